// Copyright (c) 2024, Jay Shah, Ganesh Bikshandi, Ying Zhang, Vijay Thakkar, Pradeep Ramani, Tri Dao.
// Splitting the different template instantiations to different files to speed up compilation.
// This file is auto-generated. See "generate_kernels.py"

#include "flash_fwd_launch_template.h"

#ifndef FLASHATTENTION_DISABLE_HDIM64
template void run_mha_fwd_<90, cutlass::bfloat16_t, 64, 512, true, true, false, true>(Flash_fwd_params &params, cudaStream_t stream);
#endif


// ===== COMPILED SASS (sm_90a) =====

	.target	sm_90a

	.elftype	@"ET_EXEC"


//--------------------- .note.nv.tkinfo           --------------------------
	.section	.note.nv.tkinfo,"",@"SHT_NOTE"
	.sectionflags	@"SHF_NOTE_NV_TKINFO"
	.tkinfo
        /*0018*/ 	.word	0x00000002
        /*0030*/ 	.string	""
        /*0030*/ 	.string	"ptxas"
        /*0030*/ 	.string	"Cuda compilation tools, release 13.0, V13.0.88"
        /*0030*/ 	.string	"Build cuda_13.0.r13.0/compiler.36424714_0"
        /*0030*/ 	.string	"-arch sm_90a -m 64 "



//--------------------- .note.nv.cuinfo           --------------------------
	.section	.note.nv.cuinfo,"",@"SHT_NOTE"
	.sectionflags	@"SHF_NOTE_NV_CUINFO"
        /*0018*/ 	.short	0x0002
        /*001a*/ 	.short	0x005a
        /*001c*/ 	.short	0x0082
	.zero		2


//--------------------- .nv.info                  --------------------------
	.section	.nv.info,"",@"SHT_CUDA_INFO"
	.align	4


	//----- nvinfo : EIATTR_REGCOUNT
	.align		4
        /*0000*/ 	.byte	0x04, 0x2f
        /*0002*/ 	.short	(.L_20 - .L_19)
	.align		4
.L_19:
        /*0004*/ 	.word	index@(_ZN7cutlass13device_kernelIN5flash11enable_sm90INS1_16FlashAttnFwdSm90INS1_25CollectiveMainloopFwdSm90ILi2EN4cute5tupleIJNS5_1CILi1EEES8_S8_EEENS6_IJNS7_ILi64EEESA_SA_EEELi512ENS_10bfloat16_tEfNS_4arch4Sm90ELb1ELb0ELb0ELb1ELb1ELb1ELb1ELb0ELb0ELb1ELb1ELb0EEENS1_21CollectiveEpilogueFwdINS6_IJSA_NS7_ILi512EEESA_EEES9_SC_SE_Li256ELb1ELb1ELb1ELb0EEENS1_36VarlenDynamicPersistentTileSchedulerILi64ELi64ELi256ELi128ELb1ELb1ELb1ELb1ELb1ELb1EEEEEEEEEvNT_6ParamsE)
        /*0008*/ 	.word	0x000000a8


	//----- nvinfo : EIATTR_FRAME_SIZE
	.align		4
.L_20:
        /*000c*/ 	.byte	0x04, 0x11
        /*000e*/ 	.short	(.L_22 - .L_21)
	.align		4
.L_21:
        /*0010*/ 	.word	index@(_ZN7cutlass13device_kernelIN5flash11enable_sm90INS1_16FlashAttnFwdSm90INS1_25CollectiveMainloopFwdSm90ILi2EN4cute5tupleIJNS5_1CILi1EEES8_S8_EEENS6_IJNS7_ILi64EEESA_SA_EEELi512ENS_10bfloat16_tEfNS_4arch4Sm90ELb1ELb0ELb0ELb1ELb1ELb1ELb1ELb0ELb0ELb1ELb1ELb0EEENS1_21CollectiveEpilogueFwdINS6_IJSA_NS7_ILi512EEESA_EEES9_SC_SE_Li256ELb1ELb1ELb1ELb0EEENS1_36VarlenDynamicPersistentTileSchedulerILi64ELi64ELi256ELi128ELb1ELb1ELb1ELb1ELb1ELb1EEEEEEEEEvNT_6ParamsE)
        /*0014*/ 	.word	0x00000088


	//----- nvinfo : EIATTR_REGCOUNT
	.align		4
.L_22:
        /*0018*/ 	.byte	0x04, 0x2f
        /*001a*/ 	.short	(.L_24 - .L_23)
	.align		4
.L_23:
        /*001c*/ 	.word	index@(_ZN7cutlass13device_kernelIN5flash11enable_sm90INS1_16FlashAttnFwdSm90INS1_25CollectiveMainloopFwdSm90ILi2EN4cute5tupleIJNS5_1CILi1EEES8_S8_EEENS6_IJNS7_ILi64EEESA_SA_EEELi512ENS_10bfloat16_tEfNS_4arch4Sm90ELb1ELb0ELb0ELb1ELb1ELb0ELb1ELb0ELb0ELb1ELb1ELb0EEENS1_21CollectiveEpilogueFwdINS6_IJSA_NS7_ILi512EEESA_EEES9_SC_SE_Li256ELb1ELb1ELb1ELb0EEENS1_36VarlenDynamicPersistentTileSchedulerILi64ELi64ELi256ELi128ELb1ELb1ELb1ELb1ELb1ELb1EEEEEEEEEvNT_6ParamsE)
        /*0020*/ 	.word	0x000000a8


	//----- nvinfo : EIATTR_FRAME_SIZE
	.align		4
.L_24:
        /*0024*/ 	.byte	0x04, 0x11
        /*0026*/ 	.short	(.L_26 - .L_25)
	.align		4
.L_25:
        /*0028*/ 	.word	index@(_ZN7cutlass13device_kernelIN5flash11enable_sm90INS1_16FlashAttnFwdSm90INS1_25CollectiveMainloopFwdSm90ILi2EN4cute5tupleIJNS5_1CILi1EEES8_S8_EEENS6_IJNS7_ILi64EEESA_SA_EEELi512ENS_10bfloat16_tEfNS_4arch4Sm90ELb1ELb0ELb0ELb1ELb1ELb0ELb1ELb0ELb0ELb1ELb1ELb0EEENS1_21CollectiveEpilogueFwdINS6_IJSA_NS7_ILi512EEESA_EEES9_SC_SE_Li256ELb1ELb1ELb1ELb0EEENS1_36VarlenDynamicPersistentTileSchedulerILi64ELi64ELi256ELi128ELb1ELb1ELb1ELb1ELb1ELb1EEEEEEEEEvNT_6ParamsE)
        /*002c*/ 	.word	0x00000030


	//----- nvinfo : EIATTR_REGCOUNT
	.align		4
.L_26:
        /*0030*/ 	.byte	0x04, 0x2f
        /*0032*/ 	.short	(.L_28 - .L_27)
	.align		4
.L_27:
        /*0034*/ 	.word	index@(_ZN7cutlass13device_kernelIN5flash11enable_sm90INS1_16FlashAttnFwdSm90INS1_25CollectiveMainloopFwdSm90ILi2EN4cute5tupleIJNS5_1CILi1EEES8_S8_EEENS6_IJNS7_ILi64EEESA_SA_EEELi512ENS_10bfloat16_tEfNS_4arch4Sm90ELb1ELb0ELb0ELb1ELb1ELb1ELb0ELb0ELb0ELb1ELb1ELb0EEENS1_21CollectiveEpilogueFwdINS6_IJSA_NS7_ILi512EEESA_EEES9_SC_SE_Li256ELb1ELb1ELb1ELb0EEENS1_36VarlenDynamicPersistentTileSchedulerILi64ELi64ELi256ELi128ELb1ELb1ELb1ELb1ELb1ELb1EEEEEEEEEvNT_6ParamsE)
        /*0038*/ 	.word	0x000000a8


	//----- nvinfo : EIATTR_FRAME_SIZE
	.align		4
.L_28:
        /*003c*/ 	.byte	0x04, 0x11
        /*003e*/ 	.short	(.L_30 - .L_29)
	.align		4
.L_29:
        /*0040*/ 	.word	index@(_ZN7cutlass13device_kernelIN5flash11enable_sm90INS1_16FlashAttnFwdSm90INS1_25CollectiveMainloopFwdSm90ILi2EN4cute5tupleIJNS5_1CILi1EEES8_S8_EEENS6_IJNS7_ILi64EEESA_SA_EEELi512ENS_10bfloat16_tEfNS_4arch4Sm90ELb1ELb0ELb0ELb1ELb1ELb1ELb0ELb0ELb0ELb1ELb1ELb0EEENS1_21CollectiveEpilogueFwdINS6_IJSA_NS7_ILi512EEESA_EEES9_SC_SE_Li256ELb1ELb1ELb1ELb0EEENS1_36VarlenDynamicPersistentTileSchedulerILi64ELi64ELi256ELi128ELb1ELb1ELb1ELb1ELb1ELb1EEEEEEEEEvNT_6ParamsE)
        /*0044*/ 	.word	0x00000068


	//----- nvinfo : EIATTR_REGCOUNT
	.align		4
.L_30:
        /*0048*/ 	.byte	0x04, 0x2f
        /*004a*/ 	.short	(.L_32 - .L_31)
	.align		4
.L_31:
        /*004c*/ 	.word	index@(_ZN7cutlass13device_kernelIN5flash11enable_sm90INS1_16FlashAttnFwdSm90INS1_25CollectiveMainloopFwdSm90ILi2EN4cute5tupleIJNS5_1CILi1EEES8_S8_EEENS6_IJNS7_ILi64EEESA_SA_EEELi512ENS_10bfloat16_tEfNS_4arch4Sm90ELb1ELb0ELb0ELb1ELb1ELb0ELb0ELb0ELb0ELb1ELb1ELb0EEENS1_21CollectiveEpilogueFwdINS6_IJSA_NS7_ILi512EEESA_EEES9_SC_SE_Li256ELb1ELb1ELb1ELb0EEENS1_36VarlenDynamicPersistentTileSchedulerILi64ELi64ELi256ELi128ELb1ELb1ELb1ELb1ELb1ELb1EEEEEEEEEvNT_6ParamsE)
        /*0050*/ 	.word	0x000000a8


	//----- nvinfo : EIATTR_FRAME_SIZE
	.align		4
.L_32:
        /*0054*/ 	.byte	0x04, 0x11
        /*0056*/ 	.short	(.L_34 - .L_33)
	.align		4
.L_33:
        /*0058*/ 	.word	index@(_ZN7cutlass13device_kernelIN5flash11enable_sm90INS1_16FlashAttnFwdSm90INS1_25CollectiveMainloopFwdSm90ILi2EN4cute5tupleIJNS5_1CILi1EEES8_S8_EEENS6_IJNS7_ILi64EEESA_SA_EEELi512ENS_10bfloat16_tEfNS_4arch4Sm90ELb1ELb0ELb0ELb1ELb1ELb0ELb0ELb0ELb0ELb1ELb1ELb0EEENS1_21CollectiveEpilogueFwdINS6_IJSA_NS7_ILi512EEESA_EEES9_SC_SE_Li256ELb1ELb1ELb1ELb0EEENS1_36VarlenDynamicPersistentTileSchedulerILi64ELi64ELi256ELi128ELb1ELb1ELb1ELb1ELb1ELb1EEEEEEEEEvNT_6ParamsE)
        /*005c*/ 	.word	0x00000038


	//----- nvinfo : EIATTR_REGCOUNT
	.align		4
.L_34:
        /*0060*/ 	.byte	0x04, 0x2f
        /*0062*/ 	.short	(.L_36 - .L_35)
	.align		4
.L_35:
        /*0064*/ 	.word	index@(_ZN7cutlass13device_kernelIN5flash11enable_sm90INS1_16FlashAttnFwdSm90INS1_25CollectiveMainloopFwdSm90ILi2EN4cute5tupleIJNS5_1CILi1EEES8_S8_EEENS6_IJNS7_ILi64EEESA_SA_EEELi512ENS_10bfloat16_tEfNS_4arch4Sm90ELb1ELb0ELb0ELb0ELb1ELb0ELb1ELb0ELb0ELb1ELb1ELb0EEENS1_21CollectiveEpilogueFwdINS6_IJSA_NS7_ILi512EEESA_EEES9_SC_SE_Li256ELb0ELb1ELb1ELb0EEENS1_19SingleTileSchedulerILb0ELb1ELb1ELi64EEEEEEEEEvNT_6ParamsE)
        /*0068*/ 	.word	0x000000a8


	//----- nvinfo : EIATTR_FRAME_SIZE
	.align		4
.L_36:
        /*006c*/ 	.byte	0x04, 0x11
        /*006e*/ 	.short	(.L_38 - .L_37)
	.align		4
.L_37:
        /*0070*/ 	.word	index@(_ZN7cutlass13device_kernelIN5flash11enable_sm90INS1_16FlashAttnFwdSm90INS1_25CollectiveMainloopFwdSm90ILi2EN4cute5tupleIJNS5_1CILi1EEES8_S8_EEENS6_IJNS7_ILi64EEESA_SA_EEELi512ENS_10bfloat16_tEfNS_4arch4Sm90ELb1ELb0ELb0ELb0ELb1ELb0ELb1ELb0ELb0ELb1ELb1ELb0EEENS1_21CollectiveEpilogueFwdINS6_IJSA_NS7_ILi512EEESA_EEES9_SC_SE_Li256ELb0ELb1ELb1ELb0EEENS1_19SingleTileSchedulerILb0ELb1ELb1ELi64EEEEEEEEEvNT_6ParamsE)
        /*0074*/ 	.word	0x00000008


	//----- nvinfo : EIATTR_REGCOUNT
	.align		4
.L_38:
        /*0078*/ 	.byte	0x04, 0x2f
        /*007a*/ 	.short	(.L_40 - .L_39)
	.align		4
.L_39:
        /*007c*/ 	.word	index@(_ZN7cutlass13device_kernelIN5flash11enable_sm90INS1_16FlashAttnFwdSm90INS1_25CollectiveMainloopFwdSm90ILi2EN4cute5tupleIJNS5_1CILi1EEES8_S8_EEENS6_IJNS7_ILi64EEESA_SA_EEELi512ENS_10bfloat16_tEfNS_4arch4Sm90ELb1ELb0ELb0ELb0ELb1ELb0ELb0ELb0ELb0ELb1ELb1ELb0EEENS1_21CollectiveEpilogueFwdINS6_IJSA_NS7_ILi512EEESA_EEES9_SC_SE_Li256ELb0ELb1ELb1ELb0EEENS1_19SingleTileSchedulerILb0ELb1ELb1ELi64EEEEEEEEEvNT_6ParamsE)
        /*0080*/ 	.word	0x000000a8


	//----- nvinfo : EIATTR_FRAME_SIZE
	.align		4
.L_40:
        /*0084*/ 	.byte	0x04, 0x11
        /*0086*/ 	.short	(.L_42 - .L_41)
	.align		4
.L_41:
        /*0088*/ 	.word	index@(_ZN7cutlass13device_kernelIN5flash11enable_sm90INS1_16FlashAttnFwdSm90INS1_25CollectiveMainloopFwdSm90ILi2EN4cute5tupleIJNS5_1CILi1EEES8_S8_EEENS6_IJNS7_ILi64EEESA_SA_EEELi512ENS_10bfloat16_tEfNS_4arch4Sm90ELb1ELb0ELb0ELb0ELb1ELb0ELb0ELb0ELb0ELb1ELb1ELb0EEENS1_21CollectiveEpilogueFwdINS6_IJSA_NS7_ILi512EEESA_EEES9_SC_SE_Li256ELb0ELb1ELb1ELb0EEENS1_19SingleTileSchedulerILb0ELb1ELb1ELi64EEEEEEEEEvNT_6ParamsE)
        /*008c*/ 	.word	0x00000000


	//----- nvinfo : EIATTR_REGCOUNT
	.align		4
.L_42:
        /*0090*/ 	.byte	0x04, 0x2f
        /*0092*/ 	.short	(.L_44 - .L_43)
	.align		4
.L_43:
        /*0094*/ 	.word	index@(_ZN7cutlass13device_kernelIN5flash11enable_sm90INS1_16FlashAttnFwdSm90INS1_25CollectiveMainloopFwdSm90ILi2EN4cute5tupleIJNS5_1CILi1EEES8_S8_EEENS6_IJNS7_ILi64EEESA_SA_EEELi512ENS_10bfloat16_tEfNS_4arch4Sm90ELb0ELb1ELb0ELb1ELb1ELb1ELb1ELb0ELb0ELb1ELb1ELb0EEENS1_21CollectiveEpilogueFwdINS6_IJSA_NS7_ILi512EEESA_EEES9_SC_SE_Li256ELb1ELb1ELb1ELb0EEENS1_36VarlenDynamicPersistentTileSchedulerILi64ELi64ELi256ELi128ELb1ELb1ELb1ELb1ELb0ELb1EEEEEEEEEvNT_6ParamsE)
        /*0098*/ 	.word	0x000000a8


	//----- nvinfo : EIATTR_FRAME_SIZE
	.align		4
.L_44:
        /*009c*/ 	.byte	0x04, 0x11
        /*009e*/ 	.short	(.L_46 - .L_45)
	.align		4
.L_45:
        /*00a0*/ 	.word	index@(_ZN7cutlass13device_kernelIN5flash11enable_sm90INS1_16FlashAttnFwdSm90INS1_25CollectiveMainloopFwdSm90ILi2EN4cute5tupleIJNS5_1CILi1EEES8_S8_EEENS6_IJNS7_ILi64EEESA_SA_EEELi512ENS_10bfloat16_tEfNS_4arch4Sm90ELb0ELb1ELb0ELb1ELb1ELb1ELb1ELb0ELb0ELb1ELb1ELb0EEENS1_21CollectiveEpilogueFwdINS6_IJSA_NS7_ILi512EEESA_EEES9_SC_SE_Li256ELb1ELb1ELb1ELb0EEENS1_36VarlenDynamicPersistentTileSchedulerILi64ELi64ELi256ELi128ELb1ELb1ELb1ELb1ELb0ELb1EEEEEEEEEvNT_6ParamsE)
        /*00a4*/ 	.word	0x00000080


	//----- nvinfo : EIATTR_REGCOUNT
	.align		4
.L_46:
        /*00a8*/ 	.byte	0x04, 0x2f
        /*00aa*/ 	.short	(.L_48 - .L_47)
	.align		4
.L_47:
        /*00ac*/ 	.word	index@(_ZN7cutlass13device_kernelIN5flash11enable_sm90INS1_16FlashAttnFwdSm90INS1_25CollectiveMainloopFwdSm90ILi2EN4cute5tupleIJNS5_1CILi1EEES8_S8_EEENS6_IJNS7_ILi64EEESA_SA_EEELi512ENS_10bfloat16_tEfNS_4arch4Sm90ELb0ELb1ELb0ELb1ELb1ELb0ELb1ELb0ELb0ELb1ELb1ELb0EEENS1_21CollectiveEpilogueFwdINS6_IJSA_NS7_ILi512EEESA_EEES9_SC_SE_Li256ELb1ELb1ELb1ELb0EEENS1_36VarlenDynamicPersistentTileSchedulerILi64ELi64ELi256ELi128ELb1ELb1ELb1ELb1ELb0ELb1EEEEEEEEEvNT_6ParamsE)
        /*00b0*/ 	.word	0x000000a8


	//----- nvinfo : EIATTR_FRAME_SIZE
	.align		4
.L_48:
        /*00b4*/ 	.byte	0x04, 0x11
        /*00b6*/ 	.short	(.L_50 - .L_49)
	.align		4
.L_49:
        /*00b8*/ 	.word	index@(_ZN7cutlass13device_kernelIN5flash11enable_sm90INS1_16FlashAttnFwdSm90INS1_25CollectiveMainloopFwdSm90ILi2EN4cute5tupleIJNS5_1CILi1EEES8_S8_EEENS6_IJNS7_ILi64EEESA_SA_EEELi512ENS_10bfloat16_tEfNS_4arch4Sm90ELb0ELb1ELb0ELb1ELb1ELb0ELb1ELb0ELb0ELb1ELb1ELb0EEENS1_21CollectiveEpilogueFwdINS6_IJSA_NS7_ILi512EEESA_EEES9_SC_SE_Li256ELb1ELb1ELb1ELb0EEENS1_36VarlenDynamicPersistentTileSchedulerILi64ELi64ELi256ELi128ELb1ELb1ELb1ELb1ELb0ELb1EEEEEEEEEvNT_6ParamsE)
        /*00bc*/ 	.word	0x00000040


	//----- nvinfo : EIATTR_REGCOUNT
	.align		4
.L_50:
        /*00c0*/ 	.byte	0x04, 0x2f
        /*00c2*/ 	.short	(.L_52 - .L_51)
	.align		4
.L_51:
        /*00c4*/ 	.word	index@(_ZN7cutlass13device_kernelIN5flash11enable_sm90INS1_16FlashAttnFwdSm90INS1_25CollectiveMainloopFwdSm90ILi2EN4cute5tupleIJNS5_1CILi1EEES8_S8_EEENS6_IJNS7_ILi64EEESA_SA_EEELi512ENS_10bfloat16_tEfNS_4arch4Sm90ELb0ELb1ELb0ELb1ELb1ELb1ELb0ELb0ELb0ELb1ELb1ELb0EEENS1_21CollectiveEpilogueFwdINS6_IJSA_NS7_ILi512EEESA_EEES9_SC_SE_Li256ELb1ELb1ELb1ELb0EEENS1_36VarlenDynamicPersistentTileSchedulerILi64ELi64ELi256ELi128ELb1ELb1ELb1ELb1ELb0ELb1EEEEEEEEEvNT_6ParamsE)
        /*00c8*/ 	.word	0x000000a8


	//----- nvinfo : EIATTR_FRAME_SIZE
	.align		4
.L_52:
        /*00cc*/ 	.byte	0x04, 0x11
        /*00ce*/ 	.short	(.L_54 - .L_53)
	.align		4
.L_53:
        /*00d0*/ 	.word	index@(_ZN7cutlass13device_kernelIN5flash11enable_sm90INS1_16FlashAttnFwdSm90INS1_25CollectiveMainloopFwdSm90ILi2EN4cute5tupleIJNS5_1CILi1EEES8_S8_EEENS6_IJNS7_ILi64EEESA_SA_EEELi512ENS_10bfloat16_tEfNS_4arch4Sm90ELb0ELb1ELb0ELb1ELb1ELb1ELb0ELb0ELb0ELb1ELb1ELb0EEENS1_21CollectiveEpilogueFwdINS6_IJSA_NS7_ILi512EEESA_EEES9_SC_SE_Li256ELb1ELb1ELb1ELb0EEENS1_36VarlenDynamicPersistentTileSchedulerILi64ELi64ELi256ELi128ELb1ELb1ELb1ELb1ELb0ELb1EEEEEEEEEvNT_6ParamsE)
        /*00d4*/ 	.word	0x00000070


	//----- nvinfo : EIATTR_REGCOUNT
	.align		4
.L_54:
        /*00d8*/ 	.byte	0x04, 0x2f
        /*00da*/ 	.short	(.L_56 - .L_55)
	.align		4
.L_55:
        /*00dc*/ 	.word	index@(_ZN7cutlass13device_kernelIN5flash11enable_sm90INS1_16FlashAttnFwdSm90INS1_25CollectiveMainloopFwdSm90ILi2EN4cute5tupleIJNS5_1CILi1EEES8_S8_EEENS6_IJNS7_ILi64EEESA_SA_EEELi512ENS_10bfloat16_tEfNS_4arch4Sm90ELb0ELb1ELb0ELb1ELb1ELb0ELb0ELb0ELb0ELb1ELb1ELb0EEENS1_21CollectiveEpilogueFwdINS6_IJSA_NS7_ILi512EEESA_EEES9_SC_SE_Li256ELb1ELb1ELb1ELb0EEENS1_36VarlenDynamicPersistentTileSchedulerILi64ELi64ELi256ELi128ELb1ELb1ELb1ELb1ELb0ELb1EEEEEEEEEvNT_6ParamsE)
        /*00e0*/ 	.word	0x000000a8


	//----- nvinfo : EIATTR_FRAME_SIZE
	.align		4
.L_56:
        /*00e4*/ 	.byte	0x04, 0x11
        /*00e6*/ 	.short	(.L_58 - .L_57)
	.align		4
.L_57:
        /*00e8*/ 	.word	index@(_ZN7cutlass13device_kernelIN5flash11enable_sm90INS1_16FlashAttnFwdSm90INS1_25CollectiveMainloopFwdSm90ILi2EN4cute5tupleIJNS5_1CILi1EEES8_S8_EEENS6_IJNS7_ILi64EEESA_SA_EEELi512ENS_10bfloat16_tEfNS_4arch4Sm90ELb0ELb1ELb0ELb1ELb1ELb0ELb0ELb0ELb0ELb1ELb1ELb0EEENS1_21CollectiveEpilogueFwdINS6_IJSA_NS7_ILi512EEESA_EEES9_SC_SE_Li256ELb1ELb1ELb1ELb0EEENS1_36VarlenDynamicPersistentTileSchedulerILi64ELi64ELi256ELi128ELb1ELb1ELb1ELb1ELb0ELb1EEEEEEEEEvNT_6ParamsE)
        /*00ec*/ 	.word	0x00000028


	//----- nvinfo : EIATTR_REGCOUNT
	.align		4
.L_58:
        /*00f0*/ 	.byte	0x04, 0x2f
        /*00f2*/ 	.short	(.L_60 - .L_59)
	.align		4
.L_59:
        /*00f4*/ 	.word	index@(_ZN7cutlass13device_kernelIN5flash11enable_sm90INS1_16FlashAttnFwdSm90INS1_25CollectiveMainloopFwdSm90ILi2EN4cute5tupleIJNS5_1CILi1EEES8_S8_EEENS6_IJNS7_ILi64EEESA_SA_EEELi512ENS_10bfloat16_tEfNS_4arch4Sm90ELb0ELb1ELb0ELb0ELb1ELb0ELb1ELb0ELb0ELb1ELb1ELb0EEENS1_21CollectiveEpilogueFwdINS6_IJSA_NS7_ILi512EEESA_EEES9_SC_SE_Li256ELb0ELb1ELb1ELb0EEENS1_19SingleTileSchedulerILb0ELb1ELb1ELi64EEEEEEEEEvNT_6ParamsE)
        /*00f8*/ 	.word	0x000000a8


	//----- nvinfo : EIATTR_FRAME_SIZE
	.align		4
.L_60:
        /*00fc*/ 	.byte	0x04, 0x11
        /*00fe*/ 	.short	(.L_62 - .L_61)
	.align		4
.L_61:
        /*0100*/ 	.word	index@(_ZN7cutlass13device_kernelIN5flash11enable_sm90INS1_16FlashAttnFwdSm90INS1_25CollectiveMainloopFwdSm90ILi2EN4cute5tupleIJNS5_1CILi1EEES8_S8_EEENS6_IJNS7_ILi64EEESA_SA_EEELi512ENS_10bfloat16_tEfNS_4arch4Sm90ELb0ELb1ELb0ELb0ELb1ELb0ELb1ELb0ELb0ELb1ELb1ELb0EEENS1_21CollectiveEpilogueFwdINS6_IJSA_NS7_ILi512EEESA_EEES9_SC_SE_Li256ELb0ELb1ELb1ELb0EEENS1_19SingleTileSchedulerILb0ELb1ELb1ELi64EEEEEEEEEvNT_6ParamsE)
        /*0104*/ 	.word	0x00000008


	//----- nvinfo : EIATTR_REGCOUNT
	.align		4
.L_62:
        /*0108*/ 	.byte	0x04, 0x2f
        /*010a*/ 	.short	(.L_64 - .L_63)
	.align		4
.L_63:
        /*010c*/ 	.word	index@(_ZN7cutlass13device_kernelIN5flash11enable_sm90INS1_16FlashAttnFwdSm90INS1_25CollectiveMainloopFwdSm90ILi2EN4cute5tupleIJNS5_1CILi1EEES8_S8_EEENS6_IJNS7_ILi64EEESA_SA_EEELi512ENS_10bfloat16_tEfNS_4arch4Sm90ELb0ELb1ELb0ELb0ELb1ELb0ELb0ELb0ELb0ELb1ELb1ELb0EEENS1_21CollectiveEpilogueFwdINS6_IJSA_NS7_ILi512EEESA_EEES9_SC_SE_Li256ELb0ELb1ELb1ELb0EEENS1_19SingleTileSchedulerILb0ELb1ELb1ELi64EEEEEEEEEvNT_6ParamsE)
        /*0110*/ 	.word	0x000000a8


	//----- nvinfo : EIATTR_FRAME_SIZE
	.align		4
.L_64:
        /*0114*/ 	.byte	0x04, 0x11
        /*0116*/ 	.short	(.L_66 - .L_65)
	.align		4
.L_65:
        /*0118*/ 	.word	index@(_ZN7cutlass13device_kernelIN5flash11enable_sm90INS1_16FlashAttnFwdSm90INS1_25CollectiveMainloopFwdSm90ILi2EN4cute5tupleIJNS5_1CILi1EEES8_S8_EEENS6_IJNS7_ILi64EEESA_SA_EEELi512ENS_10bfloat16_tEfNS_4arch4Sm90ELb0ELb1ELb0ELb0ELb1ELb0ELb0ELb0ELb0ELb1ELb1ELb0EEENS1_21CollectiveEpilogueFwdINS6_IJSA_NS7_ILi512EEESA_EEES9_SC_SE_Li256ELb0ELb1ELb1ELb0EEENS1_19SingleTileSchedulerILb0ELb1ELb1ELi64EEEEEEEEEvNT_6ParamsE)
        /*011c*/ 	.word	0x00000000


	//----- nvinfo : EIATTR_REGCOUNT
	.align		4
.L_66:
        /*0120*/ 	.byte	0x04, 0x2f
        /*0122*/ 	.short	(.L_68 - .L_67)
	.align		4
.L_67:
        /*0124*/ 	.word	index@(_ZN7cutlass13device_kernelIN5flash11enable_sm90INS1_16FlashAttnFwdSm90INS1_25CollectiveMainloopFwdSm90ILi2EN4cute5tupleIJNS5_1CILi1EEES8_S8_EEENS6_IJNS7_ILi64EEESA_SA_EEELi512ENS_10bfloat16_tEfNS_4arch4Sm90ELb0ELb0ELb0ELb1ELb1ELb1ELb1ELb0ELb0ELb1ELb1ELb0EEENS1_21CollectiveEpilogueFwdINS6_IJSA_NS7_ILi512EEESA_EEES9_SC_SE_Li256ELb1ELb1ELb1ELb0EEENS1_36VarlenDynamicPersistentTileSchedulerILi64ELi64ELi256ELi128ELb1ELb1ELb1ELb0ELb1ELb1EEEEEEEEEvNT_6ParamsE)
        /*0128*/ 	.word	0x000000a8


	//----- nvinfo : EIATTR_FRAME_SIZE
	.align		4
.L_68:
        /*012c*/ 	.byte	0x04, 0x11
        /*012e*/ 	.short	(.L_70 - .L_69)
	.align		4
.L_69:
        /*0130*/ 	.word	index@(_ZN7cutlass13device_kernelIN5flash11enable_sm90INS1_16FlashAttnFwdSm90INS1_25CollectiveMainloopFwdSm90ILi2EN4cute5tupleIJNS5_1CILi1EEES8_S8_EEENS6_IJNS7_ILi64EEESA_SA_EEELi512ENS_10bfloat16_tEfNS_4arch4Sm90ELb0ELb0ELb0ELb1ELb1ELb1ELb1ELb0ELb0ELb1ELb1ELb0EEENS1_21CollectiveEpilogueFwdINS6_IJSA_NS7_ILi512EEESA_EEES9_SC_SE_Li256ELb1ELb1ELb1ELb0EEENS1_36VarlenDynamicPersistentTileSchedulerILi64ELi64ELi256ELi128ELb1ELb1ELb1ELb0ELb1ELb1EEEEEEEEEvNT_6ParamsE)
        /*0134*/ 	.word	0x00000070


	//----- nvinfo : EIATTR_REGCOUNT
	.align		4
.L_70:
        /*0138*/ 	.byte	0x04, 0x2f
        /*013a*/ 	.short	(.L_72 - .L_71)
	.align		4
.L_71:
        /*013c*/ 	.word	index@(_ZN7cutlass13device_kernelIN5flash11enable_sm90INS1_16FlashAttnFwdSm90INS1_25CollectiveMainloopFwdSm90ILi2EN4cute5tupleIJNS5_1CILi1EEES8_S8_EEENS6_IJNS7_ILi64EEESA_SA_EEELi512ENS_10bfloat16_tEfNS_4arch4Sm90ELb0ELb0ELb0ELb1ELb1ELb0ELb1ELb0ELb0ELb1ELb1ELb0EEENS1_21CollectiveEpilogueFwdINS6_IJSA_NS7_ILi512EEESA_EEES9_SC_SE_Li256ELb1ELb1ELb1ELb0EEENS1_36VarlenDynamicPersistentTileSchedulerILi64ELi64ELi256ELi128ELb1ELb1ELb1ELb0ELb1ELb1EEEEEEEEEvNT_6ParamsE)
        /*0140*/ 	.word	0x000000a8


	//----- nvinfo : EIATTR_FRAME_SIZE
	.align		4
.L_72:
        /*0144*/ 	.byte	0x04, 0x11
        /*0146*/ 	.short	(.L_74 - .L_73)
	.align		4
.L_73:
        /*0148*/ 	.word	index@(_ZN7cutlass13device_kernelIN5flash11enable_sm90INS1_16FlashAttnFwdSm90INS1_25CollectiveMainloopFwdSm90ILi2EN4cute5tupleIJNS5_1CILi1EEES8_S8_EEENS6_IJNS7_ILi64EEESA_SA_EEELi512ENS_10bfloat16_tEfNS_4arch4Sm90ELb0ELb0ELb0ELb1ELb1ELb0ELb1ELb0ELb0ELb1ELb1ELb0EEENS1_21CollectiveEpilogueFwdINS6_IJSA_NS7_ILi512EEESA_EEES9_SC_SE_Li256ELb1ELb1ELb1ELb0EEENS1_36VarlenDynamicPersistentTileSchedulerILi64ELi64ELi256ELi128ELb1ELb1ELb1ELb0ELb1ELb1EEEEEEEEEvNT_6ParamsE)
        /*014c*/ 	.word	0x00000038


	//----- nvinfo : EIATTR_REGCOUNT
	.align		4
.L_74:
        /*0150*/ 	.byte	0x04, 0x2f
        /*0152*/ 	.short	(.L_76 - .L_75)
	.align		4
.L_75:
        /*0154*/ 	.word	index@(_ZN7cutlass13device_kernelIN5flash11enable_sm90INS1_16FlashAttnFwdSm90INS1_25CollectiveMainloopFwdSm90ILi2EN4cute5tupleIJNS5_1CILi1EEES8_S8_EEENS6_IJNS7_ILi64EEESA_SA_EEELi512ENS_10bfloat16_tEfNS_4arch4Sm90ELb0ELb0ELb0ELb1ELb1ELb1ELb0ELb0ELb0ELb1ELb1ELb0EEENS1_21CollectiveEpilogueFwdINS6_IJSA_NS7_ILi512EEESA_EEES9_SC_SE_Li256ELb1ELb1ELb1ELb0EEENS1_36VarlenDynamicPersistentTileSchedulerILi64ELi64ELi256ELi128ELb1ELb1ELb1ELb0ELb1ELb1EEEEEEEEEvNT_6ParamsE)
        /*0158*/ 	.word	0x000000a8


	//----- nvinfo : EIATTR_FRAME_SIZE
	.align		4
.L_76:
        /*015c*/ 	.byte	0x04, 0x11
        /*015e*/ 	.short	(.L_78 - .L_77)
	.align		4
.L_77:
        /*0160*/ 	.word	index@(_ZN7cutlass13device_kernelIN5flash11enable_sm90INS1_16FlashAttnFwdSm90INS1_25CollectiveMainloopFwdSm90ILi2EN4cute5tupleIJNS5_1CILi1EEES8_S8_EEENS6_IJNS7_ILi64EEESA_SA_EEELi512ENS_10bfloat16_tEfNS_4arch4Sm90ELb0ELb0ELb0ELb1ELb1ELb1ELb0ELb0ELb0ELb1ELb1ELb0EEENS1_21CollectiveEpilogueFwdINS6_IJSA_NS7_ILi512EEESA_EEES9_SC_SE_Li256ELb1ELb1ELb1ELb0EEENS1_36VarlenDynamicPersistentTileSchedulerILi64ELi64ELi256ELi128ELb1ELb1ELb1ELb0ELb1ELb1EEEEEEEEEvNT_6ParamsE)
        /*0164*/ 	.word	0x00000060


	//----- nvinfo : EIATTR_REGCOUNT
	.align		4
.L_78:
        /*0168*/ 	.byte	0x04, 0x2f
        /*016a*/ 	.short	(.L_80 - .L_79)
	.align		4
.L_79:
        /*016c*/ 	.word	index@(_ZN7cutlass13device_kernelIN5flash11enable_sm90INS1_16FlashAttnFwdSm90INS1_25CollectiveMainloopFwdSm90ILi2EN4cute5tupleIJNS5_1CILi1EEES8_S8_EEENS6_IJNS7_ILi64EEESA_SA_EEELi512ENS_10bfloat16_tEfNS_4arch4Sm90ELb0ELb0ELb0ELb1ELb1ELb0ELb0ELb0ELb0ELb1ELb1ELb0EEENS1_21CollectiveEpilogueFwdINS6_IJSA_NS7_ILi512EEESA_EEES9_SC_SE_Li256ELb1ELb1ELb1ELb0EEENS1_36VarlenDynamicPersistentTileSchedulerILi64ELi64ELi256ELi128ELb1ELb1ELb1ELb0ELb1ELb1EEEEEEEEEvNT_6ParamsE)
        /*0170*/ 	.word	0x000000a8


	//----- nvinfo : EIATTR_FRAME_SIZE
	.align		4
.L_80:
        /*0174*/ 	.byte	0x04, 0x11
        /*0176*/ 	.short	(.L_82 - .L_81)
	.align		4
.L_81:
        /*0178*/ 	.word	index@(_ZN7cutlass13device_kernelIN5flash11enable_sm90INS1_16FlashAttnFwdSm90INS1_25CollectiveMainloopFwdSm90ILi2EN4cute5tupleIJNS5_1CILi1EEES8_S8_EEENS6_IJNS7_ILi64EEESA_SA_EEELi512ENS_10bfloat16_tEfNS_4arch4Sm90ELb0ELb0ELb0ELb1ELb1ELb0ELb0ELb0ELb0ELb1ELb1ELb0EEENS1_21CollectiveEpilogueFwdINS6_IJSA_NS7_ILi512EEESA_EEES9_SC_SE_Li256ELb1ELb1ELb1ELb0EEENS1_36VarlenDynamicPersistentTileSchedulerILi64ELi64ELi256ELi128ELb1ELb1ELb1ELb0ELb1ELb1EEEEEEEEEvNT_6ParamsE)
        /*017c*/ 	.word	0x00000040


	//----- nvinfo : EIATTR_REGCOUNT
	.align		4
.L_82:
        /*0180*/ 	.byte	0x04, 0x2f
        /*0182*/ 	.short	(.L_84 - .L_83)
	.align		4
.L_83:
        /*0184*/ 	.word	index@(_ZN7cutlass13device_kernelIN5flash11enable_sm90INS1_16FlashAttnFwdSm90INS1_25CollectiveMainloopFwdSm90ILi2EN4cute5tupleIJNS5_1CILi1EEES8_S8_EEENS6_IJNS7_ILi64EEESA_SA_EEELi512ENS_10bfloat16_tEfNS_4arch4Sm90ELb0ELb0ELb0ELb0ELb1ELb0ELb1ELb0ELb0ELb1ELb1ELb0EEENS1_21CollectiveEpilogueFwdINS6_IJSA_NS7_ILi512EEESA_EEES9_SC_SE_Li256ELb0ELb1ELb1ELb0EEENS1_19SingleTileSchedulerILb0ELb1ELb1ELi64EEEEEEEEEvNT_6ParamsE)
        /*0188*/ 	.word	0x000000a8


	//----- nvinfo : EIATTR_FRAME_SIZE
	.align		4
.L_84:
        /*018c*/ 	.byte	0x04, 0x11
        /*018e*/ 	.short	(.L_86 - .L_85)
	.align		4
.L_85:
        /*0190*/ 	.word	index@(_ZN7cutlass13device_kernelIN5flash11enable_sm90INS1_16FlashAttnFwdSm90INS1_25CollectiveMainloopFwdSm90ILi2EN4cute5tupleIJNS5_1CILi1EEES8_S8_EEENS6_IJNS7_ILi64EEESA_SA_EEELi512ENS_10bfloat16_tEfNS_4arch4Sm90ELb0ELb0ELb0ELb0ELb1ELb0ELb1ELb0ELb0ELb1ELb1ELb0EEENS1_21CollectiveEpilogueFwdINS6_IJSA_NS7_ILi512EEESA_EEES9_SC_SE_Li256ELb0ELb1ELb1ELb0EEENS1_19SingleTileSchedulerILb0ELb1ELb1ELi64EEEEEEEEEvNT_6ParamsE)
        /*0194*/ 	.word	0x00000008


	//----- nvinfo : EIATTR_REGCOUNT
	.align		4
.L_86:
        /*0198*/ 	.byte	0x04, 0x2f
        /*019a*/ 	.short	(.L_88 - .L_87)
	.align		4
.L_87:
        /*019c*/ 	.word	index@(_ZN7cutlass13device_kernelIN5flash11enable_sm90INS1_16FlashAttnFwdSm90INS1_25CollectiveMainloopFwdSm90ILi2EN4cute5tupleIJNS5_1CILi1EEES8_S8_EEENS6_IJNS7_ILi64EEESA_SA_EEELi512ENS_10bfloat16_tEfNS_4arch4Sm90ELb0ELb0ELb0ELb0ELb1ELb0ELb0ELb0ELb0ELb1ELb1ELb0EEENS1_21CollectiveEpilogueFwdINS6_IJSA_NS7_ILi512EEESA_EEES9_SC_SE_Li256ELb0ELb1ELb1ELb0EEENS1_19SingleTileSchedulerILb0ELb1ELb1ELi64EEEEEEEEEvNT_6ParamsE)
        /*01a0*/ 	.word	0x000000a8


	//----- nvinfo : EIATTR_FRAME_SIZE
	.align		4
.L_88:
        /*01a4*/ 	.byte	0x04, 0x11
        /*01a6*/ 	.short	(.L_90 - .L_89)
	.align		4
.L_89:
        /*01a8*/ 	.word	index@(_ZN7cutlass13device_kernelIN5flash11enable_sm90INS1_16FlashAttnFwdSm90INS1_25CollectiveMainloopFwdSm90ILi2EN4cute5tupleIJNS5_1CILi1EEES8_S8_EEENS6_IJNS7_ILi64EEESA_SA_EEELi512ENS_10bfloat16_tEfNS_4arch4Sm90ELb0ELb0ELb0ELb0ELb1ELb0ELb0ELb0ELb0ELb1ELb1ELb0EEENS1_21CollectiveEpilogueFwdINS6_IJSA_NS7_ILi512EEESA_EEES9_SC_SE_Li256ELb0ELb1ELb1ELb0EEENS1_19SingleTileSchedulerILb0ELb1ELb1ELi64EEEEEEEEEvNT_6ParamsE)
        /*01ac*/ 	.word	0x00000000


	//----- nvinfo : EIATTR_MIN_STACK_SIZE
	.align		4
.L_90:
        /*01b0*/ 	.byte	0x04, 0x12
        /*01b2*/ 	.short	(.L_92 - .L_91)
	.align		4
.L_91:
        /*01b4*/ 	.word	index@(_ZN7cutlass13device_kernelIN5flash11enable_sm90INS1_16FlashAttnFwdSm90INS1_25CollectiveMainloopFwdSm90ILi2EN4cute5tupleIJNS5_1CILi1EEES8_S8_EEENS6_IJNS7_ILi64EEESA_SA_EEELi512ENS_10bfloat16_tEfNS_4arch4Sm90ELb0ELb0ELb0ELb0ELb1ELb0ELb0ELb0ELb0ELb1ELb1ELb0EEENS1_21CollectiveEpilogueFwdINS6_IJSA_NS7_ILi512EEESA_EEES9_SC_SE_Li256ELb0ELb1ELb1ELb0EEENS1_19SingleTileSchedulerILb0ELb1ELb1ELi64EEEEEEEEEvNT_6ParamsE)
        /*01b8*/ 	.word	0x00000000


	//----- nvinfo : EIATTR_MIN_STACK_SIZE
	.align		4
.L_92:
        /*01bc*/ 	.byte	0x04, 0x12
        /*01be*/ 	.short	(.L_94 - .L_93)
	.align		4
.L_93:
        /*01c0*/ 	.word	index@(_ZN7cutlass13device_kernelIN5flash11enable_sm90INS1_16FlashAttnFwdSm90INS1_25CollectiveMainloopFwdSm90ILi2EN4cute5tupleIJNS5_1CILi1EEES8_S8_EEENS6_IJNS7_ILi64EEESA_SA_EEELi512ENS_10bfloat16_tEfNS_4arch4Sm90ELb0ELb0ELb0ELb0ELb1ELb0ELb1ELb0ELb0ELb1ELb1ELb0EEENS1_21CollectiveEpilogueFwdINS6_IJSA_NS7_ILi512EEESA_EEES9_SC_SE_Li256ELb0ELb1ELb1ELb0EEENS1_19SingleTileSchedulerILb0ELb1ELb1ELi64EEEEEEEEEvNT_6ParamsE)
        /*01c4*/ 	.word	0x00000008


	//----- nvinfo : EIATTR_MIN_STACK_SIZE
	.align		4
.L_94:
        /*01c8*/ 	.byte	0x04, 0x12
        /*01ca*/ 	.short	(.L_96 - .L_95)
	.align		4
.L_95:
        /*01cc*/ 	.word	index@(_ZN7cutlass13device_kernelIN5flash11enable_sm90INS1_16FlashAttnFwdSm90INS1_25CollectiveMainloopFwdSm90ILi2EN4cute5tupleIJNS5_1CILi1EEES8_S8_EEENS6_IJNS7_ILi64EEESA_SA_EEELi512ENS_10bfloat16_tEfNS_4arch4Sm90ELb0ELb0ELb0ELb1ELb1ELb0ELb0ELb0ELb0ELb1ELb1ELb0EEENS1_21CollectiveEpilogueFwdINS6_IJSA_NS7_ILi512EEESA_EEES9_SC_SE_Li256ELb1ELb1ELb1ELb0EEENS1_36VarlenDynamicPersistentTileSchedulerILi64ELi64ELi256ELi128ELb1ELb1ELb1ELb0ELb1ELb1EEEEEEEEEvNT_6ParamsE)
        /*01d0*/ 	.word	0x00000040


	//----- nvinfo : EIATTR_MIN_STACK_SIZE
	.align		4
.L_96:
        /*01d4*/ 	.byte	0x04, 0x12
        /*01d6*/ 	.short	(.L_98 - .L_97)
	.align		4
.L_97:
        /*01d8*/ 	.word	index@(_ZN7cutlass13device_kernelIN5flash11enable_sm90INS1_16FlashAttnFwdSm90INS1_25CollectiveMainloopFwdSm90ILi2EN4cute5tupleIJNS5_1CILi1EEES8_S8_EEENS6_IJNS7_ILi64EEESA_SA_EEELi512ENS_10bfloat16_tEfNS_4arch4Sm90ELb0ELb0ELb0ELb1ELb1ELb1ELb0ELb0ELb0ELb1ELb1ELb0EEENS1_21CollectiveEpilogueFwdINS6_IJSA_NS7_ILi512EEESA_EEES9_SC_SE_Li256ELb1ELb1ELb1ELb0EEENS1_36VarlenDynamicPersistentTileSchedulerILi64ELi64ELi256ELi128ELb1ELb1ELb1ELb0ELb1ELb1EEEEEEEEEvNT_6ParamsE)
        /*01dc*/ 	.word	0x00000060


	//----- nvinfo : EIATTR_MIN_STACK_SIZE
	.align		4
.L_98:
        /*01e0*/ 	.byte	0x04, 0x12
        /*01e2*/ 	.short	(.L_100 - .L_99)
	.align		4
.L_99:
        /*01e4*/ 	.word	index@(_ZN7cutlass13device_kernelIN5flash11enable_sm90INS1_16FlashAttnFwdSm90INS1_25CollectiveMainloopFwdSm90ILi2EN4cute5tupleIJNS5_1CILi1EEES8_S8_EEENS6_IJNS7_ILi64EEESA_SA_EEELi512ENS_10bfloat16_tEfNS_4arch4Sm90ELb0ELb0ELb0ELb1ELb1ELb0ELb1ELb0ELb0ELb1ELb1ELb0EEENS1_21CollectiveEpilogueFwdINS6_IJSA_NS7_ILi512EEESA_EEES9_SC_SE_Li256ELb1ELb1ELb1ELb0EEENS1_36VarlenDynamicPersistentTileSchedulerILi64ELi64ELi256ELi128ELb1ELb1ELb1ELb0ELb1ELb1EEEEEEEEEvNT_6ParamsE)
        /*01e8*/ 	.word	0x00000038


	//----- nvinfo : EIATTR_MIN_STACK_SIZE
	.align		4
.L_100:
        /*01ec*/ 	.byte	0x04, 0x12
        /*01ee*/ 	.short	(.L_102 - .L_101)
	.align		4
.L_101:
        /*01f0*/ 	.word	index@(_ZN7cutlass13device_kernelIN5flash11enable_sm90INS1_16FlashAttnFwdSm90INS1_25CollectiveMainloopFwdSm90ILi2EN4cute5tupleIJNS5_1CILi1EEES8_S8_EEENS6_IJNS7_ILi64EEESA_SA_EEELi512ENS_10bfloat16_tEfNS_4arch4Sm90ELb0ELb0ELb0ELb1ELb1ELb1ELb1ELb0ELb0ELb1ELb1ELb0EEENS1_21CollectiveEpilogueFwdINS6_IJSA_NS7_ILi512EEESA_EEES9_SC_SE_Li256ELb1ELb1ELb1ELb0EEENS1_36VarlenDynamicPersistentTileSchedulerILi64ELi64ELi256ELi128ELb1ELb1ELb1ELb0ELb1ELb1EEEEEEEEEvNT_6ParamsE)
        /*01f4*/ 	.word	0x00000070


	//----- nvinfo : EIATTR_MIN_STACK_SIZE
	.align		4
.L_102:
        /*01f8*/ 	.byte	0x04, 0x12
        /*01fa*/ 	.short	(.L_104 - .L_103)
	.align		4
.L_103:
        /*01fc*/ 	.word	index@(_ZN7cutlass13device_kernelIN5flash11enable_sm90INS1_16FlashAttnFwdSm90INS1_25CollectiveMainloopFwdSm90ILi2EN4cute5tupleIJNS5_1CILi1EEES8_S8_EEENS6_IJNS7_ILi64EEESA_SA_EEELi512ENS_10bfloat16_tEfNS_4arch4Sm90ELb0ELb1ELb0ELb0ELb1ELb0ELb0ELb0ELb0ELb1ELb1ELb0EEENS1_21CollectiveEpilogueFwdINS6_IJSA_NS7_ILi512EEESA_EEES9_SC_SE_Li256ELb0ELb1ELb1ELb0EEENS1_19SingleTileSchedulerILb0ELb1ELb1ELi64EEEEEEEEEvNT_6ParamsE)
        /*0200*/ 	.word	0x00000000


	//----- nvinfo : EIATTR_MIN_STACK_SIZE
	.align		4
.L_104:
        /*0204*/ 	.byte	0x04, 0x12
        /*0206*/ 	.short	(.L_106 - .L_105)
	.align		4
.L_105:
        /*0208*/ 	.word	index@(_ZN7cutlass13device_kernelIN5flash11enable_sm90INS1_16FlashAttnFwdSm90INS1_25CollectiveMainloopFwdSm90ILi2EN4cute5tupleIJNS5_1CILi1EEES8_S8_EEENS6_IJNS7_ILi64EEESA_SA_EEELi512ENS_10bfloat16_tEfNS_4arch4Sm90ELb0ELb1ELb0ELb0ELb1ELb0ELb1ELb0ELb0ELb1ELb1ELb0EEENS1_21CollectiveEpilogueFwdINS6_IJSA_NS7_ILi512EEESA_EEES9_SC_SE_Li256ELb0ELb1ELb1ELb0EEENS1_19SingleTileSchedulerILb0ELb1ELb1ELi64EEEEEEEEEvNT_6ParamsE)
        /*020c*/ 	.word	0x00000008


	//----- nvinfo : EIATTR_MIN_STACK_SIZE
	.align		4
.L_106:
        /*0210*/ 	.byte	0x04, 0x12
        /*0212*/ 	.short	(.L_108 - .L_107)
	.align		4
.L_107:
        /*0214*/ 	.word	index@(_ZN7cutlass13device_kernelIN5flash11enable_sm90INS1_16FlashAttnFwdSm90INS1_25CollectiveMainloopFwdSm90ILi2EN4cute5tupleIJNS5_1CILi1EEES8_S8_EEENS6_IJNS7_ILi64EEESA_SA_EEELi512ENS_10bfloat16_tEfNS_4arch4Sm90ELb0ELb1ELb0ELb1ELb1ELb0ELb0ELb0ELb0ELb1ELb1ELb0EEENS1_21CollectiveEpilogueFwdINS6_IJSA_NS7_ILi512EEESA_EEES9_SC_SE_Li256ELb1ELb1ELb1ELb0EEENS1_36VarlenDynamicPersistentTileSchedulerILi64ELi64ELi256ELi128ELb1ELb1ELb1ELb1ELb0ELb1EEEEEEEEEvNT_6ParamsE)
        /*0218*/ 	.word	0x00000028


	//----- nvinfo : EIATTR_MIN_STACK_SIZE
	.align		4
.L_108:
        /*021c*/ 	.byte	0x04, 0x12
        /*021e*/ 	.short	(.L_110 - .L_109)
	.align		4
.L_109:
        /*0220*/ 	.word	index@(_ZN7cutlass13device_kernelIN5flash11enable_sm90INS1_16FlashAttnFwdSm90INS1_25CollectiveMainloopFwdSm90ILi2EN4cute5tupleIJNS5_1CILi1EEES8_S8_EEENS6_IJNS7_ILi64EEESA_SA_EEELi512ENS_10bfloat16_tEfNS_4arch4Sm90ELb0ELb1ELb0ELb1ELb1ELb1ELb0ELb0ELb0ELb1ELb1ELb0EEENS1_21CollectiveEpilogueFwdINS6_IJSA_NS7_ILi512EEESA_EEES9_SC_SE_Li256ELb1ELb1ELb1ELb0EEENS1_36VarlenDynamicPersistentTileSchedulerILi64ELi64ELi256ELi128ELb1ELb1ELb1ELb1ELb0ELb1EEEEEEEEEvNT_6ParamsE)
        /*0224*/ 	.word	0x00000070


	//----- nvinfo : EIATTR_MIN_STACK_SIZE
	.align		4
.L_110:
        /*0228*/ 	.byte	0x04, 0x12
        /*022a*/ 	.short	(.L_112 - .L_111)
	.align		4
.L_111:
        /*022c*/ 	.word	index@(_ZN7cutlass13device_kernelIN5flash11enable_sm90INS1_16FlashAttnFwdSm90INS1_25CollectiveMainloopFwdSm90ILi2EN4cute5tupleIJNS5_1CILi1EEES8_S8_EEENS6_IJNS7_ILi64EEESA_SA_EEELi512ENS_10bfloat16_tEfNS_4arch4Sm90ELb0ELb1ELb0ELb1ELb1ELb0ELb1ELb0ELb0ELb1ELb1ELb0EEENS1_21CollectiveEpilogueFwdINS6_IJSA_NS7_ILi512EEESA_EEES9_SC_SE_Li256ELb1ELb1ELb1ELb0EEENS1_36VarlenDynamicPersistentTileSchedulerILi64ELi64ELi256ELi128ELb1ELb1ELb1ELb1ELb0ELb1EEEEEEEEEvNT_6ParamsE)
        /*0230*/ 	.word	0x00000040


	//----- nvinfo : EIATTR_MIN_STACK_SIZE
	.align		4
.L_112:
        /*0234*/ 	.byte	0x04, 0x12
        /*0236*/ 	.short	(.L_114 - .L_113)
	.align		4
.L_113:
        /*0238*/ 	.word	index@(_ZN7cutlass13device_kernelIN5flash11enable_sm90INS1_16FlashAttnFwdSm90INS1_25CollectiveMainloopFwdSm90ILi2EN4cute5tupleIJNS5_1CILi1EEES8_S8_EEENS6_IJNS7_ILi64EEESA_SA_EEELi512ENS_10bfloat16_tEfNS_4arch4Sm90ELb0ELb1ELb0ELb1ELb1ELb1ELb1ELb0ELb0ELb1ELb1ELb0EEENS1_21CollectiveEpilogueFwdINS6_IJSA_NS7_ILi512EEESA_EEES9_SC_SE_Li256ELb1ELb1ELb1ELb0EEENS1_36VarlenDynamicPersistentTileSchedulerILi64ELi64ELi256ELi128ELb1ELb1ELb1ELb1ELb0ELb1EEEEEEEEEvNT_6ParamsE)
        /*023c*/ 	.word	0x00000080


	//----- nvinfo : EIATTR_MIN_STACK_SIZE
	.align		4
.L_114:
        /*0240*/ 	.byte	0x04, 0x12
        /*0242*/ 	.short	(.L_116 - .L_115)
	.align		4
.L_115:
        /*0244*/ 	.word	index@(_ZN7cutlass13device_kernelIN5flash11enable_sm90INS1_16FlashAttnFwdSm90INS1_25CollectiveMainloopFwdSm90ILi2EN4cute5tupleIJNS5_1CILi1EEES8_S8_EEENS6_IJNS7_ILi64EEESA_SA_EEELi512ENS_10bfloat16_tEfNS_4arch4Sm90ELb1ELb0ELb0ELb0ELb1ELb0ELb0ELb0ELb0ELb1ELb1ELb0EEENS1_21CollectiveEpilogueFwdINS6_IJSA_NS7_ILi512EEESA_EEES9_SC_SE_Li256ELb0ELb1ELb1ELb0EEENS1_19SingleTileSchedulerILb0ELb1ELb1ELi64EEEEEEEEEvNT_6ParamsE)
        /*0248*/ 	.word	0x00000000


	//----- nvinfo : EIATTR_MIN_STACK_SIZE
	.align		4
.L_116:
        /*024c*/ 	.byte	0x04, 0x12
        /*024e*/ 	.short	(.L_118 - .L_117)
	.align		4
.L_117:
        /*0250*/ 	.word	index@(_ZN7cutlass13device_kernelIN5flash11enable_sm90INS1_16FlashAttnFwdSm90INS1_25CollectiveMainloopFwdSm90ILi2EN4cute5tupleIJNS5_1CILi1EEES8_S8_EEENS6_IJNS7_ILi64EEESA_SA_EEELi512ENS_10bfloat16_tEfNS_4arch4Sm90ELb1ELb0ELb0ELb0ELb1ELb0ELb1ELb0ELb0ELb1ELb1ELb0EEENS1_21CollectiveEpilogueFwdINS6_IJSA_NS7_ILi512EEESA_EEES9_SC_SE_Li256ELb0ELb1ELb1ELb0EEENS1_19SingleTileSchedulerILb0ELb1ELb1ELi64EEEEEEEEEvNT_6ParamsE)
        /*0254*/ 	.word	0x00000008


	//----- nvinfo : EIATTR_MIN_STACK_SIZE
	.align		4
.L_118:
        /*0258*/ 	.byte	0x04, 0x12
        /*025a*/ 	.short	(.L_120 - .L_119)
	.align		4
.L_119:
        /*025c*/ 	.word	index@(_ZN7cutlass13device_kernelIN5flash11enable_sm90INS1_16FlashAttnFwdSm90INS1_25CollectiveMainloopFwdSm90ILi2EN4cute5tupleIJNS5_1CILi1EEES8_S8_EEENS6_IJNS7_ILi64EEESA_SA_EEELi512ENS_10bfloat16_tEfNS_4arch4Sm90ELb1ELb0ELb0ELb1ELb1ELb0ELb0ELb0ELb0ELb1ELb1ELb0EEENS1_21CollectiveEpilogueFwdINS6_IJSA_NS7_ILi512EEESA_EEES9_SC_SE_Li256ELb1ELb1ELb1ELb0EEENS1_36VarlenDynamicPersistentTileSchedulerILi64ELi64ELi256ELi128ELb1ELb1ELb1ELb1ELb1ELb1EEEEEEEEEvNT_6ParamsE)
        /*0260*/ 	.word	0x00000038


	//----- nvinfo : EIATTR_MIN_STACK_SIZE
	.align		4
.L_120:
        /*0264*/ 	.byte	0x04, 0x12
        /*0266*/ 	.short	(.L_122 - .L_121)
	.align		4
.L_121:
        /*0268*/ 	.word	index@(_ZN7cutlass13device_kernelIN5flash11enable_sm90INS1_16FlashAttnFwdSm90INS1_25CollectiveMainloopFwdSm90ILi2EN4cute5tupleIJNS5_1CILi1EEES8_S8_EEENS6_IJNS7_ILi64EEESA_SA_EEELi512ENS_10bfloat16_tEfNS_4arch4Sm90ELb1ELb0ELb0ELb1ELb1ELb1ELb0ELb0ELb0ELb1ELb1ELb0EEENS1_21CollectiveEpilogueFwdINS6_IJSA_NS7_ILi512EEESA_EEES9_SC_SE_Li256ELb1ELb1ELb1ELb0EEENS1_36VarlenDynamicPersistentTileSchedulerILi64ELi64ELi256ELi128ELb1ELb1ELb1ELb1ELb1ELb1EEEEEEEEEvNT_6ParamsE)
        /*026c*/ 	.word	0x00000068


	//----- nvinfo : EIATTR_MIN_STACK_SIZE
	.align		4
.L_122:
        /*0270*/ 	.byte	0x04, 0x12
        /*0272*/ 	.short	(.L_124 - .L_123)
	.align		4
.L_123:
        /*0274*/ 	.word	index@(_ZN7cutlass13device_kernelIN5flash11enable_sm90INS1_16FlashAttnFwdSm90INS1_25CollectiveMainloopFwdSm90ILi2EN4cute5tupleIJNS5_1CILi1EEES8_S8_EEENS6_IJNS7_ILi64EEESA_SA_EEELi512ENS_10bfloat16_tEfNS_4arch4Sm90ELb1ELb0ELb0ELb1ELb1ELb0ELb1ELb0ELb0ELb1ELb1ELb0EEENS1_21CollectiveEpilogueFwdINS6_IJSA_NS7_ILi512EEESA_EEES9_SC_SE_Li256ELb1ELb1ELb1ELb0EEENS1_36VarlenDynamicPersistentTileSchedulerILi64ELi64ELi256ELi128ELb1ELb1ELb1ELb1ELb1ELb1EEEEEEEEEvNT_6ParamsE)
        /*0278*/ 	.word	0x00000030


	//----- nvinfo : EIATTR_MIN_STACK_SIZE
	.align		4
.L_124:
        /*027c*/ 	.byte	0x04, 0x12
        /*027e*/ 	.short	(.L_126 - .L_125)
	.align		4
.L_125:
        /*0280*/ 	.word	index@(_ZN7cutlass13device_kernelIN5flash11enable_sm90INS1_16FlashAttnFwdSm90INS1_25CollectiveMainloopFwdSm90ILi2EN4cute5tupleIJNS5_1CILi1EEES8_S8_EEENS6_IJNS7_ILi64EEESA_SA_EEELi512ENS_10bfloat16_tEfNS_4arch4Sm90ELb1ELb0ELb0ELb1ELb1ELb1ELb1ELb0ELb0ELb1ELb1ELb0EEENS1_21CollectiveEpilogueFwdINS6_IJSA_NS7_ILi512EEESA_EEES9_SC_SE_Li256ELb1ELb1ELb1ELb0EEENS1_36VarlenDynamicPersistentTileSchedulerILi64ELi64ELi256ELi128ELb1ELb1ELb1ELb1ELb1ELb1EEEEEEEEEvNT_6ParamsE)
        /*0284*/ 	.word	0x00000088
.L_126:


//--------------------- .nv.compat                --------------------------
	.section	.nv.compat,"",@"SHT_CUDA_COMPAT_INFO"
	.align	4
        /*0000*/ 	.byte	0x02, 0x09, 0x01, 0x00, 0x02, 0x02, 0x04, 0x00, 0x02, 0x05, 0x05, 0x00, 0x03, 0x07, 0x01, 0x01
        /*0010*/ 	.byte	0x02, 0x03, 0x01, 0x00, 0x02, 0x06, 0x01, 0x00, 0x04, 0x0b, 0x08, 0x00, 0x00, 0x00, 0x00, 0x00
        /*0020*/ 	.byte	0x00, 0x00, 0x00, 0x00


//--------------------- .nv.info._ZN7cutlass13device_kernelIN5flash11enable_sm90INS1_16FlashAttnFwdSm90INS1_25CollectiveMainloopFwdSm90ILi2EN4cute5tupleIJNS5_1CILi1EEES8_S8_EEENS6_IJNS7_ILi64EEESA_SA_EEELi512ENS_10bfloat16_tEfNS_4arch4Sm90ELb0ELb0ELb0ELb0ELb1ELb0ELb0ELb0ELb0ELb1ELb1ELb0EEENS1_21CollectiveEpilogueFwdINS6_IJSA_NS7_ILi512EEESA_EEES9_SC_SE_Li256ELb0ELb1ELb1ELb0EEENS1_19SingleTileSchedulerILb0ELb1ELb1ELi64EEEEEEEEEvNT_6ParamsE --------------------------
	.section	.nv.info._ZN7cutlass13device_kernelIN5flash11enable_sm90INS1_16FlashAttnFwdSm90INS1_25CollectiveMainloopFwdSm90ILi2EN4cute5tupleIJNS5_1CILi1EEES8_S8_EEENS6_IJNS7_ILi64EEESA_SA_EEELi512ENS_10bfloat16_tEfNS_4arch4Sm90ELb0ELb0ELb0ELb0ELb1ELb0ELb0ELb0ELb0ELb1ELb1ELb0EEENS1_21CollectiveEpilogueFwdINS6_IJSA_NS7_ILi512EEESA_EEES9_SC_SE_Li256ELb0ELb1ELb1ELb0EEENS1_19SingleTileSchedulerILb0ELb1ELb1ELi64EEEEEEEEEvNT_6ParamsE,"",@"SHT_CUDA_INFO"
	.sectionflags	@""
	.align	4


	//----- nvinfo : EIATTR_CUDA_API_VERSION
	.align		4
        /*0000*/ 	.byte	0x04, 0x37
        /*0002*/ 	.short	(.L_128 - .L_127)
.L_127:
        /*0004*/ 	.word	0x00000082


	//----- nvinfo : EIATTR_KPARAM_INFO
	.align		4
.L_128:
        /*0008*/ 	.byte	0x04, 0x17
        /*000a*/ 	.short	(.L_130 - .L_129)
.L_129:
        /*000c*/ 	.word	0x00000000
        /*0010*/ 	.short	0x0000
        /*0012*/ 	.short	0x0070
        /*0014*/ 	.byte	0x00, 0xf0, 0x01, 0x28


	//----- nvinfo : EIATTR_SPARSE_MMA_MASK
	.align		4
.L_130:
        /*0018*/ 	.byte	0x03, 0x50
        /*001a*/ 	.short	0x0000


	//----- nvinfo : EIATTR_MAXREG_COUNT
	.align		4
        /*001c*/ 	.byte	0x03, 0x1b
        /*001e*/ 	.short	0x00a8


	//----- nvinfo : EIATTR_NUM_BARRIERS
	.align		4
        /*0020*/ 	.byte	0x02, 0x4c
        /*0022*/ 	.byte	0x10
	.zero		1


	//----- nvinfo : EIATTR_EXTERNS
	.align		4
        /*0024*/ 	.byte	0x04, 0x0f
        /*0026*/ 	.short	(.L_132 - .L_131)


	//   ....[0]....
	.align		4
.L_131:
        /*0028*/ 	.word	index@(__assertfail)


	//----- nvinfo : EIATTR_MERCURY_ISA_VERSION
	.align		4
.L_132:
        /*002c*/ 	.byte	0x03, 0x5f
        /*002e*/ 	.short	0x0101


	//----- nvinfo : EIATTR_INT_WARP_WIDE_INSTR_OFFSETS
	.align		4
        /*0030*/ 	.byte	0x04, 0x31
        /*0032*/ 	.short	(.L_134 - .L_133)


	//   ....[0]....
.L_133:
        /*0034*/ 	.word	0x000000b0


	//   ....[1]....
        /*0038*/ 	.word	0x000000c0


	//   ....[2]....
        /*003c*/ 	.word	0x00000160


	//----- nvinfo : EIATTR_COOP_GROUP_MASK_REGIDS
	.align		4
.L_134:
        /*0040*/ 	.byte	0x04, 0x29
        /*0042*/ 	.short	(.L_136 - .L_135)


	//   ....[0]....
.L_135:
        /*0044*/ 	.word	0xffffffff


	//   ....[1]....
        /*0048*/ 	.word	0xffffffff


	//   ....[2]....
        /*004c*/ 	.word	0xffffffff


	//   ....[3]....
        /*0050*/ 	.word	0xffffffff


	//   ....[4]....
        /*0054*/ 	.word	0xffffffff


	//   ....[5]....
        /*0058*/ 	.word	0xffffffff


	//   ....[6]....
        /*005c*/ 	.word	0xffffffff


	//   ....[7]....
        /*0060*/ 	.word	0xffffffff


	//   ....[8]....
        /*0064*/ 	.word	0xffffffff


	//   ....[9]....
        /*0068*/ 	.word	0xffffffff


	//   ....[10]....
        /*006c*/ 	.word	0xffffffff


	//   ....[11]....
        /*0070*/ 	.word	0xffffffff


	//   ....[12]....
        /*0074*/ 	.word	0xffffffff


	//   ....[13]....
        /*0078*/ 	.word	0xffffffff


	//   ....[14]....
        /*007c*/ 	.word	0xffffffff


	//   ....[15]....
        /*0080*/ 	.word	0xffffffff


	//   ....[16]....
        /*0084*/ 	.word	0xffffffff


	//   ....[17]....
        /*0088*/ 	.word	0xffffffff


	//   ....[18]....
        /*008c*/ 	.word	0xffffffff


	//   ....[19]....
        /*0090*/ 	.word	0xffffffff


	//   ....[20]....
        /*0094*/ 	.word	0xffffffff


	//   ....[21]....
        /*0098*/ 	.word	0xffffffff


	//   ....[22]....
        /*009c*/ 	.word	0xffffffff


	//   ....[23]....
        /*00a0*/ 	.word	0xffffffff


	//   ....[24]....
        /*00a4*/ 	.word	0xffffffff


	//   ....[25]....
        /*00a8*/ 	.word	0xffffffff


	//   ....[26]....
        /*00ac*/ 	.word	0xffffffff


	//   ....[27]....
        /*00b0*/ 	.word	0xffffffff


	//   ....[28]....
        /*00b4*/ 	.word	0xffffffff


	//   ....[29]....
        /*00b8*/ 	.word	0xffffffff


	//   ....[30]....
        /*00bc*/ 	.word	0xffffffff


	//   ....[31]....
        /*00c0*/ 	.word	0xffffffff


	//   ....[32]....
        /*00c4*/ 	.word	0xffffffff


	//   ....[33]....
        /*00c8*/ 	.word	0xffffffff


	//   ....[34]....
        /*00cc*/ 	.word	0xffffffff


	//   ....[35]....
        /*00d0*/ 	.word	0xffffffff


	//   ....[36]....
        /*00d4*/ 	.word	0xffffffff


	//   ....[37]....
        /*00d8*/ 	.word	0xffffffff


	//   ....[38]....
        /*00dc*/ 	.word	0xffffffff


	//   ....[39]....
        /*00e0*/ 	.word	0xffffffff


	//   ....[40]....
        /*00e4*/ 	.word	0xffffffff


	//   ....[41]....
        /*00e8*/ 	.word	0xffffffff


	//   ....[42]....
        /*00ec*/ 	.word	0xffffffff


	//   ....[43]....
        /*00f0*/ 	.word	0xffffffff


	//   ....[44]....
        /*00f4*/ 	.word	0xffffffff


	//   ....[45]....
        /*00f8*/ 	.word	0xffffffff


	//   ....[46]....
        /*00fc*/ 	.word	0xffffffff


	//   ....[47]....
        /*0100*/ 	.word	0xffffffff


	//   ....[48]....
        /*0104*/ 	.word	0xffffffff


	//   ....[49]....
        /*0108*/ 	.word	0xffffffff


	//   ....[50]....
        /*010c*/ 	.word	0xffffffff


	//   ....[51]....
        /*0110*/ 	.word	0xffffffff


	//   ....[52]....
        /*0114*/ 	.word	0xffffffff


	//   ....[53]....
        /*0118*/ 	.word	0xffffffff


	//   ....[54]....
        /*011c*/ 	.word	0xffffffff


	//   ....[55]....
        /*0120*/ 	.word	0xffffffff


	//   ....[56]....
        /*0124*/ 	.word	0xffffffff


	//   ....[57]....
        /*0128*/ 	.word	0xffffffff


	//   ....[58]....
        /*012c*/ 	.word	0xffffffff


	//   ....[59]....
        /*0130*/ 	.word	0xffffffff


	//   ....[60]....
        /*0134*/ 	.word	0xffffffff


	//   ....[61]....
        /*0138*/ 	.word	0xffffffff


	//   ....[62]....
        /*013c*/ 	.word	0xffffffff


	//   ....[63]....
        /*0140*/ 	.word	0xffffffff


	//   ....[64]....
        /*0144*/ 	.word	0xffffffff


	//   ....[65]....
        /*0148*/ 	.word	0xffffffff


	//   ....[66]....
        /*014c*/ 	.word	0xffffffff


	//   ....[67]....
        /*0150*/ 	.word	0xffffffff


	//   ....[68]....
        /*0154*/ 	.word	0xffffffff


	//   ....[69]....
        /*0158*/ 	.word	0xffffffff


	//   ....[70]....
        /*015c*/ 	.word	0xffffffff


	//   ....[71]....
        /*0160*/ 	.word	0xffffffff


	//   ....[72]....
        /*0164*/ 	.word	0xffffffff


	//   ....[73]....
        /*0168*/ 	.word	0x0500000f


	//   ....[74]....
        /*016c*/ 	.word	0x0500000f


	//   ....[75]....
        /*0170*/ 	.word	0x0500000f


	//   ....[76]....
        /*0174*/ 	.word	0x0500000f


	//   ....[77]....
        /*0178*/ 	.word	0x0500000f


	//   ....[78]....
        /*017c*/ 	.word	0x0500000f


	//   ....[79]....
        /*0180*/ 	.word	0x0500000f


	//   ....[80]....
        /*0184*/ 	.word	0x0500000f


	//   ....[81]....
        /*0188*/ 	.word	0x0500000f


	//   ....[82]....
        /*018c*/ 	.word	0x0500000f


	//   ....[83]....
        /*0190*/ 	.word	0x0500000f


	//   ....[84]....
        /*0194*/ 	.word	0x0500000f


	//   ....[85]....
        /*0198*/ 	.word	0x0500000f


	//   ....[86]....
        /*019c*/ 	.word	0x0500000f


	//   ....[87]....
        /*01a0*/ 	.word	0x0500000f


	//   ....[88]....
        /*01a4*/ 	.word	0x0500000f


	//   ....[89]....
        /*01a8*/ 	.word	0x0500000f


	//   ....[90]....
        /*01ac*/ 	.word	0x0500000f


	//   ....[91]....
        /*01b0*/ 	.word	0x0500000f


	//   ....[92]....
        /*01b4*/ 	.word	0x0500000f


	//   ....[93]....
        /*01b8*/ 	.word	0x0500000f


	//   ....[94]....
        /*01bc*/ 	.word	0x0500000f


	//   ....[95]....
        /*01c0*/ 	.word	0x0500000f


	//   ....[96]....
        /*01c4*/ 	.word	0x0500000f


	//   ....[97]....
        /*01c8*/ 	.word	0x0500000f


	//   ....[98]....
        /*01cc*/ 	.word	0x0500000f


	//   ....[99]....
        /*01d0*/ 	.word	0x0500000f


	//   ....[100]....
        /*01d4*/ 	.word	0x0500000f


	//   ....[101]....
        /*01d8*/ 	.word	0x0500000f


	//   ....[102]....
        /*01dc*/ 	.word	0x0500000f


	//   ....[103]....
        /*01e0*/ 	.word	0x0500000f


	//   ....[104]....
        /*01e4*/ 	.word	0x0500000f


	//   ....[105]....
        /*01e8*/ 	.word	0x0500000f


	//   ....[106]....
        /*01ec*/ 	.word	0x0500000f


	//   ....[107]....
        /*01f0*/ 	.word	0x0500000f


	//   ....[108]....
        /*01f4*/ 	.word	0x0500000f


	//   ....[109]....
        /*01f8*/ 	.word	0x0500000f


	//   ....[110]....
        /*01fc*/ 	.word	0x0500000f


	//   ....[111]....
        /*0200*/ 	.word	0x0500000f


	//   ....[112]....
        /*0204*/ 	.word	0x0500000f


	//   ....[113]....
        /*0208*/ 	.word	0x0500000f


	//   ....[114]....
        /*020c*/ 	.word	0x0500000f


	//----- nvinfo : EIATTR_COOP_GROUP_INSTR_OFFSETS
	.align		4
.L_136:
        /*0210*/ 	.byte	0x04, 0x28
        /*0212*/ 	.short	(.L_138 - .L_137)


	//   ....[0]....
.L_137:
        /*0214*/ 	.word	0x00000060


	//   ....[1]....
        /*0218*/ 	.word	0x000000a0


	//   ....[2]....
        /*021c*/ 	.word	0x00000280


	//   ....[3]....
        /*0220*/ 	.word	0x000003e0


	//   ....[4]....
        /*0224*/ 	.word	0x00000500


	//   ....[5]....
        /*0228*/ 	.word	0x00000660


	//   ....[6]....
        /*022c*/ 	.word	0x000011d0


	//   ....[7]....
        /*0230*/ 	.word	0x00003200


	//   ....[8]....
        /*0234*/ 	.word	0x00003c90


	//   ....[9]....
        /*0238*/ 	.word	0x00003cf0


	//   ....[10]....
        /*023c*/ 	.word	0x00003f00


	//   ....[11]....
        /*0240*/ 	.word	0x00003f80


	//   ....[12]....
        /*0244*/ 	.word	0x00004a30


	//   ....[13]....
        /*0248*/ 	.word	0x00004ef0


	//   ....[14]....
        /*024c*/ 	.word	0x00004f20


	//   ....[15]....
        /*0250*/ 	.word	0x00005150


	//   ....[16]....
        /*0254*/ 	.word	0x00005320


	//   ....[17]....
        /*0258*/ 	.word	0x00006300


	//   ....[18]....
        /*025c*/ 	.word	0x000063e0


	//   ....[19]....
        /*0260*/ 	.word	0x00006430


	//   ....[20]....
        /*0264*/ 	.word	0x00006450


	//   ....[21]....
        /*0268*/ 	.word	0x00006470


	//   ....[22]....
        /*026c*/ 	.word	0x00006f50


	//   ....[23]....
        /*0270*/ 	.word	0x00007410


	//   ....[24]....
        /*0274*/ 	.word	0x00007440


	//   ....[25]....
        /*0278*/ 	.word	0x00007470


	//   ....[26]....
        /*027c*/ 	.word	0x00007480


	//   ....[27]....
        /*0280*/ 	.word	0x00007930


	//   ....[28]....
        /*0284*/ 	.word	0x00007950


	//   ....[29]....
        /*0288*/ 	.word	0x000085a0


	//   ....[30]....
        /*028c*/ 	.word	0x000085c0


	//   ....[31]....
        /*0290*/ 	.word	0x00009610


	//   ....[32]....
        /*0294*/ 	.word	0x0000a820


	//   ....[33]....
        /*0298*/ 	.word	0x0000a840


	//   ....[34]....
        /*029c*/ 	.word	0x0000a850


	//   ....[35]....
        /*02a0*/ 	.word	0x0000a890


	//   ....[36]....
        /*02a4*/ 	.word	0x0000a8e0


	//   ....[37]....
        /*02a8*/ 	.word	0x0000a900


	//   ....[38]....
        /*02ac*/ 	.word	0x0000a950


	//   ....[39]....
        /*02b0*/ 	.word	0x0000a970


	//   ....[40]....
        /*02b4*/ 	.word	0x0000aed0


	//   ....[41]....
        /*02b8*/ 	.word	0x0000af10


	//   ....[42]....
        /*02bc*/ 	.word	0x0000af40


	//   ....[43]....
        /*02c0*/ 	.word	0x0000af90


	//   ....[44]....
        /*02c4*/ 	.word	0x0000aff0


	//   ....[45]....
        /*02c8*/ 	.word	0x0000b010


	//   ....[46]....
        /*02cc*/ 	.word	0x0000b060


	//   ....[47]....
        /*02d0*/ 	.word	0x0000b080


	//   ....[48]....
        /*02d4*/ 	.word	0x0000b370


	//   ....[49]....
        /*02d8*/ 	.word	0x0000b3a0


	//   ....[50]....
        /*02dc*/ 	.word	0x0000b3d0


	//   ....[51]....
        /*02e0*/ 	.word	0x0000b400


	//   ....[52]....
        /*02e4*/ 	.word	0x0000b430


	//   ....[53]....
        /*02e8*/ 	.word	0x0000b480


	//   ....[54]....
        /*02ec*/ 	.word	0x0000b600


	//   ....[55]....
        /*02f0*/ 	.word	0x0000b630


	//   ....[56]....
        /*02f4*/ 	.word	0x0000bfb0


	//   ....[57]....
        /*02f8*/ 	.word	0x0000bfd0


	//   ....[58]....
        /*02fc*/ 	.word	0x0000bfe0


	//   ....[59]....
        /*0300*/ 	.word	0x0000c000


	//   ....[60]....
        /*0304*/ 	.word	0x0000c020


	//   ....[61]....
        /*0308*/ 	.word	0x0000c050


	//   ....[62]....
        /*030c*/ 	.word	0x0000c070


	//   ....[63]....
        /*0310*/ 	.word	0x0000c0a0


	//   ....[64]....
        /*0314*/ 	.word	0x0000c400


	//   ....[65]....
        /*0318*/ 	.word	0x0000c430


	//   ....[66]....
        /*031c*/ 	.word	0x0000c460


	//   ....[67]....
        /*0320*/ 	.word	0x0000c480


	//   ....[68]....
        /*0324*/ 	.word	0x0000c490


	//   ....[69]....
        /*0328*/ 	.word	0x0000c4b0


	//   ....[70]....
        /*032c*/ 	.word	0x0000c560


	//   ....[71]....
        /*0330*/ 	.word	0x0000c590


	//   ....[72]....
        /*0334*/ 	.word	0x0000ca90


	//   ....[73]....
        /*0338*/ 	.word	0x0000cff0


	//   ....[74]....
        /*033c*/ 	.word	0x0000d0e0


	//   ....[75]....
        /*0340*/ 	.word	0x0000d180


	//   ....[76]....
        /*0344*/ 	.word	0x0000d200


	//   ....[77]....
        /*0348*/ 	.word	0x0000d2b0


	//   ....[78]....
        /*034c*/ 	.word	0x0000d310


	//   ....[79]....
        /*0350*/ 	.word	0x0000d3d0


	//   ....[80]....
        /*0354*/ 	.word	0x0000d430


	//   ....[81]....
        /*0358*/ 	.word	0x0000d4d0


	//   ....[82]....
        /*035c*/ 	.word	0x0000d560


	//   ....[83]....
        /*0360*/ 	.word	0x0000d5c0


	//   ....[84]....
        /*0364*/ 	.word	0x0000d680


	//   ....[85]....
        /*0368*/ 	.word	0x0000d740


	//   ....[86]....
        /*036c*/ 	.word	0x0000d7a0


	//   ....[87]....
        /*0370*/ 	.word	0x0000d860


	//   ....[88]....
        /*0374*/ 	.word	0x0000d8c0


	//   ....[89]....
        /*0378*/ 	.word	0x0000d960


	//   ....[90]....
        /*037c*/ 	.word	0x0000dab0


	//   ....[91]....
        /*0380*/ 	.word	0x0000db70


	//   ....[92]....
        /*0384*/ 	.word	0x0000ddf0


	//   ....[93]....
        /*0388*/ 	.word	0x0000de40


	//   ....[94]....
        /*038c*/ 	.word	0x0000e000


	//   ....[95]....
        /*0390*/ 	.word	0x0000e050


	//   ....[96]....
        /*0394*/ 	.word	0x0000e210


	//   ....[97]....
        /*0398*/ 	.word	0x0000e260


	//   ....[98]....
        /*039c*/ 	.word	0x0000e340


	//   ....[99]....
        /*03a0*/ 	.word	0x0000e3e0


	//   ....[100]....
        /*03a4*/ 	.word	0x0000e440


	//   ....[101]....
        /*03a8*/ 	.word	0x0000e4e0


	//   ....[102]....
        /*03ac*/ 	.word	0x0000e540


	//   ....[103]....
        /*03b0*/ 	.word	0x0000e5e0


	//   ....[104]....
        /*03b4*/ 	.word	0x0000e640


	//   ....[105]....
        /*03b8*/ 	.word	0x0000e6e0


	//   ....[106]....
        /*03bc*/ 	.word	0x0000e7c0


	//   ....[107]....
        /*03c0*/ 	.word	0x0000e870


	//   ....[108]....
        /*03c4*/ 	.word	0x0000e960


	//   ....[109]....
        /*03c8*/ 	.word	0x0000ea60


	//   ....[110]....
        /*03cc*/ 	.word	0x0000eb80


	//   ....[111]....
        /*03d0*/ 	.word	0x0000ec60


	//   ....[112]....
        /*03d4*/ 	.word	0x0000ed70


	//   ....[113]....
        /*03d8*/ 	.word	0x0000ee40


	//   ....[114]....
        /*03dc*/ 	.word	0x0000ef50


	//----- nvinfo : EIATTR_REG_RECONFIG
	.align		4
.L_138:
        /*03e0*/ 	.byte	0x01, 0x54
	.zero		2


	//----- nvinfo : EIATTR_SYSCALL_OFFSETS
	.align		4
        /*03e4*/ 	.byte	0x04, 0x46
        /*03e6*/ 	.short	(.L_140 - .L_139)


	//   ....[0]....
.L_139:
        /*03e8*/ 	.word	0x000033c0


	//   ....[1]....
        /*03ec*/ 	.word	0x00009d30


	//   ....[2]....
        /*03f0*/ 	.word	0x00009e70


	//   ....[3]....
        /*03f4*/ 	.word	0x00009f60


	//   ....[4]....
        /*03f8*/ 	.word	0x0000abe0


	//----- nvinfo : EIATTR_MBARRIER_INSTR_OFFSETS
	.align		4
.L_140:
        /*03fc*/ 	.byte	0x04, 0x39
        /*03fe*/ 	.short	(.L_142 - .L_141)


	//   ....[0]....
.L_141:
        /*0400*/ 	.word	0x00000170
        /*0404*/ 	.word	0x000000ff
        /*0408*/ 	.word	0x00028c00
        /*040c*/ 	.short	0x0100
        /*040e*/ 	.byte	0x08
	.zero		1


	//   ....[1]....
        /*0410*/ 	.word	0x00000180
        /*0414*/ 	.word	0x000000ff
        /*0418*/ 	.word	0x00028c20
        /*041c*/ 	.short	0x0100
        /*041e*/ 	.byte	0x08
	.zero		1


	//   ....[2]....
        /*0420*/ 	.word	0x00000230
        /*0424*/ 	.word	0x000000ff
        /*0428*/ 	.word	0x00028c30
        /*042c*/ 	.short	0x0100
        /*042e*/ 	.byte	0x06
	.zero		1


	//   ....[3]....
        /*0430*/ 	.word	0x00000240
        /*0434*/ 	.word	0x000000ff
        /*0438*/ 	.word	0x00028c40
        /*043c*/ 	.short	0x0100
        /*043e*/ 	.byte	0x06
	.zero		1


	//   ....[4]....
        /*0440*/ 	.word	0x00000250
        /*0444*/ 	.word	0x000000ff
        /*0448*/ 	.word	0x00028c38
        /*044c*/ 	.short	0x0100
        /*044e*/ 	.byte	0x06
	.zero		1


	//   ....[5]....
        /*0450*/ 	.word	0x00000260
        /*0454*/ 	.word	0x000000ff
        /*0458*/ 	.word	0x00028c48
        /*045c*/ 	.short	0x0100
        /*045e*/ 	.byte	0x06
	.zero		1


	//   ....[6]....
        /*0460*/ 	.word	0x00000390
        /*0464*/ 	.word	0x000000ff
        /*0468*/ 	.word	0x00028c50
        /*046c*/ 	.short	0x0100
        /*046e*/ 	.byte	0x08
	.zero		1


	//   ....[7]....
        /*0470*/ 	.word	0x000003a0
        /*0474*/ 	.word	0x000000ff
        /*0478*/ 	.word	0x00028c60
        /*047c*/ 	.short	0x0100
        /*047e*/ 	.byte	0x08
	.zero		1


	//   ....[8]....
        /*0480*/ 	.word	0x000003b0
        /*0484*/ 	.word	0x000000ff
        /*0488*/ 	.word	0x00028c58
        /*048c*/ 	.short	0x0100
        /*048e*/ 	.byte	0x08
	.zero		1


	//   ....[9]....
        /*0490*/ 	.word	0x000003c0
        /*0494*/ 	.word	0x000000ff
        /*0498*/ 	.word	0x00028c68
        /*049c*/ 	.short	0x0100
        /*049e*/ 	.byte	0x08
	.zero		1


	//   ....[10]....
        /*04a0*/ 	.word	0x000004b0
        /*04a4*/ 	.word	0x000000ff
        /*04a8*/ 	.word	0x00028c70
        /*04ac*/ 	.short	0x0100
        /*04ae*/ 	.byte	0x06
	.zero		1


	//   ....[11]....
        /*04b0*/ 	.word	0x000004c0
        /*04b4*/ 	.word	0x000000ff
        /*04b8*/ 	.word	0x00028c80
        /*04bc*/ 	.short	0x0100
        /*04be*/ 	.byte	0x06
	.zero		1


	//   ....[12]....
        /*04c0*/ 	.word	0x000004d0
        /*04c4*/ 	.word	0x000000ff
        /*04c8*/ 	.word	0x00028c78
        /*04cc*/ 	.short	0x0100
        /*04ce*/ 	.byte	0x06
	.zero		1


	//   ....[13]....
        /*04d0*/ 	.word	0x000004e0
        /*04d4*/ 	.word	0x000000ff
        /*04d8*/ 	.word	0x00028c88
        /*04dc*/ 	.short	0x0100
        /*04de*/ 	.byte	0x06
	.zero		1


	//   ....[14]....
        /*04e0*/ 	.word	0x00000610
        /*04e4*/ 	.word	0x000000ff
        /*04e8*/ 	.word	0x00028c90
        /*04ec*/ 	.short	0x0100
        /*04ee*/ 	.byte	0x08
	.zero		1


	//   ....[15]....
        /*04f0*/ 	.word	0x00000620
        /*04f4*/ 	.word	0x000000ff
        /*04f8*/ 	.word	0x00028ca0
        /*04fc*/ 	.short	0x0100
        /*04fe*/ 	.byte	0x08
	.zero		1


	//   ....[16]....
        /*0500*/ 	.word	0x00000630
        /*0504*/ 	.word	0x000000ff
        /*0508*/ 	.word	0x00028c98
        /*050c*/ 	.short	0x0100
        /*050e*/ 	.byte	0x08
	.zero		1


	//   ....[17]....
        /*0510*/ 	.word	0x00000640
        /*0514*/ 	.word	0x000000ff
        /*0518*/ 	.word	0x00028ca8
        /*051c*/ 	.short	0x0100
        /*051e*/ 	.byte	0x08
	.zero		1


	//   ....[18]....
        /*0520*/ 	.word	0x00000780
        /*0524*/ 	.word	0x000000ff
        /*0528*/ 	.word	0x00028cb0
        /*052c*/ 	.short	0x0100
        /*052e*/ 	.byte	0x08
	.zero		1


	//   ....[19]....
        /*0530*/ 	.word	0x00000790
        /*0534*/ 	.word	0x000000ff
        /*0538*/ 	.word	0x00028cc0
        /*053c*/ 	.short	0x0100
        /*053e*/ 	.byte	0x08
	.zero		1


	//   ....[20]....
        /*0540*/ 	.word	0x000007a0
        /*0544*/ 	.word	0x000000ff
        /*0548*/ 	.word	0x00028cb8
        /*054c*/ 	.short	0x0100
        /*054e*/ 	.byte	0x08
	.zero		1


	//   ....[21]....
        /*0550*/ 	.word	0x000007b0
        /*0554*/ 	.word	0x000000ff
        /*0558*/ 	.word	0x00028cc8
        /*055c*/ 	.short	0x0100
        /*055e*/ 	.byte	0x08
	.zero		1


	//   ....[22]....
        /*0560*/ 	.word	0x00001390
        /*0564*/ 	.word	0x000000ff
        /*0568*/ 	.word	0x00028c50
        /*056c*/ 	.short	0x010a
        /*056e*/ 	.byte	0x05
	.zero		1


	//   ....[23]....
        /*0570*/ 	.word	0x00001660
        /*0574*/ 	.word	0x000000ff
        /*0578*/ 	.word	0x00000000
        /*057c*/ 	.short	0x0101
        /*057e*/ 	.byte	0x04
	.zero		1


	//   ....[24]....
        /*0580*/ 	.word	0x00001fc0
        /*0584*/ 	.word	0x000000ff
        /*0588*/ 	.word	0x00028c50
        /*058c*/ 	.short	0x010a
        /*058e*/ 	.byte	0x07
	.zero		1


	//   ....[25]....
        /*0590*/ 	.word	0x00002000
        /*0594*/ 	.word	0x000000ff
        /*0598*/ 	.word	0x00028c50
        /*059c*/ 	.short	0x010a
        /*059e*/ 	.byte	0x07
	.zero		1


	//   ....[26]....
        /*05a0*/ 	.word	0x000021e0
        /*05a4*/ 	.word	0x000000ff
        /*05a8*/ 	.word	0x00000000
        /*05ac*/ 	.short	0x0101
        /*05ae*/ 	.byte	0x07
	.zero		1


	//   ....[27]....
        /*05b0*/ 	.word	0x000033f0
        /*05b4*/ 	.word	0x000000ff
        /*05b8*/ 	.word	0x00028c00
        /*05bc*/ 	.short	0x010a
        /*05be*/ 	.byte	0x29
	.zero		1


	//   ....[28]....
        /*05c0*/ 	.word	0x00003580
        /*05c4*/ 	.word	0x000000ff
        /*05c8*/ 	.word	0x00028c30
        /*05cc*/ 	.short	0x010a
        /*05ce*/ 	.byte	0x29
	.zero		1


	//   ....[29]....
        /*05d0*/ 	.word	0x000035c0
        /*05d4*/ 	.word	0x000000ff
        /*05d8*/ 	.word	0x00028c30
        /*05dc*/ 	.short	0x010a
        /*05de*/ 	.byte	0x29
	.zero		1


	//   ....[30]....
        /*05e0*/ 	.word	0x000038c0
        /*05e4*/ 	.word	0x000000ff
        /*05e8*/ 	.word	0x00000000
        /*05ec*/ 	.short	0x0101
        /*05ee*/ 	.byte	0x04
	.zero		1


	//   ....[31]....
        /*05f0*/ 	.word	0x000047b0
        /*05f4*/ 	.word	0x000000ff
        /*05f8*/ 	.word	0x00028c50
        /*05fc*/ 	.short	0x010a
        /*05fe*/ 	.byte	0x29
	.zero		1


	//   ....[32]....
        /*0600*/ 	.word	0x00004800
        /*0604*/ 	.word	0x000000ff
        /*0608*/ 	.word	0x00028c50
        /*060c*/ 	.short	0x010a
        /*060e*/ 	.byte	0x29
	.zero		1


	//   ....[33]....
        /*0610*/ 	.word	0x00004ac0
        /*0614*/ 	.word	0x000000ff
        /*0618*/ 	.word	0x00000000
        /*061c*/ 	.short	0x0101
        /*061e*/ 	.byte	0x05
	.zero		1


	//   ....[34]....
        /*0620*/ 	.word	0x00004be0
        /*0624*/ 	.word	0x000000ff
        /*0628*/ 	.word	0x00028c30
        /*062c*/ 	.short	0x010a
        /*062e*/ 	.byte	0x1a
	.zero		1


	//   ....[35]....
        /*0630*/ 	.word	0x00004c20
        /*0634*/ 	.word	0x000000ff
        /*0638*/ 	.word	0x00028c30
        /*063c*/ 	.short	0x010a
        /*063e*/ 	.byte	0x1a
	.zero		1


	//   ....[36]....
        /*0640*/ 	.word	0x00004e30
        /*0644*/ 	.word	0x000000ff
        /*0648*/ 	.word	0x00000000
        /*064c*/ 	.short	0x0101
        /*064e*/ 	.byte	0x07
	.zero		1


	//   ....[37]....
        /*0650*/ 	.word	0x000060b0
        /*0654*/ 	.word	0x000000ff
        /*0658*/ 	.word	0x00028c50
        /*065c*/ 	.short	0x010a
        /*065e*/ 	.byte	0x1a
	.zero		1


	//   ....[38]....
        /*0660*/ 	.word	0x000060f0
        /*0664*/ 	.word	0x000000ff
        /*0668*/ 	.word	0x00028c50
        /*066c*/ 	.short	0x010a
        /*066e*/ 	.byte	0x1a
	.zero		1


	//   ....[39]....
        /*0670*/ 	.word	0x00006380
        /*0674*/ 	.word	0x000000ff
        /*0678*/ 	.word	0x00000000
        /*067c*/ 	.short	0x0101
        /*067e*/ 	.byte	0x05
	.zero		1


	//   ....[40]....
        /*0680*/ 	.word	0x00006f20
        /*0684*/ 	.word	0x000000ff
        /*0688*/ 	.word	0x00000000
        /*068c*/ 	.short	0x0101
        /*068e*/ 	.byte	0x04
	.zero		1


	//   ....[41]....
        /*0690*/ 	.word	0x0000a5e0
        /*0694*/ 	.word	0x000000ff
        /*0698*/ 	.word	0x00028c40
        /*069c*/ 	.short	0x010a
        /*069e*/ 	.byte	0x2b
	.zero		1


	//   ....[42]....
        /*06a0*/ 	.word	0x0000aa10
        /*06a4*/ 	.word	0x000000ff
        /*06a8*/ 	.word	0x00028c30
        /*06ac*/ 	.short	0x0107
        /*06ae*/ 	.byte	0x2b
	.zero		1


	//   ....[43]....
        /*06b0*/ 	.word	0x0000aa80
        /*06b4*/ 	.word	0x000000ff
        /*06b8*/ 	.word	0x00028c30
        /*06bc*/ 	.short	0x0101
        /*06be*/ 	.byte	0x2b
	.zero		1


	//   ....[44]....
        /*06c0*/ 	.word	0x0000b150
        /*06c4*/ 	.word	0x000000ff
        /*06c8*/ 	.word	0x00028c00
        /*06cc*/ 	.short	0x0107
        /*06ce*/ 	.byte	0x2b
	.zero		1


	//   ....[45]....
        /*06d0*/ 	.word	0x0000b190
        /*06d4*/ 	.word	0x000000ff
        /*06d8*/ 	.word	0x00028c00
        /*06dc*/ 	.short	0x0101
        /*06de*/ 	.byte	0x2b
	.zero		1


	//   ....[46]....
        /*06e0*/ 	.word	0x0000b1a0
        /*06e4*/ 	.word	0x000000ff
        /*06e8*/ 	.word	0x00028c20
        /*06ec*/ 	.short	0x010a
        /*06ee*/ 	.byte	0x2b
	.zero		1


	//   ....[47]....
        /*06f0*/ 	.word	0x0000b1f0
        /*06f4*/ 	.word	0x000000ff
        /*06f8*/ 	.word	0x00028c60
        /*06fc*/ 	.short	0x010a
        /*06fe*/ 	.byte	0x2b
	.zero		1


	//   ....[48]....
        /*0700*/ 	.word	0x0000ba10
        /*0704*/ 	.word	0x000000ff
        /*0708*/ 	.word	0x00028c50
        /*070c*/ 	.short	0x0107
        /*070e*/ 	.byte	0x2b
	.zero		1


	//   ....[49]....
        /*0710*/ 	.word	0x0000ba90
        /*0714*/ 	.word	0x000000ff
        /*0718*/ 	.word	0x00028c50
        /*071c*/ 	.short	0x0101
        /*071e*/ 	.byte	0x2b
	.zero		1


	//   ....[50]....
        /*0720*/ 	.word	0x0000bdb0
        /*0724*/ 	.word	0x0000000a
        /*0728*/ 	.word	0x00028c40
        /*072c*/ 	.short	0x010a
        /*072e*/ 	.byte	0x3f
	.zero		1


	//   ....[51]....
        /*0730*/ 	.word	0x0000c140
        /*0734*/ 	.word	0x0000000a
        /*0738*/ 	.word	0x00028c30
        /*073c*/ 	.short	0x0107
        /*073e*/ 	.byte	0x3f
	.zero		1


	//   ....[52]....
        /*0740*/ 	.word	0x0000c1f0
        /*0744*/ 	.word	0x0000000a
        /*0748*/ 	.word	0x00028c30
        /*074c*/ 	.short	0x0101
        /*074e*/ 	.byte	0x3f
	.zero		1


	//   ....[53]....
        /*0750*/ 	.word	0x0000c220
        /*0754*/ 	.word	0x0000000a
        /*0758*/ 	.word	0x00028c60
        /*075c*/ 	.short	0x010a
        /*075e*/ 	.byte	0x3f
	.zero		1


	//   ....[54]....
        /*0760*/ 	.word	0x0000c860
        /*0764*/ 	.word	0x0000000a
        /*0768*/ 	.word	0x00028c50
        /*076c*/ 	.short	0x0107
        /*076e*/ 	.byte	0x3f
	.zero		1


	//   ....[55]....
        /*0770*/ 	.word	0x0000c920
        /*0774*/ 	.word	0x0000000a
        /*0778*/ 	.word	0x00028c50
        /*077c*/ 	.short	0x0101
        /*077e*/ 	.byte	0x3f
	.zero		1


	//   ....[56]....
        /*0780*/ 	.word	0x0000ca10
        /*0784*/ 	.word	0x00000005
        /*0788*/ 	.word	0x00028c20
        /*078c*/ 	.short	0x010a
        /*078e*/ 	.byte	0x3f
	.zero		1


	//   ....[57]....
        /*0790*/ 	.word	0x0000cb80
        /*0794*/ 	.word	0x00000004
        /*0798*/ 	.word	0x00028c40
        /*079c*/ 	.short	0x010a
        /*079e*/ 	.byte	0x3f
	.zero		1


	//   ....[58]....
        /*07a0*/ 	.word	0x0000cc20
        /*07a4*/ 	.word	0x00000005
        /*07a8*/ 	.word	0x00028c40
        /*07ac*/ 	.short	0x010a
        /*07ae*/ 	.byte	0x3f
	.zero		1


	//   ....[59]....
        /*07b0*/ 	.word	0x0000cc60
        /*07b4*/ 	.word	0x00000004
        /*07b8*/ 	.word	0x00028c60
        /*07bc*/ 	.short	0x010a
        /*07be*/ 	.byte	0x3f
	.zero		1


	//   ....[60]....
        /*07c0*/ 	.word	0x0000cca0
        /*07c4*/ 	.word	0x00000005
        /*07c8*/ 	.word	0x00028c60
        /*07cc*/ 	.short	0x010a
        /*07ce*/ 	.byte	0x3f
	.zero		1


	//   ....[61]....
        /*07d0*/ 	.word	0x0000cd10
        /*07d4*/ 	.word	0x00000005
        /*07d8*/ 	.word	0x00028c50
        /*07dc*/ 	.short	0x010a
        /*07de*/ 	.byte	0x3f
	.zero		1


	//   ....[62]....
        /*07e0*/ 	.word	0x0000cd70
        /*07e4*/ 	.word	0x00000005
        /*07e8*/ 	.word	0x00028c50
        /*07ec*/ 	.short	0x010a
        /*07ee*/ 	.byte	0x3f
	.zero		1


	//   ....[63]....
        /*07f0*/ 	.word	0x0000cdd0
        /*07f4*/ 	.word	0x00000000
        /*07f8*/ 	.word	0x00028c00
        /*07fc*/ 	.short	0x010a
        /*07fe*/ 	.byte	0x3f
	.zero		1


	//   ....[64]....
        /*0800*/ 	.word	0x0000ce30
        /*0804*/ 	.word	0x00000004
        /*0808*/ 	.word	0x00028c30
        /*080c*/ 	.short	0x010a
        /*080e*/ 	.byte	0x3f
	.zero		1


	//   ....[65]....
        /*0810*/ 	.word	0x0000ce90
        /*0814*/ 	.word	0x0000000c
        /*0818*/ 	.word	0x00028c50
        /*081c*/ 	.short	0x010a
        /*081e*/ 	.byte	0x3f
	.zero		1


	//   ....[66]....
        /*0820*/ 	.word	0x0000cef0
        /*0824*/ 	.word	0x0000000c
        /*0828*/ 	.word	0x00028c30
        /*082c*/ 	.short	0x010a
        /*082e*/ 	.byte	0x3f
	.zero		1


	//   ....[67]....
        /*0830*/ 	.word	0x0000cf50
        /*0834*/ 	.word	0x0000000e
        /*0838*/ 	.word	0x00028c50
        /*083c*/ 	.short	0x010a
        /*083e*/ 	.byte	0x3f
	.zero		1


	//   ....[68]....
        /*0840*/ 	.word	0x0000d030
        /*0844*/ 	.word	0x00000003
        /*0848*/ 	.word	0x00028c40
        /*084c*/ 	.short	0x010a
        /*084e*/ 	.byte	0x3f
	.zero		1


	//   ....[69]....
        /*0850*/ 	.word	0x0000d9a0
        /*0854*/ 	.word	0x00000003
        /*0858*/ 	.word	0x00028c20
        /*085c*/ 	.short	0x010a
        /*085e*/ 	.byte	0x3f
	.zero		1


	//   ....[70]....
        /*0860*/ 	.word	0x0000da00
        /*0864*/ 	.word	0x00000003
        /*0868*/ 	.word	0x00028c60
        /*086c*/ 	.short	0x010a
        /*086e*/ 	.byte	0x3f
	.zero		1


	//   ....[71]....
        /*0870*/ 	.word	0x0000e290
        /*0874*/ 	.word	0x0000000a
        /*0878*/ 	.word	0x00028c40
        /*087c*/ 	.short	0x010a
        /*087e*/ 	.byte	0x3f
	.zero		1


	//   ....[72]....
        /*0880*/ 	.word	0x0000e710
        /*0884*/ 	.word	0x0000000a
        /*0888*/ 	.word	0x00028c60
        /*088c*/ 	.short	0x010a
        /*088e*/ 	.byte	0x3f
	.zero		1


	//   ....[73]....
        /*0890*/ 	.word	0x0000ee70
        /*0894*/ 	.word	0x00000005
        /*0898*/ 	.word	0x00028c20
        /*089c*/ 	.short	0x010a
        /*089e*/ 	.byte	0x3f
	.zero		1


	//   ....[74]....
        /*08a0*/ 	.word	0x0000f010
        /*08a4*/ 	.word	0x00000004
        /*08a8*/ 	.word	0x00028c40
        /*08ac*/ 	.short	0x010a
        /*08ae*/ 	.byte	0x3f
	.zero		1


	//   ....[75]....
        /*08b0*/ 	.word	0x0000f060
        /*08b4*/ 	.word	0x00000005
        /*08b8*/ 	.word	0x00028c40
        /*08bc*/ 	.short	0x010a
        /*08be*/ 	.byte	0x3f
	.zero		1


	//   ....[76]....
        /*08c0*/ 	.word	0x0000f0b0
        /*08c4*/ 	.word	0x00000004
        /*08c8*/ 	.word	0x00028c60
        /*08cc*/ 	.short	0x010a
        /*08ce*/ 	.byte	0x3f
	.zero		1


	//----- nvinfo : EIATTR_NUM_MBARRIERS
	.align		4
.L_142:
        /*08d0*/ 	.byte	0x03, 0x38
        /*08d2*/ 	.short	0x0016


	//----- nvinfo : EIATTR_EXIT_INSTR_OFFSETS
	.align		4
        /*08d4*/ 	.byte	0x04, 0x1c
        /*08d6*/ 	.short	(.L_144 - .L_143)


	//   ....[0]....
.L_143:
        /*08d8*/ 	.word	0x0000ccf0


	//----- nvinfo : EIATTR_MAX_THREADS
	.align		4
.L_144:
        /*08dc*/ 	.byte	0x04, 0x05
        /*08de*/ 	.short	(.L_146 - .L_145)
.L_145:
        /*08e0*/ 	.word	0x00000180
        /*08e4*/ 	.word	0x00000001
        /*08e8*/ 	.word	0x00000001


	//----- nvinfo : EIATTR_CRS_STACK_SIZE
	.align		4
.L_146:
        /*08ec*/ 	.byte	0x04, 0x1e
        /*08ee*/ 	.short	(.L_148 - .L_147)
.L_147:
        /*08f0*/ 	.word	0x00000000


	//----- nvinfo : EIATTR_CBANK_PARAM_SIZE
	.align		4
.L_148:
        /*08f4*/ 	.byte	0x03, 0x19
        /*08f6*/ 	.short	0x0a70


	//----- nvinfo : EIATTR_PARAM_CBANK
	.align		4
        /*08f8*/ 	.byte	0x04, 0x0a
        /*08fa*/ 	.short	(.L_150 - .L_149)
	.align		4
.L_149:
        /*08fc*/ 	.word	index@(.nv.constant0._ZN7cutlass13device_kernelIN5flash11enable_sm90INS1_16FlashAttnFwdSm90INS1_25CollectiveMainloopFwdSm90ILi2EN4cute5tupleIJNS5_1CILi1EEES8_S8_EEENS6_IJNS7_ILi64EEESA_SA_EEELi512ENS_10bfloat16_tEfNS_4arch4Sm90ELb0ELb0ELb0ELb0ELb1ELb0ELb0ELb0ELb0ELb1ELb1ELb0EEENS1_21CollectiveEpilogueFwdINS6_IJSA_NS7_ILi512EEESA_EEES9_SC_SE_Li256ELb0ELb1ELb1ELb0EEENS1_19SingleTileSchedulerILb0ELb1ELb1ELi64EEEEEEEEEvNT_6ParamsE)
        /*0900*/ 	.short	0x0210
        /*0902*/ 	.short	0x0a70


	//----- nvinfo : EIATTR_SW_WAR
	.align		4
.L_150:
        /*0904*/ 	.byte	0x04, 0x36
        /*0906*/ 	.short	(.L_152 - .L_151)
.L_151:
        /*0908*/ 	.word	0x00000008
.L_152:


//--------------------- .nv.info._ZN7cutlass13device_kernelIN5flash11enable_sm90INS1_16FlashAttnFwdSm90INS1_25CollectiveMainloopFwdSm90ILi2EN4cute5tupleIJNS5_1CILi1EEES8_S8_EEENS6_IJNS7_ILi64EEESA_SA_EEELi512ENS_10bfloat16_tEfNS_4arch4Sm90ELb0ELb0ELb0ELb0ELb1ELb0ELb1ELb0ELb0ELb1ELb1ELb0EEENS1_21CollectiveEpilogueFwdINS6_IJSA_NS7_ILi512EEESA_EEES9_SC_SE_Li256ELb0ELb1ELb1ELb0EEENS1_19SingleTileSchedulerILb0ELb1ELb1ELi64EEEEEEEEEvNT_6ParamsE --------------------------
	.section	.nv.info._ZN7cutlass13device_kernelIN5flash11enable_sm90INS1_16FlashAttnFwdSm90INS1_25CollectiveMainloopFwdSm90ILi2EN4cute5tupleIJNS5_1CILi1EEES8_S8_EEENS6_IJNS7_ILi64EEESA_SA_EEELi512ENS_10bfloat16_tEfNS_4arch4Sm90ELb0ELb0ELb0ELb0ELb1ELb0ELb1ELb0ELb0ELb1ELb1ELb0EEENS1_21CollectiveEpilogueFwdINS6_IJSA_NS7_ILi512EEESA_EEES9_SC_SE_Li256ELb0ELb1ELb1ELb0EEENS1_19SingleTileSchedulerILb0ELb1ELb1ELi64EEEEEEEEEvNT_6ParamsE,"",@"SHT_CUDA_INFO"
	.sectionflags	@""
	.align	4


	//----- nvinfo : EIATTR_CUDA_API_VERSION
	.align		4
        /*0000*/ 	.byte	0x04, 0x37
        /*0002*/ 	.short	(.L_154 - .L_153)
.L_153:
        /*0004*/ 	.word	0x00000082


	//----- nvinfo : EIATTR_KPARAM_INFO
	.align		4
.L_154:
        /*0008*/ 	.byte	0x04, 0x17
        /*000a*/ 	.short	(.L_156 - .L_155)
.L_155:
        /*000c*/ 	.word	0x00000000
        /*0010*/ 	.short	0x0000
        /*0012*/ 	.short	0x0070
        /*0014*/ 	.byte	0x00, 0xf0, 0x01, 0x2c


	//----- nvinfo : EIATTR_SPARSE_MMA_MASK
	.align		4
.L_156:
        /*0018*/ 	.byte	0x03, 0x50
        /*001a*/ 	.short	0x0000


	//----- nvinfo : EIATTR_MAXREG_COUNT
	.align		4
        /*001c*/ 	.byte	0x03, 0x1b
        /*001e*/ 	.short	0x00a8


	//----- nvinfo : EIATTR_NUM_BARRIERS
	.align		4
        /*0020*/ 	.byte	0x02, 0x4c
        /*0022*/ 	.byte	0x10
	.zero		1


	//----- nvinfo : EIATTR_EXTERNS
	.align		4
        /*0024*/ 	.byte	0x04, 0x0f
        /*0026*/ 	.short	(.L_158 - .L_157)


	//   ....[0]....
	.align		4
.L_157:
        /*0028*/ 	.word	index@(__assertfail)


	//----- nvinfo : EIATTR_ANNOTATIONS
	.align		4
.L_158:
        /*002c*/ 	.byte	0x04, 0x55
        /*002e*/ 	.short	(.L_160 - .L_159)


	//   ....[0]....
.L_159:
        /*0030*/ 	.word	0x00000001
        /*0034*/ 	.byte	0x90, 0x08, 0x00, 0x00, 0x01, 0x00, 0x00, 0x00, 0xd0, 0x11, 0x00, 0x00, 0x01, 0x00, 0x00, 0x00
        /*0044*/ 	.byte	0xd0, 0x33, 0x00, 0x00, 0x01, 0x00, 0x00, 0x00, 0x30, 0xd1, 0x00, 0x00, 0x01, 0x00, 0x00, 0x00
        /*0054*/ 	.byte	0x70, 0x05, 0x01, 0x00


	//----- nvinfo : EIATTR_MERCURY_ISA_VERSION
	.align		4
.L_160:
        /*0058*/ 	.byte	0x03, 0x5f
        /*005a*/ 	.short	0x0101


	//----- nvinfo : EIATTR_INT_WARP_WIDE_INSTR_OFFSETS
	.align		4
        /*005c*/ 	.byte	0x04, 0x31
        /*005e*/ 	.short	(.L_162 - .L_161)


	//   ....[0]....
.L_161:
        /*0060*/ 	.word	0x000000c0


	//   ....[1]....
        /*0064*/ 	.word	0x000000d0


	//   ....[2]....
        /*0068*/ 	.word	0x000000e0


	//   ....[3]....
        /*006c*/ 	.word	0x00000180


	//----- nvinfo : EIATTR_COOP_GROUP_MASK_REGIDS
	.align		4
.L_162:
        /*0070*/ 	.byte	0x04, 0x29
        /*0072*/ 	.short	(.L_164 - .L_163)


	//   ....[0]....
.L_163:
        /*0074*/ 	.word	0xffffffff


	//   ....[1]....
        /*0078*/ 	.word	0xffffffff


	//   ....[2]....
        /*007c*/ 	.word	0xffffffff


	//   ....[3]....
        /*0080*/ 	.word	0xffffffff


	//   ....[4]....
        /*0084*/ 	.word	0xffffffff


	//   ....[5]....
        /*0088*/ 	.word	0xffffffff


	//   ....[6]....
        /*008c*/ 	.word	0xffffffff


	//   ....[7]....
        /*0090*/ 	.word	0xffffffff


	//   ....[8]....
        /*0094*/ 	.word	0xffffffff


	//   ....[9]....
        /*0098*/ 	.word	0xffffffff


	//   ....[10]....
        /*009c*/ 	.word	0xffffffff


	//   ....[11]....
        /*00a0*/ 	.word	0xffffffff


	//   ....[12]....
        /*00a4*/ 	.word	0xffffffff


	//   ....[13]....
        /*00a8*/ 	.word	0xffffffff


	//   ....[14]....
        /*00ac*/ 	.word	0xffffffff


	//   ....[15]....
        /*00b0*/ 	.word	0xffffffff


	//   ....[16]....
        /*00b4*/ 	.word	0xffffffff


	//   ....[17]....
        /*00b8*/ 	.word	0xffffffff


	//   ....[18]....
        /*00bc*/ 	.word	0xffffffff


	//   ....[19]....
        /*00c0*/ 	.word	0xffffffff


	//   ....[20]....
        /*00c4*/ 	.word	0xffffffff


	//   ....[21]....
        /*00c8*/ 	.word	0xffffffff


	//   ....[22]....
        /*00cc*/ 	.word	0xffffffff


	//   ....[23]....
        /*00d0*/ 	.word	0xffffffff


	//   ....[24]....
        /*00d4*/ 	.word	0xffffffff


	//   ....[25]....
        /*00d8*/ 	.word	0xffffffff


	//   ....[26]....
        /*00dc*/ 	.word	0xffffffff


	//   ....[27]....
        /*00e0*/ 	.word	0xffffffff


	//   ....[28]....
        /*00e4*/ 	.word	0xffffffff


	//   ....[29]....
        /*00e8*/ 	.word	0xffffffff


	//   ....[30]....
        /*00ec*/ 	.word	0xffffffff


	//   ....[31]....
        /*00f0*/ 	.word	0xffffffff


	//   ....[32]....
        /*00f4*/ 	.word	0xffffffff


	//   ....[33]....
        /*00f8*/ 	.word	0xffffffff


	//   ....[34]....
        /*00fc*/ 	.word	0xffffffff


	//   ....[35]....
        /*0100*/ 	.word	0xffffffff


	//   ....[36]....
        /*0104*/ 	.word	0xffffffff


	//   ....[37]....
        /*0108*/ 	.word	0xffffffff


	//   ....[38]....
        /*010c*/ 	.word	0xffffffff


	//   ....[39]....
        /*0110*/ 	.word	0xffffffff


	//   ....[40]....
        /*0114*/ 	.word	0xffffffff


	//   ....[41]....
        /*0118*/ 	.word	0xffffffff


	//   ....[42]....
        /*011c*/ 	.word	0xffffffff


	//   ....[43]....
        /*0120*/ 	.word	0xffffffff


	//   ....[44]....
        /*0124*/ 	.word	0xffffffff


	//   ....[45]....
        /*0128*/ 	.word	0xffffffff


	//   ....[46]....
        /*012c*/ 	.word	0xffffffff


	//   ....[47]....
        /*0130*/ 	.word	0xffffffff


	//   ....[48]....
        /*0134*/ 	.word	0xffffffff


	//   ....[49]....
        /*0138*/ 	.word	0xffffffff


	//   ....[50]....
        /*013c*/ 	.word	0xffffffff


	//   ....[51]....
        /*0140*/ 	.word	0xffffffff


	//   ....[52]....
        /*0144*/ 	.word	0xffffffff


	//   ....[53]....
        /*0148*/ 	.word	0xffffffff


	//   ....[54]....
        /*014c*/ 	.word	0xffffffff


	//   ....[55]....
        /*0150*/ 	.word	0xffffffff


	//   ....[56]....
        /*0154*/ 	.word	0xffffffff


	//   ....[57]....
        /*0158*/ 	.word	0xffffffff


	//   ....[58]....
        /*015c*/ 	.word	0xffffffff


	//   ....[59]....
        /*0160*/ 	.word	0xffffffff


	//   ....[60]....
        /*0164*/ 	.word	0xffffffff


	//   ....[61]....
        /*0168*/ 	.word	0xffffffff


	//   ....[62]....
        /*016c*/ 	.word	0xffffffff


	//   ....[63]....
        /*0170*/ 	.word	0xffffffff


	//   ....[64]....
        /*0174*/ 	.word	0xffffffff


	//   ....[65]....
        /*0178*/ 	.word	0xffffffff


	//   ....[66]....
        /*017c*/ 	.word	0xffffffff


	//   ....[67]....
        /*0180*/ 	.word	0xffffffff


	//   ....[68]....
        /*0184*/ 	.word	0xffffffff


	//   ....[69]....
        /*0188*/ 	.word	0xffffffff


	//   ....[70]....
        /*018c*/ 	.word	0xffffffff


	//   ....[71]....
        /*0190*/ 	.word	0xffffffff


	//   ....[72]....
        /*0194*/ 	.word	0xffffffff


	//   ....[73]....
        /*0198*/ 	.word	0xffffffff


	//   ....[74]....
        /*019c*/ 	.word	0xffffffff


	//   ....[75]....
        /*01a0*/ 	.word	0xffffffff


	//   ....[76]....
        /*01a4*/ 	.word	0xffffffff


	//   ....[77]....
        /*01a8*/ 	.word	0xffffffff


	//   ....[78]....
        /*01ac*/ 	.word	0xffffffff


	//   ....[79]....
        /*01b0*/ 	.word	0xffffffff


	//   ....[80]....
        /*01b4*/ 	.word	0xffffffff


	//   ....[81]....
        /*01b8*/ 	.word	0xffffffff


	//   ....[82]....
        /*01bc*/ 	.word	0xffffffff


	//   ....[83]....
        /*01c0*/ 	.word	0x0500000f


	//   ....[84]....
        /*01c4*/ 	.word	0x0500000f


	//   ....[85]....
        /*01c8*/ 	.word	0x0500000f


	//   ....[86]....
        /*01cc*/ 	.word	0x0500000f


	//   ....[87]....
        /*01d0*/ 	.word	0x0500000f


	//   ....[88]....
        /*01d4*/ 	.word	0x0500000f


	//   ....[89]....
        /*01d8*/ 	.word	0x0500000f


	//   ....[90]....
        /*01dc*/ 	.word	0x0500000f


	//   ....[91]....
        /*01e0*/ 	.word	0x0500000f


	//   ....[92]....
        /*01e4*/ 	.word	0x0500000f


	//   ....[93]....
        /*01e8*/ 	.word	0x0500000f


	//   ....[94]....
        /*01ec*/ 	.word	0x0500000f


	//   ....[95]....
        /*01f0*/ 	.word	0x0500000f


	//   ....[96]....
        /*01f4*/ 	.word	0x0500000f


	//   ....[97]....
        /*01f8*/ 	.word	0x0500000f


	//   ....[98]....
        /*01fc*/ 	.word	0x0500000f


	//   ....[99]....
        /*0200*/ 	.word	0x0500000f


	//   ....[100]....
        /*0204*/ 	.word	0x0500000f


	//   ....[101]....
        /*0208*/ 	.word	0x0500000f


	//   ....[102]....
        /*020c*/ 	.word	0x0500000f


	//   ....[103]....
        /*0210*/ 	.word	0x0500000f


	//   ....[104]....
        /*0214*/ 	.word	0x0500000f


	//   ....[105]....
        /*0218*/ 	.word	0x0500000f


	//   ....[106]....
        /*021c*/ 	.word	0x0500000f


	//   ....[107]....
        /*0220*/ 	.word	0x0500000f


	//   ....[108]....
        /*0224*/ 	.word	0x0500000f


	//   ....[109]....
        /*0228*/ 	.word	0x0500000f


	//   ....[110]....
        /*022c*/ 	.word	0x0500000f


	//   ....[111]....
        /*0230*/ 	.word	0x0500000f


	//   ....[112]....
        /*0234*/ 	.word	0x0500000f


	//   ....[113]....
        /*0238*/ 	.word	0x0500000f


	//   ....[114]....
        /*023c*/ 	.word	0x0500000f


	//   ....[115]....
        /*0240*/ 	.word	0x0500000f


	//   ....[116]....
        /*0244*/ 	.word	0x0500000f


	//   ....[117]....
        /*0248*/ 	.word	0x0500000f


	//   ....[118]....
        /*024c*/ 	.word	0x0500000f


	//   ....[119]....
        /*0250*/ 	.word	0x0500000f


	//   ....[120]....
        /*0254*/ 	.word	0x0500000f


	//   ....[121]....
        /*0258*/ 	.word	0x0500000f


	//   ....[122]....
        /*025c*/ 	.word	0x0500000f


	//   ....[123]....
        /*0260*/ 	.word	0x0500000f


	//   ....[124]....
        /*0264*/ 	.word	0x0500000f


	//   ....[125]....
        /*0268*/ 	.word	0x0500000f


	//   ....[126]....
        /*026c*/ 	.word	0x0500000f


	//   ....[127]....
        /*0270*/ 	.word	0x0500000f


	//   ....[128]....
        /*0274*/ 	.word	0x0500000f


	//   ....[129]....
        /*0278*/ 	.word	0x0500000f


	//   ....[130]....
        /*027c*/ 	.word	0x0500000f


	//   ....[131]....
        /*0280*/ 	.word	0x0500000f


	//   ....[132]....
        /*0284*/ 	.word	0x0500000f


	//----- nvinfo : EIATTR_COOP_GROUP_INSTR_OFFSETS
	.align		4
.L_164:
        /*0288*/ 	.byte	0x04, 0x28
        /*028a*/ 	.short	(.L_166 - .L_165)


	//   ....[0]....
.L_165:
        /*028c*/ 	.word	0x00000080


	//   ....[1]....
        /*0290*/ 	.word	0x00000090


	//   ....[2]....
        /*0294*/ 	.word	0x000002b0


	//   ....[3]....
        /*0298*/ 	.word	0x00000410


	//   ....[4]....
        /*029c*/ 	.word	0x00000530


	//   ....[5]....
        /*02a0*/ 	.word	0x00000690


	//   ....[6]....
        /*02a4*/ 	.word	0x000012d0


	//   ....[7]....
        /*02a8*/ 	.word	0x00003160


	//   ....[8]....
        /*02ac*/ 	.word	0x00004290


	//   ....[9]....
        /*02b0*/ 	.word	0x000054c0


	//   ....[10]....
        /*02b4*/ 	.word	0x00005520


	//   ....[11]....
        /*02b8*/ 	.word	0x00005730


	//   ....[12]....
        /*02bc*/ 	.word	0x000057b0


	//   ....[13]....
        /*02c0*/ 	.word	0x00006130


	//   ....[14]....
        /*02c4*/ 	.word	0x00006bc0


	//   ....[15]....
        /*02c8*/ 	.word	0x00007b90


	//   ....[16]....
        /*02cc*/ 	.word	0x00007bc0


	//   ....[17]....
        /*02d0*/ 	.word	0x00007e20


	//   ....[18]....
        /*02d4*/ 	.word	0x00007fe0


	//   ....[19]....
        /*02d8*/ 	.word	0x00008ef0


	//   ....[20]....
        /*02dc*/ 	.word	0x00008fe0


	//   ....[21]....
        /*02e0*/ 	.word	0x00009030


	//   ....[22]....
        /*02e4*/ 	.word	0x00009060


	//   ....[23]....
        /*02e8*/ 	.word	0x00009080


	//   ....[24]....
        /*02ec*/ 	.word	0x00009b50


	//   ....[25]....
        /*02f0*/ 	.word	0x0000a010


	//   ....[26]....
        /*02f4*/ 	.word	0x0000a040


	//   ....[27]....
        /*02f8*/ 	.word	0x0000a070


	//   ....[28]....
        /*02fc*/ 	.word	0x0000a080


	//   ....[29]....
        /*0300*/ 	.word	0x0000a510


	//   ....[30]....
        /*0304*/ 	.word	0x0000a540


	//   ....[31]....
        /*0308*/ 	.word	0x0000b1a0


	//   ....[32]....
        /*030c*/ 	.word	0x0000b1c0


	//   ....[33]....
        /*0310*/ 	.word	0x0000c200


	//   ....[34]....
        /*0314*/ 	.word	0x0000d4a0


	//   ....[35]....
        /*0318*/ 	.word	0x0000d4c0


	//   ....[36]....
        /*031c*/ 	.word	0x0000d4d0


	//   ....[37]....
        /*0320*/ 	.word	0x0000d510


	//   ....[38]....
        /*0324*/ 	.word	0x0000d560


	//   ....[39]....
        /*0328*/ 	.word	0x0000d580


	//   ....[40]....
        /*032c*/ 	.word	0x0000d5b0


	//   ....[41]....
        /*0330*/ 	.word	0x0000d5d0


	//   ....[42]....
        /*0334*/ 	.word	0x0000dbb0


	//   ....[43]....
        /*0338*/ 	.word	0x0000dbf0


	//   ....[44]....
        /*033c*/ 	.word	0x0000dc10


	//   ....[45]....
        /*0340*/ 	.word	0x0000dc20


	//   ....[46]....
        /*0344*/ 	.word	0x0000dc80


	//   ....[47]....
        /*0348*/ 	.word	0x0000dd50


	//   ....[48]....
        /*034c*/ 	.word	0x0000dd70


	//   ....[49]....
        /*0350*/ 	.word	0x0000dda0


	//   ....[50]....
        /*0354*/ 	.word	0x0000e4a0


	//   ....[51]....
        /*0358*/ 	.word	0x0000e4d0


	//   ....[52]....
        /*035c*/ 	.word	0x0000e560


	//   ....[53]....
        /*0360*/ 	.word	0x0000e610


	//   ....[54]....
        /*0364*/ 	.word	0x0000e700


	//   ....[55]....
        /*0368*/ 	.word	0x0000e7d0


	//   ....[56]....
        /*036c*/ 	.word	0x0000e830


	//   ....[57]....
        /*0370*/ 	.word	0x0000e8d0


	//   ....[58]....
        /*0374*/ 	.word	0x0000ed80


	//   ....[59]....
        /*0378*/ 	.word	0x0000edb0


	//   ....[60]....
        /*037c*/ 	.word	0x0000ede0


	//   ....[61]....
        /*0380*/ 	.word	0x0000ee10


	//   ....[62]....
        /*0384*/ 	.word	0x0000ee40


	//   ....[63]....
        /*0388*/ 	.word	0x0000ee90


	//   ....[64]....
        /*038c*/ 	.word	0x0000f010


	//   ....[65]....
        /*0390*/ 	.word	0x0000f040


	//   ....[66]....
        /*0394*/ 	.word	0x0000fa20


	//   ....[67]....
        /*0398*/ 	.word	0x0000fa40


	//   ....[68]....
        /*039c*/ 	.word	0x0000fa50


	//   ....[69]....
        /*03a0*/ 	.word	0x0000fa70


	//   ....[70]....
        /*03a4*/ 	.word	0x0000fa90


	//   ....[71]....
        /*03a8*/ 	.word	0x0000fac0


	//   ....[72]....
        /*03ac*/ 	.word	0x0000fae0


	//   ....[73]....
        /*03b0*/ 	.word	0x0000fb10


	//   ....[74]....
        /*03b4*/ 	.word	0x0000fe70


	//   ....[75]....
        /*03b8*/ 	.word	0x0000fea0


	//   ....[76]....
        /*03bc*/ 	.word	0x0000fed0


	//   ....[77]....
        /*03c0*/ 	.word	0x0000fef0


	//   ....[78]....
        /*03c4*/ 	.word	0x0000ff00


	//   ....[79]....
        /*03c8*/ 	.word	0x0000ff20


	//   ....[80]....
        /*03cc*/ 	.word	0x0000ffc0


	//   ....[81]....
        /*03d0*/ 	.word	0x00010000


	//   ....[82]....
        /*03d4*/ 	.word	0x00010500


	//   ....[83]....
        /*03d8*/ 	.word	0x000109c0


	//   ....[84]....
        /*03dc*/ 	.word	0x00010ab0


	//   ....[85]....
        /*03e0*/ 	.word	0x00010b50


	//   ....[86]....
        /*03e4*/ 	.word	0x00010bd0


	//   ....[87]....
        /*03e8*/ 	.word	0x00010c80


	//   ....[88]....
        /*03ec*/ 	.word	0x00010ce0


	//   ....[89]....
        /*03f0*/ 	.word	0x00010d90


	//   ....[90]....
        /*03f4*/ 	.word	0x00010df0


	//   ....[91]....
        /*03f8*/ 	.word	0x00010ea0


	//   ....[92]....
        /*03fc*/ 	.word	0x00010f40


	//   ....[93]....
        /*0400*/ 	.word	0x00010fa0


	//   ....[94]....
        /*0404*/ 	.word	0x00011050


	//   ....[95]....
        /*0408*/ 	.word	0x00011140


	//   ....[96]....
        /*040c*/ 	.word	0x000111e0


	//   ....[97]....
        /*0410*/ 	.word	0x000112c0


	//   ....[98]....
        /*0414*/ 	.word	0x000113d0


	//   ....[99]....
        /*0418*/ 	.word	0x00011420


	//   ....[100]....
        /*041c*/ 	.word	0x000114b0


	//   ....[101]....
        /*0420*/ 	.word	0x00011590


	//   ....[102]....
        /*0424*/ 	.word	0x000117f0


	//   ....[103]....
        /*0428*/ 	.word	0x00011860


	//   ....[104]....
        /*042c*/ 	.word	0x00011a90


	//   ....[105]....
        /*0430*/ 	.word	0x00011b00


	//   ....[106]....
        /*0434*/ 	.word	0x00011cd0


	//   ....[107]....
        /*0438*/ 	.word	0x00011d20


	//   ....[108]....
        /*043c*/ 	.word	0x00011e70


	//   ....[109]....
        /*0440*/ 	.word	0x00011f60


	//   ....[110]....
        /*0444*/ 	.word	0x000121b0


	//   ....[111]....
        /*0448*/ 	.word	0x00012200


	//   ....[112]....
        /*044c*/ 	.word	0x000123c0


	//   ....[113]....
        /*0450*/ 	.word	0x00012410


	//   ....[114]....
        /*0454*/ 	.word	0x000125d0


	//   ....[115]....
        /*0458*/ 	.word	0x00012620


	//   ....[116]....
        /*045c*/ 	.word	0x00012700


	//   ....[117]....
        /*0460*/ 	.word	0x000127a0


	//   ....[118]....
        /*0464*/ 	.word	0x00012800


	//   ....[119]....
        /*0468*/ 	.word	0x000128a0


	//   ....[120]....
        /*046c*/ 	.word	0x00012900


	//   ....[121]....
        /*0470*/ 	.word	0x000129a0


	//   ....[122]....
        /*0474*/ 	.word	0x00012a00


	//   ....[123]....
        /*0478*/ 	.word	0x00012aa0


	//   ....[124]....
        /*047c*/ 	.word	0x00012b80


	//   ....[125]....
        /*0480*/ 	.word	0x00012c50


	//   ....[126]....
        /*0484*/ 	.word	0x00012d20


	//   ....[127]....
        /*0488*/ 	.word	0x00012e20


	//   ....[128]....
        /*048c*/ 	.word	0x00012f40


	//   ....[129]....
        /*0490*/ 	.word	0x00013020


	//   ....[130]....
        /*0494*/ 	.word	0x00013130


	//   ....[131]....
        /*0498*/ 	.word	0x00013200


	//   ....[132]....
        /*049c*/ 	.word	0x00013310


	//----- nvinfo : EIATTR_REG_RECONFIG
	.align		4
.L_166:
        /*04a0*/ 	.byte	0x01, 0x54
	.zero		2


	//----- nvinfo : EIATTR_SYSCALL_OFFSETS
	.align		4
        /*04a4*/ 	.byte	0x04, 0x46
        /*04a6*/ 	.short	(.L_168 - .L_167)


	//   ....[0]....
.L_167:
        /*04a8*/ 	.word	0x00003310


	//   ....[1]....
        /*04ac*/ 	.word	0x0000c950


	//   ....[2]....
        /*04b0*/ 	.word	0x0000ca90


	//   ....[3]....
        /*04b4*/ 	.word	0x0000cb80


	//   ....[4]....
        /*04b8*/ 	.word	0x0000d870


	//   ....[5]....
        /*04bc*/ 	.word	0x0000e070


	//----- nvinfo : EIATTR_MBARRIER_INSTR_OFFSETS
	.align		4
.L_168:
        /*04c0*/ 	.byte	0x04, 0x39
        /*04c2*/ 	.short	(.L_170 - .L_169)


	//   ....[0]....
.L_169:
        /*04c4*/ 	.word	0x00000190
        /*04c8*/ 	.word	0x000000ff
        /*04cc*/ 	.word	0x00038800
        /*04d0*/ 	.short	0x0100
        /*04d2*/ 	.byte	0x08
	.zero		1


	//   ....[1]....
        /*04d4*/ 	.word	0x000001a0
        /*04d8*/ 	.word	0x000000ff
        /*04dc*/ 	.word	0x00038810
        /*04e0*/ 	.short	0x0100
        /*04e2*/ 	.byte	0x08
	.zero		1


	//   ....[2]....
        /*04e4*/ 	.word	0x000001b0
        /*04e8*/ 	.word	0x000000ff
        /*04ec*/ 	.word	0x00038820
        /*04f0*/ 	.short	0x0100
        /*04f2*/ 	.byte	0x08
	.zero		1


	//   ....[3]....
        /*04f4*/ 	.word	0x00000260
        /*04f8*/ 	.word	0x000000ff
        /*04fc*/ 	.word	0x00038830
        /*0500*/ 	.short	0x0100
        /*0502*/ 	.byte	0x06
	.zero		1


	//   ....[4]....
        /*0504*/ 	.word	0x00000270
        /*0508*/ 	.word	0x000000ff
        /*050c*/ 	.word	0x00038840
        /*0510*/ 	.short	0x0100
        /*0512*/ 	.byte	0x06
	.zero		1


	//   ....[5]....
        /*0514*/ 	.word	0x00000280
        /*0518*/ 	.word	0x000000ff
        /*051c*/ 	.word	0x00038838
        /*0520*/ 	.short	0x0100
        /*0522*/ 	.byte	0x06
	.zero		1


	//   ....[6]....
        /*0524*/ 	.word	0x00000290
        /*0528*/ 	.word	0x000000ff
        /*052c*/ 	.word	0x00038848
        /*0530*/ 	.short	0x0100
        /*0532*/ 	.byte	0x06
	.zero		1


	//   ....[7]....
        /*0534*/ 	.word	0x000003c0
        /*0538*/ 	.word	0x000000ff
        /*053c*/ 	.word	0x00038850
        /*0540*/ 	.short	0x0100
        /*0542*/ 	.byte	0x08
	.zero		1


	//   ....[8]....
        /*0544*/ 	.word	0x000003d0
        /*0548*/ 	.word	0x000000ff
        /*054c*/ 	.word	0x00038860
        /*0550*/ 	.short	0x0100
        /*0552*/ 	.byte	0x08
	.zero		1


	//   ....[9]....
        /*0554*/ 	.word	0x000003e0
        /*0558*/ 	.word	0x000000ff
        /*055c*/ 	.word	0x00038858
        /*0560*/ 	.short	0x0100
        /*0562*/ 	.byte	0x08
	.zero		1


	//   ....[10]....
        /*0564*/ 	.word	0x000003f0
        /*0568*/ 	.word	0x000000ff
        /*056c*/ 	.word	0x00038868
        /*0570*/ 	.short	0x0100
        /*0572*/ 	.byte	0x08
	.zero		1


	//   ....[11]....
        /*0574*/ 	.word	0x000004e0
        /*0578*/ 	.word	0x000000ff
        /*057c*/ 	.word	0x00038870
        /*0580*/ 	.short	0x0100
        /*0582*/ 	.byte	0x06
	.zero		1


	//   ....[12]....
        /*0584*/ 	.word	0x000004f0
        /*0588*/ 	.word	0x000000ff
        /*058c*/ 	.word	0x00038880
        /*0590*/ 	.short	0x0100
        /*0592*/ 	.byte	0x06
	.zero		1


	//   ....[13]....
        /*0594*/ 	.word	0x00000500
        /*0598*/ 	.word	0x000000ff
        /*059c*/ 	.word	0x00038878
        /*05a0*/ 	.short	0x0100
        /*05a2*/ 	.byte	0x06
	.zero		1


	//   ....[14]....
        /*05a4*/ 	.word	0x00000510
        /*05a8*/ 	.word	0x000000ff
        /*05ac*/ 	.word	0x00038888
        /*05b0*/ 	.short	0x0100
        /*05b2*/ 	.byte	0x06
	.zero		1


	//   ....[15]....
        /*05b4*/ 	.word	0x00000640
        /*05b8*/ 	.word	0x000000ff
        /*05bc*/ 	.word	0x00038890
        /*05c0*/ 	.short	0x0100
        /*05c2*/ 	.byte	0x08
	.zero		1


	//   ....[16]....
        /*05c4*/ 	.word	0x00000650
        /*05c8*/ 	.word	0x000000ff
        /*05cc*/ 	.word	0x000388a0
        /*05d0*/ 	.short	0x0100
        /*05d2*/ 	.byte	0x08
	.zero		1


	//   ....[17]....
        /*05d4*/ 	.word	0x00000660
        /*05d8*/ 	.word	0x000000ff
        /*05dc*/ 	.word	0x00038898
        /*05e0*/ 	.short	0x0100
        /*05e2*/ 	.byte	0x08
	.zero		1


	//   ....[18]....
        /*05e4*/ 	.word	0x00000670
        /*05e8*/ 	.word	0x000000ff
        /*05ec*/ 	.word	0x000388a8
        /*05f0*/ 	.short	0x0100
        /*05f2*/ 	.byte	0x08
	.zero		1


	//   ....[19]....
        /*05f4*/ 	.word	0x000007b0
        /*05f8*/ 	.word	0x000000ff
        /*05fc*/ 	.word	0x000388b0
        /*0600*/ 	.short	0x0100
        /*0602*/ 	.byte	0x08
	.zero		1


	//   ....[20]....
        /*0604*/ 	.word	0x000007c0
        /*0608*/ 	.word	0x000000ff
        /*060c*/ 	.word	0x000388c0
        /*0610*/ 	.short	0x0100
        /*0612*/ 	.byte	0x08
	.zero		1


	//   ....[21]....
        /*0614*/ 	.word	0x000007d0
        /*0618*/ 	.word	0x000000ff
        /*061c*/ 	.word	0x000388b8
        /*0620*/ 	.short	0x0100
        /*0622*/ 	.byte	0x08
	.zero		1


	//   ....[22]....
        /*0624*/ 	.word	0x000007e0
        /*0628*/ 	.word	0x000000ff
        /*062c*/ 	.word	0x000388c8
        /*0630*/ 	.short	0x0100
        /*0632*/ 	.byte	0x08
	.zero		1


	//   ....[23]....
        /*0634*/ 	.word	0x00001680
        /*0638*/ 	.word	0x000000ff
        /*063c*/ 	.word	0x00000000
        /*0640*/ 	.short	0x0101
        /*0642*/ 	.byte	0x07
	.zero		1


	//   ....[24]....
        /*0644*/ 	.word	0x00002130
        /*0648*/ 	.word	0x000000ff
        /*064c*/ 	.word	0x00000000
        /*0650*/ 	.short	0x0101
        /*0652*/ 	.byte	0x07
	.zero		1


	//   ....[25]....
        /*0654*/ 	.word	0x00003340
        /*0658*/ 	.word	0x00000002
        /*065c*/ 	.word	0x00038800
        /*0660*/ 	.short	0x010a
        /*0662*/ 	.byte	0x3f
	.zero		1


	//   ....[26]....
        /*0664*/ 	.word	0x000034f0
        /*0668*/ 	.word	0x00000002
        /*066c*/ 	.word	0x00038830
        /*0670*/ 	.short	0x010a
        /*0672*/ 	.byte	0x3f
	.zero		1


	//   ....[27]....
        /*0674*/ 	.word	0x00003530
        /*0678*/ 	.word	0x00000002
        /*067c*/ 	.word	0x00038830
        /*0680*/ 	.short	0x010a
        /*0682*/ 	.byte	0x3f
	.zero		1


	//   ....[28]....
        /*0684*/ 	.word	0x00003940
        /*0688*/ 	.word	0x00000002
        /*068c*/ 	.word	0x00038810
        /*0690*/ 	.short	0x010a
        /*0692*/ 	.byte	0x3f
	.zero		1


	//   ....[29]....
        /*0694*/ 	.word	0x00003980
        /*0698*/ 	.word	0x00000002
        /*069c*/ 	.word	0x00038850
        /*06a0*/ 	.short	0x010a
        /*06a2*/ 	.byte	0x3f
	.zero		1


	//   ....[30]....
        /*06a4*/ 	.word	0x00003a40
        /*06a8*/ 	.word	0x00000002
        /*06ac*/ 	.word	0x00038850
        /*06b0*/ 	.short	0x010a
        /*06b2*/ 	.byte	0x3f
	.zero		1


	//   ....[31]....
        /*06b4*/ 	.word	0x000050f0
        /*06b8*/ 	.word	0x000000ff
        /*06bc*/ 	.word	0x00000000
        /*06c0*/ 	.short	0x0101
        /*06c2*/ 	.byte	0x07
	.zero		1


	//   ....[32]....
        /*06c4*/ 	.word	0x000061f0
        /*06c8*/ 	.word	0x000000ff
        /*06cc*/ 	.word	0x00000000
        /*06d0*/ 	.short	0x0101
        /*06d2*/ 	.byte	0x07
	.zero		1


	//   ....[33]....
        /*06d4*/ 	.word	0x000062f0
        /*06d8*/ 	.word	0x000000c4
        /*06dc*/ 	.word	0x00038830
        /*06e0*/ 	.short	0x010a
        /*06e2*/ 	.byte	0x3f
	.zero		1


	//   ....[34]....
        /*06e4*/ 	.word	0x00006340
        /*06e8*/ 	.word	0x000000c4
        /*06ec*/ 	.word	0x00038830
        /*06f0*/ 	.short	0x010a
        /*06f2*/ 	.byte	0x3f
	.zero		1


	//   ....[35]....
        /*06f4*/ 	.word	0x00006670
        /*06f8*/ 	.word	0x000000c4
        /*06fc*/ 	.word	0x00038850
        /*0700*/ 	.short	0x010a
        /*0702*/ 	.byte	0x3f
	.zero		1


	//   ....[36]....
        /*0704*/ 	.word	0x000066c0
        /*0708*/ 	.word	0x000000c4
        /*070c*/ 	.word	0x00038850
        /*0710*/ 	.short	0x010a
        /*0712*/ 	.byte	0x3f
	.zero		1


	//   ....[37]....
        /*0714*/ 	.word	0x00007af0
        /*0718*/ 	.word	0x000000ff
        /*071c*/ 	.word	0x00000000
        /*0720*/ 	.short	0x0101
        /*0722*/ 	.byte	0x07
	.zero		1


	//   ....[38]....
        /*0724*/ 	.word	0x00008f90
        /*0728*/ 	.word	0x000000ff
        /*072c*/ 	.word	0x00000000
        /*0730*/ 	.short	0x0101
        /*0732*/ 	.byte	0x07
	.zero		1


	//   ....[39]....
        /*0734*/ 	.word	0x00009b20
        /*0738*/ 	.word	0x000000ff
        /*073c*/ 	.word	0x00000000
        /*0740*/ 	.short	0x0101
        /*0742*/ 	.byte	0x04
	.zero		1


	//   ....[40]....
        /*0744*/ 	.word	0x0000d250
        /*0748*/ 	.word	0x000000ff
        /*074c*/ 	.word	0x00038840
        /*0750*/ 	.short	0x010a
        /*0752*/ 	.byte	0x2a
	.zero		1


	//   ....[41]....
        /*0754*/ 	.word	0x0000d690
        /*0758*/ 	.word	0x000000ff
        /*075c*/ 	.word	0x00038830
        /*0760*/ 	.short	0x0107
        /*0762*/ 	.byte	0x2a
	.zero		1


	//   ....[42]....
        /*0764*/ 	.word	0x0000d700
        /*0768*/ 	.word	0x000000ff
        /*076c*/ 	.word	0x00038830
        /*0770*/ 	.short	0x0101
        /*0772*/ 	.byte	0x2a
	.zero		1


	//   ....[43]....
        /*0774*/ 	.word	0x0000def0
        /*0778*/ 	.word	0x000000ff
        /*077c*/ 	.word	0x00038800
        /*0780*/ 	.short	0x0107
        /*0782*/ 	.byte	0x2a
	.zero		1


	//   ....[44]....
        /*0784*/ 	.word	0x0000df40
        /*0788*/ 	.word	0x000000ff
        /*078c*/ 	.word	0x00038800
        /*0790*/ 	.short	0x0101
        /*0792*/ 	.byte	0x2a
	.zero		1


	//   ....[45]....
        /*0794*/ 	.word	0x0000eb40
        /*0798*/ 	.word	0x000000ff
        /*079c*/ 	.word	0x00038810
        /*07a0*/ 	.short	0x0107
        /*07a2*/ 	.byte	0x2a
	.zero		1


	//   ....[46]....
        /*07a4*/ 	.word	0x0000eba0
        /*07a8*/ 	.word	0x000000ff
        /*07ac*/ 	.word	0x00038810
        /*07b0*/ 	.short	0x0101
        /*07b2*/ 	.byte	0x2a
	.zero		1


	//   ....[47]....
        /*07b4*/ 	.word	0x0000ebb0
        /*07b8*/ 	.word	0x000000ff
        /*07bc*/ 	.word	0x00038820
        /*07c0*/ 	.short	0x010a
        /*07c2*/ 	.byte	0x2a
	.zero		1


	//   ....[48]....
        /*07c4*/ 	.word	0x0000ec00
        /*07c8*/ 	.word	0x000000ff
        /*07cc*/ 	.word	0x00038860
        /*07d0*/ 	.short	0x010a
        /*07d2*/ 	.byte	0x2a
	.zero		1


	//   ....[49]....
        /*07d4*/ 	.word	0x0000f420
        /*07d8*/ 	.word	0x000000ff
        /*07dc*/ 	.word	0x00038850
        /*07e0*/ 	.short	0x0107
        /*07e2*/ 	.byte	0x2a
	.zero		1


	//   ....[50]....
        /*07e4*/ 	.word	0x0000f4a0
        /*07e8*/ 	.word	0x000000ff
        /*07ec*/ 	.word	0x00038850
        /*07f0*/ 	.short	0x0101
        /*07f2*/ 	.byte	0x2a
	.zero		1


	//   ....[51]....
        /*07f4*/ 	.word	0x0000f820
        /*07f8*/ 	.word	0x0000000a
        /*07fc*/ 	.word	0x00038840
        /*0800*/ 	.short	0x010a
        /*0802*/ 	.byte	0x3f
	.zero		1


	//   ....[52]....
        /*0804*/ 	.word	0x0000fbb0
        /*0808*/ 	.word	0x0000000a
        /*080c*/ 	.word	0x00038830
        /*0810*/ 	.short	0x0107
        /*0812*/ 	.byte	0x3f
	.zero		1


	//   ....[53]....
        /*0814*/ 	.word	0x0000fc60
        /*0818*/ 	.word	0x0000000a
        /*081c*/ 	.word	0x00038830
        /*0820*/ 	.short	0x0101
        /*0822*/ 	.byte	0x3f
	.zero		1


	//   ....[54]....
        /*0824*/ 	.word	0x0000fc90
        /*0828*/ 	.word	0x0000000a
        /*082c*/ 	.word	0x00038860
        /*0830*/ 	.short	0x010a
        /*0832*/ 	.byte	0x3f
	.zero		1


	//   ....[55]....
        /*0834*/ 	.word	0x000102d0
        /*0838*/ 	.word	0x0000000a
        /*083c*/ 	.word	0x00038850
        /*0840*/ 	.short	0x0107
        /*0842*/ 	.byte	0x3f
	.zero		1


	//   ....[56]....
        /*0844*/ 	.word	0x00010390
        /*0848*/ 	.word	0x0000000a
        /*084c*/ 	.word	0x00038850
        /*0850*/ 	.short	0x0101
        /*0852*/ 	.byte	0x3f
	.zero		1


	//   ....[57]....
        /*0854*/ 	.word	0x00010480
        /*0858*/ 	.word	0x00000005
        /*085c*/ 	.word	0x00038820
        /*0860*/ 	.short	0x010a
        /*0862*/ 	.byte	0x3f
	.zero		1


	//   ....[58]....
        /*0864*/ 	.word	0x00010610
        /*0868*/ 	.word	0x00000003
        /*086c*/ 	.word	0x00038840
        /*0870*/ 	.short	0x010a
        /*0872*/ 	.byte	0x3f
	.zero		1


	//   ....[59]....
        /*0874*/ 	.word	0x000106b0
        /*0878*/ 	.word	0x00000005
        /*087c*/ 	.word	0x00038840
        /*0880*/ 	.short	0x010a
        /*0882*/ 	.byte	0x3f
	.zero		1


	//   ....[60]....
        /*0884*/ 	.word	0x000106f0
        /*0888*/ 	.word	0x00000003
        /*088c*/ 	.word	0x00038860
        /*0890*/ 	.short	0x010a
        /*0892*/ 	.byte	0x3f
	.zero		1


	//   ....[61]....
        /*0894*/ 	.word	0x00010730
        /*0898*/ 	.word	0x00000005
        /*089c*/ 	.word	0x00038860
        /*08a0*/ 	.short	0x010a
        /*08a2*/ 	.byte	0x3f
	.zero		1


	//   ....[62]....
        /*08a4*/ 	.word	0x00010790
        /*08a8*/ 	.word	0x00000002
        /*08ac*/ 	.word	0x00038800
        /*08b0*/ 	.short	0x010a
        /*08b2*/ 	.byte	0x3f
	.zero		1


	//   ....[63]....
        /*08b4*/ 	.word	0x000107e0
        /*08b8*/ 	.word	0x00000002
        /*08bc*/ 	.word	0x00038830
        /*08c0*/ 	.short	0x010a
        /*08c2*/ 	.byte	0x3f
	.zero		1


	//   ....[64]....
        /*08c4*/ 	.word	0x00010830
        /*08c8*/ 	.word	0x00000002
        /*08cc*/ 	.word	0x00038810
        /*08d0*/ 	.short	0x010a
        /*08d2*/ 	.byte	0x3f
	.zero		1


	//   ....[65]....
        /*08d4*/ 	.word	0x00010880
        /*08d8*/ 	.word	0x00000002
        /*08dc*/ 	.word	0x00038850
        /*08e0*/ 	.short	0x010a
        /*08e2*/ 	.byte	0x3f
	.zero		1


	//   ....[66]....
        /*08e4*/ 	.word	0x000108d0
        /*08e8*/ 	.word	0x000000c4
        /*08ec*/ 	.word	0x00038830
        /*08f0*/ 	.short	0x010a
        /*08f2*/ 	.byte	0x3f
	.zero		1


	//   ....[67]....
        /*08f4*/ 	.word	0x00010920
        /*08f8*/ 	.word	0x000000c4
        /*08fc*/ 	.word	0x00038850
        /*0900*/ 	.short	0x010a
        /*0902*/ 	.byte	0x3f
	.zero		1


	//   ....[68]....
        /*0904*/ 	.word	0x00010a00
        /*0908*/ 	.word	0x00000003
        /*090c*/ 	.word	0x00038840
        /*0910*/ 	.short	0x010a
        /*0912*/ 	.byte	0x3f
	.zero		1


	//   ....[69]....
        /*0914*/ 	.word	0x00011d60
        /*0918*/ 	.word	0x00000003
        /*091c*/ 	.word	0x00038820
        /*0920*/ 	.short	0x010a
        /*0922*/ 	.byte	0x3f
	.zero		1


	//   ....[70]....
        /*0924*/ 	.word	0x00011dc0
        /*0928*/ 	.word	0x00000003
        /*092c*/ 	.word	0x00038860
        /*0930*/ 	.short	0x010a
        /*0932*/ 	.byte	0x3f
	.zero		1


	//   ....[71]....
        /*0934*/ 	.word	0x00012650
        /*0938*/ 	.word	0x0000000a
        /*093c*/ 	.word	0x00038840
        /*0940*/ 	.short	0x010a
        /*0942*/ 	.byte	0x3f
	.zero		1


	//   ....[72]....
        /*0944*/ 	.word	0x00012ad0
        /*0948*/ 	.word	0x0000000a
        /*094c*/ 	.word	0x00038860
        /*0950*/ 	.short	0x010a
        /*0952*/ 	.byte	0x3f
	.zero		1


	//   ....[73]....
        /*0954*/ 	.word	0x00013230
        /*0958*/ 	.word	0x00000005
        /*095c*/ 	.word	0x00038820
        /*0960*/ 	.short	0x010a
        /*0962*/ 	.byte	0x3f
	.zero		1


	//   ....[74]....
        /*0964*/ 	.word	0x000133d0
        /*0968*/ 	.word	0x00000003
        /*096c*/ 	.word	0x00038840
        /*0970*/ 	.short	0x010a
        /*0972*/ 	.byte	0x3f
	.zero		1


	//   ....[75]....
        /*0974*/ 	.word	0x00013420
        /*0978*/ 	.word	0x00000005
        /*097c*/ 	.word	0x00038840
        /*0980*/ 	.short	0x010a
        /*0982*/ 	.byte	0x3f
	.zero		1


	//   ....[76]....
        /*0984*/ 	.word	0x00013470
        /*0988*/ 	.word	0x00000003
        /*098c*/ 	.word	0x00038860
        /*0990*/ 	.short	0x010a
        /*0992*/ 	.byte	0x3f
	.zero		1


	//----- nvinfo : EIATTR_NUM_MBARRIERS
	.align		4
.L_170:
        /*0994*/ 	.byte	0x03, 0x38
        /*0996*/ 	.short	0x0017


	//----- nvinfo : EIATTR_EXIT_INSTR_OFFSETS
	.align		4
        /*0998*/ 	.byte	0x04, 0x1c
        /*099a*/ 	.short	(.L_172 - .L_171)


	//   ....[0]....
.L_171:
        /*099c*/ 	.word	0x00010780


	//----- nvinfo : EIATTR_MAX_THREADS
	.align		4
.L_172:
        /*09a0*/ 	.byte	0x04, 0x05
        /*09a2*/ 	.short	(.L_174 - .L_173)
.L_173:
        /*09a4*/ 	.word	0x00000180
        /*09a8*/ 	.word	0x00000001
        /*09ac*/ 	.word	0x00000001


	//----- nvinfo : EIATTR_CRS_STACK_SIZE
	.align		4
.L_174:
        /*09b0*/ 	.byte	0x04, 0x1e
        /*09b2*/ 	.short	(.L_176 - .L_175)
.L_175:
        /*09b4*/ 	.word	0x00000000


	//----- nvinfo : EIATTR_CBANK_PARAM_SIZE
	.align		4
.L_176:
        /*09b8*/ 	.byte	0x03, 0x19
        /*09ba*/ 	.short	0x0b70


	//----- nvinfo : EIATTR_PARAM_CBANK
	.align		4
        /*09bc*/ 	.byte	0x04, 0x0a
        /*09be*/ 	.short	(.L_178 - .L_177)
	.align		4
.L_177:
        /*09c0*/ 	.word	index@(.nv.constant0._ZN7cutlass13device_kernelIN5flash11enable_sm90INS1_16FlashAttnFwdSm90INS1_25CollectiveMainloopFwdSm90ILi2EN4cute5tupleIJNS5_1CILi1EEES8_S8_EEENS6_IJNS7_ILi64EEESA_SA_EEELi512ENS_10bfloat16_tEfNS_4arch4Sm90ELb0ELb0ELb0ELb0ELb1ELb0ELb1ELb0ELb0ELb1ELb1ELb0EEENS1_21CollectiveEpilogueFwdINS6_IJSA_NS7_ILi512EEESA_EEES9_SC_SE_Li256ELb0ELb1ELb1ELb0EEENS1_19SingleTileSchedulerILb0ELb1ELb1ELi64EEEEEEEEEvNT_6ParamsE)
        /*09c4*/ 	.short	0x0210
        /*09c6*/ 	.short	0x0b70


	//----- nvinfo : EIATTR_SW_WAR
	.align		4
.L_178:
        /*09c8*/ 	.byte	0x04, 0x36
        /*09ca*/ 	.short	(.L_180 - .L_179)
.L_179:
        /*09cc*/ 	.word	0x00000008
.L_180:


//--------------------- .nv.info._ZN7cutlass13device_kernelIN5flash11enable_sm90INS1_16FlashAttnFwdSm90INS1_25CollectiveMainloopFwdSm90ILi2EN4cute5tupleIJNS5_1CILi1EEES8_S8_EEENS6_IJNS7_ILi64EEESA_SA_EEELi512ENS_10bfloat16_tEfNS_4arch4Sm90ELb0ELb0ELb0ELb1ELb1ELb0ELb0ELb0ELb0ELb1ELb1ELb0EEENS1_21CollectiveEpilogueFwdINS6_IJSA_NS7_ILi512EEESA_EEES9_SC_SE_Li256ELb1ELb1ELb1ELb0EEENS1_36VarlenDynamicPersistentTileSchedulerILi64ELi64ELi256ELi128ELb1ELb1ELb1ELb0ELb1ELb1EEEEEEEEEvNT_6ParamsE --------------------------
	.section	.nv.info._ZN7cutlass13device_kernelIN5flash11enable_sm90INS1_16FlashAttnFwdSm90INS1_25CollectiveMainloopFwdSm90ILi2EN4cute5tupleIJNS5_1CILi1EEES8_S8_EEENS6_IJNS7_ILi64EEESA_SA_EEELi512ENS_10bfloat16_tEfNS_4arch4Sm90ELb0ELb0ELb0ELb1ELb1ELb0ELb0ELb0ELb0ELb1ELb1ELb0EEENS1_21CollectiveEpilogueFwdINS6_IJSA_NS7_ILi512EEESA_EEES9_SC_SE_Li256ELb1ELb1ELb1ELb0EEENS1_36VarlenDynamicPersistentTileSchedulerILi64ELi64ELi256ELi128ELb1ELb1ELb1ELb0ELb1ELb1EEEEEEEEEvNT_6ParamsE,"",@"SHT_CUDA_INFO"
	.sectionflags	@""
	.align	4


	//----- nvinfo : EIATTR_CUDA_API_VERSION
	.align		4
        /*0000*/ 	.byte	0x04, 0x37
        /*0002*/ 	.short	(.L_182 - .L_181)
.L_181:
        /*0004*/ 	.word	0x00000082


	//----- nvinfo : EIATTR_KPARAM_INFO
	.align		4
.L_182:
        /*0008*/ 	.byte	0x04, 0x17
        /*000a*/ 	.short	(.L_184 - .L_183)
.L_183:
        /*000c*/ 	.word	0x00000000
        /*0010*/ 	.short	0x0000
        /*0012*/ 	.short	0x0070
        /*0014*/ 	.byte	0x00, 0xf0, 0x01, 0x2a


	//----- nvinfo : EIATTR_SPARSE_MMA_MASK
	.align		4
.L_184:
        /*0018*/ 	.byte	0x03, 0x50
        /*001a*/ 	.short	0x0000


	//----- nvinfo : EIATTR_MAXREG_COUNT
	.align		4
        /*001c*/ 	.byte	0x03, 0x1b
        /*001e*/ 	.short	0x00a8


	//----- nvinfo : EIATTR_NUM_BARRIERS
	.align		4
        /*0020*/ 	.byte	0x02, 0x4c
        /*0022*/ 	.byte	0x10
	.zero		1


	//----- nvinfo : EIATTR_EXTERNS
	.align		4
        /*0024*/ 	.byte	0x04, 0x0f
        /*0026*/ 	.short	(.L_186 - .L_185)


	//   ....[0]....
	.align		4
.L_185:
        /*0028*/ 	.word	index@(__assertfail)


	//----- nvinfo : EIATTR_ANNOTATIONS
	.align		4
.L_186:
        /*002c*/ 	.byte	0x04, 0x55
        /*002e*/ 	.short	(.L_188 - .L_187)


	//   ....[0]....
.L_187:
        /*0030*/ 	.word	0x00000001
        /*0034*/ 	.byte	0x30, 0x0d, 0x00, 0x00, 0x01, 0x00, 0x00, 0x00, 0x00, 0x0e, 0x00, 0x00, 0x01, 0x00, 0x00, 0x00
        /* <DEDUP_REMOVED lines=18> */
        /*0164*/ 	.byte	0xf0, 0x2c, 0x01, 0x00


	//----- nvinfo : EIATTR_MERCURY_ISA_VERSION
	.align		4
.L_188:
        /*0168*/ 	.byte	0x03, 0x5f
        /*016a*/ 	.short	0x0101


	//----- nvinfo : EIATTR_UNUSED_LOAD_BYTE_OFFSET
	.align		4
        /*016c*/ 	.byte	0x04, 0x44
        /*016e*/ 	.short	(.L_190 - .L_189)


	//   ....[0]....
.L_189:
        /*0170*/ 	.word	0x00000940
        /*0174*/ 	.word	0x0000fff0


	//   ....[1]....
        /*0178*/ 	.word	0x000078d0
        /*017c*/ 	.word	0x0000fff0


	//----- nvinfo : EIATTR_INT_WARP_WIDE_INSTR_OFFSETS
	.align		4
.L_190:
        /*0180*/ 	.byte	0x04, 0x31
        /*0182*/ 	.short	(.L_192 - .L_191)


	//   ....[0]....
.L_191:
        /*0184*/ 	.word	0x000000c0


	//   ....[1]....
        /*0188*/ 	.word	0x000000d0


	//   ....[2]....
        /*018c*/ 	.word	0x00000170


	//   ....[3]....
        /*0190*/ 	.word	0x0000d8a0


	//   ....[4]....
        /*0194*/ 	.word	0x0000d930


	//   ....[5]....
        /*0198*/ 	.word	0x00010d20


	//   ....[6]....
        /*019c*/ 	.word	0x00010db0


	//----- nvinfo : EIATTR_COOP_GROUP_MASK_REGIDS
	.align		4
.L_192:
        /*01a0*/ 	.byte	0x04, 0x29
        /*01a2*/ 	.short	(.L_194 - .L_193)


	//   ....[0]....
.L_193:
        /*01a4*/ 	.word	0xffffffff


	//   ....[1]....
        /*01a8*/ 	.word	0xffffffff


	//   ....[2]....
        /*01ac*/ 	.word	0xffffffff


	//   ....[3]....
        /*01b0*/ 	.word	0xffffffff


	//   ....[4]....
        /*01b4*/ 	.word	0xffffffff


	//   ....[5]....
        /*01b8*/ 	.word	0xffffffff


	//   ....[6]....
        /*01bc*/ 	.word	0xffffffff


	//   ....[7]....
        /*01c0*/ 	.word	0xffffffff


	//   ....[8]....
        /*01c4*/ 	.word	0xffffffff


	//   ....[9]....
        /*01c8*/ 	.word	0xffffffff


	//   ....[10]....
        /*01cc*/ 	.word	0xffffffff


	//   ....[11]....
        /*01d0*/ 	.word	0xffffffff


	//   ....[12]....
        /*01d4*/ 	.word	0xffffffff


	//   ....[13]....
        /*01d8*/ 	.word	0xffffffff


	//   ....[14]....
        /*01dc*/ 	.word	0xffffffff


	//   ....[15]....
        /*01e0*/ 	.word	0xffffffff


	//   ....[16]....
        /*01e4*/ 	.word	0xffffffff


	//   ....[17]....
        /*01e8*/ 	.word	0xffffffff


	//   ....[18]....
        /*01ec*/ 	.word	0xffffffff


	//   ....[19]....
        /*01f0*/ 	.word	0xffffffff


	//   ....[20]....
        /*01f4*/ 	.word	0xffffffff


	//   ....[21]....
        /*01f8*/ 	.word	0xffffffff


	//   ....[22]....
        /*01fc*/ 	.word	0xffffffff


	//   ....[23]....
        /*0200*/ 	.word	0xffffffff


	//   ....[24]....
        /*0204*/ 	.word	0xffffffff


	//   ....[25]....
        /*0208*/ 	.word	0xffffffff


	//   ....[26]....
        /*020c*/ 	.word	0xffffffff


	//   ....[27]....
        /*0210*/ 	.word	0xffffffff


	//   ....[28]....
        /*0214*/ 	.word	0xffffffff


	//   ....[29]....
        /*0218*/ 	.word	0xffffffff


	//   ....[30]....
        /*021c*/ 	.word	0xffffffff


	//   ....[31]....
        /*0220*/ 	.word	0xffffffff


	//   ....[32]....
        /*0224*/ 	.word	0xffffffff


	//   ....[33]....
        /*0228*/ 	.word	0xffffffff


	//   ....[34]....
        /*022c*/ 	.word	0xffffffff


	//   ....[35]....
        /*0230*/ 	.word	0xffffffff


	//   ....[36]....
        /*0234*/ 	.word	0xffffffff


	//   ....[37]....
        /*0238*/ 	.word	0xffffffff


	//   ....[38]....
        /*023c*/ 	.word	0xffffffff


	//   ....[39]....
        /*0240*/ 	.word	0xffffffff


	//   ....[40]....
        /*0244*/ 	.word	0xffffffff


	//   ....[41]....
        /*0248*/ 	.word	0xffffffff


	//   ....[42]....
        /*024c*/ 	.word	0xffffffff


	//   ....[43]....
        /*0250*/ 	.word	0xffffffff


	//   ....[44]....
        /*0254*/ 	.word	0xffffffff


	//   ....[45]....
        /*0258*/ 	.word	0xffffffff


	//   ....[46]....
        /*025c*/ 	.word	0xffffffff


	//   ....[47]....
        /*0260*/ 	.word	0xffffffff


	//   ....[48]....
        /*0264*/ 	.word	0xffffffff


	//   ....[49]....
        /*0268*/ 	.word	0xffffffff


	//   ....[50]....
        /*026c*/ 	.word	0xffffffff


	//   ....[51]....
        /*0270*/ 	.word	0xffffffff


	//   ....[52]....
        /*0274*/ 	.word	0xffffffff


	//   ....[53]....
        /*0278*/ 	.word	0xffffffff


	//   ....[54]....
        /*027c*/ 	.word	0xffffffff


	//   ....[55]....
        /*0280*/ 	.word	0xffffffff


	//   ....[56]....
        /*0284*/ 	.word	0xffffffff


	//   ....[57]....
        /*0288*/ 	.word	0xffffffff


	//   ....[58]....
        /*028c*/ 	.word	0xffffffff


	//   ....[59]....
        /*0290*/ 	.word	0xffffffff


	//   ....[60]....
        /*0294*/ 	.word	0xffffffff


	//   ....[61]....
        /*0298*/ 	.word	0xffffffff


	//   ....[62]....
        /*029c*/ 	.word	0xffffffff


	//   ....[63]....
        /*02a0*/ 	.word	0xffffffff


	//   ....[64]....
        /*02a4*/ 	.word	0xffffffff


	//   ....[65]....
        /*02a8*/ 	.word	0xffffffff


	//   ....[66]....
        /*02ac*/ 	.word	0xffffffff


	//   ....[67]....
        /*02b0*/ 	.word	0xffffffff


	//   ....[68]....
        /*02b4*/ 	.word	0xffffffff


	//   ....[69]....
        /*02b8*/ 	.word	0xffffffff


	//   ....[70]....
        /*02bc*/ 	.word	0xffffffff


	//   ....[71]....
        /*02c0*/ 	.word	0xffffffff


	//   ....[72]....
        /*02c4*/ 	.word	0xffffffff


	//   ....[73]....
        /*02c8*/ 	.word	0xffffffff


	//   ....[74]....
        /*02cc*/ 	.word	0xffffffff


	//   ....[75]....
        /*02d0*/ 	.word	0xffffffff


	//   ....[76]....
        /*02d4*/ 	.word	0xffffffff


	//   ....[77]....
        /*02d8*/ 	.word	0xffffffff


	//   ....[78]....
        /*02dc*/ 	.word	0xffffffff


	//   ....[79]....
        /*02e0*/ 	.word	0xffffffff


	//   ....[80]....
        /*02e4*/ 	.word	0xffffffff


	//   ....[81]....
        /*02e8*/ 	.word	0xffffffff


	//   ....[82]....
        /*02ec*/ 	.word	0xffffffff


	//   ....[83]....
        /*02f0*/ 	.word	0xffffffff


	//   ....[84]....
        /*02f4*/ 	.word	0xffffffff


	//   ....[85]....
        /*02f8*/ 	.word	0xffffffff


	//   ....[86]....
        /*02fc*/ 	.word	0xffffffff


	//   ....[87]....
        /*0300*/ 	.word	0xffffffff


	//   ....[88]....
        /*0304*/ 	.word	0xffffffff


	//   ....[89]....
        /*0308*/ 	.word	0xffffffff


	//   ....[90]....
        /*030c*/ 	.word	0xffffffff


	//   ....[91]....
        /*0310*/ 	.word	0xffffffff


	//   ....[92]....
        /*0314*/ 	.word	0xffffffff


	//   ....[93]....
        /*0318*/ 	.word	0xffffffff


	//   ....[94]....
        /*031c*/ 	.word	0xffffffff


	//   ....[95]....
        /*0320*/ 	.word	0xffffffff


	//   ....[96]....
        /*0324*/ 	.word	0xffffffff


	//   ....[97]....
        /*0328*/ 	.word	0xffffffff


	//   ....[98]....
        /*032c*/ 	.word	0xffffffff


	//   ....[99]....
        /*0330*/ 	.word	0xffffffff


	//   ....[100]....
        /*0334*/ 	.word	0xffffffff


	//   ....[101]....
        /*0338*/ 	.word	0xffffffff


	//   ....[102]....
        /*033c*/ 	.word	0xffffffff


	//   ....[103]....
        /*0340*/ 	.word	0xffffffff


	//   ....[104]....
        /*0344*/ 	.word	0xffffffff


	//   ....[105]....
        /*0348*/ 	.word	0xffffffff


	//   ....[106]....
        /*034c*/ 	.word	0xffffffff


	//   ....[107]....
        /*0350*/ 	.word	0xffffffff


	//   ....[108]....
        /*0354*/ 	.word	0xffffffff


	//   ....[109]....
        /*0358*/ 	.word	0xffffffff


	//   ....[110]....
        /*035c*/ 	.word	0xffffffff


	//   ....[111]....
        /*0360*/ 	.word	0xffffffff


	//   ....[112]....
        /*0364*/ 	.word	0xffffffff


	//   ....[113]....
        /*0368*/ 	.word	0xffffffff


	//   ....[114]....
        /*036c*/ 	.word	0xffffffff


	//   ....[115]....
        /*0370*/ 	.word	0x0500000f


	//   ....[116]....
        /*0374*/ 	.word	0x0500000f


	//   ....[117]....
        /*0378*/ 	.word	0x0500000f


	//   ....[118]....
        /*037c*/ 	.word	0x0500000f


	//   ....[119]....
        /*0380*/ 	.word	0x0500000f


	//   ....[120]....
        /*0384*/ 	.word	0x0500000f


	//   ....[121]....
        /*0388*/ 	.word	0x0500000f


	//   ....[122]....
        /*038c*/ 	.word	0x0500000f


	//   ....[123]....
        /*0390*/ 	.word	0x0500000f


	//   ....[124]....
        /*0394*/ 	.word	0x0500000f


	//   ....[125]....
        /*0398*/ 	.word	0x0500000f


	//   ....[126]....
        /*039c*/ 	.word	0x0500000f


	//   ....[127]....
        /*03a0*/ 	.word	0x0500000f


	//   ....[128]....
        /*03a4*/ 	.word	0x0500000f


	//   ....[129]....
        /*03a8*/ 	.word	0x0500000f


	//   ....[130]....
        /*03ac*/ 	.word	0x0500000f


	//   ....[131]....
        /*03b0*/ 	.word	0x0500000f


	//   ....[132]....
        /*03b4*/ 	.word	0x0500000f


	//   ....[133]....
        /*03b8*/ 	.word	0x0500000f


	//   ....[134]....
        /*03bc*/ 	.word	0x0500000f


	//   ....[135]....
        /*03c0*/ 	.word	0x0500000f


	//   ....[136]....
        /*03c4*/ 	.word	0x0500000f


	//   ....[137]....
        /*03c8*/ 	.word	0x0500000f


	//   ....[138]....
        /*03cc*/ 	.word	0x0500000f


	//   ....[139]....
        /*03d0*/ 	.word	0x0500000f


	//   ....[140]....
        /*03d4*/ 	.word	0x0500000f


	//   ....[141]....
        /*03d8*/ 	.word	0x0500000f


	//   ....[142]....
        /*03dc*/ 	.word	0x0500000f


	//   ....[143]....
        /*03e0*/ 	.word	0x0500000f


	//   ....[144]....
        /*03e4*/ 	.word	0x0500000f


	//   ....[145]....
        /*03e8*/ 	.word	0x0500000f


	//   ....[146]....
        /*03ec*/ 	.word	0x0500000f


	//   ....[147]....
        /*03f0*/ 	.word	0x0500000f


	//   ....[148]....
        /*03f4*/ 	.word	0x0500000f


	//   ....[149]....
        /*03f8*/ 	.word	0x0500000f


	//   ....[150]....
        /*03fc*/ 	.word	0x0500000f


	//   ....[151]....
        /*0400*/ 	.word	0x0500000f


	//   ....[152]....
        /*0404*/ 	.word	0x0500000f


	//   ....[153]....
        /*0408*/ 	.word	0x0500000f


	//   ....[154]....
        /*040c*/ 	.word	0x0500000f


	//   ....[155]....
        /*0410*/ 	.word	0x0500000f


	//   ....[156]....
        /*0414*/ 	.word	0x0500000f


	//   ....[157]....
        /*0418*/ 	.word	0x0500000f


	//   ....[158]....
        /*041c*/ 	.word	0x0500000f


	//   ....[159]....
        /*0420*/ 	.word	0x0500000f


	//   ....[160]....
        /*0424*/ 	.word	0x0500000f


	//   ....[161]....
        /*0428*/ 	.word	0x0500000f


	//   ....[162]....
        /*042c*/ 	.word	0x0500000f


	//   ....[163]....
        /*0430*/ 	.word	0x0500000f


	//   ....[164]....
        /*0434*/ 	.word	0x0500000f


	//   ....[165]....
        /*0438*/ 	.word	0x0500000f


	//   ....[166]....
        /*043c*/ 	.word	0x0500000f


	//   ....[167]....
        /*0440*/ 	.word	0x0500000f


	//   ....[168]....
        /*0444*/ 	.word	0x0500000f


	//   ....[169]....
        /*0448*/ 	.word	0x0500000f


	//   ....[170]....
        /*044c*/ 	.word	0x0500000f


	//   ....[171]....
        /*0450*/ 	.word	0x0500000f


	//   ....[172]....
        /*0454*/ 	.word	0x0500000f


	//   ....[173]....
        /*0458*/ 	.word	0x0500000f


	//   ....[174]....
        /*045c*/ 	.word	0x0500000f


	//----- nvinfo : EIATTR_COOP_GROUP_INSTR_OFFSETS
	.align		4
.L_194:
        /*0460*/ 	.byte	0x04, 0x28
        /*0462*/ 	.short	(.L_196 - .L_195)


	//   ....[0]....
.L_195:
        /*0464*/ 	.word	0x00000070


	//   ....[1]....
        /*0468*/ 	.word	0x000000b0


	//   ....[2]....
        /*046c*/ 	.word	0x00000290


	//   ....[3]....
        /*0470*/ 	.word	0x000003f0


	//   ....[4]....
        /*0474*/ 	.word	0x00000510


	//   ....[5]....
        /*0478*/ 	.word	0x00000670


	//   ....[6]....
        /*047c*/ 	.word	0x00001e00


	//   ....[7]....
        /*0480*/ 	.word	0x00003e10


	//   ....[8]....
        /*0484*/ 	.word	0x00004840


	//   ....[9]....
        /*0488*/ 	.word	0x000048a0


	//   ....[10]....
        /*048c*/ 	.word	0x00004ac0


	//   ....[11]....
        /*0490*/ 	.word	0x00004b80


	//   ....[12]....
        /*0494*/ 	.word	0x000053e0


	//   ....[13]....
        /*0498*/ 	.word	0x00005950


	//   ....[14]....
        /*049c*/ 	.word	0x00005970


	//   ....[15]....
        /*04a0*/ 	.word	0x000060a0


	//   ....[16]....
        /*04a4*/ 	.word	0x000061d0


	//   ....[17]....
        /*04a8*/ 	.word	0x00006d20


	//   ....[18]....
        /*04ac*/ 	.word	0x00006de0


	//   ....[19]....
        /*04b0*/ 	.word	0x00006e40


	//   ....[20]....
        /*04b4*/ 	.word	0x00006e80


	//   ....[21]....
        /*04b8*/ 	.word	0x00006f00


	//   ....[22]....
        /*04bc*/ 	.word	0x000086a0


	//   ....[23]....
        /*04c0*/ 	.word	0x00008ab0


	//   ....[24]....
        /*04c4*/ 	.word	0x00008ad0


	//   ....[25]....
        /*04c8*/ 	.word	0x00008b00


	//   ....[26]....
        /*04cc*/ 	.word	0x00008b10


	//   ....[27]....
        /*04d0*/ 	.word	0x000097a0


	//   ....[28]....
        /*04d4*/ 	.word	0x000097c0


	//   ....[29]....
        /*04d8*/ 	.word	0x00009a70


	//   ....[30]....
        /*04dc*/ 	.word	0x00009a90


	//   ....[31]....
        /*04e0*/ 	.word	0x0000a240


	//   ....[32]....
        /*04e4*/ 	.word	0x0000a250


	//   ....[33]....
        /*04e8*/ 	.word	0x0000aaa0


	//   ....[34]....
        /*04ec*/ 	.word	0x0000aac0


	//   ....[35]....
        /*04f0*/ 	.word	0x0000bec0


	//   ....[36]....
        /*04f4*/ 	.word	0x0000bef0


	//   ....[37]....
        /*04f8*/ 	.word	0x0000c120


	//   ....[38]....
        /*04fc*/ 	.word	0x0000c140


	//   ....[39]....
        /*0500*/ 	.word	0x0000c400


	//   ....[40]....
        /*0504*/ 	.word	0x0000c5f0


	//   ....[41]....
        /*0508*/ 	.word	0x0000c620


	//   ....[42]....
        /*050c*/ 	.word	0x0000c650


	//   ....[43]....
        /*0510*/ 	.word	0x0000c680


	//   ....[44]....
        /*0514*/ 	.word	0x0000c6b0


	//   ....[45]....
        /*0518*/ 	.word	0x0000c6e0


	//   ....[46]....
        /*051c*/ 	.word	0x0000c850


	//   ....[47]....
        /*0520*/ 	.word	0x0000c880


	//   ....[48]....
        /*0524*/ 	.word	0x0000c8b0


	//   ....[49]....
        /*0528*/ 	.word	0x0000c8e0


	//   ....[50]....
        /*052c*/ 	.word	0x0000c910


	//   ....[51]....
        /*0530*/ 	.word	0x0000c940


	//   ....[52]....
        /*0534*/ 	.word	0x0000c9d0


	//   ....[53]....
        /*0538*/ 	.word	0x0000ca00


	//   ....[54]....
        /*053c*/ 	.word	0x0000ca10


	//   ....[55]....
        /*0540*/ 	.word	0x0000caa0


	//   ....[56]....
        /*0544*/ 	.word	0x0000e640


	//   ....[57]....
        /*0548*/ 	.word	0x0000e660


	//   ....[58]....
        /*054c*/ 	.word	0x0000e6f0


	//   ....[59]....
        /*0550*/ 	.word	0x0000e710


	//   ....[60]....
        /*0554*/ 	.word	0x0000e790


	//   ....[61]....
        /*0558*/ 	.word	0x0000e7b0


	//   ....[62]....
        /*055c*/ 	.word	0x0000e7c0


	//   ....[63]....
        /*0560*/ 	.word	0x0000e7d0


	//   ....[64]....
        /*0564*/ 	.word	0x0000ef20


	//   ....[65]....
        /*0568*/ 	.word	0x0000ef50


	//   ....[66]....
        /*056c*/ 	.word	0x0000eff0


	//   ....[67]....
        /*0570*/ 	.word	0x0000f010


	//   ....[68]....
        /*0574*/ 	.word	0x0000f090


	//   ....[69]....
        /*0578*/ 	.word	0x0000f0b0


	//   ....[70]....
        /*057c*/ 	.word	0x0000f0c0


	//   ....[71]....
        /*0580*/ 	.word	0x0000f0d0


	//   ....[72]....
        /*0584*/ 	.word	0x0000f550


	//   ....[73]....
        /*0588*/ 	.word	0x0000f610


	//   ....[74]....
        /*058c*/ 	.word	0x0000f760


	//   ....[75]....
        /*0590*/ 	.word	0x0000f7a0


	//   ....[76]....
        /*0594*/ 	.word	0x0000f7b0


	//   ....[77]....
        /*0598*/ 	.word	0x0000f7c0


	//   ....[78]....
        /*059c*/ 	.word	0x0000f910


	//   ....[79]....
        /*05a0*/ 	.word	0x0000fa60


	//   ....[80]....
        /*05a4*/ 	.word	0x00010250


	//   ....[81]....
        /*05a8*/ 	.word	0x00010270


	//   ....[82]....
        /*05ac*/ 	.word	0x000102c0


	//   ....[83]....
        /*05b0*/ 	.word	0x000102d0


	//   ....[84]....
        /*05b4*/ 	.word	0x00010310


	//   ....[85]....
        /*05b8*/ 	.word	0x00010320


	//   ....[86]....
        /*05bc*/ 	.word	0x00010330


	//   ....[87]....
        /*05c0*/ 	.word	0x00010370


	//   ....[88]....
        /*05c4*/ 	.word	0x00010670


	//   ....[89]....
        /*05c8*/ 	.word	0x000106b0


	//   ....[90]....
        /*05cc*/ 	.word	0x000106d0


	//   ....[91]....
        /*05d0*/ 	.word	0x000106f0


	//   ....[92]....
        /*05d4*/ 	.word	0x00010720


	//   ....[93]....
        /*05d8*/ 	.word	0x00010740


	//   ....[94]....
        /*05dc*/ 	.word	0x00010840


	//   ....[95]....
        /*05e0*/ 	.word	0x00010990


	//   ....[96]....
        /*05e4*/ 	.word	0x00010fd0


	//   ....[97]....
        /*05e8*/ 	.word	0x00011000


	//   ....[98]....
        /*05ec*/ 	.word	0x00011060


	//   ....[99]....
        /*05f0*/ 	.word	0x00011090


	//   ....[100]....
        /*05f4*/ 	.word	0x000110c0


	//   ....[101]....
        /*05f8*/ 	.word	0x000110f0


	//   ....[102]....
        /*05fc*/ 	.word	0x00011120


	//   ....[103]....
        /*0600*/ 	.word	0x00011150


	//   ....[104]....
        /*0604*/ 	.word	0x000112f0


	//   ....[105]....
        /*0608*/ 	.word	0x00011320


	//   ....[106]....
        /*060c*/ 	.word	0x00011350


	//   ....[107]....
        /*0610*/ 	.word	0x00011380


	//   ....[108]....
        /*0614*/ 	.word	0x000113b0


	//   ....[109]....
        /*0618*/ 	.word	0x000113e0


	//   ....[110]....
        /*061c*/ 	.word	0x000114a0


	//   ....[111]....
        /*0620*/ 	.word	0x000114c0


	//   ....[112]....
        /*0624*/ 	.word	0x000114d0


	//   ....[113]....
        /*0628*/ 	.word	0x00011530


	//   ....[114]....
        /*062c*/ 	.word	0x00011b50


	//   ....[115]....
        /*0630*/ 	.word	0x000120e0


	//   ....[116]....
        /*0634*/ 	.word	0x000121d0


	//   ....[117]....
        /*0638*/ 	.word	0x00012270


	//   ....[118]....
        /*063c*/ 	.word	0x000122d0


	//   ....[119]....
        /*0640*/ 	.word	0x000123c0


	//   ....[120]....
        /*0644*/ 	.word	0x00012430


	//   ....[121]....
        /*0648*/ 	.word	0x00012520


	//   ....[122]....
        /*064c*/ 	.word	0x00012590


	//   ....[123]....
        /*0650*/ 	.word	0x00012630


	//   ....[124]....
        /*0654*/ 	.word	0x00012720


	//   ....[125]....
        /*0658*/ 	.word	0x00012790


	//   ....[126]....
        /*065c*/ 	.word	0x000127f0


	//   ....[127]....
        /*0660*/ 	.word	0x000128e0


	//   ....[128]....
        /*0664*/ 	.word	0x00012940


	//   ....[129]....
        /*0668*/ 	.word	0x00012a40


	//   ....[130]....
        /*066c*/ 	.word	0x00012aa0


	//   ....[131]....
        /*0670*/ 	.word	0x00012b40


	//   ....[132]....
        /*0674*/ 	.word	0x00012cc0


	//   ....[133]....
        /*0678*/ 	.word	0x00012dc0


	//   ....[134]....
        /*067c*/ 	.word	0x00013040


	//   ....[135]....
        /*0680*/ 	.word	0x00013090


	//   ....[136]....
        /*0684*/ 	.word	0x00013260


	//   ....[137]....
        /*0688*/ 	.word	0x000132b0


	//   ....[138]....
        /*068c*/ 	.word	0x00013480


	//   ....[139]....
        /*0690*/ 	.word	0x000134d0


	//   ....[140]....
        /*0694*/ 	.word	0x000135c0


	//   ....[141]....
        /*0698*/ 	.word	0x00013660


	//   ....[142]....
        /*069c*/ 	.word	0x000136c0


	//   ....[143]....
        /*06a0*/ 	.word	0x00013770


	//   ....[144]....
        /*06a4*/ 	.word	0x000137d0


	//   ....[145]....
        /*06a8*/ 	.word	0x00013880


	//   ....[146]....
        /*06ac*/ 	.word	0x000138e0


	//   ....[147]....
        /*06b0*/ 	.word	0x00013990


	//   ....[148]....
        /*06b4*/ 	.word	0x00013a80


	//   ....[149]....
        /*06b8*/ 	.word	0x00013b60


	//   ....[150]....
        /*06bc*/ 	.word	0x00013c70


	//   ....[151]....
        /*06c0*/ 	.word	0x00013d70


	//   ....[152]....
        /*06c4*/ 	.word	0x00013ea0


	//   ....[153]....
        /*06c8*/ 	.word	0x00013f80


	//   ....[154]....
        /*06cc*/ 	.word	0x00014080


	//   ....[155]....
        /*06d0*/ 	.word	0x00014160


	//   ....[156]....
        /*06d4*/ 	.word	0x000141f0


	//   ....[157]....
        /*06d8*/ 	.word	0x00014290


	//   ....[158]....
        /*06dc*/ 	.word	0x00014410


	//   ....[159]....
        /*06e0*/ 	.word	0x00014480


	//   ....[160]....
        /*06e4*/ 	.word	0x000144f0


	//   ....[161]....
        /*06e8*/ 	.word	0x00014560


	//   ....[162]....
        /*06ec*/ 	.word	0x000145d0


	//   ....[163]....
        /*06f0*/ 	.word	0x00014650


	//   ....[164]....
        /*06f4*/ 	.word	0x000146d0


	//   ....[165]....
        /*06f8*/ 	.word	0x00014760


	//   ....[166]....
        /*06fc*/ 	.word	0x000147d0


	//   ....[167]....
        /*0700*/ 	.word	0x00014840


	//   ....[168]....
        /*0704*/ 	.word	0x000148b0


	//   ....[169]....
        /*0708*/ 	.word	0x00014930


	//   ....[170]....
        /*070c*/ 	.word	0x000149a0


	//   ....[171]....
        /*0710*/ 	.word	0x00014a40


	//   ....[172]....
        /*0714*/ 	.word	0x00014a90


	//   ....[173]....
        /*0718*/ 	.word	0x00014b20


	//   ....[174]....
        /*071c*/ 	.word	0x00014c50


	//----- nvinfo : EIATTR_REG_RECONFIG
	.align		4
.L_196:
        /*0720*/ 	.byte	0x01, 0x54
	.zero		2


	//----- nvinfo : EIATTR_SYSCALL_OFFSETS
	.align		4
        /*0724*/ 	.byte	0x04, 0x46
        /*0726*/ 	.short	(.L_198 - .L_197)


	//   ....[0]....
.L_197:
        /*0728*/ 	.word	0x00003fd0


	//   ....[1]....
        /*072c*/ 	.word	0x0000da90


	//   ....[2]....
        /*0730*/ 	.word	0x0000dbe0


	//   ....[3]....
        /*0734*/ 	.word	0x0000dcd0


	//   ....[4]....
        /*0738*/ 	.word	0x0000ebf0


	//----- nvinfo : EIATTR_MBARRIER_INSTR_OFFSETS
	.align		4
.L_198:
        /*073c*/ 	.byte	0x04, 0x39
        /*073e*/ 	.short	(.L_200 - .L_199)


	//   ....[0]....
.L_199:
        /*0740*/ 	.word	0x00000180
        /*0744*/ 	.word	0x000000ff
        /*0748*/ 	.word	0x00028c00
        /*074c*/ 	.short	0x0100
        /*074e*/ 	.byte	0x08
	.zero		1


	//   ....[1]....
        /*0750*/ 	.word	0x00000190
        /*0754*/ 	.word	0x000000ff
        /*0758*/ 	.word	0x00028c20
        /*075c*/ 	.short	0x0100
        /*075e*/ 	.byte	0x08
	.zero		1


	//   ....[2]....
        /*0760*/ 	.word	0x00000240
        /*0764*/ 	.word	0x000000ff
        /*0768*/ 	.word	0x00028c30
        /*076c*/ 	.short	0x0100
        /*076e*/ 	.byte	0x06
	.zero		1


	//   ....[3]....
        /*0770*/ 	.word	0x00000250
        /*0774*/ 	.word	0x000000ff
        /*0778*/ 	.word	0x00028c40
        /*077c*/ 	.short	0x0100
        /*077e*/ 	.byte	0x06
	.zero		1


	//   ....[4]....
        /*0780*/ 	.word	0x00000260
        /*0784*/ 	.word	0x000000ff
        /*0788*/ 	.word	0x00028c38
        /*078c*/ 	.short	0x0100
        /*078e*/ 	.byte	0x06
	.zero		1


	//   ....[5]....
        /*0790*/ 	.word	0x00000270
        /*0794*/ 	.word	0x000000ff
        /*0798*/ 	.word	0x00028c48
        /*079c*/ 	.short	0x0100
        /*079e*/ 	.byte	0x06
	.zero		1


	//   ....[6]....
        /*07a0*/ 	.word	0x000003a0
        /*07a4*/ 	.word	0x000000ff
        /*07a8*/ 	.word	0x00028c50
        /*07ac*/ 	.short	0x0100
        /*07ae*/ 	.byte	0x08
	.zero		1


	//   ....[7]....
        /*07b0*/ 	.word	0x000003b0
        /*07b4*/ 	.word	0x000000ff
        /*07b8*/ 	.word	0x00028c60
        /*07bc*/ 	.short	0x0100
        /*07be*/ 	.byte	0x08
	.zero		1


	//   ....[8]....
        /*07c0*/ 	.word	0x000003c0
        /*07c4*/ 	.word	0x000000ff
        /*07c8*/ 	.word	0x00028c58
        /*07cc*/ 	.short	0x0100
        /*07ce*/ 	.byte	0x08
	.zero		1


	//   ....[9]....
        /*07d0*/ 	.word	0x000003d0
        /*07d4*/ 	.word	0x000000ff
        /*07d8*/ 	.word	0x00028c68
        /*07dc*/ 	.short	0x0100
        /*07de*/ 	.byte	0x08
	.zero		1


	//   ....[10]....
        /*07e0*/ 	.word	0x000004c0
        /*07e4*/ 	.word	0x000000ff
        /*07e8*/ 	.word	0x00028c70
        /*07ec*/ 	.short	0x0100
        /*07ee*/ 	.byte	0x06
	.zero		1


	//   ....[11]....
        /*07f0*/ 	.word	0x000004d0
        /*07f4*/ 	.word	0x000000ff
        /*07f8*/ 	.word	0x00028c80
        /*07fc*/ 	.short	0x0100
        /*07fe*/ 	.byte	0x06
	.zero		1


	//   ....[12]....
        /*0800*/ 	.word	0x000004e0
        /*0804*/ 	.word	0x000000ff
        /*0808*/ 	.word	0x00028c78
        /*080c*/ 	.short	0x0100
        /*080e*/ 	.byte	0x06
	.zero		1


	//   ....[13]....
        /*0810*/ 	.word	0x000004f0
        /*0814*/ 	.word	0x000000ff
        /*0818*/ 	.word	0x00028c88
        /*081c*/ 	.short	0x0100
        /*081e*/ 	.byte	0x06
	.zero		1


	//   ....[14]....
        /*0820*/ 	.word	0x00000620
        /*0824*/ 	.word	0x000000ff
        /*0828*/ 	.word	0x00028c90
        /*082c*/ 	.short	0x0100
        /*082e*/ 	.byte	0x08
	.zero		1


	//   ....[15]....
        /*0830*/ 	.word	0x00000630
        /*0834*/ 	.word	0x000000ff
        /*0838*/ 	.word	0x00028ca0
        /*083c*/ 	.short	0x0100
        /*083e*/ 	.byte	0x08
	.zero		1


	//   ....[16]....
        /*0840*/ 	.word	0x00000640
        /*0844*/ 	.word	0x000000ff
        /*0848*/ 	.word	0x00028c98
        /*084c*/ 	.short	0x0100
        /*084e*/ 	.byte	0x08
	.zero		1


	//   ....[17]....
        /*0850*/ 	.word	0x00000650
        /*0854*/ 	.word	0x000000ff
        /*0858*/ 	.word	0x00028ca8
        /*085c*/ 	.short	0x0100
        /*085e*/ 	.byte	0x08
	.zero		1


	//   ....[18]....
        /*0860*/ 	.word	0x00000790
        /*0864*/ 	.word	0x000000ff
        /*0868*/ 	.word	0x00028cb0
        /*086c*/ 	.short	0x0100
        /*086e*/ 	.byte	0x08
	.zero		1


	//   ....[19]....
        /*0870*/ 	.word	0x000007a0
        /*0874*/ 	.word	0x000000ff
        /*0878*/ 	.word	0x00028cc0
        /*087c*/ 	.short	0x0100
        /*087e*/ 	.byte	0x08
	.zero		1


	//   ....[20]....
        /*0880*/ 	.word	0x000007b0
        /*0884*/ 	.word	0x000000ff
        /*0888*/ 	.word	0x00028cb8
        /*088c*/ 	.short	0x0100
        /*088e*/ 	.byte	0x08
	.zero		1


	//   ....[21]....
        /*0890*/ 	.word	0x000007c0
        /*0894*/ 	.word	0x000000ff
        /*0898*/ 	.word	0x00028cc8
        /*089c*/ 	.short	0x0100
        /*089e*/ 	.byte	0x08
	.zero		1


	//   ....[22]....
        /*08a0*/ 	.word	0x00001f40
        /*08a4*/ 	.word	0x000000ff
        /*08a8*/ 	.word	0x00028c50
        /*08ac*/ 	.short	0x010a
        /*08ae*/ 	.byte	0x11
	.zero		1


	//   ....[23]....
        /*08b0*/ 	.word	0x00002200
        /*08b4*/ 	.word	0x000000ff
        /*08b8*/ 	.word	0x00000000
        /*08bc*/ 	.short	0x0101
        /*08be*/ 	.byte	0x06
	.zero		1


	//   ....[24]....
        /*08c0*/ 	.word	0x00002b60
        /*08c4*/ 	.word	0x000000ff
        /*08c8*/ 	.word	0x00028c50
        /*08cc*/ 	.short	0x010a
        /*08ce*/ 	.byte	0x06
	.zero		1


	//   ....[25]....
        /*08d0*/ 	.word	0x00002ba0
        /*08d4*/ 	.word	0x000000ff
        /*08d8*/ 	.word	0x00028c50
        /*08dc*/ 	.short	0x010a
        /*08de*/ 	.byte	0x06
	.zero		1


	//   ....[26]....
        /*08e0*/ 	.word	0x00002e10
        /*08e4*/ 	.word	0x000000ff
        /*08e8*/ 	.word	0x00000000
        /*08ec*/ 	.short	0x0101
        /*08ee*/ 	.byte	0x06
	.zero		1


	//   ....[27]....
        /*08f0*/ 	.word	0x00004080
        /*08f4*/ 	.word	0x000000ff
        /*08f8*/ 	.word	0x00028c00
        /*08fc*/ 	.short	0x010a
        /*08fe*/ 	.byte	0x27
	.zero		1


	//   ....[28]....
        /*0900*/ 	.word	0x00004100
        /*0904*/ 	.word	0x00000007
        /*0908*/ 	.word	0x00028c30
        /*090c*/ 	.short	0x010a
        /*090e*/ 	.byte	0x3f
	.zero		1


	//   ....[29]....
        /*0910*/ 	.word	0x00004140
        /*0914*/ 	.word	0x00000007
        /*0918*/ 	.word	0x00028c30
        /*091c*/ 	.short	0x010a
        /*091e*/ 	.byte	0x3f
	.zero		1


	//   ....[30]....
        /*0920*/ 	.word	0x000044e0
        /*0924*/ 	.word	0x000000ff
        /*0928*/ 	.word	0x00000000
        /*092c*/ 	.short	0x0101
        /*092e*/ 	.byte	0x06
	.zero		1


	//   ....[31]....
        /*0930*/ 	.word	0x00005190
        /*0934*/ 	.word	0x00000007
        /*0938*/ 	.word	0x00028c50
        /*093c*/ 	.short	0x010a
        /*093e*/ 	.byte	0x3f
	.zero		1


	//   ....[32]....
        /*0940*/ 	.word	0x000051e0
        /*0944*/ 	.word	0x00000007
        /*0948*/ 	.word	0x00028c50
        /*094c*/ 	.short	0x010a
        /*094e*/ 	.byte	0x3f
	.zero		1


	//   ....[33]....
        /*0950*/ 	.word	0x00005480
        /*0954*/ 	.word	0x000000ff
        /*0958*/ 	.word	0x00000000
        /*095c*/ 	.short	0x0101
        /*095e*/ 	.byte	0x06
	.zero		1


	//   ....[34]....
        /*0960*/ 	.word	0x000055b0
        /*0964*/ 	.word	0x000000ff
        /*0968*/ 	.word	0x00028c30
        /*096c*/ 	.short	0x010a
        /*096e*/ 	.byte	0x16
	.zero		1


	//   ....[35]....
        /*0970*/ 	.word	0x000055f0
        /*0974*/ 	.word	0x000000ff
        /*0978*/ 	.word	0x00028c30
        /*097c*/ 	.short	0x010a
        /*097e*/ 	.byte	0x16
	.zero		1


	//   ....[36]....
        /*0980*/ 	.word	0x00005880
        /*0984*/ 	.word	0x000000ff
        /*0988*/ 	.word	0x00000000
        /*098c*/ 	.short	0x0101
        /*098e*/ 	.byte	0x06
	.zero		1


	//   ....[37]....
        /*0990*/ 	.word	0x00006ae0
        /*0994*/ 	.word	0x000000ff
        /*0998*/ 	.word	0x00028c50
        /*099c*/ 	.short	0x010a
        /*099e*/ 	.byte	0x16
	.zero		1


	//   ....[38]....
        /*09a0*/ 	.word	0x00006b20
        /*09a4*/ 	.word	0x000000ff
        /*09a8*/ 	.word	0x00028c50
        /*09ac*/ 	.short	0x010a
        /*09ae*/ 	.byte	0x16
	.zero		1


	//   ....[39]....
        /*09b0*/ 	.word	0x00006dc0
        /*09b4*/ 	.word	0x000000ff
        /*09b8*/ 	.word	0x00000000
        /*09bc*/ 	.short	0x0101
        /*09be*/ 	.byte	0x16
	.zero		1


	//   ....[40]....
        /*09c0*/ 	.word	0x000097b0
        /*09c4*/ 	.word	0x000000ff
        /*09c8*/ 	.word	0x00000000
        /*09cc*/ 	.short	0x0101
        /*09ce*/ 	.byte	0x04
	.zero		1


	//   ....[41]....
        /*09d0*/ 	.word	0x0000a180
        /*09d4*/ 	.word	0x000000ff
        /*09d8*/ 	.word	0x00000000
        /*09dc*/ 	.short	0x0101
        /*09de*/ 	.byte	0x04
	.zero		1


	//   ....[42]....
        /*09e0*/ 	.word	0x0000e420
        /*09e4*/ 	.word	0x00000013
        /*09e8*/ 	.word	0x00028c40
        /*09ec*/ 	.short	0x010a
        /*09ee*/ 	.byte	0x3f
	.zero		1


	//   ....[43]....
        /*09f0*/ 	.word	0x0000e8d0
        /*09f4*/ 	.word	0x00000013
        /*09f8*/ 	.word	0x00028c30
        /*09fc*/ 	.short	0x0107
        /*09fe*/ 	.byte	0x3f
	.zero		1


	//   ....[44]....
        /*0a00*/ 	.word	0x0000e9b0
        /*0a04*/ 	.word	0x00000013
        /*0a08*/ 	.word	0x00028c30
        /*0a0c*/ 	.short	0x0101
        /*0a0e*/ 	.byte	0x3f
	.zero		1


	//   ....[45]....
        /*0a10*/ 	.word	0x0000f1d0
        /*0a14*/ 	.word	0x00000011
        /*0a18*/ 	.word	0x00028c00
        /*0a1c*/ 	.short	0x0107
        /*0a1e*/ 	.byte	0x3f
	.zero		1


	//   ....[46]....
        /*0a20*/ 	.word	0x0000f2c0
        /*0a24*/ 	.word	0x00000011
        /*0a28*/ 	.word	0x00028c00
        /*0a2c*/ 	.short	0x0101
        /*0a2e*/ 	.byte	0x3f
	.zero		1


	//   ....[47]....
        /*0a30*/ 	.word	0x0000f2e0
        /*0a34*/ 	.word	0x00000011
        /*0a38*/ 	.word	0x00028c20
        /*0a3c*/ 	.short	0x010a
        /*0a3e*/ 	.byte	0x3f
	.zero		1


	//   ....[48]....
        /*0a40*/ 	.word	0x0000f370
        /*0a44*/ 	.word	0x00000013
        /*0a48*/ 	.word	0x00028c60
        /*0a4c*/ 	.short	0x010a
        /*0a4e*/ 	.byte	0x3f
	.zero		1


	//   ....[49]....
        /*0a50*/ 	.word	0x0000fc80
        /*0a54*/ 	.word	0x00000013
        /*0a58*/ 	.word	0x00028c50
        /*0a5c*/ 	.short	0x0107
        /*0a5e*/ 	.byte	0x3f
	.zero		1


	//   ....[50]....
        /*0a60*/ 	.word	0x0000fd50
        /*0a64*/ 	.word	0x00000013
        /*0a68*/ 	.word	0x00028c50
        /*0a6c*/ 	.short	0x0101
        /*0a6e*/ 	.byte	0x3f
	.zero		1


	//   ....[51]....
        /*0a70*/ 	.word	0x000100d0
        /*0a74*/ 	.word	0x00000006
        /*0a78*/ 	.word	0x00028c40
        /*0a7c*/ 	.short	0x010a
        /*0a7e*/ 	.byte	0x3f
	.zero		1


	//   ....[52]....
        /*0a80*/ 	.word	0x000103f0
        /*0a84*/ 	.word	0x00000006
        /*0a88*/ 	.word	0x00028c30
        /*0a8c*/ 	.short	0x0107
        /*0a8e*/ 	.byte	0x3f
	.zero		1


	//   ....[53]....
        /*0a90*/ 	.word	0x000104b0
        /*0a94*/ 	.word	0x00000006
        /*0a98*/ 	.word	0x00028c30
        /*0a9c*/ 	.short	0x0101
        /*0a9e*/ 	.byte	0x3f
	.zero		1


	//   ....[54]....
        /*0aa0*/ 	.word	0x000104e0
        /*0aa4*/ 	.word	0x00000006
        /*0aa8*/ 	.word	0x00028c60
        /*0aac*/ 	.short	0x010a
        /*0aae*/ 	.byte	0x3f
	.zero		1


	//   ....[55]....
        /*0ab0*/ 	.word	0x00010b90
        /*0ab4*/ 	.word	0x00000006
        /*0ab8*/ 	.word	0x00028c50
        /*0abc*/ 	.short	0x0107
        /*0abe*/ 	.byte	0x3f
	.zero		1


	//   ....[56]....
        /*0ac0*/ 	.word	0x00010c50
        /*0ac4*/ 	.word	0x00000006
        /*0ac8*/ 	.word	0x00028c50
        /*0acc*/ 	.short	0x0101
        /*0ace*/ 	.byte	0x3f
	.zero		1


	//   ....[57]....
        /*0ad0*/ 	.word	0x00011ad0
        /*0ad4*/ 	.word	0x00000007
        /*0ad8*/ 	.word	0x00028c20
        /*0adc*/ 	.short	0x010a
        /*0ade*/ 	.byte	0x3f
	.zero		1


	//   ....[58]....
        /*0ae0*/ 	.word	0x00011c50
        /*0ae4*/ 	.word	0x00000005
        /*0ae8*/ 	.word	0x00028c40
        /*0aec*/ 	.short	0x010a
        /*0aee*/ 	.byte	0x3f
	.zero		1


	//   ....[59]....
        /*0af0*/ 	.word	0x00011cf0
        /*0af4*/ 	.word	0x00000003
        /*0af8*/ 	.word	0x00028c40
        /*0afc*/ 	.short	0x010a
        /*0afe*/ 	.byte	0x3f
	.zero		1


	//   ....[60]....
        /*0b00*/ 	.word	0x00011d30
        /*0b04*/ 	.word	0x00000005
        /*0b08*/ 	.word	0x00028c60
        /*0b0c*/ 	.short	0x010a
        /*0b0e*/ 	.byte	0x3f
	.zero		1


	//   ....[61]....
        /*0b10*/ 	.word	0x00011d70
        /*0b14*/ 	.word	0x00000003
        /*0b18*/ 	.word	0x00028c60
        /*0b1c*/ 	.short	0x010a
        /*0b1e*/ 	.byte	0x3f
	.zero		1


	//   ....[62]....
        /*0b20*/ 	.word	0x00011de0
        /*0b24*/ 	.word	0x00000003
        /*0b28*/ 	.word	0x00028c50
        /*0b2c*/ 	.short	0x010a
        /*0b2e*/ 	.byte	0x3f
	.zero		1


	//   ....[63]....
        /*0b30*/ 	.word	0x00011e40
        /*0b34*/ 	.word	0x00000003
        /*0b38*/ 	.word	0x00028c50
        /*0b3c*/ 	.short	0x010a
        /*0b3e*/ 	.byte	0x3f
	.zero		1


	//   ....[64]....
        /*0b40*/ 	.word	0x00011ea0
        /*0b44*/ 	.word	0x00000003
        /*0b48*/ 	.word	0x00028c00
        /*0b4c*/ 	.short	0x010a
        /*0b4e*/ 	.byte	0x3f
	.zero		1


	//   ....[65]....
        /*0b50*/ 	.word	0x00011ef0
        /*0b54*/ 	.word	0x00000007
        /*0b58*/ 	.word	0x00028c30
        /*0b5c*/ 	.short	0x010a
        /*0b5e*/ 	.byte	0x3f
	.zero		1


	//   ....[66]....
        /*0b60*/ 	.word	0x00011f40
        /*0b64*/ 	.word	0x00000007
        /*0b68*/ 	.word	0x00028c50
        /*0b6c*/ 	.short	0x010a
        /*0b6e*/ 	.byte	0x3f
	.zero		1


	//   ....[67]....
        /*0b70*/ 	.word	0x00011fa0
        /*0b74*/ 	.word	0x00000000
        /*0b78*/ 	.word	0x00028c30
        /*0b7c*/ 	.short	0x010a
        /*0b7e*/ 	.byte	0x3f
	.zero		1


	//   ....[68]....
        /*0b80*/ 	.word	0x00012000
        /*0b84*/ 	.word	0x00000008
        /*0b88*/ 	.word	0x00028c50
        /*0b8c*/ 	.short	0x010a
        /*0b8e*/ 	.byte	0x3f
	.zero		1


	//   ....[69]....
        /*0b90*/ 	.word	0x00012120
        /*0b94*/ 	.word	0x00000013
        /*0b98*/ 	.word	0x00028c40
        /*0b9c*/ 	.short	0x010a
        /*0b9e*/ 	.byte	0x3f
	.zero		1


	//   ....[70]....
        /*0ba0*/ 	.word	0x00012bc0
        /*0ba4*/ 	.word	0x00000011
        /*0ba8*/ 	.word	0x00028c20
        /*0bac*/ 	.short	0x010a
        /*0bae*/ 	.byte	0x3f
	.zero		1


	//   ....[71]....
        /*0bb0*/ 	.word	0x00012c10
        /*0bb4*/ 	.word	0x00000013
        /*0bb8*/ 	.word	0x00028c60
        /*0bbc*/ 	.short	0x010a
        /*0bbe*/ 	.byte	0x3f
	.zero		1


	//   ....[72]....
        /*0bc0*/ 	.word	0x00013510
        /*0bc4*/ 	.word	0x00000006
        /*0bc8*/ 	.word	0x00028c40
        /*0bcc*/ 	.short	0x010a
        /*0bce*/ 	.byte	0x3f
	.zero		1


	//   ....[73]....
        /*0bd0*/ 	.word	0x000139d0
        /*0bd4*/ 	.word	0x00000006
        /*0bd8*/ 	.word	0x00028c60
        /*0bdc*/ 	.short	0x010a
        /*0bde*/ 	.byte	0x3f
	.zero		1


	//   ....[74]....
        /*0be0*/ 	.word	0x00014b70
        /*0be4*/ 	.word	0x00000007
        /*0be8*/ 	.word	0x00028c20
        /*0bec*/ 	.short	0x010a
        /*0bee*/ 	.byte	0x3f
	.zero		1


	//   ....[75]....
        /*0bf0*/ 	.word	0x00014d10
        /*0bf4*/ 	.word	0x00000005
        /*0bf8*/ 	.word	0x00028c40
        /*0bfc*/ 	.short	0x010a
        /*0bfe*/ 	.byte	0x3f
	.zero		1


	//   ....[76]....
        /*0c00*/ 	.word	0x00014d60
        /*0c04*/ 	.word	0x00000003
        /*0c08*/ 	.word	0x00028c40
        /*0c0c*/ 	.short	0x010a
        /*0c0e*/ 	.byte	0x3f
	.zero		1


	//   ....[77]....
        /*0c10*/ 	.word	0x00014db0
        /*0c14*/ 	.word	0x00000005
        /*0c18*/ 	.word	0x00028c60
        /*0c1c*/ 	.short	0x010a
        /*0c1e*/ 	.byte	0x3f
	.zero		1


	//----- nvinfo : EIATTR_NUM_MBARRIERS
	.align		4
.L_200:
        /*0c20*/ 	.byte	0x03, 0x38
        /*0c22*/ 	.short	0x0016


	//----- nvinfo : EIATTR_EXIT_INSTR_OFFSETS
	.align		4
        /*0c24*/ 	.byte	0x04, 0x1c
        /*0c26*/ 	.short	(.L_202 - .L_201)


	//   ....[0]....
.L_201:
        /*0c28*/ 	.word	0x00000970


	//   ....[1]....
        /*0c2c*/ 	.word	0x0000c3a0


	//   ....[2]....
        /*0c30*/ 	.word	0x00011dc0


	//----- nvinfo : EIATTR_MAX_THREADS
	.align		4
.L_202:
        /*0c34*/ 	.byte	0x04, 0x05
        /*0c36*/ 	.short	(.L_204 - .L_203)
.L_203:
        /*0c38*/ 	.word	0x00000180
        /*0c3c*/ 	.word	0x00000001
        /*0c40*/ 	.word	0x00000001


	//----- nvinfo : EIATTR_CRS_STACK_SIZE
	.align		4
.L_204:
        /*0c44*/ 	.byte	0x04, 0x1e
        /*0c46*/ 	.short	(.L_206 - .L_205)
.L_205:
        /*0c48*/ 	.word	0x00000000


	//----- nvinfo : EIATTR_CBANK_PARAM_SIZE
	.align		4
.L_206:
        /*0c4c*/ 	.byte	0x03, 0x19
        /*0c4e*/ 	.short	0x0af0


	//----- nvinfo : EIATTR_PARAM_CBANK
	.align		4
        /*0c50*/ 	.byte	0x04, 0x0a
        /*0c52*/ 	.short	(.L_208 - .L_207)
	.align		4
.L_207:
        /*0c54*/ 	.word	index@(.nv.constant0._ZN7cutlass13device_kernelIN5flash11enable_sm90INS1_16FlashAttnFwdSm90INS1_25CollectiveMainloopFwdSm90ILi2EN4cute5tupleIJNS5_1CILi1EEES8_S8_EEENS6_IJNS7_ILi64EEESA_SA_EEELi512ENS_10bfloat16_tEfNS_4arch4Sm90ELb0ELb0ELb0ELb1ELb1ELb0ELb0ELb0ELb0ELb1ELb1ELb0EEENS1_21CollectiveEpilogueFwdINS6_IJSA_NS7_ILi512EEESA_EEES9_SC_SE_Li256ELb1ELb1ELb1ELb0EEENS1_36VarlenDynamicPersistentTileSchedulerILi64ELi64ELi256ELi128ELb1ELb1ELb1ELb0ELb1ELb1EEEEEEEEEvNT_6ParamsE)
        /*0c58*/ 	.short	0x0210
        /*0c5a*/ 	.short	0x0af0


	//----- nvinfo : EIATTR_SW_WAR
	.align		4
.L_208:
        /*0c5c*/ 	.byte	0x04, 0x36
        /*0c5e*/ 	.short	(.L_210 - .L_209)
.L_209:
        /*0c60*/ 	.word	0x00000008
.L_210:


//--------------------- .nv.info._ZN7cutlass13device_kernelIN5flash11enable_sm90INS1_16FlashAttnFwdSm90INS1_25CollectiveMainloopFwdSm90ILi2EN4cute5tupleIJNS5_1CILi1EEES8_S8_EEENS6_IJNS7_ILi64EEESA_SA_EEELi512ENS_10bfloat16_tEfNS_4arch4Sm90ELb0ELb0ELb0ELb1ELb1ELb1ELb0ELb0ELb0ELb1ELb1ELb0EEENS1_21CollectiveEpilogueFwdINS6_IJSA_NS7_ILi512EEESA_EEES9_SC_SE_Li256ELb1ELb1ELb1ELb0EEENS1_36VarlenDynamicPersistentTileSchedulerILi64ELi64ELi256ELi128ELb1ELb1ELb1ELb0ELb1ELb1EEEEEEEEEvNT_6ParamsE --------------------------
	.section	.nv.info._ZN7cutlass13device_kernelIN5flash11enable_sm90INS1_16FlashAttnFwdSm90INS1_25CollectiveMainloopFwdSm90ILi2EN4cute5tupleIJNS5_1CILi1EEES8_S8_EEENS6_IJNS7_ILi64EEESA_SA_EEELi512ENS_10bfloat16_tEfNS_4arch4Sm90ELb0ELb0ELb0ELb1ELb1ELb1ELb0ELb0ELb0ELb1ELb1ELb0EEENS1_21CollectiveEpilogueFwdINS6_IJSA_NS7_ILi512EEESA_EEES9_SC_SE_Li256ELb1ELb1ELb1ELb0EEENS1_36VarlenDynamicPersistentTileSchedulerILi64ELi64ELi256ELi128ELb1ELb1ELb1ELb0ELb1ELb1EEEEEEEEEvNT_6ParamsE,"",@"SHT_CUDA_INFO"
	.sectionflags	@""
	.align	4


	//----- nvinfo : EIATTR_CUDA_API_VERSION
	.align		4
        /*0000*/ 	.byte	0x04, 0x37
        /*0002*/ 	.short	(.L_212 - .L_211)
.L_211:
        /*0004*/ 	.word	0x00000082


	//----- nvinfo : EIATTR_KPARAM_INFO
	.align		4
.L_212:
        /*0008*/ 	.byte	0x04, 0x17
        /*000a*/ 	.short	(.L_214 - .L_213)
.L_213:
        /*000c*/ 	.word	0x00000000
        /*0010*/ 	.short	0x0000
        /*0012*/ 	.short	0x0070
        /*0014*/ 	.byte	0x00, 0xf0, 0x01, 0x2a


	//----- nvinfo : EIATTR_SPARSE_MMA_MASK
	.align		4
.L_214:
        /*0018*/ 	.byte	0x03, 0x50
        /*001a*/ 	.short	0x0000


	//----- nvinfo : EIATTR_MAXREG_COUNT
	.align		4
        /*001c*/ 	.byte	0x03, 0x1b
        /*001e*/ 	.short	0x00a8


	//----- nvinfo : EIATTR_NUM_BARRIERS
	.align		4
        /*0020*/ 	.byte	0x02, 0x4c
        /*0022*/ 	.byte	0x10
	.zero		1


	//----- nvinfo : EIATTR_EXTERNS
	.align		4
        /*0024*/ 	.byte	0x04, 0x0f
        /*0026*/ 	.short	(.L_216 - .L_215)


	//   ....[0]....
	.align		4
.L_215:
        /*0028*/ 	.word	index@(__assertfail)


	//----- nvinfo : EIATTR_ANNOTATIONS
	.align		4
.L_216:
        /*002c*/ 	.byte	0x04, 0x55
        /*002e*/ 	.short	(.L_218 - .L_217)


	//   ....[0]....
.L_217:
        /* <DEDUP_REMOVED lines=51> */


	//----- nvinfo : EIATTR_MERCURY_ISA_VERSION
	.align		4
.L_218:
        /*0348*/ 	.byte	0x03, 0x5f
        /*034a*/ 	.short	0x0101


	//----- nvinfo : EIATTR_UNUSED_LOAD_BYTE_OFFSET
	.align		4
        /*034c*/ 	.byte	0x04, 0x44
        /*034e*/ 	.short	(.L_220 - .L_219)


	//   ....[0]....
.L_219:
        /*0350*/ 	.word	0x00000a20
        /*0354*/ 	.word	0x0000fff0


	//   ....[1]....
        /*0358*/ 	.word	0x0000dac0
        /*035c*/ 	.word	0x0000fff0


	//----- nvinfo : EIATTR_INT_WARP_WIDE_INSTR_OFFSETS
	.align		4
.L_220:
        /*0360*/ 	.byte	0x04, 0x31
        /*0362*/ 	.short	(.L_222 - .L_221)


	//   ....[0]....
.L_221:
        /*0364*/ 	.word	0x00000130


	//   ....[1]....
        /*0368*/ 	.word	0x00000170


	//   ....[2]....
        /*036c*/ 	.word	0x000001e0


	//   ....[3]....
        /*0370*/ 	.word	0x00015e30


	//   ....[4]....
        /*0374*/ 	.word	0x00015ec0


	//   ....[5]....
        /*0378*/ 	.word	0x000193a0


	//   ....[6]....
        /*037c*/ 	.word	0x00019430


	//----- nvinfo : EIATTR_COOP_GROUP_MASK_REGIDS
	.align		4
.L_222:
        /*0380*/ 	.byte	0x04, 0x29
        /*0382*/ 	.short	(.L_224 - .L_223)


	//   ....[0]....
.L_223:
        /*0384*/ 	.word	0xffffffff


	//   ....[1]....
        /*0388*/ 	.word	0xffffffff


	//   ....[2]....
        /*038c*/ 	.word	0xffffffff


	//   ....[3]....
        /*0390*/ 	.word	0xffffffff


	//   ....[4]....
        /*0394*/ 	.word	0xffffffff


	//   ....[5]....
        /*0398*/ 	.word	0xffffffff


	//   ....[6]....
        /*039c*/ 	.word	0xffffffff


	//   ....[7]....
        /*03a0*/ 	.word	0xffffffff


	//   ....[8]....
        /*03a4*/ 	.word	0xffffffff


	//   ....[9]....
        /*03a8*/ 	.word	0xffffffff


	//   ....[10]....
        /*03ac*/ 	.word	0xffffffff


	//   ....[11]....
        /*03b0*/ 	.word	0xffffffff


	//   ....[12]....
        /*03b4*/ 	.word	0xffffffff


	//   ....[13]....
        /*03b8*/ 	.word	0xffffffff


	//   ....[14]....
        /*03bc*/ 	.word	0xffffffff


	//   ....[15]....
        /*03c0*/ 	.word	0xffffffff


	//   ....[16]....
        /*03c4*/ 	.word	0xffffffff


	//   ....[17]....
        /*03c8*/ 	.word	0xffffffff


	//   ....[18]....
        /*03cc*/ 	.word	0xffffffff


	//   ....[19]....
        /*03d0*/ 	.word	0xffffffff


	//   ....[20]....
        /*03d4*/ 	.word	0xffffffff


	//   ....[21]....
        /*03d8*/ 	.word	0xffffffff


	//   ....[22]....
        /*03dc*/ 	.word	0xffffffff


	//   ....[23]....
        /*03e0*/ 	.word	0xffffffff


	//   ....[24]....
        /*03e4*/ 	.word	0xffffffff


	//   ....[25]....
        /*03e8*/ 	.word	0xffffffff


	//   ....[26]....
        /*03ec*/ 	.word	0xffffffff


	//   ....[27]....
        /*03f0*/ 	.word	0xffffffff


	//   ....[28]....
        /*03f4*/ 	.word	0xffffffff


	//   ....[29]....
        /*03f8*/ 	.word	0xffffffff


	//   ....[30]....
        /*03fc*/ 	.word	0xffffffff


	//   ....[31]....
        /*0400*/ 	.word	0xffffffff


	//   ....[32]....
        /*0404*/ 	.word	0xffffffff


	//   ....[33]....
        /*0408*/ 	.word	0xffffffff


	//   ....[34]....
        /*040c*/ 	.word	0xffffffff


	//   ....[35]....
        /*0410*/ 	.word	0xffffffff


	//   ....[36]....
        /*0414*/ 	.word	0xffffffff


	//   ....[37]....
        /*0418*/ 	.word	0xffffffff


	//   ....[38]....
        /*041c*/ 	.word	0xffffffff


	//   ....[39]....
        /*0420*/ 	.word	0xffffffff


	//   ....[40]....
        /*0424*/ 	.word	0xffffffff


	//   ....[41]....
        /*0428*/ 	.word	0xffffffff


	//   ....[42]....
        /*042c*/ 	.word	0xffffffff


	//   ....[43]....
        /*0430*/ 	.word	0xffffffff


	//   ....[44]....
        /*0434*/ 	.word	0xffffffff


	//   ....[45]....
        /*0438*/ 	.word	0xffffffff


	//   ....[46]....
        /*043c*/ 	.word	0xffffffff


	//   ....[47]....
        /*0440*/ 	.word	0xffffffff


	//   ....[48]....
        /*0444*/ 	.word	0xffffffff


	//   ....[49]....
        /*0448*/ 	.word	0xffffffff


	//   ....[50]....
        /*044c*/ 	.word	0xffffffff


	//   ....[51]....
        /*0450*/ 	.word	0xffffffff


	//   ....[52]....
        /*0454*/ 	.word	0xffffffff


	//   ....[53]....
        /*0458*/ 	.word	0xffffffff


	//   ....[54]....
        /*045c*/ 	.word	0xffffffff


	//   ....[55]....
        /*0460*/ 	.word	0xffffffff


	//   ....[56]....
        /*0464*/ 	.word	0xffffffff


	//   ....[57]....
        /*0468*/ 	.word	0xffffffff


	//   ....[58]....
        /*046c*/ 	.word	0xffffffff


	//   ....[59]....
        /*0470*/ 	.word	0xffffffff


	//   ....[60]....
        /*0474*/ 	.word	0xffffffff


	//   ....[61]....
        /*0478*/ 	.word	0xffffffff


	//   ....[62]....
        /*047c*/ 	.word	0xffffffff


	//   ....[63]....
        /*0480*/ 	.word	0xffffffff


	//   ....[64]....
        /*0484*/ 	.word	0xffffffff


	//   ....[65]....
        /*0488*/ 	.word	0xffffffff


	//   ....[66]....
        /*048c*/ 	.word	0xffffffff


	//   ....[67]....
        /*0490*/ 	.word	0xffffffff


	//   ....[68]....
        /*0494*/ 	.word	0xffffffff


	//   ....[69]....
        /*0498*/ 	.word	0xffffffff


	//   ....[70]....
        /*049c*/ 	.word	0xffffffff


	//   ....[71]....
        /*04a0*/ 	.word	0xffffffff


	//   ....[72]....
        /*04a4*/ 	.word	0xffffffff


	//   ....[73]....
        /*04a8*/ 	.word	0xffffffff


	//   ....[74]....
        /*04ac*/ 	.word	0xffffffff


	//   ....[75]....
        /*04b0*/ 	.word	0xffffffff


	//   ....[76]....
        /*04b4*/ 	.word	0xffffffff


	//   ....[77]....
        /*04b8*/ 	.word	0xffffffff


	//   ....[78]....
        /*04bc*/ 	.word	0xffffffff


	//   ....[79]....
        /*04c0*/ 	.word	0xffffffff


	//   ....[80]....
        /*04c4*/ 	.word	0xffffffff


	//   ....[81]....
        /*04c8*/ 	.word	0xffffffff


	//   ....[82]....
        /*04cc*/ 	.word	0xffffffff


	//   ....[83]....
        /*04d0*/ 	.word	0xffffffff


	//   ....[84]....
        /*04d4*/ 	.word	0xffffffff


	//   ....[85]....
        /*04d8*/ 	.word	0xffffffff


	//   ....[86]....
        /*04dc*/ 	.word	0xffffffff


	//   ....[87]....
        /*04e0*/ 	.word	0xffffffff


	//   ....[88]....
        /*04e4*/ 	.word	0xffffffff


	//   ....[89]....
        /*04e8*/ 	.word	0xffffffff


	//   ....[90]....
        /*04ec*/ 	.word	0xffffffff


	//   ....[91]....
        /*04f0*/ 	.word	0xffffffff


	//   ....[92]....
        /*04f4*/ 	.word	0xffffffff


	//   ....[93]....
        /*04f8*/ 	.word	0xffffffff


	//   ....[94]....
        /*04fc*/ 	.word	0xffffffff


	//   ....[95]....
        /*0500*/ 	.word	0xffffffff


	//   ....[96]....
        /*0504*/ 	.word	0xffffffff


	//   ....[97]....
        /*0508*/ 	.word	0xffffffff


	//   ....[98]....
        /*050c*/ 	.word	0xffffffff


	//   ....[99]....
        /*0510*/ 	.word	0xffffffff


	//   ....[100]....
        /*0514*/ 	.word	0xffffffff


	//   ....[101]....
        /*0518*/ 	.word	0xffffffff


	//   ....[102]....
        /*051c*/ 	.word	0xffffffff


	//   ....[103]....
        /*0520*/ 	.word	0xffffffff


	//   ....[104]....
        /*0524*/ 	.word	0xffffffff


	//   ....[105]....
        /*0528*/ 	.word	0xffffffff


	//   ....[106]....
        /*052c*/ 	.word	0xffffffff


	//   ....[107]....
        /*0530*/ 	.word	0xffffffff


	//   ....[108]....
        /*0534*/ 	.word	0xffffffff


	//   ....[109]....
        /*0538*/ 	.word	0xffffffff


	//   ....[110]....
        /*053c*/ 	.word	0xffffffff


	//   ....[111]....
        /*0540*/ 	.word	0xffffffff


	//   ....[112]....
        /*0544*/ 	.word	0xffffffff


	//   ....[113]....
        /*0548*/ 	.word	0xffffffff


	//   ....[114]....
        /*054c*/ 	.word	0xffffffff


	//   ....[115]....
        /*0550*/ 	.word	0xffffffff


	//   ....[116]....
        /*0554*/ 	.word	0xffffffff


	//   ....[117]....
        /*0558*/ 	.word	0xffffffff


	//   ....[118]....
        /*055c*/ 	.word	0xffffffff


	//   ....[119]....
        /*0560*/ 	.word	0xffffffff


	//   ....[120]....
        /*0564*/ 	.word	0xffffffff


	//   ....[121]....
        /*0568*/ 	.word	0xffffffff


	//   ....[122]....
        /*056c*/ 	.word	0xffffffff


	//   ....[123]....
        /*0570*/ 	.word	0xffffffff


	//   ....[124]....
        /*0574*/ 	.word	0xffffffff


	//   ....[125]....
        /*0578*/ 	.word	0xffffffff


	//   ....[126]....
        /*057c*/ 	.word	0xffffffff


	//   ....[127]....
        /*0580*/ 	.word	0xffffffff


	//   ....[128]....
        /*0584*/ 	.word	0xffffffff


	//   ....[129]....
        /*0588*/ 	.word	0xffffffff


	//   ....[130]....
        /*058c*/ 	.word	0xffffffff


	//   ....[131]....
        /*0590*/ 	.word	0xffffffff


	//   ....[132]....
        /*0594*/ 	.word	0xffffffff


	//   ....[133]....
        /*0598*/ 	.word	0x0500000f


	//   ....[134]....
        /*059c*/ 	.word	0x0500000f


	//   ....[135]....
        /*05a0*/ 	.word	0x0500000f


	//   ....[136]....
        /*05a4*/ 	.word	0x0500000f


	//   ....[137]....
        /*05a8*/ 	.word	0x0500000f


	//   ....[138]....
        /*05ac*/ 	.word	0x0500000f


	//   ....[139]....
        /*05b0*/ 	.word	0x0500000f


	//   ....[140]....
        /*05b4*/ 	.word	0x0500000f


	//   ....[141]....
        /*05b8*/ 	.word	0x0500000f


	//   ....[142]....
        /*05bc*/ 	.word	0x0500000f


	//   ....[143]....
        /*05c0*/ 	.word	0x0500000f


	//   ....[144]....
        /*05c4*/ 	.word	0x0500000f


	//   ....[145]....
        /*05c8*/ 	.word	0x0500000f


	//   ....[146]....
        /*05cc*/ 	.word	0x0500000f


	//   ....[147]....
        /*05d0*/ 	.word	0x0500000f


	//   ....[148]....
        /*05d4*/ 	.word	0x0500000f


	//   ....[149]....
        /*05d8*/ 	.word	0x0500000f


	//   ....[150]....
        /*05dc*/ 	.word	0x0500000f


	//   ....[151]....
        /*05e0*/ 	.word	0x0500000f


	//   ....[152]....
        /*05e4*/ 	.word	0x0500000f


	//   ....[153]....
        /*05e8*/ 	.word	0x0500000f


	//   ....[154]....
        /*05ec*/ 	.word	0x0500000f


	//   ....[155]....
        /*05f0*/ 	.word	0x0500000f


	//   ....[156]....
        /*05f4*/ 	.word	0x0500000f


	//   ....[157]....
        /*05f8*/ 	.word	0x0500000f


	//   ....[158]....
        /*05fc*/ 	.word	0x0500000f


	//   ....[159]....
        /*0600*/ 	.word	0x0500000f


	//   ....[160]....
        /*0604*/ 	.word	0x0500000f


	//   ....[161]....
        /*0608*/ 	.word	0x0500000f


	//   ....[162]....
        /*060c*/ 	.word	0x0500000f


	//   ....[163]....
        /*0610*/ 	.word	0x0500000f


	//   ....[164]....
        /*0614*/ 	.word	0x0500000f


	//   ....[165]....
        /*0618*/ 	.word	0x0500000f


	//   ....[166]....
        /*061c*/ 	.word	0x0500000f


	//   ....[167]....
        /*0620*/ 	.word	0x0500000f


	//   ....[168]....
        /*0624*/ 	.word	0x0500000f


	//   ....[169]....
        /*0628*/ 	.word	0x0500000f


	//   ....[170]....
        /*062c*/ 	.word	0x0500000f


	//   ....[171]....
        /*0630*/ 	.word	0x0500000f


	//   ....[172]....
        /*0634*/ 	.word	0x0500000f


	//   ....[173]....
        /*0638*/ 	.word	0x0500000f


	//   ....[174]....
        /*063c*/ 	.word	0x0500000f


	//   ....[175]....
        /*0640*/ 	.word	0x0500000f


	//   ....[176]....
        /*0644*/ 	.word	0x0500000f


	//   ....[177]....
        /*0648*/ 	.word	0x0500000f


	//   ....[178]....
        /*064c*/ 	.word	0x0500000f


	//   ....[179]....
        /*0650*/ 	.word	0x0500000f


	//   ....[180]....
        /*0654*/ 	.word	0x0500000f


	//   ....[181]....
        /*0658*/ 	.word	0x0500000f


	//   ....[182]....
        /*065c*/ 	.word	0x0500000f


	//   ....[183]....
        /*0660*/ 	.word	0x0500000f


	//   ....[184]....
        /*0664*/ 	.word	0x0500000f


	//   ....[185]....
        /*0668*/ 	.word	0x0500000f


	//   ....[186]....
        /*066c*/ 	.word	0x0500000f


	//   ....[187]....
        /*0670*/ 	.word	0x0500000f


	//   ....[188]....
        /*0674*/ 	.word	0x0500000f


	//   ....[189]....
        /*0678*/ 	.word	0x0500000f


	//   ....[190]....
        /*067c*/ 	.word	0x0500000f


	//   ....[191]....
        /*0680*/ 	.word	0x0500000f


	//   ....[192]....
        /*0684*/ 	.word	0x0500000f


	//   ....[193]....
        /*0688*/ 	.word	0x0500000f


	//   ....[194]....
        /*068c*/ 	.word	0x0500000f


	//   ....[195]....
        /*0690*/ 	.word	0x0500000f


	//   ....[196]....
        /*0694*/ 	.word	0x0500000f


	//   ....[197]....
        /*0698*/ 	.word	0x0500000f


	//   ....[198]....
        /*069c*/ 	.word	0x0500000f


	//   ....[199]....
        /*06a0*/ 	.word	0x0500000f


	//   ....[200]....
        /*06a4*/ 	.word	0x0500000f


	//   ....[201]....
        /*06a8*/ 	.word	0x0500000f


	//   ....[202]....
        /*06ac*/ 	.word	0x0500000f


	//   ....[203]....
        /*06b0*/ 	.word	0x0500000f


	//   ....[204]....
        /*06b4*/ 	.word	0x0500000f


	//   ....[205]....
        /*06b8*/ 	.word	0x0500000f


	//   ....[206]....
        /*06bc*/ 	.word	0x0500000f


	//   ....[207]....
        /*06c0*/ 	.word	0x0500000f


	//----- nvinfo : EIATTR_COOP_GROUP_INSTR_OFFSETS
	.align		4
.L_224:
        /*06c4*/ 	.byte	0x04, 0x28
        /*06c6*/ 	.short	(.L_226 - .L_225)


	//   ....[0]....
.L_225:
        /*06c8*/ 	.word	0x00000060


	//   ....[1]....
        /*06cc*/ 	.word	0x00000140


	//   ....[2]....
        /*06d0*/ 	.word	0x00000190


	//   ....[3]....
        /*06d4*/ 	.word	0x00000380


	//   ....[4]....
        /*06d8*/ 	.word	0x000004e0


	//   ....[5]....
        /*06dc*/ 	.word	0x00000600


	//   ....[6]....
        /*06e0*/ 	.word	0x00000760


	//   ....[7]....
        /*06e4*/ 	.word	0x000030c0


	//   ....[8]....
        /*06e8*/ 	.word	0x000030d0


	//   ....[9]....
        /*06ec*/ 	.word	0x00003b70


	//   ....[10]....
        /*06f0*/ 	.word	0x00003b80


	//   ....[11]....
        /*06f4*/ 	.word	0x00004590


	//   ....[12]....
        /*06f8*/ 	.word	0x000045a0


	//   ....[13]....
        /*06fc*/ 	.word	0x00004960


	//   ....[14]....
        /*0700*/ 	.word	0x00004970


	//   ....[15]....
        /*0704*/ 	.word	0x000058a0


	//   ....[16]....
        /*0708*/ 	.word	0x000079d0


	//   ....[17]....
        /*070c*/ 	.word	0x00007f90


	//   ....[18]....
        /*0710*/ 	.word	0x00007fa0


	//   ....[19]....
        /*0714*/ 	.word	0x00007fb0


	//   ....[20]....
        /*0718*/ 	.word	0x00007fc0


	//   ....[21]....
        /*071c*/ 	.word	0x00008fd0


	//   ....[22]....
        /*0720*/ 	.word	0x00008fe0


	//   ....[23]....
        /*0724*/ 	.word	0x00008ff0


	//   ....[24]....
        /*0728*/ 	.word	0x00009000


	//   ....[25]....
        /*072c*/ 	.word	0x0000a7f0


	//   ....[26]....
        /*0730*/ 	.word	0x0000a8c0


	//   ....[27]....
        /*0734*/ 	.word	0x0000aa10


	//   ....[28]....
        /*0738*/ 	.word	0x0000aad0


	//   ....[29]....
        /*073c*/ 	.word	0x0000b470


	//   ....[30]....
        /*0740*/ 	.word	0x0000ba70


	//   ....[31]....
        /*0744*/ 	.word	0x0000ba90


	//   ....[32]....
        /*0748*/ 	.word	0x0000c060


	//   ....[33]....
        /*074c*/ 	.word	0x0000c230


	//   ....[34]....
        /*0750*/ 	.word	0x0000cf00


	//   ....[35]....
        /*0754*/ 	.word	0x0000cff0


	//   ....[36]....
        /*0758*/ 	.word	0x0000d010


	//   ....[37]....
        /*075c*/ 	.word	0x0000d180


	//   ....[38]....
        /*0760*/ 	.word	0x0000d350


	//   ....[39]....
        /*0764*/ 	.word	0x0000e800


	//   ....[40]....
        /*0768*/ 	.word	0x0000ebd0


	//   ....[41]....
        /*076c*/ 	.word	0x0000ebf0


	//   ....[42]....
        /*0770*/ 	.word	0x0000ec00


	//   ....[43]....
        /*0774*/ 	.word	0x0000ec10


	//   ....[44]....
        /*0778*/ 	.word	0x0000f930


	//   ....[45]....
        /*077c*/ 	.word	0x0000f950


	//   ....[46]....
        /*0780*/ 	.word	0x0000fbf0


	//   ....[47]....
        /*0784*/ 	.word	0x0000fc10


	//   ....[48]....
        /*0788*/ 	.word	0x000104a0


	//   ....[49]....
        /*078c*/ 	.word	0x000104e0


	//   ....[50]....
        /*0790*/ 	.word	0x00010fc0


	//   ....[51]....
        /*0794*/ 	.word	0x00010fe0


	//   ....[52]....
        /*0798*/ 	.word	0x00012660


	//   ....[53]....
        /*079c*/ 	.word	0x00012690


	//   ....[54]....
        /*07a0*/ 	.word	0x000128d0


	//   ....[55]....
        /*07a4*/ 	.word	0x000128f0


	//   ....[56]....
        /*07a8*/ 	.word	0x00012ba0


	//   ....[57]....
        /*07ac*/ 	.word	0x00012d90


	//   ....[58]....
        /*07b0*/ 	.word	0x00012dc0


	//   ....[59]....
        /*07b4*/ 	.word	0x00012df0


	//   ....[60]....
        /*07b8*/ 	.word	0x00012e20


	//   ....[61]....
        /*07bc*/ 	.word	0x00012e50


	//   ....[62]....
        /*07c0*/ 	.word	0x00012e80


	//   ....[63]....
        /*07c4*/ 	.word	0x00013010


	//   ....[64]....
        /*07c8*/ 	.word	0x00013040


	//   ....[65]....
        /*07cc*/ 	.word	0x00013070


	//   ....[66]....
        /*07d0*/ 	.word	0x000130a0


	//   ....[67]....
        /*07d4*/ 	.word	0x000130d0


	//   ....[68]....
        /*07d8*/ 	.word	0x00013100


	//   ....[69]....
        /*07dc*/ 	.word	0x00013190


	//   ....[70]....
        /*07e0*/ 	.word	0x000131c0


	//   ....[71]....
        /*07e4*/ 	.word	0x000131d0


	//   ....[72]....
        /*07e8*/ 	.word	0x00013260


	//   ....[73]....
        /*07ec*/ 	.word	0x00014230


	//   ....[74]....
        /*07f0*/ 	.word	0x00016c00


	//   ....[75]....
        /*07f4*/ 	.word	0x00016c20


	//   ....[76]....
        /*07f8*/ 	.word	0x00016cb0


	//   ....[77]....
        /*07fc*/ 	.word	0x00016cd0


	//   ....[78]....
        /*0800*/ 	.word	0x00016d50


	//   ....[79]....
        /*0804*/ 	.word	0x00016d70


	//   ....[80]....
        /*0808*/ 	.word	0x00016d80


	//   ....[81]....
        /*080c*/ 	.word	0x00016d90


	//   ....[82]....
        /*0810*/ 	.word	0x00017590


	//   ....[83]....
        /*0814*/ 	.word	0x000175c0


	//   ....[84]....
        /*0818*/ 	.word	0x00017660


	//   ....[85]....
        /*081c*/ 	.word	0x00017680


	//   ....[86]....
        /*0820*/ 	.word	0x00017700


	//   ....[87]....
        /*0824*/ 	.word	0x00017720


	//   ....[88]....
        /*0828*/ 	.word	0x00017730


	//   ....[89]....
        /*082c*/ 	.word	0x000177a0


	//   ....[90]....
        /*0830*/ 	.word	0x00017bc0


	//   ....[91]....
        /*0834*/ 	.word	0x00017c80


	//   ....[92]....
        /*0838*/ 	.word	0x00017dd0


	//   ....[93]....
        /*083c*/ 	.word	0x00017e10


	//   ....[94]....
        /*0840*/ 	.word	0x00017e20


	//   ....[95]....
        /*0844*/ 	.word	0x00017e30


	//   ....[96]....
        /*0848*/ 	.word	0x00017f80


	//   ....[97]....
        /*084c*/ 	.word	0x000180d0


	//   ....[98]....
        /*0850*/ 	.word	0x000188d0


	//   ....[99]....
        /*0854*/ 	.word	0x000188f0


	//   ....[100]....
        /*0858*/ 	.word	0x00018940


	//   ....[101]....
        /*085c*/ 	.word	0x00018950


	//   ....[102]....
        /*0860*/ 	.word	0x00018990


	//   ....[103]....
        /*0864*/ 	.word	0x000189a0


	//   ....[104]....
        /*0868*/ 	.word	0x000189b0


	//   ....[105]....
        /*086c*/ 	.word	0x000189f0


	//   ....[106]....
        /*0870*/ 	.word	0x00018cf0


	//   ....[107]....
        /*0874*/ 	.word	0x00018d30


	//   ....[108]....
        /*0878*/ 	.word	0x00018d50


	//   ....[109]....
        /*087c*/ 	.word	0x00018d70


	//   ....[110]....
        /*0880*/ 	.word	0x00018da0


	//   ....[111]....
        /*0884*/ 	.word	0x00018dc0


	//   ....[112]....
        /*0888*/ 	.word	0x00018ec0


	//   ....[113]....
        /*088c*/ 	.word	0x00019010


	//   ....[114]....
        /*0890*/ 	.word	0x00019650


	//   ....[115]....
        /*0894*/ 	.word	0x00019680


	//   ....[116]....
        /*0898*/ 	.word	0x000196e0


	//   ....[117]....
        /*089c*/ 	.word	0x00019710


	//   ....[118]....
        /*08a0*/ 	.word	0x00019740


	//   ....[119]....
        /*08a4*/ 	.word	0x00019770


	//   ....[120]....
        /*08a8*/ 	.word	0x000197a0


	//   ....[121]....
        /*08ac*/ 	.word	0x000197d0


	//   ....[122]....
        /*08b0*/ 	.word	0x00019970


	//   ....[123]....
        /*08b4*/ 	.word	0x000199a0


	//   ....[124]....
        /*08b8*/ 	.word	0x000199d0


	//   ....[125]....
        /*08bc*/ 	.word	0x00019a00


	//   ....[126]....
        /*08c0*/ 	.word	0x00019a30


	//   ....[127]....
        /*08c4*/ 	.word	0x00019a60


	//   ....[128]....
        /*08c8*/ 	.word	0x00019b20


	//   ....[129]....
        /*08cc*/ 	.word	0x00019b40


	//   ....[130]....
        /*08d0*/ 	.word	0x00019b50


	//   ....[131]....
        /*08d4*/ 	.word	0x00019bb0


	//   ....[132]....
        /*08d8*/ 	.word	0x0001a1d0


	//   ....[133]....
        /*08dc*/ 	.word	0x0001a4e0


	//   ....[134]....
        /*08e0*/ 	.word	0x0001a570


	//   ....[135]....
        /*08e4*/ 	.word	0x0001a640


	//   ....[136]....
        /*08e8*/ 	.word	0x0001a6d0


	//   ....[137]....
        /*08ec*/ 	.word	0x0001a7b0


	//   ....[138]....
        /*08f0*/ 	.word	0x0001a840


	//   ....[139]....
        /*08f4*/ 	.word	0x0001a9c0


	//   ....[140]....
        /*08f8*/ 	.word	0x0001aa50


	//   ....[141]....
        /*08fc*/ 	.word	0x0001aaa0


	//   ....[142]....
        /*0900*/ 	.word	0x0001aaf0


	//   ....[143]....
        /*0904*/ 	.word	0x0001abe0


	//   ....[144]....
        /*0908*/ 	.word	0x0001ac70


	//   ....[145]....
        /*090c*/ 	.word	0x0001acc0


	//   ....[146]....
        /*0910*/ 	.word	0x0001ad10


	//   ....[147]....
        /*0914*/ 	.word	0x0001af60


	//   ....[148]....
        /*0918*/ 	.word	0x0001b240


	//   ....[149]....
        /*091c*/ 	.word	0x0001b330


	//   ....[150]....
        /*0920*/ 	.word	0x0001b3d0


	//   ....[151]....
        /*0924*/ 	.word	0x0001b430


	//   ....[152]....
        /*0928*/ 	.word	0x0001b520


	//   ....[153]....
        /*092c*/ 	.word	0x0001b590


	//   ....[154]....
        /*0930*/ 	.word	0x0001b680


	//   ....[155]....
        /*0934*/ 	.word	0x0001b6f0


	//   ....[156]....
        /*0938*/ 	.word	0x0001b790


	//   ....[157]....
        /*093c*/ 	.word	0x0001b880


	//   ....[158]....
        /*0940*/ 	.word	0x0001b8f0


	//   ....[159]....
        /*0944*/ 	.word	0x0001b950


	//   ....[160]....
        /*0948*/ 	.word	0x0001ba40


	//   ....[161]....
        /*094c*/ 	.word	0x0001baa0


	//   ....[162]....
        /*0950*/ 	.word	0x0001bba0


	//   ....[163]....
        /*0954*/ 	.word	0x0001bc00


	//   ....[164]....
        /*0958*/ 	.word	0x0001bce0


	//   ....[165]....
        /*095c*/ 	.word	0x0001be20


	//   ....[166]....
        /*0960*/ 	.word	0x0001bf20


	//   ....[167]....
        /*0964*/ 	.word	0x0001c1a0


	//   ....[168]....
        /*0968*/ 	.word	0x0001c1f0


	//   ....[169]....
        /*096c*/ 	.word	0x0001c3c0


	//   ....[170]....
        /*0970*/ 	.word	0x0001c410


	//   ....[171]....
        /*0974*/ 	.word	0x0001c5e0


	//   ....[172]....
        /*0978*/ 	.word	0x0001c630


	//   ....[173]....
        /*097c*/ 	.word	0x0001c720


	//   ....[174]....
        /*0980*/ 	.word	0x0001c7c0


	//   ....[175]....
        /*0984*/ 	.word	0x0001c820


	//   ....[176]....
        /*0988*/ 	.word	0x0001c8d0


	//   ....[177]....
        /*098c*/ 	.word	0x0001c930


	//   ....[178]....
        /*0990*/ 	.word	0x0001c9e0


	//   ....[179]....
        /*0994*/ 	.word	0x0001ca40


	//   ....[180]....
        /*0998*/ 	.word	0x0001caf0


	//   ....[181]....
        /*099c*/ 	.word	0x0001cbe0


	//   ....[182]....
        /*09a0*/ 	.word	0x0001ccc0


	//   ....[183]....
        /*09a4*/ 	.word	0x0001cdd0


	//   ....[184]....
        /*09a8*/ 	.word	0x0001ced0


	//   ....[185]....
        /*09ac*/ 	.word	0x0001d000


	//   ....[186]....
        /*09b0*/ 	.word	0x0001d0e0


	//   ....[187]....
        /*09b4*/ 	.word	0x0001d1e0


	//   ....[188]....
        /*09b8*/ 	.word	0x0001d2c0


	//   ....[189]....
        /*09bc*/ 	.word	0x0001d350


	//   ....[190]....
        /*09c0*/ 	.word	0x0001d3f0


	//   ....[191]....
        /*09c4*/ 	.word	0x0001d570


	//   ....[192]....
        /*09c8*/ 	.word	0x0001d5e0


	//   ....[193]....
        /*09cc*/ 	.word	0x0001d650


	//   ....[194]....
        /*09d0*/ 	.word	0x0001d6c0


	//   ....[195]....
        /*09d4*/ 	.word	0x0001d730


	//   ....[196]....
        /*09d8*/ 	.word	0x0001d7b0


	//   ....[197]....
        /*09dc*/ 	.word	0x0001d830


	//   ....[198]....
        /*09e0*/ 	.word	0x0001d8c0


	//   ....[199]....
        /*09e4*/ 	.word	0x0001d930


	//   ....[200]....
        /*09e8*/ 	.word	0x0001d9a0


	//   ....[201]....
        /*09ec*/ 	.word	0x0001da10


	//   ....[202]....
        /*09f0*/ 	.word	0x0001da90


	//   ....[203]....
        /*09f4*/ 	.word	0x0001db00


	//   ....[204]....
        /*09f8*/ 	.word	0x0001dba0


	//   ....[205]....
        /*09fc*/ 	.word	0x0001dbf0


	//   ....[206]....
        /*0a00*/ 	.word	0x0001dc80


	//   ....[207]....
        /*0a04*/ 	.word	0x0001ddb0


	//----- nvinfo : EIATTR_REG_RECONFIG
	.align		4
.L_226:
        /*0a08*/ 	.byte	0x01, 0x54
	.zero		2


	//----- nvinfo : EIATTR_SYSCALL_OFFSETS
	.align		4
        /*0a0c*/ 	.byte	0x04, 0x46
        /*0a0e*/ 	.short	(.L_228 - .L_227)


	//   ....[0]....
.L_227:
        /*0a10*/ 	.word	0x00002340


	//   ....[1]....
        /*0a14*/ 	.word	0x00002490


	//   ....[2]....
        /*0a18*/ 	.word	0x00007b70


	//   ....[3]....
        /*0a1c*/ 	.word	0x00007f00


	//   ....[4]....
        /*0a20*/ 	.word	0x00016020


	//   ....[5]....
        /*0a24*/ 	.word	0x00016170


	//   ....[6]....
        /*0a28*/ 	.word	0x00016260


	//   ....[7]....
        /*0a2c*/ 	.word	0x000171f0


	//----- nvinfo : EIATTR_MBARRIER_INSTR_OFFSETS
	.align		4
.L_228:
        /*0a30*/ 	.byte	0x04, 0x39
        /*0a32*/ 	.short	(.L_230 - .L_229)


	//   ....[0]....
.L_229:
        /*0a34*/ 	.word	0x00000270
        /*0a38*/ 	.word	0x000000ff
        /*0a3c*/ 	.word	0x00028c00
        /*0a40*/ 	.short	0x0100
        /*0a42*/ 	.byte	0x08
	.zero		1


	//   ....[1]....
        /*0a44*/ 	.word	0x00000280
        /*0a48*/ 	.word	0x000000ff
        /*0a4c*/ 	.word	0x00028c20
        /*0a50*/ 	.short	0x0100
        /*0a52*/ 	.byte	0x08
	.zero		1


	//   ....[2]....
        /*0a54*/ 	.word	0x00000330
        /*0a58*/ 	.word	0x000000ff
        /*0a5c*/ 	.word	0x00028c30
        /*0a60*/ 	.short	0x0100
        /*0a62*/ 	.byte	0x06
	.zero		1


	//   ....[3]....
        /*0a64*/ 	.word	0x00000340
        /*0a68*/ 	.word	0x000000ff
        /*0a6c*/ 	.word	0x00028c40
        /*0a70*/ 	.short	0x0100
        /*0a72*/ 	.byte	0x06
	.zero		1


	//   ....[4]....
        /*0a74*/ 	.word	0x00000350
        /*0a78*/ 	.word	0x000000ff
        /*0a7c*/ 	.word	0x00028c38
        /*0a80*/ 	.short	0x0100
        /*0a82*/ 	.byte	0x06
	.zero		1


	//   ....[5]....
        /*0a84*/ 	.word	0x00000360
        /*0a88*/ 	.word	0x000000ff
        /*0a8c*/ 	.word	0x00028c48
        /*0a90*/ 	.short	0x0100
        /*0a92*/ 	.byte	0x06
	.zero		1


	//   ....[6]....
        /*0a94*/ 	.word	0x00000490
        /*0a98*/ 	.word	0x000000ff
        /*0a9c*/ 	.word	0x00028c50
        /*0aa0*/ 	.short	0x0100
        /*0aa2*/ 	.byte	0x08
	.zero		1


	//   ....[7]....
        /*0aa4*/ 	.word	0x000004a0
        /*0aa8*/ 	.word	0x000000ff
        /*0aac*/ 	.word	0x00028c60
        /*0ab0*/ 	.short	0x0100
        /*0ab2*/ 	.byte	0x08
	.zero		1


	//   ....[8]....
        /*0ab4*/ 	.word	0x000004b0
        /*0ab8*/ 	.word	0x000000ff
        /*0abc*/ 	.word	0x00028c58
        /*0ac0*/ 	.short	0x0100
        /*0ac2*/ 	.byte	0x08
	.zero		1


	//   ....[9]....
        /*0ac4*/ 	.word	0x000004c0
        /*0ac8*/ 	.word	0x000000ff
        /*0acc*/ 	.word	0x00028c68
        /*0ad0*/ 	.short	0x0100
        /*0ad2*/ 	.byte	0x08
	.zero		1


	//   ....[10]....
        /*0ad4*/ 	.word	0x000005b0
        /*0ad8*/ 	.word	0x000000ff
        /*0adc*/ 	.word	0x00028c70
        /*0ae0*/ 	.short	0x0100
        /*0ae2*/ 	.byte	0x06
	.zero		1


	//   ....[11]....
        /*0ae4*/ 	.word	0x000005c0
        /*0ae8*/ 	.word	0x000000ff
        /*0aec*/ 	.word	0x00028c80
        /*0af0*/ 	.short	0x0100
        /*0af2*/ 	.byte	0x06
	.zero		1


	//   ....[12]....
        /*0af4*/ 	.word	0x000005d0
        /*0af8*/ 	.word	0x000000ff
        /*0afc*/ 	.word	0x00028c78
        /*0b00*/ 	.short	0x0100
        /*0b02*/ 	.byte	0x06
	.zero		1


	//   ....[13]....
        /*0b04*/ 	.word	0x000005e0
        /*0b08*/ 	.word	0x000000ff
        /*0b0c*/ 	.word	0x00028c88
        /*0b10*/ 	.short	0x0100
        /*0b12*/ 	.byte	0x06
	.zero		1


	//   ....[14]....
        /*0b14*/ 	.word	0x00000710
        /*0b18*/ 	.word	0x000000ff
        /*0b1c*/ 	.word	0x00028c90
        /*0b20*/ 	.short	0x0100
        /*0b22*/ 	.byte	0x08
	.zero		1


	//   ....[15]....
        /*0b24*/ 	.word	0x00000720
        /*0b28*/ 	.word	0x000000ff
        /*0b2c*/ 	.word	0x00028ca0
        /*0b30*/ 	.short	0x0100
        /*0b32*/ 	.byte	0x08
	.zero		1


	//   ....[16]....
        /*0b34*/ 	.word	0x00000730
        /*0b38*/ 	.word	0x000000ff
        /*0b3c*/ 	.word	0x00028c98
        /*0b40*/ 	.short	0x0100
        /*0b42*/ 	.byte	0x08
	.zero		1


	//   ....[17]....
        /*0b44*/ 	.word	0x00000740
        /*0b48*/ 	.word	0x000000ff
        /*0b4c*/ 	.word	0x00028ca8
        /*0b50*/ 	.short	0x0100
        /*0b52*/ 	.byte	0x08
	.zero		1


	//   ....[18]....
        /*0b54*/ 	.word	0x00000870
        /*0b58*/ 	.word	0x000000ff
        /*0b5c*/ 	.word	0x00028cb0
        /*0b60*/ 	.short	0x0100
        /*0b62*/ 	.byte	0x08
	.zero		1


	//   ....[19]....
        /*0b64*/ 	.word	0x00000880
        /*0b68*/ 	.word	0x000000ff
        /*0b6c*/ 	.word	0x00028cc0
        /*0b70*/ 	.short	0x0100
        /*0b72*/ 	.byte	0x08
	.zero		1


	//   ....[20]....
        /*0b74*/ 	.word	0x00000890
        /*0b78*/ 	.word	0x000000ff
        /*0b7c*/ 	.word	0x00028cb8
        /*0b80*/ 	.short	0x0100
        /*0b82*/ 	.byte	0x08
	.zero		1


	//   ....[21]....
        /*0b84*/ 	.word	0x000008a0
        /*0b88*/ 	.word	0x000000ff
        /*0b8c*/ 	.word	0x00028cc8
        /*0b90*/ 	.short	0x0100
        /*0b92*/ 	.byte	0x08
	.zero		1


	//   ....[22]....
        /*0b94*/ 	.word	0x00003070
        /*0b98*/ 	.word	0x0000003a
        /*0b9c*/ 	.word	0x00028c90
        /*0ba0*/ 	.short	0x010a
        /*0ba2*/ 	.byte	0x3f
	.zero		1


	//   ....[23]....
        /*0ba4*/ 	.word	0x00003b20
        /*0ba8*/ 	.word	0x0000003a
        /*0bac*/ 	.word	0x00028c90
        /*0bb0*/ 	.short	0x010a
        /*0bb2*/ 	.byte	0x3f
	.zero		1


	//   ....[24]....
        /*0bb4*/ 	.word	0x00004400
        /*0bb8*/ 	.word	0x0000003a
        /*0bbc*/ 	.word	0x00028c90
        /*0bc0*/ 	.short	0x010a
        /*0bc2*/ 	.byte	0x3f
	.zero		1


	//   ....[25]....
        /*0bc4*/ 	.word	0x000047c0
        /*0bc8*/ 	.word	0x00000004
        /*0bcc*/ 	.word	0x00000000
        /*0bd0*/ 	.short	0x0101
        /*0bd2*/ 	.byte	0x3f
	.zero		1


	//   ....[26]....
        /*0bd4*/ 	.word	0x00004800
        /*0bd8*/ 	.word	0x0000003a
        /*0bdc*/ 	.word	0x00028cb0
        /*0be0*/ 	.short	0x010a
        /*0be2*/ 	.byte	0x3f
	.zero		1


	//   ....[27]....
        /*0be4*/ 	.word	0x00005120
        /*0be8*/ 	.word	0x0000003a
        /*0bec*/ 	.word	0x00000000
        /*0bf0*/ 	.short	0x0101
        /*0bf2*/ 	.byte	0x3f
	.zero		1


	//   ....[28]....
        /*0bf4*/ 	.word	0x000059b0
        /*0bf8*/ 	.word	0x0000000a
        /*0bfc*/ 	.word	0x00028c50
        /*0c00*/ 	.short	0x010a
        /*0c02*/ 	.byte	0x3f
	.zero		1


	//   ....[29]....
        /*0c04*/ 	.word	0x00005d80
        /*0c08*/ 	.word	0x0000000a
        /*0c0c*/ 	.word	0x00000000
        /*0c10*/ 	.short	0x0101
        /*0c12*/ 	.byte	0x3f
	.zero		1


	//   ....[30]....
        /*0c14*/ 	.word	0x00006680
        /*0c18*/ 	.word	0x0000000a
        /*0c1c*/ 	.word	0x00028c50
        /*0c20*/ 	.short	0x010a
        /*0c22*/ 	.byte	0x3f
	.zero		1


	//   ....[31]....
        /*0c24*/ 	.word	0x000066d0
        /*0c28*/ 	.word	0x0000000a
        /*0c2c*/ 	.word	0x00028c50
        /*0c30*/ 	.short	0x010a
        /*0c32*/ 	.byte	0x3f
	.zero		1


	//   ....[32]....
        /*0c34*/ 	.word	0x00006a10
        /*0c38*/ 	.word	0x0000000a
        /*0c3c*/ 	.word	0x00000000
        /*0c40*/ 	.short	0x0101
        /*0c42*/ 	.byte	0x3f
	.zero		1


	//   ....[33]....
        /*0c44*/ 	.word	0x00007c10
        /*0c48*/ 	.word	0x00000002
        /*0c4c*/ 	.word	0x00028c00
        /*0c50*/ 	.short	0x010a
        /*0c52*/ 	.byte	0x3f
	.zero		1


	//   ....[34]....
        /*0c54*/ 	.word	0x00007c60
        /*0c58*/ 	.word	0x00000002
        /*0c5c*/ 	.word	0x00028c00
        /*0c60*/ 	.short	0x010a
        /*0c62*/ 	.byte	0x3f
	.zero		1


	//   ....[35]....
        /*0c64*/ 	.word	0x00008260
        /*0c68*/ 	.word	0x00000002
        /*0c6c*/ 	.word	0x00028c00
        /*0c70*/ 	.short	0x010a
        /*0c72*/ 	.byte	0x3f
	.zero		1


	//   ....[36]....
        /*0c74*/ 	.word	0x000091d0
        /*0c78*/ 	.word	0x00000002
        /*0c7c*/ 	.word	0x00028c00
        /*0c80*/ 	.short	0x010a
        /*0c82*/ 	.byte	0x3f
	.zero		1


	//   ....[37]....
        /*0c84*/ 	.word	0x0000a030
        /*0c88*/ 	.word	0x0000000e
        /*0c8c*/ 	.word	0x00028c30
        /*0c90*/ 	.short	0x010a
        /*0c92*/ 	.byte	0x3f
	.zero		1


	//   ....[38]....
        /*0c94*/ 	.word	0x0000a0e0
        /*0c98*/ 	.word	0x0000000e
        /*0c9c*/ 	.word	0x00028c30
        /*0ca0*/ 	.short	0x010a
        /*0ca2*/ 	.byte	0x3f
	.zero		1


	//   ....[39]....
        /*0ca4*/ 	.word	0x0000ad20
        /*0ca8*/ 	.word	0x00000027
        /*0cac*/ 	.word	0x00000000
        /*0cb0*/ 	.short	0x0101
        /*0cb2*/ 	.byte	0x3f
	.zero		1


	//   ....[40]....
        /*0cb4*/ 	.word	0x0000b180
        /*0cb8*/ 	.word	0x0000000e
        /*0cbc*/ 	.word	0x00028c50
        /*0cc0*/ 	.short	0x010a
        /*0cc2*/ 	.byte	0x3f
	.zero		1


	//   ....[41]....
        /*0cc4*/ 	.word	0x0000b210
        /*0cc8*/ 	.word	0x0000000e
        /*0ccc*/ 	.word	0x00028c50
        /*0cd0*/ 	.short	0x010a
        /*0cd2*/ 	.byte	0x3f
	.zero		1


	//   ....[42]....
        /*0cd4*/ 	.word	0x0000b500
        /*0cd8*/ 	.word	0x0000000e
        /*0cdc*/ 	.word	0x00000000
        /*0ce0*/ 	.short	0x0101
        /*0ce2*/ 	.byte	0x3f
	.zero		1


	//   ....[43]....
        /*0ce4*/ 	.word	0x0000b620
        /*0ce8*/ 	.word	0x00000015
        /*0cec*/ 	.word	0x00028c30
        /*0cf0*/ 	.short	0x010a
        /*0cf2*/ 	.byte	0x3f
	.zero		1


	//   ....[44]....
        /*0cf4*/ 	.word	0x0000b6d0
        /*0cf8*/ 	.word	0x00000015
        /*0cfc*/ 	.word	0x00028c30
        /*0d00*/ 	.short	0x010a
        /*0d02*/ 	.byte	0x3f
	.zero		1


	//   ....[45]....
        /*0d04*/ 	.word	0x0000bc20
        /*0d08*/ 	.word	0x00000014
        /*0d0c*/ 	.word	0x00000000
        /*0d10*/ 	.short	0x0101
        /*0d12*/ 	.byte	0x3f
	.zero		1


	//   ....[46]....
        /*0d14*/ 	.word	0x0000cc40
        /*0d18*/ 	.word	0x00000015
        /*0d1c*/ 	.word	0x00028c50
        /*0d20*/ 	.short	0x010a
        /*0d22*/ 	.byte	0x3f
	.zero		1


	//   ....[47]....
        /*0d24*/ 	.word	0x0000cc90
        /*0d28*/ 	.word	0x00000015
        /*0d2c*/ 	.word	0x00028c50
        /*0d30*/ 	.short	0x010a
        /*0d32*/ 	.byte	0x3f
	.zero		1


	//   ....[48]....
        /*0d34*/ 	.word	0x0000cf90
        /*0d38*/ 	.word	0x00000015
        /*0d3c*/ 	.word	0x00000000
        /*0d40*/ 	.short	0x0101
        /*0d42*/ 	.byte	0x3f
	.zero		1


	//   ....[49]....
        /*0d44*/ 	.word	0x0000f8b0
        /*0d48*/ 	.word	0x00000000
        /*0d4c*/ 	.word	0x00000000
        /*0d50*/ 	.short	0x0101
        /*0d52*/ 	.byte	0x3f
	.zero		1


	//   ....[50]....
        /*0d54*/ 	.word	0x00010500
        /*0d58*/ 	.word	0x00000004
        /*0d5c*/ 	.word	0x00000000
        /*0d60*/ 	.short	0x0101
        /*0d62*/ 	.byte	0x3f
	.zero		1


	//   ....[51]....
        /*0d64*/ 	.word	0x00014310
        /*0d68*/ 	.word	0x00000011
        /*0d6c*/ 	.word	0x00028c20
        /*0d70*/ 	.short	0x010a
        /*0d72*/ 	.byte	0x3f
	.zero		1


	//   ....[52]....
        /*0d74*/ 	.word	0x000143a0
        /*0d78*/ 	.word	0x00000003
        /*0d7c*/ 	.word	0x00028ca0
        /*0d80*/ 	.short	0x010a
        /*0d82*/ 	.byte	0x3f
	.zero		1


	//   ....[53]....
        /*0d84*/ 	.word	0x000145f0
        /*0d88*/ 	.word	0x00000003
        /*0d8c*/ 	.word	0x00028cc0
        /*0d90*/ 	.short	0x010a
        /*0d92*/ 	.byte	0x3f
	.zero		1


	//   ....[54]....
        /*0d94*/ 	.word	0x00014fc0
        /*0d98*/ 	.word	0x00000008
        /*0d9c*/ 	.word	0x00028ca0
        /*0da0*/ 	.short	0x010a
        /*0da2*/ 	.byte	0x3f
	.zero		1


	//   ....[55]....
        /*0da4*/ 	.word	0x00015200
        /*0da8*/ 	.word	0x00000008
        /*0dac*/ 	.word	0x00028cc0
        /*0db0*/ 	.short	0x010a
        /*0db2*/ 	.byte	0x3f
	.zero		1


	//   ....[56]....
        /*0db4*/ 	.word	0x000169e0
        /*0db8*/ 	.word	0x0000001e
        /*0dbc*/ 	.word	0x00028c40
        /*0dc0*/ 	.short	0x010a
        /*0dc2*/ 	.byte	0x3f
	.zero		1


	//   ....[57]....
        /*0dc4*/ 	.word	0x00016e90
        /*0dc8*/ 	.word	0x0000001e
        /*0dcc*/ 	.word	0x00028c30
        /*0dd0*/ 	.short	0x0107
        /*0dd2*/ 	.byte	0x3f
	.zero		1


	//   ....[58]....
        /*0dd4*/ 	.word	0x00016f60
        /*0dd8*/ 	.word	0x0000001e
        /*0ddc*/ 	.word	0x00028c30
        /*0de0*/ 	.short	0x0101
        /*0de2*/ 	.byte	0x3f
	.zero		1


	//   ....[59]....
        /*0de4*/ 	.word	0x00017840
        /*0de8*/ 	.word	0x00000011
        /*0dec*/ 	.word	0x00028c00
        /*0df0*/ 	.short	0x0107
        /*0df2*/ 	.byte	0x3f
	.zero		1


	//   ....[60]....
        /*0df4*/ 	.word	0x00017930
        /*0df8*/ 	.word	0x00000011
        /*0dfc*/ 	.word	0x00028c00
        /*0e00*/ 	.short	0x0101
        /*0e02*/ 	.byte	0x3f
	.zero		1


	//   ....[61]....
        /*0e04*/ 	.word	0x00017950
        /*0e08*/ 	.word	0x00000011
        /*0e0c*/ 	.word	0x00028c20
        /*0e10*/ 	.short	0x010a
        /*0e12*/ 	.byte	0x3f
	.zero		1


	//   ....[62]....
        /*0e14*/ 	.word	0x000179e0
        /*0e18*/ 	.word	0x0000001e
        /*0e1c*/ 	.word	0x00028c60
        /*0e20*/ 	.short	0x010a
        /*0e22*/ 	.byte	0x3f
	.zero		1


	//   ....[63]....
        /*0e24*/ 	.word	0x000182f0
        /*0e28*/ 	.word	0x0000001e
        /*0e2c*/ 	.word	0x00028c50
        /*0e30*/ 	.short	0x0107
        /*0e32*/ 	.byte	0x3f
	.zero		1


	//   ....[64]....
        /*0e34*/ 	.word	0x000183c0
        /*0e38*/ 	.word	0x0000001e
        /*0e3c*/ 	.word	0x00028c50
        /*0e40*/ 	.short	0x0101
        /*0e42*/ 	.byte	0x3f
	.zero		1


	//   ....[65]....
        /*0e44*/ 	.word	0x00018750
        /*0e48*/ 	.word	0x00000006
        /*0e4c*/ 	.word	0x00028c40
        /*0e50*/ 	.short	0x010a
        /*0e52*/ 	.byte	0x3f
	.zero		1


	//   ....[66]....
        /*0e54*/ 	.word	0x00018a70
        /*0e58*/ 	.word	0x00000006
        /*0e5c*/ 	.word	0x00028c30
        /*0e60*/ 	.short	0x0107
        /*0e62*/ 	.byte	0x3f
	.zero		1


	//   ....[67]....
        /*0e64*/ 	.word	0x00018b30
        /*0e68*/ 	.word	0x00000006
        /*0e6c*/ 	.word	0x00028c30
        /*0e70*/ 	.short	0x0101
        /*0e72*/ 	.byte	0x3f
	.zero		1


	//   ....[68]....
        /*0e74*/ 	.word	0x00018b60
        /*0e78*/ 	.word	0x00000006
        /*0e7c*/ 	.word	0x00028c60
        /*0e80*/ 	.short	0x010a
        /*0e82*/ 	.byte	0x3f
	.zero		1


	//   ....[69]....
        /*0e84*/ 	.word	0x00019210
        /*0e88*/ 	.word	0x00000006
        /*0e8c*/ 	.word	0x00028c50
        /*0e90*/ 	.short	0x0107
        /*0e92*/ 	.byte	0x3f
	.zero		1


	//   ....[70]....
        /*0e94*/ 	.word	0x000192d0
        /*0e98*/ 	.word	0x00000006
        /*0e9c*/ 	.word	0x00028c50
        /*0ea0*/ 	.short	0x0101
        /*0ea2*/ 	.byte	0x3f
	.zero		1


	//   ....[71]....
        /*0ea4*/ 	.word	0x0001a150
        /*0ea8*/ 	.word	0x00000007
        /*0eac*/ 	.word	0x00028c20
        /*0eb0*/ 	.short	0x010a
        /*0eb2*/ 	.byte	0x3f
	.zero		1


	//   ....[72]....
        /*0eb4*/ 	.word	0x0001a2c0
        /*0eb8*/ 	.word	0x00000005
        /*0ebc*/ 	.word	0x00028c40
        /*0ec0*/ 	.short	0x010a
        /*0ec2*/ 	.byte	0x3f
	.zero		1


	//   ....[73]....
        /*0ec4*/ 	.word	0x0001a360
        /*0ec8*/ 	.word	0x00000003
        /*0ecc*/ 	.word	0x00028c40
        /*0ed0*/ 	.short	0x010a
        /*0ed2*/ 	.byte	0x3f
	.zero		1


	//   ....[74]....
        /*0ed4*/ 	.word	0x0001a3a0
        /*0ed8*/ 	.word	0x00000005
        /*0edc*/ 	.word	0x00028c60
        /*0ee0*/ 	.short	0x010a
        /*0ee2*/ 	.byte	0x3f
	.zero		1


	//   ....[75]....
        /*0ee4*/ 	.word	0x0001a3e0
        /*0ee8*/ 	.word	0x00000003
        /*0eec*/ 	.word	0x00028c60
        /*0ef0*/ 	.short	0x010a
        /*0ef2*/ 	.byte	0x3f
	.zero		1


	//   ....[76]....
        /*0ef4*/ 	.word	0x0001a440
        /*0ef8*/ 	.word	0x0000003a
        /*0efc*/ 	.word	0x00028c90
        /*0f00*/ 	.short	0x010a
        /*0f02*/ 	.byte	0x3f
	.zero		1


	//   ....[77]....
        /*0f04*/ 	.word	0x0001a5a0
        /*0f08*/ 	.word	0x0000003a
        /*0f0c*/ 	.word	0x00028c90
        /*0f10*/ 	.short	0x010a
        /*0f12*/ 	.byte	0x3f
	.zero		1


	//   ....[78]....
        /*0f14*/ 	.word	0x0001a710
        /*0f18*/ 	.word	0x0000003a
        /*0f1c*/ 	.word	0x00028c90
        /*0f20*/ 	.short	0x010a
        /*0f22*/ 	.byte	0x3f
	.zero		1


	//   ....[79]....
        /*0f24*/ 	.word	0x0001a870
        /*0f28*/ 	.word	0x0000003a
        /*0f2c*/ 	.word	0x00028cb0
        /*0f30*/ 	.short	0x010a
        /*0f32*/ 	.byte	0x3f
	.zero		1


	//   ....[80]....
        /*0f34*/ 	.word	0x0001a8c0
        /*0f38*/ 	.word	0x0000000a
        /*0f3c*/ 	.word	0x00028c50
        /*0f40*/ 	.short	0x010a
        /*0f42*/ 	.byte	0x3f
	.zero		1


	//   ....[81]....
        /*0f44*/ 	.word	0x0001a910
        /*0f48*/ 	.word	0x0000000a
        /*0f4c*/ 	.word	0x00028c50
        /*0f50*/ 	.short	0x010a
        /*0f52*/ 	.byte	0x3f
	.zero		1


	//   ....[82]....
        /*0f54*/ 	.word	0x0001ab30
        /*0f58*/ 	.word	0x00000002
        /*0f5c*/ 	.word	0x00028c00
        /*0f60*/ 	.short	0x010a
        /*0f62*/ 	.byte	0x3f
	.zero		1


	//   ....[83]....
        /*0f64*/ 	.word	0x0001ad40
        /*0f68*/ 	.word	0x00000002
        /*0f6c*/ 	.word	0x00028c00
        /*0f70*/ 	.short	0x010a
        /*0f72*/ 	.byte	0x3f
	.zero		1


	//   ....[84]....
        /*0f74*/ 	.word	0x0001ad90
        /*0f78*/ 	.word	0x0000000e
        /*0f7c*/ 	.word	0x00028c30
        /*0f80*/ 	.short	0x010a
        /*0f82*/ 	.byte	0x3f
	.zero		1


	//   ....[85]....
        /*0f84*/ 	.word	0x0001ade0
        /*0f88*/ 	.word	0x0000000e
        /*0f8c*/ 	.word	0x00028c50
        /*0f90*/ 	.short	0x010a
        /*0f92*/ 	.byte	0x3f
	.zero		1


	//   ....[86]....
        /*0f94*/ 	.word	0x0001ae30
        /*0f98*/ 	.word	0x00000015
        /*0f9c*/ 	.word	0x00028c30
        /*0fa0*/ 	.short	0x010a
        /*0fa2*/ 	.byte	0x3f
	.zero		1


	//   ....[87]....
        /*0fa4*/ 	.word	0x0001ae80
        /*0fa8*/ 	.word	0x00000015
        /*0fac*/ 	.word	0x00028c50
        /*0fb0*/ 	.short	0x010a
        /*0fb2*/ 	.byte	0x3f
	.zero		1


	//   ....[88]....
        /*0fb4*/ 	.word	0x0001b020
        /*0fb8*/ 	.word	0x00000011
        /*0fbc*/ 	.word	0x00028c20
        /*0fc0*/ 	.short	0x010a
        /*0fc2*/ 	.byte	0x3f
	.zero		1


	//   ....[89]....
        /*0fc4*/ 	.word	0x0001b070
        /*0fc8*/ 	.word	0x00000003
        /*0fcc*/ 	.word	0x00028ca0
        /*0fd0*/ 	.short	0x010a
        /*0fd2*/ 	.byte	0x3f
	.zero		1


	//   ....[90]....
        /*0fd4*/ 	.word	0x0001b0c0
        /*0fd8*/ 	.word	0x00000003
        /*0fdc*/ 	.word	0x00028cc0
        /*0fe0*/ 	.short	0x010a
        /*0fe2*/ 	.byte	0x3f
	.zero		1


	//   ....[91]....
        /*0fe4*/ 	.word	0x0001b110
        /*0fe8*/ 	.word	0x00000008
        /*0fec*/ 	.word	0x00028ca0
        /*0ff0*/ 	.short	0x010a
        /*0ff2*/ 	.byte	0x3f
	.zero		1


	//   ....[92]....
        /*0ff4*/ 	.word	0x0001b160
        /*0ff8*/ 	.word	0x00000008
        /*0ffc*/ 	.word	0x00028cc0
        /*1000*/ 	.short	0x010a
        /*1002*/ 	.byte	0x3f
	.zero		1


	//   ....[93]....
        /*1004*/ 	.word	0x0001b280
        /*1008*/ 	.word	0x0000001e
        /*100c*/ 	.word	0x00028c40
        /*1010*/ 	.short	0x010a
        /*1012*/ 	.byte	0x3f
	.zero		1


	//   ....[94]....
        /*1014*/ 	.word	0x0001bd20
        /*1018*/ 	.word	0x00000011
        /*101c*/ 	.word	0x00028c20
        /*1020*/ 	.short	0x010a
        /*1022*/ 	.byte	0x3f
	.zero		1


	//   ....[95]....
        /*1024*/ 	.word	0x0001bd70
        /*1028*/ 	.word	0x0000001e
        /*102c*/ 	.word	0x00028c60
        /*1030*/ 	.short	0x010a
        /*1032*/ 	.byte	0x3f
	.zero		1


	//   ....[96]....
        /*1034*/ 	.word	0x0001c670
        /*1038*/ 	.word	0x00000006
        /*103c*/ 	.word	0x00028c40
        /*1040*/ 	.short	0x010a
        /*1042*/ 	.byte	0x3f
	.zero		1


	//   ....[97]....
        /*1044*/ 	.word	0x0001cb30
        /*1048*/ 	.word	0x00000006
        /*104c*/ 	.word	0x00028c60
        /*1050*/ 	.short	0x010a
        /*1052*/ 	.byte	0x3f
	.zero		1


	//   ....[98]....
        /*1054*/ 	.word	0x0001dcd0
        /*1058*/ 	.word	0x00000007
        /*105c*/ 	.word	0x00028c20
        /*1060*/ 	.short	0x010a
        /*1062*/ 	.byte	0x3f
	.zero		1


	//   ....[99]....
        /*1064*/ 	.word	0x0001de70
        /*1068*/ 	.word	0x00000005
        /*106c*/ 	.word	0x00028c40
        /*1070*/ 	.short	0x010a
        /*1072*/ 	.byte	0x3f
	.zero		1


	//   ....[100]....
        /*1074*/ 	.word	0x0001dec0
        /*1078*/ 	.word	0x00000003
        /*107c*/ 	.word	0x00028c40
        /*1080*/ 	.short	0x010a
        /*1082*/ 	.byte	0x3f
	.zero		1


	//   ....[101]....
        /*1084*/ 	.word	0x0001df10
        /*1088*/ 	.word	0x00000005
        /*108c*/ 	.word	0x00028c60
        /*1090*/ 	.short	0x010a
        /*1092*/ 	.byte	0x3f
	.zero		1


	//----- nvinfo : EIATTR_NUM_MBARRIERS
	.align		4
.L_230:
        /*1094*/ 	.byte	0x03, 0x38
        /*1096*/ 	.short	0x0016


	//----- nvinfo : EIATTR_EXIT_INSTR_OFFSETS
	.align		4
        /*1098*/ 	.byte	0x04, 0x1c
        /*109a*/ 	.short	(.L_232 - .L_231)


	//   ....[0]....
.L_231:
        /*109c*/ 	.word	0x0001a430


	//----- nvinfo : EIATTR_MAX_THREADS
	.align		4
.L_232:
        /*10a0*/ 	.byte	0x04, 0x05
        /*10a2*/ 	.short	(.L_234 - .L_233)
.L_233:
        /*10a4*/ 	.word	0x00000180
        /*10a8*/ 	.word	0x00000001
        /*10ac*/ 	.word	0x00000001


	//----- nvinfo : EIATTR_CRS_STACK_SIZE
	.align		4
.L_234:
        /*10b0*/ 	.byte	0x04, 0x1e
        /*10b2*/ 	.short	(.L_236 - .L_235)
.L_235:
        /*10b4*/ 	.word	0x00000000


	//----- nvinfo : EIATTR_CBANK_PARAM_SIZE
	.align		4
.L_236:
        /*10b8*/ 	.byte	0x03, 0x19
        /*10ba*/ 	.short	0x0af0


	//----- nvinfo : EIATTR_PARAM_CBANK
	.align		4
        /*10bc*/ 	.byte	0x04, 0x0a
        /*10be*/ 	.short	(.L_238 - .L_237)
	.align		4
.L_237:
        /*10c0*/ 	.word	index@(.nv.constant0._ZN7cutlass13device_kernelIN5flash11enable_sm90INS1_16FlashAttnFwdSm90INS1_25CollectiveMainloopFwdSm90ILi2EN4cute5tupleIJNS5_1CILi1EEES8_S8_EEENS6_IJNS7_ILi64EEESA_SA_EEELi512ENS_10bfloat16_tEfNS_4arch4Sm90ELb0ELb0ELb0ELb1ELb1ELb1ELb0ELb0ELb0ELb1ELb1ELb0EEENS1_21CollectiveEpilogueFwdINS6_IJSA_NS7_ILi512EEESA_EEES9_SC_SE_Li256ELb1ELb1ELb1ELb0EEENS1_36VarlenDynamicPersistentTileSchedulerILi64ELi64ELi256ELi128ELb1ELb1ELb1ELb0ELb1ELb1EEEEEEEEEvNT_6ParamsE)
        /*10c4*/ 	.short	0x0210
        /*10c6*/ 	.short	0x0af0


	//----- nvinfo : EIATTR_SW_WAR
	.align		4
.L_238:
        /*10c8*/ 	.byte	0x04, 0x36
        /*10ca*/ 	.short	(.L_240 - .L_239)
.L_239:
        /*10cc*/ 	.word	0x00000008
.L_240:


//--------------------- .nv.info._ZN7cutlass13device_kernelIN5flash11enable_sm90INS1_16FlashAttnFwdSm90INS1_25CollectiveMainloopFwdSm90ILi2EN4cute5tupleIJNS5_1CILi1EEES8_S8_EEENS6_IJNS7_ILi64EEESA_SA_EEELi512ENS_10bfloat16_tEfNS_4arch4Sm90ELb0ELb0ELb0ELb1ELb1ELb0ELb1ELb0ELb0ELb1ELb1ELb0EEENS1_21CollectiveEpilogueFwdINS6_IJSA_NS7_ILi512EEESA_EEES9_SC_SE_Li256ELb1ELb1ELb1ELb0EEENS1_36VarlenDynamicPersistentTileSchedulerILi64ELi64ELi256ELi128ELb1ELb1ELb1ELb0ELb1ELb1EEEEEEEEEvNT_6ParamsE --------------------------
	.section	.nv.info._ZN7cutlass13device_kernelIN5flash11enable_sm90INS1_16FlashAttnFwdSm90INS1_25CollectiveMainloopFwdSm90ILi2EN4cute5tupleIJNS5_1CILi1EEES8_S8_EEENS6_IJNS7_ILi64EEESA_SA_EEELi512ENS_10bfloat16_tEfNS_4arch4Sm90ELb0ELb0ELb0ELb1ELb1ELb0ELb1ELb0ELb0ELb1ELb1ELb0EEENS1_21CollectiveEpilogueFwdINS6_IJSA_NS7_ILi512EEESA_EEES9_SC_SE_Li256ELb1ELb1ELb1ELb0EEENS1_36VarlenDynamicPersistentTileSchedulerILi64ELi64ELi256ELi128ELb1ELb1ELb1ELb0ELb1ELb1EEEEEEEEEvNT_6ParamsE,"",@"SHT_CUDA_INFO"
	.sectionflags	@""
	.align	4


	//----- nvinfo : EIATTR_CUDA_API_VERSION
	.align		4
        /*0000*/ 	.byte	0x04, 0x37
        /*0002*/ 	.short	(.L_242 - .L_241)
.L_241:
        /*0004*/ 	.word	0x00000082


	//----- nvinfo : EIATTR_KPARAM_INFO
	.align		4
.L_242:
        /*0008*/ 	.byte	0x04, 0x17
        /*000a*/ 	.short	(.L_244 - .L_243)
.L_243:
        /*000c*/ 	.word	0x00000000
        /*0010*/ 	.short	0x0000
        /*0012*/ 	.short	0x0070
        /*0014*/ 	.byte	0x00, 0xf0, 0x01, 0x2e


	//----- nvinfo : EIATTR_SPARSE_MMA_MASK
	.align		4
.L_244:
        /*0018*/ 	.byte	0x03, 0x50
        /*001a*/ 	.short	0x0000


	//----- nvinfo : EIATTR_MAXREG_COUNT
	.align		4
        /*001c*/ 	.byte	0x03, 0x1b
        /*001e*/ 	.short	0x00a8


	//----- nvinfo : EIATTR_NUM_BARRIERS
	.align		4
        /*0020*/ 	.byte	0x02, 0x4c
        /*0022*/ 	.byte	0x10
	.zero		1


	//----- nvinfo : EIATTR_EXTERNS
	.align		4
        /*0024*/ 	.byte	0x04, 0x0f
        /*0026*/ 	.short	(.L_246 - .L_245)


	//   ....[0]....
	.align		4
.L_245:
        /*0028*/ 	.word	index@(__assertfail)


	//----- nvinfo : EIATTR_ANNOTATIONS
	.align		4
.L_246:
        /*002c*/ 	.byte	0x04, 0x55
        /*002e*/ 	.short	(.L_248 - .L_247)


	//   ....[0]....
.L_247:
        /* <DEDUP_REMOVED lines=24> */


	//----- nvinfo : EIATTR_MERCURY_ISA_VERSION
	.align		4
.L_248:
        /*0198*/ 	.byte	0x03, 0x5f
        /*019a*/ 	.short	0x0101


	//----- nvinfo : EIATTR_UNUSED_LOAD_BYTE_OFFSET
	.align		4
        /*019c*/ 	.byte	0x04, 0x44
        /*019e*/ 	.short	(.L_250 - .L_249)


	//   ....[0]....
.L_249:
        /*01a0*/ 	.word	0x00000960
        /*01a4*/ 	.word	0x0000fff0


	//   ....[1]....
        /*01a8*/ 	.word	0x00009740
        /*01ac*/ 	.word	0x0000fff0


	//----- nvinfo : EIATTR_INT_WARP_WIDE_INSTR_OFFSETS
	.align		4
.L_250:
        /*01b0*/ 	.byte	0x04, 0x31
        /*01b2*/ 	.short	(.L_252 - .L_251)


	//   ....[0]....
.L_251:
        /*01b4*/ 	.word	0x000000c0


	//   ....[1]....
        /*01b8*/ 	.word	0x000000d0


	//   ....[2]....
        /*01bc*/ 	.word	0x000000e0


	//   ....[3]....
        /*01c0*/ 	.word	0x00000180


	//   ....[4]....
        /*01c4*/ 	.word	0x0000f570


	//   ....[5]....
        /*01c8*/ 	.word	0x0000f600


	//   ....[6]....
        /*01cc*/ 	.word	0x000138d0


	//   ....[7]....
        /*01d0*/ 	.word	0x00013960


	//----- nvinfo : EIATTR_COOP_GROUP_MASK_REGIDS
	.align		4
.L_252:
        /*01d4*/ 	.byte	0x04, 0x29
        /*01d6*/ 	.short	(.L_254 - .L_253)


	//   ....[0]....
.L_253:
        /*01d8*/ 	.word	0xffffffff


	//   ....[1]....
        /*01dc*/ 	.word	0xffffffff


	//   ....[2]....
        /*01e0*/ 	.word	0xffffffff


	//   ....[3]....
        /*01e4*/ 	.word	0xffffffff


	//   ....[4]....
        /*01e8*/ 	.word	0xffffffff


	//   ....[5]....
        /*01ec*/ 	.word	0xffffffff


	//   ....[6]....
        /*01f0*/ 	.word	0xffffffff


	//   ....[7]....
        /*01f4*/ 	.word	0xffffffff


	//   ....[8]....
        /*01f8*/ 	.word	0xffffffff


	//   ....[9]....
        /*01fc*/ 	.word	0xffffffff


	//   ....[10]....
        /*0200*/ 	.word	0xffffffff


	//   ....[11]....
        /*0204*/ 	.word	0xffffffff


	//   ....[12]....
        /*0208*/ 	.word	0xffffffff


	//   ....[13]....
        /*020c*/ 	.word	0xffffffff


	//   ....[14]....
        /*0210*/ 	.word	0xffffffff


	//   ....[15]....
        /*0214*/ 	.word	0xffffffff


	//   ....[16]....
        /*0218*/ 	.word	0xffffffff


	//   ....[17]....
        /*021c*/ 	.word	0xffffffff


	//   ....[18]....
        /*0220*/ 	.word	0xffffffff


	//   ....[19]....
        /*0224*/ 	.word	0xffffffff


	//   ....[20]....
        /*0228*/ 	.word	0xffffffff


	//   ....[21]....
        /*022c*/ 	.word	0xffffffff


	//   ....[22]....
        /*0230*/ 	.word	0xffffffff


	//   ....[23]....
        /*0234*/ 	.word	0xffffffff


	//   ....[24]....
        /*0238*/ 	.word	0xffffffff


	//   ....[25]....
        /*023c*/ 	.word	0xffffffff


	//   ....[26]....
        /*0240*/ 	.word	0xffffffff


	//   ....[27]....
        /*0244*/ 	.word	0xffffffff


	//   ....[28]....
        /*0248*/ 	.word	0xffffffff


	//   ....[29]....
        /*024c*/ 	.word	0xffffffff


	//   ....[30]....
        /*0250*/ 	.word	0xffffffff


	//   ....[31]....
        /*0254*/ 	.word	0xffffffff


	//   ....[32]....
        /*0258*/ 	.word	0xffffffff


	//   ....[33]....
        /*025c*/ 	.word	0xffffffff


	//   ....[34]....
        /*0260*/ 	.word	0xffffffff


	//   ....[35]....
        /*0264*/ 	.word	0xffffffff


	//   ....[36]....
        /*0268*/ 	.word	0xffffffff


	//   ....[37]....
        /*026c*/ 	.word	0xffffffff


	//   ....[38]....
        /*0270*/ 	.word	0xffffffff


	//   ....[39]....
        /*0274*/ 	.word	0xffffffff


	//   ....[40]....
        /*0278*/ 	.word	0xffffffff


	//   ....[41]....
        /*027c*/ 	.word	0xffffffff


	//   ....[42]....
        /*0280*/ 	.word	0xffffffff


	//   ....[43]....
        /*0284*/ 	.word	0xffffffff


	//   ....[44]....
        /*0288*/ 	.word	0xffffffff


	//   ....[45]....
        /*028c*/ 	.word	0xffffffff


	//   ....[46]....
        /*0290*/ 	.word	0xffffffff


	//   ....[47]....
        /*0294*/ 	.word	0xffffffff


	//   ....[48]....
        /*0298*/ 	.word	0xffffffff


	//   ....[49]....
        /*029c*/ 	.word	0xffffffff


	//   ....[50]....
        /*02a0*/ 	.word	0xffffffff


	//   ....[51]....
        /*02a4*/ 	.word	0xffffffff


	//   ....[52]....
        /*02a8*/ 	.word	0xffffffff


	//   ....[53]....
        /*02ac*/ 	.word	0xffffffff


	//   ....[54]....
        /*02b0*/ 	.word	0xffffffff


	//   ....[55]....
        /*02b4*/ 	.word	0xffffffff


	//   ....[56]....
        /*02b8*/ 	.word	0xffffffff


	//   ....[57]....
        /*02bc*/ 	.word	0xffffffff


	//   ....[58]....
        /*02c0*/ 	.word	0xffffffff


	//   ....[59]....
        /*02c4*/ 	.word	0xffffffff


	//   ....[60]....
        /*02c8*/ 	.word	0xffffffff


	//   ....[61]....
        /*02cc*/ 	.word	0xffffffff


	//   ....[62]....
        /*02d0*/ 	.word	0xffffffff


	//   ....[63]....
        /*02d4*/ 	.word	0xffffffff


	//   ....[64]....
        /*02d8*/ 	.word	0xffffffff


	//   ....[65]....
        /*02dc*/ 	.word	0xffffffff


	//   ....[66]....
        /*02e0*/ 	.word	0xffffffff


	//   ....[67]....
        /*02e4*/ 	.word	0xffffffff


	//   ....[68]....
        /*02e8*/ 	.word	0xffffffff


	//   ....[69]....
        /*02ec*/ 	.word	0xffffffff


	//   ....[70]....
        /*02f0*/ 	.word	0xffffffff


	//   ....[71]....
        /*02f4*/ 	.word	0xffffffff


	//   ....[72]....
        /*02f8*/ 	.word	0xffffffff


	//   ....[73]....
        /*02fc*/ 	.word	0xffffffff


	//   ....[74]....
        /*0300*/ 	.word	0xffffffff


	//   ....[75]....
        /*0304*/ 	.word	0xffffffff


	//   ....[76]....
        /*0308*/ 	.word	0xffffffff


	//   ....[77]....
        /*030c*/ 	.word	0xffffffff


	//   ....[78]....
        /*0310*/ 	.word	0xffffffff


	//   ....[79]....
        /*0314*/ 	.word	0xffffffff


	//   ....[80]....
        /*0318*/ 	.word	0xffffffff


	//   ....[81]....
        /*031c*/ 	.word	0xffffffff


	//   ....[82]....
        /*0320*/ 	.word	0xffffffff


	//   ....[83]....
        /*0324*/ 	.word	0xffffffff


	//   ....[84]....
        /*0328*/ 	.word	0xffffffff


	//   ....[85]....
        /*032c*/ 	.word	0xffffffff


	//   ....[86]....
        /*0330*/ 	.word	0xffffffff


	//   ....[87]....
        /*0334*/ 	.word	0xffffffff


	//   ....[88]....
        /*0338*/ 	.word	0xffffffff


	//   ....[89]....
        /*033c*/ 	.word	0xffffffff


	//   ....[90]....
        /*0340*/ 	.word	0xffffffff


	//   ....[91]....
        /*0344*/ 	.word	0xffffffff


	//   ....[92]....
        /*0348*/ 	.word	0xffffffff


	//   ....[93]....
        /*034c*/ 	.word	0xffffffff


	//   ....[94]....
        /*0350*/ 	.word	0xffffffff


	//   ....[95]....
        /*0354*/ 	.word	0xffffffff


	//   ....[96]....
        /*0358*/ 	.word	0xffffffff


	//   ....[97]....
        /*035c*/ 	.word	0xffffffff


	//   ....[98]....
        /*0360*/ 	.word	0xffffffff


	//   ....[99]....
        /*0364*/ 	.word	0xffffffff


	//   ....[100]....
        /*0368*/ 	.word	0xffffffff


	//   ....[101]....
        /*036c*/ 	.word	0xffffffff


	//   ....[102]....
        /*0370*/ 	.word	0xffffffff


	//   ....[103]....
        /*0374*/ 	.word	0xffffffff


	//   ....[104]....
        /*0378*/ 	.word	0xffffffff


	//   ....[105]....
        /*037c*/ 	.word	0xffffffff


	//   ....[106]....
        /*0380*/ 	.word	0xffffffff


	//   ....[107]....
        /*0384*/ 	.word	0xffffffff


	//   ....[108]....
        /*0388*/ 	.word	0xffffffff


	//   ....[109]....
        /*038c*/ 	.word	0xffffffff


	//   ....[110]....
        /*0390*/ 	.word	0xffffffff


	//   ....[111]....
        /*0394*/ 	.word	0xffffffff


	//   ....[112]....
        /*0398*/ 	.word	0xffffffff


	//   ....[113]....
        /*039c*/ 	.word	0xffffffff


	//   ....[114]....
        /*03a0*/ 	.word	0xffffffff


	//   ....[115]....
        /*03a4*/ 	.word	0xffffffff


	//   ....[116]....
        /*03a8*/ 	.word	0xffffffff


	//   ....[117]....
        /*03ac*/ 	.word	0xffffffff


	//   ....[118]....
        /*03b0*/ 	.word	0xffffffff


	//   ....[119]....
        /*03b4*/ 	.word	0xffffffff


	//   ....[120]....
        /*03b8*/ 	.word	0xffffffff


	//   ....[121]....
        /*03bc*/ 	.word	0xffffffff


	//   ....[122]....
        /*03c0*/ 	.word	0xffffffff


	//   ....[123]....
        /*03c4*/ 	.word	0xffffffff


	//   ....[124]....
        /*03c8*/ 	.word	0xffffffff


	//   ....[125]....
        /*03cc*/ 	.word	0x0500000f


	//   ....[126]....
        /*03d0*/ 	.word	0x0500000f


	//   ....[127]....
        /*03d4*/ 	.word	0x0500000f


	//   ....[128]....
        /*03d8*/ 	.word	0x0500000f


	//   ....[129]....
        /*03dc*/ 	.word	0x0500000f


	//   ....[130]....
        /*03e0*/ 	.word	0x0500000f


	//   ....[131]....
        /*03e4*/ 	.word	0x0500000f


	//   ....[132]....
        /*03e8*/ 	.word	0x0500000f


	//   ....[133]....
        /*03ec*/ 	.word	0x0500000f


	//   ....[134]....
        /*03f0*/ 	.word	0x0500000f


	//   ....[135]....
        /*03f4*/ 	.word	0x0500000f


	//   ....[136]....
        /*03f8*/ 	.word	0x0500000f


	//   ....[137]....
        /*03fc*/ 	.word	0x0500000f


	//   ....[138]....
        /*0400*/ 	.word	0x0500000f


	//   ....[139]....
        /*0404*/ 	.word	0x0500000f


	//   ....[140]....
        /*0408*/ 	.word	0x0500000f


	//   ....[141]....
        /*040c*/ 	.word	0x0500000f


	//   ....[142]....
        /*0410*/ 	.word	0x0500000f


	//   ....[143]....
        /*0414*/ 	.word	0x0500000f


	//   ....[144]....
        /*0418*/ 	.word	0x0500000f


	//   ....[145]....
        /*041c*/ 	.word	0x0500000f


	//   ....[146]....
        /*0420*/ 	.word	0x0500000f


	//   ....[147]....
        /*0424*/ 	.word	0x0500000f


	//   ....[148]....
        /*0428*/ 	.word	0x0500000f


	//   ....[149]....
        /*042c*/ 	.word	0x0500000f


	//   ....[150]....
        /*0430*/ 	.word	0x0500000f


	//   ....[151]....
        /*0434*/ 	.word	0x0500000f


	//   ....[152]....
        /*0438*/ 	.word	0x0500000f


	//   ....[153]....
        /*043c*/ 	.word	0x0500000f


	//   ....[154]....
        /*0440*/ 	.word	0x0500000f


	//   ....[155]....
        /*0444*/ 	.word	0x0500000f


	//   ....[156]....
        /*0448*/ 	.word	0x0500000f


	//   ....[157]....
        /*044c*/ 	.word	0x0500000f


	//   ....[158]....
        /*0450*/ 	.word	0x0500000f


	//   ....[159]....
        /*0454*/ 	.word	0x0500000f


	//   ....[160]....
        /*0458*/ 	.word	0x0500000f


	//   ....[161]....
        /*045c*/ 	.word	0x0500000f


	//   ....[162]....
        /*0460*/ 	.word	0x0500000f


	//   ....[163]....
        /*0464*/ 	.word	0x0500000f


	//   ....[164]....
        /*0468*/ 	.word	0x0500000f


	//   ....[165]....
        /*046c*/ 	.word	0x0500000f


	//   ....[166]....
        /*0470*/ 	.word	0x0500000f


	//   ....[167]....
        /*0474*/ 	.word	0x0500000f


	//   ....[168]....
        /*0478*/ 	.word	0x0500000f


	//   ....[169]....
        /*047c*/ 	.word	0x0500000f


	//   ....[170]....
        /*0480*/ 	.word	0x0500000f


	//   ....[171]....
        /*0484*/ 	.word	0x0500000f


	//   ....[172]....
        /*0488*/ 	.word	0x0500000f


	//   ....[173]....
        /*048c*/ 	.word	0x0500000f


	//   ....[174]....
        /*0490*/ 	.word	0x0500000f


	//   ....[175]....
        /*0494*/ 	.word	0x0500000f


	//   ....[176]....
        /*0498*/ 	.word	0x0500000f


	//   ....[177]....
        /*049c*/ 	.word	0x0500000f


	//   ....[178]....
        /*04a0*/ 	.word	0x0500000f


	//   ....[179]....
        /*04a4*/ 	.word	0x0500000f


	//   ....[180]....
        /*04a8*/ 	.word	0x0500000f


	//   ....[181]....
        /*04ac*/ 	.word	0x0500000f


	//   ....[182]....
        /*04b0*/ 	.word	0x0500000f


	//   ....[183]....
        /*04b4*/ 	.word	0x0500000f


	//   ....[184]....
        /*04b8*/ 	.word	0x0500000f


	//   ....[185]....
        /*04bc*/ 	.word	0x0500000f


	//   ....[186]....
        /*04c0*/ 	.word	0x0500000f


	//   ....[187]....
        /*04c4*/ 	.word	0x0500000f


	//   ....[188]....
        /*04c8*/ 	.word	0x0500000f


	//   ....[189]....
        /*04cc*/ 	.word	0x0500000f


	//   ....[190]....
        /*04d0*/ 	.word	0x0500000f


	//   ....[191]....
        /*04d4*/ 	.word	0x0500000f


	//   ....[192]....
        /*04d8*/ 	.word	0x0500000f


	//----- nvinfo : EIATTR_COOP_GROUP_INSTR_OFFSETS
	.align		4
.L_254:
        /*04dc*/ 	.byte	0x04, 0x28
        /*04de*/ 	.short	(.L_256 - .L_255)


	//   ....[0]....
.L_255:
        /*04e0*/ 	.word	0x00000080


	//   ....[1]....
        /*04e4*/ 	.word	0x00000090


	//   ....[2]....
        /*04e8*/ 	.word	0x000002b0


	//   ....[3]....
        /*04ec*/ 	.word	0x00000410


	//   ....[4]....
        /*04f0*/ 	.word	0x00000530


	//   ....[5]....
        /*04f4*/ 	.word	0x00000690


	//   ....[6]....
        /*04f8*/ 	.word	0x00001dd0


	//   ....[7]....
        /*04fc*/ 	.word	0x00003b10


	//   ....[8]....
        /*0500*/ 	.word	0x000042c0


	//   ....[9]....
        /*0504*/ 	.word	0x00005730


	//   ....[10]....
        /*0508*/ 	.word	0x000057a0


	//   ....[11]....
        /*050c*/ 	.word	0x00005970


	//   ....[12]....
        /*0510*/ 	.word	0x00005a50


	//   ....[13]....
        /*0514*/ 	.word	0x000061a0


	//   ....[14]....
        /*0518*/ 	.word	0x00006710


	//   ....[15]....
        /*051c*/ 	.word	0x000078a0


	//   ....[16]....
        /*0520*/ 	.word	0x000078c0


	//   ....[17]....
        /*0524*/ 	.word	0x00007d40


	//   ....[18]....
        /*0528*/ 	.word	0x00007f10


	//   ....[19]....
        /*052c*/ 	.word	0x00008ba0


	//   ....[20]....
        /*0530*/ 	.word	0x00008c50


	//   ....[21]....
        /*0534*/ 	.word	0x00008c80


	//   ....[22]....
        /*0538*/ 	.word	0x00008ce0


	//   ....[23]....
        /*053c*/ 	.word	0x00008d10


	//   ....[24]....
        /*0540*/ 	.word	0x0000a4d0


	//   ....[25]....
        /*0544*/ 	.word	0x0000a880


	//   ....[26]....
        /*0548*/ 	.word	0x0000a890


	//   ....[27]....
        /*054c*/ 	.word	0x0000a8a0


	//   ....[28]....
        /*0550*/ 	.word	0x0000a8b0


	//   ....[29]....
        /*0554*/ 	.word	0x0000b510


	//   ....[30]....
        /*0558*/ 	.word	0x0000b540


	//   ....[31]....
        /*055c*/ 	.word	0x0000b7f0


	//   ....[32]....
        /*0560*/ 	.word	0x0000b810


	//   ....[33]....
        /*0564*/ 	.word	0x0000c010


	//   ....[34]....
        /*0568*/ 	.word	0x0000c040


	//   ....[35]....
        /*056c*/ 	.word	0x0000c890


	//   ....[36]....
        /*0570*/ 	.word	0x0000c8b0


	//   ....[37]....
        /*0574*/ 	.word	0x0000db90


	//   ....[38]....
        /*0578*/ 	.word	0x0000dbc0


	//   ....[39]....
        /*057c*/ 	.word	0x0000de00


	//   ....[40]....
        /*0580*/ 	.word	0x0000de20


	//   ....[41]....
        /*0584*/ 	.word	0x0000e0e0


	//   ....[42]....
        /*0588*/ 	.word	0x0000e2d0


	//   ....[43]....
        /*058c*/ 	.word	0x0000e300


	//   ....[44]....
        /*0590*/ 	.word	0x0000e330


	//   ....[45]....
        /*0594*/ 	.word	0x0000e360


	//   ....[46]....
        /*0598*/ 	.word	0x0000e390


	//   ....[47]....
        /*059c*/ 	.word	0x0000e3c0


	//   ....[48]....
        /*05a0*/ 	.word	0x0000e530


	//   ....[49]....
        /*05a4*/ 	.word	0x0000e560


	//   ....[50]....
        /*05a8*/ 	.word	0x0000e590


	//   ....[51]....
        /*05ac*/ 	.word	0x0000e5c0


	//   ....[52]....
        /*05b0*/ 	.word	0x0000e5f0


	//   ....[53]....
        /*05b4*/ 	.word	0x0000e620


	//   ....[54]....
        /*05b8*/ 	.word	0x0000e6b0


	//   ....[55]....
        /*05bc*/ 	.word	0x0000e6e0


	//   ....[56]....
        /*05c0*/ 	.word	0x0000e6f0


	//   ....[57]....
        /*05c4*/ 	.word	0x0000e780


	//   ....[58]....
        /*05c8*/ 	.word	0x00010390


	//   ....[59]....
        /*05cc*/ 	.word	0x000103b0


	//   ....[60]....
        /*05d0*/ 	.word	0x00010440


	//   ....[61]....
        /*05d4*/ 	.word	0x00010460


	//   ....[62]....
        /*05d8*/ 	.word	0x000104e0


	//   ....[63]....
        /*05dc*/ 	.word	0x00010500


	//   ....[64]....
        /*05e0*/ 	.word	0x00010510


	//   ....[65]....
        /*05e4*/ 	.word	0x00010520


	//   ....[66]....
        /*05e8*/ 	.word	0x00010ca0


	//   ....[67]....
        /*05ec*/ 	.word	0x00010ce0


	//   ....[68]....
        /*05f0*/ 	.word	0x00010da0


	//   ....[69]....
        /*05f4*/ 	.word	0x00010dc0


	//   ....[70]....
        /*05f8*/ 	.word	0x00010e60


	//   ....[71]....
        /*05fc*/ 	.word	0x00010e80


	//   ....[72]....
        /*0600*/ 	.word	0x00010e90


	//   ....[73]....
        /*0604*/ 	.word	0x00010f10


	//   ....[74]....
        /*0608*/ 	.word	0x00011770


	//   ....[75]....
        /*060c*/ 	.word	0x00011790


	//   ....[76]....
        /*0610*/ 	.word	0x00011930


	//   ....[77]....
        /*0614*/ 	.word	0x00011960


	//   ....[78]....
        /*0618*/ 	.word	0x00011a70


	//   ....[79]....
        /*061c*/ 	.word	0x00011a80


	//   ....[80]....
        /*0620*/ 	.word	0x00011ab0


	//   ....[81]....
        /*0624*/ 	.word	0x00011ac0


	//   ....[82]....
        /*0628*/ 	.word	0x000120d0


	//   ....[83]....
        /*062c*/ 	.word	0x00012100


	//   ....[84]....
        /*0630*/ 	.word	0x000122f0


	//   ....[85]....
        /*0634*/ 	.word	0x00012330


	//   ....[86]....
        /*0638*/ 	.word	0x00012340


	//   ....[87]....
        /*063c*/ 	.word	0x00012350


	//   ....[88]....
        /*0640*/ 	.word	0x000124a0


	//   ....[89]....
        /*0644*/ 	.word	0x000125f0


	//   ....[90]....
        /*0648*/ 	.word	0x00012e00


	//   ....[91]....
        /*064c*/ 	.word	0x00012e20


	//   ....[92]....
        /*0650*/ 	.word	0x00012e70


	//   ....[93]....
        /*0654*/ 	.word	0x00012e80


	//   ....[94]....
        /*0658*/ 	.word	0x00012ec0


	//   ....[95]....
        /*065c*/ 	.word	0x00012ed0


	//   ....[96]....
        /*0660*/ 	.word	0x00012ee0


	//   ....[97]....
        /*0664*/ 	.word	0x00012f20


	//   ....[98]....
        /*0668*/ 	.word	0x00013220


	//   ....[99]....
        /*066c*/ 	.word	0x00013260


	//   ....[100]....
        /*0670*/ 	.word	0x00013280


	//   ....[101]....
        /*0674*/ 	.word	0x000132a0


	//   ....[102]....
        /*0678*/ 	.word	0x000132d0


	//   ....[103]....
        /*067c*/ 	.word	0x000132f0


	//   ....[104]....
        /*0680*/ 	.word	0x000133f0


	//   ....[105]....
        /*0684*/ 	.word	0x00013540


	//   ....[106]....
        /*0688*/ 	.word	0x00013b80


	//   ....[107]....
        /*068c*/ 	.word	0x00013bb0


	//   ....[108]....
        /*0690*/ 	.word	0x00013c10


	//   ....[109]....
        /*0694*/ 	.word	0x00013c40


	//   ....[110]....
        /*0698*/ 	.word	0x00013c70


	//   ....[111]....
        /*069c*/ 	.word	0x00013ca0


	//   ....[112]....
        /*06a0*/ 	.word	0x00013cd0


	//   ....[113]....
        /*06a4*/ 	.word	0x00013d00


	//   ....[114]....
        /*06a8*/ 	.word	0x00013ea0


	//   ....[115]....
        /*06ac*/ 	.word	0x00013ed0


	//   ....[116]....
        /*06b0*/ 	.word	0x00013f00


	//   ....[117]....
        /*06b4*/ 	.word	0x00013f30


	//   ....[118]....
        /*06b8*/ 	.word	0x00013f60


	//   ....[119]....
        /*06bc*/ 	.word	0x00013f90


	//   ....[120]....
        /*06c0*/ 	.word	0x00014050


	//   ....[121]....
        /*06c4*/ 	.word	0x00014070


	//   ....[122]....
        /*06c8*/ 	.word	0x00014080


	//   ....[123]....
        /*06cc*/ 	.word	0x000140e0


	//   ....[124]....
        /*06d0*/ 	.word	0x00014700


	//   ....[125]....
        /*06d4*/ 	.word	0x00014c30


	//   ....[126]....
        /*06d8*/ 	.word	0x00014d20


	//   ....[127]....
        /*06dc*/ 	.word	0x00014dc0


	//   ....[128]....
        /*06e0*/ 	.word	0x00014e20


	//   ....[129]....
        /*06e4*/ 	.word	0x00014f10


	//   ....[130]....
        /*06e8*/ 	.word	0x00014f80


	//   ....[131]....
        /*06ec*/ 	.word	0x00015070


	//   ....[132]....
        /*06f0*/ 	.word	0x000150e0


	//   ....[133]....
        /*06f4*/ 	.word	0x00015180


	//   ....[134]....
        /*06f8*/ 	.word	0x00015280


	//   ....[135]....
        /*06fc*/ 	.word	0x00015310


	//   ....[136]....
        /*0700*/ 	.word	0x00015370


	//   ....[137]....
        /*0704*/ 	.word	0x00015460


	//   ....[138]....
        /*0708*/ 	.word	0x000154e0


	//   ....[139]....
        /*070c*/ 	.word	0x000155e0


	//   ....[140]....
        /*0710*/ 	.word	0x00015650


	//   ....[141]....
        /*0714*/ 	.word	0x00015730


	//   ....[142]....
        /*0718*/ 	.word	0x00015a40


	//   ....[143]....
        /*071c*/ 	.word	0x00015b00


	//   ....[144]....
        /*0720*/ 	.word	0x00015d70


	//   ....[145]....
        /*0724*/ 	.word	0x00015dc0


	//   ....[146]....
        /*0728*/ 	.word	0x00015fd0


	//   ....[147]....
        /*072c*/ 	.word	0x00016020


	//   ....[148]....
        /*0730*/ 	.word	0x000161d0


	//   ....[149]....
        /*0734*/ 	.word	0x00016220


	//   ....[150]....
        /*0738*/ 	.word	0x00016360


	//   ....[151]....
        /*073c*/ 	.word	0x00016460


	//   ....[152]....
        /*0740*/ 	.word	0x000166d0


	//   ....[153]....
        /*0744*/ 	.word	0x00016720


	//   ....[154]....
        /*0748*/ 	.word	0x000168f0


	//   ....[155]....
        /*074c*/ 	.word	0x00016940


	//   ....[156]....
        /*0750*/ 	.word	0x00016b10


	//   ....[157]....
        /*0754*/ 	.word	0x00016b60


	//   ....[158]....
        /*0758*/ 	.word	0x00016c50


	//   ....[159]....
        /*075c*/ 	.word	0x00016cf0


	//   ....[160]....
        /*0760*/ 	.word	0x00016d50


	//   ....[161]....
        /*0764*/ 	.word	0x00016e00


	//   ....[162]....
        /*0768*/ 	.word	0x00016e60


	//   ....[163]....
        /*076c*/ 	.word	0x00016f10


	//   ....[164]....
        /*0770*/ 	.word	0x00016f70


	//   ....[165]....
        /*0774*/ 	.word	0x00017020


	//   ....[166]....
        /*0778*/ 	.word	0x00017110


	//   ....[167]....
        /*077c*/ 	.word	0x000171f0


	//   ....[168]....
        /*0780*/ 	.word	0x00017300


	//   ....[169]....
        /*0784*/ 	.word	0x00017400


	//   ....[170]....
        /*0788*/ 	.word	0x00017530


	//   ....[171]....
        /*078c*/ 	.word	0x00017610


	//   ....[172]....
        /*0790*/ 	.word	0x00017710


	//   ....[173]....
        /*0794*/ 	.word	0x000177f0


	//   ....[174]....
        /*0798*/ 	.word	0x00017880


	//   ....[175]....
        /*079c*/ 	.word	0x00017920


	//   ....[176]....
        /*07a0*/ 	.word	0x00017aa0


	//   ....[177]....
        /*07a4*/ 	.word	0x00017b10


	//   ....[178]....
        /*07a8*/ 	.word	0x00017b80


	//   ....[179]....
        /*07ac*/ 	.word	0x00017bf0


	//   ....[180]....
        /*07b0*/ 	.word	0x00017c60


	//   ....[181]....
        /*07b4*/ 	.word	0x00017ce0


	//   ....[182]....
        /*07b8*/ 	.word	0x00017d60


	//   ....[183]....
        /*07bc*/ 	.word	0x00017df0


	//   ....[184]....
        /*07c0*/ 	.word	0x00017e60


	//   ....[185]....
        /*07c4*/ 	.word	0x00017ed0


	//   ....[186]....
        /*07c8*/ 	.word	0x00017f40


	//   ....[187]....
        /*07cc*/ 	.word	0x00017fc0


	//   ....[188]....
        /*07d0*/ 	.word	0x00018030


	//   ....[189]....
        /*07d4*/ 	.word	0x000180d0


	//   ....[190]....
        /*07d8*/ 	.word	0x00018120


	//   ....[191]....
        /*07dc*/ 	.word	0x000181b0


	//   ....[192]....
        /*07e0*/ 	.word	0x000182e0


	//----- nvinfo : EIATTR_REG_RECONFIG
	.align		4
.L_256:
        /*07e4*/ 	.byte	0x01, 0x54
	.zero		2


	//----- nvinfo : EIATTR_SYSCALL_OFFSETS
	.align		4
        /*07e8*/ 	.byte	0x04, 0x46
        /*07ea*/ 	.short	(.L_258 - .L_257)


	//   ....[0]....
.L_257:
        /*07ec*/ 	.word	0x00003cd0


	//   ....[1]....
        /*07f0*/ 	.word	0x0000f760


	//   ....[2]....
        /*07f4*/ 	.word	0x0000f8b0


	//   ....[3]....
        /*07f8*/ 	.word	0x0000f9a0


	//   ....[4]....
        /*07fc*/ 	.word	0x000108c0


	//   ....[5]....
        /*0800*/ 	.word	0x00011190


	//----- nvinfo : EIATTR_MBARRIER_INSTR_OFFSETS
	.align		4
.L_258:
        /*0804*/ 	.byte	0x04, 0x39
        /*0806*/ 	.short	(.L_260 - .L_259)


	//   ....[0]....
.L_259:
        /*0808*/ 	.word	0x00000190
        /*080c*/ 	.word	0x000000ff
        /*0810*/ 	.word	0x00038800
        /*0814*/ 	.short	0x0100
        /*0816*/ 	.byte	0x08
	.zero		1


	//   ....[1]....
        /*0818*/ 	.word	0x000001a0
        /*081c*/ 	.word	0x000000ff
        /*0820*/ 	.word	0x00038810
        /*0824*/ 	.short	0x0100
        /*0826*/ 	.byte	0x08
	.zero		1


	//   ....[2]....
        /*0828*/ 	.word	0x000001b0
        /*082c*/ 	.word	0x000000ff
        /*0830*/ 	.word	0x00038820
        /*0834*/ 	.short	0x0100
        /*0836*/ 	.byte	0x08
	.zero		1


	//   ....[3]....
        /*0838*/ 	.word	0x00000260
        /*083c*/ 	.word	0x000000ff
        /*0840*/ 	.word	0x00038830
        /*0844*/ 	.short	0x0100
        /*0846*/ 	.byte	0x06
	.zero		1


	//   ....[4]....
        /*0848*/ 	.word	0x00000270
        /*084c*/ 	.word	0x000000ff
        /*0850*/ 	.word	0x00038840
        /*0854*/ 	.short	0x0100
        /*0856*/ 	.byte	0x06
	.zero		1


	//   ....[5]....
        /*0858*/ 	.word	0x00000280
        /*085c*/ 	.word	0x000000ff
        /*0860*/ 	.word	0x00038838
        /*0864*/ 	.short	0x0100
        /*0866*/ 	.byte	0x06
	.zero		1


	//   ....[6]....
        /*0868*/ 	.word	0x00000290
        /*086c*/ 	.word	0x000000ff
        /*0870*/ 	.word	0x00038848
        /*0874*/ 	.short	0x0100
        /*0876*/ 	.byte	0x06
	.zero		1


	//   ....[7]....
        /*0878*/ 	.word	0x000003c0
        /*087c*/ 	.word	0x000000ff
        /*0880*/ 	.word	0x00038850
        /*0884*/ 	.short	0x0100
        /*0886*/ 	.byte	0x08
	.zero		1


	//   ....[8]....
        /*0888*/ 	.word	0x000003d0
        /*088c*/ 	.word	0x000000ff
        /*0890*/ 	.word	0x00038860
        /*0894*/ 	.short	0x0100
        /*0896*/ 	.byte	0x08
	.zero		1


	//   ....[9]....
        /*0898*/ 	.word	0x000003e0
        /*089c*/ 	.word	0x000000ff
        /*08a0*/ 	.word	0x00038858
        /*08a4*/ 	.short	0x0100
        /*08a6*/ 	.byte	0x08
	.zero		1


	//   ....[10]....
        /*08a8*/ 	.word	0x000003f0
        /*08ac*/ 	.word	0x000000ff
        /*08b0*/ 	.word	0x00038868
        /*08b4*/ 	.short	0x0100
        /*08b6*/ 	.byte	0x08
	.zero		1


	//   ....[11]....
        /*08b8*/ 	.word	0x000004e0
        /*08bc*/ 	.word	0x000000ff
        /*08c0*/ 	.word	0x00038870
        /*08c4*/ 	.short	0x0100
        /*08c6*/ 	.byte	0x06
	.zero		1


	//   ....[12]....
        /*08c8*/ 	.word	0x000004f0
        /*08cc*/ 	.word	0x000000ff
        /*08d0*/ 	.word	0x00038880
        /*08d4*/ 	.short	0x0100
        /*08d6*/ 	.byte	0x06
	.zero		1


	//   ....[13]....
        /*08d8*/ 	.word	0x00000500
        /*08dc*/ 	.word	0x000000ff
        /*08e0*/ 	.word	0x00038878
        /*08e4*/ 	.short	0x0100
        /*08e6*/ 	.byte	0x06
	.zero		1


	//   ....[14]....
        /*08e8*/ 	.word	0x00000510
        /*08ec*/ 	.word	0x000000ff
        /*08f0*/ 	.word	0x00038888
        /*08f4*/ 	.short	0x0100
        /*08f6*/ 	.byte	0x06
	.zero		1


	//   ....[15]....
        /*08f8*/ 	.word	0x00000640
        /*08fc*/ 	.word	0x000000ff
        /*0900*/ 	.word	0x00038890
        /*0904*/ 	.short	0x0100
        /*0906*/ 	.byte	0x08
	.zero		1


	//   ....[16]....
        /*0908*/ 	.word	0x00000650
        /*090c*/ 	.word	0x000000ff
        /*0910*/ 	.word	0x000388a0
        /*0914*/ 	.short	0x0100
        /*0916*/ 	.byte	0x08
	.zero		1


	//   ....[17]....
        /*0918*/ 	.word	0x00000660
        /*091c*/ 	.word	0x000000ff
        /*0920*/ 	.word	0x00038898
        /*0924*/ 	.short	0x0100
        /*0926*/ 	.byte	0x08
	.zero		1


	//   ....[18]....
        /*0928*/ 	.word	0x00000670
        /*092c*/ 	.word	0x000000ff
        /*0930*/ 	.word	0x000388a8
        /*0934*/ 	.short	0x0100
        /*0936*/ 	.byte	0x08
	.zero		1


	//   ....[19]....
        /*0938*/ 	.word	0x000007b0
        /*093c*/ 	.word	0x000000ff
        /*0940*/ 	.word	0x000388b0
        /*0944*/ 	.short	0x0100
        /*0946*/ 	.byte	0x08
	.zero		1


	//   ....[20]....
        /*0948*/ 	.word	0x000007c0
        /*094c*/ 	.word	0x000000ff
        /*0950*/ 	.word	0x000388c0
        /*0954*/ 	.short	0x0100
        /*0956*/ 	.byte	0x08
	.zero		1


	//   ....[21]....
        /*0958*/ 	.word	0x000007d0
        /*095c*/ 	.word	0x000000ff
        /*0960*/ 	.word	0x000388b8
        /*0964*/ 	.short	0x0100
        /*0966*/ 	.byte	0x08
	.zero		1


	//   ....[22]....
        /*0968*/ 	.word	0x000007e0
        /*096c*/ 	.word	0x000000ff
        /*0970*/ 	.word	0x000388c8
        /*0974*/ 	.short	0x0100
        /*0976*/ 	.byte	0x08
	.zero		1


	//   ....[23]....
        /*0978*/ 	.word	0x000020b0
        /*097c*/ 	.word	0x000000ff
        /*0980*/ 	.word	0x00000000
        /*0984*/ 	.short	0x0101
        /*0986*/ 	.byte	0x06
	.zero		1


	//   ....[24]....
        /*0988*/ 	.word	0x00002ba0
        /*098c*/ 	.word	0x000000ff
        /*0990*/ 	.word	0x00000000
        /*0994*/ 	.short	0x0101
        /*0996*/ 	.byte	0x06
	.zero		1


	//   ....[25]....
        /*0998*/ 	.word	0x00003d80
        /*099c*/ 	.word	0x000000ff
        /*09a0*/ 	.word	0x00038800
        /*09a4*/ 	.short	0x010a
        /*09a6*/ 	.byte	0x29
	.zero		1


	//   ....[26]....
        /*09a8*/ 	.word	0x00003df0
        /*09ac*/ 	.word	0x00000007
        /*09b0*/ 	.word	0x00038830
        /*09b4*/ 	.short	0x010a
        /*09b6*/ 	.byte	0x3f
	.zero		1


	//   ....[27]....
        /*09b8*/ 	.word	0x00003e30
        /*09bc*/ 	.word	0x00000007
        /*09c0*/ 	.word	0x00038830
        /*09c4*/ 	.short	0x010a
        /*09c6*/ 	.byte	0x3f
	.zero		1


	//   ....[28]....
        /*09c8*/ 	.word	0x000040b0
        /*09cc*/ 	.word	0x000000ff
        /*09d0*/ 	.word	0x00038810
        /*09d4*/ 	.short	0x010a
        /*09d6*/ 	.byte	0x29
	.zero		1


	//   ....[29]....
        /*09d8*/ 	.word	0x000040f0
        /*09dc*/ 	.word	0x00000007
        /*09e0*/ 	.word	0x00038850
        /*09e4*/ 	.short	0x010a
        /*09e6*/ 	.byte	0x3f
	.zero		1


	//   ....[30]....
        /*09e8*/ 	.word	0x00004130
        /*09ec*/ 	.word	0x00000007
        /*09f0*/ 	.word	0x00038850
        /*09f4*/ 	.short	0x010a
        /*09f6*/ 	.byte	0x3f
	.zero		1


	//   ....[31]....
        /*09f8*/ 	.word	0x00005340
        /*09fc*/ 	.word	0x000000ff
        /*0a00*/ 	.word	0x00000000
        /*0a04*/ 	.short	0x0101
        /*0a06*/ 	.byte	0x05
	.zero		1


	//   ....[32]....
        /*0a08*/ 	.word	0x00006230
        /*0a0c*/ 	.word	0x000000ff
        /*0a10*/ 	.word	0x00000000
        /*0a14*/ 	.short	0x0101
        /*0a16*/ 	.byte	0x05
	.zero		1


	//   ....[33]....
        /*0a18*/ 	.word	0x00006330
        /*0a1c*/ 	.word	0x000000ff
        /*0a20*/ 	.word	0x00038830
        /*0a24*/ 	.short	0x010a
        /*0a26*/ 	.byte	0x05
	.zero		1


	//   ....[34]....
        /*0a28*/ 	.word	0x00006370
        /*0a2c*/ 	.word	0x000000ff
        /*0a30*/ 	.word	0x00038830
        /*0a34*/ 	.short	0x010a
        /*0a36*/ 	.byte	0x05
	.zero		1


	//   ....[35]....
        /*0a38*/ 	.word	0x00006550
        /*0a3c*/ 	.word	0x000000ff
        /*0a40*/ 	.word	0x00038850
        /*0a44*/ 	.short	0x010a
        /*0a46*/ 	.byte	0x05
	.zero		1


	//   ....[36]....
        /*0a48*/ 	.word	0x00006590
        /*0a4c*/ 	.word	0x000000ff
        /*0a50*/ 	.word	0x00038850
        /*0a54*/ 	.short	0x010a
        /*0a56*/ 	.byte	0x05
	.zero		1


	//   ....[37]....
        /*0a58*/ 	.word	0x000077b0
        /*0a5c*/ 	.word	0x000000ff
        /*0a60*/ 	.word	0x00000000
        /*0a64*/ 	.short	0x0101
        /*0a66*/ 	.byte	0x0a
	.zero		1


	//   ....[38]....
        /*0a68*/ 	.word	0x00008c30
        /*0a6c*/ 	.word	0x000000ff
        /*0a70*/ 	.word	0x00000000
        /*0a74*/ 	.short	0x0101
        /*0a76*/ 	.byte	0x05
	.zero		1


	//   ....[39]....
        /*0a78*/ 	.word	0x0000b530
        /*0a7c*/ 	.word	0x000000ff
        /*0a80*/ 	.word	0x00000000
        /*0a84*/ 	.short	0x0101
        /*0a86*/ 	.byte	0x07
	.zero		1


	//   ....[40]....
        /*0a88*/ 	.word	0x0000bf60
        /*0a8c*/ 	.word	0x000000ff
        /*0a90*/ 	.word	0x00000000
        /*0a94*/ 	.short	0x0101
        /*0a96*/ 	.byte	0x07
	.zero		1


	//   ....[41]....
        /*0a98*/ 	.word	0x00010160
        /*0a9c*/ 	.word	0x00000016
        /*0aa0*/ 	.word	0x00038840
        /*0aa4*/ 	.short	0x010a
        /*0aa6*/ 	.byte	0x3f
	.zero		1


	//   ....[42]....
        /*0aa8*/ 	.word	0x00010620
        /*0aac*/ 	.word	0x00000016
        /*0ab0*/ 	.word	0x00038830
        /*0ab4*/ 	.short	0x0107
        /*0ab6*/ 	.byte	0x3f
	.zero		1


	//   ....[43]....
        /*0ab8*/ 	.word	0x00010700
        /*0abc*/ 	.word	0x00000016
        /*0ac0*/ 	.word	0x00038830
        /*0ac4*/ 	.short	0x0101
        /*0ac6*/ 	.byte	0x3f
	.zero		1


	//   ....[44]....
        /*0ac8*/ 	.word	0x00010fd0
        /*0acc*/ 	.word	0x00000011
        /*0ad0*/ 	.word	0x00038800
        /*0ad4*/ 	.short	0x0107
        /*0ad6*/ 	.byte	0x3f
	.zero		1


	//   ....[45]....
        /*0ad8*/ 	.word	0x00011060
        /*0adc*/ 	.word	0x00000011
        /*0ae0*/ 	.word	0x00038800
        /*0ae4*/ 	.short	0x0101
        /*0ae6*/ 	.byte	0x3f
	.zero		1


	//   ....[46]....
        /*0ae8*/ 	.word	0x00011d60
        /*0aec*/ 	.word	0x00000011
        /*0af0*/ 	.word	0x00038810
        /*0af4*/ 	.short	0x0107
        /*0af6*/ 	.byte	0x3f
	.zero		1


	//   ....[47]....
        /*0af8*/ 	.word	0x00011e60
        /*0afc*/ 	.word	0x00000011
        /*0b00*/ 	.word	0x00038810
        /*0b04*/ 	.short	0x0101
        /*0b06*/ 	.byte	0x3f
	.zero		1


	//   ....[48]....
        /*0b08*/ 	.word	0x00011e80
        /*0b0c*/ 	.word	0x00000011
        /*0b10*/ 	.word	0x00038820
        /*0b14*/ 	.short	0x010a
        /*0b16*/ 	.byte	0x3f
	.zero		1


	//   ....[49]....
        /*0b18*/ 	.word	0x00011f10
        /*0b1c*/ 	.word	0x00000016
        /*0b20*/ 	.word	0x00038860
        /*0b24*/ 	.short	0x010a
        /*0b26*/ 	.byte	0x3f
	.zero		1


	//   ....[50]....
        /*0b28*/ 	.word	0x00012810
        /*0b2c*/ 	.word	0x00000016
        /*0b30*/ 	.word	0x00038850
        /*0b34*/ 	.short	0x0107
        /*0b36*/ 	.byte	0x3f
	.zero		1


	//   ....[51]....
        /*0b38*/ 	.word	0x000128e0
        /*0b3c*/ 	.word	0x00000016
        /*0b40*/ 	.word	0x00038850
        /*0b44*/ 	.short	0x0101
        /*0b46*/ 	.byte	0x3f
	.zero		1


	//   ....[52]....
        /*0b48*/ 	.word	0x00012c80
        /*0b4c*/ 	.word	0x00000006
        /*0b50*/ 	.word	0x00038840
        /*0b54*/ 	.short	0x010a
        /*0b56*/ 	.byte	0x3f
	.zero		1


	//   ....[53]....
        /*0b58*/ 	.word	0x00012fa0
        /*0b5c*/ 	.word	0x00000006
        /*0b60*/ 	.word	0x00038830
        /*0b64*/ 	.short	0x0107
        /*0b66*/ 	.byte	0x3f
	.zero		1


	//   ....[54]....
        /*0b68*/ 	.word	0x00013060
        /*0b6c*/ 	.word	0x00000006
        /*0b70*/ 	.word	0x00038830
        /*0b74*/ 	.short	0x0101
        /*0b76*/ 	.byte	0x3f
	.zero		1


	//   ....[55]....
        /*0b78*/ 	.word	0x00013090
        /*0b7c*/ 	.word	0x00000006
        /*0b80*/ 	.word	0x00038860
        /*0b84*/ 	.short	0x010a
        /*0b86*/ 	.byte	0x3f
	.zero		1


	//   ....[56]....
        /*0b88*/ 	.word	0x00013740
        /*0b8c*/ 	.word	0x00000006
        /*0b90*/ 	.word	0x00038850
        /*0b94*/ 	.short	0x0107
        /*0b96*/ 	.byte	0x3f
	.zero		1


	//   ....[57]....
        /*0b98*/ 	.word	0x00013800
        /*0b9c*/ 	.word	0x00000006
        /*0ba0*/ 	.word	0x00038850
        /*0ba4*/ 	.short	0x0101
        /*0ba6*/ 	.byte	0x3f
	.zero		1


	//   ....[58]....
        /*0ba8*/ 	.word	0x00014680
        /*0bac*/ 	.word	0x00000005
        /*0bb0*/ 	.word	0x00038820
        /*0bb4*/ 	.short	0x010a
        /*0bb6*/ 	.byte	0x3f
	.zero		1


	//   ....[59]....
        /*0bb8*/ 	.word	0x00014800
        /*0bbc*/ 	.word	0x00000003
        /*0bc0*/ 	.word	0x00038840
        /*0bc4*/ 	.short	0x010a
        /*0bc6*/ 	.byte	0x3f
	.zero		1


	//   ....[60]....
        /*0bc8*/ 	.word	0x000148a0
        /*0bcc*/ 	.word	0x00000005
        /*0bd0*/ 	.word	0x00038840
        /*0bd4*/ 	.short	0x010a
        /*0bd6*/ 	.byte	0x3f
	.zero		1


	//   ....[61]....
        /*0bd8*/ 	.word	0x000148e0
        /*0bdc*/ 	.word	0x00000003
        /*0be0*/ 	.word	0x00038860
        /*0be4*/ 	.short	0x010a
        /*0be6*/ 	.byte	0x3f
	.zero		1


	//   ....[62]....
        /*0be8*/ 	.word	0x00014920
        /*0bec*/ 	.word	0x00000005
        /*0bf0*/ 	.word	0x00038860
        /*0bf4*/ 	.short	0x010a
        /*0bf6*/ 	.byte	0x3f
	.zero		1


	//   ....[63]....
        /*0bf8*/ 	.word	0x00014990
        /*0bfc*/ 	.word	0x00000000
        /*0c00*/ 	.word	0x00038800
        /*0c04*/ 	.short	0x010a
        /*0c06*/ 	.byte	0x3f
	.zero		1


	//   ....[64]....
        /*0c08*/ 	.word	0x000149e0
        /*0c0c*/ 	.word	0x00000007
        /*0c10*/ 	.word	0x00038830
        /*0c14*/ 	.short	0x010a
        /*0c16*/ 	.byte	0x3f
	.zero		1


	//   ....[65]....
        /*0c18*/ 	.word	0x00014a40
        /*0c1c*/ 	.word	0x00000006
        /*0c20*/ 	.word	0x00038810
        /*0c24*/ 	.short	0x010a
        /*0c26*/ 	.byte	0x3f
	.zero		1


	//   ....[66]....
        /*0c28*/ 	.word	0x00014a90
        /*0c2c*/ 	.word	0x00000007
        /*0c30*/ 	.word	0x00038850
        /*0c34*/ 	.short	0x010a
        /*0c36*/ 	.byte	0x3f
	.zero		1


	//   ....[67]....
        /*0c38*/ 	.word	0x00014af0
        /*0c3c*/ 	.word	0x00000005
        /*0c40*/ 	.word	0x00038830
        /*0c44*/ 	.short	0x010a
        /*0c46*/ 	.byte	0x3f
	.zero		1


	//   ....[68]....
        /*0c48*/ 	.word	0x00014b50
        /*0c4c*/ 	.word	0x00000005
        /*0c50*/ 	.word	0x00038850
        /*0c54*/ 	.short	0x010a
        /*0c56*/ 	.byte	0x3f
	.zero		1


	//   ....[69]....
        /*0c58*/ 	.word	0x00014c70
        /*0c5c*/ 	.word	0x00000016
        /*0c60*/ 	.word	0x00038840
        /*0c64*/ 	.short	0x010a
        /*0c66*/ 	.byte	0x3f
	.zero		1


	//   ....[70]....
        /*0c68*/ 	.word	0x00016260
        /*0c6c*/ 	.word	0x00000011
        /*0c70*/ 	.word	0x00038820
        /*0c74*/ 	.short	0x010a
        /*0c76*/ 	.byte	0x3f
	.zero		1


	//   ....[71]....
        /*0c78*/ 	.word	0x000162b0
        /*0c7c*/ 	.word	0x00000016
        /*0c80*/ 	.word	0x00038860
        /*0c84*/ 	.short	0x010a
        /*0c86*/ 	.byte	0x3f
	.zero		1


	//   ....[72]....
        /*0c88*/ 	.word	0x00016ba0
        /*0c8c*/ 	.word	0x00000006
        /*0c90*/ 	.word	0x00038840
        /*0c94*/ 	.short	0x010a
        /*0c96*/ 	.byte	0x3f
	.zero		1


	//   ....[73]....
        /*0c98*/ 	.word	0x00017060
        /*0c9c*/ 	.word	0x00000006
        /*0ca0*/ 	.word	0x00038860
        /*0ca4*/ 	.short	0x010a
        /*0ca6*/ 	.byte	0x3f
	.zero		1


	//   ....[74]....
        /*0ca8*/ 	.word	0x00018200
        /*0cac*/ 	.word	0x00000005
        /*0cb0*/ 	.word	0x00038820
        /*0cb4*/ 	.short	0x010a
        /*0cb6*/ 	.byte	0x3f
	.zero		1


	//   ....[75]....
        /*0cb8*/ 	.word	0x000183a0
        /*0cbc*/ 	.word	0x00000003
        /*0cc0*/ 	.word	0x00038840
        /*0cc4*/ 	.short	0x010a
        /*0cc6*/ 	.byte	0x3f
	.zero		1


	//   ....[76]....
        /*0cc8*/ 	.word	0x000183f0
        /*0ccc*/ 	.word	0x00000005
        /*0cd0*/ 	.word	0x00038840
        /*0cd4*/ 	.short	0x010a
        /*0cd6*/ 	.byte	0x3f
	.zero		1


	//   ....[77]....
        /*0cd8*/ 	.word	0x00018440
        /*0cdc*/ 	.word	0x00000003
        /*0ce0*/ 	.word	0x00038860
        /*0ce4*/ 	.short	0x010a
        /*0ce6*/ 	.byte	0x3f
	.zero		1


	//----- nvinfo : EIATTR_NUM_MBARRIERS
	.align		4
.L_260:
        /*0ce8*/ 	.byte	0x03, 0x38
        /*0cea*/ 	.short	0x0017


	//----- nvinfo : EIATTR_EXIT_INSTR_OFFSETS
	.align		4
        /*0cec*/ 	.byte	0x04, 0x1c
        /*0cee*/ 	.short	(.L_262 - .L_261)


	//   ....[0]....
.L_261:
        /*0cf0*/ 	.word	0x00000990


	//   ....[1]....
        /*0cf4*/ 	.word	0x0000e080


	//   ....[2]....
        /*0cf8*/ 	.word	0x00014970


	//----- nvinfo : EIATTR_MAX_THREADS
	.align		4
.L_262:
        /*0cfc*/ 	.byte	0x04, 0x05
        /*0cfe*/ 	.short	(.L_264 - .L_263)
.L_263:
        /*0d00*/ 	.word	0x00000180
        /*0d04*/ 	.word	0x00000001
        /*0d08*/ 	.word	0x00000001


	//----- nvinfo : EIATTR_CRS_STACK_SIZE
	.align		4
.L_264:
        /*0d0c*/ 	.byte	0x04, 0x1e
        /*0d0e*/ 	.short	(.L_266 - .L_265)
.L_265:
        /*0d10*/ 	.word	0x00000000


	//----- nvinfo : EIATTR_CBANK_PARAM_SIZE
	.align		4
.L_266:
        /*0d14*/ 	.byte	0x03, 0x19
        /*0d16*/ 	.short	0x0bf0


	//----- nvinfo : EIATTR_PARAM_CBANK
	.align		4
        /*0d18*/ 	.byte	0x04, 0x0a
        /*0d1a*/ 	.short	(.L_268 - .L_267)
	.align		4
.L_267:
        /*0d1c*/ 	.word	index@(.nv.constant0._ZN7cutlass13device_kernelIN5flash11enable_sm90INS1_16FlashAttnFwdSm90INS1_25CollectiveMainloopFwdSm90ILi2EN4cute5tupleIJNS5_1CILi1EEES8_S8_EEENS6_IJNS7_ILi64EEESA_SA_EEELi512ENS_10bfloat16_tEfNS_4arch4Sm90ELb0ELb0ELb0ELb1ELb1ELb0ELb1ELb0ELb0ELb1ELb1ELb0EEENS1_21CollectiveEpilogueFwdINS6_IJSA_NS7_ILi512EEESA_EEES9_SC_SE_Li256ELb1ELb1ELb1ELb0EEENS1_36VarlenDynamicPersistentTileSchedulerILi64ELi64ELi256ELi128ELb1ELb1ELb1ELb0ELb1ELb1EEEEEEEEEvNT_6ParamsE)
        /*0d20*/ 	.short	0x0210
        /*0d22*/ 	.short	0x0bf0


	//----- nvinfo : EIATTR_SW_WAR
	.align		4
.L_268:
        /*0d24*/ 	.byte	0x04, 0x36
        /*0d26*/ 	.short	(.L_270 - .L_269)
.L_269:
        /*0d28*/ 	.word	0x00000008
.L_270:


//--------------------- .nv.info._ZN7cutlass13device_kernelIN5flash11enable_sm90INS1_16FlashAttnFwdSm90INS1_25CollectiveMainloopFwdSm90ILi2EN4cute5tupleIJNS5_1CILi1EEES8_S8_EEENS6_IJNS7_ILi64EEESA_SA_EEELi512ENS_10bfloat16_tEfNS_4arch4Sm90ELb0ELb0ELb0ELb1ELb1ELb1ELb1ELb0ELb0ELb1ELb1ELb0EEENS1_21CollectiveEpilogueFwdINS6_IJSA_NS7_ILi512EEESA_EEES9_SC_SE_Li256ELb1ELb1ELb1ELb0EEENS1_36VarlenDynamicPersistentTileSchedulerILi64ELi64ELi256ELi128ELb1ELb1ELb1ELb0ELb1ELb1EEEEEEEEEvNT_6ParamsE --------------------------
	.section	.nv.info._ZN7cutlass13device_kernelIN5flash11enable_sm90INS1_16FlashAttnFwdSm90INS1_25CollectiveMainloopFwdSm90ILi2EN4cute5tupleIJNS5_1CILi1EEES8_S8_EEENS6_IJNS7_ILi64EEESA_SA_EEELi512ENS_10bfloat16_tEfNS_4arch4Sm90ELb0ELb0ELb0ELb1ELb1ELb1ELb1ELb0ELb0ELb1ELb1ELb0EEENS1_21CollectiveEpilogueFwdINS6_IJSA_NS7_ILi512EEESA_EEES9_SC_SE_Li256ELb1ELb1ELb1ELb0EEENS1_36VarlenDynamicPersistentTileSchedulerILi64ELi64ELi256ELi128ELb1ELb1ELb1ELb0ELb1ELb1EEEEEEEEEvNT_6ParamsE,"",@"SHT_CUDA_INFO"
	.sectionflags	@""
	.align	4


	//----- nvinfo : EIATTR_CUDA_API_VERSION
	.align		4
        /*0000*/ 	.byte	0x04, 0x37
        /*0002*/ 	.short	(.L_272 - .L_271)
.L_271:
        /*0004*/ 	.word	0x00000082


	//----- nvinfo : EIATTR_KPARAM_INFO
	.align		4
.L_272:
        /*0008*/ 	.byte	0x04, 0x17
        /*000a*/ 	.short	(.L_274 - .L_273)
.L_273:
        /*000c*/ 	.word	0x00000000
        /*0010*/ 	.short	0x0000
        /*0012*/ 	.short	0x0070
        /*0014*/ 	.byte	0x00, 0xf0, 0x01, 0x2e


	//----- nvinfo : EIATTR_SPARSE_MMA_MASK
	.align		4
.L_274:
        /*0018*/ 	.byte	0x03, 0x50
        /*001a*/ 	.short	0x0000


	//----- nvinfo : EIATTR_MAXREG_COUNT
	.align		4
        /*001c*/ 	.byte	0x03, 0x1b
        /*001e*/ 	.short	0x00a8


	//----- nvinfo : EIATTR_NUM_BARRIERS
	.align		4
        /*0020*/ 	.byte	0x02, 0x4c
        /*0022*/ 	.byte	0x10
	.zero		1


	//----- nvinfo : EIATTR_EXTERNS
	.align		4
        /*0024*/ 	.byte	0x04, 0x0f
        /*0026*/ 	.short	(.L_276 - .L_275)


	//   ....[0]....
	.align		4
.L_275:
        /*0028*/ 	.word	index@(__assertfail)


	//----- nvinfo : EIATTR_ANNOTATIONS
	.align		4
.L_276:
        /*002c*/ 	.byte	0x04, 0x55
        /*002e*/ 	.short	(.L_278 - .L_277)


	//   ....[0]....
.L_277:
        /* <DEDUP_REMOVED lines=64> */


	//----- nvinfo : EIATTR_MERCURY_ISA_VERSION
	.align		4
.L_278:
        /*0418*/ 	.byte	0x03, 0x5f
        /*041a*/ 	.short	0x0101


	//----- nvinfo : EIATTR_UNUSED_LOAD_BYTE_OFFSET
	.align		4
        /*041c*/ 	.byte	0x04, 0x44
        /*041e*/ 	.short	(.L_280 - .L_279)


	//   ....[0]....
.L_279:
        /*0420*/ 	.word	0x00000a50
        /*0424*/ 	.word	0x0000fff0


	//   ....[1]....
        /*0428*/ 	.word	0x00010b50
        /*042c*/ 	.word	0x0000fff0


	//----- nvinfo : EIATTR_INT_WARP_WIDE_INSTR_OFFSETS
	.align		4
.L_280:
        /*0430*/ 	.byte	0x04, 0x31
        /*0432*/ 	.short	(.L_282 - .L_281)


	//   ....[0]....
.L_281:
        /*0434*/ 	.word	0x00000130


	//   ....[1]....
        /*0438*/ 	.word	0x00000170


	//   ....[2]....
        /*043c*/ 	.word	0x000001e0


	//   ....[3]....
        /*0440*/ 	.word	0x000001f0


	//   ....[4]....
        /*0444*/ 	.word	0x00018db0


	//   ....[5]....
        /*0448*/ 	.word	0x00018e40


	//   ....[6]....
        /*044c*/ 	.word	0x0001d270


	//   ....[7]....
        /*0450*/ 	.word	0x0001d300


	//----- nvinfo : EIATTR_COOP_GROUP_MASK_REGIDS
	.align		4
.L_282:
        /*0454*/ 	.byte	0x04, 0x29
        /*0456*/ 	.short	(.L_284 - .L_283)


	//   ....[0]....
.L_283:
        /*0458*/ 	.word	0xffffffff


	//   ....[1]....
        /*045c*/ 	.word	0xffffffff


	//   ....[2]....
        /*0460*/ 	.word	0xffffffff


	//   ....[3]....
        /*0464*/ 	.word	0xffffffff


	//   ....[4]....
        /*0468*/ 	.word	0xffffffff


	//   ....[5]....
        /*046c*/ 	.word	0xffffffff


	//   ....[6]....
        /*0470*/ 	.word	0xffffffff


	//   ....[7]....
        /*0474*/ 	.word	0xffffffff


	//   ....[8]....
        /*0478*/ 	.word	0xffffffff


	//   ....[9]....
        /*047c*/ 	.word	0xffffffff


	//   ....[10]....
        /*0480*/ 	.word	0xffffffff


	//   ....[11]....
        /*0484*/ 	.word	0xffffffff


	//   ....[12]....
        /*0488*/ 	.word	0xffffffff


	//   ....[13]....
        /*048c*/ 	.word	0xffffffff


	//   ....[14]....
        /*0490*/ 	.word	0xffffffff


	//   ....[15]....
        /*0494*/ 	.word	0xffffffff


	//   ....[16]....
        /*0498*/ 	.word	0xffffffff


	//   ....[17]....
        /*049c*/ 	.word	0xffffffff


	//   ....[18]....
        /*04a0*/ 	.word	0xffffffff


	//   ....[19]....
        /*04a4*/ 	.word	0xffffffff


	//   ....[20]....
        /*04a8*/ 	.word	0xffffffff


	//   ....[21]....
        /*04ac*/ 	.word	0xffffffff


	//   ....[22]....
        /*04b0*/ 	.word	0xffffffff


	//   ....[23]....
        /*04b4*/ 	.word	0xffffffff


	//   ....[24]....
        /*04b8*/ 	.word	0xffffffff


	//   ....[25]....
        /*04bc*/ 	.word	0xffffffff


	//   ....[26]....
        /*04c0*/ 	.word	0xffffffff


	//   ....[27]....
        /*04c4*/ 	.word	0xffffffff


	//   ....[28]....
        /*04c8*/ 	.word	0xffffffff


	//   ....[29]....
        /*04cc*/ 	.word	0xffffffff


	//   ....[30]....
        /*04d0*/ 	.word	0xffffffff


	//   ....[31]....
        /*04d4*/ 	.word	0xffffffff


	//   ....[32]....
        /*04d8*/ 	.word	0xffffffff


	//   ....[33]....
        /*04dc*/ 	.word	0xffffffff


	//   ....[34]....
        /*04e0*/ 	.word	0xffffffff


	//   ....[35]....
        /*04e4*/ 	.word	0xffffffff


	//   ....[36]....
        /*04e8*/ 	.word	0xffffffff


	//   ....[37]....
        /*04ec*/ 	.word	0xffffffff


	//   ....[38]....
        /*04f0*/ 	.word	0xffffffff


	//   ....[39]....
        /*04f4*/ 	.word	0xffffffff


	//   ....[40]....
        /*04f8*/ 	.word	0xffffffff


	//   ....[41]....
        /*04fc*/ 	.word	0xffffffff


	//   ....[42]....
        /*0500*/ 	.word	0xffffffff


	//   ....[43]....
        /*0504*/ 	.word	0xffffffff


	//   ....[44]....
        /*0508*/ 	.word	0xffffffff


	//   ....[45]....
        /*050c*/ 	.word	0xffffffff


	//   ....[46]....
        /*0510*/ 	.word	0xffffffff


	//   ....[47]....
        /*0514*/ 	.word	0xffffffff


	//   ....[48]....
        /*0518*/ 	.word	0xffffffff


	//   ....[49]....
        /*051c*/ 	.word	0xffffffff


	//   ....[50]....
        /*0520*/ 	.word	0xffffffff


	//   ....[51]....
        /*0524*/ 	.word	0xffffffff


	//   ....[52]....
        /*0528*/ 	.word	0xffffffff


	//   ....[53]....
        /*052c*/ 	.word	0xffffffff


	//   ....[54]....
        /*0530*/ 	.word	0xffffffff


	//   ....[55]....
        /*0534*/ 	.word	0xffffffff


	//   ....[56]....
        /*0538*/ 	.word	0xffffffff


	//   ....[57]....
        /*053c*/ 	.word	0xffffffff


	//   ....[58]....
        /*0540*/ 	.word	0xffffffff


	//   ....[59]....
        /*0544*/ 	.word	0xffffffff


	//   ....[60]....
        /*0548*/ 	.word	0xffffffff


	//   ....[61]....
        /*054c*/ 	.word	0xffffffff


	//   ....[62]....
        /*0550*/ 	.word	0xffffffff


	//   ....[63]....
        /*0554*/ 	.word	0xffffffff


	//   ....[64]....
        /*0558*/ 	.word	0xffffffff


	//   ....[65]....
        /*055c*/ 	.word	0xffffffff


	//   ....[66]....
        /*0560*/ 	.word	0xffffffff


	//   ....[67]....
        /*0564*/ 	.word	0xffffffff


	//   ....[68]....
        /*0568*/ 	.word	0xffffffff


	//   ....[69]....
        /*056c*/ 	.word	0xffffffff


	//   ....[70]....
        /*0570*/ 	.word	0xffffffff


	//   ....[71]....
        /*0574*/ 	.word	0xffffffff


	//   ....[72]....
        /*0578*/ 	.word	0xffffffff


	//   ....[73]....
        /*057c*/ 	.word	0xffffffff


	//   ....[74]....
        /*0580*/ 	.word	0xffffffff


	//   ....[75]....
        /*0584*/ 	.word	0xffffffff


	//   ....[76]....
        /*0588*/ 	.word	0xffffffff


	//   ....[77]....
        /*058c*/ 	.word	0xffffffff


	//   ....[78]....
        /*0590*/ 	.word	0xffffffff


	//   ....[79]....
        /*0594*/ 	.word	0xffffffff


	//   ....[80]....
        /*0598*/ 	.word	0xffffffff


	//   ....[81]....
        /*059c*/ 	.word	0xffffffff


	//   ....[82]....
        /*05a0*/ 	.word	0xffffffff


	//   ....[83]....
        /*05a4*/ 	.word	0xffffffff


	//   ....[84]....
        /*05a8*/ 	.word	0xffffffff


	//   ....[85]....
        /*05ac*/ 	.word	0xffffffff


	//   ....[86]....
        /*05b0*/ 	.word	0xffffffff


	//   ....[87]....
        /*05b4*/ 	.word	0xffffffff


	//   ....[88]....
        /*05b8*/ 	.word	0xffffffff


	//   ....[89]....
        /*05bc*/ 	.word	0xffffffff


	//   ....[90]....
        /*05c0*/ 	.word	0xffffffff


	//   ....[91]....
        /*05c4*/ 	.word	0xffffffff


	//   ....[92]....
        /*05c8*/ 	.word	0xffffffff


	//   ....[93]....
        /*05cc*/ 	.word	0xffffffff


	//   ....[94]....
        /*05d0*/ 	.word	0xffffffff


	//   ....[95]....
        /*05d4*/ 	.word	0xffffffff


	//   ....[96]....
        /*05d8*/ 	.word	0xffffffff


	//   ....[97]....
        /*05dc*/ 	.word	0xffffffff


	//   ....[98]....
        /*05e0*/ 	.word	0xffffffff


	//   ....[99]....
        /*05e4*/ 	.word	0xffffffff


	//   ....[100]....
        /*05e8*/ 	.word	0xffffffff


	//   ....[101]....
        /*05ec*/ 	.word	0xffffffff


	//   ....[102]....
        /*05f0*/ 	.word	0xffffffff


	//   ....[103]....
        /*05f4*/ 	.word	0xffffffff


	//   ....[104]....
        /*05f8*/ 	.word	0xffffffff


	//   ....[105]....
        /*05fc*/ 	.word	0xffffffff


	//   ....[106]....
        /*0600*/ 	.word	0xffffffff


	//   ....[107]....
        /*0604*/ 	.word	0xffffffff


	//   ....[108]....
        /*0608*/ 	.word	0xffffffff


	//   ....[109]....
        /*060c*/ 	.word	0xffffffff


	//   ....[110]....
        /*0610*/ 	.word	0xffffffff


	//   ....[111]....
        /*0614*/ 	.word	0xffffffff


	//   ....[112]....
        /*0618*/ 	.word	0xffffffff


	//   ....[113]....
        /*061c*/ 	.word	0xffffffff


	//   ....[114]....
        /*0620*/ 	.word	0xffffffff


	//   ....[115]....
        /*0624*/ 	.word	0xffffffff


	//   ....[116]....
        /*0628*/ 	.word	0xffffffff


	//   ....[117]....
        /*062c*/ 	.word	0xffffffff


	//   ....[118]....
        /*0630*/ 	.word	0xffffffff


	//   ....[119]....
        /*0634*/ 	.word	0xffffffff


	//   ....[120]....
        /*0638*/ 	.word	0xffffffff


	//   ....[121]....
        /*063c*/ 	.word	0xffffffff


	//   ....[122]....
        /*0640*/ 	.word	0xffffffff


	//   ....[123]....
        /*0644*/ 	.word	0xffffffff


	//   ....[124]....
        /*0648*/ 	.word	0xffffffff


	//   ....[125]....
        /*064c*/ 	.word	0xffffffff


	//   ....[126]....
        /*0650*/ 	.word	0xffffffff


	//   ....[127]....
        /*0654*/ 	.word	0xffffffff


	//   ....[128]....
        /*0658*/ 	.word	0xffffffff


	//   ....[129]....
        /*065c*/ 	.word	0xffffffff


	//   ....[130]....
        /*0660*/ 	.word	0xffffffff


	//   ....[131]....
        /*0664*/ 	.word	0xffffffff


	//   ....[132]....
        /*0668*/ 	.word	0xffffffff


	//   ....[133]....
        /*066c*/ 	.word	0xffffffff


	//   ....[134]....
        /*0670*/ 	.word	0xffffffff


	//   ....[135]....
        /*0674*/ 	.word	0xffffffff


	//   ....[136]....
        /*0678*/ 	.word	0xffffffff


	//   ....[137]....
        /*067c*/ 	.word	0xffffffff


	//   ....[138]....
        /*0680*/ 	.word	0xffffffff


	//   ....[139]....
        /*0684*/ 	.word	0xffffffff


	//   ....[140]....
        /*0688*/ 	.word	0xffffffff


	//   ....[141]....
        /*068c*/ 	.word	0xffffffff


	//   ....[142]....
        /*0690*/ 	.word	0xffffffff


	//   ....[143]....
        /*0694*/ 	.word	0x0500000f


	//   ....[144]....
        /*0698*/ 	.word	0x0500000f


	//   ....[145]....
        /*069c*/ 	.word	0x0500000f


	//   ....[146]....
        /*06a0*/ 	.word	0x0500000f


	//   ....[147]....
        /*06a4*/ 	.word	0x0500000f


	//   ....[148]....
        /*06a8*/ 	.word	0x0500000f


	//   ....[149]....
        /*06ac*/ 	.word	0x0500000f


	//   ....[150]....
        /*06b0*/ 	.word	0x0500000f


	//   ....[151]....
        /*06b4*/ 	.word	0x0500000f


	//   ....[152]....
        /*06b8*/ 	.word	0x0500000f


	//   ....[153]....
        /*06bc*/ 	.word	0x0500000f


	//   ....[154]....
        /*06c0*/ 	.word	0x0500000f


	//   ....[155]....
        /*06c4*/ 	.word	0x0500000f


	//   ....[156]....
        /*06c8*/ 	.word	0x0500000f


	//   ....[157]....
        /*06cc*/ 	.word	0x0500000f


	//   ....[158]....
        /*06d0*/ 	.word	0x0500000f


	//   ....[159]....
        /*06d4*/ 	.word	0x0500000f


	//   ....[160]....
        /*06d8*/ 	.word	0x0500000f


	//   ....[161]....
        /*06dc*/ 	.word	0x0500000f


	//   ....[162]....
        /*06e0*/ 	.word	0x0500000f


	//   ....[163]....
        /*06e4*/ 	.word	0x0500000f


	//   ....[164]....
        /*06e8*/ 	.word	0x0500000f


	//   ....[165]....
        /*06ec*/ 	.word	0x0500000f


	//   ....[166]....
        /*06f0*/ 	.word	0x0500000f


	//   ....[167]....
        /*06f4*/ 	.word	0x0500000f


	//   ....[168]....
        /*06f8*/ 	.word	0x0500000f


	//   ....[169]....
        /*06fc*/ 	.word	0x0500000f


	//   ....[170]....
        /*0700*/ 	.word	0x0500000f


	//   ....[171]....
        /*0704*/ 	.word	0x0500000f


	//   ....[172]....
        /*0708*/ 	.word	0x0500000f


	//   ....[173]....
        /*070c*/ 	.word	0x0500000f


	//   ....[174]....
        /*0710*/ 	.word	0x0500000f


	//   ....[175]....
        /*0714*/ 	.word	0x0500000f


	//   ....[176]....
        /*0718*/ 	.word	0x0500000f


	//   ....[177]....
        /*071c*/ 	.word	0x0500000f


	//   ....[178]....
        /*0720*/ 	.word	0x0500000f


	//   ....[179]....
        /*0724*/ 	.word	0x0500000f


	//   ....[180]....
        /*0728*/ 	.word	0x0500000f


	//   ....[181]....
        /*072c*/ 	.word	0x0500000f


	//   ....[182]....
        /*0730*/ 	.word	0x0500000f


	//   ....[183]....
        /*0734*/ 	.word	0x0500000f


	//   ....[184]....
        /*0738*/ 	.word	0x0500000f


	//   ....[185]....
        /*073c*/ 	.word	0x0500000f


	//   ....[186]....
        /*0740*/ 	.word	0x0500000f


	//   ....[187]....
        /*0744*/ 	.word	0x0500000f


	//   ....[188]....
        /*0748*/ 	.word	0x0500000f


	//   ....[189]....
        /*074c*/ 	.word	0x0500000f


	//   ....[190]....
        /*0750*/ 	.word	0x0500000f


	//   ....[191]....
        /*0754*/ 	.word	0x0500000f


	//   ....[192]....
        /*0758*/ 	.word	0x0500000f


	//   ....[193]....
        /*075c*/ 	.word	0x0500000f


	//   ....[194]....
        /*0760*/ 	.word	0x0500000f


	//   ....[195]....
        /*0764*/ 	.word	0x0500000f


	//   ....[196]....
        /*0768*/ 	.word	0x0500000f


	//   ....[197]....
        /*076c*/ 	.word	0x0500000f


	//   ....[198]....
        /*0770*/ 	.word	0x0500000f


	//   ....[199]....
        /*0774*/ 	.word	0x0500000f


	//   ....[200]....
        /*0778*/ 	.word	0x0500000f


	//   ....[201]....
        /*077c*/ 	.word	0x0500000f


	//   ....[202]....
        /*0780*/ 	.word	0x0500000f


	//   ....[203]....
        /*0784*/ 	.word	0x0500000f


	//   ....[204]....
        /*0788*/ 	.word	0x0500000f


	//   ....[205]....
        /*078c*/ 	.word	0x0500000f


	//   ....[206]....
        /*0790*/ 	.word	0x0500000f


	//   ....[207]....
        /*0794*/ 	.word	0x0500000f


	//   ....[208]....
        /*0798*/ 	.word	0x0500000f


	//   ....[209]....
        /*079c*/ 	.word	0x0500000f


	//   ....[210]....
        /*07a0*/ 	.word	0x0500000f


	//   ....[211]....
        /*07a4*/ 	.word	0x0500000f


	//   ....[212]....
        /*07a8*/ 	.word	0x0500000f


	//   ....[213]....
        /*07ac*/ 	.word	0x0500000f


	//   ....[214]....
        /*07b0*/ 	.word	0x0500000f


	//   ....[215]....
        /*07b4*/ 	.word	0x0500000f


	//   ....[216]....
        /*07b8*/ 	.word	0x0500000f


	//   ....[217]....
        /*07bc*/ 	.word	0x0500000f


	//   ....[218]....
        /*07c0*/ 	.word	0x0500000f


	//   ....[219]....
        /*07c4*/ 	.word	0x0500000f


	//   ....[220]....
        /*07c8*/ 	.word	0x0500000f


	//   ....[221]....
        /*07cc*/ 	.word	0x0500000f


	//   ....[222]....
        /*07d0*/ 	.word	0x0500000f


	//   ....[223]....
        /*07d4*/ 	.word	0x0500000f


	//   ....[224]....
        /*07d8*/ 	.word	0x0500000f


	//   ....[225]....
        /*07dc*/ 	.word	0x0500000f


	//----- nvinfo : EIATTR_COOP_GROUP_INSTR_OFFSETS
	.align		4
.L_284:
        /*07e0*/ 	.byte	0x04, 0x28
        /*07e2*/ 	.short	(.L_286 - .L_285)


	//   ....[0]....
.L_285:
        /*07e4*/ 	.word	0x00000070


	//   ....[1]....
        /*07e8*/ 	.word	0x00000140


	//   ....[2]....
        /*07ec*/ 	.word	0x00000190


	//   ....[3]....
        /*07f0*/ 	.word	0x000003a0


	//   ....[4]....
        /*07f4*/ 	.word	0x00000500


	//   ....[5]....
        /*07f8*/ 	.word	0x00000620


	//   ....[6]....
        /*07fc*/ 	.word	0x00000780


	//   ....[7]....
        /*0800*/ 	.word	0x00003170


	//   ....[8]....
        /*0804*/ 	.word	0x00003180


	//   ....[9]....
        /*0808*/ 	.word	0x00003c10


	//   ....[10]....
        /*080c*/ 	.word	0x00003c20


	//   ....[11]....
        /*0810*/ 	.word	0x00004630


	//   ....[12]....
        /*0814*/ 	.word	0x00004640


	//   ....[13]....
        /*0818*/ 	.word	0x00004a00


	//   ....[14]....
        /*081c*/ 	.word	0x00004a10


	//   ....[15]....
        /*0820*/ 	.word	0x00005990


	//   ....[16]....
        /*0824*/ 	.word	0x00007860


	//   ....[17]....
        /*0828*/ 	.word	0x00007e20


	//   ....[18]....
        /*082c*/ 	.word	0x00007e30


	//   ....[19]....
        /*0830*/ 	.word	0x00007e40


	//   ....[20]....
        /*0834*/ 	.word	0x00007e50


	//   ....[21]....
        /*0838*/ 	.word	0x00008e60


	//   ....[22]....
        /*083c*/ 	.word	0x00008e70


	//   ....[23]....
        /*0840*/ 	.word	0x00008e80


	//   ....[24]....
        /*0844*/ 	.word	0x00008e90


	//   ....[25]....
        /*0848*/ 	.word	0x0000a570


	//   ....[26]....
        /*084c*/ 	.word	0x0000c080


	//   ....[27]....
        /*0850*/ 	.word	0x0000c150


	//   ....[28]....
        /*0854*/ 	.word	0x0000c2a0


	//   ....[29]....
        /*0858*/ 	.word	0x0000c3c0


	//   ....[30]....
        /*085c*/ 	.word	0x0000cc40


	//   ....[31]....
        /*0860*/ 	.word	0x0000d350


	//   ....[32]....
        /*0864*/ 	.word	0x0000eba0


	//   ....[33]....
        /*0868*/ 	.word	0x0000ebc0


	//   ....[34]....
        /*086c*/ 	.word	0x0000f290


	//   ....[35]....
        /*0870*/ 	.word	0x0000f390


	//   ....[36]....
        /*0874*/ 	.word	0x0000ff90


	//   ....[37]....
        /*0878*/ 	.word	0x00010080


	//   ....[38]....
        /*087c*/ 	.word	0x000100a0


	//   ....[39]....
        /*0880*/ 	.word	0x00010210


	//   ....[40]....
        /*0884*/ 	.word	0x000103e0


	//   ....[41]....
        /*0888*/ 	.word	0x00011890


	//   ....[42]....
        /*088c*/ 	.word	0x00011c60


	//   ....[43]....
        /*0890*/ 	.word	0x00011c70


	//   ....[44]....
        /*0894*/ 	.word	0x00011c80


	//   ....[45]....
        /*0898*/ 	.word	0x00011c90


	//   ....[46]....
        /*089c*/ 	.word	0x000129c0


	//   ....[47]....
        /*08a0*/ 	.word	0x000129e0


	//   ....[48]....
        /*08a4*/ 	.word	0x00012c80


	//   ....[49]....
        /*08a8*/ 	.word	0x00012ca0


	//   ....[50]....
        /*08ac*/ 	.word	0x00013610


	//   ....[51]....
        /*08b0*/ 	.word	0x00013650


	//   ....[52]....
        /*08b4*/ 	.word	0x00014050


	//   ....[53]....
        /*08b8*/ 	.word	0x00014070


	//   ....[54]....
        /*08bc*/ 	.word	0x00015620


	//   ....[55]....
        /*08c0*/ 	.word	0x00015640


	//   ....[56]....
        /*08c4*/ 	.word	0x00015870


	//   ....[57]....
        /*08c8*/ 	.word	0x00015890


	//   ....[58]....
        /*08cc*/ 	.word	0x00015b40


	//   ....[59]....
        /*08d0*/ 	.word	0x00015d30


	//   ....[60]....
        /*08d4*/ 	.word	0x00015d60


	//   ....[61]....
        /*08d8*/ 	.word	0x00015d90


	//   ....[62]....
        /*08dc*/ 	.word	0x00015dc0


	//   ....[63]....
        /*08e0*/ 	.word	0x00015df0


	//   ....[64]....
        /*08e4*/ 	.word	0x00015e20


	//   ....[65]....
        /*08e8*/ 	.word	0x00015fb0


	//   ....[66]....
        /*08ec*/ 	.word	0x00015fe0


	//   ....[67]....
        /*08f0*/ 	.word	0x00016010


	//   ....[68]....
        /*08f4*/ 	.word	0x00016040


	//   ....[69]....
        /*08f8*/ 	.word	0x00016070


	//   ....[70]....
        /*08fc*/ 	.word	0x000160a0


	//   ....[71]....
        /*0900*/ 	.word	0x00016130


	//   ....[72]....
        /*0904*/ 	.word	0x00016160


	//   ....[73]....
        /*0908*/ 	.word	0x00016170


	//   ....[74]....
        /*090c*/ 	.word	0x00016200


	//   ....[75]....
        /*0910*/ 	.word	0x000171b0


	//   ....[76]....
        /*0914*/ 	.word	0x00019ba0


	//   ....[77]....
        /*0918*/ 	.word	0x00019bc0


	//   ....[78]....
        /*091c*/ 	.word	0x00019c50


	//   ....[79]....
        /*0920*/ 	.word	0x00019c70


	//   ....[80]....
        /*0924*/ 	.word	0x00019cf0


	//   ....[81]....
        /*0928*/ 	.word	0x00019d10


	//   ....[82]....
        /*092c*/ 	.word	0x00019d20


	//   ....[83]....
        /*0930*/ 	.word	0x00019d30


	//   ....[84]....
        /*0934*/ 	.word	0x0001a4e0


	//   ....[85]....
        /*0938*/ 	.word	0x0001a510


	//   ....[86]....
        /*093c*/ 	.word	0x0001a5c0


	//   ....[87]....
        /*0940*/ 	.word	0x0001a5d0


	//   ....[88]....
        /*0944*/ 	.word	0x0001a5e0


	//   ....[89]....
        /*0948*/ 	.word	0x0001a660


	//   ....[90]....
        /*094c*/ 	.word	0x0001a670


	//   ....[91]....
        /*0950*/ 	.word	0x0001a6e0


	//   ....[92]....
        /*0954*/ 	.word	0x0001afd0


	//   ....[93]....
        /*0958*/ 	.word	0x0001b040


	//   ....[94]....
        /*095c*/ 	.word	0x0001b0e0


	//   ....[95]....
        /*0960*/ 	.word	0x0001b230


	//   ....[96]....
        /*0964*/ 	.word	0x0001b290


	//   ....[97]....
        /*0968*/ 	.word	0x0001b2b0


	//   ....[98]....
        /*096c*/ 	.word	0x0001b2c0


	//   ....[99]....
        /*0970*/ 	.word	0x0001b2e0


	//   ....[100]....
        /*0974*/ 	.word	0x0001ba90


	//   ....[101]....
        /*0978*/ 	.word	0x0001bac0


	//   ....[102]....
        /*097c*/ 	.word	0x0001bcb0


	//   ....[103]....
        /*0980*/ 	.word	0x0001bcf0


	//   ....[104]....
        /*0984*/ 	.word	0x0001bd00


	//   ....[105]....
        /*0988*/ 	.word	0x0001bd10


	//   ....[106]....
        /*098c*/ 	.word	0x0001be60


	//   ....[107]....
        /*0990*/ 	.word	0x0001bfb0


	//   ....[108]....
        /*0994*/ 	.word	0x0001c7a0


	//   ....[109]....
        /*0998*/ 	.word	0x0001c7c0


	//   ....[110]....
        /*099c*/ 	.word	0x0001c810


	//   ....[111]....
        /*09a0*/ 	.word	0x0001c820


	//   ....[112]....
        /*09a4*/ 	.word	0x0001c860


	//   ....[113]....
        /*09a8*/ 	.word	0x0001c870


	//   ....[114]....
        /*09ac*/ 	.word	0x0001c880


	//   ....[115]....
        /*09b0*/ 	.word	0x0001c8c0


	//   ....[116]....
        /*09b4*/ 	.word	0x0001cbc0


	//   ....[117]....
        /*09b8*/ 	.word	0x0001cc00


	//   ....[118]....
        /*09bc*/ 	.word	0x0001cc20


	//   ....[119]....
        /*09c0*/ 	.word	0x0001cc40


	//   ....[120]....
        /*09c4*/ 	.word	0x0001cc70


	//   ....[121]....
        /*09c8*/ 	.word	0x0001cc90


	//   ....[122]....
        /*09cc*/ 	.word	0x0001cd90


	//   ....[123]....
        /*09d0*/ 	.word	0x0001cee0


	//   ....[124]....
        /*09d4*/ 	.word	0x0001d520


	//   ....[125]....
        /*09d8*/ 	.word	0x0001d550


	//   ....[126]....
        /*09dc*/ 	.word	0x0001d5b0


	//   ....[127]....
        /*09e0*/ 	.word	0x0001d5e0


	//   ....[128]....
        /*09e4*/ 	.word	0x0001d610


	//   ....[129]....
        /*09e8*/ 	.word	0x0001d640


	//   ....[130]....
        /*09ec*/ 	.word	0x0001d670


	//   ....[131]....
        /*09f0*/ 	.word	0x0001d6a0


	//   ....[132]....
        /*09f4*/ 	.word	0x0001d840


	//   ....[133]....
        /*09f8*/ 	.word	0x0001d870


	//   ....[134]....
        /*09fc*/ 	.word	0x0001d8a0


	//   ....[135]....
        /*0a00*/ 	.word	0x0001d8d0


	//   ....[136]....
        /*0a04*/ 	.word	0x0001d900


	//   ....[137]....
        /*0a08*/ 	.word	0x0001d930


	//   ....[138]....
        /*0a0c*/ 	.word	0x0001d9f0


	//   ....[139]....
        /*0a10*/ 	.word	0x0001da10


	//   ....[140]....
        /*0a14*/ 	.word	0x0001da20


	//   ....[141]....
        /*0a18*/ 	.word	0x0001da80


	//   ....[142]....
        /*0a1c*/ 	.word	0x0001e0a0


	//   ....[143]....
        /*0a20*/ 	.word	0x0001e3b0


	//   ....[144]....
        /*0a24*/ 	.word	0x0001e440


	//   ....[145]....
        /*0a28*/ 	.word	0x0001e510


	//   ....[146]....
        /*0a2c*/ 	.word	0x0001e5a0


	//   ....[147]....
        /*0a30*/ 	.word	0x0001e680


	//   ....[148]....
        /*0a34*/ 	.word	0x0001e710


	//   ....[149]....
        /*0a38*/ 	.word	0x0001e7f0


	//   ....[150]....
        /*0a3c*/ 	.word	0x0001e880


	//   ....[151]....
        /*0a40*/ 	.word	0x0001e8d0


	//   ....[152]....
        /*0a44*/ 	.word	0x0001e920


	//   ....[153]....
        /*0a48*/ 	.word	0x0001ea10


	//   ....[154]....
        /*0a4c*/ 	.word	0x0001eaa0


	//   ....[155]....
        /*0a50*/ 	.word	0x0001eaf0


	//   ....[156]....
        /*0a54*/ 	.word	0x0001eb40


	//   ....[157]....
        /*0a58*/ 	.word	0x0001ede0


	//   ....[158]....
        /*0a5c*/ 	.word	0x0001f0c0


	//   ....[159]....
        /*0a60*/ 	.word	0x0001f1b0


	//   ....[160]....
        /*0a64*/ 	.word	0x0001f250


	//   ....[161]....
        /*0a68*/ 	.word	0x0001f2b0


	//   ....[162]....
        /*0a6c*/ 	.word	0x0001f3a0


	//   ....[163]....
        /*0a70*/ 	.word	0x0001f410


	//   ....[164]....
        /*0a74*/ 	.word	0x0001f500


	//   ....[165]....
        /*0a78*/ 	.word	0x0001f570


	//   ....[166]....
        /*0a7c*/ 	.word	0x0001f610


	//   ....[167]....
        /*0a80*/ 	.word	0x0001f700


	//   ....[168]....
        /*0a84*/ 	.word	0x0001f7a0


	//   ....[169]....
        /*0a88*/ 	.word	0x0001f800


	//   ....[170]....
        /*0a8c*/ 	.word	0x0001f8c0


	//   ....[171]....
        /*0a90*/ 	.word	0x0001f920


	//   ....[172]....
        /*0a94*/ 	.word	0x0001f9c0


	//   ....[173]....
        /*0a98*/ 	.word	0x0001fa70


	//   ....[174]....
        /*0a9c*/ 	.word	0x0001fb50


	//   ....[175]....
        /*0aa0*/ 	.word	0x0001fe40


	//   ....[176]....
        /*0aa4*/ 	.word	0x0001ff00


	//   ....[177]....
        /*0aa8*/ 	.word	0x00020170


	//   ....[178]....
        /*0aac*/ 	.word	0x000201f0


	//   ....[179]....
        /*0ab0*/ 	.word	0x00020400


	//   ....[180]....
        /*0ab4*/ 	.word	0x00020450


	//   ....[181]....
        /*0ab8*/ 	.word	0x000205c0


	//   ....[182]....
        /*0abc*/ 	.word	0x00020650


	//   ....[183]....
        /*0ac0*/ 	.word	0x00020790


	//   ....[184]....
        /*0ac4*/ 	.word	0x00020890


	//   ....[185]....
        /*0ac8*/ 	.word	0x00020b00


	//   ....[186]....
        /*0acc*/ 	.word	0x00020b50


	//   ....[187]....
        /*0ad0*/ 	.word	0x00020d20


	//   ....[188]....
        /*0ad4*/ 	.word	0x00020d70


	//   ....[189]....
        /*0ad8*/ 	.word	0x00020f40


	//   ....[190]....
        /*0adc*/ 	.word	0x00020f90


	//   ....[191]....
        /*0ae0*/ 	.word	0x00021080


	//   ....[192]....
        /*0ae4*/ 	.word	0x00021120


	//   ....[193]....
        /*0ae8*/ 	.word	0x00021180


	//   ....[194]....
        /*0aec*/ 	.word	0x00021230


	//   ....[195]....
        /*0af0*/ 	.word	0x00021290


	//   ....[196]....
        /*0af4*/ 	.word	0x00021340


	//   ....[197]....
        /*0af8*/ 	.word	0x000213a0


	//   ....[198]....
        /*0afc*/ 	.word	0x00021450


	//   ....[199]....
        /*0b00*/ 	.word	0x00021540


	//   ....[200]....
        /*0b04*/ 	.word	0x00021620


	//   ....[201]....
        /*0b08*/ 	.word	0x00021730


	//   ....[202]....
        /*0b0c*/ 	.word	0x00021830


	//   ....[203]....
        /*0b10*/ 	.word	0x00021960


	//   ....[204]....
        /*0b14*/ 	.word	0x00021a40


	//   ....[205]....
        /*0b18*/ 	.word	0x00021b40


	//   ....[206]....
        /*0b1c*/ 	.word	0x00021c20


	//   ....[207]....
        /*0b20*/ 	.word	0x00021cb0


	//   ....[208]....
        /*0b24*/ 	.word	0x00021d50


	//   ....[209]....
        /*0b28*/ 	.word	0x00021ed0


	//   ....[210]....
        /*0b2c*/ 	.word	0x00021f40


	//   ....[211]....
        /*0b30*/ 	.word	0x00021fb0


	//   ....[212]....
        /*0b34*/ 	.word	0x00022020


	//   ....[213]....
        /*0b38*/ 	.word	0x00022090


	//   ....[214]....
        /*0b3c*/ 	.word	0x00022110


	//   ....[215]....
        /*0b40*/ 	.word	0x00022190


	//   ....[216]....
        /*0b44*/ 	.word	0x00022220


	//   ....[217]....
        /*0b48*/ 	.word	0x00022290


	//   ....[218]....
        /*0b4c*/ 	.word	0x00022300


	//   ....[219]....
        /*0b50*/ 	.word	0x00022370


	//   ....[220]....
        /*0b54*/ 	.word	0x000223f0


	//   ....[221]....
        /*0b58*/ 	.word	0x00022460


	//   ....[222]....
        /*0b5c*/ 	.word	0x00022500


	//   ....[223]....
        /*0b60*/ 	.word	0x00022550


	//   ....[224]....
        /*0b64*/ 	.word	0x000225e0


	//   ....[225]....
        /*0b68*/ 	.word	0x00022710


	//----- nvinfo : EIATTR_REG_RECONFIG
	.align		4
.L_286:
        /*0b6c*/ 	.byte	0x01, 0x54
	.zero		2


	//----- nvinfo : EIATTR_SYSCALL_OFFSETS
	.align		4
        /*0b70*/ 	.byte	0x04, 0x46
        /*0b72*/ 	.short	(.L_288 - .L_287)


	//   ....[0]....
.L_287:
        /*0b74*/ 	.word	0x000023d0


	//   ....[1]....
        /*0b78*/ 	.word	0x00002520


	//   ....[2]....
        /*0b7c*/ 	.word	0x00007a00


	//   ....[3]....
        /*0b80*/ 	.word	0x00007d90


	//   ....[4]....
        /*0b84*/ 	.word	0x00018fa0


	//   ....[5]....
        /*0b88*/ 	.word	0x000190f0


	//   ....[6]....
        /*0b8c*/ 	.word	0x000191e0


	//   ....[7]....
        /*0b90*/ 	.word	0x0001a100


	//   ....[8]....
        /*0b94*/ 	.word	0x0001a950


	//----- nvinfo : EIATTR_MBARRIER_INSTR_OFFSETS
	.align		4
.L_288:
        /*0b98*/ 	.byte	0x04, 0x39
        /*0b9a*/ 	.short	(.L_290 - .L_289)


	//   ....[0]....
.L_289:
        /*0b9c*/ 	.word	0x00000280
        /*0ba0*/ 	.word	0x000000ff
        /*0ba4*/ 	.word	0x00038800
        /*0ba8*/ 	.short	0x0100
        /*0baa*/ 	.byte	0x08
	.zero		1


	//   ....[1]....
        /*0bac*/ 	.word	0x00000290
        /*0bb0*/ 	.word	0x000000ff
        /*0bb4*/ 	.word	0x00038810
        /*0bb8*/ 	.short	0x0100
        /*0bba*/ 	.byte	0x08
	.zero		1


	//   ....[2]....
        /*0bbc*/ 	.word	0x000002a0
        /*0bc0*/ 	.word	0x000000ff
        /*0bc4*/ 	.word	0x00038820
        /*0bc8*/ 	.short	0x0100
        /*0bca*/ 	.byte	0x08
	.zero		1


	//   ....[3]....
        /*0bcc*/ 	.word	0x00000350
        /*0bd0*/ 	.word	0x000000ff
        /*0bd4*/ 	.word	0x00038830
        /*0bd8*/ 	.short	0x0100
        /*0bda*/ 	.byte	0x06
	.zero		1


	//   ....[4]....
        /*0bdc*/ 	.word	0x00000360
        /*0be0*/ 	.word	0x000000ff
        /*0be4*/ 	.word	0x00038840
        /*0be8*/ 	.short	0x0100
        /*0bea*/ 	.byte	0x06
	.zero		1


	//   ....[5]....
        /*0bec*/ 	.word	0x00000370
        /*0bf0*/ 	.word	0x000000ff
        /*0bf4*/ 	.word	0x00038838
        /*0bf8*/ 	.short	0x0100
        /*0bfa*/ 	.byte	0x06
	.zero		1


	//   ....[6]....
        /*0bfc*/ 	.word	0x00000380
        /*0c00*/ 	.word	0x000000ff
        /*0c04*/ 	.word	0x00038848
        /*0c08*/ 	.short	0x0100
        /*0c0a*/ 	.byte	0x06
	.zero		1


	//   ....[7]....
        /*0c0c*/ 	.word	0x000004b0
        /*0c10*/ 	.word	0x000000ff
        /*0c14*/ 	.word	0x00038850
        /*0c18*/ 	.short	0x0100
        /*0c1a*/ 	.byte	0x08
	.zero		1


	//   ....[8]....
        /*0c1c*/ 	.word	0x000004c0
        /*0c20*/ 	.word	0x000000ff
        /*0c24*/ 	.word	0x00038860
        /*0c28*/ 	.short	0x0100
        /*0c2a*/ 	.byte	0x08
	.zero		1


	//   ....[9]....
        /*0c2c*/ 	.word	0x000004d0
        /*0c30*/ 	.word	0x000000ff
        /*0c34*/ 	.word	0x00038858
        /*0c38*/ 	.short	0x0100
        /*0c3a*/ 	.byte	0x08
	.zero		1


	//   ....[10]....
        /*0c3c*/ 	.word	0x000004e0
        /*0c40*/ 	.word	0x000000ff
        /*0c44*/ 	.word	0x00038868
        /*0c48*/ 	.short	0x0100
        /*0c4a*/ 	.byte	0x08
	.zero		1


	//   ....[11]....
        /*0c4c*/ 	.word	0x000005d0
        /*0c50*/ 	.word	0x000000ff
        /*0c54*/ 	.word	0x00038870
        /*0c58*/ 	.short	0x0100
        /*0c5a*/ 	.byte	0x06
	.zero		1


	//   ....[12]....
        /*0c5c*/ 	.word	0x000005e0
        /*0c60*/ 	.word	0x000000ff
        /*0c64*/ 	.word	0x00038880
        /*0c68*/ 	.short	0x0100
        /*0c6a*/ 	.byte	0x06
	.zero		1


	//   ....[13]....
        /*0c6c*/ 	.word	0x000005f0
        /*0c70*/ 	.word	0x000000ff
        /*0c74*/ 	.word	0x00038878
        /*0c78*/ 	.short	0x0100
        /*0c7a*/ 	.byte	0x06
	.zero		1


	//   ....[14]....
        /*0c7c*/ 	.word	0x00000600
        /*0c80*/ 	.word	0x000000ff
        /*0c84*/ 	.word	0x00038888
        /*0c88*/ 	.short	0x0100
        /*0c8a*/ 	.byte	0x06
	.zero		1


	//   ....[15]....
        /*0c8c*/ 	.word	0x00000730
        /*0c90*/ 	.word	0x000000ff
        /*0c94*/ 	.word	0x00038890
        /*0c98*/ 	.short	0x0100
        /*0c9a*/ 	.byte	0x08
	.zero		1


	//   ....[16]....
        /*0c9c*/ 	.word	0x00000740
        /*0ca0*/ 	.word	0x000000ff
        /*0ca4*/ 	.word	0x000388a0
        /*0ca8*/ 	.short	0x0100
        /*0caa*/ 	.byte	0x08
	.zero		1


	//   ....[17]....
        /*0cac*/ 	.word	0x00000750
        /*0cb0*/ 	.word	0x000000ff
        /*0cb4*/ 	.word	0x00038898
        /*0cb8*/ 	.short	0x0100
        /*0cba*/ 	.byte	0x08
	.zero		1


	//   ....[18]....
        /*0cbc*/ 	.word	0x00000760
        /*0cc0*/ 	.word	0x000000ff
        /*0cc4*/ 	.word	0x000388a8
        /*0cc8*/ 	.short	0x0100
        /*0cca*/ 	.byte	0x08
	.zero		1


	//   ....[19]....
        /*0ccc*/ 	.word	0x00000890
        /*0cd0*/ 	.word	0x000000ff
        /*0cd4*/ 	.word	0x000388b0
        /*0cd8*/ 	.short	0x0100
        /*0cda*/ 	.byte	0x08
	.zero		1


	//   ....[20]....
        /*0cdc*/ 	.word	0x000008a0
        /*0ce0*/ 	.word	0x000000ff
        /*0ce4*/ 	.word	0x000388c0
        /*0ce8*/ 	.short	0x0100
        /*0cea*/ 	.byte	0x08
	.zero		1


	//   ....[21]....
        /*0cec*/ 	.word	0x000008b0
        /*0cf0*/ 	.word	0x000000ff
        /*0cf4*/ 	.word	0x000388b8
        /*0cf8*/ 	.short	0x0100
        /*0cfa*/ 	.byte	0x08
	.zero		1


	//   ....[22]....
        /*0cfc*/ 	.word	0x000008c0
        /*0d00*/ 	.word	0x000000ff
        /*0d04*/ 	.word	0x000388c8
        /*0d08*/ 	.short	0x0100
        /*0d0a*/ 	.byte	0x08
	.zero		1


	//   ....[23]....
        /*0d0c*/ 	.word	0x00003120
        /*0d10*/ 	.word	0x0000003a
        /*0d14*/ 	.word	0x00038890
        /*0d18*/ 	.short	0x010a
        /*0d1a*/ 	.byte	0x3f
	.zero		1


	//   ....[24]....
        /*0d1c*/ 	.word	0x00003bc0
        /*0d20*/ 	.word	0x0000003a
        /*0d24*/ 	.word	0x00038890
        /*0d28*/ 	.short	0x010a
        /*0d2a*/ 	.byte	0x3f
	.zero		1


	//   ....[25]....
        /*0d2c*/ 	.word	0x000044a0
        /*0d30*/ 	.word	0x0000003a
        /*0d34*/ 	.word	0x00038890
        /*0d38*/ 	.short	0x010a
        /*0d3a*/ 	.byte	0x3f
	.zero		1


	//   ....[26]....
        /*0d3c*/ 	.word	0x00004860
        /*0d40*/ 	.word	0x00000004
        /*0d44*/ 	.word	0x00000000
        /*0d48*/ 	.short	0x0101
        /*0d4a*/ 	.byte	0x3f
	.zero		1


	//   ....[27]....
        /*0d4c*/ 	.word	0x000048a0
        /*0d50*/ 	.word	0x0000003a
        /*0d54*/ 	.word	0x000388b0
        /*0d58*/ 	.short	0x010a
        /*0d5a*/ 	.byte	0x3f
	.zero		1


	//   ....[28]....
        /*0d5c*/ 	.word	0x00005150
        /*0d60*/ 	.word	0x0000003a
        /*0d64*/ 	.word	0x00000000
        /*0d68*/ 	.short	0x0101
        /*0d6a*/ 	.byte	0x3f
	.zero		1


	//   ....[29]....
        /*0d6c*/ 	.word	0x00005d20
        /*0d70*/ 	.word	0x0000000c
        /*0d74*/ 	.word	0x00000000
        /*0d78*/ 	.short	0x0101
        /*0d7a*/ 	.byte	0x3f
	.zero		1


	//   ....[30]....
        /*0d7c*/ 	.word	0x000068c0
        /*0d80*/ 	.word	0x0000000c
        /*0d84*/ 	.word	0x00000000
        /*0d88*/ 	.short	0x0101
        /*0d8a*/ 	.byte	0x3f
	.zero		1


	//   ....[31]....
        /*0d8c*/ 	.word	0x00007aa0
        /*0d90*/ 	.word	0x00000002
        /*0d94*/ 	.word	0x00038800
        /*0d98*/ 	.short	0x010a
        /*0d9a*/ 	.byte	0x3f
	.zero		1


	//   ....[32]....
        /*0d9c*/ 	.word	0x00007af0
        /*0da0*/ 	.word	0x00000002
        /*0da4*/ 	.word	0x00038800
        /*0da8*/ 	.short	0x010a
        /*0daa*/ 	.byte	0x3f
	.zero		1


	//   ....[33]....
        /*0dac*/ 	.word	0x000080f0
        /*0db0*/ 	.word	0x00000002
        /*0db4*/ 	.word	0x00038800
        /*0db8*/ 	.short	0x010a
        /*0dba*/ 	.byte	0x3f
	.zero		1


	//   ....[34]....
        /*0dbc*/ 	.word	0x00009060
        /*0dc0*/ 	.word	0x00000002
        /*0dc4*/ 	.word	0x00038800
        /*0dc8*/ 	.short	0x010a
        /*0dca*/ 	.byte	0x3f
	.zero		1


	//   ....[35]....
        /*0dcc*/ 	.word	0x00009ed0
        /*0dd0*/ 	.word	0x0000000d
        /*0dd4*/ 	.word	0x00038830
        /*0dd8*/ 	.short	0x010a
        /*0dda*/ 	.byte	0x3f
	.zero		1


	//   ....[36]....
        /*0ddc*/ 	.word	0x00009f80
        /*0de0*/ 	.word	0x0000000d
        /*0de4*/ 	.word	0x00038830
        /*0de8*/ 	.short	0x010a
        /*0dea*/ 	.byte	0x3f
	.zero		1


	//   ....[37]....
        /*0dec*/ 	.word	0x0000a290
        /*0df0*/ 	.word	0x00000002
        /*0df4*/ 	.word	0x00038810
        /*0df8*/ 	.short	0x010a
        /*0dfa*/ 	.byte	0x3f
	.zero		1


	//   ....[38]....
        /*0dfc*/ 	.word	0x0000a2e0
        /*0e00*/ 	.word	0x0000000d
        /*0e04*/ 	.word	0x00038850
        /*0e08*/ 	.short	0x010a
        /*0e0a*/ 	.byte	0x3f
	.zero		1


	//   ....[39]....
        /*0e0c*/ 	.word	0x0000a390
        /*0e10*/ 	.word	0x0000000d
        /*0e14*/ 	.word	0x00038850
        /*0e18*/ 	.short	0x010a
        /*0e1a*/ 	.byte	0x3f
	.zero		1


	//   ....[40]....
        /*0e1c*/ 	.word	0x0000c390
        /*0e20*/ 	.word	0x0000000f
        /*0e24*/ 	.word	0x00000000
        /*0e28*/ 	.short	0x0101
        /*0e2a*/ 	.byte	0x3f
	.zero		1


	//   ....[41]....
        /*0e2c*/ 	.word	0x0000ccc0
        /*0e30*/ 	.word	0x0000000d
        /*0e34*/ 	.word	0x00000000
        /*0e38*/ 	.short	0x0101
        /*0e3a*/ 	.byte	0x3f
	.zero		1


	//   ....[42]....
        /*0e3c*/ 	.word	0x0000cdf0
        /*0e40*/ 	.word	0x0000000e
        /*0e44*/ 	.word	0x00038830
        /*0e48*/ 	.short	0x010a
        /*0e4a*/ 	.byte	0x3f
	.zero		1


	//   ....[43]....
        /*0e4c*/ 	.word	0x0000cea0
        /*0e50*/ 	.word	0x0000000e
        /*0e54*/ 	.word	0x00038830
        /*0e58*/ 	.short	0x010a
        /*0e5a*/ 	.byte	0x3f
	.zero		1


	//   ....[44]....
        /*0e5c*/ 	.word	0x0000d110
        /*0e60*/ 	.word	0x0000000e
        /*0e64*/ 	.word	0x00038850
        /*0e68*/ 	.short	0x010a
        /*0e6a*/ 	.byte	0x3f
	.zero		1


	//   ....[45]....
        /*0e6c*/ 	.word	0x0000d180
        /*0e70*/ 	.word	0x0000000e
        /*0e74*/ 	.word	0x00038850
        /*0e78*/ 	.short	0x010a
        /*0e7a*/ 	.byte	0x3f
	.zero		1


	//   ....[46]....
        /*0e7c*/ 	.word	0x0000ee00
        /*0e80*/ 	.word	0x0000000b
        /*0e84*/ 	.word	0x00000000
        /*0e88*/ 	.short	0x0101
        /*0e8a*/ 	.byte	0x3f
	.zero		1


	//   ....[47]....
        /*0e8c*/ 	.word	0x00010020
        /*0e90*/ 	.word	0x0000000e
        /*0e94*/ 	.word	0x00000000
        /*0e98*/ 	.short	0x0101
        /*0e9a*/ 	.byte	0x3f
	.zero		1


	//   ....[48]....
        /*0e9c*/ 	.word	0x00012940
        /*0ea0*/ 	.word	0x00000000
        /*0ea4*/ 	.word	0x00000000
        /*0ea8*/ 	.short	0x0101
        /*0eaa*/ 	.byte	0x3f
	.zero		1


	//   ....[49]....
        /*0eac*/ 	.word	0x00013670
        /*0eb0*/ 	.word	0x00000008
        /*0eb4*/ 	.word	0x00000000
        /*0eb8*/ 	.short	0x0101
        /*0eba*/ 	.byte	0x3f
	.zero		1


	//   ....[50]....
        /*0ebc*/ 	.word	0x00017290
        /*0ec0*/ 	.word	0x00000012
        /*0ec4*/ 	.word	0x00038820
        /*0ec8*/ 	.short	0x010a
        /*0eca*/ 	.byte	0x3f
	.zero		1


	//   ....[51]....
        /*0ecc*/ 	.word	0x00017320
        /*0ed0*/ 	.word	0x00000003
        /*0ed4*/ 	.word	0x000388a0
        /*0ed8*/ 	.short	0x010a
        /*0eda*/ 	.byte	0x3f
	.zero		1


	//   ....[52]....
        /*0edc*/ 	.word	0x00017570
        /*0ee0*/ 	.word	0x00000003
        /*0ee4*/ 	.word	0x000388c0
        /*0ee8*/ 	.short	0x010a
        /*0eea*/ 	.byte	0x3f
	.zero		1


	//   ....[53]....
        /*0eec*/ 	.word	0x00017f40
        /*0ef0*/ 	.word	0x00000008
        /*0ef4*/ 	.word	0x000388a0
        /*0ef8*/ 	.short	0x010a
        /*0efa*/ 	.byte	0x3f
	.zero		1


	//   ....[54]....
        /*0efc*/ 	.word	0x00018180
        /*0f00*/ 	.word	0x00000008
        /*0f04*/ 	.word	0x000388c0
        /*0f08*/ 	.short	0x010a
        /*0f0a*/ 	.byte	0x3f
	.zero		1


	//   ....[55]....
        /*0f0c*/ 	.word	0x00019960
        /*0f10*/ 	.word	0x0000001a
        /*0f14*/ 	.word	0x00038840
        /*0f18*/ 	.short	0x010a
        /*0f1a*/ 	.byte	0x3f
	.zero		1


	//   ....[56]....
        /*0f1c*/ 	.word	0x00019e30
        /*0f20*/ 	.word	0x0000001a
        /*0f24*/ 	.word	0x00038830
        /*0f28*/ 	.short	0x0107
        /*0f2a*/ 	.byte	0x3f
	.zero		1


	//   ....[57]....
        /*0f2c*/ 	.word	0x00019f00
        /*0f30*/ 	.word	0x0000001a
        /*0f34*/ 	.word	0x00038830
        /*0f38*/ 	.short	0x0101
        /*0f3a*/ 	.byte	0x3f
	.zero		1


	//   ....[58]....
        /*0f3c*/ 	.word	0x0001a790
        /*0f40*/ 	.word	0x00000012
        /*0f44*/ 	.word	0x00038800
        /*0f48*/ 	.short	0x0107
        /*0f4a*/ 	.byte	0x3f
	.zero		1


	//   ....[59]....
        /*0f4c*/ 	.word	0x0001a820
        /*0f50*/ 	.word	0x00000012
        /*0f54*/ 	.word	0x00038800
        /*0f58*/ 	.short	0x0101
        /*0f5a*/ 	.byte	0x3f
	.zero		1


	//   ....[60]....
        /*0f5c*/ 	.word	0x0001b710
        /*0f60*/ 	.word	0x00000012
        /*0f64*/ 	.word	0x00038810
        /*0f68*/ 	.short	0x0107
        /*0f6a*/ 	.byte	0x3f
	.zero		1


	//   ....[61]....
        /*0f6c*/ 	.word	0x0001b810
        /*0f70*/ 	.word	0x00000012
        /*0f74*/ 	.word	0x00038810
        /*0f78*/ 	.short	0x0101
        /*0f7a*/ 	.byte	0x3f
	.zero		1


	//   ....[62]....
        /*0f7c*/ 	.word	0x0001b830
        /*0f80*/ 	.word	0x00000012
        /*0f84*/ 	.word	0x00038820
        /*0f88*/ 	.short	0x010a
        /*0f8a*/ 	.byte	0x3f
	.zero		1


	//   ....[63]....
        /*0f8c*/ 	.word	0x0001b8c0
        /*0f90*/ 	.word	0x0000001a
        /*0f94*/ 	.word	0x00038860
        /*0f98*/ 	.short	0x010a
        /*0f9a*/ 	.byte	0x3f
	.zero		1


	//   ....[64]....
        /*0f9c*/ 	.word	0x0001c1d0
        /*0fa0*/ 	.word	0x0000001a
        /*0fa4*/ 	.word	0x00038850
        /*0fa8*/ 	.short	0x0107
        /*0faa*/ 	.byte	0x3f
	.zero		1


	//   ....[65]....
        /*0fac*/ 	.word	0x0001c2a0
        /*0fb0*/ 	.word	0x0000001a
        /*0fb4*/ 	.word	0x00038850
        /*0fb8*/ 	.short	0x0101
        /*0fba*/ 	.byte	0x3f
	.zero		1


	//   ....[66]....
        /*0fbc*/ 	.word	0x0001c620
        /*0fc0*/ 	.word	0x00000006
        /*0fc4*/ 	.word	0x00038840
        /*0fc8*/ 	.short	0x010a
        /*0fca*/ 	.byte	0x3f
	.zero		1


	//   ....[67]....
        /*0fcc*/ 	.word	0x0001c940
        /*0fd0*/ 	.word	0x00000006
        /*0fd4*/ 	.word	0x00038830
        /*0fd8*/ 	.short	0x0107
        /*0fda*/ 	.byte	0x3f
	.zero		1


	//   ....[68]....
        /*0fdc*/ 	.word	0x0001ca00
        /*0fe0*/ 	.word	0x00000006
        /*0fe4*/ 	.word	0x00038830
        /*0fe8*/ 	.short	0x0101
        /*0fea*/ 	.byte	0x3f
	.zero		1


	//   ....[69]....
        /*0fec*/ 	.word	0x0001ca30
        /*0ff0*/ 	.word	0x00000006
        /*0ff4*/ 	.word	0x00038860
        /*0ff8*/ 	.short	0x010a
        /*0ffa*/ 	.byte	0x3f
	.zero		1


	//   ....[70]....
        /*0ffc*/ 	.word	0x0001d0e0
        /*1000*/ 	.word	0x00000006
        /*1004*/ 	.word	0x00038850
        /*1008*/ 	.short	0x0107
        /*100a*/ 	.byte	0x3f
	.zero		1


	//   ....[71]....
        /*100c*/ 	.word	0x0001d1a0
        /*1010*/ 	.word	0x00000006
        /*1014*/ 	.word	0x00038850
        /*1018*/ 	.short	0x0101
        /*101a*/ 	.byte	0x3f
	.zero		1


	//   ....[72]....
        /*101c*/ 	.word	0x0001e020
        /*1020*/ 	.word	0x00000007
        /*1024*/ 	.word	0x00038820
        /*1028*/ 	.short	0x010a
        /*102a*/ 	.byte	0x3f
	.zero		1


	//   ....[73]....
        /*102c*/ 	.word	0x0001e190
        /*1030*/ 	.word	0x00000005
        /*1034*/ 	.word	0x00038840
        /*1038*/ 	.short	0x010a
        /*103a*/ 	.byte	0x3f
	.zero		1


	//   ....[74]....
        /*103c*/ 	.word	0x0001e230
        /*1040*/ 	.word	0x00000003
        /*1044*/ 	.word	0x00038840
        /*1048*/ 	.short	0x010a
        /*104a*/ 	.byte	0x3f
	.zero		1


	//   ....[75]....
        /*104c*/ 	.word	0x0001e270
        /*1050*/ 	.word	0x00000005
        /*1054*/ 	.word	0x00038860
        /*1058*/ 	.short	0x010a
        /*105a*/ 	.byte	0x3f
	.zero		1


	//   ....[76]....
        /*105c*/ 	.word	0x0001e2b0
        /*1060*/ 	.word	0x00000003
        /*1064*/ 	.word	0x00038860
        /*1068*/ 	.short	0x010a
        /*106a*/ 	.byte	0x3f
	.zero		1


	//   ....[77]....
        /*106c*/ 	.word	0x0001e310
        /*1070*/ 	.word	0x0000003a
        /*1074*/ 	.word	0x00038890
        /*1078*/ 	.short	0x010a
        /*107a*/ 	.byte	0x3f
	.zero		1


	//   ....[78]....
        /*107c*/ 	.word	0x0001e470
        /*1080*/ 	.word	0x0000003a
        /*1084*/ 	.word	0x00038890
        /*1088*/ 	.short	0x010a
        /*108a*/ 	.byte	0x3f
	.zero		1


	//   ....[79]....
        /*108c*/ 	.word	0x0001e5e0
        /*1090*/ 	.word	0x0000003a
        /*1094*/ 	.word	0x00038890
        /*1098*/ 	.short	0x010a
        /*109a*/ 	.byte	0x3f
	.zero		1


	//   ....[80]....
        /*109c*/ 	.word	0x0001e740
        /*10a0*/ 	.word	0x0000003a
        /*10a4*/ 	.word	0x000388b0
        /*10a8*/ 	.short	0x010a
        /*10aa*/ 	.byte	0x3f
	.zero		1


	//   ....[81]....
        /*10ac*/ 	.word	0x0001e960
        /*10b0*/ 	.word	0x00000002
        /*10b4*/ 	.word	0x00038800
        /*10b8*/ 	.short	0x010a
        /*10ba*/ 	.byte	0x3f
	.zero		1


	//   ....[82]....
        /*10bc*/ 	.word	0x0001eb70
        /*10c0*/ 	.word	0x00000002
        /*10c4*/ 	.word	0x00038800
        /*10c8*/ 	.short	0x010a
        /*10ca*/ 	.byte	0x3f
	.zero		1


	//   ....[83]....
        /*10cc*/ 	.word	0x0001ebc0
        /*10d0*/ 	.word	0x0000000d
        /*10d4*/ 	.word	0x00038830
        /*10d8*/ 	.short	0x010a
        /*10da*/ 	.byte	0x3f
	.zero		1


	//   ....[84]....
        /*10dc*/ 	.word	0x0001ec10
        /*10e0*/ 	.word	0x00000002
        /*10e4*/ 	.word	0x00038810
        /*10e8*/ 	.short	0x010a
        /*10ea*/ 	.byte	0x3f
	.zero		1


	//   ....[85]....
        /*10ec*/ 	.word	0x0001ec60
        /*10f0*/ 	.word	0x0000000d
        /*10f4*/ 	.word	0x00038850
        /*10f8*/ 	.short	0x010a
        /*10fa*/ 	.byte	0x3f
	.zero		1


	//   ....[86]....
        /*10fc*/ 	.word	0x0001ecb0
        /*1100*/ 	.word	0x0000000e
        /*1104*/ 	.word	0x00038830
        /*1108*/ 	.short	0x010a
        /*110a*/ 	.byte	0x3f
	.zero		1


	//   ....[87]....
        /*110c*/ 	.word	0x0001ed00
        /*1110*/ 	.word	0x0000000e
        /*1114*/ 	.word	0x00038850
        /*1118*/ 	.short	0x010a
        /*111a*/ 	.byte	0x3f
	.zero		1


	//   ....[88]....
        /*111c*/ 	.word	0x0001eea0
        /*1120*/ 	.word	0x00000012
        /*1124*/ 	.word	0x00038820
        /*1128*/ 	.short	0x010a
        /*112a*/ 	.byte	0x3f
	.zero		1


	//   ....[89]....
        /*112c*/ 	.word	0x0001eef0
        /*1130*/ 	.word	0x00000003
        /*1134*/ 	.word	0x000388a0
        /*1138*/ 	.short	0x010a
        /*113a*/ 	.byte	0x3f
	.zero		1


	//   ....[90]....
        /*113c*/ 	.word	0x0001ef40
        /*1140*/ 	.word	0x00000003
        /*1144*/ 	.word	0x000388c0
        /*1148*/ 	.short	0x010a
        /*114a*/ 	.byte	0x3f
	.zero		1


	//   ....[91]....
        /*114c*/ 	.word	0x0001ef90
        /*1150*/ 	.word	0x00000008
        /*1154*/ 	.word	0x000388a0
        /*1158*/ 	.short	0x010a
        /*115a*/ 	.byte	0x3f
	.zero		1


	//   ....[92]....
        /*115c*/ 	.word	0x0001efe0
        /*1160*/ 	.word	0x00000008
        /*1164*/ 	.word	0x000388c0
        /*1168*/ 	.short	0x010a
        /*116a*/ 	.byte	0x3f
	.zero		1


	//   ....[93]....
        /*116c*/ 	.word	0x0001f100
        /*1170*/ 	.word	0x0000001a
        /*1174*/ 	.word	0x00038840
        /*1178*/ 	.short	0x010a
        /*117a*/ 	.byte	0x3f
	.zero		1


	//   ....[94]....
        /*117c*/ 	.word	0x00020690
        /*1180*/ 	.word	0x00000012
        /*1184*/ 	.word	0x00038820
        /*1188*/ 	.short	0x010a
        /*118a*/ 	.byte	0x3f
	.zero		1


	//   ....[95]....
        /*118c*/ 	.word	0x000206e0
        /*1190*/ 	.word	0x0000001a
        /*1194*/ 	.word	0x00038860
        /*1198*/ 	.short	0x010a
        /*119a*/ 	.byte	0x3f
	.zero		1


	//   ....[96]....
        /*119c*/ 	.word	0x00020fd0
        /*11a0*/ 	.word	0x00000006
        /*11a4*/ 	.word	0x00038840
        /*11a8*/ 	.short	0x010a
        /*11aa*/ 	.byte	0x3f
	.zero		1


	//   ....[97]....
        /*11ac*/ 	.word	0x00021490
        /*11b0*/ 	.word	0x00000006
        /*11b4*/ 	.word	0x00038860
        /*11b8*/ 	.short	0x010a
        /*11ba*/ 	.byte	0x3f
	.zero		1


	//   ....[98]....
        /*11bc*/ 	.word	0x00022630
        /*11c0*/ 	.word	0x00000007
        /*11c4*/ 	.word	0x00038820
        /*11c8*/ 	.short	0x010a
        /*11ca*/ 	.byte	0x3f
	.zero		1


	//   ....[99]....
        /*11cc*/ 	.word	0x000227d0
        /*11d0*/ 	.word	0x00000005
        /*11d4*/ 	.word	0x00038840
        /*11d8*/ 	.short	0x010a
        /*11da*/ 	.byte	0x3f
	.zero		1


	//   ....[100]....
        /*11dc*/ 	.word	0x00022820
        /*11e0*/ 	.word	0x00000003
        /*11e4*/ 	.word	0x00038840
        /*11e8*/ 	.short	0x010a
        /*11ea*/ 	.byte	0x3f
	.zero		1


	//   ....[101]....
        /*11ec*/ 	.word	0x00022870
        /*11f0*/ 	.word	0x00000005
        /*11f4*/ 	.word	0x00038860
        /*11f8*/ 	.short	0x010a
        /*11fa*/ 	.byte	0x3f
	.zero		1


	//----- nvinfo : EIATTR_NUM_MBARRIERS
	.align		4
.L_290:
        /*11fc*/ 	.byte	0x03, 0x38
        /*11fe*/ 	.short	0x0017


	//----- nvinfo : EIATTR_EXIT_INSTR_OFFSETS
	.align		4
        /*1200*/ 	.byte	0x04, 0x1c
        /*1202*/ 	.short	(.L_292 - .L_291)


	//   ....[0]....
.L_291:
        /*1204*/ 	.word	0x0001e300


	//----- nvinfo : EIATTR_MAX_THREADS
	.align		4
.L_292:
        /*1208*/ 	.byte	0x04, 0x05
        /*120a*/ 	.short	(.L_294 - .L_293)
.L_293:
        /*120c*/ 	.word	0x00000180
        /*1210*/ 	.word	0x00000001
        /*1214*/ 	.word	0x00000001


	//----- nvinfo : EIATTR_CRS_STACK_SIZE
	.align		4
.L_294:
        /*1218*/ 	.byte	0x04, 0x1e
        /*121a*/ 	.short	(.L_296 - .L_295)
.L_295:
        /*121c*/ 	.word	0x00000000


	//----- nvinfo : EIATTR_CBANK_PARAM_SIZE
	.align		4
.L_296:
        /*1220*/ 	.byte	0x03, 0x19
        /*1222*/ 	.short	0x0bf0


	//----- nvinfo : EIATTR_PARAM_CBANK
	.align		4
        /*1224*/ 	.byte	0x04, 0x0a
        /*1226*/ 	.short	(.L_298 - .L_297)
	.align		4
.L_297:
        /*1228*/ 	.word	index@(.nv.constant0._ZN7cutlass13device_kernelIN5flash11enable_sm90INS1_16FlashAttnFwdSm90INS1_25CollectiveMainloopFwdSm90ILi2EN4cute5tupleIJNS5_1CILi1EEES8_S8_EEENS6_IJNS7_ILi64EEESA_SA_EEELi512ENS_10bfloat16_tEfNS_4arch4Sm90ELb0ELb0ELb0ELb1ELb1ELb1ELb1ELb0ELb0ELb1ELb1ELb0EEENS1_21CollectiveEpilogueFwdINS6_IJSA_NS7_ILi512EEESA_EEES9_SC_SE_Li256ELb1ELb1ELb1ELb0EEENS1_36VarlenDynamicPersistentTileSchedulerILi64ELi64ELi256ELi128ELb1ELb1ELb1ELb0ELb1ELb1EEEEEEEEEvNT_6ParamsE)
        /*122c*/ 	.short	0x0210
        /*122e*/ 	.short	0x0bf0


	//----- nvinfo : EIATTR_SW_WAR
	.align		4
.L_298:
        /*1230*/ 	.byte	0x04, 0x36
        /*1232*/ 	.short	(.L_300 - .L_299)
.L_299:
        /*1234*/ 	.word	0x00000008
.L_300:


//--------------------- .nv.info._ZN7cutlass13device_kernelIN5flash11enable_sm90INS1_16FlashAttnFwdSm90INS1_25CollectiveMainloopFwdSm90ILi2EN4cute5tupleIJNS5_1CILi1EEES8_S8_EEENS6_IJNS7_ILi64EEESA_SA_EEELi512ENS_10bfloat16_tEfNS_4arch4Sm90ELb0ELb1ELb0ELb0ELb1ELb0ELb0ELb0ELb0ELb1ELb1ELb0EEENS1_21CollectiveEpilogueFwdINS6_IJSA_NS7_ILi512EEESA_EEES9_SC_SE_Li256ELb0ELb1ELb1ELb0EEENS1_19SingleTileSchedulerILb0ELb1ELb1ELi64EEEEEEEEEvNT_6ParamsE --------------------------
	.section	.nv.info._ZN7cutlass13device_kernelIN5flash11enable_sm90INS1_16FlashAttnFwdSm90INS1_25CollectiveMainloopFwdSm90ILi2EN4cute5tupleIJNS5_1CILi1EEES8_S8_EEENS6_IJNS7_ILi64EEESA_SA_EEELi512ENS_10bfloat16_tEfNS_4arch4Sm90ELb0ELb1ELb0ELb0ELb1ELb0ELb0ELb0ELb0ELb1ELb1ELb0EEENS1_21CollectiveEpilogueFwdINS6_IJSA_NS7_ILi512EEESA_EEES9_SC_SE_Li256ELb0ELb1ELb1ELb0EEENS1_19SingleTileSchedulerILb0ELb1ELb1ELi64EEEEEEEEEvNT_6ParamsE,"",@"SHT_CUDA_INFO"
	.sectionflags	@""
	.align	4


	//----- nvinfo : EIATTR_CUDA_API_VERSION
	.align		4
        /*0000*/ 	.byte	0x04, 0x37
        /*0002*/ 	.short	(.L_302 - .L_301)
.L_301:
        /*0004*/ 	.word	0x00000082


	//----- nvinfo : EIATTR_KPARAM_INFO
	.align		4
.L_302:
        /*0008*/ 	.byte	0x04, 0x17
        /*000a*/ 	.short	(.L_304 - .L_303)
.L_303:
        /*000c*/ 	.word	0x00000000
        /*0010*/ 	.short	0x0000
        /*0012*/ 	.short	0x0070
        /*0014*/ 	.byte	0x00, 0xf0, 0x01, 0x28


	//----- nvinfo : EIATTR_SPARSE_MMA_MASK
	.align		4
.L_304:
        /*0018*/ 	.byte	0x03, 0x50
        /*001a*/ 	.short	0x0000


	//----- nvinfo : EIATTR_MAXREG_COUNT
	.align		4
        /*001c*/ 	.byte	0x03, 0x1b
        /*001e*/ 	.short	0x00a8


	//----- nvinfo : EIATTR_NUM_BARRIERS
	.align		4
        /*0020*/ 	.byte	0x02, 0x4c
        /*0022*/ 	.byte	0x10
	.zero		1


	//----- nvinfo : EIATTR_EXTERNS
	.align		4
        /*0024*/ 	.byte	0x04, 0x0f
        /*0026*/ 	.short	(.L_306 - .L_305)


	//   ....[0]....
	.align		4
.L_305:
        /*0028*/ 	.word	index@(__assertfail)


	//----- nvinfo : EIATTR_MERCURY_ISA_VERSION
	.align		4
.L_306:
        /*002c*/ 	.byte	0x03, 0x5f
        /*002e*/ 	.short	0x0101


	//----- nvinfo : EIATTR_INT_WARP_WIDE_INSTR_OFFSETS
	.align		4
        /*0030*/ 	.byte	0x04, 0x31
        /*0032*/ 	.short	(.L_308 - .L_307)


	//   ....[0]....
.L_307:
        /*0034*/ 	.word	0x000000b0


	//   ....[1]....
        /*0038*/ 	.word	0x000000c0


	//   ....[2]....
        /*003c*/ 	.word	0x00000160


	//----- nvinfo : EIATTR_COOP_GROUP_MASK_REGIDS
	.align		4
.L_308:
        /*0040*/ 	.byte	0x04, 0x29
        /*0042*/ 	.short	(.L_310 - .L_309)


	//   ....[0]....
.L_309:
        /*0044*/ 	.word	0xffffffff


	//   ....[1]....
        /*0048*/ 	.word	0xffffffff


	//   ....[2]....
        /*004c*/ 	.word	0xffffffff


	//   ....[3]....
        /*0050*/ 	.word	0xffffffff


	//   ....[4]....
        /*0054*/ 	.word	0xffffffff


	//   ....[5]....
        /*0058*/ 	.word	0xffffffff


	//   ....[6]....
        /*005c*/ 	.word	0xffffffff


	//   ....[7]....
        /*0060*/ 	.word	0xffffffff


	//   ....[8]....
        /*0064*/ 	.word	0xffffffff


	//   ....[9]....
        /*0068*/ 	.word	0xffffffff


	//   ....[10]....
        /*006c*/ 	.word	0xffffffff


	//   ....[11]....
        /*0070*/ 	.word	0xffffffff


	//   ....[12]....
        /*0074*/ 	.word	0xffffffff


	//   ....[13]....
        /*0078*/ 	.word	0xffffffff


	//   ....[14]....
        /*007c*/ 	.word	0xffffffff


	//   ....[15]....
        /*0080*/ 	.word	0xffffffff


	//   ....[16]....
        /*0084*/ 	.word	0xffffffff


	//   ....[17]....
        /*0088*/ 	.word	0xffffffff


	//   ....[18]....
        /*008c*/ 	.word	0xffffffff


	//   ....[19]....
        /*0090*/ 	.word	0xffffffff


	//   ....[20]....
        /*0094*/ 	.word	0xffffffff


	//   ....[21]....
        /*0098*/ 	.word	0xffffffff


	//   ....[22]....
        /*009c*/ 	.word	0xffffffff


	//   ....[23]....
        /*00a0*/ 	.word	0xffffffff


	//   ....[24]....
        /*00a4*/ 	.word	0xffffffff


	//   ....[25]....
        /*00a8*/ 	.word	0xffffffff


	//   ....[26]....
        /*00ac*/ 	.word	0xffffffff


	//   ....[27]....
        /*00b0*/ 	.word	0xffffffff


	//   ....[28]....
        /*00b4*/ 	.word	0xffffffff


	//   ....[29]....
        /*00b8*/ 	.word	0xffffffff


	//   ....[30]....
        /*00bc*/ 	.word	0xffffffff


	//   ....[31]....
        /*00c0*/ 	.word	0xffffffff


	//   ....[32]....
        /*00c4*/ 	.word	0xffffffff


	//   ....[33]....
        /*00c8*/ 	.word	0xffffffff


	//   ....[34]....
        /*00cc*/ 	.word	0xffffffff


	//   ....[35]....
        /*00d0*/ 	.word	0xffffffff


	//   ....[36]....
        /*00d4*/ 	.word	0xffffffff


	//   ....[37]....
        /*00d8*/ 	.word	0xffffffff


	//   ....[38]....
        /*00dc*/ 	.word	0xffffffff


	//   ....[39]....
        /*00e0*/ 	.word	0xffffffff


	//   ....[40]....
        /*00e4*/ 	.word	0xffffffff


	//   ....[41]....
        /*00e8*/ 	.word	0xffffffff


	//   ....[42]....
        /*00ec*/ 	.word	0xffffffff


	//   ....[43]....
        /*00f0*/ 	.word	0xffffffff


	//   ....[44]....
        /*00f4*/ 	.word	0xffffffff


	//   ....[45]....
        /*00f8*/ 	.word	0xffffffff


	//   ....[46]....
        /*00fc*/ 	.word	0xffffffff


	//   ....[47]....
        /*0100*/ 	.word	0xffffffff


	//   ....[48]....
        /*0104*/ 	.word	0xffffffff


	//   ....[49]....
        /*0108*/ 	.word	0xffffffff


	//   ....[50]....
        /*010c*/ 	.word	0xffffffff


	//   ....[51]....
        /*0110*/ 	.word	0xffffffff


	//   ....[52]....
        /*0114*/ 	.word	0xffffffff


	//   ....[53]....
        /*0118*/ 	.word	0xffffffff


	//   ....[54]....
        /*011c*/ 	.word	0xffffffff


	//   ....[55]....
        /*0120*/ 	.word	0xffffffff


	//   ....[56]....
        /*0124*/ 	.word	0xffffffff


	//   ....[57]....
        /*0128*/ 	.word	0xffffffff


	//   ....[58]....
        /*012c*/ 	.word	0xffffffff


	//   ....[59]....
        /*0130*/ 	.word	0xffffffff


	//   ....[60]....
        /*0134*/ 	.word	0xffffffff


	//   ....[61]....
        /*0138*/ 	.word	0xffffffff


	//   ....[62]....
        /*013c*/ 	.word	0xffffffff


	//   ....[63]....
        /*0140*/ 	.word	0xffffffff


	//   ....[64]....
        /*0144*/ 	.word	0xffffffff


	//   ....[65]....
        /*0148*/ 	.word	0xffffffff


	//   ....[66]....
        /*014c*/ 	.word	0xffffffff


	//   ....[67]....
        /*0150*/ 	.word	0xffffffff


	//   ....[68]....
        /*0154*/ 	.word	0xffffffff


	//   ....[69]....
        /*0158*/ 	.word	0xffffffff


	//   ....[70]....
        /*015c*/ 	.word	0xffffffff


	//   ....[71]....
        /*0160*/ 	.word	0xffffffff


	//   ....[72]....
        /*0164*/ 	.word	0xffffffff


	//   ....[73]....
        /*0168*/ 	.word	0xffffffff


	//   ....[74]....
        /*016c*/ 	.word	0xffffffff


	//   ....[75]....
        /*0170*/ 	.word	0xffffffff


	//   ....[76]....
        /*0174*/ 	.word	0xffffffff


	//   ....[77]....
        /*0178*/ 	.word	0xffffffff


	//   ....[78]....
        /*017c*/ 	.word	0xffffffff


	//   ....[79]....
        /*0180*/ 	.word	0xffffffff


	//   ....[80]....
        /*0184*/ 	.word	0xffffffff


	//   ....[81]....
        /*0188*/ 	.word	0xffffffff


	//   ....[82]....
        /*018c*/ 	.word	0xffffffff


	//   ....[83]....
        /*0190*/ 	.word	0xffffffff


	//   ....[84]....
        /*0194*/ 	.word	0xffffffff


	//   ....[85]....
        /*0198*/ 	.word	0xffffffff


	//   ....[86]....
        /*019c*/ 	.word	0xffffffff


	//   ....[87]....
        /*01a0*/ 	.word	0xffffffff


	//   ....[88]....
        /*01a4*/ 	.word	0xffffffff


	//   ....[89]....
        /*01a8*/ 	.word	0x0500000f


	//   ....[90]....
        /*01ac*/ 	.word	0x0500000f


	//   ....[91]....
        /*01b0*/ 	.word	0x0500000f


	//   ....[92]....
        /*01b4*/ 	.word	0x0500000f


	//   ....[93]....
        /*01b8*/ 	.word	0x0500000f


	//   ....[94]....
        /*01bc*/ 	.word	0x0500000f


	//   ....[95]....
        /*01c0*/ 	.word	0x0500000f


	//   ....[96]....
        /*01c4*/ 	.word	0x0500000f


	//   ....[97]....
        /*01c8*/ 	.word	0x0500000f


	//   ....[98]....
        /*01cc*/ 	.word	0x0500000f


	//   ....[99]....
        /*01d0*/ 	.word	0x0500000f


	//   ....[100]....
        /*01d4*/ 	.word	0x0500000f


	//   ....[101]....
        /*01d8*/ 	.word	0x0500000f


	//   ....[102]....
        /*01dc*/ 	.word	0x0500000f


	//   ....[103]....
        /*01e0*/ 	.word	0x0500000f


	//   ....[104]....
        /*01e4*/ 	.word	0x0500000f


	//   ....[105]....
        /*01e8*/ 	.word	0x0500000f


	//   ....[106]....
        /*01ec*/ 	.word	0x0500000f


	//   ....[107]....
        /*01f0*/ 	.word	0x0500000f


	//   ....[108]....
        /*01f4*/ 	.word	0x0500000f


	//   ....[109]....
        /*01f8*/ 	.word	0x0500000f


	//   ....[110]....
        /*01fc*/ 	.word	0x0500000f


	//   ....[111]....
        /*0200*/ 	.word	0x0500000f


	//   ....[112]....
        /*0204*/ 	.word	0x0500000f


	//   ....[113]....
        /*0208*/ 	.word	0x0500000f


	//   ....[114]....
        /*020c*/ 	.word	0x0500000f


	//   ....[115]....
        /*0210*/ 	.word	0x0500000f


	//   ....[116]....
        /*0214*/ 	.word	0x0500000f


	//   ....[117]....
        /*0218*/ 	.word	0x0500000f


	//   ....[118]....
        /*021c*/ 	.word	0x0500000f


	//   ....[119]....
        /*0220*/ 	.word	0x0500000f


	//   ....[120]....
        /*0224*/ 	.word	0x0500000f


	//   ....[121]....
        /*0228*/ 	.word	0x0500000f


	//   ....[122]....
        /*022c*/ 	.word	0x0500000f


	//   ....[123]....
        /*0230*/ 	.word	0x0500000f


	//   ....[124]....
        /*0234*/ 	.word	0x0500000f


	//   ....[125]....
        /*0238*/ 	.word	0x0500000f


	//   ....[126]....
        /*023c*/ 	.word	0x0500000f


	//   ....[127]....
        /*0240*/ 	.word	0x0500000f


	//   ....[128]....
        /*0244*/ 	.word	0x0500000f


	//   ....[129]....
        /*0248*/ 	.word	0x0500000f


	//   ....[130]....
        /*024c*/ 	.word	0x0500000f


	//----- nvinfo : EIATTR_COOP_GROUP_INSTR_OFFSETS
	.align		4
.L_310:
        /*0250*/ 	.byte	0x04, 0x28
        /*0252*/ 	.short	(.L_312 - .L_311)


	//   ....[0]....
.L_311:
        /*0254*/ 	.word	0x00000060


	//   ....[1]....
        /*0258*/ 	.word	0x000000a0


	//   ....[2]....
        /*025c*/ 	.word	0x00000280


	//   ....[3]....
        /*0260*/ 	.word	0x000003e0


	//   ....[4]....
        /*0264*/ 	.word	0x00000500


	//   ....[5]....
        /*0268*/ 	.word	0x00000660


	//   ....[6]....
        /*026c*/ 	.word	0x000015c0


	//   ....[7]....
        /*0270*/ 	.word	0x000039f0


	//   ....[8]....
        /*0274*/ 	.word	0x00004240


	//   ....[9]....
        /*0278*/ 	.word	0x00004440


	//   ....[10]....
        /*027c*/ 	.word	0x00004f10


	//   ....[11]....
        /*0280*/ 	.word	0x00005010


	//   ....[12]....
        /*0284*/ 	.word	0x00005300


	//   ....[13]....
        /*0288*/ 	.word	0x00005380


	//   ....[14]....
        /*028c*/ 	.word	0x00005dc0


	//   ....[15]....
        /*0290*/ 	.word	0x00006500


	//   ....[16]....
        /*0294*/ 	.word	0x00006710


	//   ....[17]....
        /*0298*/ 	.word	0x00006e00


	//   ....[18]....
        /*029c*/ 	.word	0x00006ec0


	//   ....[19]....
        /*02a0*/ 	.word	0x00007290


	//   ....[20]....
        /*02a4*/ 	.word	0x00007350


	//   ....[21]....
        /*02a8*/ 	.word	0x00008460


	//   ....[22]....
        /*02ac*/ 	.word	0x00008be0


	//   ....[23]....
        /*02b0*/ 	.word	0x00008c10


	//   ....[24]....
        /*02b4*/ 	.word	0x00008e60


	//   ....[25]....
        /*02b8*/ 	.word	0x00009000


	//   ....[26]....
        /*02bc*/ 	.word	0x00009fd0


	//   ....[27]....
        /*02c0*/ 	.word	0x0000a470


	//   ....[28]....
        /*02c4*/ 	.word	0x0000a670


	//   ....[29]....
        /*02c8*/ 	.word	0x0000ad50


	//   ....[30]....
        /*02cc*/ 	.word	0x0000ae10


	//   ....[31]....
        /*02d0*/ 	.word	0x0000b1e0


	//   ....[32]....
        /*02d4*/ 	.word	0x0000b2a0


	//   ....[33]....
        /*02d8*/ 	.word	0x0000c3b0


	//   ....[34]....
        /*02dc*/ 	.word	0x0000c480


	//   ....[35]....
        /*02e0*/ 	.word	0x0000c4c0


	//   ....[36]....
        /*02e4*/ 	.word	0x0000c4e0


	//   ....[37]....
        /*02e8*/ 	.word	0x0000c510


	//   ....[38]....
        /*02ec*/ 	.word	0x0000d000


	//   ....[39]....
        /*02f0*/ 	.word	0x0000d460


	//   ....[40]....
        /*02f4*/ 	.word	0x0000d490


	//   ....[41]....
        /*02f8*/ 	.word	0x0000d4b0


	//   ....[42]....
        /*02fc*/ 	.word	0x0000d4e0


	//   ....[43]....
        /*0300*/ 	.word	0x0000d980


	//   ....[44]....
        /*0304*/ 	.word	0x0000d9a0


	//   ....[45]....
        /*0308*/ 	.word	0x0000e5f0


	//   ....[46]....
        /*030c*/ 	.word	0x0000e610


	//   ....[47]....
        /*0310*/ 	.word	0x0000f630


	//   ....[48]....
        /*0314*/ 	.word	0x00010ce0


	//   ....[49]....
        /*0318*/ 	.word	0x00010d00


	//   ....[50]....
        /*031c*/ 	.word	0x00010d10


	//   ....[51]....
        /*0320*/ 	.word	0x00010d50


	//   ....[52]....
        /*0324*/ 	.word	0x00010da0


	//   ....[53]....
        /*0328*/ 	.word	0x00010dc0


	//   ....[54]....
        /*032c*/ 	.word	0x00010e10


	//   ....[55]....
        /*0330*/ 	.word	0x00010e30


	//   ....[56]....
        /*0334*/ 	.word	0x000113b0


	//   ....[57]....
        /*0338*/ 	.word	0x000113e0


	//   ....[58]....
        /*033c*/ 	.word	0x00011410


	//   ....[59]....
        /*0340*/ 	.word	0x00011470


	//   ....[60]....
        /*0344*/ 	.word	0x000114d0


	//   ....[61]....
        /*0348*/ 	.word	0x000114f0


	//   ....[62]....
        /*034c*/ 	.word	0x00011540


	//   ....[63]....
        /*0350*/ 	.word	0x00011560


	//   ....[64]....
        /*0354*/ 	.word	0x00011850


	//   ....[65]....
        /*0358*/ 	.word	0x00011880


	//   ....[66]....
        /*035c*/ 	.word	0x000118b0


	//   ....[67]....
        /*0360*/ 	.word	0x000118e0


	//   ....[68]....
        /*0364*/ 	.word	0x00011910


	//   ....[69]....
        /*0368*/ 	.word	0x00011960


	//   ....[70]....
        /*036c*/ 	.word	0x00011ae0


	//   ....[71]....
        /*0370*/ 	.word	0x00011b10


	//   ....[72]....
        /*0374*/ 	.word	0x000124a0


	//   ....[73]....
        /*0378*/ 	.word	0x000124c0


	//   ....[74]....
        /*037c*/ 	.word	0x000124d0


	//   ....[75]....
        /*0380*/ 	.word	0x000124f0


	//   ....[76]....
        /*0384*/ 	.word	0x00012510


	//   ....[77]....
        /*0388*/ 	.word	0x00012540


	//   ....[78]....
        /*038c*/ 	.word	0x00012560


	//   ....[79]....
        /*0390*/ 	.word	0x00012590


	//   ....[80]....
        /*0394*/ 	.word	0x000128f0


	//   ....[81]....
        /*0398*/ 	.word	0x00012920


	//   ....[82]....
        /*039c*/ 	.word	0x00012950


	//   ....[83]....
        /*03a0*/ 	.word	0x00012970


	//   ....[84]....
        /*03a4*/ 	.word	0x00012980


	//   ....[85]....
        /*03a8*/ 	.word	0x000129a0


	//   ....[86]....
        /*03ac*/ 	.word	0x00012a40


	//   ....[87]....
        /*03b0*/ 	.word	0x00012a80


	//   ....[88]....
        /*03b4*/ 	.word	0x00012f80


	//   ....[89]....
        /*03b8*/ 	.word	0x00013660


	//   ....[90]....
        /*03bc*/ 	.word	0x00013750


	//   ....[91]....
        /*03c0*/ 	.word	0x000137f0


	//   ....[92]....
        /*03c4*/ 	.word	0x00013870


	//   ....[93]....
        /*03c8*/ 	.word	0x00013920


	//   ....[94]....
        /*03cc*/ 	.word	0x00013980


	//   ....[95]....
        /*03d0*/ 	.word	0x00013a40


	//   ....[96]....
        /*03d4*/ 	.word	0x00013aa0


	//   ....[97]....
        /*03d8*/ 	.word	0x00013b40


	//   ....[98]....
        /*03dc*/ 	.word	0x00013bd0


	//   ....[99]....
        /*03e0*/ 	.word	0x00013c20


	//   ....[100]....
        /*03e4*/ 	.word	0x00013d50


	//   ....[101]....
        /*03e8*/ 	.word	0x00013dc0


	//   ....[102]....
        /*03ec*/ 	.word	0x00013e20


	//   ....[103]....
        /*03f0*/ 	.word	0x00013ee0


	//   ....[104]....
        /*03f4*/ 	.word	0x00013f40


	//   ....[105]....
        /*03f8*/ 	.word	0x00013fe0


	//   ....[106]....
        /*03fc*/ 	.word	0x00014130


	//   ....[107]....
        /*0400*/ 	.word	0x00014200


	//   ....[108]....
        /*0404*/ 	.word	0x00014470


	//   ....[109]....
        /*0408*/ 	.word	0x000144c0


	//   ....[110]....
        /*040c*/ 	.word	0x00014680


	//   ....[111]....
        /*0410*/ 	.word	0x000146d0


	//   ....[112]....
        /*0414*/ 	.word	0x00014890


	//   ....[113]....
        /*0418*/ 	.word	0x000148e0


	//   ....[114]....
        /*041c*/ 	.word	0x000149c0


	//   ....[115]....
        /*0420*/ 	.word	0x00014a60


	//   ....[116]....
        /*0424*/ 	.word	0x00014ac0


	//   ....[117]....
        /*0428*/ 	.word	0x00014b60


	//   ....[118]....
        /*042c*/ 	.word	0x00014bc0


	//   ....[119]....
        /*0430*/ 	.word	0x00014c60


	//   ....[120]....
        /*0434*/ 	.word	0x00014cc0


	//   ....[121]....
        /*0438*/ 	.word	0x00014d60


	//   ....[122]....
        /*043c*/ 	.word	0x00014e40


	//   ....[123]....
        /*0440*/ 	.word	0x00014f00


	//   ....[124]....
        /*0444*/ 	.word	0x00014fe0


	//   ....[125]....
        /*0448*/ 	.word	0x000150e0


	//   ....[126]....
        /*044c*/ 	.word	0x00015200


	//   ....[127]....
        /*0450*/ 	.word	0x000152e0


	//   ....[128]....
        /*0454*/ 	.word	0x000153f0


	//   ....[129]....
        /*0458*/ 	.word	0x000154c0


	//   ....[130]....
        /*045c*/ 	.word	0x000155d0


	//----- nvinfo : EIATTR_REG_RECONFIG
	.align		4
.L_312:
        /*0460*/ 	.byte	0x01, 0x54
	.zero		2


	//----- nvinfo : EIATTR_SYSCALL_OFFSETS
	.align		4
        /*0464*/ 	.byte	0x04, 0x46
        /*0466*/ 	.short	(.L_314 - .L_313)


	//   ....[0]....
.L_313:
        /*0468*/ 	.word	0x00003bc0


	//   ....[1]....
        /*046c*/ 	.word	0x000101f0


	//   ....[2]....
        /*0470*/ 	.word	0x00010330


	//   ....[3]....
        /*0474*/ 	.word	0x00010420


	//   ....[4]....
        /*0478*/ 	.word	0x000110a0


	//----- nvinfo : EIATTR_MBARRIER_INSTR_OFFSETS
	.align		4
.L_314:
        /*047c*/ 	.byte	0x04, 0x39
        /*047e*/ 	.short	(.L_316 - .L_315)


	//   ....[0]....
.L_315:
        /*0480*/ 	.word	0x00000170
        /*0484*/ 	.word	0x000000ff
        /*0488*/ 	.word	0x00028c00
        /*048c*/ 	.short	0x0100
        /*048e*/ 	.byte	0x08
	.zero		1


	//   ....[1]....
        /*0490*/ 	.word	0x00000180
        /*0494*/ 	.word	0x000000ff
        /*0498*/ 	.word	0x00028c20
        /*049c*/ 	.short	0x0100
        /*049e*/ 	.byte	0x08
	.zero		1


	//   ....[2]....
        /*04a0*/ 	.word	0x00000230
        /*04a4*/ 	.word	0x000000ff
        /*04a8*/ 	.word	0x00028c30
        /*04ac*/ 	.short	0x0100
        /*04ae*/ 	.byte	0x06
	.zero		1


	//   ....[3]....
        /*04b0*/ 	.word	0x00000240
        /*04b4*/ 	.word	0x000000ff
        /*04b8*/ 	.word	0x00028c40
        /*04bc*/ 	.short	0x0100
        /*04be*/ 	.byte	0x06
	.zero		1


	//   ....[4]....
        /*04c0*/ 	.word	0x00000250
        /*04c4*/ 	.word	0x000000ff
        /*04c8*/ 	.word	0x00028c38
        /*04cc*/ 	.short	0x0100
        /*04ce*/ 	.byte	0x06
	.zero		1


	//   ....[5]....
        /*04d0*/ 	.word	0x00000260
        /*04d4*/ 	.word	0x000000ff
        /*04d8*/ 	.word	0x00028c48
        /*04dc*/ 	.short	0x0100
        /*04de*/ 	.byte	0x06
	.zero		1


	//   ....[6]....
        /*04e0*/ 	.word	0x00000390
        /*04e4*/ 	.word	0x000000ff
        /*04e8*/ 	.word	0x00028c50
        /*04ec*/ 	.short	0x0100
        /*04ee*/ 	.byte	0x08
	.zero		1


	//   ....[7]....
        /*04f0*/ 	.word	0x000003a0
        /*04f4*/ 	.word	0x000000ff
        /*04f8*/ 	.word	0x00028c60
        /*04fc*/ 	.short	0x0100
        /*04fe*/ 	.byte	0x08
	.zero		1


	//   ....[8]....
        /*0500*/ 	.word	0x000003b0
        /*0504*/ 	.word	0x000000ff
        /*0508*/ 	.word	0x00028c58
        /*050c*/ 	.short	0x0100
        /*050e*/ 	.byte	0x08
	.zero		1


	//   ....[9]....
        /*0510*/ 	.word	0x000003c0
        /*0514*/ 	.word	0x000000ff
        /*0518*/ 	.word	0x00028c68
        /*051c*/ 	.short	0x0100
        /*051e*/ 	.byte	0x08
	.zero		1


	//   ....[10]....
        /*0520*/ 	.word	0x000004b0
        /*0524*/ 	.word	0x000000ff
        /*0528*/ 	.word	0x00028c70
        /*052c*/ 	.short	0x0100
        /*052e*/ 	.byte	0x06
	.zero		1


	//   ....[11]....
        /*0530*/ 	.word	0x000004c0
        /*0534*/ 	.word	0x000000ff
        /*0538*/ 	.word	0x00028c80
        /*053c*/ 	.short	0x0100
        /*053e*/ 	.byte	0x06
	.zero		1


	//   ....[12]....
        /*0540*/ 	.word	0x000004d0
        /*0544*/ 	.word	0x000000ff
        /*0548*/ 	.word	0x00028c78
        /*054c*/ 	.short	0x0100
        /*054e*/ 	.byte	0x06
	.zero		1


	//   ....[13]....
        /*0550*/ 	.word	0x000004e0
        /*0554*/ 	.word	0x000000ff
        /*0558*/ 	.word	0x00028c88
        /*055c*/ 	.short	0x0100
        /*055e*/ 	.byte	0x06
	.zero		1


	//   ....[14]....
        /*0560*/ 	.word	0x00000610
        /*0564*/ 	.word	0x000000ff
        /*0568*/ 	.word	0x00028c90
        /*056c*/ 	.short	0x0100
        /*056e*/ 	.byte	0x08
	.zero		1


	//   ....[15]....
        /*0570*/ 	.word	0x00000620
        /*0574*/ 	.word	0x000000ff
        /*0578*/ 	.word	0x00028ca0
        /*057c*/ 	.short	0x0100
        /*057e*/ 	.byte	0x08
	.zero		1


	//   ....[16]....
        /*0580*/ 	.word	0x00000630
        /*0584*/ 	.word	0x000000ff
        /*0588*/ 	.word	0x00028c98
        /*058c*/ 	.short	0x0100
        /*058e*/ 	.byte	0x08
	.zero		1


	//   ....[17]....
        /*0590*/ 	.word	0x00000640
        /*0594*/ 	.word	0x000000ff
        /*0598*/ 	.word	0x00028ca8
        /*059c*/ 	.short	0x0100
        /*059e*/ 	.byte	0x08
	.zero		1


	//   ....[18]....
        /*05a0*/ 	.word	0x00000780
        /*05a4*/ 	.word	0x000000ff
        /*05a8*/ 	.word	0x00028cb0
        /*05ac*/ 	.short	0x0100
        /*05ae*/ 	.byte	0x08
	.zero		1


	//   ....[19]....
        /*05b0*/ 	.word	0x00000790
        /*05b4*/ 	.word	0x000000ff
        /*05b8*/ 	.word	0x00028cc0
        /*05bc*/ 	.short	0x0100
        /*05be*/ 	.byte	0x08
	.zero		1


	//   ....[20]....
        /*05c0*/ 	.word	0x000007a0
        /*05c4*/ 	.word	0x000000ff
        /*05c8*/ 	.word	0x00028cb8
        /*05cc*/ 	.short	0x0100
        /*05ce*/ 	.byte	0x08
	.zero		1


	//   ....[21]....
        /*05d0*/ 	.word	0x000007b0
        /*05d4*/ 	.word	0x000000ff
        /*05d8*/ 	.word	0x00028cc8
        /*05dc*/ 	.short	0x0100
        /*05de*/ 	.byte	0x08
	.zero		1


	//   ....[22]....
        /*05e0*/ 	.word	0x00001780
        /*05e4*/ 	.word	0x000000ff
        /*05e8*/ 	.word	0x00028c50
        /*05ec*/ 	.short	0x010a
        /*05ee*/ 	.byte	0x05
	.zero		1


	//   ....[23]....
        /*05f0*/ 	.word	0x00001a50
        /*05f4*/ 	.word	0x000000ff
        /*05f8*/ 	.word	0x00000000
        /*05fc*/ 	.short	0x0101
        /*05fe*/ 	.byte	0x04
	.zero		1


	//   ....[24]....
        /*0600*/ 	.word	0x000023b0
        /*0604*/ 	.word	0x000000ff
        /*0608*/ 	.word	0x00028c50
        /*060c*/ 	.short	0x010a
        /*060e*/ 	.byte	0x07
	.zero		1


	//   ....[25]....
        /*0610*/ 	.word	0x000023f0
        /*0614*/ 	.word	0x000000ff
        /*0618*/ 	.word	0x00028c50
        /*061c*/ 	.short	0x010a
        /*061e*/ 	.byte	0x07
	.zero		1


	//   ....[26]....
        /*0620*/ 	.word	0x000025d0
        /*0624*/ 	.word	0x000000ff
        /*0628*/ 	.word	0x00000000
        /*062c*/ 	.short	0x0101
        /*062e*/ 	.byte	0x07
	.zero		1


	//   ....[27]....
        /*0630*/ 	.word	0x00003bf0
        /*0634*/ 	.word	0x000000ff
        /*0638*/ 	.word	0x00028c00
        /*063c*/ 	.short	0x010a
        /*063e*/ 	.byte	0x28
	.zero		1


	//   ....[28]....
        /*0640*/ 	.word	0x00003d80
        /*0644*/ 	.word	0x000000ff
        /*0648*/ 	.word	0x00028c30
        /*064c*/ 	.short	0x010a
        /*064e*/ 	.byte	0x28
	.zero		1


	//   ....[29]....
        /*0650*/ 	.word	0x00003dc0
        /*0654*/ 	.word	0x000000ff
        /*0658*/ 	.word	0x00028c30
        /*065c*/ 	.short	0x010a
        /*065e*/ 	.byte	0x28
	.zero		1


	//   ....[30]....
        /*0660*/ 	.word	0x000041b0
        /*0664*/ 	.word	0x000000ff
        /*0668*/ 	.word	0x00000000
        /*066c*/ 	.short	0x0101
        /*066e*/ 	.byte	0x04
	.zero		1


	//   ....[31]....
        /*0670*/ 	.word	0x00005b60
        /*0674*/ 	.word	0x000000ff
        /*0678*/ 	.word	0x00028c50
        /*067c*/ 	.short	0x010a
        /*067e*/ 	.byte	0x28
	.zero		1


	//   ....[32]....
        /*0680*/ 	.word	0x00005ba0
        /*0684*/ 	.word	0x000000ff
        /*0688*/ 	.word	0x00028c50
        /*068c*/ 	.short	0x010a
        /*068e*/ 	.byte	0x28
	.zero		1


	//   ....[33]....
        /*0690*/ 	.word	0x00005e90
        /*0694*/ 	.word	0x000000ff
        /*0698*/ 	.word	0x00000000
        /*069c*/ 	.short	0x0101
        /*069e*/ 	.byte	0x04
	.zero		1


	//   ....[34]....
        /*06a0*/ 	.word	0x00006240
        /*06a4*/ 	.word	0x000000ff
        /*06a8*/ 	.word	0x00028c30
        /*06ac*/ 	.short	0x010a
        /*06ae*/ 	.byte	0x1f
	.zero		1


	//   ....[35]....
        /*06b0*/ 	.word	0x00006280
        /*06b4*/ 	.word	0x000000ff
        /*06b8*/ 	.word	0x00028c30
        /*06bc*/ 	.short	0x010a
        /*06be*/ 	.byte	0x1f
	.zero		1


	//   ....[36]....
        /*06c0*/ 	.word	0x000064a0
        /*06c4*/ 	.word	0x000000ff
        /*06c8*/ 	.word	0x00000000
        /*06cc*/ 	.short	0x0101
        /*06ce*/ 	.byte	0x0a
	.zero		1


	//   ....[37]....
        /*06d0*/ 	.word	0x00008220
        /*06d4*/ 	.word	0x000000ff
        /*06d8*/ 	.word	0x00028c50
        /*06dc*/ 	.short	0x010a
        /*06de*/ 	.byte	0x1f
	.zero		1


	//   ....[38]....
        /*06e0*/ 	.word	0x00008260
        /*06e4*/ 	.word	0x000000ff
        /*06e8*/ 	.word	0x00028c50
        /*06ec*/ 	.short	0x010a
        /*06ee*/ 	.byte	0x1f
	.zero		1


	//   ....[39]....
        /*06f0*/ 	.word	0x00008510
        /*06f4*/ 	.word	0x000000ff
        /*06f8*/ 	.word	0x00000000
        /*06fc*/ 	.short	0x0101
        /*06fe*/ 	.byte	0x06
	.zero		1


	//   ....[40]....
        /*0700*/ 	.word	0x000088c0
        /*0704*/ 	.word	0x000000ff
        /*0708*/ 	.word	0x00028c30
        /*070c*/ 	.short	0x010a
        /*070e*/ 	.byte	0x1a
	.zero		1


	//   ....[41]....
        /*0710*/ 	.word	0x00008900
        /*0714*/ 	.word	0x000000ff
        /*0718*/ 	.word	0x00028c30
        /*071c*/ 	.short	0x010a
        /*071e*/ 	.byte	0x1a
	.zero		1


	//   ....[42]....
        /*0720*/ 	.word	0x00008b10
        /*0724*/ 	.word	0x000000ff
        /*0728*/ 	.word	0x00000000
        /*072c*/ 	.short	0x0101
        /*072e*/ 	.byte	0x0b
	.zero		1


	//   ....[43]....
        /*0730*/ 	.word	0x00009d90
        /*0734*/ 	.word	0x000000ff
        /*0738*/ 	.word	0x00028c50
        /*073c*/ 	.short	0x010a
        /*073e*/ 	.byte	0x1a
	.zero		1


	//   ....[44]....
        /*0740*/ 	.word	0x00009dd0
        /*0744*/ 	.word	0x000000ff
        /*0748*/ 	.word	0x00028c50
        /*074c*/ 	.short	0x010a
        /*074e*/ 	.byte	0x1a
	.zero		1


	//   ....[45]....
        /*0750*/ 	.word	0x0000a060
        /*0754*/ 	.word	0x000000ff
        /*0758*/ 	.word	0x00000000
        /*075c*/ 	.short	0x0101
        /*075e*/ 	.byte	0x1a
	.zero		1


	//   ....[46]....
        /*0760*/ 	.word	0x0000a1d0
        /*0764*/ 	.word	0x000000ff
        /*0768*/ 	.word	0x00028c30
        /*076c*/ 	.short	0x010a
        /*076e*/ 	.byte	0x19
	.zero		1


	//   ....[47]....
        /*0770*/ 	.word	0x0000a210
        /*0774*/ 	.word	0x000000ff
        /*0778*/ 	.word	0x00028c30
        /*077c*/ 	.short	0x010a
        /*077e*/ 	.byte	0x19
	.zero		1


	//   ....[48]....
        /*0780*/ 	.word	0x0000a420
        /*0784*/ 	.word	0x000000ff
        /*0788*/ 	.word	0x00000000
        /*078c*/ 	.short	0x0101
        /*078e*/ 	.byte	0x0a
	.zero		1


	//   ....[49]....
        /*0790*/ 	.word	0x0000c170
        /*0794*/ 	.word	0x000000ff
        /*0798*/ 	.word	0x00028c50
        /*079c*/ 	.short	0x010a
        /*079e*/ 	.byte	0x19
	.zero		1


	//   ....[50]....
        /*07a0*/ 	.word	0x0000c1b0
        /*07a4*/ 	.word	0x000000ff
        /*07a8*/ 	.word	0x00028c50
        /*07ac*/ 	.short	0x010a
        /*07ae*/ 	.byte	0x19
	.zero		1


	//   ....[51]....
        /*07b0*/ 	.word	0x0000c460
        /*07b4*/ 	.word	0x000000ff
        /*07b8*/ 	.word	0x00000000
        /*07bc*/ 	.short	0x0101
        /*07be*/ 	.byte	0x19
	.zero		1


	//   ....[52]....
        /*07c0*/ 	.word	0x0000cfd0
        /*07c4*/ 	.word	0x000000ff
        /*07c8*/ 	.word	0x00000000
        /*07cc*/ 	.short	0x0101
        /*07ce*/ 	.byte	0x04
	.zero		1


	//   ....[53]....
        /*07d0*/ 	.word	0x00010aa0
        /*07d4*/ 	.word	0x000000ff
        /*07d8*/ 	.word	0x00028c40
        /*07dc*/ 	.short	0x010a
        /*07de*/ 	.byte	0x2e
	.zero		1


	//   ....[54]....
        /*07e0*/ 	.word	0x00010ed0
        /*07e4*/ 	.word	0x000000ff
        /*07e8*/ 	.word	0x00028c30
        /*07ec*/ 	.short	0x0107
        /*07ee*/ 	.byte	0x2e
	.zero		1


	//   ....[55]....
        /*07f0*/ 	.word	0x00010f40
        /*07f4*/ 	.word	0x000000ff
        /*07f8*/ 	.word	0x00028c30
        /*07fc*/ 	.short	0x0101
        /*07fe*/ 	.byte	0x2e
	.zero		1


	//   ....[56]....
        /*0800*/ 	.word	0x00011630
        /*0804*/ 	.word	0x000000ff
        /*0808*/ 	.word	0x00028c00
        /*080c*/ 	.short	0x0107
        /*080e*/ 	.byte	0x2e
	.zero		1


	//   ....[57]....
        /*0810*/ 	.word	0x00011670
        /*0814*/ 	.word	0x000000ff
        /*0818*/ 	.word	0x00028c00
        /*081c*/ 	.short	0x0101
        /*081e*/ 	.byte	0x2e
	.zero		1


	//   ....[58]....
        /*0820*/ 	.word	0x00011680
        /*0824*/ 	.word	0x000000ff
        /*0828*/ 	.word	0x00028c20
        /*082c*/ 	.short	0x010a
        /*082e*/ 	.byte	0x2e
	.zero		1


	//   ....[59]....
        /*0830*/ 	.word	0x000116d0
        /*0834*/ 	.word	0x000000ff
        /*0838*/ 	.word	0x00028c60
        /*083c*/ 	.short	0x010a
        /*083e*/ 	.byte	0x2e
	.zero		1


	//   ....[60]....
        /*0840*/ 	.word	0x00011ef0
        /*0844*/ 	.word	0x000000ff
        /*0848*/ 	.word	0x00028c50
        /*084c*/ 	.short	0x0107
        /*084e*/ 	.byte	0x2e
	.zero		1


	//   ....[61]....
        /*0850*/ 	.word	0x00011f70
        /*0854*/ 	.word	0x000000ff
        /*0858*/ 	.word	0x00028c50
        /*085c*/ 	.short	0x0101
        /*085e*/ 	.byte	0x2e
	.zero		1


	//   ....[62]....
        /*0860*/ 	.word	0x000122a0
        /*0864*/ 	.word	0x0000000a
        /*0868*/ 	.word	0x00028c40
        /*086c*/ 	.short	0x010a
        /*086e*/ 	.byte	0x3f
	.zero		1


	//   ....[63]....
        /*0870*/ 	.word	0x00012630
        /*0874*/ 	.word	0x0000000a
        /*0878*/ 	.word	0x00028c30
        /*087c*/ 	.short	0x0107
        /*087e*/ 	.byte	0x3f
	.zero		1


	//   ....[64]....
        /*0880*/ 	.word	0x000126e0
        /*0884*/ 	.word	0x0000000a
        /*0888*/ 	.word	0x00028c30
        /*088c*/ 	.short	0x0101
        /*088e*/ 	.byte	0x3f
	.zero		1


	//   ....[65]....
        /*0890*/ 	.word	0x00012710
        /*0894*/ 	.word	0x0000000a
        /*0898*/ 	.word	0x00028c60
        /*089c*/ 	.short	0x010a
        /*089e*/ 	.byte	0x3f
	.zero		1


	//   ....[66]....
        /*08a0*/ 	.word	0x00012d50
        /*08a4*/ 	.word	0x0000000a
        /*08a8*/ 	.word	0x00028c50
        /*08ac*/ 	.short	0x0107
        /*08ae*/ 	.byte	0x3f
	.zero		1


	//   ....[67]....
        /*08b0*/ 	.word	0x00012e20
        /*08b4*/ 	.word	0x0000000a
        /*08b8*/ 	.word	0x00028c50
        /*08bc*/ 	.short	0x0101
        /*08be*/ 	.byte	0x3f
	.zero		1


	//   ....[68]....
        /*08c0*/ 	.word	0x00012f00
        /*08c4*/ 	.word	0x00000005
        /*08c8*/ 	.word	0x00028c20
        /*08cc*/ 	.short	0x010a
        /*08ce*/ 	.byte	0x3f
	.zero		1


	//   ....[69]....
        /*08d0*/ 	.word	0x00013070
        /*08d4*/ 	.word	0x00000004
        /*08d8*/ 	.word	0x00028c40
        /*08dc*/ 	.short	0x010a
        /*08de*/ 	.byte	0x3f
	.zero		1


	//   ....[70]....
        /*08e0*/ 	.word	0x00013110
        /*08e4*/ 	.word	0x00000005
        /*08e8*/ 	.word	0x00028c40
        /*08ec*/ 	.short	0x010a
        /*08ee*/ 	.byte	0x3f
	.zero		1


	//   ....[71]....
        /*08f0*/ 	.word	0x00013150
        /*08f4*/ 	.word	0x00000004
        /*08f8*/ 	.word	0x00028c60
        /*08fc*/ 	.short	0x010a
        /*08fe*/ 	.byte	0x3f
	.zero		1


	//   ....[72]....
        /*0900*/ 	.word	0x00013190
        /*0904*/ 	.word	0x00000005
        /*0908*/ 	.word	0x00028c60
        /*090c*/ 	.short	0x010a
        /*090e*/ 	.byte	0x3f
	.zero		1


	//   ....[73]....
        /*0910*/ 	.word	0x00013200
        /*0914*/ 	.word	0x00000005
        /*0918*/ 	.word	0x00028c50
        /*091c*/ 	.short	0x010a
        /*091e*/ 	.byte	0x3f
	.zero		1


	//   ....[74]....
        /*0920*/ 	.word	0x00013260
        /*0924*/ 	.word	0x00000005
        /*0928*/ 	.word	0x00028c50
        /*092c*/ 	.short	0x010a
        /*092e*/ 	.byte	0x3f
	.zero		1


	//   ....[75]....
        /*0930*/ 	.word	0x000132c0
        /*0934*/ 	.word	0x00000000
        /*0938*/ 	.word	0x00028c00
        /*093c*/ 	.short	0x010a
        /*093e*/ 	.byte	0x3f
	.zero		1


	//   ....[76]....
        /*0940*/ 	.word	0x00013320
        /*0944*/ 	.word	0x00000002
        /*0948*/ 	.word	0x00028c30
        /*094c*/ 	.short	0x010a
        /*094e*/ 	.byte	0x3f
	.zero		1


	//   ....[77]....
        /*0950*/ 	.word	0x00013380
        /*0954*/ 	.word	0x0000000e
        /*0958*/ 	.word	0x00028c50
        /*095c*/ 	.short	0x010a
        /*095e*/ 	.byte	0x3f
	.zero		1


	//   ....[78]....
        /*0960*/ 	.word	0x000133e0
        /*0964*/ 	.word	0x0000000c
        /*0968*/ 	.word	0x00028c30
        /*096c*/ 	.short	0x010a
        /*096e*/ 	.byte	0x3f
	.zero		1


	//   ....[79]....
        /*0970*/ 	.word	0x00013440
        /*0974*/ 	.word	0x0000000e
        /*0978*/ 	.word	0x00028c50
        /*097c*/ 	.short	0x010a
        /*097e*/ 	.byte	0x3f
	.zero		1


	//   ....[80]....
        /*0980*/ 	.word	0x000134a0
        /*0984*/ 	.word	0x0000000b
        /*0988*/ 	.word	0x00028c30
        /*098c*/ 	.short	0x010a
        /*098e*/ 	.byte	0x3f
	.zero		1


	//   ....[81]....
        /*0990*/ 	.word	0x00013500
        /*0994*/ 	.word	0x0000000f
        /*0998*/ 	.word	0x00028c50
        /*099c*/ 	.short	0x010a
        /*099e*/ 	.byte	0x3f
	.zero		1


	//   ....[82]....
        /*09a0*/ 	.word	0x00013560
        /*09a4*/ 	.word	0x0000000c
        /*09a8*/ 	.word	0x00028c30
        /*09ac*/ 	.short	0x010a
        /*09ae*/ 	.byte	0x3f
	.zero		1


	//   ....[83]....
        /*09b0*/ 	.word	0x000135c0
        /*09b4*/ 	.word	0x0000000e
        /*09b8*/ 	.word	0x00028c50
        /*09bc*/ 	.short	0x010a
        /*09be*/ 	.byte	0x3f
	.zero		1


	//   ....[84]....
        /*09c0*/ 	.word	0x000136a0
        /*09c4*/ 	.word	0x00000003
        /*09c8*/ 	.word	0x00028c40
        /*09cc*/ 	.short	0x010a
        /*09ce*/ 	.byte	0x3f
	.zero		1


	//   ....[85]....
        /*09d0*/ 	.word	0x00014020
        /*09d4*/ 	.word	0x00000003
        /*09d8*/ 	.word	0x00028c20
        /*09dc*/ 	.short	0x010a
        /*09de*/ 	.byte	0x3f
	.zero		1


	//   ....[86]....
        /*09e0*/ 	.word	0x00014080
        /*09e4*/ 	.word	0x00000003
        /*09e8*/ 	.word	0x00028c60
        /*09ec*/ 	.short	0x010a
        /*09ee*/ 	.byte	0x3f
	.zero		1


	//   ....[87]....
        /*09f0*/ 	.word	0x00014910
        /*09f4*/ 	.word	0x0000000a
        /*09f8*/ 	.word	0x00028c40
        /*09fc*/ 	.short	0x010a
        /*09fe*/ 	.byte	0x3f
	.zero		1


	//   ....[88]....
        /*0a00*/ 	.word	0x00014d90
        /*0a04*/ 	.word	0x0000000a
        /*0a08*/ 	.word	0x00028c60
        /*0a0c*/ 	.short	0x010a
        /*0a0e*/ 	.byte	0x3f
	.zero		1


	//   ....[89]....
        /*0a10*/ 	.word	0x000154f0
        /*0a14*/ 	.word	0x00000005
        /*0a18*/ 	.word	0x00028c20
        /*0a1c*/ 	.short	0x010a
        /*0a1e*/ 	.byte	0x3f
	.zero		1


	//   ....[90]....
        /*0a20*/ 	.word	0x00015690
        /*0a24*/ 	.word	0x00000004
        /*0a28*/ 	.word	0x00028c40
        /*0a2c*/ 	.short	0x010a
        /*0a2e*/ 	.byte	0x3f
	.zero		1


	//   ....[91]....
        /*0a30*/ 	.word	0x000156e0
        /*0a34*/ 	.word	0x00000005
        /*0a38*/ 	.word	0x00028c40
        /*0a3c*/ 	.short	0x010a
        /*0a3e*/ 	.byte	0x3f
	.zero		1


	//   ....[92]....
        /*0a40*/ 	.word	0x00015730
        /*0a44*/ 	.word	0x00000004
        /*0a48*/ 	.word	0x00028c60
        /*0a4c*/ 	.short	0x010a
        /*0a4e*/ 	.byte	0x3f
	.zero		1


	//----- nvinfo : EIATTR_NUM_MBARRIERS
	.align		4
.L_316:
        /*0a50*/ 	.byte	0x03, 0x38
        /*0a52*/ 	.short	0x0016


	//----- nvinfo : EIATTR_EXIT_INSTR_OFFSETS
	.align		4
        /*0a54*/ 	.byte	0x04, 0x1c
        /*0a56*/ 	.short	(.L_318 - .L_317)


	//   ....[0]....
.L_317:
        /*0a58*/ 	.word	0x000131e0


	//----- nvinfo : EIATTR_MAX_THREADS
	.align		4
.L_318:
        /*0a5c*/ 	.byte	0x04, 0x05
        /*0a5e*/ 	.short	(.L_320 - .L_319)
.L_319:
        /*0a60*/ 	.word	0x00000180
        /*0a64*/ 	.word	0x00000001
        /*0a68*/ 	.word	0x00000001


	//----- nvinfo : EIATTR_CRS_STACK_SIZE
	.align		4
.L_320:
        /*0a6c*/ 	.byte	0x04, 0x1e
        /*0a6e*/ 	.short	(.L_322 - .L_321)
.L_321:
        /*0a70*/ 	.word	0x00000000


	//----- nvinfo : EIATTR_CBANK_PARAM_SIZE
	.align		4
.L_322:
        /*0a74*/ 	.byte	0x03, 0x19
        /*0a76*/ 	.short	0x0a70


	//----- nvinfo : EIATTR_PARAM_CBANK
	.align		4
        /*0a78*/ 	.byte	0x04, 0x0a
        /*0a7a*/ 	.short	(.L_324 - .L_323)
	.align		4
.L_323:
        /*0a7c*/ 	.word	index@(.nv.constant0._ZN7cutlass13device_kernelIN5flash11enable_sm90INS1_16FlashAttnFwdSm90INS1_25CollectiveMainloopFwdSm90ILi2EN4cute5tupleIJNS5_1CILi1EEES8_S8_EEENS6_IJNS7_ILi64EEESA_SA_EEELi512ENS_10bfloat16_tEfNS_4arch4Sm90ELb0ELb1ELb0ELb0ELb1ELb0ELb0ELb0ELb0ELb1ELb1ELb0EEENS1_21CollectiveEpilogueFwdINS6_IJSA_NS7_ILi512EEESA_EEES9_SC_SE_Li256ELb0ELb1ELb1ELb0EEENS1_19SingleTileSchedulerILb0ELb1ELb1ELi64EEEEEEEEEvNT_6ParamsE)
        /*0a80*/ 	.short	0x0210
        /*0a82*/ 	.short	0x0a70


	//----- nvinfo : EIATTR_SW_WAR
	.align		4
.L_324:
        /*0a84*/ 	.byte	0x04, 0x36
        /*0a86*/ 	.short	(.L_326 - .L_325)
.L_325:
        /*0a88*/ 	.word	0x00000008
.L_326:


//--------------------- .nv.info._ZN7cutlass13device_kernelIN5flash11enable_sm90INS1_16FlashAttnFwdSm90INS1_25CollectiveMainloopFwdSm90ILi2EN4cute5tupleIJNS5_1CILi1EEES8_S8_EEENS6_IJNS7_ILi64EEESA_SA_EEELi512ENS_10bfloat16_tEfNS_4arch4Sm90ELb0ELb1ELb0ELb0ELb1ELb0ELb1ELb0ELb0ELb1ELb1ELb0EEENS1_21CollectiveEpilogueFwdINS6_IJSA_NS7_ILi512EEESA_EEES9_SC_SE_Li256ELb0ELb1ELb1ELb0EEENS1_19SingleTileSchedulerILb0ELb1ELb1ELi64EEEEEEEEEvNT_6ParamsE --------------------------
	.section	.nv.info._ZN7cutlass13device_kernelIN5flash11enable_sm90INS1_16FlashAttnFwdSm90INS1_25CollectiveMainloopFwdSm90ILi2EN4cute5tupleIJNS5_1CILi1EEES8_S8_EEENS6_IJNS7_ILi64EEESA_SA_EEELi512ENS_10bfloat16_tEfNS_4arch4Sm90ELb0ELb1ELb0ELb0ELb1ELb0ELb1ELb0ELb0ELb1ELb1ELb0EEENS1_21CollectiveEpilogueFwdINS6_IJSA_NS7_ILi512EEESA_EEES9_SC_SE_Li256ELb0ELb1ELb1ELb0EEENS1_19SingleTileSchedulerILb0ELb1ELb1ELi64EEEEEEEEEvNT_6ParamsE,"",@"SHT_CUDA_INFO"
	.sectionflags	@""
	.align	4


	//----- nvinfo : EIATTR_CUDA_API_VERSION
	.align		4
        /*0000*/ 	.byte	0x04, 0x37
        /*0002*/ 	.short	(.L_328 - .L_327)
.L_327:
        /*0004*/ 	.word	0x00000082


	//----- nvinfo : EIATTR_KPARAM_INFO
	.align		4
.L_328:
        /*0008*/ 	.byte	0x04, 0x17
        /*000a*/ 	.short	(.L_330 - .L_329)
.L_329:
        /*000c*/ 	.word	0x00000000
        /*0010*/ 	.short	0x0000
        /*0012*/ 	.short	0x0070
        /*0014*/ 	.byte	0x00, 0xf0, 0x01, 0x2c


	//----- nvinfo : EIATTR_SPARSE_MMA_MASK
	.align		4
.L_330:
        /*0018*/ 	.byte	0x03, 0x50
        /*001a*/ 	.short	0x0000


	//----- nvinfo : EIATTR_MAXREG_COUNT
	.align		4
        /*001c*/ 	.byte	0x03, 0x1b
        /*001e*/ 	.short	0x00a8


	//----- nvinfo : EIATTR_NUM_BARRIERS
	.align		4
        /*0020*/ 	.byte	0x02, 0x4c
        /*0022*/ 	.byte	0x10
	.zero		1


	//----- nvinfo : EIATTR_EXTERNS
	.align		4
        /*0024*/ 	.byte	0x04, 0x0f
        /*0026*/ 	.short	(.L_332 - .L_331)


	//   ....[0]....
	.align		4
.L_331:
        /*0028*/ 	.word	index@(__assertfail)


	//----- nvinfo : EIATTR_ANNOTATIONS
	.align		4
.L_332:
        /*002c*/ 	.byte	0x04, 0x55
        /*002e*/ 	.short	(.L_334 - .L_333)


	//   ....[0]....
.L_333:
        /*0030*/ 	.word	0x00000001
        /*0034*/ 	.byte	0x90, 0x08, 0x00, 0x00, 0x01, 0x00, 0x00, 0x00, 0xb0, 0x15, 0x00, 0x00, 0x01, 0x00, 0x00, 0x00
        /*0044*/ 	.byte	0xc0, 0x3c, 0x00, 0x00, 0x01, 0x00, 0x00, 0x00, 0x80, 0x58, 0x01, 0x00, 0x01, 0x00, 0x00, 0x00
        /*0054*/ 	.byte	0xd0, 0x8c, 0x01, 0x00


	//----- nvinfo : EIATTR_MERCURY_ISA_VERSION
	.align		4
.L_334:
        /*0058*/ 	.byte	0x03, 0x5f
        /*005a*/ 	.short	0x0101


	//----- nvinfo : EIATTR_INT_WARP_WIDE_INSTR_OFFSETS
	.align		4
        /*005c*/ 	.byte	0x04, 0x31
        /*005e*/ 	.short	(.L_336 - .L_335)


	//   ....[0]....
.L_335:
        /*0060*/ 	.word	0x000000c0


	//   ....[1]....
        /*0064*/ 	.word	0x000000d0


	//   ....[2]....
        /*0068*/ 	.word	0x000000e0


	//   ....[3]....
        /*006c*/ 	.word	0x00000180


	//----- nvinfo : EIATTR_COOP_GROUP_MASK_REGIDS
	.align		4
.L_336:
        /*0070*/ 	.byte	0x04, 0x29
        /*0072*/ 	.short	(.L_338 - .L_337)


	//   ....[0]....
.L_337:
        /*0074*/ 	.word	0xffffffff


	//   ....[1]....
        /*0078*/ 	.word	0xffffffff


	//   ....[2]....
        /*007c*/ 	.word	0xffffffff


	//   ....[3]....
        /*0080*/ 	.word	0xffffffff


	//   ....[4]....
        /*0084*/ 	.word	0xffffffff


	//   ....[5]....
        /*0088*/ 	.word	0xffffffff


	//   ....[6]....
        /*008c*/ 	.word	0xffffffff


	//   ....[7]....
        /*0090*/ 	.word	0xffffffff


	//   ....[8]....
        /*0094*/ 	.word	0xffffffff


	//   ....[9]....
        /*0098*/ 	.word	0xffffffff


	//   ....[10]....
        /*009c*/ 	.word	0xffffffff


	//   ....[11]....
        /*00a0*/ 	.word	0xffffffff


	//   ....[12]....
        /*00a4*/ 	.word	0xffffffff


	//   ....[13]....
        /*00a8*/ 	.word	0xffffffff


	//   ....[14]....
        /*00ac*/ 	.word	0xffffffff


	//   ....[15]....
        /*00b0*/ 	.word	0xffffffff


	//   ....[16]....
        /*00b4*/ 	.word	0xffffffff


	//   ....[17]....
        /*00b8*/ 	.word	0xffffffff


	//   ....[18]....
        /*00bc*/ 	.word	0xffffffff


	//   ....[19]....
        /*00c0*/ 	.word	0xffffffff


	//   ....[20]....
        /*00c4*/ 	.word	0xffffffff


	//   ....[21]....
        /*00c8*/ 	.word	0xffffffff


	//   ....[22]....
        /*00cc*/ 	.word	0xffffffff


	//   ....[23]....
        /*00d0*/ 	.word	0xffffffff


	//   ....[24]....
        /*00d4*/ 	.word	0xffffffff


	//   ....[25]....
        /*00d8*/ 	.word	0xffffffff


	//   ....[26]....
        /*00dc*/ 	.word	0xffffffff


	//   ....[27]....
        /*00e0*/ 	.word	0xffffffff


	//   ....[28]....
        /*00e4*/ 	.word	0xffffffff


	//   ....[29]....
        /*00e8*/ 	.word	0xffffffff


	//   ....[30]....
        /*00ec*/ 	.word	0xffffffff


	//   ....[31]....
        /*00f0*/ 	.word	0xffffffff


	//   ....[32]....
        /*00f4*/ 	.word	0xffffffff


	//   ....[33]....
        /*00f8*/ 	.word	0xffffffff


	//   ....[34]....
        /*00fc*/ 	.word	0xffffffff


	//   ....[35]....
        /*0100*/ 	.word	0xffffffff


	//   ....[36]....
        /*0104*/ 	.word	0xffffffff


	//   ....[37]....
        /*0108*/ 	.word	0xffffffff


	//   ....[38]....
        /*010c*/ 	.word	0xffffffff


	//   ....[39]....
        /*0110*/ 	.word	0xffffffff


	//   ....[40]....
        /*0114*/ 	.word	0xffffffff


	//   ....[41]....
        /*0118*/ 	.word	0xffffffff


	//   ....[42]....
        /*011c*/ 	.word	0xffffffff


	//   ....[43]....
        /*0120*/ 	.word	0xffffffff


	//   ....[44]....
        /*0124*/ 	.word	0xffffffff


	//   ....[45]....
        /*0128*/ 	.word	0xffffffff


	//   ....[46]....
        /*012c*/ 	.word	0xffffffff


	//   ....[47]....
        /*0130*/ 	.word	0xffffffff


	//   ....[48]....
        /*0134*/ 	.word	0xffffffff


	//   ....[49]....
        /*0138*/ 	.word	0xffffffff


	//   ....[50]....
        /*013c*/ 	.word	0xffffffff


	//   ....[51]....
        /*0140*/ 	.word	0xffffffff


	//   ....[52]....
        /*0144*/ 	.word	0xffffffff


	//   ....[53]....
        /*0148*/ 	.word	0xffffffff


	//   ....[54]....
        /*014c*/ 	.word	0xffffffff


	//   ....[55]....
        /*0150*/ 	.word	0xffffffff


	//   ....[56]....
        /*0154*/ 	.word	0xffffffff


	//   ....[57]....
        /*0158*/ 	.word	0xffffffff


	//   ....[58]....
        /*015c*/ 	.word	0xffffffff


	//   ....[59]....
        /*0160*/ 	.word	0xffffffff


	//   ....[60]....
        /*0164*/ 	.word	0xffffffff


	//   ....[61]....
        /*0168*/ 	.word	0xffffffff


	//   ....[62]....
        /*016c*/ 	.word	0xffffffff


	//   ....[63]....
        /*0170*/ 	.word	0xffffffff


	//   ....[64]....
        /*0174*/ 	.word	0xffffffff


	//   ....[65]....
        /*0178*/ 	.word	0xffffffff


	//   ....[66]....
        /*017c*/ 	.word	0xffffffff


	//   ....[67]....
        /*0180*/ 	.word	0xffffffff


	//   ....[68]....
        /*0184*/ 	.word	0xffffffff


	//   ....[69]....
        /*0188*/ 	.word	0xffffffff


	//   ....[70]....
        /*018c*/ 	.word	0xffffffff


	//   ....[71]....
        /*0190*/ 	.word	0xffffffff


	//   ....[72]....
        /*0194*/ 	.word	0xffffffff


	//   ....[73]....
        /*0198*/ 	.word	0xffffffff


	//   ....[74]....
        /*019c*/ 	.word	0xffffffff


	//   ....[75]....
        /*01a0*/ 	.word	0xffffffff


	//   ....[76]....
        /*01a4*/ 	.word	0xffffffff


	//   ....[77]....
        /*01a8*/ 	.word	0xffffffff


	//   ....[78]....
        /*01ac*/ 	.word	0xffffffff


	//   ....[79]....
        /*01b0*/ 	.word	0xffffffff


	//   ....[80]....
        /*01b4*/ 	.word	0xffffffff


	//   ....[81]....
        /*01b8*/ 	.word	0xffffffff


	//   ....[82]....
        /*01bc*/ 	.word	0xffffffff


	//   ....[83]....
        /*01c0*/ 	.word	0xffffffff


	//   ....[84]....
        /*01c4*/ 	.word	0xffffffff


	//   ....[85]....
        /*01c8*/ 	.word	0xffffffff


	//   ....[86]....
        /*01cc*/ 	.word	0xffffffff


	//   ....[87]....
        /*01d0*/ 	.word	0xffffffff


	//   ....[88]....
        /*01d4*/ 	.word	0xffffffff


	//   ....[89]....
        /*01d8*/ 	.word	0xffffffff


	//   ....[90]....
        /*01dc*/ 	.word	0xffffffff


	//   ....[91]....
        /*01e0*/ 	.word	0xffffffff


	//   ....[92]....
        /*01e4*/ 	.word	0xffffffff


	//   ....[93]....
        /*01e8*/ 	.word	0xffffffff


	//   ....[94]....
        /*01ec*/ 	.word	0xffffffff


	//   ....[95]....
        /*01f0*/ 	.word	0xffffffff


	//   ....[96]....
        /*01f4*/ 	.word	0xffffffff


	//   ....[97]....
        /*01f8*/ 	.word	0xffffffff


	//   ....[98]....
        /*01fc*/ 	.word	0xffffffff


	//   ....[99]....
        /*0200*/ 	.word	0xffffffff


	//   ....[100]....
        /*0204*/ 	.word	0xffffffff


	//   ....[101]....
        /*0208*/ 	.word	0x0500000f


	//   ....[102]....
        /*020c*/ 	.word	0x0500000f


	//   ....[103]....
        /*0210*/ 	.word	0x0500000f


	//   ....[104]....
        /*0214*/ 	.word	0x0500000f


	//   ....[105]....
        /*0218*/ 	.word	0x0500000f


	//   ....[106]....
        /*021c*/ 	.word	0x0500000f


	//   ....[107]....
        /*0220*/ 	.word	0x0500000f


	//   ....[108]....
        /*0224*/ 	.word	0x0500000f


	//   ....[109]....
        /*0228*/ 	.word	0x0500000f


	//   ....[110]....
        /*022c*/ 	.word	0x0500000f


	//   ....[111]....
        /*0230*/ 	.word	0x0500000f


	//   ....[112]....
        /*0234*/ 	.word	0x0500000f


	//   ....[113]....
        /*0238*/ 	.word	0x0500000f


	//   ....[114]....
        /*023c*/ 	.word	0x0500000f


	//   ....[115]....
        /*0240*/ 	.word	0x0500000f


	//   ....[116]....
        /*0244*/ 	.word	0x0500000f


	//   ....[117]....
        /*0248*/ 	.word	0x0500000f


	//   ....[118]....
        /*024c*/ 	.word	0x0500000f


	//   ....[119]....
        /*0250*/ 	.word	0x0500000f


	//   ....[120]....
        /*0254*/ 	.word	0x0500000f


	//   ....[121]....
        /*0258*/ 	.word	0x0500000f


	//   ....[122]....
        /*025c*/ 	.word	0x0500000f


	//   ....[123]....
        /*0260*/ 	.word	0x0500000f


	//   ....[124]....
        /*0264*/ 	.word	0x0500000f


	//   ....[125]....
        /*0268*/ 	.word	0x0500000f


	//   ....[126]....
        /*026c*/ 	.word	0x0500000f


	//   ....[127]....
        /*0270*/ 	.word	0x0500000f


	//   ....[128]....
        /*0274*/ 	.word	0x0500000f


	//   ....[129]....
        /*0278*/ 	.word	0x0500000f


	//   ....[130]....
        /*027c*/ 	.word	0x0500000f


	//   ....[131]....
        /*0280*/ 	.word	0x0500000f


	//   ....[132]....
        /*0284*/ 	.word	0x0500000f


	//   ....[133]....
        /*0288*/ 	.word	0x0500000f


	//   ....[134]....
        /*028c*/ 	.word	0x0500000f


	//   ....[135]....
        /*0290*/ 	.word	0x0500000f


	//   ....[136]....
        /*0294*/ 	.word	0x0500000f


	//   ....[137]....
        /*0298*/ 	.word	0x0500000f


	//   ....[138]....
        /*029c*/ 	.word	0x0500000f


	//   ....[139]....
        /*02a0*/ 	.word	0x0500000f


	//   ....[140]....
        /*02a4*/ 	.word	0x0500000f


	//   ....[141]....
        /*02a8*/ 	.word	0x0500000f


	//   ....[142]....
        /*02ac*/ 	.word	0x0500000f


	//   ....[143]....
        /*02b0*/ 	.word	0x0500000f


	//   ....[144]....
        /*02b4*/ 	.word	0x0500000f


	//   ....[145]....
        /*02b8*/ 	.word	0x0500000f


	//   ....[146]....
        /*02bc*/ 	.word	0x0500000f


	//   ....[147]....
        /*02c0*/ 	.word	0x0500000f


	//   ....[148]....
        /*02c4*/ 	.word	0x0500000f


	//   ....[149]....
        /*02c8*/ 	.word	0x0500000f


	//   ....[150]....
        /*02cc*/ 	.word	0x0500000f


	//----- nvinfo : EIATTR_COOP_GROUP_INSTR_OFFSETS
	.align		4
.L_338:
        /*02d0*/ 	.byte	0x04, 0x28
        /*02d2*/ 	.short	(.L_340 - .L_339)


	//   ....[0]....
.L_339:
        /*02d4*/ 	.word	0x00000080


	//   ....[1]....
        /*02d8*/ 	.word	0x00000090


	//   ....[2]....
        /*02dc*/ 	.word	0x000002b0


	//   ....[3]....
        /*02e0*/ 	.word	0x00000410


	//   ....[4]....
        /*02e4*/ 	.word	0x00000530


	//   ....[5]....
        /*02e8*/ 	.word	0x00000690


	//   ....[6]....
        /*02ec*/ 	.word	0x00001680


	//   ....[7]....
        /*02f0*/ 	.word	0x00003a50


	//   ....[8]....
        /*02f4*/ 	.word	0x00004ba0


	//   ....[9]....
        /*02f8*/ 	.word	0x00005ac0


	//   ....[10]....
        /*02fc*/ 	.word	0x00005d00


	//   ....[11]....
        /*0300*/ 	.word	0x00006730


	//   ....[12]....
        /*0304*/ 	.word	0x00006760


	//   ....[13]....
        /*0308*/ 	.word	0x00006960


	//   ....[14]....
        /*030c*/ 	.word	0x00006a40


	//   ....[15]....
        /*0310*/ 	.word	0x00007360


	//   ....[16]....
        /*0314*/ 	.word	0x00007ff0


	//   ....[17]....
        /*0318*/ 	.word	0x00008ef0


	//   ....[18]....
        /*031c*/ 	.word	0x00009180


	//   ....[19]....
        /*0320*/ 	.word	0x00009820


	//   ....[20]....
        /*0324*/ 	.word	0x00009920


	//   ....[21]....
        /*0328*/ 	.word	0x00009cc0


	//   ....[22]....
        /*032c*/ 	.word	0x00009d20


	//   ....[23]....
        /*0330*/ 	.word	0x0000ade0


	//   ....[24]....
        /*0334*/ 	.word	0x0000b980


	//   ....[25]....
        /*0338*/ 	.word	0x0000c870


	//   ....[26]....
        /*033c*/ 	.word	0x0000c8a0


	//   ....[27]....
        /*0340*/ 	.word	0x0000cba0


	//   ....[28]....
        /*0344*/ 	.word	0x0000cd70


	//   ....[29]....
        /*0348*/ 	.word	0x0000dc10


	//   ....[30]....
        /*034c*/ 	.word	0x0000e500


	//   ....[31]....
        /*0350*/ 	.word	0x0000f350


	//   ....[32]....
        /*0354*/ 	.word	0x0000f5e0


	//   ....[33]....
        /*0358*/ 	.word	0x0000fc60


	//   ....[34]....
        /*035c*/ 	.word	0x0000fcf0


	//   ....[35]....
        /*0360*/ 	.word	0x00010100


	//   ....[36]....
        /*0364*/ 	.word	0x000101a0


	//   ....[37]....
        /*0368*/ 	.word	0x00011240


	//   ....[38]....
        /*036c*/ 	.word	0x00011310


	//   ....[39]....
        /*0370*/ 	.word	0x00011360


	//   ....[40]....
        /*0374*/ 	.word	0x00011390


	//   ....[41]....
        /*0378*/ 	.word	0x000113d0


	//   ....[42]....
        /*037c*/ 	.word	0x00011e80


	//   ....[43]....
        /*0380*/ 	.word	0x000122e0


	//   ....[44]....
        /*0384*/ 	.word	0x00012310


	//   ....[45]....
        /*0388*/ 	.word	0x00012340


	//   ....[46]....
        /*038c*/ 	.word	0x00012360


	//   ....[47]....
        /*0390*/ 	.word	0x000127e0


	//   ....[48]....
        /*0394*/ 	.word	0x00012810


	//   ....[49]....
        /*0398*/ 	.word	0x00013470


	//   ....[50]....
        /*039c*/ 	.word	0x00013490


	//   ....[51]....
        /*03a0*/ 	.word	0x000144a0


	//   ....[52]....
        /*03a4*/ 	.word	0x00015bf0


	//   ....[53]....
        /*03a8*/ 	.word	0x00015c10


	//   ....[54]....
        /*03ac*/ 	.word	0x00015c20


	//   ....[55]....
        /*03b0*/ 	.word	0x00015c60


	//   ....[56]....
        /*03b4*/ 	.word	0x00015cb0


	//   ....[57]....
        /*03b8*/ 	.word	0x00015cd0


	//   ....[58]....
        /*03bc*/ 	.word	0x00015d20


	//   ....[59]....
        /*03c0*/ 	.word	0x00015d40


	//   ....[60]....
        /*03c4*/ 	.word	0x000162e0


	//   ....[61]....
        /*03c8*/ 	.word	0x00016320


	//   ....[62]....
        /*03cc*/ 	.word	0x00016350


	//   ....[63]....
        /*03d0*/ 	.word	0x00016380


	//   ....[64]....
        /*03d4*/ 	.word	0x000163c0


	//   ....[65]....
        /*03d8*/ 	.word	0x00016480


	//   ....[66]....
        /*03dc*/ 	.word	0x000164a0


	//   ....[67]....
        /*03e0*/ 	.word	0x000164d0


	//   ....[68]....
        /*03e4*/ 	.word	0x00016be0


	//   ....[69]....
        /*03e8*/ 	.word	0x00016c10


	//   ....[70]....
        /*03ec*/ 	.word	0x00016ca0


	//   ....[71]....
        /*03f0*/ 	.word	0x00016d50


	//   ....[72]....
        /*03f4*/ 	.word	0x00016e40


	//   ....[73]....
        /*03f8*/ 	.word	0x00016f10


	//   ....[74]....
        /*03fc*/ 	.word	0x00016f70


	//   ....[75]....
        /*0400*/ 	.word	0x00017010


	//   ....[76]....
        /*0404*/ 	.word	0x000174c0


	//   ....[77]....
        /*0408*/ 	.word	0x000174f0


	//   ....[78]....
        /*040c*/ 	.word	0x00017520


	//   ....[79]....
        /*0410*/ 	.word	0x00017550


	//   ....[80]....
        /*0414*/ 	.word	0x00017580


	//   ....[81]....
        /*0418*/ 	.word	0x000175d0


	//   ....[82]....
        /*041c*/ 	.word	0x00017750


	//   ....[83]....
        /*0420*/ 	.word	0x00017780


	//   ....[84]....
        /*0424*/ 	.word	0x00018180


	//   ....[85]....
        /*0428*/ 	.word	0x000181a0


	//   ....[86]....
        /*042c*/ 	.word	0x000181b0


	//   ....[87]....
        /*0430*/ 	.word	0x000181d0


	//   ....[88]....
        /*0434*/ 	.word	0x000181f0


	//   ....[89]....
        /*0438*/ 	.word	0x00018220


	//   ....[90]....
        /*043c*/ 	.word	0x00018240


	//   ....[91]....
        /*0440*/ 	.word	0x00018270


	//   ....[92]....
        /*0444*/ 	.word	0x000185d0


	//   ....[93]....
        /*0448*/ 	.word	0x00018600


	//   ....[94]....
        /*044c*/ 	.word	0x00018630


	//   ....[95]....
        /*0450*/ 	.word	0x00018650


	//   ....[96]....
        /*0454*/ 	.word	0x00018660


	//   ....[97]....
        /*0458*/ 	.word	0x00018680


	//   ....[98]....
        /*045c*/ 	.word	0x00018720


	//   ....[99]....
        /*0460*/ 	.word	0x00018760


	//   ....[100]....
        /*0464*/ 	.word	0x00018c60


	//   ....[101]....
        /*0468*/ 	.word	0x00019260


	//   ....[102]....
        /*046c*/ 	.word	0x00019350


	//   ....[103]....
        /*0470*/ 	.word	0x000193f0


	//   ....[104]....
        /*0474*/ 	.word	0x00019470


	//   ....[105]....
        /*0478*/ 	.word	0x00019520


	//   ....[106]....
        /*047c*/ 	.word	0x00019580


	//   ....[107]....
        /*0480*/ 	.word	0x00019640


	//   ....[108]....
        /*0484*/ 	.word	0x000196a0


	//   ....[109]....
        /*0488*/ 	.word	0x00019740


	//   ....[110]....
        /*048c*/ 	.word	0x000197e0


	//   ....[111]....
        /*0490*/ 	.word	0x00019840


	//   ....[112]....
        /*0494*/ 	.word	0x000198f0


	//   ....[113]....
        /*0498*/ 	.word	0x000199e0


	//   ....[114]....
        /*049c*/ 	.word	0x00019a80


	//   ....[115]....
        /*04a0*/ 	.word	0x00019b60


	//   ....[116]....
        /*04a4*/ 	.word	0x00019c70


	//   ....[117]....
        /*04a8*/ 	.word	0x00019cc0


	//   ....[118]....
        /*04ac*/ 	.word	0x00019d50


	//   ....[119]....
        /*04b0*/ 	.word	0x00019e30


	//   ....[120]....
        /*04b4*/ 	.word	0x0001a090


	//   ....[121]....
        /*04b8*/ 	.word	0x0001a100


	//   ....[122]....
        /*04bc*/ 	.word	0x0001a330


	//   ....[123]....
        /*04c0*/ 	.word	0x0001a3a0


	//   ....[124]....
        /*04c4*/ 	.word	0x0001a570


	//   ....[125]....
        /*04c8*/ 	.word	0x0001a5c0


	//   ....[126]....
        /*04cc*/ 	.word	0x0001a710


	//   ....[127]....
        /*04d0*/ 	.word	0x0001a800


	//   ....[128]....
        /*04d4*/ 	.word	0x0001aa50


	//   ....[129]....
        /*04d8*/ 	.word	0x0001aaa0


	//   ....[130]....
        /*04dc*/ 	.word	0x0001ac60


	//   ....[131]....
        /*04e0*/ 	.word	0x0001acb0


	//   ....[132]....
        /*04e4*/ 	.word	0x0001ae70


	//   ....[133]....
        /*04e8*/ 	.word	0x0001aec0


	//   ....[134]....
        /*04ec*/ 	.word	0x0001afa0


	//   ....[135]....
        /*04f0*/ 	.word	0x0001b040


	//   ....[136]....
        /*04f4*/ 	.word	0x0001b0a0


	//   ....[137]....
        /*04f8*/ 	.word	0x0001b140


	//   ....[138]....
        /*04fc*/ 	.word	0x0001b1a0


	//   ....[139]....
        /*0500*/ 	.word	0x0001b240


	//   ....[140]....
        /*0504*/ 	.word	0x0001b2a0


	//   ....[141]....
        /*0508*/ 	.word	0x0001b340


	//   ....[142]....
        /*050c*/ 	.word	0x0001b420


	//   ....[143]....
        /*0510*/ 	.word	0x0001b4f0


	//   ....[144]....
        /*0514*/ 	.word	0x0001b5c0


	//   ....[145]....
        /*0518*/ 	.word	0x0001b6c0


	//   ....[146]....
        /*051c*/ 	.word	0x0001b7e0


	//   ....[147]....
        /*0520*/ 	.word	0x0001b8c0


	//   ....[148]....
        /*0524*/ 	.word	0x0001b9d0


	//   ....[149]....
        /*0528*/ 	.word	0x0001baa0


	//   ....[150]....
        /*052c*/ 	.word	0x0001bbb0


	//----- nvinfo : EIATTR_REG_RECONFIG
	.align		4
.L_340:
        /*0530*/ 	.byte	0x01, 0x54
	.zero		2


	//----- nvinfo : EIATTR_SYSCALL_OFFSETS
	.align		4
        /*0534*/ 	.byte	0x04, 0x46
        /*0536*/ 	.short	(.L_342 - .L_341)


	//   ....[0]....
.L_341:
        /*0538*/ 	.word	0x00003c00


	//   ....[1]....
        /*053c*/ 	.word	0x000150a0


	//   ....[2]....
        /*0540*/ 	.word	0x000151e0


	//   ....[3]....
        /*0544*/ 	.word	0x000152d0


	//   ....[4]....
        /*0548*/ 	.word	0x00015fc0


	//   ....[5]....
        /*054c*/ 	.word	0x000167a0


	//----- nvinfo : EIATTR_MBARRIER_INSTR_OFFSETS
	.align		4
.L_342:
        /*0550*/ 	.byte	0x04, 0x39
        /*0552*/ 	.short	(.L_344 - .L_343)


	//   ....[0]....
.L_343:
        /*0554*/ 	.word	0x00000190
        /*0558*/ 	.word	0x000000ff
        /*055c*/ 	.word	0x00038800
        /*0560*/ 	.short	0x0100
        /*0562*/ 	.byte	0x08
	.zero		1


	//   ....[1]....
        /*0564*/ 	.word	0x000001a0
        /*0568*/ 	.word	0x000000ff
        /*056c*/ 	.word	0x00038810
        /*0570*/ 	.short	0x0100
        /*0572*/ 	.byte	0x08
	.zero		1


	//   ....[2]....
        /*0574*/ 	.word	0x000001b0
        /*0578*/ 	.word	0x000000ff
        /*057c*/ 	.word	0x00038820
        /*0580*/ 	.short	0x0100
        /*0582*/ 	.byte	0x08
	.zero		1


	//   ....[3]....
        /*0584*/ 	.word	0x00000260
        /*0588*/ 	.word	0x000000ff
        /*058c*/ 	.word	0x00038830
        /*0590*/ 	.short	0x0100
        /*0592*/ 	.byte	0x06
	.zero		1


	//   ....[4]....
        /*0594*/ 	.word	0x00000270
        /*0598*/ 	.word	0x000000ff
        /*059c*/ 	.word	0x00038840
        /*05a0*/ 	.short	0x0100
        /*05a2*/ 	.byte	0x06
	.zero		1


	//   ....[5]....
        /*05a4*/ 	.word	0x00000280
        /*05a8*/ 	.word	0x000000ff
        /*05ac*/ 	.word	0x00038838
        /*05b0*/ 	.short	0x0100
        /*05b2*/ 	.byte	0x06
	.zero		1


	//   ....[6]....
        /*05b4*/ 	.word	0x00000290
        /*05b8*/ 	.word	0x000000ff
        /*05bc*/ 	.word	0x00038848
        /*05c0*/ 	.short	0x0100
        /*05c2*/ 	.byte	0x06
	.zero		1


	//   ....[7]....
        /*05c4*/ 	.word	0x000003c0
        /*05c8*/ 	.word	0x000000ff
        /*05cc*/ 	.word	0x00038850
        /*05d0*/ 	.short	0x0100
        /*05d2*/ 	.byte	0x08
	.zero		1


	//   ....[8]....
        /*05d4*/ 	.word	0x000003d0
        /*05d8*/ 	.word	0x000000ff
        /*05dc*/ 	.word	0x00038860
        /*05e0*/ 	.short	0x0100
        /*05e2*/ 	.byte	0x08
	.zero		1


	//   ....[9]....
        /*05e4*/ 	.word	0x000003e0
        /*05e8*/ 	.word	0x000000ff
        /*05ec*/ 	.word	0x00038858
        /*05f0*/ 	.short	0x0100
        /*05f2*/ 	.byte	0x08
	.zero		1


	//   ....[10]....
        /*05f4*/ 	.word	0x000003f0
        /*05f8*/ 	.word	0x000000ff
        /*05fc*/ 	.word	0x00038868
        /*0600*/ 	.short	0x0100
        /*0602*/ 	.byte	0x08
	.zero		1


	//   ....[11]....
        /*0604*/ 	.word	0x000004e0
        /*0608*/ 	.word	0x000000ff
        /*060c*/ 	.word	0x00038870
        /*0610*/ 	.short	0x0100
        /*0612*/ 	.byte	0x06
	.zero		1


	//   ....[12]....
        /*0614*/ 	.word	0x000004f0
        /*0618*/ 	.word	0x000000ff
        /*061c*/ 	.word	0x00038880
        /*0620*/ 	.short	0x0100
        /*0622*/ 	.byte	0x06
	.zero		1


	//   ....[13]....
        /*0624*/ 	.word	0x00000500
        /*0628*/ 	.word	0x000000ff
        /*062c*/ 	.word	0x00038878
        /*0630*/ 	.short	0x0100
        /*0632*/ 	.byte	0x06
	.zero		1


	//   ....[14]....
        /*0634*/ 	.word	0x00000510
        /*0638*/ 	.word	0x000000ff
        /*063c*/ 	.word	0x00038888
        /*0640*/ 	.short	0x0100
        /*0642*/ 	.byte	0x06
	.zero		1


	//   ....[15]....
        /*0644*/ 	.word	0x00000640
        /*0648*/ 	.word	0x000000ff
        /*064c*/ 	.word	0x00038890
        /*0650*/ 	.short	0x0100
        /*0652*/ 	.byte	0x08
	.zero		1


	//   ....[16]....
        /*0654*/ 	.word	0x00000650
        /*0658*/ 	.word	0x000000ff
        /*065c*/ 	.word	0x000388a0
        /*0660*/ 	.short	0x0100
        /*0662*/ 	.byte	0x08
	.zero		1


	//   ....[17]....
        /*0664*/ 	.word	0x00000660
        /*0668*/ 	.word	0x000000ff
        /*066c*/ 	.word	0x00038898
        /*0670*/ 	.short	0x0100
        /*0672*/ 	.byte	0x08
	.zero		1


	//   ....[18]....
        /*0674*/ 	.word	0x00000670
        /*0678*/ 	.word	0x000000ff
        /*067c*/ 	.word	0x000388a8
        /*0680*/ 	.short	0x0100
        /*0682*/ 	.byte	0x08
	.zero		1


	//   ....[19]....
        /*0684*/ 	.word	0x000007b0
        /*0688*/ 	.word	0x000000ff
        /*068c*/ 	.word	0x000388b0
        /*0690*/ 	.short	0x0100
        /*0692*/ 	.byte	0x08
	.zero		1


	//   ....[20]....
        /*0694*/ 	.word	0x000007c0
        /*0698*/ 	.word	0x000000ff
        /*069c*/ 	.word	0x000388c0
        /*06a0*/ 	.short	0x0100
        /*06a2*/ 	.byte	0x08
	.zero		1


	//   ....[21]....
        /*06a4*/ 	.word	0x000007d0
        /*06a8*/ 	.word	0x000000ff
        /*06ac*/ 	.word	0x000388b8
        /*06b0*/ 	.short	0x0100
        /*06b2*/ 	.byte	0x08
	.zero		1


	//   ....[22]....
        /*06b4*/ 	.word	0x000007e0
        /*06b8*/ 	.word	0x000000ff
        /*06bc*/ 	.word	0x000388c8
        /*06c0*/ 	.short	0x0100
        /*06c2*/ 	.byte	0x08
	.zero		1


	//   ....[23]....
        /*06c4*/ 	.word	0x00001ab0
        /*06c8*/ 	.word	0x00000004
        /*06cc*/ 	.word	0x00000000
        /*06d0*/ 	.short	0x0101
        /*06d2*/ 	.byte	0x3f
	.zero		1


	//   ....[24]....
        /*06d4*/ 	.word	0x00002590
        /*06d8*/ 	.word	0x00000004
        /*06dc*/ 	.word	0x00000000
        /*06e0*/ 	.short	0x0101
        /*06e2*/ 	.byte	0x3f
	.zero		1


	//   ....[25]....
        /*06e4*/ 	.word	0x00003c30
        /*06e8*/ 	.word	0x000000ca
        /*06ec*/ 	.word	0x00038800
        /*06f0*/ 	.short	0x010a
        /*06f2*/ 	.byte	0x3f
	.zero		1


	//   ....[26]....
        /*06f4*/ 	.word	0x00003de0
        /*06f8*/ 	.word	0x000000ca
        /*06fc*/ 	.word	0x00038830
        /*0700*/ 	.short	0x010a
        /*0702*/ 	.byte	0x3f
	.zero		1


	//   ....[27]....
        /*0704*/ 	.word	0x00003e20
        /*0708*/ 	.word	0x000000ca
        /*070c*/ 	.word	0x00038830
        /*0710*/ 	.short	0x010a
        /*0712*/ 	.byte	0x3f
	.zero		1


	//   ....[28]....
        /*0714*/ 	.word	0x00004230
        /*0718*/ 	.word	0x000000ca
        /*071c*/ 	.word	0x00038810
        /*0720*/ 	.short	0x010a
        /*0722*/ 	.byte	0x3f
	.zero		1


	//   ....[29]....
        /*0724*/ 	.word	0x00004270
        /*0728*/ 	.word	0x000000ca
        /*072c*/ 	.word	0x00038850
        /*0730*/ 	.short	0x010a
        /*0732*/ 	.byte	0x3f
	.zero		1


	//   ....[30]....
        /*0734*/ 	.word	0x00004330
        /*0738*/ 	.word	0x000000ca
        /*073c*/ 	.word	0x00038850
        /*0740*/ 	.short	0x010a
        /*0742*/ 	.byte	0x3f
	.zero		1


	//   ....[31]....
        /*0744*/ 	.word	0x00005a60
        /*0748*/ 	.word	0x00000004
        /*074c*/ 	.word	0x00000000
        /*0750*/ 	.short	0x0101
        /*0752*/ 	.byte	0x3f
	.zero		1


	//   ....[32]....
        /*0754*/ 	.word	0x00007440
        /*0758*/ 	.word	0x00000004
        /*075c*/ 	.word	0x00000000
        /*0760*/ 	.short	0x0101
        /*0762*/ 	.byte	0x3f
	.zero		1


	//   ....[33]....
        /*0764*/ 	.word	0x00007720
        /*0768*/ 	.word	0x000000d0
        /*076c*/ 	.word	0x00038830
        /*0770*/ 	.short	0x010a
        /*0772*/ 	.byte	0x3f
	.zero		1


	//   ....[34]....
        /*0774*/ 	.word	0x00007770
        /*0778*/ 	.word	0x000000d0
        /*077c*/ 	.word	0x00038830
        /*0780*/ 	.short	0x010a
        /*0782*/ 	.byte	0x3f
	.zero		1


	//   ....[35]....
        /*0784*/ 	.word	0x00007aa0
        /*0788*/ 	.word	0x000000d0
        /*078c*/ 	.word	0x00038850
        /*0790*/ 	.short	0x010a
        /*0792*/ 	.byte	0x3f
	.zero		1


	//   ....[36]....
        /*0794*/ 	.word	0x00007af0
        /*0798*/ 	.word	0x000000d0
        /*079c*/ 	.word	0x00038850
        /*07a0*/ 	.short	0x010a
        /*07a2*/ 	.byte	0x3f
	.zero		1


	//   ....[37]....
        /*07a4*/ 	.word	0x00008f30
        /*07a8*/ 	.word	0x000000cc
        /*07ac*/ 	.word	0x00000000
        /*07b0*/ 	.short	0x0101
        /*07b2*/ 	.byte	0x3f
	.zero		1


	//   ....[38]....
        /*07b4*/ 	.word	0x0000ae90
        /*07b8*/ 	.word	0x000000d0
        /*07bc*/ 	.word	0x00000000
        /*07c0*/ 	.short	0x0101
        /*07c2*/ 	.byte	0x3f
	.zero		1


	//   ....[39]....
        /*07c4*/ 	.word	0x0000b260
        /*07c8*/ 	.word	0x000000cc
        /*07cc*/ 	.word	0x00038830
        /*07d0*/ 	.short	0x010a
        /*07d2*/ 	.byte	0x3f
	.zero		1


	//   ....[40]....
        /*07d4*/ 	.word	0x0000b2b0
        /*07d8*/ 	.word	0x000000cc
        /*07dc*/ 	.word	0x00038830
        /*07e0*/ 	.short	0x010a
        /*07e2*/ 	.byte	0x3f
	.zero		1


	//   ....[41]....
        /*07e4*/ 	.word	0x0000b4e0
        /*07e8*/ 	.word	0x000000cc
        /*07ec*/ 	.word	0x00038850
        /*07f0*/ 	.short	0x010a
        /*07f2*/ 	.byte	0x3f
	.zero		1


	//   ....[42]....
        /*07f4*/ 	.word	0x0000b530
        /*07f8*/ 	.word	0x000000cc
        /*07fc*/ 	.word	0x00038850
        /*0800*/ 	.short	0x010a
        /*0802*/ 	.byte	0x3f
	.zero		1


	//   ....[43]....
        /*0804*/ 	.word	0x0000d0e0
        /*0808*/ 	.word	0x0000009a
        /*080c*/ 	.word	0x00000000
        /*0810*/ 	.short	0x0101
        /*0812*/ 	.byte	0x3f
	.zero		1


	//   ....[44]....
        /*0814*/ 	.word	0x0000dca0
        /*0818*/ 	.word	0x000000cc
        /*081c*/ 	.word	0x00000000
        /*0820*/ 	.short	0x0101
        /*0822*/ 	.byte	0x3f
	.zero		1


	//   ....[45]....
        /*0824*/ 	.word	0x0000dde0
        /*0828*/ 	.word	0x00000014
        /*082c*/ 	.word	0x00038830
        /*0830*/ 	.short	0x010a
        /*0832*/ 	.byte	0x3f
	.zero		1


	//   ....[46]....
        /*0834*/ 	.word	0x0000de30
        /*0838*/ 	.word	0x00000014
        /*083c*/ 	.word	0x00038830
        /*0840*/ 	.short	0x010a
        /*0842*/ 	.byte	0x3f
	.zero		1


	//   ....[47]....
        /*0844*/ 	.word	0x0000e060
        /*0848*/ 	.word	0x00000014
        /*084c*/ 	.word	0x00038850
        /*0850*/ 	.short	0x010a
        /*0852*/ 	.byte	0x3f
	.zero		1


	//   ....[48]....
        /*0854*/ 	.word	0x0000e0b0
        /*0858*/ 	.word	0x00000014
        /*085c*/ 	.word	0x00038850
        /*0860*/ 	.short	0x010a
        /*0862*/ 	.byte	0x3f
	.zero		1


	//   ....[49]....
        /*0864*/ 	.word	0x0000f390
        /*0868*/ 	.word	0x000000cc
        /*086c*/ 	.word	0x00000000
        /*0870*/ 	.short	0x0101
        /*0872*/ 	.byte	0x3f
	.zero		1


	//   ....[50]....
        /*0874*/ 	.word	0x000112f0
        /*0878*/ 	.word	0x00000014
        /*087c*/ 	.word	0x00000000
        /*0880*/ 	.short	0x0101
        /*0882*/ 	.byte	0x3f
	.zero		1


	//   ....[51]....
        /*0884*/ 	.word	0x00011e40
        /*0888*/ 	.word	0x000000ff
        /*088c*/ 	.word	0x00000000
        /*0890*/ 	.short	0x0101
        /*0892*/ 	.byte	0x04
	.zero		1


	//   ....[52]....
        /*0894*/ 	.word	0x000159a0
        /*0898*/ 	.word	0x000000ff
        /*089c*/ 	.word	0x00038840
        /*08a0*/ 	.short	0x010a
        /*08a2*/ 	.byte	0x2d
	.zero		1


	//   ....[53]....
        /*08a4*/ 	.word	0x00015de0
        /*08a8*/ 	.word	0x000000ff
        /*08ac*/ 	.word	0x00038830
        /*08b0*/ 	.short	0x0107
        /*08b2*/ 	.byte	0x2d
	.zero		1


	//   ....[54]....
        /*08b4*/ 	.word	0x00015e50
        /*08b8*/ 	.word	0x000000ff
        /*08bc*/ 	.word	0x00038830
        /*08c0*/ 	.short	0x0101
        /*08c2*/ 	.byte	0x2d
	.zero		1


	//   ....[55]....
        /*08c4*/ 	.word	0x00016620
        /*08c8*/ 	.word	0x000000ff
        /*08cc*/ 	.word	0x00038800
        /*08d0*/ 	.short	0x0107
        /*08d2*/ 	.byte	0x2d
	.zero		1


	//   ....[56]....
        /*08d4*/ 	.word	0x00016670
        /*08d8*/ 	.word	0x000000ff
        /*08dc*/ 	.word	0x00038800
        /*08e0*/ 	.short	0x0101
        /*08e2*/ 	.byte	0x2d
	.zero		1


	//   ....[57]....
        /*08e4*/ 	.word	0x00017280
        /*08e8*/ 	.word	0x000000ff
        /*08ec*/ 	.word	0x00038810
        /*08f0*/ 	.short	0x0107
        /*08f2*/ 	.byte	0x2d
	.zero		1


	//   ....[58]....
        /*08f4*/ 	.word	0x000172e0
        /*08f8*/ 	.word	0x000000ff
        /*08fc*/ 	.word	0x00038810
        /*0900*/ 	.short	0x0101
        /*0902*/ 	.byte	0x2d
	.zero		1


	//   ....[59]....
        /*0904*/ 	.word	0x000172f0
        /*0908*/ 	.word	0x000000ff
        /*090c*/ 	.word	0x00038820
        /*0910*/ 	.short	0x010a
        /*0912*/ 	.byte	0x2d
	.zero		1


	//   ....[60]....
        /*0914*/ 	.word	0x00017340
        /*0918*/ 	.word	0x000000ff
        /*091c*/ 	.word	0x00038860
        /*0920*/ 	.short	0x010a
        /*0922*/ 	.byte	0x2d
	.zero		1


	//   ....[61]....
        /*0924*/ 	.word	0x00017b60
        /*0928*/ 	.word	0x000000ff
        /*092c*/ 	.word	0x00038850
        /*0930*/ 	.short	0x0107
        /*0932*/ 	.byte	0x2d
	.zero		1


	//   ....[62]....
        /*0934*/ 	.word	0x00017be0
        /*0938*/ 	.word	0x000000ff
        /*093c*/ 	.word	0x00038850
        /*0940*/ 	.short	0x0101
        /*0942*/ 	.byte	0x2d
	.zero		1


	//   ....[63]....
        /*0944*/ 	.word	0x00017f80
        /*0948*/ 	.word	0x0000000a
        /*094c*/ 	.word	0x00038840
        /*0950*/ 	.short	0x010a
        /*0952*/ 	.byte	0x3f
	.zero		1


	//   ....[64]....
        /*0954*/ 	.word	0x00018310
        /*0958*/ 	.word	0x0000000a
        /*095c*/ 	.word	0x00038830
        /*0960*/ 	.short	0x0107
        /*0962*/ 	.byte	0x3f
	.zero		1


	//   ....[65]....
        /*0964*/ 	.word	0x000183c0
        /*0968*/ 	.word	0x0000000a
        /*096c*/ 	.word	0x00038830
        /*0970*/ 	.short	0x0101
        /*0972*/ 	.byte	0x3f
	.zero		1


	//   ....[66]....
        /*0974*/ 	.word	0x000183f0
        /*0978*/ 	.word	0x0000000a
        /*097c*/ 	.word	0x00038860
        /*0980*/ 	.short	0x010a
        /*0982*/ 	.byte	0x3f
	.zero		1


	//   ....[67]....
        /*0984*/ 	.word	0x00018a30
        /*0988*/ 	.word	0x0000000a
        /*098c*/ 	.word	0x00038850
        /*0990*/ 	.short	0x0107
        /*0992*/ 	.byte	0x3f
	.zero		1


	//   ....[68]....
        /*0994*/ 	.word	0x00018af0
        /*0998*/ 	.word	0x0000000a
        /*099c*/ 	.word	0x00038850
        /*09a0*/ 	.short	0x0101
        /*09a2*/ 	.byte	0x3f
	.zero		1


	//   ....[69]....
        /*09a4*/ 	.word	0x00018be0
        /*09a8*/ 	.word	0x00000005
        /*09ac*/ 	.word	0x00038820
        /*09b0*/ 	.short	0x010a
        /*09b2*/ 	.byte	0x3f
	.zero		1


	//   ....[70]....
        /*09b4*/ 	.word	0x00018d70
        /*09b8*/ 	.word	0x00000003
        /*09bc*/ 	.word	0x00038840
        /*09c0*/ 	.short	0x010a
        /*09c2*/ 	.byte	0x3f
	.zero		1


	//   ....[71]....
        /*09c4*/ 	.word	0x00018e10
        /*09c8*/ 	.word	0x00000005
        /*09cc*/ 	.word	0x00038840
        /*09d0*/ 	.short	0x010a
        /*09d2*/ 	.byte	0x3f
	.zero		1


	//   ....[72]....
        /*09d4*/ 	.word	0x00018e50
        /*09d8*/ 	.word	0x00000003
        /*09dc*/ 	.word	0x00038860
        /*09e0*/ 	.short	0x010a
        /*09e2*/ 	.byte	0x3f
	.zero		1


	//   ....[73]....
        /*09e4*/ 	.word	0x00018e90
        /*09e8*/ 	.word	0x00000005
        /*09ec*/ 	.word	0x00038860
        /*09f0*/ 	.short	0x010a
        /*09f2*/ 	.byte	0x3f
	.zero		1


	//   ....[74]....
        /*09f4*/ 	.word	0x00018ef0
        /*09f8*/ 	.word	0x000000ca
        /*09fc*/ 	.word	0x00038800
        /*0a00*/ 	.short	0x010a
        /*0a02*/ 	.byte	0x3f
	.zero		1


	//   ....[75]....
        /*0a04*/ 	.word	0x00018f40
        /*0a08*/ 	.word	0x000000ca
        /*0a0c*/ 	.word	0x00038830
        /*0a10*/ 	.short	0x010a
        /*0a12*/ 	.byte	0x3f
	.zero		1


	//   ....[76]....
        /*0a14*/ 	.word	0x00018f90
        /*0a18*/ 	.word	0x000000ca
        /*0a1c*/ 	.word	0x00038810
        /*0a20*/ 	.short	0x010a
        /*0a22*/ 	.byte	0x3f
	.zero		1


	//   ....[77]....
        /*0a24*/ 	.word	0x00018fe0
        /*0a28*/ 	.word	0x000000ca
        /*0a2c*/ 	.word	0x00038850
        /*0a30*/ 	.short	0x010a
        /*0a32*/ 	.byte	0x3f
	.zero		1


	//   ....[78]....
        /*0a34*/ 	.word	0x00019030
        /*0a38*/ 	.word	0x000000d0
        /*0a3c*/ 	.word	0x00038830
        /*0a40*/ 	.short	0x010a
        /*0a42*/ 	.byte	0x3f
	.zero		1


	//   ....[79]....
        /*0a44*/ 	.word	0x00019080
        /*0a48*/ 	.word	0x000000d0
        /*0a4c*/ 	.word	0x00038850
        /*0a50*/ 	.short	0x010a
        /*0a52*/ 	.byte	0x3f
	.zero		1


	//   ....[80]....
        /*0a54*/ 	.word	0x000190d0
        /*0a58*/ 	.word	0x000000cc
        /*0a5c*/ 	.word	0x00038830
        /*0a60*/ 	.short	0x010a
        /*0a62*/ 	.byte	0x3f
	.zero		1


	//   ....[81]....
        /*0a64*/ 	.word	0x00019120
        /*0a68*/ 	.word	0x000000cc
        /*0a6c*/ 	.word	0x00038850
        /*0a70*/ 	.short	0x010a
        /*0a72*/ 	.byte	0x3f
	.zero		1


	//   ....[82]....
        /*0a74*/ 	.word	0x00019170
        /*0a78*/ 	.word	0x00000014
        /*0a7c*/ 	.word	0x00038830
        /*0a80*/ 	.short	0x010a
        /*0a82*/ 	.byte	0x3f
	.zero		1


	//   ....[83]....
        /*0a84*/ 	.word	0x000191c0
        /*0a88*/ 	.word	0x00000014
        /*0a8c*/ 	.word	0x00038850
        /*0a90*/ 	.short	0x010a
        /*0a92*/ 	.byte	0x3f
	.zero		1


	//   ....[84]....
        /*0a94*/ 	.word	0x000192a0
        /*0a98*/ 	.word	0x00000003
        /*0a9c*/ 	.word	0x00038840
        /*0aa0*/ 	.short	0x010a
        /*0aa2*/ 	.byte	0x3f
	.zero		1


	//   ....[85]....
        /*0aa4*/ 	.word	0x0001a600
        /*0aa8*/ 	.word	0x00000003
        /*0aac*/ 	.word	0x00038820
        /*0ab0*/ 	.short	0x010a
        /*0ab2*/ 	.byte	0x3f
	.zero		1


	//   ....[86]....
        /*0ab4*/ 	.word	0x0001a660
        /*0ab8*/ 	.word	0x00000003
        /*0abc*/ 	.word	0x00038860
        /*0ac0*/ 	.short	0x010a
        /*0ac2*/ 	.byte	0x3f
	.zero		1


	//   ....[87]....
        /*0ac4*/ 	.word	0x0001aef0
        /*0ac8*/ 	.word	0x0000000a
        /*0acc*/ 	.word	0x00038840
        /*0ad0*/ 	.short	0x010a
        /*0ad2*/ 	.byte	0x3f
	.zero		1


	//   ....[88]....
        /*0ad4*/ 	.word	0x0001b370
        /*0ad8*/ 	.word	0x0000000a
        /*0adc*/ 	.word	0x00038860
        /*0ae0*/ 	.short	0x010a
        /*0ae2*/ 	.byte	0x3f
	.zero		1


	//   ....[89]....
        /*0ae4*/ 	.word	0x0001bad0
        /*0ae8*/ 	.word	0x00000005
        /*0aec*/ 	.word	0x00038820
        /*0af0*/ 	.short	0x010a
        /*0af2*/ 	.byte	0x3f
	.zero		1


	//   ....[90]....
        /*0af4*/ 	.word	0x0001bc70
        /*0af8*/ 	.word	0x00000003
        /*0afc*/ 	.word	0x00038840
        /*0b00*/ 	.short	0x010a
        /*0b02*/ 	.byte	0x3f
	.zero		1


	//   ....[91]....
        /*0b04*/ 	.word	0x0001bcc0
        /*0b08*/ 	.word	0x00000005
        /*0b0c*/ 	.word	0x00038840
        /*0b10*/ 	.short	0x010a
        /*0b12*/ 	.byte	0x3f
	.zero		1


	//   ....[92]....
        /*0b14*/ 	.word	0x0001bd10
        /*0b18*/ 	.word	0x00000003
        /*0b1c*/ 	.word	0x00038860
        /*0b20*/ 	.short	0x010a
        /*0b22*/ 	.byte	0x3f
	.zero		1


	//----- nvinfo : EIATTR_NUM_MBARRIERS
	.align		4
.L_344:
        /*0b24*/ 	.byte	0x03, 0x38
        /*0b26*/ 	.short	0x0017


	//----- nvinfo : EIATTR_EXIT_INSTR_OFFSETS
	.align		4
        /*0b28*/ 	.byte	0x04, 0x1c
        /*0b2a*/ 	.short	(.L_346 - .L_345)


	//   ....[0]....
.L_345:
        /*0b2c*/ 	.word	0x00018ee0


	//----- nvinfo : EIATTR_MAX_THREADS
	.align		4
.L_346:
        /*0b30*/ 	.byte	0x04, 0x05
        /*0b32*/ 	.short	(.L_348 - .L_347)
.L_347:
        /*0b34*/ 	.word	0x00000180
        /*0b38*/ 	.word	0x00000001
        /*0b3c*/ 	.word	0x00000001


	//----- nvinfo : EIATTR_CRS_STACK_SIZE
	.align		4
.L_348:
        /*0b40*/ 	.byte	0x04, 0x1e
        /*0b42*/ 	.short	(.L_350 - .L_349)
.L_349:
        /*0b44*/ 	.word	0x00000000


	//----- nvinfo : EIATTR_CBANK_PARAM_SIZE
	.align		4
.L_350:
        /*0b48*/ 	.byte	0x03, 0x19
        /*0b4a*/ 	.short	0x0b70


	//----- nvinfo : EIATTR_PARAM_CBANK
	.align		4
        /*0b4c*/ 	.byte	0x04, 0x0a
        /*0b4e*/ 	.short	(.L_352 - .L_351)
	.align		4
.L_351:
        /*0b50*/ 	.word	index@(.nv.constant0._ZN7cutlass13device_kernelIN5flash11enable_sm90INS1_16FlashAttnFwdSm90INS1_25CollectiveMainloopFwdSm90ILi2EN4cute5tupleIJNS5_1CILi1EEES8_S8_EEENS6_IJNS7_ILi64EEESA_SA_EEELi512ENS_10bfloat16_tEfNS_4arch4Sm90ELb0ELb1ELb0ELb0ELb1ELb0ELb1ELb0ELb0ELb1ELb1ELb0EEENS1_21CollectiveEpilogueFwdINS6_IJSA_NS7_ILi512EEESA_EEES9_SC_SE_Li256ELb0ELb1ELb1ELb0EEENS1_19SingleTileSchedulerILb0ELb1ELb1ELi64EEEEEEEEEvNT_6ParamsE)
        /*0b54*/ 	.short	0x0210
        /*0b56*/ 	.short	0x0b70


	//----- nvinfo : EIATTR_SW_WAR
	.align		4
.L_352:
        /*0b58*/ 	.byte	0x04, 0x36
        /*0b5a*/ 	.short	(.L_354 - .L_353)
.L_353:
        /*0b5c*/ 	.word	0x00000008
.L_354:


//--------------------- .nv.info._ZN7cutlass13device_kernelIN5flash11enable_sm90INS1_16FlashAttnFwdSm90INS1_25CollectiveMainloopFwdSm90ILi2EN4cute5tupleIJNS5_1CILi1EEES8_S8_EEENS6_IJNS7_ILi64EEESA_SA_EEELi512ENS_10bfloat16_tEfNS_4arch4Sm90ELb0ELb1ELb0ELb1ELb1ELb0ELb0ELb0ELb0ELb1ELb1ELb0EEENS1_21CollectiveEpilogueFwdINS6_IJSA_NS7_ILi512EEESA_EEES9_SC_SE_Li256ELb1ELb1ELb1ELb0EEENS1_36VarlenDynamicPersistentTileSchedulerILi64ELi64ELi256ELi128ELb1ELb1ELb1ELb1ELb0ELb1EEEEEEEEEvNT_6ParamsE --------------------------
	.section	.nv.info._ZN7cutlass13device_kernelIN5flash11enable_sm90INS1_16FlashAttnFwdSm90INS1_25CollectiveMainloopFwdSm90ILi2EN4cute5tupleIJNS5_1CILi1EEES8_S8_EEENS6_IJNS7_ILi64EEESA_SA_EEELi512ENS_10bfloat16_tEfNS_4arch4Sm90ELb0ELb1ELb0ELb1ELb1ELb0ELb0ELb0ELb0ELb1ELb1ELb0EEENS1_21CollectiveEpilogueFwdINS6_IJSA_NS7_ILi512EEESA_EEES9_SC_SE_Li256ELb1ELb1ELb1ELb0EEENS1_36VarlenDynamicPersistentTileSchedulerILi64ELi64ELi256ELi128ELb1ELb1ELb1ELb1ELb0ELb1EEEEEEEEEvNT_6ParamsE,"",@"SHT_CUDA_INFO"
	.sectionflags	@""
	.align	4


	//----- nvinfo : EIATTR_CUDA_API_VERSION
	.align		4
        /*0000*/ 	.byte	0x04, 0x37
        /*0002*/ 	.short	(.L_356 - .L_355)
.L_355:
        /*0004*/ 	.word	0x00000082


	//----- nvinfo : EIATTR_KPARAM_INFO
	.align		4
.L_356:
        /*0008*/ 	.byte	0x04, 0x17
        /*000a*/ 	.short	(.L_358 - .L_357)
.L_357:
        /*000c*/ 	.word	0x00000000
        /*0010*/ 	.short	0x0000
        /*0012*/ 	.short	0x0070
        /*0014*/ 	.byte	0x00, 0xf0, 0x01, 0x2a


	//----- nvinfo : EIATTR_SPARSE_MMA_MASK
	.align		4
.L_358:
        /*0018*/ 	.byte	0x03, 0x50
        /*001a*/ 	.short	0x0000


	//----- nvinfo : EIATTR_MAXREG_COUNT
	.align		4
        /*001c*/ 	.byte	0x03, 0x1b
        /*001e*/ 	.short	0x00a8


	//----- nvinfo : EIATTR_NUM_BARRIERS
	.align		4
        /*0020*/ 	.byte	0x02, 0x4c
        /*0022*/ 	.byte	0x10
	.zero		1


	//----- nvinfo : EIATTR_EXTERNS
	.align		4
        /*0024*/ 	.byte	0x04, 0x0f
        /*0026*/ 	.short	(.L_360 - .L_359)


	//   ....[0]....
	.align		4
.L_359:
        /*0028*/ 	.word	index@(__assertfail)


	//----- nvinfo : EIATTR_ANNOTATIONS
	.align		4
.L_360:
        /*002c*/ 	.byte	0x04, 0x55
        /*002e*/ 	.short	(.L_362 - .L_361)


	//   ....[0]....
.L_361:
        /* <DEDUP_REMOVED lines=12> */


	//----- nvinfo : EIATTR_MERCURY_ISA_VERSION
	.align		4
.L_362:
        /*00d8*/ 	.byte	0x03, 0x5f
        /*00da*/ 	.short	0x0101


	//----- nvinfo : EIATTR_UNUSED_LOAD_BYTE_OFFSET
	.align		4
        /*00dc*/ 	.byte	0x04, 0x44
        /*00de*/ 	.short	(.L_364 - .L_363)


	//   ....[0]....
.L_363:
        /*00e0*/ 	.word	0x00000940
        /*00e4*/ 	.word	0x0000fff0


	//   ....[1]....
        /*00e8*/ 	.word	0x0000deb0
        /*00ec*/ 	.word	0x0000fff0


	//----- nvinfo : EIATTR_INT_WARP_WIDE_INSTR_OFFSETS
	.align		4
.L_364:
        /*00f0*/ 	.byte	0x04, 0x31
        /*00f2*/ 	.short	(.L_366 - .L_365)


	//   ....[0]....
.L_365:
        /*00f4*/ 	.word	0x000000c0


	//   ....[1]....
        /*00f8*/ 	.word	0x000000d0


	//   ....[2]....
        /*00fc*/ 	.word	0x00000170


	//   ....[3]....
        /*0100*/ 	.word	0x00014560


	//   ....[4]....
        /*0104*/ 	.word	0x000145f0


	//   ....[5]....
        /*0108*/ 	.word	0x000178f0


	//   ....[6]....
        /*010c*/ 	.word	0x00017980


	//----- nvinfo : EIATTR_COOP_GROUP_MASK_REGIDS
	.align		4
.L_366:
        /*0110*/ 	.byte	0x04, 0x29
        /*0112*/ 	.short	(.L_368 - .L_367)


	//   ....[0]....
.L_367:
        /*0114*/ 	.word	0xffffffff


	//   ....[1]....
        /*0118*/ 	.word	0xffffffff


	//   ....[2]....
        /*011c*/ 	.word	0xffffffff


	//   ....[3]....
        /*0120*/ 	.word	0xffffffff


	//   ....[4]....
        /*0124*/ 	.word	0xffffffff


	//   ....[5]....
        /*0128*/ 	.word	0xffffffff


	//   ....[6]....
        /*012c*/ 	.word	0xffffffff


	//   ....[7]....
        /*0130*/ 	.word	0xffffffff


	//   ....[8]....
        /*0134*/ 	.word	0xffffffff


	//   ....[9]....
        /*0138*/ 	.word	0xffffffff


	//   ....[10]....
        /*013c*/ 	.word	0xffffffff


	//   ....[11]....
        /*0140*/ 	.word	0xffffffff


	//   ....[12]....
        /*0144*/ 	.word	0xffffffff


	//   ....[13]....
        /*0148*/ 	.word	0xffffffff


	//   ....[14]....
        /*014c*/ 	.word	0xffffffff


	//   ....[15]....
        /*0150*/ 	.word	0xffffffff


	//   ....[16]....
        /*0154*/ 	.word	0xffffffff


	//   ....[17]....
        /*0158*/ 	.word	0xffffffff


	//   ....[18]....
        /*015c*/ 	.word	0xffffffff


	//   ....[19]....
        /*0160*/ 	.word	0xffffffff


	//   ....[20]....
        /*0164*/ 	.word	0xffffffff


	//   ....[21]....
        /*0168*/ 	.word	0xffffffff


	//   ....[22]....
        /*016c*/ 	.word	0xffffffff


	//   ....[23]....
        /*0170*/ 	.word	0xffffffff


	//   ....[24]....
        /*0174*/ 	.word	0xffffffff


	//   ....[25]....
        /*0178*/ 	.word	0xffffffff


	//   ....[26]....
        /*017c*/ 	.word	0xffffffff


	//   ....[27]....
        /*0180*/ 	.word	0xffffffff


	//   ....[28]....
        /*0184*/ 	.word	0xffffffff


	//   ....[29]....
        /*0188*/ 	.word	0xffffffff


	//   ....[30]....
        /*018c*/ 	.word	0xffffffff


	//   ....[31]....
        /*0190*/ 	.word	0xffffffff


	//   ....[32]....
        /*0194*/ 	.word	0xffffffff


	//   ....[33]....
        /*0198*/ 	.word	0xffffffff


	//   ....[34]....
        /*019c*/ 	.word	0xffffffff


	//   ....[35]....
        /*01a0*/ 	.word	0xffffffff


	//   ....[36]....
        /*01a4*/ 	.word	0xffffffff


	//   ....[37]....
        /*01a8*/ 	.word	0xffffffff


	//   ....[38]....
        /*01ac*/ 	.word	0xffffffff


	//   ....[39]....
        /*01b0*/ 	.word	0xffffffff


	//   ....[40]....
        /*01b4*/ 	.word	0xffffffff


	//   ....[41]....
        /*01b8*/ 	.word	0xffffffff


	//   ....[42]....
        /*01bc*/ 	.word	0xffffffff


	//   ....[43]....
        /*01c0*/ 	.word	0xffffffff


	//   ....[44]....
        /*01c4*/ 	.word	0xffffffff


	//   ....[45]....
        /*01c8*/ 	.word	0xffffffff


	//   ....[46]....
        /*01cc*/ 	.word	0xffffffff


	//   ....[47]....
        /*01d0*/ 	.word	0xffffffff


	//   ....[48]....
        /*01d4*/ 	.word	0xffffffff


	//   ....[49]....
        /*01d8*/ 	.word	0xffffffff


	//   ....[50]....
        /*01dc*/ 	.word	0xffffffff


	//   ....[51]....
        /*01e0*/ 	.word	0xffffffff


	//   ....[52]....
        /*01e4*/ 	.word	0xffffffff


	//   ....[53]....
        /*01e8*/ 	.word	0xffffffff


	//   ....[54]....
        /*01ec*/ 	.word	0xffffffff


	//   ....[55]....
        /*01f0*/ 	.word	0xffffffff


	//   ....[56]....
        /*01f4*/ 	.word	0xffffffff


	//   ....[57]....
        /*01f8*/ 	.word	0xffffffff


	//   ....[58]....
        /*01fc*/ 	.word	0xffffffff


	//   ....[59]....
        /*0200*/ 	.word	0xffffffff


	//   ....[60]....
        /*0204*/ 	.word	0xffffffff


	//   ....[61]....
        /*0208*/ 	.word	0xffffffff


	//   ....[62]....
        /*020c*/ 	.word	0xffffffff


	//   ....[63]....
        /*0210*/ 	.word	0xffffffff


	//   ....[64]....
        /*0214*/ 	.word	0xffffffff


	//   ....[65]....
        /*0218*/ 	.word	0xffffffff


	//   ....[66]....
        /*021c*/ 	.word	0xffffffff


	//   ....[67]....
        /*0220*/ 	.word	0xffffffff


	//   ....[68]....
        /*0224*/ 	.word	0xffffffff


	//   ....[69]....
        /*0228*/ 	.word	0xffffffff


	//   ....[70]....
        /*022c*/ 	.word	0xffffffff


	//   ....[71]....
        /*0230*/ 	.word	0xffffffff


	//   ....[72]....
        /*0234*/ 	.word	0xffffffff


	//   ....[73]....
        /*0238*/ 	.word	0xffffffff


	//   ....[74]....
        /*023c*/ 	.word	0xffffffff


	//   ....[75]....
        /*0240*/ 	.word	0xffffffff


	//   ....[76]....
        /*0244*/ 	.word	0xffffffff


	//   ....[77]....
        /*0248*/ 	.word	0xffffffff


	//   ....[78]....
        /*024c*/ 	.word	0xffffffff


	//   ....[79]....
        /*0250*/ 	.word	0xffffffff


	//   ....[80]....
        /*0254*/ 	.word	0xffffffff


	//   ....[81]....
        /*0258*/ 	.word	0xffffffff


	//   ....[82]....
        /*025c*/ 	.word	0xffffffff


	//   ....[83]....
        /*0260*/ 	.word	0xffffffff


	//   ....[84]....
        /*0264*/ 	.word	0xffffffff


	//   ....[85]....
        /*0268*/ 	.word	0xffffffff


	//   ....[86]....
        /*026c*/ 	.word	0xffffffff


	//   ....[87]....
        /*0270*/ 	.word	0xffffffff


	//   ....[88]....
        /*0274*/ 	.word	0xffffffff


	//   ....[89]....
        /*0278*/ 	.word	0xffffffff


	//   ....[90]....
        /*027c*/ 	.word	0xffffffff


	//   ....[91]....
        /*0280*/ 	.word	0xffffffff


	//   ....[92]....
        /*0284*/ 	.word	0xffffffff


	//   ....[93]....
        /*0288*/ 	.word	0xffffffff


	//   ....[94]....
        /*028c*/ 	.word	0xffffffff


	//   ....[95]....
        /*0290*/ 	.word	0xffffffff


	//   ....[96]....
        /*0294*/ 	.word	0xffffffff


	//   ....[97]....
        /*0298*/ 	.word	0xffffffff


	//   ....[98]....
        /*029c*/ 	.word	0xffffffff


	//   ....[99]....
        /*02a0*/ 	.word	0xffffffff


	//   ....[100]....
        /*02a4*/ 	.word	0xffffffff


	//   ....[101]....
        /*02a8*/ 	.word	0xffffffff


	//   ....[102]....
        /*02ac*/ 	.word	0xffffffff


	//   ....[103]....
        /*02b0*/ 	.word	0xffffffff


	//   ....[104]....
        /*02b4*/ 	.word	0xffffffff


	//   ....[105]....
        /*02b8*/ 	.word	0xffffffff


	//   ....[106]....
        /*02bc*/ 	.word	0xffffffff


	//   ....[107]....
        /*02c0*/ 	.word	0xffffffff


	//   ....[108]....
        /*02c4*/ 	.word	0xffffffff


	//   ....[109]....
        /*02c8*/ 	.word	0xffffffff


	//   ....[110]....
        /*02cc*/ 	.word	0xffffffff


	//   ....[111]....
        /*02d0*/ 	.word	0xffffffff


	//   ....[112]....
        /*02d4*/ 	.word	0xffffffff


	//   ....[113]....
        /*02d8*/ 	.word	0xffffffff


	//   ....[114]....
        /*02dc*/ 	.word	0xffffffff


	//   ....[115]....
        /*02e0*/ 	.word	0xffffffff


	//   ....[116]....
        /*02e4*/ 	.word	0xffffffff


	//   ....[117]....
        /*02e8*/ 	.word	0xffffffff


	//   ....[118]....
        /*02ec*/ 	.word	0xffffffff


	//   ....[119]....
        /*02f0*/ 	.word	0xffffffff


	//   ....[120]....
        /*02f4*/ 	.word	0xffffffff


	//   ....[121]....
        /*02f8*/ 	.word	0xffffffff


	//   ....[122]....
        /*02fc*/ 	.word	0xffffffff


	//   ....[123]....
        /*0300*/ 	.word	0xffffffff


	//   ....[124]....
        /*0304*/ 	.word	0xffffffff


	//   ....[125]....
        /*0308*/ 	.word	0xffffffff


	//   ....[126]....
        /*030c*/ 	.word	0xffffffff


	//   ....[127]....
        /*0310*/ 	.word	0xffffffff


	//   ....[128]....
        /*0314*/ 	.word	0xffffffff


	//   ....[129]....
        /*0318*/ 	.word	0xffffffff


	//   ....[130]....
        /*031c*/ 	.word	0xffffffff


	//   ....[131]....
        /*0320*/ 	.word	0x0500000f


	//   ....[132]....
        /*0324*/ 	.word	0x0500000f


	//   ....[133]....
        /*0328*/ 	.word	0x0500000f


	//   ....[134]....
        /*032c*/ 	.word	0x0500000f


	//   ....[135]....
        /*0330*/ 	.word	0x0500000f


	//   ....[136]....
        /*0334*/ 	.word	0x0500000f


	//   ....[137]....
        /*0338*/ 	.word	0x0500000f


	//   ....[138]....
        /*033c*/ 	.word	0x0500000f


	//   ....[139]....
        /*0340*/ 	.word	0x0500000f


	//   ....[140]....
        /*0344*/ 	.word	0x0500000f


	//   ....[141]....
        /*0348*/ 	.word	0x0500000f


	//   ....[142]....
        /*034c*/ 	.word	0x0500000f


	//   ....[143]....
        /*0350*/ 	.word	0x0500000f


	//   ....[144]....
        /*0354*/ 	.word	0x0500000f


	//   ....[145]....
        /*0358*/ 	.word	0x0500000f


	//   ....[146]....
        /*035c*/ 	.word	0x0500000f


	//   ....[147]....
        /*0360*/ 	.word	0x0500000f


	//   ....[148]....
        /*0364*/ 	.word	0x0500000f


	//   ....[149]....
        /*0368*/ 	.word	0x0500000f


	//   ....[150]....
        /*036c*/ 	.word	0x0500000f


	//   ....[151]....
        /*0370*/ 	.word	0x0500000f


	//   ....[152]....
        /*0374*/ 	.word	0x0500000f


	//   ....[153]....
        /*0378*/ 	.word	0x0500000f


	//   ....[154]....
        /*037c*/ 	.word	0x0500000f


	//   ....[155]....
        /*0380*/ 	.word	0x0500000f


	//   ....[156]....
        /*0384*/ 	.word	0x0500000f


	//   ....[157]....
        /*0388*/ 	.word	0x0500000f


	//   ....[158]....
        /*038c*/ 	.word	0x0500000f


	//   ....[159]....
        /*0390*/ 	.word	0x0500000f


	//   ....[160]....
        /*0394*/ 	.word	0x0500000f


	//   ....[161]....
        /*0398*/ 	.word	0x0500000f


	//   ....[162]....
        /*039c*/ 	.word	0x0500000f


	//   ....[163]....
        /*03a0*/ 	.word	0x0500000f


	//   ....[164]....
        /*03a4*/ 	.word	0x0500000f


	//   ....[165]....
        /*03a8*/ 	.word	0x0500000f


	//   ....[166]....
        /*03ac*/ 	.word	0x0500000f


	//   ....[167]....
        /*03b0*/ 	.word	0x0500000f


	//   ....[168]....
        /*03b4*/ 	.word	0x0500000f


	//   ....[169]....
        /*03b8*/ 	.word	0x0500000f


	//   ....[170]....
        /*03bc*/ 	.word	0x0500000f


	//   ....[171]....
        /*03c0*/ 	.word	0x0500000f


	//   ....[172]....
        /*03c4*/ 	.word	0x0500000f


	//   ....[173]....
        /*03c8*/ 	.word	0x0500000f


	//   ....[174]....
        /*03cc*/ 	.word	0x0500000f


	//   ....[175]....
        /*03d0*/ 	.word	0x0500000f


	//   ....[176]....
        /*03d4*/ 	.word	0x0500000f


	//   ....[177]....
        /*03d8*/ 	.word	0x0500000f


	//   ....[178]....
        /*03dc*/ 	.word	0x0500000f


	//   ....[179]....
        /*03e0*/ 	.word	0x0500000f


	//   ....[180]....
        /*03e4*/ 	.word	0x0500000f


	//   ....[181]....
        /*03e8*/ 	.word	0x0500000f


	//   ....[182]....
        /*03ec*/ 	.word	0x0500000f


	//   ....[183]....
        /*03f0*/ 	.word	0x0500000f


	//   ....[184]....
        /*03f4*/ 	.word	0x0500000f


	//   ....[185]....
        /*03f8*/ 	.word	0x0500000f


	//   ....[186]....
        /*03fc*/ 	.word	0x0500000f


	//   ....[187]....
        /*0400*/ 	.word	0x0500000f


	//   ....[188]....
        /*0404*/ 	.word	0x0500000f


	//   ....[189]....
        /*0408*/ 	.word	0x0500000f


	//   ....[190]....
        /*040c*/ 	.word	0x0500000f


	//----- nvinfo : EIATTR_COOP_GROUP_INSTR_OFFSETS
	.align		4
.L_368:
        /*0410*/ 	.byte	0x04, 0x28
        /*0412*/ 	.short	(.L_370 - .L_369)


	//   ....[0]....
.L_369:
        /*0414*/ 	.word	0x00000070


	//   ....[1]....
        /*0418*/ 	.word	0x000000b0


	//   ....[2]....
        /*041c*/ 	.word	0x00000290


	//   ....[3]....
        /*0420*/ 	.word	0x000003f0


	//   ....[4]....
        /*0424*/ 	.word	0x00000510


	//   ....[5]....
        /*0428*/ 	.word	0x00000670


	//   ....[6]....
        /*042c*/ 	.word	0x00002350


	//   ....[7]....
        /*0430*/ 	.word	0x000047d0


	//   ....[8]....
        /*0434*/ 	.word	0x00004f20


	//   ....[9]....
        /*0438*/ 	.word	0x000055d0


	//   ....[10]....
        /*043c*/ 	.word	0x00005a70


	//   ....[11]....
        /*0440*/ 	.word	0x00005b70


	//   ....[12]....
        /*0444*/ 	.word	0x00005ec0


	//   ....[13]....
        /*0448*/ 	.word	0x00005f80


	//   ....[14]....
        /*044c*/ 	.word	0x000067d0


	//   ....[15]....
        /*0450*/ 	.word	0x00006ea0


	//   ....[16]....
        /*0454*/ 	.word	0x000070c0


	//   ....[17]....
        /*0458*/ 	.word	0x00007930


	//   ....[18]....
        /*045c*/ 	.word	0x00007a20


	//   ....[19]....
        /*0460*/ 	.word	0x00007f70


	//   ....[20]....
        /*0464*/ 	.word	0x00007fd0


	//   ....[21]....
        /*0468*/ 	.word	0x00009090


	//   ....[22]....
        /*046c*/ 	.word	0x00009850


	//   ....[23]....
        /*0470*/ 	.word	0x00009870


	//   ....[24]....
        /*0474*/ 	.word	0x00009cd0


	//   ....[25]....
        /*0478*/ 	.word	0x00009ea0


	//   ....[26]....
        /*047c*/ 	.word	0x0000ac20


	//   ....[27]....
        /*0480*/ 	.word	0x0000b0e0


	//   ....[28]....
        /*0484*/ 	.word	0x0000b300


	//   ....[29]....
        /*0488*/ 	.word	0x0000bb70


	//   ....[30]....
        /*048c*/ 	.word	0x0000bc60


	//   ....[31]....
        /*0490*/ 	.word	0x0000c1b0


	//   ....[32]....
        /*0494*/ 	.word	0x0000c210


	//   ....[33]....
        /*0498*/ 	.word	0x0000d2d0


	//   ....[34]....
        /*049c*/ 	.word	0x0000d3b0


	//   ....[35]....
        /*04a0*/ 	.word	0x0000d420


	//   ....[36]....
        /*04a4*/ 	.word	0x0000d450


	//   ....[37]....
        /*04a8*/ 	.word	0x0000d490


	//   ....[38]....
        /*04ac*/ 	.word	0x0000ec90


	//   ....[39]....
        /*04b0*/ 	.word	0x0000f090


	//   ....[40]....
        /*04b4*/ 	.word	0x0000f0a0


	//   ....[41]....
        /*04b8*/ 	.word	0x0000f0b0


	//   ....[42]....
        /*04bc*/ 	.word	0x0000f0e0


	//   ....[43]....
        /*04c0*/ 	.word	0x0000fd20


	//   ....[44]....
        /*04c4*/ 	.word	0x0000fd30


	//   ....[45]....
        /*04c8*/ 	.word	0x0000ffd0


	//   ....[46]....
        /*04cc*/ 	.word	0x0000fff0


	//   ....[47]....
        /*04d0*/ 	.word	0x00010720


	//   ....[48]....
        /*04d4*/ 	.word	0x00010750


	//   ....[49]....
        /*04d8*/ 	.word	0x00010ff0


	//   ....[50]....
        /*04dc*/ 	.word	0x00011010


	//   ....[51]....
        /*04e0*/ 	.word	0x000123a0


	//   ....[52]....
        /*04e4*/ 	.word	0x000123e0


	//   ....[53]....
        /*04e8*/ 	.word	0x00012620


	//   ....[54]....
        /*04ec*/ 	.word	0x00012640


	//   ....[55]....
        /*04f0*/ 	.word	0x00012900


	//   ....[56]....
        /*04f4*/ 	.word	0x00012af0


	//   ....[57]....
        /*04f8*/ 	.word	0x00012b20


	//   ....[58]....
        /*04fc*/ 	.word	0x00012b50


	//   ....[59]....
        /*0500*/ 	.word	0x00012b80


	//   ....[60]....
        /*0504*/ 	.word	0x00012bb0


	//   ....[61]....
        /*0508*/ 	.word	0x00012be0


	//   ....[62]....
        /*050c*/ 	.word	0x00012d50


	//   ....[63]....
        /*0510*/ 	.word	0x00012d80


	//   ....[64]....
        /*0514*/ 	.word	0x00012db0


	//   ....[65]....
        /*0518*/ 	.word	0x00012de0


	//   ....[66]....
        /*051c*/ 	.word	0x00012e10


	//   ....[67]....
        /*0520*/ 	.word	0x00012e40


	//   ....[68]....
        /*0524*/ 	.word	0x00012ed0


	//   ....[69]....
        /*0528*/ 	.word	0x00012f00


	//   ....[70]....
        /*052c*/ 	.word	0x00012f10


	//   ....[71]....
        /*0530*/ 	.word	0x00012f50


	//   ....[72]....
        /*0534*/ 	.word	0x000152d0


	//   ....[73]....
        /*0538*/ 	.word	0x000152f0


	//   ....[74]....
        /*053c*/ 	.word	0x00015380


	//   ....[75]....
        /*0540*/ 	.word	0x000153a0


	//   ....[76]....
        /*0544*/ 	.word	0x00015420


	//   ....[77]....
        /*0548*/ 	.word	0x00015440


	//   ....[78]....
        /*054c*/ 	.word	0x00015450


	//   ....[79]....
        /*0550*/ 	.word	0x00015460


	//   ....[80]....
        /*0554*/ 	.word	0x00015b20


	//   ....[81]....
        /*0558*/ 	.word	0x00015b50


	//   ....[82]....
        /*055c*/ 	.word	0x00015bf0


	//   ....[83]....
        /*0560*/ 	.word	0x00015c10


	//   ....[84]....
        /*0564*/ 	.word	0x00015c90


	//   ....[85]....
        /*0568*/ 	.word	0x00015cb0


	//   ....[86]....
        /*056c*/ 	.word	0x00015cc0


	//   ....[87]....
        /*0570*/ 	.word	0x00015cd0


	//   ....[88]....
        /*0574*/ 	.word	0x00016120


	//   ....[89]....
        /*0578*/ 	.word	0x00016150


	//   ....[90]....
        /*057c*/ 	.word	0x00016340


	//   ....[91]....
        /*0580*/ 	.word	0x00016380


	//   ....[92]....
        /*0584*/ 	.word	0x00016390


	//   ....[93]....
        /*0588*/ 	.word	0x000163a0


	//   ....[94]....
        /*058c*/ 	.word	0x000164f0


	//   ....[95]....
        /*0590*/ 	.word	0x00016640


	//   ....[96]....
        /*0594*/ 	.word	0x00016e20


	//   ....[97]....
        /*0598*/ 	.word	0x00016e40


	//   ....[98]....
        /*059c*/ 	.word	0x00016e90


	//   ....[99]....
        /*05a0*/ 	.word	0x00016ea0


	//   ....[100]....
        /*05a4*/ 	.word	0x00016ee0


	//   ....[101]....
        /*05a8*/ 	.word	0x00016ef0


	//   ....[102]....
        /*05ac*/ 	.word	0x00016f00


	//   ....[103]....
        /*05b0*/ 	.word	0x00016f40


	//   ....[104]....
        /*05b4*/ 	.word	0x00017240


	//   ....[105]....
        /*05b8*/ 	.word	0x00017280


	//   ....[106]....
        /*05bc*/ 	.word	0x000172a0


	//   ....[107]....
        /*05c0*/ 	.word	0x000172c0


	//   ....[108]....
        /*05c4*/ 	.word	0x000172f0


	//   ....[109]....
        /*05c8*/ 	.word	0x00017310


	//   ....[110]....
        /*05cc*/ 	.word	0x00017410


	//   ....[111]....
        /*05d0*/ 	.word	0x00017560


	//   ....[112]....
        /*05d4*/ 	.word	0x00017ba0


	//   ....[113]....
        /*05d8*/ 	.word	0x00017bd0


	//   ....[114]....
        /*05dc*/ 	.word	0x00017c30


	//   ....[115]....
        /*05e0*/ 	.word	0x00017c60


	//   ....[116]....
        /*05e4*/ 	.word	0x00017c90


	//   ....[117]....
        /*05e8*/ 	.word	0x00017cc0


	//   ....[118]....
        /*05ec*/ 	.word	0x00017cf0


	//   ....[119]....
        /*05f0*/ 	.word	0x00017d20


	//   ....[120]....
        /*05f4*/ 	.word	0x00017ec0


	//   ....[121]....
        /*05f8*/ 	.word	0x00017ef0


	//   ....[122]....
        /*05fc*/ 	.word	0x00017f20


	//   ....[123]....
        /*0600*/ 	.word	0x00017f50


	//   ....[124]....
        /*0604*/ 	.word	0x00017f80


	//   ....[125]....
        /*0608*/ 	.word	0x00017fb0


	//   ....[126]....
        /*060c*/ 	.word	0x00018070


	//   ....[127]....
        /*0610*/ 	.word	0x00018090


	//   ....[128]....
        /*0614*/ 	.word	0x000180b0


	//   ....[129]....
        /*0618*/ 	.word	0x00018110


	//   ....[130]....
        /*061c*/ 	.word	0x00018b30


	//   ....[131]....
        /*0620*/ 	.word	0x00019240


	//   ....[132]....
        /*0624*/ 	.word	0x00019330


	//   ....[133]....
        /*0628*/ 	.word	0x000193d0


	//   ....[134]....
        /*062c*/ 	.word	0x00019430


	//   ....[135]....
        /*0630*/ 	.word	0x00019520


	//   ....[136]....
        /*0634*/ 	.word	0x00019590


	//   ....[137]....
        /*0638*/ 	.word	0x00019680


	//   ....[138]....
        /*063c*/ 	.word	0x000196f0


	//   ....[139]....
        /*0640*/ 	.word	0x00019790


	//   ....[140]....
        /*0644*/ 	.word	0x00019880


	//   ....[141]....
        /*0648*/ 	.word	0x000198f0


	//   ....[142]....
        /*064c*/ 	.word	0x00019950


	//   ....[143]....
        /*0650*/ 	.word	0x00019a40


	//   ....[144]....
        /*0654*/ 	.word	0x00019aa0


	//   ....[145]....
        /*0658*/ 	.word	0x00019ba0


	//   ....[146]....
        /*065c*/ 	.word	0x00019c00


	//   ....[147]....
        /*0660*/ 	.word	0x00019ca0


	//   ....[148]....
        /*0664*/ 	.word	0x00019e20


	//   ....[149]....
        /*0668*/ 	.word	0x00019f20


	//   ....[150]....
        /*066c*/ 	.word	0x0001a190


	//   ....[151]....
        /*0670*/ 	.word	0x0001a1e0


	//   ....[152]....
        /*0674*/ 	.word	0x0001a3b0


	//   ....[153]....
        /*0678*/ 	.word	0x0001a400


	//   ....[154]....
        /*067c*/ 	.word	0x0001a5d0


	//   ....[155]....
        /*0680*/ 	.word	0x0001a620


	//   ....[156]....
        /*0684*/ 	.word	0x0001a710


	//   ....[157]....
        /*0688*/ 	.word	0x0001a7b0


	//   ....[158]....
        /*068c*/ 	.word	0x0001a810


	//   ....[159]....
        /*0690*/ 	.word	0x0001a8c0


	//   ....[160]....
        /*0694*/ 	.word	0x0001a920


	//   ....[161]....
        /*0698*/ 	.word	0x0001a9d0


	//   ....[162]....
        /*069c*/ 	.word	0x0001aa30


	//   ....[163]....
        /*06a0*/ 	.word	0x0001aae0


	//   ....[164]....
        /*06a4*/ 	.word	0x0001abd0


	//   ....[165]....
        /*06a8*/ 	.word	0x0001acb0


	//   ....[166]....
        /*06ac*/ 	.word	0x0001adc0


	//   ....[167]....
        /*06b0*/ 	.word	0x0001aec0


	//   ....[168]....
        /*06b4*/ 	.word	0x0001aff0


	//   ....[169]....
        /*06b8*/ 	.word	0x0001b0d0


	//   ....[170]....
        /*06bc*/ 	.word	0x0001b1d0


	//   ....[171]....
        /*06c0*/ 	.word	0x0001b2b0


	//   ....[172]....
        /*06c4*/ 	.word	0x0001b340


	//   ....[173]....
        /*06c8*/ 	.word	0x0001b3e0


	//   ....[174]....
        /*06cc*/ 	.word	0x0001b550


	//   ....[175]....
        /*06d0*/ 	.word	0x0001b5c0


	//   ....[176]....
        /*06d4*/ 	.word	0x0001b630


	//   ....[177]....
        /*06d8*/ 	.word	0x0001b6a0


	//   ....[178]....
        /*06dc*/ 	.word	0x0001b710


	//   ....[179]....
        /*06e0*/ 	.word	0x0001b790


	//   ....[180]....
        /*06e4*/ 	.word	0x0001b810


	//   ....[181]....
        /*06e8*/ 	.word	0x0001b8a0


	//   ....[182]....
        /*06ec*/ 	.word	0x0001b910


	//   ....[183]....
        /*06f0*/ 	.word	0x0001b980


	//   ....[184]....
        /*06f4*/ 	.word	0x0001b9f0


	//   ....[185]....
        /*06f8*/ 	.word	0x0001ba70


	//   ....[186]....
        /*06fc*/ 	.word	0x0001bae0


	//   ....[187]....
        /*0700*/ 	.word	0x0001bb70


	//   ....[188]....
        /*0704*/ 	.word	0x0001bbd0


	//   ....[189]....
        /*0708*/ 	.word	0x0001bc60


	//   ....[190]....
        /*070c*/ 	.word	0x0001bd90


	//----- nvinfo : EIATTR_REG_RECONFIG
	.align		4
.L_370:
        /*0710*/ 	.byte	0x01, 0x54
	.zero		2


	//----- nvinfo : EIATTR_SYSCALL_OFFSETS
	.align		4
        /*0714*/ 	.byte	0x04, 0x46
        /*0716*/ 	.short	(.L_372 - .L_371)


	//   ....[0]....
.L_371:
        /*0718*/ 	.word	0x000049a0


	//   ....[1]....
        /*071c*/ 	.word	0x00014750


	//   ....[2]....
        /*0720*/ 	.word	0x000148a0


	//   ....[3]....
        /*0724*/ 	.word	0x00014990


	//   ....[4]....
        /*0728*/ 	.word	0x00015780


	//----- nvinfo : EIATTR_MBARRIER_INSTR_OFFSETS
	.align		4
.L_372:
        /*072c*/ 	.byte	0x04, 0x39
        /*072e*/ 	.short	(.L_374 - .L_373)


	//   ....[0]....
.L_373:
        /*0730*/ 	.word	0x00000180
        /*0734*/ 	.word	0x000000ff
        /*0738*/ 	.word	0x00028c00
        /*073c*/ 	.short	0x0100
        /*073e*/ 	.byte	0x08
	.zero		1


	//   ....[1]....
        /*0740*/ 	.word	0x00000190
        /*0744*/ 	.word	0x000000ff
        /*0748*/ 	.word	0x00028c20
        /*074c*/ 	.short	0x0100
        /*074e*/ 	.byte	0x08
	.zero		1


	//   ....[2]....
        /*0750*/ 	.word	0x00000240
        /*0754*/ 	.word	0x000000ff
        /*0758*/ 	.word	0x00028c30
        /*075c*/ 	.short	0x0100
        /*075e*/ 	.byte	0x06
	.zero		1


	//   ....[3]....
        /*0760*/ 	.word	0x00000250
        /*0764*/ 	.word	0x000000ff
        /*0768*/ 	.word	0x00028c40
        /*076c*/ 	.short	0x0100
        /*076e*/ 	.byte	0x06
	.zero		1


	//   ....[4]....
        /*0770*/ 	.word	0x00000260
        /*0774*/ 	.word	0x000000ff
        /*0778*/ 	.word	0x00028c38
        /*077c*/ 	.short	0x0100
        /*077e*/ 	.byte	0x06
	.zero		1


	//   ....[5]....
        /*0780*/ 	.word	0x00000270
        /*0784*/ 	.word	0x000000ff
        /*0788*/ 	.word	0x00028c48
        /*078c*/ 	.short	0x0100
        /*078e*/ 	.byte	0x06
	.zero		1


	//   ....[6]....
        /*0790*/ 	.word	0x000003a0
        /*0794*/ 	.word	0x000000ff
        /*0798*/ 	.word	0x00028c50
        /*079c*/ 	.short	0x0100
        /*079e*/ 	.byte	0x08
	.zero		1


	//   ....[7]....
        /*07a0*/ 	.word	0x000003b0
        /*07a4*/ 	.word	0x000000ff
        /*07a8*/ 	.word	0x00028c60
        /*07ac*/ 	.short	0x0100
        /*07ae*/ 	.byte	0x08
	.zero		1


	//   ....[8]....
        /*07b0*/ 	.word	0x000003c0
        /*07b4*/ 	.word	0x000000ff
        /*07b8*/ 	.word	0x00028c58
        /*07bc*/ 	.short	0x0100
        /*07be*/ 	.byte	0x08
	.zero		1


	//   ....[9]....
        /*07c0*/ 	.word	0x000003d0
        /*07c4*/ 	.word	0x000000ff
        /*07c8*/ 	.word	0x00028c68
        /*07cc*/ 	.short	0x0100
        /*07ce*/ 	.byte	0x08
	.zero		1


	//   ....[10]....
        /*07d0*/ 	.word	0x000004c0
        /*07d4*/ 	.word	0x000000ff
        /*07d8*/ 	.word	0x00028c70
        /*07dc*/ 	.short	0x0100
        /*07de*/ 	.byte	0x06
	.zero		1


	//   ....[11]....
        /*07e0*/ 	.word	0x000004d0
        /*07e4*/ 	.word	0x000000ff
        /*07e8*/ 	.word	0x00028c80
        /*07ec*/ 	.short	0x0100
        /*07ee*/ 	.byte	0x06
	.zero		1


	//   ....[12]....
        /*07f0*/ 	.word	0x000004e0
        /*07f4*/ 	.word	0x000000ff
        /*07f8*/ 	.word	0x00028c78
        /*07fc*/ 	.short	0x0100
        /*07fe*/ 	.byte	0x06
	.zero		1


	//   ....[13]....
        /*0800*/ 	.word	0x000004f0
        /*0804*/ 	.word	0x000000ff
        /*0808*/ 	.word	0x00028c88
        /*080c*/ 	.short	0x0100
        /*080e*/ 	.byte	0x06
	.zero		1


	//   ....[14]....
        /*0810*/ 	.word	0x00000620
        /*0814*/ 	.word	0x000000ff
        /*0818*/ 	.word	0x00028c90
        /*081c*/ 	.short	0x0100
        /*081e*/ 	.byte	0x08
	.zero		1


	//   ....[15]....
        /*0820*/ 	.word	0x00000630
        /*0824*/ 	.word	0x000000ff
        /*0828*/ 	.word	0x00028ca0
        /*082c*/ 	.short	0x0100
        /*082e*/ 	.byte	0x08
	.zero		1


	//   ....[16]....
        /*0830*/ 	.word	0x00000640
        /*0834*/ 	.word	0x000000ff
        /*0838*/ 	.word	0x00028c98
        /*083c*/ 	.short	0x0100
        /*083e*/ 	.byte	0x08
	.zero		1


	//   ....[17]....
        /*0840*/ 	.word	0x00000650
        /*0844*/ 	.word	0x000000ff
        /*0848*/ 	.word	0x00028ca8
        /*084c*/ 	.short	0x0100
        /*084e*/ 	.byte	0x08
	.zero		1


	//   ....[18]....
        /*0850*/ 	.word	0x00000790
        /*0854*/ 	.word	0x000000ff
        /*0858*/ 	.word	0x00028cb0
        /*085c*/ 	.short	0x0100
        /*085e*/ 	.byte	0x08
	.zero		1


	//   ....[19]....
        /*0860*/ 	.word	0x000007a0
        /*0864*/ 	.word	0x000000ff
        /*0868*/ 	.word	0x00028cc0
        /*086c*/ 	.short	0x0100
        /*086e*/ 	.byte	0x08
	.zero		1


	//   ....[20]....
        /*0870*/ 	.word	0x000007b0
        /*0874*/ 	.word	0x000000ff
        /*0878*/ 	.word	0x00028cb8
        /*087c*/ 	.short	0x0100
        /*087e*/ 	.byte	0x08
	.zero		1


	//   ....[21]....
        /*0880*/ 	.word	0x000007c0
        /*0884*/ 	.word	0x000000ff
        /*0888*/ 	.word	0x00028cc8
        /*088c*/ 	.short	0x0100
        /*088e*/ 	.byte	0x08
	.zero		1


	//   ....[22]....
        /*0890*/ 	.word	0x00002490
        /*0894*/ 	.word	0x000000ff
        /*0898*/ 	.word	0x00028c50
        /*089c*/ 	.short	0x010a
        /*089e*/ 	.byte	0x17
	.zero		1


	//   ....[23]....
        /*08a0*/ 	.word	0x00002730
        /*08a4*/ 	.word	0x000000ff
        /*08a8*/ 	.word	0x00000000
        /*08ac*/ 	.short	0x0101
        /*08ae*/ 	.byte	0x06
	.zero		1


	//   ....[24]....
        /*08b0*/ 	.word	0x000030c0
        /*08b4*/ 	.word	0x000000ff
        /*08b8*/ 	.word	0x00028c50
        /*08bc*/ 	.short	0x010a
        /*08be*/ 	.byte	0x17
	.zero		1


	//   ....[25]....
        /*08c0*/ 	.word	0x00003100
        /*08c4*/ 	.word	0x000000ff
        /*08c8*/ 	.word	0x00028c50
        /*08cc*/ 	.short	0x010a
        /*08ce*/ 	.byte	0x17
	.zero		1


	//   ....[26]....
        /*08d0*/ 	.word	0x000032f0
        /*08d4*/ 	.word	0x000000ff
        /*08d8*/ 	.word	0x00000000
        /*08dc*/ 	.short	0x0101
        /*08de*/ 	.byte	0x06
	.zero		1


	//   ....[27]....
        /*08e0*/ 	.word	0x00004a50
        /*08e4*/ 	.word	0x000000ff
        /*08e8*/ 	.word	0x00028c00
        /*08ec*/ 	.short	0x010a
        /*08ee*/ 	.byte	0x29
	.zero		1


	//   ....[28]....
        /*08f0*/ 	.word	0x00004ad0
        /*08f4*/ 	.word	0x00000007
        /*08f8*/ 	.word	0x00028c30
        /*08fc*/ 	.short	0x010a
        /*08fe*/ 	.byte	0x3f
	.zero		1


	//   ....[29]....
        /*0900*/ 	.word	0x00004b10
        /*0904*/ 	.word	0x00000007
        /*0908*/ 	.word	0x00028c30
        /*090c*/ 	.short	0x010a
        /*090e*/ 	.byte	0x3f
	.zero		1


	//   ....[30]....
        /*0910*/ 	.word	0x00004f00
        /*0914*/ 	.word	0x000000ff
        /*0918*/ 	.word	0x00000000
        /*091c*/ 	.short	0x0101
        /*091e*/ 	.byte	0x06
	.zero		1


	//   ....[31]....
        /*0920*/ 	.word	0x00006590
        /*0924*/ 	.word	0x00000007
        /*0928*/ 	.word	0x00028c50
        /*092c*/ 	.short	0x010a
        /*092e*/ 	.byte	0x3f
	.zero		1


	//   ....[32]....
        /*0930*/ 	.word	0x000065d0
        /*0934*/ 	.word	0x00000007
        /*0938*/ 	.word	0x00028c50
        /*093c*/ 	.short	0x010a
        /*093e*/ 	.byte	0x3f
	.zero		1


	//   ....[33]....
        /*0940*/ 	.word	0x000068c0
        /*0944*/ 	.word	0x000000ff
        /*0948*/ 	.word	0x00000000
        /*094c*/ 	.short	0x0101
        /*094e*/ 	.byte	0x0e
	.zero		1


	//   ....[34]....
        /*0950*/ 	.word	0x00006be0
        /*0954*/ 	.word	0x000000ff
        /*0958*/ 	.word	0x00028c30
        /*095c*/ 	.short	0x010a
        /*095e*/ 	.byte	0x17
	.zero		1


	//   ....[35]....
        /*0960*/ 	.word	0x00006c20
        /*0964*/ 	.word	0x000000ff
        /*0968*/ 	.word	0x00028c30
        /*096c*/ 	.short	0x010a
        /*096e*/ 	.byte	0x17
	.zero		1


	//   ....[36]....
        /*0970*/ 	.word	0x00006ee0
        /*0974*/ 	.word	0x000000ff
        /*0978*/ 	.word	0x00000000
        /*097c*/ 	.short	0x0101
        /*097e*/ 	.byte	0x06
	.zero		1


	//   ....[37]....
        /*0980*/ 	.word	0x00008e50
        /*0984*/ 	.word	0x000000ff
        /*0988*/ 	.word	0x00028c50
        /*098c*/ 	.short	0x010a
        /*098e*/ 	.byte	0x17
	.zero		1


	//   ....[38]....
        /*0990*/ 	.word	0x00008e90
        /*0994*/ 	.word	0x000000ff
        /*0998*/ 	.word	0x00028c50
        /*099c*/ 	.short	0x010a
        /*099e*/ 	.byte	0x17
	.zero		1


	//   ....[39]....
        /*09a0*/ 	.word	0x00009150
        /*09a4*/ 	.word	0x000000ff
        /*09a8*/ 	.word	0x00000000
        /*09ac*/ 	.short	0x0101
        /*09ae*/ 	.byte	0x17
	.zero		1


	//   ....[40]....
        /*09b0*/ 	.word	0x00009500
        /*09b4*/ 	.word	0x000000ff
        /*09b8*/ 	.word	0x00028c30
        /*09bc*/ 	.short	0x010a
        /*09be*/ 	.byte	0x17
	.zero		1


	//   ....[41]....
        /*09c0*/ 	.word	0x00009540
        /*09c4*/ 	.word	0x000000ff
        /*09c8*/ 	.word	0x00028c30
        /*09cc*/ 	.short	0x010a
        /*09ce*/ 	.byte	0x17
	.zero		1


	//   ....[42]....
        /*09d0*/ 	.word	0x00009780
        /*09d4*/ 	.word	0x000000ff
        /*09d8*/ 	.word	0x00000000
        /*09dc*/ 	.short	0x0101
        /*09de*/ 	.byte	0x06
	.zero		1


	//   ....[43]....
        /*09e0*/ 	.word	0x0000a9e0
        /*09e4*/ 	.word	0x000000ff
        /*09e8*/ 	.word	0x00028c50
        /*09ec*/ 	.short	0x010a
        /*09ee*/ 	.byte	0x17
	.zero		1


	//   ....[44]....
        /*09f0*/ 	.word	0x0000aa20
        /*09f4*/ 	.word	0x000000ff
        /*09f8*/ 	.word	0x00028c50
        /*09fc*/ 	.short	0x010a
        /*09fe*/ 	.byte	0x17
	.zero		1


	//   ....[45]....
        /*0a00*/ 	.word	0x0000acc0
        /*0a04*/ 	.word	0x000000ff
        /*0a08*/ 	.word	0x00000000
        /*0a0c*/ 	.short	0x0101
        /*0a0e*/ 	.byte	0x17
	.zero		1


	//   ....[46]....
        /*0a10*/ 	.word	0x0000ae20
        /*0a14*/ 	.word	0x000000ff
        /*0a18*/ 	.word	0x00028c30
        /*0a1c*/ 	.short	0x010a
        /*0a1e*/ 	.byte	0x14
	.zero		1


	//   ....[47]....
        /*0a20*/ 	.word	0x0000ae60
        /*0a24*/ 	.word	0x000000ff
        /*0a28*/ 	.word	0x00028c30
        /*0a2c*/ 	.short	0x010a
        /*0a2e*/ 	.byte	0x14
	.zero		1


	//   ....[48]....
        /*0a30*/ 	.word	0x0000b120
        /*0a34*/ 	.word	0x000000ff
        /*0a38*/ 	.word	0x00000000
        /*0a3c*/ 	.short	0x0101
        /*0a3e*/ 	.byte	0x06
	.zero		1


	//   ....[49]....
        /*0a40*/ 	.word	0x0000d090
        /*0a44*/ 	.word	0x000000ff
        /*0a48*/ 	.word	0x00028c50
        /*0a4c*/ 	.short	0x010a
        /*0a4e*/ 	.byte	0x14
	.zero		1


	//   ....[50]....
        /*0a50*/ 	.word	0x0000d0d0
        /*0a54*/ 	.word	0x000000ff
        /*0a58*/ 	.word	0x00028c50
        /*0a5c*/ 	.short	0x010a
        /*0a5e*/ 	.byte	0x14
	.zero		1


	//   ....[51]....
        /*0a60*/ 	.word	0x0000d390
        /*0a64*/ 	.word	0x000000ff
        /*0a68*/ 	.word	0x00000000
        /*0a6c*/ 	.short	0x0101
        /*0a6e*/ 	.byte	0x14
	.zero		1


	//   ....[52]....
        /*0a70*/ 	.word	0x0000fd10
        /*0a74*/ 	.word	0x000000ff
        /*0a78*/ 	.word	0x00000000
        /*0a7c*/ 	.short	0x0101
        /*0a7e*/ 	.byte	0x04
	.zero		1


	//   ....[53]....
        /*0a80*/ 	.word	0x00010630
        /*0a84*/ 	.word	0x000000ff
        /*0a88*/ 	.word	0x00000000
        /*0a8c*/ 	.short	0x0101
        /*0a8e*/ 	.byte	0x04
	.zero		1


	//   ....[54]....
        /*0a90*/ 	.word	0x000150b0
        /*0a94*/ 	.word	0x00000019
        /*0a98*/ 	.word	0x00028c40
        /*0a9c*/ 	.short	0x010a
        /*0a9e*/ 	.byte	0x3f
	.zero		1


	//   ....[55]....
        /*0aa0*/ 	.word	0x00015560
        /*0aa4*/ 	.word	0x00000019
        /*0aa8*/ 	.word	0x00028c30
        /*0aac*/ 	.short	0x0107
        /*0aae*/ 	.byte	0x3f
	.zero		1


	//   ....[56]....
        /*0ab0*/ 	.word	0x00015630
        /*0ab4*/ 	.word	0x00000019
        /*0ab8*/ 	.word	0x00028c30
        /*0abc*/ 	.short	0x0101
        /*0abe*/ 	.byte	0x3f
	.zero		1


	//   ....[57]....
        /*0ac0*/ 	.word	0x00015dd0
        /*0ac4*/ 	.word	0x00000011
        /*0ac8*/ 	.word	0x00028c00
        /*0acc*/ 	.short	0x0107
        /*0ace*/ 	.byte	0x3f
	.zero		1


	//   ....[58]....
        /*0ad0*/ 	.word	0x00015ec0
        /*0ad4*/ 	.word	0x00000011
        /*0ad8*/ 	.word	0x00028c00
        /*0adc*/ 	.short	0x0101
        /*0ade*/ 	.byte	0x3f
	.zero		1


	//   ....[59]....
        /*0ae0*/ 	.word	0x00015ee0
        /*0ae4*/ 	.word	0x00000011
        /*0ae8*/ 	.word	0x00028c20
        /*0aec*/ 	.short	0x010a
        /*0aee*/ 	.byte	0x3f
	.zero		1


	//   ....[60]....
        /*0af0*/ 	.word	0x00015f70
        /*0af4*/ 	.word	0x00000019
        /*0af8*/ 	.word	0x00028c60
        /*0afc*/ 	.short	0x010a
        /*0afe*/ 	.byte	0x3f
	.zero		1


	//   ....[61]....
        /*0b00*/ 	.word	0x00016860
        /*0b04*/ 	.word	0x00000019
        /*0b08*/ 	.word	0x00028c50
        /*0b0c*/ 	.short	0x0107
        /*0b0e*/ 	.byte	0x3f
	.zero		1


	//   ....[62]....
        /*0b10*/ 	.word	0x00016930
        /*0b14*/ 	.word	0x00000019
        /*0b18*/ 	.word	0x00028c50
        /*0b1c*/ 	.short	0x0101
        /*0b1e*/ 	.byte	0x3f
	.zero		1


	//   ....[63]....
        /*0b20*/ 	.word	0x00016ca0
        /*0b24*/ 	.word	0x00000006
        /*0b28*/ 	.word	0x00028c40
        /*0b2c*/ 	.short	0x010a
        /*0b2e*/ 	.byte	0x3f
	.zero		1


	//   ....[64]....
        /*0b30*/ 	.word	0x00016fc0
        /*0b34*/ 	.word	0x00000006
        /*0b38*/ 	.word	0x00028c30
        /*0b3c*/ 	.short	0x0107
        /*0b3e*/ 	.byte	0x3f
	.zero		1


	//   ....[65]....
        /*0b40*/ 	.word	0x00017080
        /*0b44*/ 	.word	0x00000006
        /*0b48*/ 	.word	0x00028c30
        /*0b4c*/ 	.short	0x0101
        /*0b4e*/ 	.byte	0x3f
	.zero		1


	//   ....[66]....
        /*0b50*/ 	.word	0x000170b0
        /*0b54*/ 	.word	0x00000006
        /*0b58*/ 	.word	0x00028c60
        /*0b5c*/ 	.short	0x010a
        /*0b5e*/ 	.byte	0x3f
	.zero		1


	//   ....[67]....
        /*0b60*/ 	.word	0x00017760
        /*0b64*/ 	.word	0x00000006
        /*0b68*/ 	.word	0x00028c50
        /*0b6c*/ 	.short	0x0107
        /*0b6e*/ 	.byte	0x3f
	.zero		1


	//   ....[68]....
        /*0b70*/ 	.word	0x00017820
        /*0b74*/ 	.word	0x00000006
        /*0b78*/ 	.word	0x00028c50
        /*0b7c*/ 	.short	0x0101
        /*0b7e*/ 	.byte	0x3f
	.zero		1


	//   ....[69]....
        /*0b80*/ 	.word	0x00018ab0
        /*0b84*/ 	.word	0x00000007
        /*0b88*/ 	.word	0x00028c20
        /*0b8c*/ 	.short	0x010a
        /*0b8e*/ 	.byte	0x3f
	.zero		1


	//   ....[70]....
        /*0b90*/ 	.word	0x00018c30
        /*0b94*/ 	.word	0x00000005
        /*0b98*/ 	.word	0x00028c40
        /*0b9c*/ 	.short	0x010a
        /*0b9e*/ 	.byte	0x3f
	.zero		1


	//   ....[71]....
        /*0ba0*/ 	.word	0x00018cd0
        /*0ba4*/ 	.word	0x00000003
        /*0ba8*/ 	.word	0x00028c40
        /*0bac*/ 	.short	0x010a
        /*0bae*/ 	.byte	0x3f
	.zero		1


	//   ....[72]....
        /*0bb0*/ 	.word	0x00018d10
        /*0bb4*/ 	.word	0x00000005
        /*0bb8*/ 	.word	0x00028c60
        /*0bbc*/ 	.short	0x010a
        /*0bbe*/ 	.byte	0x3f
	.zero		1


	//   ....[73]....
        /*0bc0*/ 	.word	0x00018d50
        /*0bc4*/ 	.word	0x00000003
        /*0bc8*/ 	.word	0x00028c60
        /*0bcc*/ 	.short	0x010a
        /*0bce*/ 	.byte	0x3f
	.zero		1


	//   ....[74]....
        /*0bd0*/ 	.word	0x00018dc0
        /*0bd4*/ 	.word	0x00000003
        /*0bd8*/ 	.word	0x00028c50
        /*0bdc*/ 	.short	0x010a
        /*0bde*/ 	.byte	0x3f
	.zero		1


	//   ....[75]....
        /*0be0*/ 	.word	0x00018e20
        /*0be4*/ 	.word	0x00000003
        /*0be8*/ 	.word	0x00028c50
        /*0bec*/ 	.short	0x010a
        /*0bee*/ 	.byte	0x3f
	.zero		1


	//   ....[76]....
        /*0bf0*/ 	.word	0x00018e80
        /*0bf4*/ 	.word	0x00000003
        /*0bf8*/ 	.word	0x00028c00
        /*0bfc*/ 	.short	0x010a
        /*0bfe*/ 	.byte	0x3f
	.zero		1


	//   ....[77]....
        /*0c00*/ 	.word	0x00018ed0
        /*0c04*/ 	.word	0x00000007
        /*0c08*/ 	.word	0x00028c30
        /*0c0c*/ 	.short	0x010a
        /*0c0e*/ 	.byte	0x3f
	.zero		1


	//   ....[78]....
        /*0c10*/ 	.word	0x00018f20
        /*0c14*/ 	.word	0x00000007
        /*0c18*/ 	.word	0x00028c50
        /*0c1c*/ 	.short	0x010a
        /*0c1e*/ 	.byte	0x3f
	.zero		1


	//   ....[79]....
        /*0c20*/ 	.word	0x00018f80
        /*0c24*/ 	.word	0x00000005
        /*0c28*/ 	.word	0x00028c30
        /*0c2c*/ 	.short	0x010a
        /*0c2e*/ 	.byte	0x3f
	.zero		1


	//   ....[80]....
        /*0c30*/ 	.word	0x00018fe0
        /*0c34*/ 	.word	0x00000007
        /*0c38*/ 	.word	0x00028c50
        /*0c3c*/ 	.short	0x010a
        /*0c3e*/ 	.byte	0x3f
	.zero		1


	//   ....[81]....
        /*0c40*/ 	.word	0x00019040
        /*0c44*/ 	.word	0x00000006
        /*0c48*/ 	.word	0x00028c30
        /*0c4c*/ 	.short	0x010a
        /*0c4e*/ 	.byte	0x3f
	.zero		1


	//   ....[82]....
        /*0c50*/ 	.word	0x000190a0
        /*0c54*/ 	.word	0x00000008
        /*0c58*/ 	.word	0x00028c50
        /*0c5c*/ 	.short	0x010a
        /*0c5e*/ 	.byte	0x3f
	.zero		1


	//   ....[83]....
        /*0c60*/ 	.word	0x00019100
        /*0c64*/ 	.word	0x00000005
        /*0c68*/ 	.word	0x00028c30
        /*0c6c*/ 	.short	0x010a
        /*0c6e*/ 	.byte	0x3f
	.zero		1


	//   ....[84]....
        /*0c70*/ 	.word	0x00019160
        /*0c74*/ 	.word	0x00000007
        /*0c78*/ 	.word	0x00028c50
        /*0c7c*/ 	.short	0x010a
        /*0c7e*/ 	.byte	0x3f
	.zero		1


	//   ....[85]....
        /*0c80*/ 	.word	0x00019280
        /*0c84*/ 	.word	0x00000019
        /*0c88*/ 	.word	0x00028c40
        /*0c8c*/ 	.short	0x010a
        /*0c8e*/ 	.byte	0x3f
	.zero		1


	//   ....[86]....
        /*0c90*/ 	.word	0x00019d20
        /*0c94*/ 	.word	0x00000011
        /*0c98*/ 	.word	0x00028c20
        /*0c9c*/ 	.short	0x010a
        /*0c9e*/ 	.byte	0x3f
	.zero		1


	//   ....[87]....
        /*0ca0*/ 	.word	0x00019d70
        /*0ca4*/ 	.word	0x00000019
        /*0ca8*/ 	.word	0x00028c60
        /*0cac*/ 	.short	0x010a
        /*0cae*/ 	.byte	0x3f
	.zero		1


	//   ....[88]....
        /*0cb0*/ 	.word	0x0001a660
        /*0cb4*/ 	.word	0x00000006
        /*0cb8*/ 	.word	0x00028c40
        /*0cbc*/ 	.short	0x010a
        /*0cbe*/ 	.byte	0x3f
	.zero		1


	//   ....[89]....
        /*0cc0*/ 	.word	0x0001ab20
        /*0cc4*/ 	.word	0x00000006
        /*0cc8*/ 	.word	0x00028c60
        /*0ccc*/ 	.short	0x010a
        /*0cce*/ 	.byte	0x3f
	.zero		1


	//   ....[90]....
        /*0cd0*/ 	.word	0x0001bcb0
        /*0cd4*/ 	.word	0x00000007
        /*0cd8*/ 	.word	0x00028c20
        /*0cdc*/ 	.short	0x010a
        /*0cde*/ 	.byte	0x3f
	.zero		1


	//   ....[91]....
        /*0ce0*/ 	.word	0x0001be50
        /*0ce4*/ 	.word	0x00000005
        /*0ce8*/ 	.word	0x00028c40
        /*0cec*/ 	.short	0x010a
        /*0cee*/ 	.byte	0x3f
	.zero		1


	//   ....[92]....
        /*0cf0*/ 	.word	0x0001bea0
        /*0cf4*/ 	.word	0x00000003
        /*0cf8*/ 	.word	0x00028c40
        /*0cfc*/ 	.short	0x010a
        /*0cfe*/ 	.byte	0x3f
	.zero		1


	//   ....[93]....
        /*0d00*/ 	.word	0x0001bef0
        /*0d04*/ 	.word	0x00000005
        /*0d08*/ 	.word	0x00028c60
        /*0d0c*/ 	.short	0x010a
        /*0d0e*/ 	.byte	0x3f
	.zero		1


	//----- nvinfo : EIATTR_NUM_MBARRIERS
	.align		4
.L_374:
        /*0d10*/ 	.byte	0x03, 0x38
        /*0d12*/ 	.short	0x0016


	//----- nvinfo : EIATTR_EXIT_INSTR_OFFSETS
	.align		4
        /*0d14*/ 	.byte	0x04, 0x1c
        /*0d16*/ 	.short	(.L_376 - .L_375)


	//   ....[0]....
.L_375:
        /*0d18*/ 	.word	0x00000970


	//   ....[1]....
        /*0d1c*/ 	.word	0x000128a0


	//   ....[2]....
        /*0d20*/ 	.word	0x00018da0


	//----- nvinfo : EIATTR_MAX_THREADS
	.align		4
.L_376:
        /*0d24*/ 	.byte	0x04, 0x05
        /*0d26*/ 	.short	(.L_378 - .L_377)
.L_377:
        /*0d28*/ 	.word	0x00000180
        /*0d2c*/ 	.word	0x00000001
        /*0d30*/ 	.word	0x00000001


	//----- nvinfo : EIATTR_CRS_STACK_SIZE
	.align		4
.L_378:
        /*0d34*/ 	.byte	0x04, 0x1e
        /*0d36*/ 	.short	(.L_380 - .L_379)
.L_379:
        /*0d38*/ 	.word	0x00000000


	//----- nvinfo : EIATTR_CBANK_PARAM_SIZE
	.align		4
.L_380:
        /*0d3c*/ 	.byte	0x03, 0x19
        /*0d3e*/ 	.short	0x0af0


	//----- nvinfo : EIATTR_PARAM_CBANK
	.align		4
        /*0d40*/ 	.byte	0x04, 0x0a
        /*0d42*/ 	.short	(.L_382 - .L_381)
	.align		4
.L_381:
        /*0d44*/ 	.word	index@(.nv.constant0._ZN7cutlass13device_kernelIN5flash11enable_sm90INS1_16FlashAttnFwdSm90INS1_25CollectiveMainloopFwdSm90ILi2EN4cute5tupleIJNS5_1CILi1EEES8_S8_EEENS6_IJNS7_ILi64EEESA_SA_EEELi512ENS_10bfloat16_tEfNS_4arch4Sm90ELb0ELb1ELb0ELb1ELb1ELb0ELb0ELb0ELb0ELb1ELb1ELb0EEENS1_21CollectiveEpilogueFwdINS6_IJSA_NS7_ILi512EEESA_EEES9_SC_SE_Li256ELb1ELb1ELb1ELb0EEENS1_36VarlenDynamicPersistentTileSchedulerILi64ELi64ELi256ELi128ELb1ELb1ELb1ELb1ELb0ELb1EEEEEEEEEvNT_6ParamsE)
        /*0d48*/ 	.short	0x0210
        /*0d4a*/ 	.short	0x0af0


	//----- nvinfo : EIATTR_SW_WAR
	.align		4
.L_382:
        /*0d4c*/ 	.byte	0x04, 0x36
        /*0d4e*/ 	.short	(.L_384 - .L_383)
.L_383:
        /*0d50*/ 	.word	0x00000008
.L_384:


//--------------------- .nv.info._ZN7cutlass13device_kernelIN5flash11enable_sm90INS1_16FlashAttnFwdSm90INS1_25CollectiveMainloopFwdSm90ILi2EN4cute5tupleIJNS5_1CILi1EEES8_S8_EEENS6_IJNS7_ILi64EEESA_SA_EEELi512ENS_10bfloat16_tEfNS_4arch4Sm90ELb0ELb1ELb0ELb1ELb1ELb1ELb0ELb0ELb0ELb1ELb1ELb0EEENS1_21CollectiveEpilogueFwdINS6_IJSA_NS7_ILi512EEESA_EEES9_SC_SE_Li256ELb1ELb1ELb1ELb0EEENS1_36VarlenDynamicPersistentTileSchedulerILi64ELi64ELi256ELi128ELb1ELb1ELb1ELb1ELb0ELb1EEEEEEEEEvNT_6ParamsE --------------------------
	.section	.nv.info._ZN7cutlass13device_kernelIN5flash11enable_sm90INS1_16FlashAttnFwdSm90INS1_25CollectiveMainloopFwdSm90ILi2EN4cute5tupleIJNS5_1CILi1EEES8_S8_EEENS6_IJNS7_ILi64EEESA_SA_EEELi512ENS_10bfloat16_tEfNS_4arch4Sm90ELb0ELb1ELb0ELb1ELb1ELb1ELb0ELb0ELb0ELb1ELb1ELb0EEENS1_21CollectiveEpilogueFwdINS6_IJSA_NS7_ILi512EEESA_EEES9_SC_SE_Li256ELb1ELb1ELb1ELb0EEENS1_36VarlenDynamicPersistentTileSchedulerILi64ELi64ELi256ELi128ELb1ELb1ELb1ELb1ELb0ELb1EEEEEEEEEvNT_6ParamsE,"",@"SHT_CUDA_INFO"
	.sectionflags	@""
	.align	4


	//----- nvinfo : EIATTR_CUDA_API_VERSION
	.align		4
        /*0000*/ 	.byte	0x04, 0x37
        /*0002*/ 	.short	(.L_386 - .L_385)
.L_385:
        /*0004*/ 	.word	0x00000082


	//----- nvinfo : EIATTR_KPARAM_INFO
	.align		4
.L_386:
        /*0008*/ 	.byte	0x04, 0x17
        /*000a*/ 	.short	(.L_388 - .L_387)
.L_387:
        /*000c*/ 	.word	0x00000000
        /*0010*/ 	.short	0x0000
        /*0012*/ 	.short	0x0070
        /*0014*/ 	.byte	0x00, 0xf0, 0x01, 0x2a


	//----- nvinfo : EIATTR_SPARSE_MMA_MASK
	.align		4
.L_388:
        /*0018*/ 	.byte	0x03, 0x50
        /*001a*/ 	.short	0x0000


	//----- nvinfo : EIATTR_MAXREG_COUNT
	.align		4
        /*001c*/ 	.byte	0x03, 0x1b
        /*001e*/ 	.short	0x00a8


	//----- nvinfo : EIATTR_NUM_BARRIERS
	.align		4
        /*0020*/ 	.byte	0x02, 0x4c
        /*0022*/ 	.byte	0x10
	.zero		1


	//----- nvinfo : EIATTR_EXTERNS
	.align		4
        /*0024*/ 	.byte	0x04, 0x0f
        /*0026*/ 	.short	(.L_390 - .L_389)


	//   ....[0]....
	.align		4
.L_389:
        /*0028*/ 	.word	index@(__assertfail)


	//----- nvinfo : EIATTR_ANNOTATIONS
	.align		4
.L_390:
        /*002c*/ 	.byte	0x04, 0x55
        /*002e*/ 	.short	(.L_392 - .L_391)


	//   ....[0]....
.L_391:
        /* <DEDUP_REMOVED lines=53> */


	//----- nvinfo : EIATTR_MERCURY_ISA_VERSION
	.align		4
.L_392:
        /*0368*/ 	.byte	0x03, 0x5f
        /*036a*/ 	.short	0x0101


	//----- nvinfo : EIATTR_UNUSED_LOAD_BYTE_OFFSET
	.align		4
        /*036c*/ 	.byte	0x04, 0x44
        /*036e*/ 	.short	(.L_394 - .L_393)


	//   ....[0]....
.L_393:
        /*0370*/ 	.word	0x00000a20
        /*0374*/ 	.word	0x0000fff0


	//   ....[1]....
        /*0378*/ 	.word	0x00014f80
        /*037c*/ 	.word	0x0000fff0


	//----- nvinfo : EIATTR_INT_WARP_WIDE_INSTR_OFFSETS
	.align		4
.L_394:
        /*0380*/ 	.byte	0x04, 0x31
        /*0382*/ 	.short	(.L_396 - .L_395)


	//   ....[0]....
.L_395:
        /*0384*/ 	.word	0x00000130


	//   ....[1]....
        /*0388*/ 	.word	0x00000170


	//   ....[2]....
        /*038c*/ 	.word	0x000001e0


	//   ....[3]....
        /*0390*/ 	.word	0x0001dcb0


	//   ....[4]....
        /*0394*/ 	.word	0x0001dd40


	//   ....[5]....
        /*0398*/ 	.word	0x00021200


	//   ....[6]....
        /*039c*/ 	.word	0x00021290


	//----- nvinfo : EIATTR_COOP_GROUP_MASK_REGIDS
	.align		4
.L_396:
        /*03a0*/ 	.byte	0x04, 0x29
        /*03a2*/ 	.short	(.L_398 - .L_397)


	//   ....[0]....
.L_397:
        /*03a4*/ 	.word	0xffffffff


	//   ....[1]....
        /*03a8*/ 	.word	0xffffffff


	//   ....[2]....
        /*03ac*/ 	.word	0xffffffff


	//   ....[3]....
        /*03b0*/ 	.word	0xffffffff


	//   ....[4]....
        /*03b4*/ 	.word	0xffffffff


	//   ....[5]....
        /*03b8*/ 	.word	0xffffffff


	//   ....[6]....
        /*03bc*/ 	.word	0xffffffff


	//   ....[7]....
        /*03c0*/ 	.word	0xffffffff


	//   ....[8]....
        /*03c4*/ 	.word	0xffffffff


	//   ....[9]....
        /*03c8*/ 	.word	0xffffffff


	//   ....[10]....
        /*03cc*/ 	.word	0xffffffff


	//   ....[11]....
        /*03d0*/ 	.word	0xffffffff


	//   ....[12]....
        /*03d4*/ 	.word	0xffffffff


	//   ....[13]....
        /*03d8*/ 	.word	0xffffffff


	//   ....[14]....
        /*03dc*/ 	.word	0xffffffff


	//   ....[15]....
        /*03e0*/ 	.word	0xffffffff


	//   ....[16]....
        /*03e4*/ 	.word	0xffffffff


	//   ....[17]....
        /*03e8*/ 	.word	0xffffffff


	//   ....[18]....
        /*03ec*/ 	.word	0xffffffff


	//   ....[19]....
        /*03f0*/ 	.word	0xffffffff


	//   ....[20]....
        /*03f4*/ 	.word	0xffffffff


	//   ....[21]....
        /*03f8*/ 	.word	0xffffffff


	//   ....[22]....
        /*03fc*/ 	.word	0xffffffff


	//   ....[23]....
        /*0400*/ 	.word	0xffffffff


	//   ....[24]....
        /*0404*/ 	.word	0xffffffff


	//   ....[25]....
        /*0408*/ 	.word	0xffffffff


	//   ....[26]....
        /*040c*/ 	.word	0xffffffff


	//   ....[27]....
        /*0410*/ 	.word	0xffffffff


	//   ....[28]....
        /*0414*/ 	.word	0xffffffff


	//   ....[29]....
        /*0418*/ 	.word	0xffffffff


	//   ....[30]....
        /*041c*/ 	.word	0xffffffff


	//   ....[31]....
        /*0420*/ 	.word	0xffffffff


	//   ....[32]....
        /*0424*/ 	.word	0xffffffff


	//   ....[33]....
        /*0428*/ 	.word	0xffffffff


	//   ....[34]....
        /*042c*/ 	.word	0xffffffff


	//   ....[35]....
        /*0430*/ 	.word	0xffffffff


	//   ....[36]....
        /*0434*/ 	.word	0xffffffff


	//   ....[37]....
        /*0438*/ 	.word	0xffffffff


	//   ....[38]....
        /*043c*/ 	.word	0xffffffff


	//   ....[39]....
        /*0440*/ 	.word	0xffffffff


	//   ....[40]....
        /*0444*/ 	.word	0xffffffff


	//   ....[41]....
        /*0448*/ 	.word	0xffffffff


	//   ....[42]....
        /*044c*/ 	.word	0xffffffff


	//   ....[43]....
        /*0450*/ 	.word	0xffffffff


	//   ....[44]....
        /*0454*/ 	.word	0xffffffff


	//   ....[45]....
        /*0458*/ 	.word	0xffffffff


	//   ....[46]....
        /*045c*/ 	.word	0xffffffff


	//   ....[47]....
        /*0460*/ 	.word	0xffffffff


	//   ....[48]....
        /*0464*/ 	.word	0xffffffff


	//   ....[49]....
        /*0468*/ 	.word	0xffffffff


	//   ....[50]....
        /*046c*/ 	.word	0xffffffff


	//   ....[51]....
        /*0470*/ 	.word	0xffffffff


	//   ....[52]....
        /*0474*/ 	.word	0xffffffff


	//   ....[53]....
        /*0478*/ 	.word	0xffffffff


	//   ....[54]....
        /*047c*/ 	.word	0xffffffff


	//   ....[55]....
        /*0480*/ 	.word	0xffffffff


	//   ....[56]....
        /*0484*/ 	.word	0xffffffff


	//   ....[57]....
        /*0488*/ 	.word	0xffffffff


	//   ....[58]....
        /*048c*/ 	.word	0xffffffff


	//   ....[59]....
        /*0490*/ 	.word	0xffffffff


	//   ....[60]....
        /*0494*/ 	.word	0xffffffff


	//   ....[61]....
        /*0498*/ 	.word	0xffffffff


	//   ....[62]....
        /*049c*/ 	.word	0xffffffff


	//   ....[63]....
        /*04a0*/ 	.word	0xffffffff


	//   ....[64]....
        /*04a4*/ 	.word	0xffffffff


	//   ....[65]....
        /*04a8*/ 	.word	0xffffffff


	//   ....[66]....
        /*04ac*/ 	.word	0xffffffff


	//   ....[67]....
        /*04b0*/ 	.word	0xffffffff


	//   ....[68]....
        /*04b4*/ 	.word	0xffffffff


	//   ....[69]....
        /*04b8*/ 	.word	0xffffffff


	//   ....[70]....
        /*04bc*/ 	.word	0xffffffff


	//   ....[71]....
        /*04c0*/ 	.word	0xffffffff


	//   ....[72]....
        /*04c4*/ 	.word	0xffffffff


	//   ....[73]....
        /*04c8*/ 	.word	0xffffffff


	//   ....[74]....
        /*04cc*/ 	.word	0xffffffff


	//   ....[75]....
        /*04d0*/ 	.word	0xffffffff


	//   ....[76]....
        /*04d4*/ 	.word	0xffffffff


	//   ....[77]....
        /*04d8*/ 	.word	0xffffffff


	//   ....[78]....
        /*04dc*/ 	.word	0xffffffff


	//   ....[79]....
        /*04e0*/ 	.word	0xffffffff


	//   ....[80]....
        /*04e4*/ 	.word	0xffffffff


	//   ....[81]....
        /*04e8*/ 	.word	0xffffffff


	//   ....[82]....
        /*04ec*/ 	.word	0xffffffff


	//   ....[83]....
        /*04f0*/ 	.word	0xffffffff


	//   ....[84]....
        /*04f4*/ 	.word	0xffffffff


	//   ....[85]....
        /*04f8*/ 	.word	0xffffffff


	//   ....[86]....
        /*04fc*/ 	.word	0xffffffff


	//   ....[87]....
        /*0500*/ 	.word	0xffffffff


	//   ....[88]....
        /*0504*/ 	.word	0xffffffff


	//   ....[89]....
        /*0508*/ 	.word	0xffffffff


	//   ....[90]....
        /*050c*/ 	.word	0xffffffff


	//   ....[91]....
        /*0510*/ 	.word	0xffffffff


	//   ....[92]....
        /*0514*/ 	.word	0xffffffff


	//   ....[93]....
        /*0518*/ 	.word	0xffffffff


	//   ....[94]....
        /*051c*/ 	.word	0xffffffff


	//   ....[95]....
        /*0520*/ 	.word	0xffffffff


	//   ....[96]....
        /*0524*/ 	.word	0xffffffff


	//   ....[97]....
        /*0528*/ 	.word	0xffffffff


	//   ....[98]....
        /*052c*/ 	.word	0xffffffff


	//   ....[99]....
        /*0530*/ 	.word	0xffffffff


	//   ....[100]....
        /*0534*/ 	.word	0xffffffff


	//   ....[101]....
        /*0538*/ 	.word	0xffffffff


	//   ....[102]....
        /*053c*/ 	.word	0xffffffff


	//   ....[103]....
        /*0540*/ 	.word	0xffffffff


	//   ....[104]....
        /*0544*/ 	.word	0xffffffff


	//   ....[105]....
        /*0548*/ 	.word	0xffffffff


	//   ....[106]....
        /*054c*/ 	.word	0xffffffff


	//   ....[107]....
        /*0550*/ 	.word	0xffffffff


	//   ....[108]....
        /*0554*/ 	.word	0xffffffff


	//   ....[109]....
        /*0558*/ 	.word	0xffffffff


	//   ....[110]....
        /*055c*/ 	.word	0xffffffff


	//   ....[111]....
        /*0560*/ 	.word	0xffffffff


	//   ....[112]....
        /*0564*/ 	.word	0xffffffff


	//   ....[113]....
        /*0568*/ 	.word	0xffffffff


	//   ....[114]....
        /*056c*/ 	.word	0xffffffff


	//   ....[115]....
        /*0570*/ 	.word	0xffffffff


	//   ....[116]....
        /*0574*/ 	.word	0xffffffff


	//   ....[117]....
        /*0578*/ 	.word	0xffffffff


	//   ....[118]....
        /*057c*/ 	.word	0xffffffff


	//   ....[119]....
        /*0580*/ 	.word	0xffffffff


	//   ....[120]....
        /*0584*/ 	.word	0xffffffff


	//   ....[121]....
        /*0588*/ 	.word	0xffffffff


	//   ....[122]....
        /*058c*/ 	.word	0xffffffff


	//   ....[123]....
        /*0590*/ 	.word	0xffffffff


	//   ....[124]....
        /*0594*/ 	.word	0xffffffff


	//   ....[125]....
        /*0598*/ 	.word	0xffffffff


	//   ....[126]....
        /*059c*/ 	.word	0xffffffff


	//   ....[127]....
        /*05a0*/ 	.word	0xffffffff


	//   ....[128]....
        /*05a4*/ 	.word	0xffffffff


	//   ....[129]....
        /*05a8*/ 	.word	0xffffffff


	//   ....[130]....
        /*05ac*/ 	.word	0xffffffff


	//   ....[131]....
        /*05b0*/ 	.word	0xffffffff


	//   ....[132]....
        /*05b4*/ 	.word	0xffffffff


	//   ....[133]....
        /*05b8*/ 	.word	0xffffffff


	//   ....[134]....
        /*05bc*/ 	.word	0xffffffff


	//   ....[135]....
        /*05c0*/ 	.word	0xffffffff


	//   ....[136]....
        /*05c4*/ 	.word	0xffffffff


	//   ....[137]....
        /*05c8*/ 	.word	0xffffffff


	//   ....[138]....
        /*05cc*/ 	.word	0xffffffff


	//   ....[139]....
        /*05d0*/ 	.word	0xffffffff


	//   ....[140]....
        /*05d4*/ 	.word	0xffffffff


	//   ....[141]....
        /*05d8*/ 	.word	0xffffffff


	//   ....[142]....
        /*05dc*/ 	.word	0xffffffff


	//   ....[143]....
        /*05e0*/ 	.word	0xffffffff


	//   ....[144]....
        /*05e4*/ 	.word	0xffffffff


	//   ....[145]....
        /*05e8*/ 	.word	0xffffffff


	//   ....[146]....
        /*05ec*/ 	.word	0xffffffff


	//   ....[147]....
        /*05f0*/ 	.word	0xffffffff


	//   ....[148]....
        /*05f4*/ 	.word	0xffffffff


	//   ....[149]....
        /*05f8*/ 	.word	0xffffffff


	//   ....[150]....
        /*05fc*/ 	.word	0xffffffff


	//   ....[151]....
        /*0600*/ 	.word	0xffffffff


	//   ....[152]....
        /*0604*/ 	.word	0xffffffff


	//   ....[153]....
        /*0608*/ 	.word	0xffffffff


	//   ....[154]....
        /*060c*/ 	.word	0xffffffff


	//   ....[155]....
        /*0610*/ 	.word	0xffffffff


	//   ....[156]....
        /*0614*/ 	.word	0xffffffff


	//   ....[157]....
        /*0618*/ 	.word	0x0500000f


	//   ....[158]....
        /*061c*/ 	.word	0x0500000f


	//   ....[159]....
        /*0620*/ 	.word	0x0500000f


	//   ....[160]....
        /*0624*/ 	.word	0x0500000f


	//   ....[161]....
        /*0628*/ 	.word	0x0500000f


	//   ....[162]....
        /*062c*/ 	.word	0x0500000f


	//   ....[163]....
        /*0630*/ 	.word	0x0500000f


	//   ....[164]....
        /*0634*/ 	.word	0x0500000f


	//   ....[165]....
        /*0638*/ 	.word	0x0500000f


	//   ....[166]....
        /*063c*/ 	.word	0x0500000f


	//   ....[167]....
        /*0640*/ 	.word	0x0500000f


	//   ....[168]....
        /*0644*/ 	.word	0x0500000f


	//   ....[169]....
        /*0648*/ 	.word	0x0500000f


	//   ....[170]....
        /*064c*/ 	.word	0x0500000f


	//   ....[171]....
        /*0650*/ 	.word	0x0500000f


	//   ....[172]....
        /*0654*/ 	.word	0x0500000f


	//   ....[173]....
        /*0658*/ 	.word	0x0500000f


	//   ....[174]....
        /*065c*/ 	.word	0x0500000f


	//   ....[175]....
        /*0660*/ 	.word	0x0500000f


	//   ....[176]....
        /*0664*/ 	.word	0x0500000f


	//   ....[177]....
        /*0668*/ 	.word	0x0500000f


	//   ....[178]....
        /*066c*/ 	.word	0x0500000f


	//   ....[179]....
        /*0670*/ 	.word	0x0500000f


	//   ....[180]....
        /*0674*/ 	.word	0x0500000f


	//   ....[181]....
        /*0678*/ 	.word	0x0500000f


	//   ....[182]....
        /*067c*/ 	.word	0x0500000f


	//   ....[183]....
        /*0680*/ 	.word	0x0500000f


	//   ....[184]....
        /*0684*/ 	.word	0x0500000f


	//   ....[185]....
        /*0688*/ 	.word	0x0500000f


	//   ....[186]....
        /*068c*/ 	.word	0x0500000f


	//   ....[187]....
        /*0690*/ 	.word	0x0500000f


	//   ....[188]....
        /*0694*/ 	.word	0x0500000f


	//   ....[189]....
        /*0698*/ 	.word	0x0500000f


	//   ....[190]....
        /*069c*/ 	.word	0x0500000f


	//   ....[191]....
        /*06a0*/ 	.word	0x0500000f


	//   ....[192]....
        /*06a4*/ 	.word	0x0500000f


	//   ....[193]....
        /*06a8*/ 	.word	0x0500000f


	//   ....[194]....
        /*06ac*/ 	.word	0x0500000f


	//   ....[195]....
        /*06b0*/ 	.word	0x0500000f


	//   ....[196]....
        /*06b4*/ 	.word	0x0500000f


	//   ....[197]....
        /*06b8*/ 	.word	0x0500000f


	//   ....[198]....
        /*06bc*/ 	.word	0x0500000f


	//   ....[199]....
        /*06c0*/ 	.word	0x0500000f


	//   ....[200]....
        /*06c4*/ 	.word	0x0500000f


	//   ....[201]....
        /*06c8*/ 	.word	0x0500000f


	//   ....[202]....
        /*06cc*/ 	.word	0x0500000f


	//   ....[203]....
        /*06d0*/ 	.word	0x0500000f


	//   ....[204]....
        /*06d4*/ 	.word	0x0500000f


	//   ....[205]....
        /*06d8*/ 	.word	0x0500000f


	//   ....[206]....
        /*06dc*/ 	.word	0x0500000f


	//   ....[207]....
        /*06e0*/ 	.word	0x0500000f


	//   ....[208]....
        /*06e4*/ 	.word	0x0500000f


	//   ....[209]....
        /*06e8*/ 	.word	0x0500000f


	//   ....[210]....
        /*06ec*/ 	.word	0x0500000f


	//   ....[211]....
        /*06f0*/ 	.word	0x0500000f


	//   ....[212]....
        /*06f4*/ 	.word	0x0500000f


	//   ....[213]....
        /*06f8*/ 	.word	0x0500000f


	//   ....[214]....
        /*06fc*/ 	.word	0x0500000f


	//   ....[215]....
        /*0700*/ 	.word	0x0500000f


	//   ....[216]....
        /*0704*/ 	.word	0x0500000f


	//   ....[217]....
        /*0708*/ 	.word	0x0500000f


	//   ....[218]....
        /*070c*/ 	.word	0x0500000f


	//   ....[219]....
        /*0710*/ 	.word	0x0500000f


	//   ....[220]....
        /*0714*/ 	.word	0x0500000f


	//   ....[221]....
        /*0718*/ 	.word	0x0500000f


	//   ....[222]....
        /*071c*/ 	.word	0x0500000f


	//   ....[223]....
        /*0720*/ 	.word	0x0500000f


	//   ....[224]....
        /*0724*/ 	.word	0x0500000f


	//   ....[225]....
        /*0728*/ 	.word	0x0500000f


	//   ....[226]....
        /*072c*/ 	.word	0x0500000f


	//   ....[227]....
        /*0730*/ 	.word	0x0500000f


	//   ....[228]....
        /*0734*/ 	.word	0x0500000f


	//   ....[229]....
        /*0738*/ 	.word	0x0500000f


	//   ....[230]....
        /*073c*/ 	.word	0x0500000f


	//   ....[231]....
        /*0740*/ 	.word	0x0500000f


	//   ....[232]....
        /*0744*/ 	.word	0x0500000f


	//   ....[233]....
        /*0748*/ 	.word	0x0500000f


	//   ....[234]....
        /*074c*/ 	.word	0x0500000f


	//   ....[235]....
        /*0750*/ 	.word	0x0500000f


	//   ....[236]....
        /*0754*/ 	.word	0x0500000f


	//   ....[237]....
        /*0758*/ 	.word	0x0500000f


	//   ....[238]....
        /*075c*/ 	.word	0x0500000f


	//   ....[239]....
        /*0760*/ 	.word	0x0500000f


	//----- nvinfo : EIATTR_COOP_GROUP_INSTR_OFFSETS
	.align		4
.L_398:
        /*0764*/ 	.byte	0x04, 0x28
        /*0766*/ 	.short	(.L_400 - .L_399)


	//   ....[0]....
.L_399:
        /*0768*/ 	.word	0x00000060


	//   ....[1]....
        /*076c*/ 	.word	0x00000140


	//   ....[2]....
        /*0770*/ 	.word	0x00000190


	//   ....[3]....
        /*0774*/ 	.word	0x00000380


	//   ....[4]....
        /*0778*/ 	.word	0x000004e0


	//   ....[5]....
        /*077c*/ 	.word	0x00000600


	//   ....[6]....
        /*0780*/ 	.word	0x00000760


	//   ....[7]....
        /*0784*/ 	.word	0x00003530


	//   ....[8]....
        /*0788*/ 	.word	0x00003540


	//   ....[9]....
        /*078c*/ 	.word	0x00003fd0


	//   ....[10]....
        /*0790*/ 	.word	0x00003fe0


	//   ....[11]....
        /*0794*/ 	.word	0x000049a0


	//   ....[12]....
        /*0798*/ 	.word	0x000049b0


	//   ....[13]....
        /*079c*/ 	.word	0x00004d70


	//   ....[14]....
        /*07a0*/ 	.word	0x00004d80


	//   ....[15]....
        /*07a4*/ 	.word	0x000061d0


	//   ....[16]....
        /*07a8*/ 	.word	0x00008720


	//   ....[17]....
        /*07ac*/ 	.word	0x00008e90


	//   ....[18]....
        /*07b0*/ 	.word	0x00008ea0


	//   ....[19]....
        /*07b4*/ 	.word	0x00008eb0


	//   ....[20]....
        /*07b8*/ 	.word	0x00008ec0


	//   ....[21]....
        /*07bc*/ 	.word	0x000091e0


	//   ....[22]....
        /*07c0*/ 	.word	0x000091f0


	//   ....[23]....
        /*07c4*/ 	.word	0x00009200


	//   ....[24]....
        /*07c8*/ 	.word	0x00009210


	//   ....[25]....
        /*07cc*/ 	.word	0x0000a560


	//   ....[26]....
        /*07d0*/ 	.word	0x0000a580


	//   ....[27]....
        /*07d4*/ 	.word	0x0000a590


	//   ....[28]....
        /*07d8*/ 	.word	0x0000a5a0


	//   ....[29]....
        /*07dc*/ 	.word	0x0000a680


	//   ....[30]....
        /*07e0*/ 	.word	0x0000a6a0


	//   ....[31]....
        /*07e4*/ 	.word	0x0000a6b0


	//   ....[32]....
        /*07e8*/ 	.word	0x0000a730


	//   ....[33]....
        /*07ec*/ 	.word	0x0000bed0


	//   ....[34]....
        /*07f0*/ 	.word	0x0000c0b0


	//   ....[35]....
        /*07f4*/ 	.word	0x0000cb80


	//   ....[36]....
        /*07f8*/ 	.word	0x0000cc10


	//   ....[37]....
        /*07fc*/ 	.word	0x0000ce30


	//   ....[38]....
        /*0800*/ 	.word	0x0000ceb0


	//   ....[39]....
        /*0804*/ 	.word	0x0000d820


	//   ....[40]....
        /*0808*/ 	.word	0x0000df50


	//   ....[41]....
        /*080c*/ 	.word	0x0000e180


	//   ....[42]....
        /*0810*/ 	.word	0x0000e8c0


	//   ....[43]....
        /*0814*/ 	.word	0x0000e9e0


	//   ....[44]....
        /*0818*/ 	.word	0x0000ef80


	//   ....[45]....
        /*081c*/ 	.word	0x0000efe0


	//   ....[46]....
        /*0820*/ 	.word	0x00010110


	//   ....[47]....
        /*0824*/ 	.word	0x000109b0


	//   ....[48]....
        /*0828*/ 	.word	0x000109d0


	//   ....[49]....
        /*082c*/ 	.word	0x00010fa0


	//   ....[50]....
        /*0830*/ 	.word	0x00011170


	//   ....[51]....
        /*0834*/ 	.word	0x00011e60


	//   ....[52]....
        /*0838*/ 	.word	0x000123f0


	//   ....[53]....
        /*083c*/ 	.word	0x000125e0


	//   ....[54]....
        /*0840*/ 	.word	0x00012cc0


	//   ....[55]....
        /*0844*/ 	.word	0x00012d90


	//   ....[56]....
        /*0848*/ 	.word	0x000131f0


	//   ....[57]....
        /*084c*/ 	.word	0x00013270


	//   ....[58]....
        /*0850*/ 	.word	0x000143a0


	//   ....[59]....
        /*0854*/ 	.word	0x000144b0


	//   ....[60]....
        /*0858*/ 	.word	0x000144d0


	//   ....[61]....
        /*085c*/ 	.word	0x00014640


	//   ....[62]....
        /*0860*/ 	.word	0x00014810


	//   ....[63]....
        /*0864*/ 	.word	0x00015c90


	//   ....[64]....
        /*0868*/ 	.word	0x00016040


	//   ....[65]....
        /*086c*/ 	.word	0x00016050


	//   ....[66]....
        /*0870*/ 	.word	0x00016060


	//   ....[67]....
        /*0874*/ 	.word	0x00016070


	//   ....[68]....
        /*0878*/ 	.word	0x00016da0


	//   ....[69]....
        /*087c*/ 	.word	0x00016dc0


	//   ....[70]....
        /*0880*/ 	.word	0x00017060


	//   ....[71]....
        /*0884*/ 	.word	0x00017080


	//   ....[72]....
        /*0888*/ 	.word	0x00017a40


	//   ....[73]....
        /*088c*/ 	.word	0x00017a80


	//   ....[74]....
        /*0890*/ 	.word	0x00018410


	//   ....[75]....
        /*0894*/ 	.word	0x00018430


	//   ....[76]....
        /*0898*/ 	.word	0x000198f0


	//   ....[77]....
        /*089c*/ 	.word	0x00019920


	//   ....[78]....
        /*08a0*/ 	.word	0x00019b80


	//   ....[79]....
        /*08a4*/ 	.word	0x00019ba0


	//   ....[80]....
        /*08a8*/ 	.word	0x00019e50


	//   ....[81]....
        /*08ac*/ 	.word	0x0001a040


	//   ....[82]....
        /*08b0*/ 	.word	0x0001a070


	//   ....[83]....
        /*08b4*/ 	.word	0x0001a0a0


	//   ....[84]....
        /*08b8*/ 	.word	0x0001a0d0


	//   ....[85]....
        /*08bc*/ 	.word	0x0001a100


	//   ....[86]....
        /*08c0*/ 	.word	0x0001a130


	//   ....[87]....
        /*08c4*/ 	.word	0x0001a2c0


	//   ....[88]....
        /*08c8*/ 	.word	0x0001a2f0


	//   ....[89]....
        /*08cc*/ 	.word	0x0001a320


	//   ....[90]....
        /*08d0*/ 	.word	0x0001a350


	//   ....[91]....
        /*08d4*/ 	.word	0x0001a380


	//   ....[92]....
        /*08d8*/ 	.word	0x0001a3b0


	//   ....[93]....
        /*08dc*/ 	.word	0x0001a440


	//   ....[94]....
        /*08e0*/ 	.word	0x0001a470


	//   ....[95]....
        /*08e4*/ 	.word	0x0001a480


	//   ....[96]....
        /*08e8*/ 	.word	0x0001a4c0


	//   ....[97]....
        /*08ec*/ 	.word	0x0001bc80


	//   ....[98]....
        /*08f0*/ 	.word	0x0001ea70


	//   ....[99]....
        /*08f4*/ 	.word	0x0001ea90


	//   ....[100]....
        /*08f8*/ 	.word	0x0001eb20


	//   ....[101]....
        /*08fc*/ 	.word	0x0001eb40


	//   ....[102]....
        /*0900*/ 	.word	0x0001ebc0


	//   ....[103]....
        /*0904*/ 	.word	0x0001ebe0


	//   ....[104]....
        /*0908*/ 	.word	0x0001ebf0


	//   ....[105]....
        /*090c*/ 	.word	0x0001ec00


	//   ....[106]....
        /*0910*/ 	.word	0x0001f3f0


	//   ....[107]....
        /*0914*/ 	.word	0x0001f420


	//   ....[108]....
        /*0918*/ 	.word	0x0001f4c0


	//   ....[109]....
        /*091c*/ 	.word	0x0001f4e0


	//   ....[110]....
        /*0920*/ 	.word	0x0001f560


	//   ....[111]....
        /*0924*/ 	.word	0x0001f580


	//   ....[112]....
        /*0928*/ 	.word	0x0001f590


	//   ....[113]....
        /*092c*/ 	.word	0x0001f5a0


	//   ....[114]....
        /*0930*/ 	.word	0x0001fa20


	//   ....[115]....
        /*0934*/ 	.word	0x0001fae0


	//   ....[116]....
        /*0938*/ 	.word	0x0001fc30


	//   ....[117]....
        /*093c*/ 	.word	0x0001fc70


	//   ....[118]....
        /*0940*/ 	.word	0x0001fc80


	//   ....[119]....
        /*0944*/ 	.word	0x0001fc90


	//   ....[120]....
        /*0948*/ 	.word	0x0001fde0


	//   ....[121]....
        /*094c*/ 	.word	0x0001ff30


	//   ....[122]....
        /*0950*/ 	.word	0x00020730


	//   ....[123]....
        /*0954*/ 	.word	0x00020750


	//   ....[124]....
        /*0958*/ 	.word	0x000207a0


	//   ....[125]....
        /*095c*/ 	.word	0x000207b0


	//   ....[126]....
        /*0960*/ 	.word	0x000207f0


	//   ....[127]....
        /*0964*/ 	.word	0x00020800


	//   ....[128]....
        /*0968*/ 	.word	0x00020810


	//   ....[129]....
        /*096c*/ 	.word	0x00020850


	//   ....[130]....
        /*0970*/ 	.word	0x00020b50


	//   ....[131]....
        /*0974*/ 	.word	0x00020b90


	//   ....[132]....
        /*0978*/ 	.word	0x00020bb0


	//   ....[133]....
        /*097c*/ 	.word	0x00020bd0


	//   ....[134]....
        /*0980*/ 	.word	0x00020c00


	//   ....[135]....
        /*0984*/ 	.word	0x00020c20


	//   ....[136]....
        /*0988*/ 	.word	0x00020d20


	//   ....[137]....
        /*098c*/ 	.word	0x00020e70


	//   ....[138]....
        /*0990*/ 	.word	0x000214b0


	//   ....[139]....
        /*0994*/ 	.word	0x000214e0


	//   ....[140]....
        /*0998*/ 	.word	0x00021540


	//   ....[141]....
        /*099c*/ 	.word	0x00021570


	//   ....[142]....
        /*09a0*/ 	.word	0x000215a0


	//   ....[143]....
        /*09a4*/ 	.word	0x000215d0


	//   ....[144]....
        /*09a8*/ 	.word	0x00021600


	//   ....[145]....
        /*09ac*/ 	.word	0x00021630


	//   ....[146]....
        /*09b0*/ 	.word	0x000217d0


	//   ....[147]....
        /*09b4*/ 	.word	0x00021800


	//   ....[148]....
        /*09b8*/ 	.word	0x00021830


	//   ....[149]....
        /*09bc*/ 	.word	0x00021860


	//   ....[150]....
        /*09c0*/ 	.word	0x00021890


	//   ....[151]....
        /*09c4*/ 	.word	0x000218c0


	//   ....[152]....
        /*09c8*/ 	.word	0x00021980


	//   ....[153]....
        /*09cc*/ 	.word	0x000219a0


	//   ....[154]....
        /*09d0*/ 	.word	0x000219c0


	//   ....[155]....
        /*09d4*/ 	.word	0x00021a20


	//   ....[156]....
        /*09d8*/ 	.word	0x00022440


	//   ....[157]....
        /*09dc*/ 	.word	0x00022760


	//   ....[158]....
        /*09e0*/ 	.word	0x000227f0


	//   ....[159]....
        /*09e4*/ 	.word	0x000228e0


	//   ....[160]....
        /*09e8*/ 	.word	0x00022970


	//   ....[161]....
        /*09ec*/ 	.word	0x00022a50


	//   ....[162]....
        /*09f0*/ 	.word	0x00022ae0


	//   ....[163]....
        /*09f4*/ 	.word	0x00022c60


	//   ....[164]....
        /*09f8*/ 	.word	0x00022cf0


	//   ....[165]....
        /*09fc*/ 	.word	0x00022d40


	//   ....[166]....
        /*0a00*/ 	.word	0x00022d90


	//   ....[167]....
        /*0a04*/ 	.word	0x00022e30


	//   ....[168]....
        /*0a08*/ 	.word	0x00022ec0


	//   ....[169]....
        /*0a0c*/ 	.word	0x00022f10


	//   ....[170]....
        /*0a10*/ 	.word	0x00022f60


	//   ....[171]....
        /*0a14*/ 	.word	0x00023060


	//   ....[172]....
        /*0a18*/ 	.word	0x00023110


	//   ....[173]....
        /*0a1c*/ 	.word	0x00023190


	//   ....[174]....
        /*0a20*/ 	.word	0x00023200


	//   ....[175]....
        /*0a24*/ 	.word	0x00023350


	//   ....[176]....
        /*0a28*/ 	.word	0x00023490


	//   ....[177]....
        /*0a2c*/ 	.word	0x00023500


	//   ....[178]....
        /*0a30*/ 	.word	0x00023550


	//   ....[179]....
        /*0a34*/ 	.word	0x000238d0


	//   ....[180]....
        /*0a38*/ 	.word	0x00023bb0


	//   ....[181]....
        /*0a3c*/ 	.word	0x00023ca0


	//   ....[182]....
        /*0a40*/ 	.word	0x00023d40


	//   ....[183]....
        /*0a44*/ 	.word	0x00023da0


	//   ....[184]....
        /*0a48*/ 	.word	0x00023e90


	//   ....[185]....
        /*0a4c*/ 	.word	0x00023f00


	//   ....[186]....
        /*0a50*/ 	.word	0x00023ff0


	//   ....[187]....
        /*0a54*/ 	.word	0x00024060


	//   ....[188]....
        /*0a58*/ 	.word	0x00024100


	//   ....[189]....
        /*0a5c*/ 	.word	0x000241f0


	//   ....[190]....
        /*0a60*/ 	.word	0x00024260


	//   ....[191]....
        /*0a64*/ 	.word	0x000242c0


	//   ....[192]....
        /*0a68*/ 	.word	0x000243b0


	//   ....[193]....
        /*0a6c*/ 	.word	0x00024410


	//   ....[194]....
        /*0a70*/ 	.word	0x00024510


	//   ....[195]....
        /*0a74*/ 	.word	0x00024570


	//   ....[196]....
        /*0a78*/ 	.word	0x00024610


	//   ....[197]....
        /*0a7c*/ 	.word	0x00024790


	//   ....[198]....
        /*0a80*/ 	.word	0x00024890


	//   ....[199]....
        /*0a84*/ 	.word	0x00024b10


	//   ....[200]....
        /*0a88*/ 	.word	0x00024b60


	//   ....[201]....
        /*0a8c*/ 	.word	0x00024d30


	//   ....[202]....
        /*0a90*/ 	.word	0x00024d80


	//   ....[203]....
        /*0a94*/ 	.word	0x00024f50


	//   ....[204]....
        /*0a98*/ 	.word	0x00024fa0


	//   ....[205]....
        /*0a9c*/ 	.word	0x00025090


	//   ....[206]....
        /*0aa0*/ 	.word	0x00025130


	//   ....[207]....
        /*0aa4*/ 	.word	0x00025190


	//   ....[208]....
        /*0aa8*/ 	.word	0x00025240


	//   ....[209]....
        /*0aac*/ 	.word	0x000252a0


	//   ....[210]....
        /*0ab0*/ 	.word	0x00025350


	//   ....[211]....
        /*0ab4*/ 	.word	0x000253b0


	//   ....[212]....
        /*0ab8*/ 	.word	0x00025460


	//   ....[213]....
        /*0abc*/ 	.word	0x00025550


	//   ....[214]....
        /*0ac0*/ 	.word	0x00025630


	//   ....[215]....
        /*0ac4*/ 	.word	0x00025740


	//   ....[216]....
        /*0ac8*/ 	.word	0x00025840


	//   ....[217]....
        /*0acc*/ 	.word	0x00025970


	//   ....[218]....
        /*0ad0*/ 	.word	0x00025a50


	//   ....[219]....
        /*0ad4*/ 	.word	0x00025b50


	//   ....[220]....
        /*0ad8*/ 	.word	0x00025c30


	//   ....[221]....
        /*0adc*/ 	.word	0x00025cc0


	//   ....[222]....
        /*0ae0*/ 	.word	0x00025d60


	//   ....[223]....
        /*0ae4*/ 	.word	0x00025ed0


	//   ....[224]....
        /*0ae8*/ 	.word	0x00025f40


	//   ....[225]....
        /*0aec*/ 	.word	0x00025fb0


	//   ....[226]....
        /*0af0*/ 	.word	0x00026020


	//   ....[227]....
        /*0af4*/ 	.word	0x00026090


	//   ....[228]....
        /*0af8*/ 	.word	0x00026110


	//   ....[229]....
        /*0afc*/ 	.word	0x00026190


	//   ....[230]....
        /*0b00*/ 	.word	0x00026220


	//   ....[231]....
        /*0b04*/ 	.word	0x00026290


	//   ....[232]....
        /*0b08*/ 	.word	0x00026300


	//   ....[233]....
        /*0b0c*/ 	.word	0x00026370


	//   ....[234]....
        /*0b10*/ 	.word	0x000263f0


	//   ....[235]....
        /*0b14*/ 	.word	0x00026460


	//   ....[236]....
        /*0b18*/ 	.word	0x00026510


	//   ....[237]....
        /*0b1c*/ 	.word	0x00026560


	//   ....[238]....
        /*0b20*/ 	.word	0x000265f0


	//   ....[239]....
        /*0b24*/ 	.word	0x00026720


	//----- nvinfo : EIATTR_REG_RECONFIG
	.align		4
.L_400:
        /*0b28*/ 	.byte	0x01, 0x54
	.zero		2


	//----- nvinfo : EIATTR_SYSCALL_OFFSETS
	.align		4
        /*0b2c*/ 	.byte	0x04, 0x46
        /*0b2e*/ 	.short	(.L_402 - .L_401)


	//   ....[0]....
.L_401:
        /*0b30*/ 	.word	0x000027c0


	//   ....[1]....
        /*0b34*/ 	.word	0x00002910


	//   ....[2]....
        /*0b38*/ 	.word	0x000088d0


	//   ....[3]....
        /*0b3c*/ 	.word	0x00008c00


	//   ....[4]....
        /*0b40*/ 	.word	0x0001dea0


	//   ....[5]....
        /*0b44*/ 	.word	0x0001dff0


	//   ....[6]....
        /*0b48*/ 	.word	0x0001e0e0


	//   ....[7]....
        /*0b4c*/ 	.word	0x0001f050


	//----- nvinfo : EIATTR_MBARRIER_INSTR_OFFSETS
	.align		4
.L_402:
        /*0b50*/ 	.byte	0x04, 0x39
        /*0b52*/ 	.short	(.L_404 - .L_403)


	//   ....[0]....
.L_403:
        /*0b54*/ 	.word	0x00000270
        /*0b58*/ 	.word	0x000000ff
        /*0b5c*/ 	.word	0x00028c00
        /*0b60*/ 	.short	0x0100
        /*0b62*/ 	.byte	0x08
	.zero		1


	//   ....[1]....
        /*0b64*/ 	.word	0x00000280
        /*0b68*/ 	.word	0x000000ff
        /*0b6c*/ 	.word	0x00028c20
        /*0b70*/ 	.short	0x0100
        /*0b72*/ 	.byte	0x08
	.zero		1


	//   ....[2]....
        /*0b74*/ 	.word	0x00000330
        /*0b78*/ 	.word	0x000000ff
        /*0b7c*/ 	.word	0x00028c30
        /*0b80*/ 	.short	0x0100
        /*0b82*/ 	.byte	0x06
	.zero		1


	//   ....[3]....
        /*0b84*/ 	.word	0x00000340
        /*0b88*/ 	.word	0x000000ff
        /*0b8c*/ 	.word	0x00028c40
        /*0b90*/ 	.short	0x0100
        /*0b92*/ 	.byte	0x06
	.zero		1


	//   ....[4]....
        /*0b94*/ 	.word	0x00000350
        /*0b98*/ 	.word	0x000000ff
        /*0b9c*/ 	.word	0x00028c38
        /*0ba0*/ 	.short	0x0100
        /*0ba2*/ 	.byte	0x06
	.zero		1


	//   ....[5]....
        /*0ba4*/ 	.word	0x00000360
        /*0ba8*/ 	.word	0x000000ff
        /*0bac*/ 	.word	0x00028c48
        /*0bb0*/ 	.short	0x0100
        /*0bb2*/ 	.byte	0x06
	.zero		1


	//   ....[6]....
        /*0bb4*/ 	.word	0x00000490
        /*0bb8*/ 	.word	0x000000ff
        /*0bbc*/ 	.word	0x00028c50
        /*0bc0*/ 	.short	0x0100
        /*0bc2*/ 	.byte	0x08
	.zero		1


	//   ....[7]....
        /*0bc4*/ 	.word	0x000004a0
        /*0bc8*/ 	.word	0x000000ff
        /*0bcc*/ 	.word	0x00028c60
        /*0bd0*/ 	.short	0x0100
        /*0bd2*/ 	.byte	0x08
	.zero		1


	//   ....[8]....
        /*0bd4*/ 	.word	0x000004b0
        /*0bd8*/ 	.word	0x000000ff
        /*0bdc*/ 	.word	0x00028c58
        /*0be0*/ 	.short	0x0100
        /*0be2*/ 	.byte	0x08
	.zero		1


	//   ....[9]....
        /*0be4*/ 	.word	0x000004c0
        /*0be8*/ 	.word	0x000000ff
        /*0bec*/ 	.word	0x00028c68
        /*0bf0*/ 	.short	0x0100
        /*0bf2*/ 	.byte	0x08
	.zero		1


	//   ....[10]....
        /*0bf4*/ 	.word	0x000005b0
        /*0bf8*/ 	.word	0x000000ff
        /*0bfc*/ 	.word	0x00028c70
        /*0c00*/ 	.short	0x0100
        /*0c02*/ 	.byte	0x06
	.zero		1


	//   ....[11]....
        /*0c04*/ 	.word	0x000005c0
        /*0c08*/ 	.word	0x000000ff
        /*0c0c*/ 	.word	0x00028c80
        /*0c10*/ 	.short	0x0100
        /*0c12*/ 	.byte	0x06
	.zero		1


	//   ....[12]....
        /*0c14*/ 	.word	0x000005d0
        /*0c18*/ 	.word	0x000000ff
        /*0c1c*/ 	.word	0x00028c78
        /*0c20*/ 	.short	0x0100
        /*0c22*/ 	.byte	0x06
	.zero		1


	//   ....[13]....
        /*0c24*/ 	.word	0x000005e0
        /*0c28*/ 	.word	0x000000ff
        /*0c2c*/ 	.word	0x00028c88
        /*0c30*/ 	.short	0x0100
        /*0c32*/ 	.byte	0x06
	.zero		1


	//   ....[14]....
        /*0c34*/ 	.word	0x00000710
        /*0c38*/ 	.word	0x000000ff
        /*0c3c*/ 	.word	0x00028c90
        /*0c40*/ 	.short	0x0100
        /*0c42*/ 	.byte	0x08
	.zero		1


	//   ....[15]....
        /*0c44*/ 	.word	0x00000720
        /*0c48*/ 	.word	0x000000ff
        /*0c4c*/ 	.word	0x00028ca0
        /*0c50*/ 	.short	0x0100
        /*0c52*/ 	.byte	0x08
	.zero		1


	//   ....[16]....
        /*0c54*/ 	.word	0x00000730
        /*0c58*/ 	.word	0x000000ff
        /*0c5c*/ 	.word	0x00028c98
        /*0c60*/ 	.short	0x0100
        /*0c62*/ 	.byte	0x08
	.zero		1


	//   ....[17]....
        /*0c64*/ 	.word	0x00000740
        /*0c68*/ 	.word	0x000000ff
        /*0c6c*/ 	.word	0x00028ca8
        /*0c70*/ 	.short	0x0100
        /*0c72*/ 	.byte	0x08
	.zero		1


	//   ....[18]....
        /*0c74*/ 	.word	0x00000870
        /*0c78*/ 	.word	0x000000ff
        /*0c7c*/ 	.word	0x00028cb0
        /*0c80*/ 	.short	0x0100
        /*0c82*/ 	.byte	0x08
	.zero		1


	//   ....[19]....
        /*0c84*/ 	.word	0x00000880
        /*0c88*/ 	.word	0x000000ff
        /*0c8c*/ 	.word	0x00028cc0
        /*0c90*/ 	.short	0x0100
        /*0c92*/ 	.byte	0x08
	.zero		1


	//   ....[20]....
        /*0c94*/ 	.word	0x00000890
        /*0c98*/ 	.word	0x000000ff
        /*0c9c*/ 	.word	0x00028cb8
        /*0ca0*/ 	.short	0x0100
        /*0ca2*/ 	.byte	0x08
	.zero		1


	//   ....[21]....
        /*0ca4*/ 	.word	0x000008a0
        /*0ca8*/ 	.word	0x000000ff
        /*0cac*/ 	.word	0x00028cc8
        /*0cb0*/ 	.short	0x0100
        /*0cb2*/ 	.byte	0x08
	.zero		1


	//   ....[22]....
        /*0cb4*/ 	.word	0x000034e0
        /*0cb8*/ 	.word	0x0000003c
        /*0cbc*/ 	.word	0x00028c90
        /*0cc0*/ 	.short	0x010a
        /*0cc2*/ 	.byte	0x3f
	.zero		1


	//   ....[23]....
        /*0cc4*/ 	.word	0x00003f80
        /*0cc8*/ 	.word	0x0000003c
        /*0ccc*/ 	.word	0x00028c90
        /*0cd0*/ 	.short	0x010a
        /*0cd2*/ 	.byte	0x3f
	.zero		1


	//   ....[24]....
        /*0cd4*/ 	.word	0x00004810
        /*0cd8*/ 	.word	0x0000003c
        /*0cdc*/ 	.word	0x00028c90
        /*0ce0*/ 	.short	0x010a
        /*0ce2*/ 	.byte	0x3f
	.zero		1


	//   ....[25]....
        /*0ce4*/ 	.word	0x00004bd0
        /*0ce8*/ 	.word	0x00000004
        /*0cec*/ 	.word	0x00000000
        /*0cf0*/ 	.short	0x0101
        /*0cf2*/ 	.byte	0x3f
	.zero		1


	//   ....[26]....
        /*0cf4*/ 	.word	0x00004c10
        /*0cf8*/ 	.word	0x0000003c
        /*0cfc*/ 	.word	0x00028cb0
        /*0d00*/ 	.short	0x010a
        /*0d02*/ 	.byte	0x3f
	.zero		1


	//   ....[27]....
        /*0d04*/ 	.word	0x00005620
        /*0d08*/ 	.word	0x0000003c
        /*0d0c*/ 	.word	0x00000000
        /*0d10*/ 	.short	0x0101
        /*0d12*/ 	.byte	0x3f
	.zero		1


	//   ....[28]....
        /*0d14*/ 	.word	0x000062f0
        /*0d18*/ 	.word	0x0000000c
        /*0d1c*/ 	.word	0x00028c50
        /*0d20*/ 	.short	0x010a
        /*0d22*/ 	.byte	0x3f
	.zero		1


	//   ....[29]....
        /*0d24*/ 	.word	0x000066b0
        /*0d28*/ 	.word	0x0000000c
        /*0d2c*/ 	.word	0x00000000
        /*0d30*/ 	.short	0x0101
        /*0d32*/ 	.byte	0x3f
	.zero		1


	//   ....[30]....
        /*0d34*/ 	.word	0x00006fd0
        /*0d38*/ 	.word	0x00000015
        /*0d3c*/ 	.word	0x00028c50
        /*0d40*/ 	.short	0x010a
        /*0d42*/ 	.byte	0x3f
	.zero		1


	//   ....[31]....
        /*0d44*/ 	.word	0x00007020
        /*0d48*/ 	.word	0x00000015
        /*0d4c*/ 	.word	0x00028c50
        /*0d50*/ 	.short	0x010a
        /*0d52*/ 	.byte	0x3f
	.zero		1


	//   ....[32]....
        /*0d54*/ 	.word	0x00007310
        /*0d58*/ 	.word	0x00000015
        /*0d5c*/ 	.word	0x00000000
        /*0d60*/ 	.short	0x0101
        /*0d62*/ 	.byte	0x3f
	.zero		1


	//   ....[33]....
        /*0d64*/ 	.word	0x00008970
        /*0d68*/ 	.word	0x00000002
        /*0d6c*/ 	.word	0x00028c00
        /*0d70*/ 	.short	0x010a
        /*0d72*/ 	.byte	0x3f
	.zero		1


	//   ....[34]....
        /*0d74*/ 	.word	0x000089c0
        /*0d78*/ 	.word	0x00000002
        /*0d7c*/ 	.word	0x00028c00
        /*0d80*/ 	.short	0x010a
        /*0d82*/ 	.byte	0x3f
	.zero		1


	//   ....[35]....
        /*0d84*/ 	.word	0x00009480
        /*0d88*/ 	.word	0x00000002
        /*0d8c*/ 	.word	0x00028c00
        /*0d90*/ 	.short	0x010a
        /*0d92*/ 	.byte	0x3f
	.zero		1


	//   ....[36]....
        /*0d94*/ 	.word	0x0000a9e0
        /*0d98*/ 	.word	0x00000002
        /*0d9c*/ 	.word	0x00028c00
        /*0da0*/ 	.short	0x010a
        /*0da2*/ 	.byte	0x3f
	.zero		1


	//   ....[37]....
        /*0da4*/ 	.word	0x0000b980
        /*0da8*/ 	.word	0x0000000f
        /*0dac*/ 	.word	0x00028c30
        /*0db0*/ 	.short	0x010a
        /*0db2*/ 	.byte	0x3f
	.zero		1


	//   ....[38]....
        /*0db4*/ 	.word	0x0000ba30
        /*0db8*/ 	.word	0x0000000f
        /*0dbc*/ 	.word	0x00028c30
        /*0dc0*/ 	.short	0x010a
        /*0dc2*/ 	.byte	0x3f
	.zero		1


	//   ....[39]....
        /*0dc4*/ 	.word	0x0000bf00
        /*0dc8*/ 	.word	0x00000003
        /*0dcc*/ 	.word	0x00000000
        /*0dd0*/ 	.short	0x0101
        /*0dd2*/ 	.byte	0x3f
	.zero		1


	//   ....[40]....
        /*0dd4*/ 	.word	0x0000d510
        /*0dd8*/ 	.word	0x0000000f
        /*0ddc*/ 	.word	0x00028c50
        /*0de0*/ 	.short	0x010a
        /*0de2*/ 	.byte	0x3f
	.zero		1


	//   ....[41]....
        /*0de4*/ 	.word	0x0000d5c0
        /*0de8*/ 	.word	0x0000000f
        /*0dec*/ 	.word	0x00028c50
        /*0df0*/ 	.short	0x010a
        /*0df2*/ 	.byte	0x3f
	.zero		1


	//   ....[42]....
        /*0df4*/ 	.word	0x0000d8b0
        /*0df8*/ 	.word	0x0000000f
        /*0dfc*/ 	.word	0x00000000
        /*0e00*/ 	.short	0x0101
        /*0e02*/ 	.byte	0x3f
	.zero		1


	//   ....[43]....
        /*0e04*/ 	.word	0x0000dbc0
        /*0e08*/ 	.word	0x000000d1
        /*0e0c*/ 	.word	0x00028c30
        /*0e10*/ 	.short	0x010a
        /*0e12*/ 	.byte	0x3f
	.zero		1


	//   ....[44]....
        /*0e14*/ 	.word	0x0000dc30
        /*0e18*/ 	.word	0x000000d1
        /*0e1c*/ 	.word	0x00028c30
        /*0e20*/ 	.short	0x010a
        /*0e22*/ 	.byte	0x3f
	.zero		1


	//   ....[45]....
        /*0e24*/ 	.word	0x0000df80
        /*0e28*/ 	.word	0x0000000b
        /*0e2c*/ 	.word	0x00000000
        /*0e30*/ 	.short	0x0101
        /*0e32*/ 	.byte	0x3f
	.zero		1


	//   ....[46]....
        /*0e34*/ 	.word	0x0000fe50
        /*0e38*/ 	.word	0x000000d1
        /*0e3c*/ 	.word	0x00028c50
        /*0e40*/ 	.short	0x010a
        /*0e42*/ 	.byte	0x3f
	.zero		1


	//   ....[47]....
        /*0e44*/ 	.word	0x0000fea0
        /*0e48*/ 	.word	0x000000d1
        /*0e4c*/ 	.word	0x00028c50
        /*0e50*/ 	.short	0x010a
        /*0e52*/ 	.byte	0x3f
	.zero		1


	//   ....[48]....
        /*0e54*/ 	.word	0x000101c0
        /*0e58*/ 	.word	0x000000d1
        /*0e5c*/ 	.word	0x00000000
        /*0e60*/ 	.short	0x0101
        /*0e62*/ 	.byte	0x3f
	.zero		1


	//   ....[49]....
        /*0e64*/ 	.word	0x000105b0
        /*0e68*/ 	.word	0x0000000f
        /*0e6c*/ 	.word	0x00028c30
        /*0e70*/ 	.short	0x010a
        /*0e72*/ 	.byte	0x3f
	.zero		1


	//   ....[50]....
        /*0e74*/ 	.word	0x00010620
        /*0e78*/ 	.word	0x0000000f
        /*0e7c*/ 	.word	0x00028c30
        /*0e80*/ 	.short	0x010a
        /*0e82*/ 	.byte	0x3f
	.zero		1


	//   ....[51]....
        /*0e84*/ 	.word	0x00010b60
        /*0e88*/ 	.word	0x0000000e
        /*0e8c*/ 	.word	0x00000000
        /*0e90*/ 	.short	0x0101
        /*0e92*/ 	.byte	0x3f
	.zero		1


	//   ....[52]....
        /*0e94*/ 	.word	0x00011ba0
        /*0e98*/ 	.word	0x0000000f
        /*0e9c*/ 	.word	0x00028c50
        /*0ea0*/ 	.short	0x010a
        /*0ea2*/ 	.byte	0x3f
	.zero		1


	//   ....[53]....
        /*0ea4*/ 	.word	0x00011bf0
        /*0ea8*/ 	.word	0x0000000f
        /*0eac*/ 	.word	0x00028c50
        /*0eb0*/ 	.short	0x010a
        /*0eb2*/ 	.byte	0x3f
	.zero		1


	//   ....[54]....
        /*0eb4*/ 	.word	0x00011ef0
        /*0eb8*/ 	.word	0x0000000f
        /*0ebc*/ 	.word	0x00000000
        /*0ec0*/ 	.short	0x0101
        /*0ec2*/ 	.byte	0x3f
	.zero		1


	//   ....[55]....
        /*0ec4*/ 	.word	0x00012030
        /*0ec8*/ 	.word	0x00000014
        /*0ecc*/ 	.word	0x00028c30
        /*0ed0*/ 	.short	0x010a
        /*0ed2*/ 	.byte	0x3f
	.zero		1


	//   ....[56]....
        /*0ed4*/ 	.word	0x000120a0
        /*0ed8*/ 	.word	0x00000014
        /*0edc*/ 	.word	0x00028c30
        /*0ee0*/ 	.short	0x010a
        /*0ee2*/ 	.byte	0x3f
	.zero		1


	//   ....[57]....
        /*0ee4*/ 	.word	0x00012410
        /*0ee8*/ 	.word	0x0000000a
        /*0eec*/ 	.word	0x00000000
        /*0ef0*/ 	.short	0x0101
        /*0ef2*/ 	.byte	0x3f
	.zero		1


	//   ....[58]....
        /*0ef4*/ 	.word	0x000140e0
        /*0ef8*/ 	.word	0x00000014
        /*0efc*/ 	.word	0x00028c50
        /*0f00*/ 	.short	0x010a
        /*0f02*/ 	.byte	0x3f
	.zero		1


	//   ....[59]....
        /*0f04*/ 	.word	0x00014130
        /*0f08*/ 	.word	0x00000014
        /*0f0c*/ 	.word	0x00028c50
        /*0f10*/ 	.short	0x010a
        /*0f12*/ 	.byte	0x3f
	.zero		1


	//   ....[60]....
        /*0f14*/ 	.word	0x00014450
        /*0f18*/ 	.word	0x00000014
        /*0f1c*/ 	.word	0x00000000
        /*0f20*/ 	.short	0x0101
        /*0f22*/ 	.byte	0x3f
	.zero		1


	//   ....[61]....
        /*0f24*/ 	.word	0x00016d20
        /*0f28*/ 	.word	0x00000003
        /*0f2c*/ 	.word	0x00000000
        /*0f30*/ 	.short	0x0101
        /*0f32*/ 	.byte	0x3f
	.zero		1


	//   ....[62]....
        /*0f34*/ 	.word	0x00017aa0
        /*0f38*/ 	.word	0x00000008
        /*0f3c*/ 	.word	0x00000000
        /*0f40*/ 	.short	0x0101
        /*0f42*/ 	.byte	0x3f
	.zero		1


	//   ....[63]....
        /*0f44*/ 	.word	0x0001bd60
        /*0f48*/ 	.word	0x00000012
        /*0f4c*/ 	.word	0x00028c20
        /*0f50*/ 	.short	0x010a
        /*0f52*/ 	.byte	0x3f
	.zero		1


	//   ....[64]....
        /*0f54*/ 	.word	0x0001bdf0
        /*0f58*/ 	.word	0x0000000b
        /*0f5c*/ 	.word	0x00028ca0
        /*0f60*/ 	.short	0x010a
        /*0f62*/ 	.byte	0x3f
	.zero		1


	//   ....[65]....
        /*0f64*/ 	.word	0x0001c040
        /*0f68*/ 	.word	0x0000000b
        /*0f6c*/ 	.word	0x00028cc0
        /*0f70*/ 	.short	0x010a
        /*0f72*/ 	.byte	0x3f
	.zero		1


	//   ....[66]....
        /*0f74*/ 	.word	0x0001ca10
        /*0f78*/ 	.word	0x0000000b
        /*0f7c*/ 	.word	0x00028ca0
        /*0f80*/ 	.short	0x010a
        /*0f82*/ 	.byte	0x3f
	.zero		1


	//   ....[67]....
        /*0f84*/ 	.word	0x0001cc50
        /*0f88*/ 	.word	0x0000000b
        /*0f8c*/ 	.word	0x00028cc0
        /*0f90*/ 	.short	0x010a
        /*0f92*/ 	.byte	0x3f
	.zero		1


	//   ....[68]....
        /*0f94*/ 	.word	0x0001e850
        /*0f98*/ 	.word	0x00000019
        /*0f9c*/ 	.word	0x00028c40
        /*0fa0*/ 	.short	0x010a
        /*0fa2*/ 	.byte	0x3f
	.zero		1


	//   ....[69]....
        /*0fa4*/ 	.word	0x0001ed00
        /*0fa8*/ 	.word	0x00000019
        /*0fac*/ 	.word	0x00028c30
        /*0fb0*/ 	.short	0x0107
        /*0fb2*/ 	.byte	0x3f
	.zero		1


	//   ....[70]....
        /*0fb4*/ 	.word	0x0001edd0
        /*0fb8*/ 	.word	0x00000019
        /*0fbc*/ 	.word	0x00028c30
        /*0fc0*/ 	.short	0x0101
        /*0fc2*/ 	.byte	0x3f
	.zero		1


	//   ....[71]....
        /*0fc4*/ 	.word	0x0001f6a0
        /*0fc8*/ 	.word	0x00000012
        /*0fcc*/ 	.word	0x00028c00
        /*0fd0*/ 	.short	0x0107
        /*0fd2*/ 	.byte	0x3f
	.zero		1


	//   ....[72]....
        /*0fd4*/ 	.word	0x0001f790
        /*0fd8*/ 	.word	0x00000012
        /*0fdc*/ 	.word	0x00028c00
        /*0fe0*/ 	.short	0x0101
        /*0fe2*/ 	.byte	0x3f
	.zero		1


	//   ....[73]....
        /*0fe4*/ 	.word	0x0001f7b0
        /*0fe8*/ 	.word	0x00000012
        /*0fec*/ 	.word	0x00028c20
        /*0ff0*/ 	.short	0x010a
        /*0ff2*/ 	.byte	0x3f
	.zero		1


	//   ....[74]....
        /*0ff4*/ 	.word	0x0001f840
        /*0ff8*/ 	.word	0x00000019
        /*0ffc*/ 	.word	0x00028c60
        /*1000*/ 	.short	0x010a
        /*1002*/ 	.byte	0x3f
	.zero		1


	//   ....[75]....
        /*1004*/ 	.word	0x00020150
        /*1008*/ 	.word	0x00000019
        /*100c*/ 	.word	0x00028c50
        /*1010*/ 	.short	0x0107
        /*1012*/ 	.byte	0x3f
	.zero		1


	//   ....[76]....
        /*1014*/ 	.word	0x00020220
        /*1018*/ 	.word	0x00000019
        /*101c*/ 	.word	0x00028c50
        /*1020*/ 	.short	0x0101
        /*1022*/ 	.byte	0x3f
	.zero		1


	//   ....[77]....
        /*1024*/ 	.word	0x000205b0
        /*1028*/ 	.word	0x00000006
        /*102c*/ 	.word	0x00028c40
        /*1030*/ 	.short	0x010a
        /*1032*/ 	.byte	0x3f
	.zero		1


	//   ....[78]....
        /*1034*/ 	.word	0x000208d0
        /*1038*/ 	.word	0x00000006
        /*103c*/ 	.word	0x00028c30
        /*1040*/ 	.short	0x0107
        /*1042*/ 	.byte	0x3f
	.zero		1


	//   ....[79]....
        /*1044*/ 	.word	0x00020990
        /*1048*/ 	.word	0x00000006
        /*104c*/ 	.word	0x00028c30
        /*1050*/ 	.short	0x0101
        /*1052*/ 	.byte	0x3f
	.zero		1


	//   ....[80]....
        /*1054*/ 	.word	0x000209c0
        /*1058*/ 	.word	0x00000006
        /*105c*/ 	.word	0x00028c60
        /*1060*/ 	.short	0x010a
        /*1062*/ 	.byte	0x3f
	.zero		1


	//   ....[81]....
        /*1064*/ 	.word	0x00021070
        /*1068*/ 	.word	0x00000006
        /*106c*/ 	.word	0x00028c50
        /*1070*/ 	.short	0x0107
        /*1072*/ 	.byte	0x3f
	.zero		1


	//   ....[82]....
        /*1074*/ 	.word	0x00021130
        /*1078*/ 	.word	0x00000006
        /*107c*/ 	.word	0x00028c50
        /*1080*/ 	.short	0x0101
        /*1082*/ 	.byte	0x3f
	.zero		1


	//   ....[83]....
        /*1084*/ 	.word	0x000223c0
        /*1088*/ 	.word	0x00000007
        /*108c*/ 	.word	0x00028c20
        /*1090*/ 	.short	0x010a
        /*1092*/ 	.byte	0x3f
	.zero		1


	//   ....[84]....
        /*1094*/ 	.word	0x00022530
        /*1098*/ 	.word	0x00000005
        /*109c*/ 	.word	0x00028c40
        /*10a0*/ 	.short	0x010a
        /*10a2*/ 	.byte	0x3f
	.zero		1


	//   ....[85]....
        /*10a4*/ 	.word	0x000225d0
        /*10a8*/ 	.word	0x00000003
        /*10ac*/ 	.word	0x00028c40
        /*10b0*/ 	.short	0x010a
        /*10b2*/ 	.byte	0x3f
	.zero		1


	//   ....[86]....
        /*10b4*/ 	.word	0x00022610
        /*10b8*/ 	.word	0x00000005
        /*10bc*/ 	.word	0x00028c60
        /*10c0*/ 	.short	0x010a
        /*10c2*/ 	.byte	0x3f
	.zero		1


	//   ....[87]....
        /*10c4*/ 	.word	0x00022650
        /*10c8*/ 	.word	0x00000003
        /*10cc*/ 	.word	0x00028c60
        /*10d0*/ 	.short	0x010a
        /*10d2*/ 	.byte	0x3f
	.zero		1


	//   ....[88]....
        /*10d4*/ 	.word	0x000226b0
        /*10d8*/ 	.word	0x0000003c
        /*10dc*/ 	.word	0x00028c90
        /*10e0*/ 	.short	0x010a
        /*10e2*/ 	.byte	0x3f
	.zero		1


	//   ....[89]....
        /*10e4*/ 	.word	0x00022830
        /*10e8*/ 	.word	0x0000003c
        /*10ec*/ 	.word	0x00028c90
        /*10f0*/ 	.short	0x010a
        /*10f2*/ 	.byte	0x3f
	.zero		1


	//   ....[90]....
        /*10f4*/ 	.word	0x000229b0
        /*10f8*/ 	.word	0x0000003c
        /*10fc*/ 	.word	0x00028c90
        /*1100*/ 	.short	0x010a
        /*1102*/ 	.byte	0x3f
	.zero		1


	//   ....[91]....
        /*1104*/ 	.word	0x00022b10
        /*1108*/ 	.word	0x0000003c
        /*110c*/ 	.word	0x00028cb0
        /*1110*/ 	.short	0x010a
        /*1112*/ 	.byte	0x3f
	.zero		1


	//   ....[92]....
        /*1114*/ 	.word	0x00022b60
        /*1118*/ 	.word	0x0000000c
        /*111c*/ 	.word	0x00028c50
        /*1120*/ 	.short	0x010a
        /*1122*/ 	.byte	0x3f
	.zero		1


	//   ....[93]....
        /*1124*/ 	.word	0x00022bb0
        /*1128*/ 	.word	0x00000015
        /*112c*/ 	.word	0x00028c50
        /*1130*/ 	.short	0x010a
        /*1132*/ 	.byte	0x3f
	.zero		1


	//   ....[94]....
        /*1134*/ 	.word	0x00022fa0
        /*1138*/ 	.word	0x00000002
        /*113c*/ 	.word	0x00028c00
        /*1140*/ 	.short	0x010a
        /*1142*/ 	.byte	0x3f
	.zero		1


	//   ....[95]....
        /*1144*/ 	.word	0x00023580
        /*1148*/ 	.word	0x00000002
        /*114c*/ 	.word	0x00028c00
        /*1150*/ 	.short	0x010a
        /*1152*/ 	.byte	0x3f
	.zero		1


	//   ....[96]....
        /*1154*/ 	.word	0x000235d0
        /*1158*/ 	.word	0x0000000f
        /*115c*/ 	.word	0x00028c30
        /*1160*/ 	.short	0x010a
        /*1162*/ 	.byte	0x3f
	.zero		1


	//   ....[97]....
        /*1164*/ 	.word	0x00023620
        /*1168*/ 	.word	0x0000000f
        /*116c*/ 	.word	0x00028c50
        /*1170*/ 	.short	0x010a
        /*1172*/ 	.byte	0x3f
	.zero		1


	//   ....[98]....
        /*1174*/ 	.word	0x00023670
        /*1178*/ 	.word	0x000000d1
        /*117c*/ 	.word	0x00028c30
        /*1180*/ 	.short	0x010a
        /*1182*/ 	.byte	0x3f
	.zero		1


	//   ....[99]....
        /*1184*/ 	.word	0x000236c0
        /*1188*/ 	.word	0x000000d1
        /*118c*/ 	.word	0x00028c50
        /*1190*/ 	.short	0x010a
        /*1192*/ 	.byte	0x3f
	.zero		1


	//   ....[100]....
        /*1194*/ 	.word	0x00023710
        /*1198*/ 	.word	0x0000000f
        /*119c*/ 	.word	0x00028c30
        /*11a0*/ 	.short	0x010a
        /*11a2*/ 	.byte	0x3f
	.zero		1


	//   ....[101]....
        /*11a4*/ 	.word	0x00023760
        /*11a8*/ 	.word	0x0000000f
        /*11ac*/ 	.word	0x00028c50
        /*11b0*/ 	.short	0x010a
        /*11b2*/ 	.byte	0x3f
	.zero		1


	//   ....[102]....
        /*11b4*/ 	.word	0x000237b0
        /*11b8*/ 	.word	0x00000014
        /*11bc*/ 	.word	0x00028c30
        /*11c0*/ 	.short	0x010a
        /*11c2*/ 	.byte	0x3f
	.zero		1


	//   ....[103]....
        /*11c4*/ 	.word	0x00023800
        /*11c8*/ 	.word	0x00000014
        /*11cc*/ 	.word	0x00028c50
        /*11d0*/ 	.short	0x010a
        /*11d2*/ 	.byte	0x3f
	.zero		1


	//   ....[104]....
        /*11d4*/ 	.word	0x00023990
        /*11d8*/ 	.word	0x00000012
        /*11dc*/ 	.word	0x00028c20
        /*11e0*/ 	.short	0x010a
        /*11e2*/ 	.byte	0x3f
	.zero		1


	//   ....[105]....
        /*11e4*/ 	.word	0x000239e0
        /*11e8*/ 	.word	0x0000000b
        /*11ec*/ 	.word	0x00028ca0
        /*11f0*/ 	.short	0x010a
        /*11f2*/ 	.byte	0x3f
	.zero		1


	//   ....[106]....
        /*11f4*/ 	.word	0x00023a30
        /*11f8*/ 	.word	0x0000000b
        /*11fc*/ 	.word	0x00028cc0
        /*1200*/ 	.short	0x010a
        /*1202*/ 	.byte	0x3f
	.zero		1


	//   ....[107]....
        /*1204*/ 	.word	0x00023a80
        /*1208*/ 	.word	0x0000000b
        /*120c*/ 	.word	0x00028ca0
        /*1210*/ 	.short	0x010a
        /*1212*/ 	.byte	0x3f
	.zero		1


	//   ....[108]....
        /*1214*/ 	.word	0x00023ad0
        /*1218*/ 	.word	0x0000000b
        /*121c*/ 	.word	0x00028cc0
        /*1220*/ 	.short	0x010a
        /*1222*/ 	.byte	0x3f
	.zero		1


	//   ....[109]....
        /*1224*/ 	.word	0x00023bf0
        /*1228*/ 	.word	0x00000019
        /*122c*/ 	.word	0x00028c40
        /*1230*/ 	.short	0x010a
        /*1232*/ 	.byte	0x3f
	.zero		1


	//   ....[110]....
        /*1234*/ 	.word	0x00024690
        /*1238*/ 	.word	0x00000012
        /*123c*/ 	.word	0x00028c20
        /*1240*/ 	.short	0x010a
        /*1242*/ 	.byte	0x3f
	.zero		1


	//   ....[111]....
        /*1244*/ 	.word	0x000246e0
        /*1248*/ 	.word	0x00000019
        /*124c*/ 	.word	0x00028c60
        /*1250*/ 	.short	0x010a
        /*1252*/ 	.byte	0x3f
	.zero		1


	//   ....[112]....
        /*1254*/ 	.word	0x00024fe0
        /*1258*/ 	.word	0x00000006
        /*125c*/ 	.word	0x00028c40
        /*1260*/ 	.short	0x010a
        /*1262*/ 	.byte	0x3f
	.zero		1


	//   ....[113]....
        /*1264*/ 	.word	0x000254a0
        /*1268*/ 	.word	0x00000006
        /*126c*/ 	.word	0x00028c60
        /*1270*/ 	.short	0x010a
        /*1272*/ 	.byte	0x3f
	.zero		1


	//   ....[114]....
        /*1274*/ 	.word	0x00026640
        /*1278*/ 	.word	0x00000007
        /*127c*/ 	.word	0x00028c20
        /*1280*/ 	.short	0x010a
        /*1282*/ 	.byte	0x3f
	.zero		1


	//   ....[115]....
        /*1284*/ 	.word	0x000267e0
        /*1288*/ 	.word	0x00000005
        /*128c*/ 	.word	0x00028c40
        /*1290*/ 	.short	0x010a
        /*1292*/ 	.byte	0x3f
	.zero		1


	//   ....[116]....
        /*1294*/ 	.word	0x00026830
        /*1298*/ 	.word	0x00000003
        /*129c*/ 	.word	0x00028c40
        /*12a0*/ 	.short	0x010a
        /*12a2*/ 	.byte	0x3f
	.zero		1


	//   ....[117]....
        /*12a4*/ 	.word	0x00026880
        /*12a8*/ 	.word	0x00000005
        /*12ac*/ 	.word	0x00028c60
        /*12b0*/ 	.short	0x010a
        /*12b2*/ 	.byte	0x3f
	.zero		1


	//----- nvinfo : EIATTR_NUM_MBARRIERS
	.align		4
.L_404:
        /*12b4*/ 	.byte	0x03, 0x38
        /*12b6*/ 	.short	0x0016


	//----- nvinfo : EIATTR_EXIT_INSTR_OFFSETS
	.align		4
        /*12b8*/ 	.byte	0x04, 0x1c
        /*12ba*/ 	.short	(.L_406 - .L_405)


	//   ....[0]....
.L_405:
        /*12bc*/ 	.word	0x000226a0


	//----- nvinfo : EIATTR_MAX_THREADS
	.align		4
.L_406:
        /*12c0*/ 	.byte	0x04, 0x05
        /*12c2*/ 	.short	(.L_408 - .L_407)
.L_407:
        /*12c4*/ 	.word	0x00000180
        /*12c8*/ 	.word	0x00000001
        /*12cc*/ 	.word	0x00000001


	//----- nvinfo : EIATTR_CRS_STACK_SIZE
	.align		4
.L_408:
        /*12d0*/ 	.byte	0x04, 0x1e
        /*12d2*/ 	.short	(.L_410 - .L_409)
.L_409:
        /*12d4*/ 	.word	0x00000000


	//----- nvinfo : EIATTR_CBANK_PARAM_SIZE
	.align		4
.L_410:
        /*12d8*/ 	.byte	0x03, 0x19
        /*12da*/ 	.short	0x0af0


	//----- nvinfo : EIATTR_PARAM_CBANK
	.align		4
        /*12dc*/ 	.byte	0x04, 0x0a
        /*12de*/ 	.short	(.L_412 - .L_411)
	.align		4
.L_411:
        /*12e0*/ 	.word	index@(.nv.constant0._ZN7cutlass13device_kernelIN5flash11enable_sm90INS1_16FlashAttnFwdSm90INS1_25CollectiveMainloopFwdSm90ILi2EN4cute5tupleIJNS5_1CILi1EEES8_S8_EEENS6_IJNS7_ILi64EEESA_SA_EEELi512ENS_10bfloat16_tEfNS_4arch4Sm90ELb0ELb1ELb0ELb1ELb1ELb1ELb0ELb0ELb0ELb1ELb1ELb0EEENS1_21CollectiveEpilogueFwdINS6_IJSA_NS7_ILi512EEESA_EEES9_SC_SE_Li256ELb1ELb1ELb1ELb0EEENS1_36VarlenDynamicPersistentTileSchedulerILi64ELi64ELi256ELi128ELb1ELb1ELb1ELb1ELb0ELb1EEEEEEEEEvNT_6ParamsE)
        /*12e4*/ 	.short	0x0210
        /*12e6*/ 	.short	0x0af0


	//----- nvinfo : EIATTR_SW_WAR
	.align		4
.L_412:
        /*12e8*/ 	.byte	0x04, 0x36
        /*12ea*/ 	.short	(.L_414 - .L_413)
.L_413:
        /*12ec*/ 	.word	0x00000008
.L_414:


//--------------------- .nv.info._ZN7cutlass13device_kernelIN5flash11enable_sm90INS1_16FlashAttnFwdSm90INS1_25CollectiveMainloopFwdSm90ILi2EN4cute5tupleIJNS5_1CILi1EEES8_S8_EEENS6_IJNS7_ILi64EEESA_SA_EEELi512ENS_10bfloat16_tEfNS_4arch4Sm90ELb0ELb1ELb0ELb1ELb1ELb0ELb1ELb0ELb0ELb1ELb1ELb0EEENS1_21CollectiveEpilogueFwdINS6_IJSA_NS7_ILi512EEESA_EEES9_SC_SE_Li256ELb1ELb1ELb1ELb0EEENS1_36VarlenDynamicPersistentTileSchedulerILi64ELi64ELi256ELi128ELb1ELb1ELb1ELb1ELb0ELb1EEEEEEEEEvNT_6ParamsE --------------------------
	.section	.nv.info._ZN7cutlass13device_kernelIN5flash11enable_sm90INS1_16FlashAttnFwdSm90INS1_25CollectiveMainloopFwdSm90ILi2EN4cute5tupleIJNS5_1CILi1EEES8_S8_EEENS6_IJNS7_ILi64EEESA_SA_EEELi512ENS_10bfloat16_tEfNS_4arch4Sm90ELb0ELb1ELb0ELb1ELb1ELb0ELb1ELb0ELb0ELb1ELb1ELb0EEENS1_21CollectiveEpilogueFwdINS6_IJSA_NS7_ILi512EEESA_EEES9_SC_SE_Li256ELb1ELb1ELb1ELb0EEENS1_36VarlenDynamicPersistentTileSchedulerILi64ELi64ELi256ELi128ELb1ELb1ELb1ELb1ELb0ELb1EEEEEEEEEvNT_6ParamsE,"",@"SHT_CUDA_INFO"
	.sectionflags	@""
	.align	4


	//----- nvinfo : EIATTR_CUDA_API_VERSION
	.align		4
        /*0000*/ 	.byte	0x04, 0x37
        /*0002*/ 	.short	(.L_416 - .L_415)
.L_415:
        /*0004*/ 	.word	0x00000082


	//----- nvinfo : EIATTR_KPARAM_INFO
	.align		4
.L_416:
        /*0008*/ 	.byte	0x04, 0x17
        /*000a*/ 	.short	(.L_418 - .L_417)
.L_417:
        /*000c*/ 	.word	0x00000000
        /*0010*/ 	.short	0x0000
        /*0012*/ 	.short	0x0070
        /*0014*/ 	.byte	0x00, 0xf0, 0x01, 0x2e


	//----- nvinfo : EIATTR_SPARSE_MMA_MASK
	.align		4
.L_418:
        /*0018*/ 	.byte	0x03, 0x50
        /*001a*/ 	.short	0x0000


	//----- nvinfo : EIATTR_MAXREG_COUNT
	.align		4
        /*001c*/ 	.byte	0x03, 0x1b
        /*001e*/ 	.short	0x00a8


	//----- nvinfo : EIATTR_NUM_BARRIERS
	.align		4
        /*0020*/ 	.byte	0x02, 0x4c
        /*0022*/ 	.byte	0x10
	.zero		1


	//----- nvinfo : EIATTR_EXTERNS
	.align		4
        /*0024*/ 	.byte	0x04, 0x0f
        /*0026*/ 	.short	(.L_420 - .L_419)


	//   ....[0]....
	.align		4
.L_419:
        /*0028*/ 	.word	index@(__assertfail)


	//----- nvinfo : EIATTR_ANNOTATIONS
	.align		4
.L_420:
        /*002c*/ 	.byte	0x04, 0x55
        /*002e*/ 	.short	(.L_422 - .L_421)


	//   ....[0]....
.L_421:
        /* <DEDUP_REMOVED lines=29> */
        /*01f4*/ 	.byte	0xc0, 0xce, 0x01, 0x00, 0x01, 0x00, 0x00, 0x00, 0x60, 0xd0, 0x01, 0x00


	//----- nvinfo : EIATTR_MERCURY_ISA_VERSION
	.align		4
.L_422:
        /*0200*/ 	.byte	0x03, 0x5f
        /*0202*/ 	.short	0x0101


	//----- nvinfo : EIATTR_UNUSED_LOAD_BYTE_OFFSET
	.align		4
        /*0204*/ 	.byte	0x04, 0x44
        /*0206*/ 	.short	(.L_424 - .L_423)


	//   ....[0]....
.L_423:
        /*0208*/ 	.word	0x00000960
        /*020c*/ 	.word	0x0000fff0


	//   ....[1]....
        /*0210*/ 	.word	0x00011570
        /*0214*/ 	.word	0x0000fff0


	//----- nvinfo : EIATTR_INT_WARP_WIDE_INSTR_OFFSETS
	.align		4
.L_424:
        /*0218*/ 	.byte	0x04, 0x31
        /*021a*/ 	.short	(.L_426 - .L_425)


	//   ....[0]....
.L_425:
        /*021c*/ 	.word	0x000000d0


	//   ....[1]....
        /*0220*/ 	.word	0x000000e0


	//   ....[2]....
        /*0224*/ 	.word	0x000000f0


	//   ....[3]....
        /*0228*/ 	.word	0x00000190


	//   ....[4]....
        /*022c*/ 	.word	0x00017a70


	//   ....[5]....
        /*0230*/ 	.word	0x00017b00


	//   ....[6]....
        /*0234*/ 	.word	0x0001bda0


	//   ....[7]....
        /*0238*/ 	.word	0x0001be30


	//----- nvinfo : EIATTR_COOP_GROUP_MASK_REGIDS
	.align		4
.L_426:
        /*023c*/ 	.byte	0x04, 0x29
        /*023e*/ 	.short	(.L_428 - .L_427)


	//   ....[0]....
.L_427:
        /*0240*/ 	.word	0xffffffff


	//   ....[1]....
        /*0244*/ 	.word	0xffffffff


	//   ....[2]....
        /*0248*/ 	.word	0xffffffff


	//   ....[3]....
        /*024c*/ 	.word	0xffffffff


	//   ....[4]....
        /*0250*/ 	.word	0xffffffff


	//   ....[5]....
        /*0254*/ 	.word	0xffffffff


	//   ....[6]....
        /*0258*/ 	.word	0xffffffff


	//   ....[7]....
        /*025c*/ 	.word	0xffffffff


	//   ....[8]....
        /*0260*/ 	.word	0xffffffff


	//   ....[9]....
        /*0264*/ 	.word	0xffffffff


	//   ....[10]....
        /*0268*/ 	.word	0xffffffff


	//   ....[11]....
        /*026c*/ 	.word	0xffffffff


	//   ....[12]....
        /*0270*/ 	.word	0xffffffff


	//   ....[13]....
        /*0274*/ 	.word	0xffffffff


	//   ....[14]....
        /*0278*/ 	.word	0xffffffff


	//   ....[15]....
        /*027c*/ 	.word	0xffffffff


	//   ....[16]....
        /*0280*/ 	.word	0xffffffff


	//   ....[17]....
        /*0284*/ 	.word	0xffffffff


	//   ....[18]....
        /*0288*/ 	.word	0xffffffff


	//   ....[19]....
        /*028c*/ 	.word	0xffffffff


	//   ....[20]....
        /*0290*/ 	.word	0xffffffff


	//   ....[21]....
        /*0294*/ 	.word	0xffffffff


	//   ....[22]....
        /*0298*/ 	.word	0xffffffff


	//   ....[23]....
        /*029c*/ 	.word	0xffffffff


	//   ....[24]....
        /*02a0*/ 	.word	0xffffffff


	//   ....[25]....
        /*02a4*/ 	.word	0xffffffff


	//   ....[26]....
        /*02a8*/ 	.word	0xffffffff


	//   ....[27]....
        /*02ac*/ 	.word	0xffffffff


	//   ....[28]....
        /*02b0*/ 	.word	0xffffffff


	//   ....[29]....
        /*02b4*/ 	.word	0xffffffff


	//   ....[30]....
        /*02b8*/ 	.word	0xffffffff


	//   ....[31]....
        /*02bc*/ 	.word	0xffffffff


	//   ....[32]....
        /*02c0*/ 	.word	0xffffffff


	//   ....[33]....
        /*02c4*/ 	.word	0xffffffff


	//   ....[34]....
        /*02c8*/ 	.word	0xffffffff


	//   ....[35]....
        /*02cc*/ 	.word	0xffffffff


	//   ....[36]....
        /*02d0*/ 	.word	0xffffffff


	//   ....[37]....
        /*02d4*/ 	.word	0xffffffff


	//   ....[38]....
        /*02d8*/ 	.word	0xffffffff


	//   ....[39]....
        /*02dc*/ 	.word	0xffffffff


	//   ....[40]....
        /*02e0*/ 	.word	0xffffffff


	//   ....[41]....
        /*02e4*/ 	.word	0xffffffff


	//   ....[42]....
        /*02e8*/ 	.word	0xffffffff


	//   ....[43]....
        /*02ec*/ 	.word	0xffffffff


	//   ....[44]....
        /*02f0*/ 	.word	0xffffffff


	//   ....[45]....
        /*02f4*/ 	.word	0xffffffff


	//   ....[46]....
        /*02f8*/ 	.word	0xffffffff


	//   ....[47]....
        /*02fc*/ 	.word	0xffffffff


	//   ....[48]....
        /*0300*/ 	.word	0xffffffff


	//   ....[49]....
        /*0304*/ 	.word	0xffffffff


	//   ....[50]....
        /*0308*/ 	.word	0xffffffff


	//   ....[51]....
        /*030c*/ 	.word	0xffffffff


	//   ....[52]....
        /*0310*/ 	.word	0xffffffff


	//   ....[53]....
        /*0314*/ 	.word	0xffffffff


	//   ....[54]....
        /*0318*/ 	.word	0xffffffff


	//   ....[55]....
        /*031c*/ 	.word	0xffffffff


	//   ....[56]....
        /*0320*/ 	.word	0xffffffff


	//   ....[57]....
        /*0324*/ 	.word	0xffffffff


	//   ....[58]....
        /*0328*/ 	.word	0xffffffff


	//   ....[59]....
        /*032c*/ 	.word	0xffffffff


	//   ....[60]....
        /*0330*/ 	.word	0xffffffff


	//   ....[61]....
        /*0334*/ 	.word	0xffffffff


	//   ....[62]....
        /*0338*/ 	.word	0xffffffff


	//   ....[63]....
        /*033c*/ 	.word	0xffffffff


	//   ....[64]....
        /*0340*/ 	.word	0xffffffff


	//   ....[65]....
        /*0344*/ 	.word	0xffffffff


	//   ....[66]....
        /*0348*/ 	.word	0xffffffff


	//   ....[67]....
        /*034c*/ 	.word	0xffffffff


	//   ....[68]....
        /*0350*/ 	.word	0xffffffff


	//   ....[69]....
        /*0354*/ 	.word	0xffffffff


	//   ....[70]....
        /*0358*/ 	.word	0xffffffff


	//   ....[71]....
        /*035c*/ 	.word	0xffffffff


	//   ....[72]....
        /*0360*/ 	.word	0xffffffff


	//   ....[73]....
        /*0364*/ 	.word	0xffffffff


	//   ....[74]....
        /*0368*/ 	.word	0xffffffff


	//   ....[75]....
        /*036c*/ 	.word	0xffffffff


	//   ....[76]....
        /*0370*/ 	.word	0xffffffff


	//   ....[77]....
        /*0374*/ 	.word	0xffffffff


	//   ....[78]....
        /*0378*/ 	.word	0xffffffff


	//   ....[79]....
        /*037c*/ 	.word	0xffffffff


	//   ....[80]....
        /*0380*/ 	.word	0xffffffff


	//   ....[81]....
        /*0384*/ 	.word	0xffffffff


	//   ....[82]....
        /*0388*/ 	.word	0xffffffff


	//   ....[83]....
        /*038c*/ 	.word	0xffffffff


	//   ....[84]....
        /*0390*/ 	.word	0xffffffff


	//   ....[85]....
        /*0394*/ 	.word	0xffffffff


	//   ....[86]....
        /*0398*/ 	.word	0xffffffff


	//   ....[87]....
        /*039c*/ 	.word	0xffffffff


	//   ....[88]....
        /*03a0*/ 	.word	0xffffffff


	//   ....[89]....
        /*03a4*/ 	.word	0xffffffff


	//   ....[90]....
        /*03a8*/ 	.word	0xffffffff


	//   ....[91]....
        /*03ac*/ 	.word	0xffffffff


	//   ....[92]....
        /*03b0*/ 	.word	0xffffffff


	//   ....[93]....
        /*03b4*/ 	.word	0xffffffff


	//   ....[94]....
        /*03b8*/ 	.word	0xffffffff


	//   ....[95]....
        /*03bc*/ 	.word	0xffffffff


	//   ....[96]....
        /*03c0*/ 	.word	0xffffffff


	//   ....[97]....
        /*03c4*/ 	.word	0xffffffff


	//   ....[98]....
        /*03c8*/ 	.word	0xffffffff


	//   ....[99]....
        /*03cc*/ 	.word	0xffffffff


	//   ....[100]....
        /*03d0*/ 	.word	0xffffffff


	//   ....[101]....
        /*03d4*/ 	.word	0xffffffff


	//   ....[102]....
        /*03d8*/ 	.word	0xffffffff


	//   ....[103]....
        /*03dc*/ 	.word	0xffffffff


	//   ....[104]....
        /*03e0*/ 	.word	0xffffffff


	//   ....[105]....
        /*03e4*/ 	.word	0xffffffff


	//   ....[106]....
        /*03e8*/ 	.word	0xffffffff


	//   ....[107]....
        /*03ec*/ 	.word	0xffffffff


	//   ....[108]....
        /*03f0*/ 	.word	0xffffffff


	//   ....[109]....
        /*03f4*/ 	.word	0xffffffff


	//   ....[110]....
        /*03f8*/ 	.word	0xffffffff


	//   ....[111]....
        /*03fc*/ 	.word	0xffffffff


	//   ....[112]....
        /*0400*/ 	.word	0xffffffff


	//   ....[113]....
        /*0404*/ 	.word	0xffffffff


	//   ....[114]....
        /*0408*/ 	.word	0xffffffff


	//   ....[115]....
        /*040c*/ 	.word	0xffffffff


	//   ....[116]....
        /*0410*/ 	.word	0xffffffff


	//   ....[117]....
        /*0414*/ 	.word	0xffffffff


	//   ....[118]....
        /*0418*/ 	.word	0xffffffff


	//   ....[119]....
        /*041c*/ 	.word	0xffffffff


	//   ....[120]....
        /*0420*/ 	.word	0xffffffff


	//   ....[121]....
        /*0424*/ 	.word	0xffffffff


	//   ....[122]....
        /*0428*/ 	.word	0xffffffff


	//   ....[123]....
        /*042c*/ 	.word	0xffffffff


	//   ....[124]....
        /*0430*/ 	.word	0xffffffff


	//   ....[125]....
        /*0434*/ 	.word	0xffffffff


	//   ....[126]....
        /*0438*/ 	.word	0xffffffff


	//   ....[127]....
        /*043c*/ 	.word	0xffffffff


	//   ....[128]....
        /*0440*/ 	.word	0xffffffff


	//   ....[129]....
        /*0444*/ 	.word	0xffffffff


	//   ....[130]....
        /*0448*/ 	.word	0xffffffff


	//   ....[131]....
        /*044c*/ 	.word	0xffffffff


	//   ....[132]....
        /*0450*/ 	.word	0xffffffff


	//   ....[133]....
        /*0454*/ 	.word	0xffffffff


	//   ....[134]....
        /*0458*/ 	.word	0xffffffff


	//   ....[135]....
        /*045c*/ 	.word	0xffffffff


	//   ....[136]....
        /*0460*/ 	.word	0xffffffff


	//   ....[137]....
        /*0464*/ 	.word	0xffffffff


	//   ....[138]....
        /*0468*/ 	.word	0xffffffff


	//   ....[139]....
        /*046c*/ 	.word	0xffffffff


	//   ....[140]....
        /*0470*/ 	.word	0xffffffff


	//   ....[141]....
        /*0474*/ 	.word	0xffffffff


	//   ....[142]....
        /*0478*/ 	.word	0xffffffff


	//   ....[143]....
        /*047c*/ 	.word	0x0500000f


	//   ....[144]....
        /*0480*/ 	.word	0x0500000f


	//   ....[145]....
        /*0484*/ 	.word	0x0500000f


	//   ....[146]....
        /*0488*/ 	.word	0x0500000f


	//   ....[147]....
        /*048c*/ 	.word	0x0500000f


	//   ....[148]....
        /*0490*/ 	.word	0x0500000f


	//   ....[149]....
        /*0494*/ 	.word	0x0500000f


	//   ....[150]....
        /*0498*/ 	.word	0x0500000f


	//   ....[151]....
        /*049c*/ 	.word	0x0500000f


	//   ....[152]....
        /*04a0*/ 	.word	0x0500000f


	//   ....[153]....
        /*04a4*/ 	.word	0x0500000f


	//   ....[154]....
        /*04a8*/ 	.word	0x0500000f


	//   ....[155]....
        /*04ac*/ 	.word	0x0500000f


	//   ....[156]....
        /*04b0*/ 	.word	0x0500000f


	//   ....[157]....
        /*04b4*/ 	.word	0x0500000f


	//   ....[158]....
        /*04b8*/ 	.word	0x0500000f


	//   ....[159]....
        /*04bc*/ 	.word	0x0500000f


	//   ....[160]....
        /*04c0*/ 	.word	0x0500000f


	//   ....[161]....
        /*04c4*/ 	.word	0x0500000f


	//   ....[162]....
        /*04c8*/ 	.word	0x0500000f


	//   ....[163]....
        /*04cc*/ 	.word	0x0500000f


	//   ....[164]....
        /*04d0*/ 	.word	0x0500000f


	//   ....[165]....
        /*04d4*/ 	.word	0x0500000f


	//   ....[166]....
        /*04d8*/ 	.word	0x0500000f


	//   ....[167]....
        /*04dc*/ 	.word	0x0500000f


	//   ....[168]....
        /*04e0*/ 	.word	0x0500000f


	//   ....[169]....
        /*04e4*/ 	.word	0x0500000f


	//   ....[170]....
        /*04e8*/ 	.word	0x0500000f


	//   ....[171]....
        /*04ec*/ 	.word	0x0500000f


	//   ....[172]....
        /*04f0*/ 	.word	0x0500000f


	//   ....[173]....
        /*04f4*/ 	.word	0x0500000f


	//   ....[174]....
        /*04f8*/ 	.word	0x0500000f


	//   ....[175]....
        /*04fc*/ 	.word	0x0500000f


	//   ....[176]....
        /*0500*/ 	.word	0x0500000f


	//   ....[177]....
        /*0504*/ 	.word	0x0500000f


	//   ....[178]....
        /*0508*/ 	.word	0x0500000f


	//   ....[179]....
        /*050c*/ 	.word	0x0500000f


	//   ....[180]....
        /*0510*/ 	.word	0x0500000f


	//   ....[181]....
        /*0514*/ 	.word	0x0500000f


	//   ....[182]....
        /*0518*/ 	.word	0x0500000f


	//   ....[183]....
        /*051c*/ 	.word	0x0500000f


	//   ....[184]....
        /*0520*/ 	.word	0x0500000f


	//   ....[185]....
        /*0524*/ 	.word	0x0500000f


	//   ....[186]....
        /*0528*/ 	.word	0x0500000f


	//   ....[187]....
        /*052c*/ 	.word	0x0500000f


	//   ....[188]....
        /*0530*/ 	.word	0x0500000f


	//   ....[189]....
        /*0534*/ 	.word	0x0500000f


	//   ....[190]....
        /*0538*/ 	.word	0x0500000f


	//   ....[191]....
        /*053c*/ 	.word	0x0500000f


	//   ....[192]....
        /*0540*/ 	.word	0x0500000f


	//   ....[193]....
        /*0544*/ 	.word	0x0500000f


	//   ....[194]....
        /*0548*/ 	.word	0x0500000f


	//   ....[195]....
        /*054c*/ 	.word	0x0500000f


	//   ....[196]....
        /*0550*/ 	.word	0x0500000f


	//   ....[197]....
        /*0554*/ 	.word	0x0500000f


	//   ....[198]....
        /*0558*/ 	.word	0x0500000f


	//   ....[199]....
        /*055c*/ 	.word	0x0500000f


	//   ....[200]....
        /*0560*/ 	.word	0x0500000f


	//   ....[201]....
        /*0564*/ 	.word	0x0500000f


	//   ....[202]....
        /*0568*/ 	.word	0x0500000f


	//   ....[203]....
        /*056c*/ 	.word	0x0500000f


	//   ....[204]....
        /*0570*/ 	.word	0x0500000f


	//   ....[205]....
        /*0574*/ 	.word	0x0500000f


	//   ....[206]....
        /*0578*/ 	.word	0x0500000f


	//   ....[207]....
        /*057c*/ 	.word	0x0500000f


	//   ....[208]....
        /*0580*/ 	.word	0x0500000f


	//   ....[209]....
        /*0584*/ 	.word	0x0500000f


	//   ....[210]....
        /*0588*/ 	.word	0x0500000f


	//----- nvinfo : EIATTR_COOP_GROUP_INSTR_OFFSETS
	.align		4
.L_428:
        /*058c*/ 	.byte	0x04, 0x28
        /*058e*/ 	.short	(.L_430 - .L_429)


	//   ....[0]....
.L_429:
        /*0590*/ 	.word	0x00000080


	//   ....[1]....
        /*0594*/ 	.word	0x00000090


	//   ....[2]....
        /*0598*/ 	.word	0x000002c0


	//   ....[3]....
        /*059c*/ 	.word	0x00000420


	//   ....[4]....
        /*05a0*/ 	.word	0x00000540


	//   ....[5]....
        /*05a4*/ 	.word	0x000006a0


	//   ....[6]....
        /*05a8*/ 	.word	0x00002210


	//   ....[7]....
        /*05ac*/ 	.word	0x000043d0


	//   ....[8]....
        /*05b0*/ 	.word	0x00004b90


	//   ....[9]....
        /*05b4*/ 	.word	0x00005c80


	//   ....[10]....
        /*05b8*/ 	.word	0x00006340


	//   ....[11]....
        /*05bc*/ 	.word	0x000067a0


	//   ....[12]....
        /*05c0*/ 	.word	0x000068b0


	//   ....[13]....
        /*05c4*/ 	.word	0x00006d10


	//   ....[14]....
        /*05c8*/ 	.word	0x00006d70


	//   ....[15]....
        /*05cc*/ 	.word	0x00007490


	//   ....[16]....
        /*05d0*/ 	.word	0x00007af0


	//   ....[17]....
        /*05d4*/ 	.word	0x00008bb0


	//   ....[18]....
        /*05d8*/ 	.word	0x00008db0


	//   ....[19]....
        /*05dc*/ 	.word	0x00009490


	//   ....[20]....
        /*05e0*/ 	.word	0x00009560


	//   ....[21]....
        /*05e4*/ 	.word	0x00009ba0


	//   ....[22]....
        /*05e8*/ 	.word	0x00009d70


	//   ....[23]....
        /*05ec*/ 	.word	0x0000aa60


	//   ....[24]....
        /*05f0*/ 	.word	0x0000b140


	//   ....[25]....
        /*05f4*/ 	.word	0x0000c2c0


	//   ....[26]....
        /*05f8*/ 	.word	0x0000c2e0


	//   ....[27]....
        /*05fc*/ 	.word	0x0000c7c0


	//   ....[28]....
        /*0600*/ 	.word	0x0000c990


	//   ....[29]....
        /*0604*/ 	.word	0x0000d5d0


	//   ....[30]....
        /*0608*/ 	.word	0x0000da50


	//   ....[31]....
        /*060c*/ 	.word	0x0000eb10


	//   ....[32]....
        /*0610*/ 	.word	0x0000ed10


	//   ....[33]....
        /*0614*/ 	.word	0x0000f400


	//   ....[34]....
        /*0618*/ 	.word	0x0000f4d0


	//   ....[35]....
        /*061c*/ 	.word	0x0000fb10


	//   ....[36]....
        /*0620*/ 	.word	0x0000fce0


	//   ....[37]....
        /*0624*/ 	.word	0x000109a0


	//   ....[38]....
        /*0628*/ 	.word	0x00010a90


	//   ....[39]....
        /*062c*/ 	.word	0x00010aa0


	//   ....[40]....
        /*0630*/ 	.word	0x00010ad0


	//   ....[41]....
        /*0634*/ 	.word	0x00010af0


	//   ....[42]....
        /*0638*/ 	.word	0x000122b0


	//   ....[43]....
        /*063c*/ 	.word	0x00012610


	//   ....[44]....
        /*0640*/ 	.word	0x00012620


	//   ....[45]....
        /*0644*/ 	.word	0x00012650


	//   ....[46]....
        /*0648*/ 	.word	0x00012660


	//   ....[47]....
        /*064c*/ 	.word	0x000132b0


	//   ....[48]....
        /*0650*/ 	.word	0x000132d0


	//   ....[49]....
        /*0654*/ 	.word	0x00013560


	//   ....[50]....
        /*0658*/ 	.word	0x00013580


	//   ....[51]....
        /*065c*/ 	.word	0x00013d20


	//   ....[52]....
        /*0660*/ 	.word	0x00013d60


	//   ....[53]....
        /*0664*/ 	.word	0x000145c0


	//   ....[54]....
        /*0668*/ 	.word	0x000145e0


	//   ....[55]....
        /*066c*/ 	.word	0x00015880


	//   ....[56]....
        /*0670*/ 	.word	0x000158c0


	//   ....[57]....
        /*0674*/ 	.word	0x00015b00


	//   ....[58]....
        /*0678*/ 	.word	0x00015b20


	//   ....[59]....
        /*067c*/ 	.word	0x00015dd0


	//   ....[60]....
        /*0680*/ 	.word	0x00015fc0


	//   ....[61]....
        /*0684*/ 	.word	0x00015ff0


	//   ....[62]....
        /*0688*/ 	.word	0x00016020


	//   ....[63]....
        /*068c*/ 	.word	0x00016050


	//   ....[64]....
        /*0690*/ 	.word	0x00016080


	//   ....[65]....
        /*0694*/ 	.word	0x000160b0


	//   ....[66]....
        /*0698*/ 	.word	0x00016220


	//   ....[67]....
        /*069c*/ 	.word	0x00016250


	//   ....[68]....
        /*06a0*/ 	.word	0x00016280


	//   ....[69]....
        /*06a4*/ 	.word	0x000162b0


	//   ....[70]....
        /*06a8*/ 	.word	0x000162e0


	//   ....[71]....
        /*06ac*/ 	.word	0x00016310


	//   ....[72]....
        /*06b0*/ 	.word	0x000163a0


	//   ....[73]....
        /*06b4*/ 	.word	0x000163d0


	//   ....[74]....
        /*06b8*/ 	.word	0x000163e0


	//   ....[75]....
        /*06bc*/ 	.word	0x00016420


	//   ....[76]....
        /*06c0*/ 	.word	0x00018860


	//   ....[77]....
        /*06c4*/ 	.word	0x00018880


	//   ....[78]....
        /*06c8*/ 	.word	0x00018910


	//   ....[79]....
        /*06cc*/ 	.word	0x00018930


	//   ....[80]....
        /*06d0*/ 	.word	0x000189b0


	//   ....[81]....
        /*06d4*/ 	.word	0x000189d0


	//   ....[82]....
        /*06d8*/ 	.word	0x000189e0


	//   ....[83]....
        /*06dc*/ 	.word	0x000189f0


	//   ....[84]....
        /*06e0*/ 	.word	0x00019180


	//   ....[85]....
        /*06e4*/ 	.word	0x000191b0


	//   ....[86]....
        /*06e8*/ 	.word	0x00019270


	//   ....[87]....
        /*06ec*/ 	.word	0x00019290


	//   ....[88]....
        /*06f0*/ 	.word	0x00019330


	//   ....[89]....
        /*06f4*/ 	.word	0x00019350


	//   ....[90]....
        /*06f8*/ 	.word	0x00019360


	//   ....[91]....
        /*06fc*/ 	.word	0x000193e0


	//   ....[92]....
        /*0700*/ 	.word	0x00019c40


	//   ....[93]....
        /*0704*/ 	.word	0x00019c60


	//   ....[94]....
        /*0708*/ 	.word	0x00019e00


	//   ....[95]....
        /*070c*/ 	.word	0x00019e30


	//   ....[96]....
        /*0710*/ 	.word	0x00019f40


	//   ....[97]....
        /*0714*/ 	.word	0x00019f50


	//   ....[98]....
        /*0718*/ 	.word	0x00019f80


	//   ....[99]....
        /*071c*/ 	.word	0x00019f90


	//   ....[100]....
        /*0720*/ 	.word	0x0001a5a0


	//   ....[101]....
        /*0724*/ 	.word	0x0001a5d0


	//   ....[102]....
        /*0728*/ 	.word	0x0001a7c0


	//   ....[103]....
        /*072c*/ 	.word	0x0001a800


	//   ....[104]....
        /*0730*/ 	.word	0x0001a810


	//   ....[105]....
        /*0734*/ 	.word	0x0001a820


	//   ....[106]....
        /*0738*/ 	.word	0x0001a970


	//   ....[107]....
        /*073c*/ 	.word	0x0001aac0


	//   ....[108]....
        /*0740*/ 	.word	0x0001b2d0


	//   ....[109]....
        /*0744*/ 	.word	0x0001b2f0


	//   ....[110]....
        /*0748*/ 	.word	0x0001b340


	//   ....[111]....
        /*074c*/ 	.word	0x0001b350


	//   ....[112]....
        /*0750*/ 	.word	0x0001b390


	//   ....[113]....
        /*0754*/ 	.word	0x0001b3a0


	//   ....[114]....
        /*0758*/ 	.word	0x0001b3b0


	//   ....[115]....
        /*075c*/ 	.word	0x0001b3f0


	//   ....[116]....
        /*0760*/ 	.word	0x0001b6f0


	//   ....[117]....
        /*0764*/ 	.word	0x0001b730


	//   ....[118]....
        /*0768*/ 	.word	0x0001b750


	//   ....[119]....
        /*076c*/ 	.word	0x0001b770


	//   ....[120]....
        /*0770*/ 	.word	0x0001b7a0


	//   ....[121]....
        /*0774*/ 	.word	0x0001b7c0


	//   ....[122]....
        /*0778*/ 	.word	0x0001b8c0


	//   ....[123]....
        /*077c*/ 	.word	0x0001ba10


	//   ....[124]....
        /*0780*/ 	.word	0x0001c050


	//   ....[125]....
        /*0784*/ 	.word	0x0001c080


	//   ....[126]....
        /*0788*/ 	.word	0x0001c0e0


	//   ....[127]....
        /*078c*/ 	.word	0x0001c110


	//   ....[128]....
        /*0790*/ 	.word	0x0001c140


	//   ....[129]....
        /*0794*/ 	.word	0x0001c170


	//   ....[130]....
        /*0798*/ 	.word	0x0001c1a0


	//   ....[131]....
        /*079c*/ 	.word	0x0001c1d0


	//   ....[132]....
        /*07a0*/ 	.word	0x0001c370


	//   ....[133]....
        /*07a4*/ 	.word	0x0001c3a0


	//   ....[134]....
        /*07a8*/ 	.word	0x0001c3d0


	//   ....[135]....
        /*07ac*/ 	.word	0x0001c400


	//   ....[136]....
        /*07b0*/ 	.word	0x0001c430


	//   ....[137]....
        /*07b4*/ 	.word	0x0001c460


	//   ....[138]....
        /*07b8*/ 	.word	0x0001c520


	//   ....[139]....
        /*07bc*/ 	.word	0x0001c540


	//   ....[140]....
        /*07c0*/ 	.word	0x0001c560


	//   ....[141]....
        /*07c4*/ 	.word	0x0001c5c0


	//   ....[142]....
        /*07c8*/ 	.word	0x0001cfe0


	//   ....[143]....
        /*07cc*/ 	.word	0x0001d690


	//   ....[144]....
        /*07d0*/ 	.word	0x0001d780


	//   ....[145]....
        /*07d4*/ 	.word	0x0001d820


	//   ....[146]....
        /*07d8*/ 	.word	0x0001d880


	//   ....[147]....
        /*07dc*/ 	.word	0x0001d970


	//   ....[148]....
        /*07e0*/ 	.word	0x0001d9e0


	//   ....[149]....
        /*07e4*/ 	.word	0x0001dad0


	//   ....[150]....
        /*07e8*/ 	.word	0x0001db40


	//   ....[151]....
        /*07ec*/ 	.word	0x0001dbe0


	//   ....[152]....
        /*07f0*/ 	.word	0x0001dce0


	//   ....[153]....
        /*07f4*/ 	.word	0x0001dd70


	//   ....[154]....
        /*07f8*/ 	.word	0x0001ddd0


	//   ....[155]....
        /*07fc*/ 	.word	0x0001dec0


	//   ....[156]....
        /*0800*/ 	.word	0x0001df40


	//   ....[157]....
        /*0804*/ 	.word	0x0001e040


	//   ....[158]....
        /*0808*/ 	.word	0x0001e0b0


	//   ....[159]....
        /*080c*/ 	.word	0x0001e190


	//   ....[160]....
        /*0810*/ 	.word	0x0001e4a0


	//   ....[161]....
        /*0814*/ 	.word	0x0001e560


	//   ....[162]....
        /*0818*/ 	.word	0x0001e7d0


	//   ....[163]....
        /*081c*/ 	.word	0x0001e820


	//   ....[164]....
        /*0820*/ 	.word	0x0001ea30


	//   ....[165]....
        /*0824*/ 	.word	0x0001ea80


	//   ....[166]....
        /*0828*/ 	.word	0x0001ec30


	//   ....[167]....
        /*082c*/ 	.word	0x0001ec80


	//   ....[168]....
        /*0830*/ 	.word	0x0001edc0


	//   ....[169]....
        /*0834*/ 	.word	0x0001eec0


	//   ....[170]....
        /*0838*/ 	.word	0x0001f130


	//   ....[171]....
        /*083c*/ 	.word	0x0001f180


	//   ....[172]....
        /*0840*/ 	.word	0x0001f350


	//   ....[173]....
        /*0844*/ 	.word	0x0001f3a0


	//   ....[174]....
        /*0848*/ 	.word	0x0001f570


	//   ....[175]....
        /*084c*/ 	.word	0x0001f5c0


	//   ....[176]....
        /*0850*/ 	.word	0x0001f6b0


	//   ....[177]....
        /*0854*/ 	.word	0x0001f750


	//   ....[178]....
        /*0858*/ 	.word	0x0001f7b0


	//   ....[179]....
        /*085c*/ 	.word	0x0001f860


	//   ....[180]....
        /*0860*/ 	.word	0x0001f8c0


	//   ....[181]....
        /*0864*/ 	.word	0x0001f970


	//   ....[182]....
        /*0868*/ 	.word	0x0001f9d0


	//   ....[183]....
        /*086c*/ 	.word	0x0001fa80


	//   ....[184]....
        /*0870*/ 	.word	0x0001fb70


	//   ....[185]....
        /*0874*/ 	.word	0x0001fc50


	//   ....[186]....
        /*0878*/ 	.word	0x0001fd60


	//   ....[187]....
        /*087c*/ 	.word	0x0001fe60


	//   ....[188]....
        /*0880*/ 	.word	0x0001ff90


	//   ....[189]....
        /*0884*/ 	.word	0x00020070


	//   ....[190]....
        /*0888*/ 	.word	0x00020170


	//   ....[191]....
        /*088c*/ 	.word	0x00020250


	//   ....[192]....
        /*0890*/ 	.word	0x000202e0


	//   ....[193]....
        /*0894*/ 	.word	0x00020380


	//   ....[194]....
        /*0898*/ 	.word	0x000204f0


	//   ....[195]....
        /*089c*/ 	.word	0x00020560


	//   ....[196]....
        /*08a0*/ 	.word	0x000205d0


	//   ....[197]....
        /*08a4*/ 	.word	0x00020640


	//   ....[198]....
        /*08a8*/ 	.word	0x000206b0


	//   ....[199]....
        /*08ac*/ 	.word	0x00020730


	//   ....[200]....
        /*08b0*/ 	.word	0x000207b0


	//   ....[201]....
        /*08b4*/ 	.word	0x00020840


	//   ....[202]....
        /*08b8*/ 	.word	0x000208b0


	//   ....[203]....
        /*08bc*/ 	.word	0x00020920


	//   ....[204]....
        /*08c0*/ 	.word	0x00020990


	//   ....[205]....
        /*08c4*/ 	.word	0x00020a10


	//   ....[206]....
        /*08c8*/ 	.word	0x00020a80


	//   ....[207]....
        /*08cc*/ 	.word	0x00020b30


	//   ....[208]....
        /*08d0*/ 	.word	0x00020b80


	//   ....[209]....
        /*08d4*/ 	.word	0x00020c10


	//   ....[210]....
        /*08d8*/ 	.word	0x00020d40


	//----- nvinfo : EIATTR_REG_RECONFIG
	.align		4
.L_430:
        /*08dc*/ 	.byte	0x01, 0x54
	.zero		2


	//----- nvinfo : EIATTR_SYSCALL_OFFSETS
	.align		4
        /*08e0*/ 	.byte	0x04, 0x46
        /*08e2*/ 	.short	(.L_432 - .L_431)


	//   ....[0]....
.L_431:
        /*08e4*/ 	.word	0x000045a0


	//   ....[1]....
        /*08e8*/ 	.word	0x00017c60


	//   ....[2]....
        /*08ec*/ 	.word	0x00017db0


	//   ....[3]....
        /*08f0*/ 	.word	0x00017ea0


	//   ....[4]....
        /*08f4*/ 	.word	0x00018d90


	//   ....[5]....
        /*08f8*/ 	.word	0x00019660


	//----- nvinfo : EIATTR_MBARRIER_INSTR_OFFSETS
	.align		4
.L_432:
        /*08fc*/ 	.byte	0x04, 0x39
        /*08fe*/ 	.short	(.L_434 - .L_433)


	//   ....[0]....
.L_433:
        /*0900*/ 	.word	0x000001a0
        /*0904*/ 	.word	0x000000ff
        /*0908*/ 	.word	0x00038800
        /*090c*/ 	.short	0x0100
        /*090e*/ 	.byte	0x08
	.zero		1


	//   ....[1]....
        /*0910*/ 	.word	0x000001b0
        /*0914*/ 	.word	0x000000ff
        /*0918*/ 	.word	0x00038810
        /*091c*/ 	.short	0x0100
        /*091e*/ 	.byte	0x08
	.zero		1


	//   ....[2]....
        /*0920*/ 	.word	0x000001c0
        /*0924*/ 	.word	0x000000ff
        /*0928*/ 	.word	0x00038820
        /*092c*/ 	.short	0x0100
        /*092e*/ 	.byte	0x08
	.zero		1


	//   ....[3]....
        /*0930*/ 	.word	0x00000270
        /*0934*/ 	.word	0x000000ff
        /*0938*/ 	.word	0x00038830
        /*093c*/ 	.short	0x0100
        /*093e*/ 	.byte	0x06
	.zero		1


	//   ....[4]....
        /*0940*/ 	.word	0x00000280
        /*0944*/ 	.word	0x000000ff
        /*0948*/ 	.word	0x00038840
        /*094c*/ 	.short	0x0100
        /*094e*/ 	.byte	0x06
	.zero		1


	//   ....[5]....
        /*0950*/ 	.word	0x00000290
        /*0954*/ 	.word	0x000000ff
        /*0958*/ 	.word	0x00038838
        /*095c*/ 	.short	0x0100
        /*095e*/ 	.byte	0x06
	.zero		1


	//   ....[6]....
        /*0960*/ 	.word	0x000002a0
        /*0964*/ 	.word	0x000000ff
        /*0968*/ 	.word	0x00038848
        /*096c*/ 	.short	0x0100
        /*096e*/ 	.byte	0x06
	.zero		1


	//   ....[7]....
        /*0970*/ 	.word	0x000003d0
        /*0974*/ 	.word	0x000000ff
        /*0978*/ 	.word	0x00038850
        /*097c*/ 	.short	0x0100
        /*097e*/ 	.byte	0x08
	.zero		1


	//   ....[8]....
        /*0980*/ 	.word	0x000003e0
        /*0984*/ 	.word	0x000000ff
        /*0988*/ 	.word	0x00038860
        /*098c*/ 	.short	0x0100
        /*098e*/ 	.byte	0x08
	.zero		1


	//   ....[9]....
        /*0990*/ 	.word	0x000003f0
        /*0994*/ 	.word	0x000000ff
        /*0998*/ 	.word	0x00038858
        /*099c*/ 	.short	0x0100
        /*099e*/ 	.byte	0x08
	.zero		1


	//   ....[10]....
        /*09a0*/ 	.word	0x00000400
        /*09a4*/ 	.word	0x000000ff
        /*09a8*/ 	.word	0x00038868
        /*09ac*/ 	.short	0x0100
        /*09ae*/ 	.byte	0x08
	.zero		1


	//   ....[11]....
        /*09b0*/ 	.word	0x000004f0
        /*09b4*/ 	.word	0x000000ff
        /*09b8*/ 	.word	0x00038870
        /*09bc*/ 	.short	0x0100
        /*09be*/ 	.byte	0x06
	.zero		1


	//   ....[12]....
        /*09c0*/ 	.word	0x00000500
        /*09c4*/ 	.word	0x000000ff
        /*09c8*/ 	.word	0x00038880
        /*09cc*/ 	.short	0x0100
        /*09ce*/ 	.byte	0x06
	.zero		1


	//   ....[13]....
        /*09d0*/ 	.word	0x00000510
        /*09d4*/ 	.word	0x000000ff
        /*09d8*/ 	.word	0x00038878
        /*09dc*/ 	.short	0x0100
        /*09de*/ 	.byte	0x06
	.zero		1


	//   ....[14]....
        /*09e0*/ 	.word	0x00000520
        /*09e4*/ 	.word	0x000000ff
        /*09e8*/ 	.word	0x00038888
        /*09ec*/ 	.short	0x0100
        /*09ee*/ 	.byte	0x06
	.zero		1


	//   ....[15]....
        /*09f0*/ 	.word	0x00000650
        /*09f4*/ 	.word	0x000000ff
        /*09f8*/ 	.word	0x00038890
        /*09fc*/ 	.short	0x0100
        /*09fe*/ 	.byte	0x08
	.zero		1


	//   ....[16]....
        /*0a00*/ 	.word	0x00000660
        /*0a04*/ 	.word	0x000000ff
        /*0a08*/ 	.word	0x000388a0
        /*0a0c*/ 	.short	0x0100
        /*0a0e*/ 	.byte	0x08
	.zero		1


	//   ....[17]....
        /*0a10*/ 	.word	0x00000670
        /*0a14*/ 	.word	0x000000ff
        /*0a18*/ 	.word	0x00038898
        /*0a1c*/ 	.short	0x0100
        /*0a1e*/ 	.byte	0x08
	.zero		1


	//   ....[18]....
        /*0a20*/ 	.word	0x00000680
        /*0a24*/ 	.word	0x000000ff
        /*0a28*/ 	.word	0x000388a8
        /*0a2c*/ 	.short	0x0100
        /*0a2e*/ 	.byte	0x08
	.zero		1


	//   ....[19]....
        /*0a30*/ 	.word	0x000007b0
        /*0a34*/ 	.word	0x000000ff
        /*0a38*/ 	.word	0x000388b0
        /*0a3c*/ 	.short	0x0100
        /*0a3e*/ 	.byte	0x08
	.zero		1


	//   ....[20]....
        /*0a40*/ 	.word	0x000007c0
        /*0a44*/ 	.word	0x000000ff
        /*0a48*/ 	.word	0x000388c0
        /*0a4c*/ 	.short	0x0100
        /*0a4e*/ 	.byte	0x08
	.zero		1


	//   ....[21]....
        /*0a50*/ 	.word	0x000007d0
        /*0a54*/ 	.word	0x000000ff
        /*0a58*/ 	.word	0x000388b8
        /*0a5c*/ 	.short	0x0100
        /*0a5e*/ 	.byte	0x08
	.zero		1


	//   ....[22]....
        /*0a60*/ 	.word	0x000007e0
        /*0a64*/ 	.word	0x000000ff
        /*0a68*/ 	.word	0x000388c8
        /*0a6c*/ 	.short	0x0100
        /*0a6e*/ 	.byte	0x08
	.zero		1


	//   ....[23]....
        /*0a70*/ 	.word	0x00002510
        /*0a74*/ 	.word	0x000000ff
        /*0a78*/ 	.word	0x00000000
        /*0a7c*/ 	.short	0x0101
        /*0a7e*/ 	.byte	0x06
	.zero		1


	//   ....[24]....
        /*0a80*/ 	.word	0x00002fd0
        /*0a84*/ 	.word	0x000000ff
        /*0a88*/ 	.word	0x00000000
        /*0a8c*/ 	.short	0x0101
        /*0a8e*/ 	.byte	0x06
	.zero		1


	//   ....[25]....
        /*0a90*/ 	.word	0x00004650
        /*0a94*/ 	.word	0x000000ff
        /*0a98*/ 	.word	0x00038800
        /*0a9c*/ 	.short	0x010a
        /*0a9e*/ 	.byte	0x26
	.zero		1


	//   ....[26]....
        /*0aa0*/ 	.word	0x000046d0
        /*0aa4*/ 	.word	0x00000008
        /*0aa8*/ 	.word	0x00038830
        /*0aac*/ 	.short	0x010a
        /*0aae*/ 	.byte	0x3f
	.zero		1


	//   ....[27]....
        /*0ab0*/ 	.word	0x00004710
        /*0ab4*/ 	.word	0x00000008
        /*0ab8*/ 	.word	0x00038830
        /*0abc*/ 	.short	0x010a
        /*0abe*/ 	.byte	0x3f
	.zero		1


	//   ....[28]....
        /*0ac0*/ 	.word	0x00004990
        /*0ac4*/ 	.word	0x000000ff
        /*0ac8*/ 	.word	0x00038810
        /*0acc*/ 	.short	0x010a
        /*0ace*/ 	.byte	0x26
	.zero		1


	//   ....[29]....
        /*0ad0*/ 	.word	0x000049d0
        /*0ad4*/ 	.word	0x00000008
        /*0ad8*/ 	.word	0x00038850
        /*0adc*/ 	.short	0x010a
        /*0ade*/ 	.byte	0x3f
	.zero		1


	//   ....[30]....
        /*0ae0*/ 	.word	0x00004a10
        /*0ae4*/ 	.word	0x00000008
        /*0ae8*/ 	.word	0x00038850
        /*0aec*/ 	.short	0x010a
        /*0aee*/ 	.byte	0x3f
	.zero		1


	//   ....[31]....
        /*0af0*/ 	.word	0x00005c10
        /*0af4*/ 	.word	0x000000ff
        /*0af8*/ 	.word	0x00000000
        /*0afc*/ 	.short	0x0101
        /*0afe*/ 	.byte	0x05
	.zero		1


	//   ....[32]....
        /*0b00*/ 	.word	0x00007550
        /*0b04*/ 	.word	0x000000ff
        /*0b08*/ 	.word	0x00000000
        /*0b0c*/ 	.short	0x0101
        /*0b0e*/ 	.byte	0x05
	.zero		1


	//   ....[33]....
        /*0b10*/ 	.word	0x00007800
        /*0b14*/ 	.word	0x000000ff
        /*0b18*/ 	.word	0x00038830
        /*0b1c*/ 	.short	0x010a
        /*0b1e*/ 	.byte	0x05
	.zero		1


	//   ....[34]....
        /*0b20*/ 	.word	0x00007840
        /*0b24*/ 	.word	0x000000ff
        /*0b28*/ 	.word	0x00038830
        /*0b2c*/ 	.short	0x010a
        /*0b2e*/ 	.byte	0x05
	.zero		1


	//   ....[35]....
        /*0b30*/ 	.word	0x000079d0
        /*0b34*/ 	.word	0x000000ff
        /*0b38*/ 	.word	0x00038850
        /*0b3c*/ 	.short	0x010a
        /*0b3e*/ 	.byte	0x05
	.zero		1


	//   ....[36]....
        /*0b40*/ 	.word	0x00007a10
        /*0b44*/ 	.word	0x000000ff
        /*0b48*/ 	.word	0x00038850
        /*0b4c*/ 	.short	0x010a
        /*0b4e*/ 	.byte	0x05
	.zero		1


	//   ....[37]....
        /*0b50*/ 	.word	0x00008b30
        /*0b54*/ 	.word	0x000000ff
        /*0b58*/ 	.word	0x00000000
        /*0b5c*/ 	.short	0x0101
        /*0b5e*/ 	.byte	0x0a
	.zero		1


	//   ....[38]....
        /*0b60*/ 	.word	0x0000ab10
        /*0b64*/ 	.word	0x000000ff
        /*0b68*/ 	.word	0x00000000
        /*0b6c*/ 	.short	0x0101
        /*0b6e*/ 	.byte	0x05
	.zero		1


	//   ....[39]....
        /*0b70*/ 	.word	0x0000ae50
        /*0b74*/ 	.word	0x000000ff
        /*0b78*/ 	.word	0x00038830
        /*0b7c*/ 	.short	0x010a
        /*0b7e*/ 	.byte	0x05
	.zero		1


	//   ....[40]....
        /*0b80*/ 	.word	0x0000ae90
        /*0b84*/ 	.word	0x000000ff
        /*0b88*/ 	.word	0x00038830
        /*0b8c*/ 	.short	0x010a
        /*0b8e*/ 	.byte	0x05
	.zero		1


	//   ....[41]....
        /*0b90*/ 	.word	0x0000b020
        /*0b94*/ 	.word	0x000000ff
        /*0b98*/ 	.word	0x00038850
        /*0b9c*/ 	.short	0x010a
        /*0b9e*/ 	.byte	0x05
	.zero		1


	//   ....[42]....
        /*0ba0*/ 	.word	0x0000b060
        /*0ba4*/ 	.word	0x000000ff
        /*0ba8*/ 	.word	0x00038850
        /*0bac*/ 	.short	0x010a
        /*0bae*/ 	.byte	0x05
	.zero		1


	//   ....[43]....
        /*0bb0*/ 	.word	0x0000c1b0
        /*0bb4*/ 	.word	0x000000ff
        /*0bb8*/ 	.word	0x00000000
        /*0bbc*/ 	.short	0x0101
        /*0bbe*/ 	.byte	0x0a
	.zero		1


	//   ....[44]....
        /*0bc0*/ 	.word	0x0000d660
        /*0bc4*/ 	.word	0x000000ff
        /*0bc8*/ 	.word	0x00000000
        /*0bcc*/ 	.short	0x0101
        /*0bce*/ 	.byte	0x05
	.zero		1


	//   ....[45]....
        /*0bd0*/ 	.word	0x0000d760
        /*0bd4*/ 	.word	0x000000ff
        /*0bd8*/ 	.word	0x00038830
        /*0bdc*/ 	.short	0x010a
        /*0bde*/ 	.byte	0x07
	.zero		1


	//   ....[46]....
        /*0be0*/ 	.word	0x0000d7a0
        /*0be4*/ 	.word	0x000000ff
        /*0be8*/ 	.word	0x00038830
        /*0bec*/ 	.short	0x010a
        /*0bee*/ 	.byte	0x07
	.zero		1


	//   ....[47]....
        /*0bf0*/ 	.word	0x0000d930
        /*0bf4*/ 	.word	0x000000ff
        /*0bf8*/ 	.word	0x00038850
        /*0bfc*/ 	.short	0x010a
        /*0bfe*/ 	.byte	0x07
	.zero		1


	//   ....[48]....
        /*0c00*/ 	.word	0x0000d970
        /*0c04*/ 	.word	0x000000ff
        /*0c08*/ 	.word	0x00038850
        /*0c0c*/ 	.short	0x010a
        /*0c0e*/ 	.byte	0x07
	.zero		1


	//   ....[49]....
        /*0c10*/ 	.word	0x0000ea80
        /*0c14*/ 	.word	0x000000ff
        /*0c18*/ 	.word	0x00000000
        /*0c1c*/ 	.short	0x0101
        /*0c1e*/ 	.byte	0x0a
	.zero		1


	//   ....[50]....
        /*0c20*/ 	.word	0x00010a50
        /*0c24*/ 	.word	0x000000ff
        /*0c28*/ 	.word	0x00000000
        /*0c2c*/ 	.short	0x0101
        /*0c2e*/ 	.byte	0x07
	.zero		1


	//   ....[51]....
        /*0c30*/ 	.word	0x000132a0
        /*0c34*/ 	.word	0x000000ff
        /*0c38*/ 	.word	0x00000000
        /*0c3c*/ 	.short	0x0101
        /*0c3e*/ 	.byte	0x04
	.zero		1


	//   ....[52]....
        /*0c40*/ 	.word	0x00013d70
        /*0c44*/ 	.word	0x000000ff
        /*0c48*/ 	.word	0x00000000
        /*0c4c*/ 	.short	0x0101
        /*0c4e*/ 	.byte	0x04
	.zero		1


	//   ....[53]....
        /*0c50*/ 	.word	0x00018630
        /*0c54*/ 	.word	0x00000016
        /*0c58*/ 	.word	0x00038840
        /*0c5c*/ 	.short	0x010a
        /*0c5e*/ 	.byte	0x3f
	.zero		1


	//   ....[54]....
        /*0c60*/ 	.word	0x00018af0
        /*0c64*/ 	.word	0x00000016
        /*0c68*/ 	.word	0x00038830
        /*0c6c*/ 	.short	0x0107
        /*0c6e*/ 	.byte	0x3f
	.zero		1


	//   ....[55]....
        /*0c70*/ 	.word	0x00018bd0
        /*0c74*/ 	.word	0x00000016
        /*0c78*/ 	.word	0x00038830
        /*0c7c*/ 	.short	0x0101
        /*0c7e*/ 	.byte	0x3f
	.zero		1


	//   ....[56]....
        /*0c80*/ 	.word	0x000194a0
        /*0c84*/ 	.word	0x00000011
        /*0c88*/ 	.word	0x00038800
        /*0c8c*/ 	.short	0x0107
        /*0c8e*/ 	.byte	0x3f
	.zero		1


	//   ....[57]....
        /*0c90*/ 	.word	0x00019530
        /*0c94*/ 	.word	0x00000011
        /*0c98*/ 	.word	0x00038800
        /*0c9c*/ 	.short	0x0101
        /*0c9e*/ 	.byte	0x3f
	.zero		1


	//   ....[58]....
        /*0ca0*/ 	.word	0x0001a230
        /*0ca4*/ 	.word	0x00000011
        /*0ca8*/ 	.word	0x00038810
        /*0cac*/ 	.short	0x0107
        /*0cae*/ 	.byte	0x3f
	.zero		1


	//   ....[59]....
        /*0cb0*/ 	.word	0x0001a330
        /*0cb4*/ 	.word	0x00000011
        /*0cb8*/ 	.word	0x00038810
        /*0cbc*/ 	.short	0x0101
        /*0cbe*/ 	.byte	0x3f
	.zero		1


	//   ....[60]....
        /*0cc0*/ 	.word	0x0001a350
        /*0cc4*/ 	.word	0x00000011
        /*0cc8*/ 	.word	0x00038820
        /*0ccc*/ 	.short	0x010a
        /*0cce*/ 	.byte	0x3f
	.zero		1


	//   ....[61]....
        /*0cd0*/ 	.word	0x0001a3e0
        /*0cd4*/ 	.word	0x00000016
        /*0cd8*/ 	.word	0x00038860
        /*0cdc*/ 	.short	0x010a
        /*0cde*/ 	.byte	0x3f
	.zero		1


	//   ....[62]....
        /*0ce0*/ 	.word	0x0001ace0
        /*0ce4*/ 	.word	0x00000016
        /*0ce8*/ 	.word	0x00038850
        /*0cec*/ 	.short	0x0107
        /*0cee*/ 	.byte	0x3f
	.zero		1


	//   ....[63]....
        /*0cf0*/ 	.word	0x0001adb0
        /*0cf4*/ 	.word	0x00000016
        /*0cf8*/ 	.word	0x00038850
        /*0cfc*/ 	.short	0x0101
        /*0cfe*/ 	.byte	0x3f
	.zero		1


	//   ....[64]....
        /*0d00*/ 	.word	0x0001b150
        /*0d04*/ 	.word	0x00000006
        /*0d08*/ 	.word	0x00038840
        /*0d0c*/ 	.short	0x010a
        /*0d0e*/ 	.byte	0x3f
	.zero		1


	//   ....[65]....
        /*0d10*/ 	.word	0x0001b470
        /*0d14*/ 	.word	0x00000006
        /*0d18*/ 	.word	0x00038830
        /*0d1c*/ 	.short	0x0107
        /*0d1e*/ 	.byte	0x3f
	.zero		1


	//   ....[66]....
        /*0d20*/ 	.word	0x0001b530
        /*0d24*/ 	.word	0x00000006
        /*0d28*/ 	.word	0x00038830
        /*0d2c*/ 	.short	0x0101
        /*0d2e*/ 	.byte	0x3f
	.zero		1


	//   ....[67]....
        /*0d30*/ 	.word	0x0001b560
        /*0d34*/ 	.word	0x00000006
        /*0d38*/ 	.word	0x00038860
        /*0d3c*/ 	.short	0x010a
        /*0d3e*/ 	.byte	0x3f
	.zero		1


	//   ....[68]....
        /*0d40*/ 	.word	0x0001bc10
        /*0d44*/ 	.word	0x00000006
        /*0d48*/ 	.word	0x00038850
        /*0d4c*/ 	.short	0x0107
        /*0d4e*/ 	.byte	0x3f
	.zero		1


	//   ....[69]....
        /*0d50*/ 	.word	0x0001bcd0
        /*0d54*/ 	.word	0x00000006
        /*0d58*/ 	.word	0x00038850
        /*0d5c*/ 	.short	0x0101
        /*0d5e*/ 	.byte	0x3f
	.zero		1


	//   ....[70]....
        /*0d60*/ 	.word	0x0001cf60
        /*0d64*/ 	.word	0x00000005
        /*0d68*/ 	.word	0x00038820
        /*0d6c*/ 	.short	0x010a
        /*0d6e*/ 	.byte	0x3f
	.zero		1


	//   ....[71]....
        /*0d70*/ 	.word	0x0001d0e0
        /*0d74*/ 	.word	0x00000003
        /*0d78*/ 	.word	0x00038840
        /*0d7c*/ 	.short	0x010a
        /*0d7e*/ 	.byte	0x3f
	.zero		1


	//   ....[72]....
        /*0d80*/ 	.word	0x0001d180
        /*0d84*/ 	.word	0x00000005
        /*0d88*/ 	.word	0x00038840
        /*0d8c*/ 	.short	0x010a
        /*0d8e*/ 	.byte	0x3f
	.zero		1


	//   ....[73]....
        /*0d90*/ 	.word	0x0001d1c0
        /*0d94*/ 	.word	0x00000003
        /*0d98*/ 	.word	0x00038860
        /*0d9c*/ 	.short	0x010a
        /*0d9e*/ 	.byte	0x3f
	.zero		1


	//   ....[74]....
        /*0da0*/ 	.word	0x0001d200
        /*0da4*/ 	.word	0x00000005
        /*0da8*/ 	.word	0x00038860
        /*0dac*/ 	.short	0x010a
        /*0dae*/ 	.byte	0x3f
	.zero		1


	//   ....[75]....
        /*0db0*/ 	.word	0x0001d270
        /*0db4*/ 	.word	0x00000003
        /*0db8*/ 	.word	0x00038800
        /*0dbc*/ 	.short	0x010a
        /*0dbe*/ 	.byte	0x3f
	.zero		1


	//   ....[76]....
        /*0dc0*/ 	.word	0x0001d2c0
        /*0dc4*/ 	.word	0x00000008
        /*0dc8*/ 	.word	0x00038830
        /*0dcc*/ 	.short	0x010a
        /*0dce*/ 	.byte	0x3f
	.zero		1


	//   ....[77]....
        /*0dd0*/ 	.word	0x0001d320
        /*0dd4*/ 	.word	0x00000005
        /*0dd8*/ 	.word	0x00038810
        /*0ddc*/ 	.short	0x010a
        /*0dde*/ 	.byte	0x3f
	.zero		1


	//   ....[78]....
        /*0de0*/ 	.word	0x0001d370
        /*0de4*/ 	.word	0x00000008
        /*0de8*/ 	.word	0x00038850
        /*0dec*/ 	.short	0x010a
        /*0dee*/ 	.byte	0x3f
	.zero		1


	//   ....[79]....
        /*0df0*/ 	.word	0x0001d3d0
        /*0df4*/ 	.word	0x00000006
        /*0df8*/ 	.word	0x00038830
        /*0dfc*/ 	.short	0x010a
        /*0dfe*/ 	.byte	0x3f
	.zero		1


	//   ....[80]....
        /*0e00*/ 	.word	0x0001d430
        /*0e04*/ 	.word	0x00000006
        /*0e08*/ 	.word	0x00038850
        /*0e0c*/ 	.short	0x010a
        /*0e0e*/ 	.byte	0x3f
	.zero		1


	//   ....[81]....
        /*0e10*/ 	.word	0x0001d490
        /*0e14*/ 	.word	0x00000006
        /*0e18*/ 	.word	0x00038830
        /*0e1c*/ 	.short	0x010a
        /*0e1e*/ 	.byte	0x3f
	.zero		1


	//   ....[82]....
        /*0e20*/ 	.word	0x0001d4f0
        /*0e24*/ 	.word	0x00000006
        /*0e28*/ 	.word	0x00038850
        /*0e2c*/ 	.short	0x010a
        /*0e2e*/ 	.byte	0x3f
	.zero		1


	//   ....[83]....
        /*0e30*/ 	.word	0x0001d550
        /*0e34*/ 	.word	0x00000006
        /*0e38*/ 	.word	0x00038830
        /*0e3c*/ 	.short	0x010a
        /*0e3e*/ 	.byte	0x3f
	.zero		1


	//   ....[84]....
        /*0e40*/ 	.word	0x0001d5b0
        /*0e44*/ 	.word	0x00000006
        /*0e48*/ 	.word	0x00038850
        /*0e4c*/ 	.short	0x010a
        /*0e4e*/ 	.byte	0x3f
	.zero		1


	//   ....[85]....
        /*0e50*/ 	.word	0x0001d6d0
        /*0e54*/ 	.word	0x00000016
        /*0e58*/ 	.word	0x00038840
        /*0e5c*/ 	.short	0x010a
        /*0e5e*/ 	.byte	0x3f
	.zero		1


	//   ....[86]....
        /*0e60*/ 	.word	0x0001ecc0
        /*0e64*/ 	.word	0x00000011
        /*0e68*/ 	.word	0x00038820
        /*0e6c*/ 	.short	0x010a
        /*0e6e*/ 	.byte	0x3f
	.zero		1


	//   ....[87]....
        /*0e70*/ 	.word	0x0001ed10
        /*0e74*/ 	.word	0x00000016
        /*0e78*/ 	.word	0x00038860
        /*0e7c*/ 	.short	0x010a
        /*0e7e*/ 	.byte	0x3f
	.zero		1


	//   ....[88]....
        /*0e80*/ 	.word	0x0001f600
        /*0e84*/ 	.word	0x00000006
        /*0e88*/ 	.word	0x00038840
        /*0e8c*/ 	.short	0x010a
        /*0e8e*/ 	.byte	0x3f
	.zero		1


	//   ....[89]....
        /*0e90*/ 	.word	0x0001fac0
        /*0e94*/ 	.word	0x00000006
        /*0e98*/ 	.word	0x00038860
        /*0e9c*/ 	.short	0x010a
        /*0e9e*/ 	.byte	0x3f
	.zero		1


	//   ....[90]....
        /*0ea0*/ 	.word	0x00020c60
        /*0ea4*/ 	.word	0x00000005
        /*0ea8*/ 	.word	0x00038820
        /*0eac*/ 	.short	0x010a
        /*0eae*/ 	.byte	0x3f
	.zero		1


	//   ....[91]....
        /*0eb0*/ 	.word	0x00020e00
        /*0eb4*/ 	.word	0x00000003
        /*0eb8*/ 	.word	0x00038840
        /*0ebc*/ 	.short	0x010a
        /*0ebe*/ 	.byte	0x3f
	.zero		1


	//   ....[92]....
        /*0ec0*/ 	.word	0x00020e50
        /*0ec4*/ 	.word	0x00000005
        /*0ec8*/ 	.word	0x00038840
        /*0ecc*/ 	.short	0x010a
        /*0ece*/ 	.byte	0x3f
	.zero		1


	//   ....[93]....
        /*0ed0*/ 	.word	0x00020ea0
        /*0ed4*/ 	.word	0x00000003
        /*0ed8*/ 	.word	0x00038860
        /*0edc*/ 	.short	0x010a
        /*0ede*/ 	.byte	0x3f
	.zero		1


	//----- nvinfo : EIATTR_NUM_MBARRIERS
	.align		4
.L_434:
        /*0ee0*/ 	.byte	0x03, 0x38
        /*0ee2*/ 	.short	0x0017


	//----- nvinfo : EIATTR_EXIT_INSTR_OFFSETS
	.align		4
        /*0ee4*/ 	.byte	0x04, 0x1c
        /*0ee6*/ 	.short	(.L_436 - .L_435)


	//   ....[0]....
.L_435:
        /*0ee8*/ 	.word	0x00000990


	//   ....[1]....
        /*0eec*/ 	.word	0x00015d70


	//   ....[2]....
        /*0ef0*/ 	.word	0x0001d250


	//----- nvinfo : EIATTR_MAX_THREADS
	.align		4
.L_436:
        /*0ef4*/ 	.byte	0x04, 0x05
        /*0ef6*/ 	.short	(.L_438 - .L_437)
.L_437:
        /*0ef8*/ 	.word	0x00000180
        /*0efc*/ 	.word	0x00000001
        /*0f00*/ 	.word	0x00000001


	//----- nvinfo : EIATTR_CRS_STACK_SIZE
	.align		4
.L_438:
        /*0f04*/ 	.byte	0x04, 0x1e
        /*0f06*/ 	.short	(.L_440 - .L_439)
.L_439:
        /*0f08*/ 	.word	0x00000000


	//----- nvinfo : EIATTR_CBANK_PARAM_SIZE
	.align		4
.L_440:
        /*0f0c*/ 	.byte	0x03, 0x19
        /*0f0e*/ 	.short	0x0bf0


	//----- nvinfo : EIATTR_PARAM_CBANK
	.align		4
        /*0f10*/ 	.byte	0x04, 0x0a
        /*0f12*/ 	.short	(.L_442 - .L_441)
	.align		4
.L_441:
        /*0f14*/ 	.word	index@(.nv.constant0._ZN7cutlass13device_kernelIN5flash11enable_sm90INS1_16FlashAttnFwdSm90INS1_25CollectiveMainloopFwdSm90ILi2EN4cute5tupleIJNS5_1CILi1EEES8_S8_EEENS6_IJNS7_ILi64EEESA_SA_EEELi512ENS_10bfloat16_tEfNS_4arch4Sm90ELb0ELb1ELb0ELb1ELb1ELb0ELb1ELb0ELb0ELb1ELb1ELb0EEENS1_21CollectiveEpilogueFwdINS6_IJSA_NS7_ILi512EEESA_EEES9_SC_SE_Li256ELb1ELb1ELb1ELb0EEENS1_36VarlenDynamicPersistentTileSchedulerILi64ELi64ELi256ELi128ELb1ELb1ELb1ELb1ELb0ELb1EEEEEEEEEvNT_6ParamsE)
        /*0f18*/ 	.short	0x0210
        /*0f1a*/ 	.short	0x0bf0


	//----- nvinfo : EIATTR_SW_WAR
	.align		4
.L_442:
        /*0f1c*/ 	.byte	0x04, 0x36
        /*0f1e*/ 	.short	(.L_444 - .L_443)
.L_443:
        /*0f20*/ 	.word	0x00000008
.L_444:


//--------------------- .nv.info._ZN7cutlass13device_kernelIN5flash11enable_sm90INS1_16FlashAttnFwdSm90INS1_25CollectiveMainloopFwdSm90ILi2EN4cute5tupleIJNS5_1CILi1EEES8_S8_EEENS6_IJNS7_ILi64EEESA_SA_EEELi512ENS_10bfloat16_tEfNS_4arch4Sm90ELb0ELb1ELb0ELb1ELb1ELb1ELb1ELb0ELb0ELb1ELb1ELb0EEENS1_21CollectiveEpilogueFwdINS6_IJSA_NS7_ILi512EEESA_EEES9_SC_SE_Li256ELb1ELb1ELb1ELb0EEENS1_36VarlenDynamicPersistentTileSchedulerILi64ELi64ELi256ELi128ELb1ELb1ELb1ELb1ELb0ELb1EEEEEEEEEvNT_6ParamsE --------------------------
	.section	.nv.info._ZN7cutlass13device_kernelIN5flash11enable_sm90INS1_16FlashAttnFwdSm90INS1_25CollectiveMainloopFwdSm90ILi2EN4cute5tupleIJNS5_1CILi1EEES8_S8_EEENS6_IJNS7_ILi64EEESA_SA_EEELi512ENS_10bfloat16_tEfNS_4arch4Sm90ELb0ELb1ELb0ELb1ELb1ELb1ELb1ELb0ELb0ELb1ELb1ELb0EEENS1_21CollectiveEpilogueFwdINS6_IJSA_NS7_ILi512EEESA_EEES9_SC_SE_Li256ELb1ELb1ELb1ELb0EEENS1_36VarlenDynamicPersistentTileSchedulerILi64ELi64ELi256ELi128ELb1ELb1ELb1ELb1ELb0ELb1EEEEEEEEEvNT_6ParamsE,"",@"SHT_CUDA_INFO"
	.sectionflags	@""
	.align	4


	//----- nvinfo : EIATTR_CUDA_API_VERSION
	.align		4
        /*0000*/ 	.byte	0x04, 0x37
        /*0002*/ 	.short	(.L_446 - .L_445)
.L_445:
        /*0004*/ 	.word	0x00000082


	//----- nvinfo : EIATTR_KPARAM_INFO
	.align		4
.L_446:
        /*0008*/ 	.byte	0x04, 0x17
        /*000a*/ 	.short	(.L_448 - .L_447)
.L_447:
        /*000c*/ 	.word	0x00000000
        /*0010*/ 	.short	0x0000
        /*0012*/ 	.short	0x0070
        /*0014*/ 	.byte	0x00, 0xf0, 0x01, 0x2e


	//----- nvinfo : EIATTR_SPARSE_MMA_MASK
	.align		4
.L_448:
        /*0018*/ 	.byte	0x03, 0x50
        /*001a*/ 	.short	0x0000


	//----- nvinfo : EIATTR_MAXREG_COUNT
	.align		4
        /*001c*/ 	.byte	0x03, 0x1b
        /*001e*/ 	.short	0x00a8


	//----- nvinfo : EIATTR_NUM_BARRIERS
	.align		4
        /*0020*/ 	.byte	0x02, 0x4c
        /*0022*/ 	.byte	0x10
	.zero		1


	//----- nvinfo : EIATTR_EXTERNS
	.align		4
        /*0024*/ 	.byte	0x04, 0x0f
        /*0026*/ 	.short	(.L_450 - .L_449)


	//   ....[0]....
	.align		4
.L_449:
        /*0028*/ 	.word	index@(__assertfail)


	//----- nvinfo : EIATTR_ANNOTATIONS
	.align		4
.L_450:
        /*002c*/ 	.byte	0x04, 0x55
        /*002e*/ 	.short	(.L_452 - .L_451)


	//   ....[0]....
.L_451:
        /* <DEDUP_REMOVED lines=64> */


	//----- nvinfo : EIATTR_MERCURY_ISA_VERSION
	.align		4
.L_452:
        /*0418*/ 	.byte	0x03, 0x5f
        /*041a*/ 	.short	0x0101


	//----- nvinfo : EIATTR_UNUSED_LOAD_BYTE_OFFSET
	.align		4
        /*041c*/ 	.byte	0x04, 0x44
        /*041e*/ 	.short	(.L_454 - .L_453)


	//   ....[0]....
.L_453:
        /*0420*/ 	.word	0x00000a50
        /*0424*/ 	.word	0x0000fff0


	//   ....[1]....
        /*0428*/ 	.word	0x0001b0a0
        /*042c*/ 	.word	0x0000fff0


	//----- nvinfo : EIATTR_INT_WARP_WIDE_INSTR_OFFSETS
	.align		4
.L_454:
        /*0430*/ 	.byte	0x04, 0x31
        /*0432*/ 	.short	(.L_456 - .L_455)


	//   ....[0]....
.L_455:
        /*0434*/ 	.word	0x00000130


	//   ....[1]....
        /*0438*/ 	.word	0x00000170


	//   ....[2]....
        /*043c*/ 	.word	0x000001e0


	//   ....[3]....
        /*0440*/ 	.word	0x000001f0


	//   ....[4]....
        /*0444*/ 	.word	0x00023d70


	//   ....[5]....
        /*0448*/ 	.word	0x00023e00


	//   ....[6]....
        /*044c*/ 	.word	0x00028240


	//   ....[7]....
        /*0450*/ 	.word	0x000282d0


	//----- nvinfo : EIATTR_COOP_GROUP_MASK_REGIDS
	.align		4
.L_456:
        /*0454*/ 	.byte	0x04, 0x29
        /*0456*/ 	.short	(.L_458 - .L_457)


	//   ....[0]....
.L_457:
        /*0458*/ 	.word	0xffffffff


	//   ....[1]....
        /*045c*/ 	.word	0xffffffff


	//   ....[2]....
        /*0460*/ 	.word	0xffffffff


	//   ....[3]....
        /*0464*/ 	.word	0xffffffff


	//   ....[4]....
        /*0468*/ 	.word	0xffffffff


	//   ....[5]....
        /*046c*/ 	.word	0xffffffff


	//   ....[6]....
        /*0470*/ 	.word	0xffffffff


	//   ....[7]....
        /*0474*/ 	.word	0xffffffff


	//   ....[8]....
        /*0478*/ 	.word	0xffffffff


	//   ....[9]....
        /*047c*/ 	.word	0xffffffff


	//   ....[10]....
        /*0480*/ 	.word	0xffffffff


	//   ....[11]....
        /*0484*/ 	.word	0xffffffff


	//   ....[12]....
        /*0488*/ 	.word	0xffffffff


	//   ....[13]....
        /*048c*/ 	.word	0xffffffff


	//   ....[14]....
        /*0490*/ 	.word	0xffffffff


	//   ....[15]....
        /*0494*/ 	.word	0xffffffff


	//   ....[16]....
        /*0498*/ 	.word	0xffffffff


	//   ....[17]....
        /*049c*/ 	.word	0xffffffff


	//   ....[18]....
        /*04a0*/ 	.word	0xffffffff


	//   ....[19]....
        /*04a4*/ 	.word	0xffffffff


	//   ....[20]....
        /*04a8*/ 	.word	0xffffffff


	//   ....[21]....
        /*04ac*/ 	.word	0xffffffff


	//   ....[22]....
        /*04b0*/ 	.word	0xffffffff


	//   ....[23]....
        /*04b4*/ 	.word	0xffffffff


	//   ....[24]....
        /*04b8*/ 	.word	0xffffffff


	//   ....[25]....
        /*04bc*/ 	.word	0xffffffff


	//   ....[26]....
        /*04c0*/ 	.word	0xffffffff


	//   ....[27]....
        /*04c4*/ 	.word	0xffffffff


	//   ....[28]....
        /*04c8*/ 	.word	0xffffffff


	//   ....[29]....
        /*04cc*/ 	.word	0xffffffff


	//   ....[30]....
        /*04d0*/ 	.word	0xffffffff


	//   ....[31]....
        /*04d4*/ 	.word	0xffffffff


	//   ....[32]....
        /*04d8*/ 	.word	0xffffffff


	//   ....[33]....
        /*04dc*/ 	.word	0xffffffff


	//   ....[34]....
        /*04e0*/ 	.word	0xffffffff


	//   ....[35]....
        /*04e4*/ 	.word	0xffffffff


	//   ....[36]....
        /*04e8*/ 	.word	0xffffffff


	//   ....[37]....
        /*04ec*/ 	.word	0xffffffff


	//   ....[38]....
        /*04f0*/ 	.word	0xffffffff


	//   ....[39]....
        /*04f4*/ 	.word	0xffffffff


	//   ....[40]....
        /*04f8*/ 	.word	0xffffffff


	//   ....[41]....
        /*04fc*/ 	.word	0xffffffff


	//   ....[42]....
        /*0500*/ 	.word	0xffffffff


	//   ....[43]....
        /*0504*/ 	.word	0xffffffff


	//   ....[44]....
        /*0508*/ 	.word	0xffffffff


	//   ....[45]....
        /*050c*/ 	.word	0xffffffff


	//   ....[46]....
        /*0510*/ 	.word	0xffffffff


	//   ....[47]....
        /*0514*/ 	.word	0xffffffff


	//   ....[48]....
        /*0518*/ 	.word	0xffffffff


	//   ....[49]....
        /*051c*/ 	.word	0xffffffff


	//   ....[50]....
        /*0520*/ 	.word	0xffffffff


	//   ....[51]....
        /*0524*/ 	.word	0xffffffff


	//   ....[52]....
        /*0528*/ 	.word	0xffffffff


	//   ....[53]....
        /*052c*/ 	.word	0xffffffff


	//   ....[54]....
        /*0530*/ 	.word	0xffffffff


	//   ....[55]....
        /*0534*/ 	.word	0xffffffff


	//   ....[56]....
        /*0538*/ 	.word	0xffffffff


	//   ....[57]....
        /*053c*/ 	.word	0xffffffff


	//   ....[58]....
        /*0540*/ 	.word	0xffffffff


	//   ....[59]....
        /*0544*/ 	.word	0xffffffff


	//   ....[60]....
        /*0548*/ 	.word	0xffffffff


	//   ....[61]....
        /*054c*/ 	.word	0xffffffff


	//   ....[62]....
        /*0550*/ 	.word	0xffffffff


	//   ....[63]....
        /*0554*/ 	.word	0xffffffff


	//   ....[64]....
        /*0558*/ 	.word	0xffffffff


	//   ....[65]....
        /*055c*/ 	.word	0xffffffff


	//   ....[66]....
        /*0560*/ 	.word	0xffffffff


	//   ....[67]....
        /*0564*/ 	.word	0xffffffff


	//   ....[68]....
        /*0568*/ 	.word	0xffffffff


	//   ....[69]....
        /*056c*/ 	.word	0xffffffff


	//   ....[70]....
        /*0570*/ 	.word	0xffffffff


	//   ....[71]....
        /*0574*/ 	.word	0xffffffff


	//   ....[72]....
        /*0578*/ 	.word	0xffffffff


	//   ....[73]....
        /*057c*/ 	.word	0xffffffff


	//   ....[74]....
        /*0580*/ 	.word	0xffffffff


	//   ....[75]....
        /*0584*/ 	.word	0xffffffff


	//   ....[76]....
        /*0588*/ 	.word	0xffffffff


	//   ....[77]....
        /*058c*/ 	.word	0xffffffff


	//   ....[78]....
        /*0590*/ 	.word	0xffffffff


	//   ....[79]....
        /*0594*/ 	.word	0xffffffff


	//   ....[80]....
        /*0598*/ 	.word	0xffffffff


	//   ....[81]....
        /*059c*/ 	.word	0xffffffff


	//   ....[82]....
        /*05a0*/ 	.word	0xffffffff


	//   ....[83]....
        /*05a4*/ 	.word	0xffffffff


	//   ....[84]....
        /*05a8*/ 	.word	0xffffffff


	//   ....[85]....
        /*05ac*/ 	.word	0xffffffff


	//   ....[86]....
        /*05b0*/ 	.word	0xffffffff


	//   ....[87]....
        /*05b4*/ 	.word	0xffffffff


	//   ....[88]....
        /*05b8*/ 	.word	0xffffffff


	//   ....[89]....
        /*05bc*/ 	.word	0xffffffff


	//   ....[90]....
        /*05c0*/ 	.word	0xffffffff


	//   ....[91]....
        /*05c4*/ 	.word	0xffffffff


	//   ....[92]....
        /*05c8*/ 	.word	0xffffffff


	//   ....[93]....
        /*05cc*/ 	.word	0xffffffff


	//   ....[94]....
        /*05d0*/ 	.word	0xffffffff


	//   ....[95]....
        /*05d4*/ 	.word	0xffffffff


	//   ....[96]....
        /*05d8*/ 	.word	0xffffffff


	//   ....[97]....
        /*05dc*/ 	.word	0xffffffff


	//   ....[98]....
        /*05e0*/ 	.word	0xffffffff


	//   ....[99]....
        /*05e4*/ 	.word	0xffffffff


	//   ....[100]....
        /*05e8*/ 	.word	0xffffffff


	//   ....[101]....
        /*05ec*/ 	.word	0xffffffff


	//   ....[102]....
        /*05f0*/ 	.word	0xffffffff


	//   ....[103]....
        /*05f4*/ 	.word	0xffffffff


	//   ....[104]....
        /*05f8*/ 	.word	0xffffffff


	//   ....[105]....
        /*05fc*/ 	.word	0xffffffff


	//   ....[106]....
        /*0600*/ 	.word	0xffffffff


	//   ....[107]....
        /*0604*/ 	.word	0xffffffff


	//   ....[108]....
        /*0608*/ 	.word	0xffffffff


	//   ....[109]....
        /*060c*/ 	.word	0xffffffff


	//   ....[110]....
        /*0610*/ 	.word	0xffffffff


	//   ....[111]....
        /*0614*/ 	.word	0xffffffff


	//   ....[112]....
        /*0618*/ 	.word	0xffffffff


	//   ....[113]....
        /*061c*/ 	.word	0xffffffff


	//   ....[114]....
        /*0620*/ 	.word	0xffffffff


	//   ....[115]....
        /*0624*/ 	.word	0xffffffff


	//   ....[116]....
        /*0628*/ 	.word	0xffffffff


	//   ....[117]....
        /*062c*/ 	.word	0xffffffff


	//   ....[118]....
        /*0630*/ 	.word	0xffffffff


	//   ....[119]....
        /*0634*/ 	.word	0xffffffff


	//   ....[120]....
        /*0638*/ 	.word	0xffffffff


	//   ....[121]....
        /*063c*/ 	.word	0xffffffff


	//   ....[122]....
        /*0640*/ 	.word	0xffffffff


	//   ....[123]....
        /*0644*/ 	.word	0xffffffff


	//   ....[124]....
        /*0648*/ 	.word	0xffffffff


	//   ....[125]....
        /*064c*/ 	.word	0xffffffff


	//   ....[126]....
        /*0650*/ 	.word	0xffffffff


	//   ....[127]....
        /*0654*/ 	.word	0xffffffff


	//   ....[128]....
        /*0658*/ 	.word	0xffffffff


	//   ....[129]....
        /*065c*/ 	.word	0xffffffff


	//   ....[130]....
        /*0660*/ 	.word	0xffffffff


	//   ....[131]....
        /*0664*/ 	.word	0xffffffff


	//   ....[132]....
        /*0668*/ 	.word	0xffffffff


	//   ....[133]....
        /*066c*/ 	.word	0xffffffff


	//   ....[134]....
        /*0670*/ 	.word	0xffffffff


	//   ....[135]....
        /*0674*/ 	.word	0xffffffff


	//   ....[136]....
        /*0678*/ 	.word	0xffffffff


	//   ....[137]....
        /*067c*/ 	.word	0xffffffff


	//   ....[138]....
        /*0680*/ 	.word	0xffffffff


	//   ....[139]....
        /*0684*/ 	.word	0xffffffff


	//   ....[140]....
        /*0688*/ 	.word	0xffffffff


	//   ....[141]....
        /*068c*/ 	.word	0xffffffff


	//   ....[142]....
        /*0690*/ 	.word	0xffffffff


	//   ....[143]....
        /*0694*/ 	.word	0xffffffff


	//   ....[144]....
        /*0698*/ 	.word	0xffffffff


	//   ....[145]....
        /*069c*/ 	.word	0xffffffff


	//   ....[146]....
        /*06a0*/ 	.word	0xffffffff


	//   ....[147]....
        /*06a4*/ 	.word	0xffffffff


	//   ....[148]....
        /*06a8*/ 	.word	0xffffffff


	//   ....[149]....
        /*06ac*/ 	.word	0xffffffff


	//   ....[150]....
        /*06b0*/ 	.word	0xffffffff


	//   ....[151]....
        /*06b4*/ 	.word	0xffffffff


	//   ....[152]....
        /*06b8*/ 	.word	0xffffffff


	//   ....[153]....
        /*06bc*/ 	.word	0xffffffff


	//   ....[154]....
        /*06c0*/ 	.word	0xffffffff


	//   ....[155]....
        /*06c4*/ 	.word	0xffffffff


	//   ....[156]....
        /*06c8*/ 	.word	0xffffffff


	//   ....[157]....
        /*06cc*/ 	.word	0xffffffff


	//   ....[158]....
        /*06d0*/ 	.word	0xffffffff


	//   ....[159]....
        /*06d4*/ 	.word	0xffffffff


	//   ....[160]....
        /*06d8*/ 	.word	0xffffffff


	//   ....[161]....
        /*06dc*/ 	.word	0xffffffff


	//   ....[162]....
        /*06e0*/ 	.word	0xffffffff


	//   ....[163]....
        /*06e4*/ 	.word	0xffffffff


	//   ....[164]....
        /*06e8*/ 	.word	0xffffffff


	//   ....[165]....
        /*06ec*/ 	.word	0xffffffff


	//   ....[166]....
        /*06f0*/ 	.word	0xffffffff


	//   ....[167]....
        /*06f4*/ 	.word	0xffffffff


	//   ....[168]....
        /*06f8*/ 	.word	0xffffffff


	//   ....[169]....
        /*06fc*/ 	.word	0x0500000f


	//   ....[170]....
        /*0700*/ 	.word	0x0500000f


	//   ....[171]....
        /*0704*/ 	.word	0x0500000f


	//   ....[172]....
        /*0708*/ 	.word	0x0500000f


	//   ....[173]....
        /*070c*/ 	.word	0x0500000f


	//   ....[174]....
        /*0710*/ 	.word	0x0500000f


	//   ....[175]....
        /*0714*/ 	.word	0x0500000f


	//   ....[176]....
        /*0718*/ 	.word	0x0500000f


	//   ....[177]....
        /*071c*/ 	.word	0x0500000f


	//   ....[178]....
        /*0720*/ 	.word	0x0500000f


	//   ....[179]....
        /*0724*/ 	.word	0x0500000f


	//   ....[180]....
        /*0728*/ 	.word	0x0500000f


	//   ....[181]....
        /*072c*/ 	.word	0x0500000f


	//   ....[182]....
        /*0730*/ 	.word	0x0500000f


	//   ....[183]....
        /*0734*/ 	.word	0x0500000f


	//   ....[184]....
        /*0738*/ 	.word	0x0500000f


	//   ....[185]....
        /*073c*/ 	.word	0x0500000f


	//   ....[186]....
        /*0740*/ 	.word	0x0500000f


	//   ....[187]....
        /*0744*/ 	.word	0x0500000f


	//   ....[188]....
        /*0748*/ 	.word	0x0500000f


	//   ....[189]....
        /*074c*/ 	.word	0x0500000f


	//   ....[190]....
        /*0750*/ 	.word	0x0500000f


	//   ....[191]....
        /*0754*/ 	.word	0x0500000f


	//   ....[192]....
        /*0758*/ 	.word	0x0500000f


	//   ....[193]....
        /*075c*/ 	.word	0x0500000f


	//   ....[194]....
        /*0760*/ 	.word	0x0500000f


	//   ....[195]....
        /*0764*/ 	.word	0x0500000f


	//   ....[196]....
        /*0768*/ 	.word	0x0500000f


	//   ....[197]....
        /*076c*/ 	.word	0x0500000f


	//   ....[198]....
        /*0770*/ 	.word	0x0500000f


	//   ....[199]....
        /*0774*/ 	.word	0x0500000f


	//   ....[200]....
        /*0778*/ 	.word	0x0500000f


	//   ....[201]....
        /*077c*/ 	.word	0x0500000f


	//   ....[202]....
        /*0780*/ 	.word	0x0500000f


	//   ....[203]....
        /*0784*/ 	.word	0x0500000f


	//   ....[204]....
        /*0788*/ 	.word	0x0500000f


	//   ....[205]....
        /*078c*/ 	.word	0x0500000f


	//   ....[206]....
        /*0790*/ 	.word	0x0500000f


	//   ....[207]....
        /*0794*/ 	.word	0x0500000f


	//   ....[208]....
        /*0798*/ 	.word	0x0500000f


	//   ....[209]....
        /*079c*/ 	.word	0x0500000f


	//   ....[210]....
        /*07a0*/ 	.word	0x0500000f


	//   ....[211]....
        /*07a4*/ 	.word	0x0500000f


	//   ....[212]....
        /*07a8*/ 	.word	0x0500000f


	//   ....[213]....
        /*07ac*/ 	.word	0x0500000f


	//   ....[214]....
        /*07b0*/ 	.word	0x0500000f


	//   ....[215]....
        /*07b4*/ 	.word	0x0500000f


	//   ....[216]....
        /*07b8*/ 	.word	0x0500000f


	//   ....[217]....
        /*07bc*/ 	.word	0x0500000f


	//   ....[218]....
        /*07c0*/ 	.word	0x0500000f


	//   ....[219]....
        /*07c4*/ 	.word	0x0500000f


	//   ....[220]....
        /*07c8*/ 	.word	0x0500000f


	//   ....[221]....
        /*07cc*/ 	.word	0x0500000f


	//   ....[222]....
        /*07d0*/ 	.word	0x0500000f


	//   ....[223]....
        /*07d4*/ 	.word	0x0500000f


	//   ....[224]....
        /*07d8*/ 	.word	0x0500000f


	//   ....[225]....
        /*07dc*/ 	.word	0x0500000f


	//   ....[226]....
        /*07e0*/ 	.word	0x0500000f


	//   ....[227]....
        /*07e4*/ 	.word	0x0500000f


	//   ....[228]....
        /*07e8*/ 	.word	0x0500000f


	//   ....[229]....
        /*07ec*/ 	.word	0x0500000f


	//   ....[230]....
        /*07f0*/ 	.word	0x0500000f


	//   ....[231]....
        /*07f4*/ 	.word	0x0500000f


	//   ....[232]....
        /*07f8*/ 	.word	0x0500000f


	//   ....[233]....
        /*07fc*/ 	.word	0x0500000f


	//   ....[234]....
        /*0800*/ 	.word	0x0500000f


	//   ....[235]....
        /*0804*/ 	.word	0x0500000f


	//   ....[236]....
        /*0808*/ 	.word	0x0500000f


	//   ....[237]....
        /*080c*/ 	.word	0x0500000f


	//   ....[238]....
        /*0810*/ 	.word	0x0500000f


	//   ....[239]....
        /*0814*/ 	.word	0x0500000f


	//   ....[240]....
        /*0818*/ 	.word	0x0500000f


	//   ....[241]....
        /*081c*/ 	.word	0x0500000f


	//   ....[242]....
        /*0820*/ 	.word	0x0500000f


	//   ....[243]....
        /*0824*/ 	.word	0x0500000f


	//   ....[244]....
        /*0828*/ 	.word	0x0500000f


	//   ....[245]....
        /*082c*/ 	.word	0x0500000f


	//   ....[246]....
        /*0830*/ 	.word	0x0500000f


	//   ....[247]....
        /*0834*/ 	.word	0x0500000f


	//   ....[248]....
        /*0838*/ 	.word	0x0500000f


	//   ....[249]....
        /*083c*/ 	.word	0x0500000f


	//   ....[250]....
        /*0840*/ 	.word	0x0500000f


	//   ....[251]....
        /*0844*/ 	.word	0x0500000f


	//   ....[252]....
        /*0848*/ 	.word	0x0500000f


	//   ....[253]....
        /*084c*/ 	.word	0x0500000f


	//   ....[254]....
        /*0850*/ 	.word	0x0500000f


	//   ....[255]....
        /*0854*/ 	.word	0x0500000f


	//   ....[0]....
        /*0858*/ 	.word	0x0500000f


	//   ....[1]....
        /*085c*/ 	.word	0x0500000f


	//   ....[2]....
        /*0860*/ 	.word	0x0500000f


	//   ....[3]....
        /*0864*/ 	.word	0x0500000f


	//----- nvinfo : EIATTR_COOP_GROUP_INSTR_OFFSETS
	.align		4
.L_458:
        /*0868*/ 	.byte	0x04, 0x28
        /*086a*/ 	.short	(.L_460 - .L_459)


	//   ....[0]....
.L_459:
        /*086c*/ 	.word	0x00000070


	//   ....[1]....
        /*0870*/ 	.word	0x00000140


	//   ....[2]....
        /*0874*/ 	.word	0x00000190


	//   ....[3]....
        /*0878*/ 	.word	0x000003a0


	//   ....[4]....
        /*087c*/ 	.word	0x00000500


	//   ....[5]....
        /*0880*/ 	.word	0x00000620


	//   ....[6]....
        /*0884*/ 	.word	0x00000780


	//   ....[7]....
        /*0888*/ 	.word	0x00003570


	//   ....[8]....
        /*088c*/ 	.word	0x00003580


	//   ....[9]....
        /*0890*/ 	.word	0x00004010


	//   ....[10]....
        /*0894*/ 	.word	0x00004020


	//   ....[11]....
        /*0898*/ 	.word	0x00004a10


	//   ....[12]....
        /*089c*/ 	.word	0x00004a20


	//   ....[13]....
        /*08a0*/ 	.word	0x00004de0


	//   ....[14]....
        /*08a4*/ 	.word	0x00004df0


	//   ....[15]....
        /*08a8*/ 	.word	0x00006320


	//   ....[16]....
        /*08ac*/ 	.word	0x00008680


	//   ....[17]....
        /*08b0*/ 	.word	0x00008df0


	//   ....[18]....
        /*08b4*/ 	.word	0x00008e00


	//   ....[19]....
        /*08b8*/ 	.word	0x00008e10


	//   ....[20]....
        /*08bc*/ 	.word	0x00008e20


	//   ....[21]....
        /*08c0*/ 	.word	0x00009140


	//   ....[22]....
        /*08c4*/ 	.word	0x00009150


	//   ....[23]....
        /*08c8*/ 	.word	0x00009160


	//   ....[24]....
        /*08cc*/ 	.word	0x00009170


	//   ....[25]....
        /*08d0*/ 	.word	0x0000a4d0


	//   ....[26]....
        /*08d4*/ 	.word	0x0000a4f0


	//   ....[27]....
        /*08d8*/ 	.word	0x0000a500


	//   ....[28]....
        /*08dc*/ 	.word	0x0000a510


	//   ....[29]....
        /*08e0*/ 	.word	0x0000a5f0


	//   ....[30]....
        /*08e4*/ 	.word	0x0000a610


	//   ....[31]....
        /*08e8*/ 	.word	0x0000a620


	//   ....[32]....
        /*08ec*/ 	.word	0x0000a630


	//   ....[33]....
        /*08f0*/ 	.word	0x0000bf90


	//   ....[34]....
        /*08f4*/ 	.word	0x0000d7b0


	//   ....[35]....
        /*08f8*/ 	.word	0x0000d9f0


	//   ....[36]....
        /*08fc*/ 	.word	0x0000e310


	//   ....[37]....
        /*0900*/ 	.word	0x0000e410


	//   ....[38]....
        /*0904*/ 	.word	0x0000e780


	//   ....[39]....
        /*0908*/ 	.word	0x0000e840


	//   ....[40]....
        /*090c*/ 	.word	0x0000f040


	//   ....[41]....
        /*0910*/ 	.word	0x0000f970


	//   ....[42]....
        /*0914*/ 	.word	0x000110f0


	//   ....[43]....
        /*0918*/ 	.word	0x00011320


	//   ....[44]....
        /*091c*/ 	.word	0x00011a60


	//   ....[45]....
        /*0920*/ 	.word	0x00011b80


	//   ....[46]....
        /*0924*/ 	.word	0x000120d0


	//   ....[47]....
        /*0928*/ 	.word	0x00012130


	//   ....[48]....
        /*092c*/ 	.word	0x00013210


	//   ....[49]....
        /*0930*/ 	.word	0x00013b90


	//   ....[50]....
        /*0934*/ 	.word	0x00015390


	//   ....[51]....
        /*0938*/ 	.word	0x000153b0


	//   ....[52]....
        /*093c*/ 	.word	0x00015b00


	//   ....[53]....
        /*0940*/ 	.word	0x00015b80


	//   ....[54]....
        /*0944*/ 	.word	0x000167a0


	//   ....[55]....
        /*0948*/ 	.word	0x00016e50


	//   ....[56]....
        /*094c*/ 	.word	0x000185b0


	//   ....[57]....
        /*0950*/ 	.word	0x000187d0


	//   ....[58]....
        /*0954*/ 	.word	0x00018e80


	//   ....[59]....
        /*0958*/ 	.word	0x00018f50


	//   ....[60]....
        /*095c*/ 	.word	0x000193a0


	//   ....[61]....
        /*0960*/ 	.word	0x00019400


	//   ....[62]....
        /*0964*/ 	.word	0x0001a4c0


	//   ....[63]....
        /*0968*/ 	.word	0x0001a5d0


	//   ....[64]....
        /*096c*/ 	.word	0x0001a5f0


	//   ....[65]....
        /*0970*/ 	.word	0x0001a760


	//   ....[66]....
        /*0974*/ 	.word	0x0001a930


	//   ....[67]....
        /*0978*/ 	.word	0x0001bdb0


	//   ....[68]....
        /*097c*/ 	.word	0x0001c160


	//   ....[69]....
        /*0980*/ 	.word	0x0001c170


	//   ....[70]....
        /*0984*/ 	.word	0x0001c180


	//   ....[71]....
        /*0988*/ 	.word	0x0001c190


	//   ....[72]....
        /*098c*/ 	.word	0x0001ceb0


	//   ....[73]....
        /*0990*/ 	.word	0x0001ced0


	//   ....[74]....
        /*0994*/ 	.word	0x0001d180


	//   ....[75]....
        /*0998*/ 	.word	0x0001d1a0


	//   ....[76]....
        /*099c*/ 	.word	0x0001dbe0


	//   ....[77]....
        /*09a0*/ 	.word	0x0001dc20


	//   ....[78]....
        /*09a4*/ 	.word	0x0001e530


	//   ....[79]....
        /*09a8*/ 	.word	0x0001e550


	//   ....[80]....
        /*09ac*/ 	.word	0x0001f9b0


	//   ....[81]....
        /*09b0*/ 	.word	0x0001f9e0


	//   ....[82]....
        /*09b4*/ 	.word	0x0001fc40


	//   ....[83]....
        /*09b8*/ 	.word	0x0001fc60


	//   ....[84]....
        /*09bc*/ 	.word	0x0001ff10


	//   ....[85]....
        /*09c0*/ 	.word	0x00020100


	//   ....[86]....
        /*09c4*/ 	.word	0x00020130


	//   ....[87]....
        /*09c8*/ 	.word	0x00020160


	//   ....[88]....
        /*09cc*/ 	.word	0x00020190


	//   ....[89]....
        /*09d0*/ 	.word	0x000201c0


	//   ....[90]....
        /*09d4*/ 	.word	0x000201f0


	//   ....[91]....
        /*09d8*/ 	.word	0x00020380


	//   ....[92]....
        /*09dc*/ 	.word	0x000203b0


	//   ....[93]....
        /*09e0*/ 	.word	0x000203e0


	//   ....[94]....
        /*09e4*/ 	.word	0x00020410


	//   ....[95]....
        /*09e8*/ 	.word	0x00020440


	//   ....[96]....
        /*09ec*/ 	.word	0x00020470


	//   ....[97]....
        /*09f0*/ 	.word	0x00020500


	//   ....[98]....
        /*09f4*/ 	.word	0x00020530


	//   ....[99]....
        /*09f8*/ 	.word	0x00020540


	//   ....[100]....
        /*09fc*/ 	.word	0x00020580


	//   ....[101]....
        /*0a00*/ 	.word	0x00021d40


	//   ....[102]....
        /*0a04*/ 	.word	0x00024b60


	//   ....[103]....
        /*0a08*/ 	.word	0x00024b80


	//   ....[104]....
        /*0a0c*/ 	.word	0x00024c10


	//   ....[105]....
        /*0a10*/ 	.word	0x00024c30


	//   ....[106]....
        /*0a14*/ 	.word	0x00024cb0


	//   ....[107]....
        /*0a18*/ 	.word	0x00024cd0


	//   ....[108]....
        /*0a1c*/ 	.word	0x00024ce0


	//   ....[109]....
        /*0a20*/ 	.word	0x00024cf0


	//   ....[110]....
        /*0a24*/ 	.word	0x000254b0


	//   ....[111]....
        /*0a28*/ 	.word	0x000254e0


	//   ....[112]....
        /*0a2c*/ 	.word	0x00025590


	//   ....[113]....
        /*0a30*/ 	.word	0x000255a0


	//   ....[114]....
        /*0a34*/ 	.word	0x000255b0


	//   ....[115]....
        /*0a38*/ 	.word	0x00025630


	//   ....[116]....
        /*0a3c*/ 	.word	0x00025640


	//   ....[117]....
        /*0a40*/ 	.word	0x000256b0


	//   ....[118]....
        /*0a44*/ 	.word	0x00025fa0


	//   ....[119]....
        /*0a48*/ 	.word	0x00026030


	//   ....[120]....
        /*0a4c*/ 	.word	0x000260b0


	//   ....[121]....
        /*0a50*/ 	.word	0x00026200


	//   ....[122]....
        /*0a54*/ 	.word	0x00026260


	//   ....[123]....
        /*0a58*/ 	.word	0x00026280


	//   ....[124]....
        /*0a5c*/ 	.word	0x00026290


	//   ....[125]....
        /*0a60*/ 	.word	0x00026520


	//   ....[126]....
        /*0a64*/ 	.word	0x00026a60


	//   ....[127]....
        /*0a68*/ 	.word	0x00026a90


	//   ....[128]....
        /*0a6c*/ 	.word	0x00026c80


	//   ....[129]....
        /*0a70*/ 	.word	0x00026cc0


	//   ....[130]....
        /*0a74*/ 	.word	0x00026cd0


	//   ....[131]....
        /*0a78*/ 	.word	0x00026ce0


	//   ....[132]....
        /*0a7c*/ 	.word	0x00026e30


	//   ....[133]....
        /*0a80*/ 	.word	0x00026f80


	//   ....[134]....
        /*0a84*/ 	.word	0x00027770


	//   ....[135]....
        /*0a88*/ 	.word	0x00027790


	//   ....[136]....
        /*0a8c*/ 	.word	0x000277e0


	//   ....[137]....
        /*0a90*/ 	.word	0x000277f0


	//   ....[138]....
        /*0a94*/ 	.word	0x00027830


	//   ....[139]....
        /*0a98*/ 	.word	0x00027840


	//   ....[140]....
        /*0a9c*/ 	.word	0x00027850


	//   ....[141]....
        /*0aa0*/ 	.word	0x00027890


	//   ....[142]....
        /*0aa4*/ 	.word	0x00027b90


	//   ....[143]....
        /*0aa8*/ 	.word	0x00027bd0


	//   ....[144]....
        /*0aac*/ 	.word	0x00027bf0


	//   ....[145]....
        /*0ab0*/ 	.word	0x00027c10


	//   ....[146]....
        /*0ab4*/ 	.word	0x00027c40


	//   ....[147]....
        /*0ab8*/ 	.word	0x00027c60


	//   ....[148]....
        /*0abc*/ 	.word	0x00027d60


	//   ....[149]....
        /*0ac0*/ 	.word	0x00027eb0


	//   ....[150]....
        /*0ac4*/ 	.word	0x000284f0


	//   ....[151]....
        /*0ac8*/ 	.word	0x00028520


	//   ....[152]....
        /*0acc*/ 	.word	0x00028580


	//   ....[153]....
        /*0ad0*/ 	.word	0x000285b0


	//   ....[154]....
        /*0ad4*/ 	.word	0x000285e0


	//   ....[155]....
        /*0ad8*/ 	.word	0x00028610


	//   ....[156]....
        /*0adc*/ 	.word	0x00028640


	//   ....[157]....
        /*0ae0*/ 	.word	0x00028670


	//   ....[158]....
        /*0ae4*/ 	.word	0x00028810


	//   ....[159]....
        /*0ae8*/ 	.word	0x00028840


	//   ....[160]....
        /*0aec*/ 	.word	0x00028870


	//   ....[161]....
        /*0af0*/ 	.word	0x000288a0


	//   ....[162]....
        /*0af4*/ 	.word	0x000288d0


	//   ....[163]....
        /*0af8*/ 	.word	0x00028900


	//   ....[164]....
        /*0afc*/ 	.word	0x000289c0


	//   ....[165]....
        /*0b00*/ 	.word	0x000289e0


	//   ....[166]....
        /*0b04*/ 	.word	0x00028a00


	//   ....[167]....
        /*0b08*/ 	.word	0x00028a60


	//   ....[168]....
        /*0b0c*/ 	.word	0x00029480


	//   ....[169]....
        /*0b10*/ 	.word	0x000297a0


	//   ....[170]....
        /*0b14*/ 	.word	0x00029830


	//   ....[171]....
        /*0b18*/ 	.word	0x00029920


	//   ....[172]....
        /*0b1c*/ 	.word	0x000299b0


	//   ....[173]....
        /*0b20*/ 	.word	0x00029a90


	//   ....[174]....
        /*0b24*/ 	.word	0x00029b20


	//   ....[175]....
        /*0b28*/ 	.word	0x00029c00


	//   ....[176]....
        /*0b2c*/ 	.word	0x00029c90


	//   ....[177]....
        /*0b30*/ 	.word	0x00029ce0


	//   ....[178]....
        /*0b34*/ 	.word	0x00029d30


	//   ....[179]....
        /*0b38*/ 	.word	0x00029dd0


	//   ....[180]....
        /*0b3c*/ 	.word	0x00029e60


	//   ....[181]....
        /*0b40*/ 	.word	0x00029eb0


	//   ....[182]....
        /*0b44*/ 	.word	0x00029f00


	//   ....[183]....
        /*0b48*/ 	.word	0x00029ff0


	//   ....[184]....
        /*0b4c*/ 	.word	0x0002a0a0


	//   ....[185]....
        /*0b50*/ 	.word	0x0002a120


	//   ....[186]....
        /*0b54*/ 	.word	0x0002a190


	//   ....[187]....
        /*0b58*/ 	.word	0x0002a2e0


	//   ....[188]....
        /*0b5c*/ 	.word	0x0002a420


	//   ....[189]....
        /*0b60*/ 	.word	0x0002a490


	//   ....[190]....
        /*0b64*/ 	.word	0x0002a4e0


	//   ....[191]....
        /*0b68*/ 	.word	0x0002a8c0


	//   ....[192]....
        /*0b6c*/ 	.word	0x0002aba0


	//   ....[193]....
        /*0b70*/ 	.word	0x0002ac90


	//   ....[194]....
        /*0b74*/ 	.word	0x0002ad30


	//   ....[195]....
        /*0b78*/ 	.word	0x0002ad90


	//   ....[196]....
        /*0b7c*/ 	.word	0x0002ae80


	//   ....[197]....
        /*0b80*/ 	.word	0x0002aef0


	//   ....[198]....
        /*0b84*/ 	.word	0x0002afe0


	//   ....[199]....
        /*0b88*/ 	.word	0x0002b050


	//   ....[200]....
        /*0b8c*/ 	.word	0x0002b0f0


	//   ....[201]....
        /*0b90*/ 	.word	0x0002b1e0


	//   ....[202]....
        /*0b94*/ 	.word	0x0002b280


	//   ....[203]....
        /*0b98*/ 	.word	0x0002b2e0


	//   ....[204]....
        /*0b9c*/ 	.word	0x0002b3a0


	//   ....[205]....
        /*0ba0*/ 	.word	0x0002b400


	//   ....[206]....
        /*0ba4*/ 	.word	0x0002b4a0


	//   ....[207]....
        /*0ba8*/ 	.word	0x0002b550


	//   ....[208]....
        /*0bac*/ 	.word	0x0002b630


	//   ....[209]....
        /*0bb0*/ 	.word	0x0002b920


	//   ....[210]....
        /*0bb4*/ 	.word	0x0002b9e0


	//   ....[211]....
        /*0bb8*/ 	.word	0x0002bc50


	//   ....[212]....
        /*0bbc*/ 	.word	0x0002bcd0


	//   ....[213]....
        /*0bc0*/ 	.word	0x0002bee0


	//   ....[214]....
        /*0bc4*/ 	.word	0x0002bf30


	//   ....[215]....
        /*0bc8*/ 	.word	0x0002c0a0


	//   ....[216]....
        /*0bcc*/ 	.word	0x0002c130


	//   ....[217]....
        /*0bd0*/ 	.word	0x0002c270


	//   ....[218]....
        /*0bd4*/ 	.word	0x0002c370


	//   ....[219]....
        /*0bd8*/ 	.word	0x0002c5e0


	//   ....[220]....
        /*0bdc*/ 	.word	0x0002c630


	//   ....[221]....
        /*0be0*/ 	.word	0x0002c800


	//   ....[222]....
        /*0be4*/ 	.word	0x0002c850


	//   ....[223]....
        /*0be8*/ 	.word	0x0002ca20


	//   ....[224]....
        /*0bec*/ 	.word	0x0002ca70


	//   ....[225]....
        /*0bf0*/ 	.word	0x0002cb60


	//   ....[226]....
        /*0bf4*/ 	.word	0x0002cc00


	//   ....[227]....
        /*0bf8*/ 	.word	0x0002cc60


	//   ....[228]....
        /*0bfc*/ 	.word	0x0002cd10


	//   ....[229]....
        /*0c00*/ 	.word	0x0002cd70


	//   ....[230]....
        /*0c04*/ 	.word	0x0002ce20


	//   ....[231]....
        /*0c08*/ 	.word	0x0002ce80


	//   ....[232]....
        /*0c0c*/ 	.word	0x0002cf30


	//   ....[233]....
        /*0c10*/ 	.word	0x0002d020


	//   ....[234]....
        /*0c14*/ 	.word	0x0002d100


	//   ....[235]....
        /*0c18*/ 	.word	0x0002d210


	//   ....[236]....
        /*0c1c*/ 	.word	0x0002d310


	//   ....[237]....
        /*0c20*/ 	.word	0x0002d440


	//   ....[238]....
        /*0c24*/ 	.word	0x0002d520


	//   ....[239]....
        /*0c28*/ 	.word	0x0002d620


	//   ....[240]....
        /*0c2c*/ 	.word	0x0002d700


	//   ....[241]....
        /*0c30*/ 	.word	0x0002d790


	//   ....[242]....
        /*0c34*/ 	.word	0x0002d830


	//   ....[243]....
        /*0c38*/ 	.word	0x0002d9a0


	//   ....[244]....
        /*0c3c*/ 	.word	0x0002da10


	//   ....[245]....
        /*0c40*/ 	.word	0x0002da80


	//   ....[246]....
        /*0c44*/ 	.word	0x0002daf0


	//   ....[247]....
        /*0c48*/ 	.word	0x0002db60


	//   ....[248]....
        /*0c4c*/ 	.word	0x0002dbe0


	//   ....[249]....
        /*0c50*/ 	.word	0x0002dc60


	//   ....[250]....
        /*0c54*/ 	.word	0x0002dcf0


	//   ....[251]....
        /*0c58*/ 	.word	0x0002dd60


	//   ....[252]....
        /*0c5c*/ 	.word	0x0002ddd0


	//   ....[253]....
        /*0c60*/ 	.word	0x0002de40


	//   ....[254]....
        /*0c64*/ 	.word	0x0002dec0


	//   ....[255]....
        /*0c68*/ 	.word	0x0002df30


	//   ....[0]....
        /*0c6c*/ 	.word	0x0002dfe0


	//   ....[1]....
        /*0c70*/ 	.word	0x0002e030


	//   ....[2]....
        /*0c74*/ 	.word	0x0002e0c0


	//   ....[3]....
        /*0c78*/ 	.word	0x0002e1f0


	//----- nvinfo : EIATTR_REG_RECONFIG
	.align		4
.L_460:
        /*0c7c*/ 	.byte	0x01, 0x54
	.zero		2


	//----- nvinfo : EIATTR_SYSCALL_OFFSETS
	.align		4
        /*0c80*/ 	.byte	0x04, 0x46
        /*0c82*/ 	.short	(.L_462 - .L_461)


	//   ....[0]....
.L_461:
        /*0c84*/ 	.word	0x00002810


	//   ....[1]....
        /*0c88*/ 	.word	0x00002960


	//   ....[2]....
        /*0c8c*/ 	.word	0x00008830


	//   ....[3]....
        /*0c90*/ 	.word	0x00008b60


	//   ....[4]....
        /*0c94*/ 	.word	0x00023f60


	//   ....[5]....
        /*0c98*/ 	.word	0x000240b0


	//   ....[6]....
        /*0c9c*/ 	.word	0x000241a0


	//   ....[7]....
        /*0ca0*/ 	.word	0x000250c0


	//   ....[8]....
        /*0ca4*/ 	.word	0x00025920


	//----- nvinfo : EIATTR_MBARRIER_INSTR_OFFSETS
	.align		4
.L_462:
        /*0ca8*/ 	.byte	0x04, 0x39
        /*0caa*/ 	.short	(.L_464 - .L_463)


	//   ....[0]....
.L_463:
        /*0cac*/ 	.word	0x00000280
        /*0cb0*/ 	.word	0x000000ff
        /*0cb4*/ 	.word	0x00038800
        /*0cb8*/ 	.short	0x0100
        /*0cba*/ 	.byte	0x08
	.zero		1


	//   ....[1]....
        /*0cbc*/ 	.word	0x00000290
        /*0cc0*/ 	.word	0x000000ff
        /*0cc4*/ 	.word	0x00038810
        /*0cc8*/ 	.short	0x0100
        /*0cca*/ 	.byte	0x08
	.zero		1


	//   ....[2]....
        /*0ccc*/ 	.word	0x000002a0
        /*0cd0*/ 	.word	0x000000ff
        /*0cd4*/ 	.word	0x00038820
        /*0cd8*/ 	.short	0x0100
        /*0cda*/ 	.byte	0x08
	.zero		1


	//   ....[3]....
        /*0cdc*/ 	.word	0x00000350
        /*0ce0*/ 	.word	0x000000ff
        /*0ce4*/ 	.word	0x00038830
        /*0ce8*/ 	.short	0x0100
        /*0cea*/ 	.byte	0x06
	.zero		1


	//   ....[4]....
        /*0cec*/ 	.word	0x00000360
        /*0cf0*/ 	.word	0x000000ff
        /*0cf4*/ 	.word	0x00038840
        /*0cf8*/ 	.short	0x0100
        /*0cfa*/ 	.byte	0x06
	.zero		1


	//   ....[5]....
        /*0cfc*/ 	.word	0x00000370
        /*0d00*/ 	.word	0x000000ff
        /*0d04*/ 	.word	0x00038838
        /*0d08*/ 	.short	0x0100
        /*0d0a*/ 	.byte	0x06
	.zero		1


	//   ....[6]....
        /*0d0c*/ 	.word	0x00000380
        /*0d10*/ 	.word	0x000000ff
        /*0d14*/ 	.word	0x00038848
        /*0d18*/ 	.short	0x0100
        /*0d1a*/ 	.byte	0x06
	.zero		1


	//   ....[7]....
        /*0d1c*/ 	.word	0x000004b0
        /*0d20*/ 	.word	0x000000ff
        /*0d24*/ 	.word	0x00038850
        /*0d28*/ 	.short	0x0100
        /*0d2a*/ 	.byte	0x08
	.zero		1


	//   ....[8]....
        /*0d2c*/ 	.word	0x000004c0
        /*0d30*/ 	.word	0x000000ff
        /*0d34*/ 	.word	0x00038860
        /*0d38*/ 	.short	0x0100
        /*0d3a*/ 	.byte	0x08
	.zero		1


	//   ....[9]....
        /*0d3c*/ 	.word	0x000004d0
        /*0d40*/ 	.word	0x000000ff
        /*0d44*/ 	.word	0x00038858
        /*0d48*/ 	.short	0x0100
        /*0d4a*/ 	.byte	0x08
	.zero		1


	//   ....[10]....
        /*0d4c*/ 	.word	0x000004e0
        /*0d50*/ 	.word	0x000000ff
        /*0d54*/ 	.word	0x00038868
        /*0d58*/ 	.short	0x0100
        /*0d5a*/ 	.byte	0x08
	.zero		1


	//   ....[11]....
        /*0d5c*/ 	.word	0x000005d0
        /*0d60*/ 	.word	0x000000ff
        /*0d64*/ 	.word	0x00038870
        /*0d68*/ 	.short	0x0100
        /*0d6a*/ 	.byte	0x06
	.zero		1


	//   ....[12]....
        /*0d6c*/ 	.word	0x000005e0
        /*0d70*/ 	.word	0x000000ff
        /*0d74*/ 	.word	0x00038880
        /*0d78*/ 	.short	0x0100
        /*0d7a*/ 	.byte	0x06
	.zero		1


	//   ....[13]....
        /*0d7c*/ 	.word	0x000005f0
        /*0d80*/ 	.word	0x000000ff
        /*0d84*/ 	.word	0x00038878
        /*0d88*/ 	.short	0x0100
        /*0d8a*/ 	.byte	0x06
	.zero		1


	//   ....[14]....
        /*0d8c*/ 	.word	0x00000600
        /*0d90*/ 	.word	0x000000ff
        /*0d94*/ 	.word	0x00038888
        /*0d98*/ 	.short	0x0100
        /*0d9a*/ 	.byte	0x06
	.zero		1


	//   ....[15]....
        /*0d9c*/ 	.word	0x00000730
        /*0da0*/ 	.word	0x000000ff
        /*0da4*/ 	.word	0x00038890
        /*0da8*/ 	.short	0x0100
        /*0daa*/ 	.byte	0x08
	.zero		1


	//   ....[16]....
        /*0dac*/ 	.word	0x00000740
        /*0db0*/ 	.word	0x000000ff
        /*0db4*/ 	.word	0x000388a0
        /*0db8*/ 	.short	0x0100
        /*0dba*/ 	.byte	0x08
	.zero		1


	//   ....[17]....
        /*0dbc*/ 	.word	0x00000750
        /*0dc0*/ 	.word	0x000000ff
        /*0dc4*/ 	.word	0x00038898
        /*0dc8*/ 	.short	0x0100
        /*0dca*/ 	.byte	0x08
	.zero		1


	//   ....[18]....
        /*0dcc*/ 	.word	0x00000760
        /*0dd0*/ 	.word	0x000000ff
        /*0dd4*/ 	.word	0x000388a8
        /*0dd8*/ 	.short	0x0100
        /*0dda*/ 	.byte	0x08
	.zero		1


	//   ....[19]....
        /*0ddc*/ 	.word	0x00000890
        /*0de0*/ 	.word	0x000000ff
        /*0de4*/ 	.word	0x000388b0
        /*0de8*/ 	.short	0x0100
        /*0dea*/ 	.byte	0x08
	.zero		1


	//   ....[20]....
        /*0dec*/ 	.word	0x000008a0
        /*0df0*/ 	.word	0x000000ff
        /*0df4*/ 	.word	0x000388c0
        /*0df8*/ 	.short	0x0100
        /*0dfa*/ 	.byte	0x08
	.zero		1


	//   ....[21]....
        /*0dfc*/ 	.word	0x000008b0
        /*0e00*/ 	.word	0x000000ff
        /*0e04*/ 	.word	0x000388b8
        /*0e08*/ 	.short	0x0100
        /*0e0a*/ 	.byte	0x08
	.zero		1


	//   ....[22]....
        /*0e0c*/ 	.word	0x000008c0
        /*0e10*/ 	.word	0x000000ff
        /*0e14*/ 	.word	0x000388c8
        /*0e18*/ 	.short	0x0100
        /*0e1a*/ 	.byte	0x08
	.zero		1


	//   ....[23]....
        /*0e1c*/ 	.word	0x00003520
        /*0e20*/ 	.word	0x0000003b
        /*0e24*/ 	.word	0x00038890
        /*0e28*/ 	.short	0x010a
        /*0e2a*/ 	.byte	0x3f
	.zero		1


	//   ....[24]....
        /*0e2c*/ 	.word	0x00003fc0
        /*0e30*/ 	.word	0x0000003b
        /*0e34*/ 	.word	0x00038890
        /*0e38*/ 	.short	0x010a
        /*0e3a*/ 	.byte	0x3f
	.zero		1


	//   ....[25]....
        /*0e3c*/ 	.word	0x00004880
        /*0e40*/ 	.word	0x0000003b
        /*0e44*/ 	.word	0x00038890
        /*0e48*/ 	.short	0x010a
        /*0e4a*/ 	.byte	0x3f
	.zero		1


	//   ....[26]....
        /*0e4c*/ 	.word	0x00004c40
        /*0e50*/ 	.word	0x00000004
        /*0e54*/ 	.word	0x00000000
        /*0e58*/ 	.short	0x0101
        /*0e5a*/ 	.byte	0x3f
	.zero		1


	//   ....[27]....
        /*0e5c*/ 	.word	0x00004c80
        /*0e60*/ 	.word	0x0000003b
        /*0e64*/ 	.word	0x000388b0
        /*0e68*/ 	.short	0x010a
        /*0e6a*/ 	.byte	0x3f
	.zero		1


	//   ....[28]....
        /*0e6c*/ 	.word	0x000056c0
        /*0e70*/ 	.word	0x0000003b
        /*0e74*/ 	.word	0x00000000
        /*0e78*/ 	.short	0x0101
        /*0e7a*/ 	.byte	0x3f
	.zero		1


	//   ....[29]....
        /*0e7c*/ 	.word	0x000066c0
        /*0e80*/ 	.word	0x00000005
        /*0e84*/ 	.word	0x00000000
        /*0e88*/ 	.short	0x0101
        /*0e8a*/ 	.byte	0x3f
	.zero		1


	//   ....[30]....
        /*0e8c*/ 	.word	0x00007280
        /*0e90*/ 	.word	0x00000004
        /*0e94*/ 	.word	0x00000000
        /*0e98*/ 	.short	0x0101
        /*0e9a*/ 	.byte	0x3f
	.zero		1


	//   ....[31]....
        /*0e9c*/ 	.word	0x000088d0
        /*0ea0*/ 	.word	0x00000011
        /*0ea4*/ 	.word	0x00038800
        /*0ea8*/ 	.short	0x010a
        /*0eaa*/ 	.byte	0x3f
	.zero		1


	//   ....[32]....
        /*0eac*/ 	.word	0x00008920
        /*0eb0*/ 	.word	0x00000011
        /*0eb4*/ 	.word	0x00038800
        /*0eb8*/ 	.short	0x010a
        /*0eba*/ 	.byte	0x3f
	.zero		1


	//   ....[33]....
        /*0ebc*/ 	.word	0x000093e0
        /*0ec0*/ 	.word	0x00000011
        /*0ec4*/ 	.word	0x00038800
        /*0ec8*/ 	.short	0x010a
        /*0eca*/ 	.byte	0x3f
	.zero		1


	//   ....[34]....
        /*0ecc*/ 	.word	0x0000a950
        /*0ed0*/ 	.word	0x00000011
        /*0ed4*/ 	.word	0x00038800
        /*0ed8*/ 	.short	0x010a
        /*0eda*/ 	.byte	0x3f
	.zero		1


	//   ....[35]....
        /*0edc*/ 	.word	0x0000b8f0
        /*0ee0*/ 	.word	0x00000014
        /*0ee4*/ 	.word	0x00038830
        /*0ee8*/ 	.short	0x010a
        /*0eea*/ 	.byte	0x3f
	.zero		1


	//   ....[36]....
        /*0eec*/ 	.word	0x0000b9a0
        /*0ef0*/ 	.word	0x00000014
        /*0ef4*/ 	.word	0x00038830
        /*0ef8*/ 	.short	0x010a
        /*0efa*/ 	.byte	0x3f
	.zero		1


	//   ....[37]....
        /*0efc*/ 	.word	0x0000bcb0
        /*0f00*/ 	.word	0x00000011
        /*0f04*/ 	.word	0x00038810
        /*0f08*/ 	.short	0x010a
        /*0f0a*/ 	.byte	0x3f
	.zero		1


	//   ....[38]....
        /*0f0c*/ 	.word	0x0000bd00
        /*0f10*/ 	.word	0x00000014
        /*0f14*/ 	.word	0x00038850
        /*0f18*/ 	.short	0x010a
        /*0f1a*/ 	.byte	0x3f
	.zero		1


	//   ....[39]....
        /*0f1c*/ 	.word	0x0000bdb0
        /*0f20*/ 	.word	0x00000014
        /*0f24*/ 	.word	0x00038850
        /*0f28*/ 	.short	0x010a
        /*0f2a*/ 	.byte	0x3f
	.zero		1


	//   ....[40]....
        /*0f2c*/ 	.word	0x0000d800
        /*0f30*/ 	.word	0x00000006
        /*0f34*/ 	.word	0x00000000
        /*0f38*/ 	.short	0x0101
        /*0f3a*/ 	.byte	0x3f
	.zero		1


	//   ....[41]....
        /*0f3c*/ 	.word	0x0000f0d0
        /*0f40*/ 	.word	0x00000014
        /*0f44*/ 	.word	0x00000000
        /*0f48*/ 	.short	0x0101
        /*0f4a*/ 	.byte	0x3f
	.zero		1


	//   ....[42]....
        /*0f4c*/ 	.word	0x0000f460
        /*0f50*/ 	.word	0x000000c7
        /*0f54*/ 	.word	0x00038830
        /*0f58*/ 	.short	0x010a
        /*0f5a*/ 	.byte	0x3f
	.zero		1


	//   ....[43]....
        /*0f5c*/ 	.word	0x0000f4d0
        /*0f60*/ 	.word	0x000000c7
        /*0f64*/ 	.word	0x00038830
        /*0f68*/ 	.short	0x010a
        /*0f6a*/ 	.byte	0x3f
	.zero		1


	//   ....[44]....
        /*0f6c*/ 	.word	0x0000f740
        /*0f70*/ 	.word	0x000000c7
        /*0f74*/ 	.word	0x00038850
        /*0f78*/ 	.short	0x010a
        /*0f7a*/ 	.byte	0x3f
	.zero		1


	//   ....[45]....
        /*0f7c*/ 	.word	0x0000f790
        /*0f80*/ 	.word	0x000000c7
        /*0f84*/ 	.word	0x00038850
        /*0f88*/ 	.short	0x010a
        /*0f8a*/ 	.byte	0x3f
	.zero		1


	//   ....[46]....
        /*0f8c*/ 	.word	0x00011120
        /*0f90*/ 	.word	0x0000000e
        /*0f94*/ 	.word	0x00000000
        /*0f98*/ 	.short	0x0101
        /*0f9a*/ 	.byte	0x3f
	.zero		1


	//   ....[47]....
        /*0f9c*/ 	.word	0x000132c0
        /*0fa0*/ 	.word	0x000000c7
        /*0fa4*/ 	.word	0x00000000
        /*0fa8*/ 	.short	0x0101
        /*0faa*/ 	.byte	0x3f
	.zero		1


	//   ....[48]....
        /*0fac*/ 	.word	0x000136a0
        /*0fb0*/ 	.word	0x00000015
        /*0fb4*/ 	.word	0x00038830
        /*0fb8*/ 	.short	0x010a
        /*0fba*/ 	.byte	0x3f
	.zero		1


	//   ....[49]....
        /*0fbc*/ 	.word	0x00013710
        /*0fc0*/ 	.word	0x00000015
        /*0fc4*/ 	.word	0x00038830
        /*0fc8*/ 	.short	0x010a
        /*0fca*/ 	.byte	0x3f
	.zero		1


	//   ....[50]....
        /*0fcc*/ 	.word	0x00013980
        /*0fd0*/ 	.word	0x00000015
        /*0fd4*/ 	.word	0x00038850
        /*0fd8*/ 	.short	0x010a
        /*0fda*/ 	.byte	0x3f
	.zero		1


	//   ....[51]....
        /*0fdc*/ 	.word	0x000139d0
        /*0fe0*/ 	.word	0x00000015
        /*0fe4*/ 	.word	0x00038850
        /*0fe8*/ 	.short	0x010a
        /*0fea*/ 	.byte	0x3f
	.zero		1


	//   ....[52]....
        /*0fec*/ 	.word	0x00015670
        /*0ff0*/ 	.word	0x00000006
        /*0ff4*/ 	.word	0x00000000
        /*0ff8*/ 	.short	0x0101
        /*0ffa*/ 	.byte	0x3f
	.zero		1


	//   ....[53]....
        /*0ffc*/ 	.word	0x00016830
        /*1000*/ 	.word	0x00000015
        /*1004*/ 	.word	0x00000000
        /*1008*/ 	.short	0x0101
        /*100a*/ 	.byte	0x3f
	.zero		1


	//   ....[54]....
        /*100c*/ 	.word	0x00016960
        /*1010*/ 	.word	0x00000015
        /*1014*/ 	.word	0x00038830
        /*1018*/ 	.short	0x010a
        /*101a*/ 	.byte	0x3f
	.zero		1


	//   ....[55]....
        /*101c*/ 	.word	0x000169d0
        /*1020*/ 	.word	0x00000015
        /*1024*/ 	.word	0x00038830
        /*1028*/ 	.short	0x010a
        /*102a*/ 	.byte	0x3f
	.zero		1


	//   ....[56]....
        /*102c*/ 	.word	0x00016c40
        /*1030*/ 	.word	0x00000015
        /*1034*/ 	.word	0x00038850
        /*1038*/ 	.short	0x010a
        /*103a*/ 	.byte	0x3f
	.zero		1


	//   ....[57]....
        /*103c*/ 	.word	0x00016c90
        /*1040*/ 	.word	0x00000015
        /*1044*/ 	.word	0x00038850
        /*1048*/ 	.short	0x010a
        /*104a*/ 	.byte	0x3f
	.zero		1


	//   ....[58]....
        /*104c*/ 	.word	0x000185d0
        /*1050*/ 	.word	0x00000007
        /*1054*/ 	.word	0x00000000
        /*1058*/ 	.short	0x0101
        /*105a*/ 	.byte	0x3f
	.zero		1


	//   ....[59]....
        /*105c*/ 	.word	0x0001a570
        /*1060*/ 	.word	0x00000015
        /*1064*/ 	.word	0x00000000
        /*1068*/ 	.short	0x0101
        /*106a*/ 	.byte	0x3f
	.zero		1


	//   ....[60]....
        /*106c*/ 	.word	0x0001ce60
        /*1070*/ 	.word	0x00000002
        /*1074*/ 	.word	0x00000000
        /*1078*/ 	.short	0x0101
        /*107a*/ 	.byte	0x3f
	.zero		1


	//   ....[61]....
        /*107c*/ 	.word	0x0001dc10
        /*1080*/ 	.word	0x00000004
        /*1084*/ 	.word	0x00000000
        /*1088*/ 	.short	0x0101
        /*108a*/ 	.byte	0x3f
	.zero		1


	//   ....[62]....
        /*108c*/ 	.word	0x00021e20
        /*1090*/ 	.word	0x00000012
        /*1094*/ 	.word	0x00038820
        /*1098*/ 	.short	0x010a
        /*109a*/ 	.byte	0x3f
	.zero		1


	//   ....[63]....
        /*109c*/ 	.word	0x00021eb0
        /*10a0*/ 	.word	0x00000003
        /*10a4*/ 	.word	0x000388a0
        /*10a8*/ 	.short	0x010a
        /*10aa*/ 	.byte	0x3f
	.zero		1


	//   ....[64]....
        /*10ac*/ 	.word	0x00022100
        /*10b0*/ 	.word	0x00000003
        /*10b4*/ 	.word	0x000388c0
        /*10b8*/ 	.short	0x010a
        /*10ba*/ 	.byte	0x3f
	.zero		1


	//   ....[65]....
        /*10bc*/ 	.word	0x00022ad0
        /*10c0*/ 	.word	0x0000000a
        /*10c4*/ 	.word	0x000388a0
        /*10c8*/ 	.short	0x010a
        /*10ca*/ 	.byte	0x3f
	.zero		1


	//   ....[66]....
        /*10cc*/ 	.word	0x00022d10
        /*10d0*/ 	.word	0x0000000a
        /*10d4*/ 	.word	0x000388c0
        /*10d8*/ 	.short	0x010a
        /*10da*/ 	.byte	0x3f
	.zero		1


	//   ....[67]....
        /*10dc*/ 	.word	0x00024920
        /*10e0*/ 	.word	0x00000019
        /*10e4*/ 	.word	0x00038840
        /*10e8*/ 	.short	0x010a
        /*10ea*/ 	.byte	0x3f
	.zero		1


	//   ....[68]....
        /*10ec*/ 	.word	0x00024df0
        /*10f0*/ 	.word	0x00000019
        /*10f4*/ 	.word	0x00038830
        /*10f8*/ 	.short	0x0107
        /*10fa*/ 	.byte	0x3f
	.zero		1


	//   ....[69]....
        /*10fc*/ 	.word	0x00024ec0
        /*1100*/ 	.word	0x00000019
        /*1104*/ 	.word	0x00038830
        /*1108*/ 	.short	0x0101
        /*110a*/ 	.byte	0x3f
	.zero		1


	//   ....[70]....
        /*110c*/ 	.word	0x00025760
        /*1110*/ 	.word	0x00000012
        /*1114*/ 	.word	0x00038800
        /*1118*/ 	.short	0x0107
        /*111a*/ 	.byte	0x3f
	.zero		1


	//   ....[71]....
        /*111c*/ 	.word	0x000257f0
        /*1120*/ 	.word	0x00000012
        /*1124*/ 	.word	0x00038800
        /*1128*/ 	.short	0x0101
        /*112a*/ 	.byte	0x3f
	.zero		1


	//   ....[72]....
        /*112c*/ 	.word	0x000266e0
        /*1130*/ 	.word	0x00000012
        /*1134*/ 	.word	0x00038810
        /*1138*/ 	.short	0x0107
        /*113a*/ 	.byte	0x3f
	.zero		1


	//   ....[73]....
        /*113c*/ 	.word	0x000267e0
        /*1140*/ 	.word	0x00000012
        /*1144*/ 	.word	0x00038810
        /*1148*/ 	.short	0x0101
        /*114a*/ 	.byte	0x3f
	.zero		1


	//   ....[74]....
        /*114c*/ 	.word	0x00026800
        /*1150*/ 	.word	0x00000012
        /*1154*/ 	.word	0x00038820
        /*1158*/ 	.short	0x010a
        /*115a*/ 	.byte	0x3f
	.zero		1


	//   ....[75]....
        /*115c*/ 	.word	0x00026890
        /*1160*/ 	.word	0x00000019
        /*1164*/ 	.word	0x00038860
        /*1168*/ 	.short	0x010a
        /*116a*/ 	.byte	0x3f
	.zero		1


	//   ....[76]....
        /*116c*/ 	.word	0x000271a0
        /*1170*/ 	.word	0x00000019
        /*1174*/ 	.word	0x00038850
        /*1178*/ 	.short	0x0107
        /*117a*/ 	.byte	0x3f
	.zero		1


	//   ....[77]....
        /*117c*/ 	.word	0x00027270
        /*1180*/ 	.word	0x00000019
        /*1184*/ 	.word	0x00038850
        /*1188*/ 	.short	0x0101
        /*118a*/ 	.byte	0x3f
	.zero		1


	//   ....[78]....
        /*118c*/ 	.word	0x000275f0
        /*1190*/ 	.word	0x00000006
        /*1194*/ 	.word	0x00038840
        /*1198*/ 	.short	0x010a
        /*119a*/ 	.byte	0x3f
	.zero		1


	//   ....[79]....
        /*119c*/ 	.word	0x00027910
        /*11a0*/ 	.word	0x00000006
        /*11a4*/ 	.word	0x00038830
        /*11a8*/ 	.short	0x0107
        /*11aa*/ 	.byte	0x3f
	.zero		1


	//   ....[80]....
        /*11ac*/ 	.word	0x000279d0
        /*11b0*/ 	.word	0x00000006
        /*11b4*/ 	.word	0x00038830
        /*11b8*/ 	.short	0x0101
        /*11ba*/ 	.byte	0x3f
	.zero		1


	//   ....[81]....
        /*11bc*/ 	.word	0x00027a00
        /*11c0*/ 	.word	0x00000006
        /*11c4*/ 	.word	0x00038860
        /*11c8*/ 	.short	0x010a
        /*11ca*/ 	.byte	0x3f
	.zero		1


	//   ....[82]....
        /*11cc*/ 	.word	0x000280b0
        /*11d0*/ 	.word	0x00000006
        /*11d4*/ 	.word	0x00038850
        /*11d8*/ 	.short	0x0107
        /*11da*/ 	.byte	0x3f
	.zero		1


	//   ....[83]....
        /*11dc*/ 	.word	0x00028170
        /*11e0*/ 	.word	0x00000006
        /*11e4*/ 	.word	0x00038850
        /*11e8*/ 	.short	0x0101
        /*11ea*/ 	.byte	0x3f
	.zero		1


	//   ....[84]....
        /*11ec*/ 	.word	0x00029400
        /*11f0*/ 	.word	0x00000007
        /*11f4*/ 	.word	0x00038820
        /*11f8*/ 	.short	0x010a
        /*11fa*/ 	.byte	0x3f
	.zero		1


	//   ....[85]....
        /*11fc*/ 	.word	0x00029570
        /*1200*/ 	.word	0x00000005
        /*1204*/ 	.word	0x00038840
        /*1208*/ 	.short	0x010a
        /*120a*/ 	.byte	0x3f
	.zero		1


	//   ....[86]....
        /*120c*/ 	.word	0x00029610
        /*1210*/ 	.word	0x00000003
        /*1214*/ 	.word	0x00038840
        /*1218*/ 	.short	0x010a
        /*121a*/ 	.byte	0x3f
	.zero		1


	//   ....[87]....
        /*121c*/ 	.word	0x00029650
        /*1220*/ 	.word	0x00000005
        /*1224*/ 	.word	0x00038860
        /*1228*/ 	.short	0x010a
        /*122a*/ 	.byte	0x3f
	.zero		1


	//   ....[88]....
        /*122c*/ 	.word	0x00029690
        /*1230*/ 	.word	0x00000003
        /*1234*/ 	.word	0x00038860
        /*1238*/ 	.short	0x010a
        /*123a*/ 	.byte	0x3f
	.zero		1


	//   ....[89]....
        /*123c*/ 	.word	0x000296f0
        /*1240*/ 	.word	0x0000003b
        /*1244*/ 	.word	0x00038890
        /*1248*/ 	.short	0x010a
        /*124a*/ 	.byte	0x3f
	.zero		1


	//   ....[90]....
        /*124c*/ 	.word	0x00029870
        /*1250*/ 	.word	0x0000003b
        /*1254*/ 	.word	0x00038890
        /*1258*/ 	.short	0x010a
        /*125a*/ 	.byte	0x3f
	.zero		1


	//   ....[91]....
        /*125c*/ 	.word	0x000299f0
        /*1260*/ 	.word	0x0000003b
        /*1264*/ 	.word	0x00038890
        /*1268*/ 	.short	0x010a
        /*126a*/ 	.byte	0x3f
	.zero		1


	//   ....[92]....
        /*126c*/ 	.word	0x00029b50
        /*1270*/ 	.word	0x0000003b
        /*1274*/ 	.word	0x000388b0
        /*1278*/ 	.short	0x010a
        /*127a*/ 	.byte	0x3f
	.zero		1


	//   ....[93]....
        /*127c*/ 	.word	0x00029f30
        /*1280*/ 	.word	0x00000011
        /*1284*/ 	.word	0x00038800
        /*1288*/ 	.short	0x010a
        /*128a*/ 	.byte	0x3f
	.zero		1


	//   ....[94]....
        /*128c*/ 	.word	0x0002a510
        /*1290*/ 	.word	0x00000011
        /*1294*/ 	.word	0x00038800
        /*1298*/ 	.short	0x010a
        /*129a*/ 	.byte	0x3f
	.zero		1


	//   ....[95]....
        /*129c*/ 	.word	0x0002a560
        /*12a0*/ 	.word	0x00000014
        /*12a4*/ 	.word	0x00038830
        /*12a8*/ 	.short	0x010a
        /*12aa*/ 	.byte	0x3f
	.zero		1


	//   ....[96]....
        /*12ac*/ 	.word	0x0002a5b0
        /*12b0*/ 	.word	0x00000011
        /*12b4*/ 	.word	0x00038810
        /*12b8*/ 	.short	0x010a
        /*12ba*/ 	.byte	0x3f
	.zero		1


	//   ....[97]....
        /*12bc*/ 	.word	0x0002a600
        /*12c0*/ 	.word	0x00000014
        /*12c4*/ 	.word	0x00038850
        /*12c8*/ 	.short	0x010a
        /*12ca*/ 	.byte	0x3f
	.zero		1


	//   ....[98]....
        /*12cc*/ 	.word	0x0002a650
        /*12d0*/ 	.word	0x000000c7
        /*12d4*/ 	.word	0x00038830
        /*12d8*/ 	.short	0x010a
        /*12da*/ 	.byte	0x3f
	.zero		1


	//   ....[99]....
        /*12dc*/ 	.word	0x0002a6a0
        /*12e0*/ 	.word	0x000000c7
        /*12e4*/ 	.word	0x00038850
        /*12e8*/ 	.short	0x010a
        /*12ea*/ 	.byte	0x3f
	.zero		1


	//   ....[100]....
        /*12ec*/ 	.word	0x0002a6f0
        /*12f0*/ 	.word	0x00000015
        /*12f4*/ 	.word	0x00038830
        /*12f8*/ 	.short	0x010a
        /*12fa*/ 	.byte	0x3f
	.zero		1


	//   ....[101]....
        /*12fc*/ 	.word	0x0002a740
        /*1300*/ 	.word	0x00000015
        /*1304*/ 	.word	0x00038850
        /*1308*/ 	.short	0x010a
        /*130a*/ 	.byte	0x3f
	.zero		1


	//   ....[102]....
        /*130c*/ 	.word	0x0002a790
        /*1310*/ 	.word	0x00000015
        /*1314*/ 	.word	0x00038830
        /*1318*/ 	.short	0x010a
        /*131a*/ 	.byte	0x3f
	.zero		1


	//   ....[103]....
        /*131c*/ 	.word	0x0002a7e0
        /*1320*/ 	.word	0x00000015
        /*1324*/ 	.word	0x00038850
        /*1328*/ 	.short	0x010a
        /*132a*/ 	.byte	0x3f
	.zero		1


	//   ....[104]....
        /*132c*/ 	.word	0x0002a980
        /*1330*/ 	.word	0x00000012
        /*1334*/ 	.word	0x00038820
        /*1338*/ 	.short	0x010a
        /*133a*/ 	.byte	0x3f
	.zero		1


	//   ....[105]....
        /*133c*/ 	.word	0x0002a9d0
        /*1340*/ 	.word	0x00000003
        /*1344*/ 	.word	0x000388a0
        /*1348*/ 	.short	0x010a
        /*134a*/ 	.byte	0x3f
	.zero		1


	//   ....[106]....
        /*134c*/ 	.word	0x0002aa20
        /*1350*/ 	.word	0x00000003
        /*1354*/ 	.word	0x000388c0
        /*1358*/ 	.short	0x010a
        /*135a*/ 	.byte	0x3f
	.zero		1


	//   ....[107]....
        /*135c*/ 	.word	0x0002aa70
        /*1360*/ 	.word	0x0000000a
        /*1364*/ 	.word	0x000388a0
        /*1368*/ 	.short	0x010a
        /*136a*/ 	.byte	0x3f
	.zero		1


	//   ....[108]....
        /*136c*/ 	.word	0x0002aac0
        /*1370*/ 	.word	0x0000000a
        /*1374*/ 	.word	0x000388c0
        /*1378*/ 	.short	0x010a
        /*137a*/ 	.byte	0x3f
	.zero		1


	//   ....[109]....
        /*137c*/ 	.word	0x0002abe0
        /*1380*/ 	.word	0x00000019
        /*1384*/ 	.word	0x00038840
        /*1388*/ 	.short	0x010a
        /*138a*/ 	.byte	0x3f
	.zero		1


	//   ....[110]....
        /*138c*/ 	.word	0x0002c170
        /*1390*/ 	.word	0x00000012
        /*1394*/ 	.word	0x00038820
        /*1398*/ 	.short	0x010a
        /*139a*/ 	.byte	0x3f
	.zero		1


	//   ....[111]....
        /*139c*/ 	.word	0x0002c1c0
        /*13a0*/ 	.word	0x00000019
        /*13a4*/ 	.word	0x00038860
        /*13a8*/ 	.short	0x010a
        /*13aa*/ 	.byte	0x3f
	.zero		1


	//   ....[112]....
        /*13ac*/ 	.word	0x0002cab0
        /*13b0*/ 	.word	0x00000006
        /*13b4*/ 	.word	0x00038840
        /*13b8*/ 	.short	0x010a
        /*13ba*/ 	.byte	0x3f
	.zero		1


	//   ....[113]....
        /*13bc*/ 	.word	0x0002cf70
        /*13c0*/ 	.word	0x00000006
        /*13c4*/ 	.word	0x00038860
        /*13c8*/ 	.short	0x010a
        /*13ca*/ 	.byte	0x3f
	.zero		1


	//   ....[114]....
        /*13cc*/ 	.word	0x0002e110
        /*13d0*/ 	.word	0x00000007
        /*13d4*/ 	.word	0x00038820
        /*13d8*/ 	.short	0x010a
        /*13da*/ 	.byte	0x3f
	.zero		1


	//   ....[115]....
        /*13dc*/ 	.word	0x0002e2b0
        /*13e0*/ 	.word	0x00000005
        /*13e4*/ 	.word	0x00038840
        /*13e8*/ 	.short	0x010a
        /*13ea*/ 	.byte	0x3f
	.zero		1


	//   ....[116]....
        /*13ec*/ 	.word	0x0002e300
        /*13f0*/ 	.word	0x00000003
        /*13f4*/ 	.word	0x00038840
        /*13f8*/ 	.short	0x010a
        /*13fa*/ 	.byte	0x3f
	.zero		1


	//   ....[117]....
        /*13fc*/ 	.word	0x0002e350
        /*1400*/ 	.word	0x00000005
        /*1404*/ 	.word	0x00038860
        /*1408*/ 	.short	0x010a
        /*140a*/ 	.byte	0x3f
	.zero		1


	//----- nvinfo : EIATTR_NUM_MBARRIERS
	.align		4
.L_464:
        /*140c*/ 	.byte	0x03, 0x38
        /*140e*/ 	.short	0x0017


	//----- nvinfo : EIATTR_EXIT_INSTR_OFFSETS
	.align		4
        /*1410*/ 	.byte	0x04, 0x1c
        /*1412*/ 	.short	(.L_466 - .L_465)


	//   ....[0]....
.L_465:
        /*1414*/ 	.word	0x000296e0


	//----- nvinfo : EIATTR_MAX_THREADS
	.align		4
.L_466:
        /*1418*/ 	.byte	0x04, 0x05
        /*141a*/ 	.short	(.L_468 - .L_467)
.L_467:
        /*141c*/ 	.word	0x00000180
        /*1420*/ 	.word	0x00000001
        /*1424*/ 	.word	0x00000001


	//----- nvinfo : EIATTR_CRS_STACK_SIZE
	.align		4
.L_468:
        /*1428*/ 	.byte	0x04, 0x1e
        /*142a*/ 	.short	(.L_470 - .L_469)
.L_469:
        /*142c*/ 	.word	0x00000000


	//----- nvinfo : EIATTR_CBANK_PARAM_SIZE
	.align		4
.L_470:
        /*1430*/ 	.byte	0x03, 0x19
        /*1432*/ 	.short	0x0bf0


	//----- nvinfo : EIATTR_PARAM_CBANK
	.align		4
        /*1434*/ 	.byte	0x04, 0x0a
        /*1436*/ 	.short	(.L_472 - .L_471)
	.align		4
.L_471:
        /*1438*/ 	.word	index@(.nv.constant0._ZN7cutlass13device_kernelIN5flash11enable_sm90INS1_16FlashAttnFwdSm90INS1_25CollectiveMainloopFwdSm90ILi2EN4cute5tupleIJNS5_1CILi1EEES8_S8_EEENS6_IJNS7_ILi64EEESA_SA_EEELi512ENS_10bfloat16_tEfNS_4arch4Sm90ELb0ELb1ELb0ELb1ELb1ELb1ELb1ELb0ELb0ELb1ELb1ELb0EEENS1_21CollectiveEpilogueFwdINS6_IJSA_NS7_ILi512EEESA_EEES9_SC_SE_Li256ELb1ELb1ELb1ELb0EEENS1_36VarlenDynamicPersistentTileSchedulerILi64ELi64ELi256ELi128ELb1ELb1ELb1ELb1ELb0ELb1EEEEEEEEEvNT_6ParamsE)
        /*143c*/ 	.short	0x0210
        /*143e*/ 	.short	0x0bf0


	//----- nvinfo : EIATTR_SW_WAR
	.align		4
.L_472:
        /*1440*/ 	.byte	0x04, 0x36
        /*1442*/ 	.short	(.L_474 - .L_473)
.L_473:
        /*1444*/ 	.word	0x00000008
.L_474:


//--------------------- .nv.info._ZN7cutlass13device_kernelIN5flash11enable_sm90INS1_16FlashAttnFwdSm90INS1_25CollectiveMainloopFwdSm90ILi2EN4cute5tupleIJNS5_1CILi1EEES8_S8_EEENS6_IJNS7_ILi64EEESA_SA_EEELi512ENS_10bfloat16_tEfNS_4arch4Sm90ELb1ELb0ELb0ELb0ELb1ELb0ELb0ELb0ELb0ELb1ELb1ELb0EEENS1_21CollectiveEpilogueFwdINS6_IJSA_NS7_ILi512EEESA_EEES9_SC_SE_Li256ELb0ELb1ELb1ELb0EEENS1_19SingleTileSchedulerILb0ELb1ELb1ELi64EEEEEEEEEvNT_6ParamsE --------------------------
	.section	.nv.info._ZN7cutlass13device_kernelIN5flash11enable_sm90INS1_16FlashAttnFwdSm90INS1_25CollectiveMainloopFwdSm90ILi2EN4cute5tupleIJNS5_1CILi1EEES8_S8_EEENS6_IJNS7_ILi64EEESA_SA_EEELi512ENS_10bfloat16_tEfNS_4arch4Sm90ELb1ELb0ELb0ELb0ELb1ELb0ELb0ELb0ELb0ELb1ELb1ELb0EEENS1_21CollectiveEpilogueFwdINS6_IJSA_NS7_ILi512EEESA_EEES9_SC_SE_Li256ELb0ELb1ELb1ELb0EEENS1_19SingleTileSchedulerILb0ELb1ELb1ELi64EEEEEEEEEvNT_6ParamsE,"",@"SHT_CUDA_INFO"
	.sectionflags	@""
	.align	4


	//----- nvinfo : EIATTR_CUDA_API_VERSION
	.align		4
        /*0000*/ 	.byte	0x04, 0x37
        /*0002*/ 	.short	(.L_476 - .L_475)
.L_475:
        /*0004*/ 	.word	0x00000082


	//----- nvinfo : EIATTR_KPARAM_INFO
	.align		4
.L_476:
        /*0008*/ 	.byte	0x04, 0x17
        /*000a*/ 	.short	(.L_478 - .L_477)
.L_477:
        /*000c*/ 	.word	0x00000000
        /*0010*/ 	.short	0x0000
        /*0012*/ 	.short	0x0070
        /*0014*/ 	.byte	0x00, 0xf0, 0x01, 0x28


	//----- nvinfo : EIATTR_SPARSE_MMA_MASK
	.align		4
.L_478:
        /*0018*/ 	.byte	0x03, 0x50
        /*001a*/ 	.short	0x0000


	//----- nvinfo : EIATTR_MAXREG_COUNT
	.align		4
        /*001c*/ 	.byte	0x03, 0x1b
        /*001e*/ 	.short	0x00a8


	//----- nvinfo : EIATTR_NUM_BARRIERS
	.align		4
        /*0020*/ 	.byte	0x02, 0x4c
        /*0022*/ 	.byte	0x10
	.zero		1


	//----- nvinfo : EIATTR_EXTERNS
	.align		4
        /*0024*/ 	.byte	0x04, 0x0f
        /*0026*/ 	.short	(.L_480 - .L_479)


	//   ....[0]....
	.align		4
.L_479:
        /*0028*/ 	.word	index@(__assertfail)


	//----- nvinfo : EIATTR_MERCURY_ISA_VERSION
	.align		4
.L_480:
        /*002c*/ 	.byte	0x03, 0x5f
        /*002e*/ 	.short	0x0101


	//----- nvinfo : EIATTR_INT_WARP_WIDE_INSTR_OFFSETS
	.align		4
        /*0030*/ 	.byte	0x04, 0x31
        /*0032*/ 	.short	(.L_482 - .L_481)


	//   ....[0]....
.L_481:
        /*0034*/ 	.word	0x000000b0


	//   ....[1]....
        /*0038*/ 	.word	0x000000c0


	//   ....[2]....
        /*003c*/ 	.word	0x00000160


	//----- nvinfo : EIATTR_COOP_GROUP_MASK_REGIDS
	.align		4
.L_482:
        /*0040*/ 	.byte	0x04, 0x29
        /*0042*/ 	.short	(.L_484 - .L_483)


	//   ....[0]....
.L_483:
        /*0044*/ 	.word	0xffffffff


	//   ....[1]....
        /*0048*/ 	.word	0xffffffff


	//   ....[2]....
        /*004c*/ 	.word	0xffffffff


	//   ....[3]....
        /*0050*/ 	.word	0xffffffff


	//   ....[4]....
        /*0054*/ 	.word	0xffffffff


	//   ....[5]....
        /*0058*/ 	.word	0xffffffff


	//   ....[6]....
        /*005c*/ 	.word	0xffffffff


	//   ....[7]....
        /*0060*/ 	.word	0xffffffff


	//   ....[8]....
        /*0064*/ 	.word	0xffffffff


	//   ....[9]....
        /*0068*/ 	.word	0xffffffff


	//   ....[10]....
        /*006c*/ 	.word	0xffffffff


	//   ....[11]....
        /*0070*/ 	.word	0xffffffff


	//   ....[12]....
        /*0074*/ 	.word	0xffffffff


	//   ....[13]....
        /*0078*/ 	.word	0xffffffff


	//   ....[14]....
        /*007c*/ 	.word	0xffffffff


	//   ....[15]....
        /*0080*/ 	.word	0xffffffff


	//   ....[16]....
        /*0084*/ 	.word	0xffffffff


	//   ....[17]....
        /*0088*/ 	.word	0xffffffff


	//   ....[18]....
        /*008c*/ 	.word	0xffffffff


	//   ....[19]....
        /*0090*/ 	.word	0xffffffff


	//   ....[20]....
        /*0094*/ 	.word	0xffffffff


	//   ....[21]....
        /*0098*/ 	.word	0xffffffff


	//   ....[22]....
        /*009c*/ 	.word	0xffffffff


	//   ....[23]....
        /*00a0*/ 	.word	0xffffffff


	//   ....[24]....
        /*00a4*/ 	.word	0xffffffff


	//   ....[25]....
        /*00a8*/ 	.word	0xffffffff


	//   ....[26]....
        /*00ac*/ 	.word	0xffffffff


	//   ....[27]....
        /*00b0*/ 	.word	0xffffffff


	//   ....[28]....
        /*00b4*/ 	.word	0xffffffff


	//   ....[29]....
        /*00b8*/ 	.word	0xffffffff


	//   ....[30]....
        /*00bc*/ 	.word	0xffffffff


	//   ....[31]....
        /*00c0*/ 	.word	0xffffffff


	//   ....[32]....
        /*00c4*/ 	.word	0xffffffff


	//   ....[33]....
        /*00c8*/ 	.word	0xffffffff


	//   ....[34]....
        /*00cc*/ 	.word	0xffffffff


	//   ....[35]....
        /*00d0*/ 	.word	0xffffffff


	//   ....[36]....
        /*00d4*/ 	.word	0xffffffff


	//   ....[37]....
        /*00d8*/ 	.word	0xffffffff


	//   ....[38]....
        /*00dc*/ 	.word	0xffffffff


	//   ....[39]....
        /*00e0*/ 	.word	0xffffffff


	//   ....[40]....
        /*00e4*/ 	.word	0xffffffff


	//   ....[41]....
        /*00e8*/ 	.word	0xffffffff


	//   ....[42]....
        /*00ec*/ 	.word	0xffffffff


	//   ....[43]....
        /*00f0*/ 	.word	0xffffffff


	//   ....[44]....
        /*00f4*/ 	.word	0xffffffff


	//   ....[45]....
        /*00f8*/ 	.word	0xffffffff


	//   ....[46]....
        /*00fc*/ 	.word	0xffffffff


	//   ....[47]....
        /*0100*/ 	.word	0xffffffff


	//   ....[48]....
        /*0104*/ 	.word	0xffffffff


	//   ....[49]....
        /*0108*/ 	.word	0xffffffff


	//   ....[50]....
        /*010c*/ 	.word	0xffffffff


	//   ....[51]....
        /*0110*/ 	.word	0xffffffff


	//   ....[52]....
        /*0114*/ 	.word	0xffffffff


	//   ....[53]....
        /*0118*/ 	.word	0xffffffff


	//   ....[54]....
        /*011c*/ 	.word	0xffffffff


	//   ....[55]....
        /*0120*/ 	.word	0xffffffff


	//   ....[56]....
        /*0124*/ 	.word	0xffffffff


	//   ....[57]....
        /*0128*/ 	.word	0xffffffff


	//   ....[58]....
        /*012c*/ 	.word	0xffffffff


	//   ....[59]....
        /*0130*/ 	.word	0xffffffff


	//   ....[60]....
        /*0134*/ 	.word	0xffffffff


	//   ....[61]....
        /*0138*/ 	.word	0xffffffff


	//   ....[62]....
        /*013c*/ 	.word	0xffffffff


	//   ....[63]....
        /*0140*/ 	.word	0xffffffff


	//   ....[64]....
        /*0144*/ 	.word	0xffffffff


	//   ....[65]....
        /*0148*/ 	.word	0xffffffff


	//   ....[66]....
        /*014c*/ 	.word	0xffffffff


	//   ....[67]....
        /*0150*/ 	.word	0xffffffff


	//   ....[68]....
        /*0154*/ 	.word	0xffffffff


	//   ....[69]....
        /*0158*/ 	.word	0xffffffff


	//   ....[70]....
        /*015c*/ 	.word	0xffffffff


	//   ....[71]....
        /*0160*/ 	.word	0xffffffff


	//   ....[72]....
        /*0164*/ 	.word	0xffffffff


	//   ....[73]....
        /*0168*/ 	.word	0xffffffff


	//   ....[74]....
        /*016c*/ 	.word	0xffffffff


	//   ....[75]....
        /*0170*/ 	.word	0xffffffff


	//   ....[76]....
        /*0174*/ 	.word	0xffffffff


	//   ....[77]....
        /*0178*/ 	.word	0xffffffff


	//   ....[78]....
        /*017c*/ 	.word	0xffffffff


	//   ....[79]....
        /*0180*/ 	.word	0xffffffff


	//   ....[80]....
        /*0184*/ 	.word	0xffffffff


	//   ....[81]....
        /*0188*/ 	.word	0xffffffff


	//   ....[82]....
        /*018c*/ 	.word	0x0500000f


	//   ....[83]....
        /*0190*/ 	.word	0x0500000f


	//   ....[84]....
        /*0194*/ 	.word	0x0500000f


	//   ....[85]....
        /*0198*/ 	.word	0x0500000f


	//   ....[86]....
        /*019c*/ 	.word	0x0500000f


	//   ....[87]....
        /*01a0*/ 	.word	0x0500000f


	//   ....[88]....
        /*01a4*/ 	.word	0x0500000f


	//   ....[89]....
        /*01a8*/ 	.word	0x0500000f


	//   ....[90]....
        /*01ac*/ 	.word	0x0500000f


	//   ....[91]....
        /*01b0*/ 	.word	0x0500000f


	//   ....[92]....
        /*01b4*/ 	.word	0x0500000f


	//   ....[93]....
        /*01b8*/ 	.word	0x0500000f


	//   ....[94]....
        /*01bc*/ 	.word	0x0500000f


	//   ....[95]....
        /*01c0*/ 	.word	0x0500000f


	//   ....[96]....
        /*01c4*/ 	.word	0x0500000f


	//   ....[97]....
        /*01c8*/ 	.word	0x0500000f


	//   ....[98]....
        /*01cc*/ 	.word	0x0500000f


	//   ....[99]....
        /*01d0*/ 	.word	0x0500000f


	//   ....[100]....
        /*01d4*/ 	.word	0x0500000f


	//   ....[101]....
        /*01d8*/ 	.word	0x0500000f


	//   ....[102]....
        /*01dc*/ 	.word	0x0500000f


	//   ....[103]....
        /*01e0*/ 	.word	0x0500000f


	//   ....[104]....
        /*01e4*/ 	.word	0x0500000f


	//   ....[105]....
        /*01e8*/ 	.word	0x0500000f


	//   ....[106]....
        /*01ec*/ 	.word	0x0500000f


	//   ....[107]....
        /*01f0*/ 	.word	0x0500000f


	//   ....[108]....
        /*01f4*/ 	.word	0x0500000f


	//   ....[109]....
        /*01f8*/ 	.word	0x0500000f


	//   ....[110]....
        /*01fc*/ 	.word	0x0500000f


	//   ....[111]....
        /*0200*/ 	.word	0x0500000f


	//   ....[112]....
        /*0204*/ 	.word	0x0500000f


	//   ....[113]....
        /*0208*/ 	.word	0x0500000f


	//   ....[114]....
        /*020c*/ 	.word	0x0500000f


	//   ....[115]....
        /*0210*/ 	.word	0x0500000f


	//   ....[116]....
        /*0214*/ 	.word	0x0500000f


	//   ....[117]....
        /*0218*/ 	.word	0x0500000f


	//   ....[118]....
        /*021c*/ 	.word	0x0500000f


	//   ....[119]....
        /*0220*/ 	.word	0x0500000f


	//   ....[120]....
        /*0224*/ 	.word	0x0500000f


	//   ....[121]....
        /*0228*/ 	.word	0x0500000f


	//   ....[122]....
        /*022c*/ 	.word	0x0500000f


	//   ....[123]....
        /*0230*/ 	.word	0x0500000f


	//----- nvinfo : EIATTR_COOP_GROUP_INSTR_OFFSETS
	.align		4
.L_484:
        /*0234*/ 	.byte	0x04, 0x28
        /*0236*/ 	.short	(.L_486 - .L_485)


	//   ....[0]....
.L_485:
        /*0238*/ 	.word	0x00000060


	//   ....[1]....
        /*023c*/ 	.word	0x000000a0


	//   ....[2]....
        /*0240*/ 	.word	0x00000280


	//   ....[3]....
        /*0244*/ 	.word	0x000003e0


	//   ....[4]....
        /*0248*/ 	.word	0x00000500


	//   ....[5]....
        /*024c*/ 	.word	0x00000660


	//   ....[6]....
        /*0250*/ 	.word	0x000012d0


	//   ....[7]....
        /*0254*/ 	.word	0x00003450


	//   ....[8]....
        /*0258*/ 	.word	0x00003c20


	//   ....[9]....
        /*025c*/ 	.word	0x00003c50


	//   ....[10]....
        /*0260*/ 	.word	0x00004050


	//   ....[11]....
        /*0264*/ 	.word	0x000041c0


	//   ....[12]....
        /*0268*/ 	.word	0x00004330


	//   ....[13]....
        /*026c*/ 	.word	0x00004480


	//   ....[14]....
        /*0270*/ 	.word	0x00004f30


	//   ....[15]....
        /*0274*/ 	.word	0x00005480


	//   ....[16]....
        /*0278*/ 	.word	0x000054a0


	//   ....[17]....
        /*027c*/ 	.word	0x00005810


	//   ....[18]....
        /*0280*/ 	.word	0x00005a00


	//   ....[19]....
        /*0284*/ 	.word	0x00005b70


	//   ....[20]....
        /*0288*/ 	.word	0x00005cc0


	//   ....[21]....
        /*028c*/ 	.word	0x00006e80


	//   ....[22]....
        /*0290*/ 	.word	0x00007390


	//   ....[23]....
        /*0294*/ 	.word	0x000073c0


	//   ....[24]....
        /*0298*/ 	.word	0x00007600


	//   ....[25]....
        /*029c*/ 	.word	0x00007790


	//   ....[26]....
        /*02a0*/ 	.word	0x00008780


	//   ....[27]....
        /*02a4*/ 	.word	0x00008860


	//   ....[28]....
        /*02a8*/ 	.word	0x000088b0


	//   ....[29]....
        /*02ac*/ 	.word	0x000088e0


	//   ....[30]....
        /*02b0*/ 	.word	0x00008940


	//   ....[31]....
        /*02b4*/ 	.word	0x000093f0


	//   ....[32]....
        /*02b8*/ 	.word	0x000098b0


	//   ....[33]....
        /*02bc*/ 	.word	0x000098e0


	//   ....[34]....
        /*02c0*/ 	.word	0x00009900


	//   ....[35]....
        /*02c4*/ 	.word	0x00009930


	//   ....[36]....
        /*02c8*/ 	.word	0x00009dc0


	//   ....[37]....
        /*02cc*/ 	.word	0x00009de0


	//   ....[38]....
        /*02d0*/ 	.word	0x0000aa30


	//   ....[39]....
        /*02d4*/ 	.word	0x0000aa50


	//   ....[40]....
        /*02d8*/ 	.word	0x0000baa0


	//   ....[41]....
        /*02dc*/ 	.word	0x0000cdb0


	//   ....[42]....
        /*02e0*/ 	.word	0x0000cdd0


	//   ....[43]....
        /*02e4*/ 	.word	0x0000cde0


	//   ....[44]....
        /*02e8*/ 	.word	0x0000ce20


	//   ....[45]....
        /*02ec*/ 	.word	0x0000ce70


	//   ....[46]....
        /*02f0*/ 	.word	0x0000ce90


	//   ....[47]....
        /*02f4*/ 	.word	0x0000cee0


	//   ....[48]....
        /*02f8*/ 	.word	0x0000cf00


	//   ....[49]....
        /*02fc*/ 	.word	0x0000d490


	//   ....[50]....
        /*0300*/ 	.word	0x0000d4c0


	//   ....[51]....
        /*0304*/ 	.word	0x0000d4f0


	//   ....[52]....
        /*0308*/ 	.word	0x0000d560


	//   ....[53]....
        /*030c*/ 	.word	0x0000d5c0


	//   ....[54]....
        /*0310*/ 	.word	0x0000d5e0


	//   ....[55]....
        /*0314*/ 	.word	0x0000d630


	//   ....[56]....
        /*0318*/ 	.word	0x0000d650


	//   ....[57]....
        /*031c*/ 	.word	0x0000d940


	//   ....[58]....
        /*0320*/ 	.word	0x0000d970


	//   ....[59]....
        /*0324*/ 	.word	0x0000d9a0


	//   ....[60]....
        /*0328*/ 	.word	0x0000d9d0


	//   ....[61]....
        /*032c*/ 	.word	0x0000da00


	//   ....[62]....
        /*0330*/ 	.word	0x0000da50


	//   ....[63]....
        /*0334*/ 	.word	0x0000dbd0


	//   ....[64]....
        /*0338*/ 	.word	0x0000dc00


	//   ....[65]....
        /*033c*/ 	.word	0x0000e580


	//   ....[66]....
        /*0340*/ 	.word	0x0000e5a0


	//   ....[67]....
        /*0344*/ 	.word	0x0000e5b0


	//   ....[68]....
        /*0348*/ 	.word	0x0000e5d0


	//   ....[69]....
        /*034c*/ 	.word	0x0000e5f0


	//   ....[70]....
        /*0350*/ 	.word	0x0000e620


	//   ....[71]....
        /*0354*/ 	.word	0x0000e640


	//   ....[72]....
        /*0358*/ 	.word	0x0000e670


	//   ....[73]....
        /*035c*/ 	.word	0x0000e9d0


	//   ....[74]....
        /*0360*/ 	.word	0x0000ea00


	//   ....[75]....
        /*0364*/ 	.word	0x0000ea30


	//   ....[76]....
        /*0368*/ 	.word	0x0000ea50


	//   ....[77]....
        /*036c*/ 	.word	0x0000ea60


	//   ....[78]....
        /*0370*/ 	.word	0x0000ea80


	//   ....[79]....
        /*0374*/ 	.word	0x0000eb20


	//   ....[80]....
        /*0378*/ 	.word	0x0000eb60


	//   ....[81]....
        /*037c*/ 	.word	0x0000f060


	//   ....[82]....
        /*0380*/ 	.word	0x0000f680


	//   ....[83]....
        /*0384*/ 	.word	0x0000f770


	//   ....[84]....
        /*0388*/ 	.word	0x0000f810


	//   ....[85]....
        /*038c*/ 	.word	0x0000f890


	//   ....[86]....
        /*0390*/ 	.word	0x0000f940


	//   ....[87]....
        /*0394*/ 	.word	0x0000f9a0


	//   ....[88]....
        /*0398*/ 	.word	0x0000fa60


	//   ....[89]....
        /*039c*/ 	.word	0x0000fac0


	//   ....[90]....
        /*03a0*/ 	.word	0x0000fb60


	//   ....[91]....
        /*03a4*/ 	.word	0x0000fbf0


	//   ....[92]....
        /*03a8*/ 	.word	0x0000fc50


	//   ....[93]....
        /*03ac*/ 	.word	0x0000fd80


	//   ....[94]....
        /*03b0*/ 	.word	0x0000fdf0


	//   ....[95]....
        /*03b4*/ 	.word	0x0000fe50


	//   ....[96]....
        /*03b8*/ 	.word	0x0000ff10


	//   ....[97]....
        /*03bc*/ 	.word	0x0000ff70


	//   ....[98]....
        /*03c0*/ 	.word	0x00010010


	//   ....[99]....
        /*03c4*/ 	.word	0x00010160


	//   ....[100]....
        /*03c8*/ 	.word	0x00010220


	//   ....[101]....
        /*03cc*/ 	.word	0x000104a0


	//   ....[102]....
        /*03d0*/ 	.word	0x000104f0


	//   ....[103]....
        /*03d4*/ 	.word	0x000106b0


	//   ....[104]....
        /*03d8*/ 	.word	0x00010700


	//   ....[105]....
        /*03dc*/ 	.word	0x000108c0


	//   ....[106]....
        /*03e0*/ 	.word	0x00010910


	//   ....[107]....
        /*03e4*/ 	.word	0x000109f0


	//   ....[108]....
        /*03e8*/ 	.word	0x00010a90


	//   ....[109]....
        /*03ec*/ 	.word	0x00010af0


	//   ....[110]....
        /*03f0*/ 	.word	0x00010b90


	//   ....[111]....
        /*03f4*/ 	.word	0x00010bf0


	//   ....[112]....
        /*03f8*/ 	.word	0x00010c90


	//   ....[113]....
        /*03fc*/ 	.word	0x00010cf0


	//   ....[114]....
        /*0400*/ 	.word	0x00010d90


	//   ....[115]....
        /*0404*/ 	.word	0x00010e70


	//   ....[116]....
        /*0408*/ 	.word	0x00010f20


	//   ....[117]....
        /*040c*/ 	.word	0x00011010


	//   ....[118]....
        /*0410*/ 	.word	0x00011110


	//   ....[119]....
        /*0414*/ 	.word	0x00011230


	//   ....[120]....
        /*0418*/ 	.word	0x00011310


	//   ....[121]....
        /*041c*/ 	.word	0x00011420


	//   ....[122]....
        /*0420*/ 	.word	0x000114f0


	//   ....[123]....
        /*0424*/ 	.word	0x00011600


	//----- nvinfo : EIATTR_REG_RECONFIG
	.align		4
.L_486:
        /*0428*/ 	.byte	0x01, 0x54
	.zero		2


	//----- nvinfo : EIATTR_SYSCALL_OFFSETS
	.align		4
        /*042c*/ 	.byte	0x04, 0x46
        /*042e*/ 	.short	(.L_488 - .L_487)


	//   ....[0]....
.L_487:
        /*0430*/ 	.word	0x00003620


	//   ....[1]....
        /*0434*/ 	.word	0x0000c2c0


	//   ....[2]....
        /*0438*/ 	.word	0x0000c400


	//   ....[3]....
        /*043c*/ 	.word	0x0000c4f0


	//   ....[4]....
        /*0440*/ 	.word	0x0000d170


	//----- nvinfo : EIATTR_MBARRIER_INSTR_OFFSETS
	.align		4
.L_488:
        /*0444*/ 	.byte	0x04, 0x39
        /*0446*/ 	.short	(.L_490 - .L_489)


	//   ....[0]....
.L_489:
        /*0448*/ 	.word	0x00000170
        /*044c*/ 	.word	0x000000ff
        /*0450*/ 	.word	0x00028c00
        /*0454*/ 	.short	0x0100
        /*0456*/ 	.byte	0x08
	.zero		1


	//   ....[1]....
        /*0458*/ 	.word	0x00000180
        /*045c*/ 	.word	0x000000ff
        /*0460*/ 	.word	0x00028c20
        /*0464*/ 	.short	0x0100
        /*0466*/ 	.byte	0x08
	.zero		1


	//   ....[2]....
        /*0468*/ 	.word	0x00000230
        /*046c*/ 	.word	0x000000ff
        /*0470*/ 	.word	0x00028c30
        /*0474*/ 	.short	0x0100
        /*0476*/ 	.byte	0x06
	.zero		1


	//   ....[3]....
        /*0478*/ 	.word	0x00000240
        /*047c*/ 	.word	0x000000ff
        /*0480*/ 	.word	0x00028c40
        /*0484*/ 	.short	0x0100
        /*0486*/ 	.byte	0x06
	.zero		1


	//   ....[4]....
        /*0488*/ 	.word	0x00000250
        /*048c*/ 	.word	0x000000ff
        /*0490*/ 	.word	0x00028c38
        /*0494*/ 	.short	0x0100
        /*0496*/ 	.byte	0x06
	.zero		1


	//   ....[5]....
        /*0498*/ 	.word	0x00000260
        /*049c*/ 	.word	0x000000ff
        /*04a0*/ 	.word	0x00028c48
        /*04a4*/ 	.short	0x0100
        /*04a6*/ 	.byte	0x06
	.zero		1


	//   ....[6]....
        /*04a8*/ 	.word	0x00000390
        /*04ac*/ 	.word	0x000000ff
        /*04b0*/ 	.word	0x00028c50
        /*04b4*/ 	.short	0x0100
        /*04b6*/ 	.byte	0x08
	.zero		1


	//   ....[7]....
        /*04b8*/ 	.word	0x000003a0
        /*04bc*/ 	.word	0x000000ff
        /*04c0*/ 	.word	0x00028c60
        /*04c4*/ 	.short	0x0100
        /*04c6*/ 	.byte	0x08
	.zero		1


	//   ....[8]....
        /*04c8*/ 	.word	0x000003b0
        /*04cc*/ 	.word	0x000000ff
        /*04d0*/ 	.word	0x00028c58
        /*04d4*/ 	.short	0x0100
        /*04d6*/ 	.byte	0x08
	.zero		1


	//   ....[9]....
        /*04d8*/ 	.word	0x000003c0
        /*04dc*/ 	.word	0x000000ff
        /*04e0*/ 	.word	0x00028c68
        /*04e4*/ 	.short	0x0100
        /*04e6*/ 	.byte	0x08
	.zero		1


	//   ....[10]....
        /*04e8*/ 	.word	0x000004b0
        /*04ec*/ 	.word	0x000000ff
        /*04f0*/ 	.word	0x00028c70
        /*04f4*/ 	.short	0x0100
        /*04f6*/ 	.byte	0x06
	.zero		1


	//   ....[11]....
        /*04f8*/ 	.word	0x000004c0
        /*04fc*/ 	.word	0x000000ff
        /*0500*/ 	.word	0x00028c80
        /*0504*/ 	.short	0x0100
        /*0506*/ 	.byte	0x06
	.zero		1


	//   ....[12]....
        /*0508*/ 	.word	0x000004d0
        /*050c*/ 	.word	0x000000ff
        /*0510*/ 	.word	0x00028c78
        /*0514*/ 	.short	0x0100
        /*0516*/ 	.byte	0x06
	.zero		1


	//   ....[13]....
        /*0518*/ 	.word	0x000004e0
        /*051c*/ 	.word	0x000000ff
        /*0520*/ 	.word	0x00028c88
        /*0524*/ 	.short	0x0100
        /*0526*/ 	.byte	0x06
	.zero		1


	//   ....[14]....
        /*0528*/ 	.word	0x00000610
        /*052c*/ 	.word	0x000000ff
        /*0530*/ 	.word	0x00028c90
        /*0534*/ 	.short	0x0100
        /*0536*/ 	.byte	0x08
	.zero		1


	//   ....[15]....
        /*0538*/ 	.word	0x00000620
        /*053c*/ 	.word	0x000000ff
        /*0540*/ 	.word	0x00028ca0
        /*0544*/ 	.short	0x0100
        /*0546*/ 	.byte	0x08
	.zero		1


	//   ....[16]....
        /*0548*/ 	.word	0x00000630
        /*054c*/ 	.word	0x000000ff
        /*0550*/ 	.word	0x00028c98
        /*0554*/ 	.short	0x0100
        /*0556*/ 	.byte	0x08
	.zero		1


	//   ....[17]....
        /*0558*/ 	.word	0x00000640
        /*055c*/ 	.word	0x000000ff
        /*0560*/ 	.word	0x00028ca8
        /*0564*/ 	.short	0x0100
        /*0566*/ 	.byte	0x08
	.zero		1


	//   ....[18]....
        /*0568*/ 	.word	0x00000780
        /*056c*/ 	.word	0x000000ff
        /*0570*/ 	.word	0x00028cb0
        /*0574*/ 	.short	0x0100
        /*0576*/ 	.byte	0x08
	.zero		1


	//   ....[19]....
        /*0578*/ 	.word	0x00000790
        /*057c*/ 	.word	0x000000ff
        /*0580*/ 	.word	0x00028cc0
        /*0584*/ 	.short	0x0100
        /*0586*/ 	.byte	0x08
	.zero		1


	//   ....[20]....
        /*0588*/ 	.word	0x000007a0
        /*058c*/ 	.word	0x000000ff
        /*0590*/ 	.word	0x00028cb8
        /*0594*/ 	.short	0x0100
        /*0596*/ 	.byte	0x08
	.zero		1


	//   ....[21]....
        /*0598*/ 	.word	0x000007b0
        /*059c*/ 	.word	0x000000ff
        /*05a0*/ 	.word	0x00028cc8
        /*05a4*/ 	.short	0x0100
        /*05a6*/ 	.byte	0x08
	.zero		1


	//   ....[22]....
        /*05a8*/ 	.word	0x00001490
        /*05ac*/ 	.word	0x000000ff
        /*05b0*/ 	.word	0x00028c50
        /*05b4*/ 	.short	0x010a
        /*05b6*/ 	.byte	0x05
	.zero		1


	//   ....[23]....
        /*05b8*/ 	.word	0x00001760
        /*05bc*/ 	.word	0x000000ff
        /*05c0*/ 	.word	0x00000000
        /*05c4*/ 	.short	0x0101
        /*05c6*/ 	.byte	0x04
	.zero		1


	//   ....[24]....
        /*05c8*/ 	.word	0x000020c0
        /*05cc*/ 	.word	0x000000ff
        /*05d0*/ 	.word	0x00028c50
        /*05d4*/ 	.short	0x010a
        /*05d6*/ 	.byte	0x07
	.zero		1


	//   ....[25]....
        /*05d8*/ 	.word	0x00002100
        /*05dc*/ 	.word	0x000000ff
        /*05e0*/ 	.word	0x00028c50
        /*05e4*/ 	.short	0x010a
        /*05e6*/ 	.byte	0x07
	.zero		1


	//   ....[26]....
        /*05e8*/ 	.word	0x000022e0
        /*05ec*/ 	.word	0x000000ff
        /*05f0*/ 	.word	0x00000000
        /*05f4*/ 	.short	0x0101
        /*05f6*/ 	.byte	0x07
	.zero		1


	//   ....[27]....
        /*05f8*/ 	.word	0x00003650
        /*05fc*/ 	.word	0x000000ff
        /*0600*/ 	.word	0x00028c00
        /*0604*/ 	.short	0x010a
        /*0606*/ 	.byte	0x27
	.zero		1


	//   ....[28]....
        /*0608*/ 	.word	0x000037e0
        /*060c*/ 	.word	0x000000ff
        /*0610*/ 	.word	0x00028c30
        /*0614*/ 	.short	0x010a
        /*0616*/ 	.byte	0x27
	.zero		1


	//   ....[29]....
        /*0618*/ 	.word	0x00003820
        /*061c*/ 	.word	0x000000ff
        /*0620*/ 	.word	0x00028c30
        /*0624*/ 	.short	0x010a
        /*0626*/ 	.byte	0x27
	.zero		1


	//   ....[30]....
        /*0628*/ 	.word	0x00003cc0
        /*062c*/ 	.word	0x000000ff
        /*0630*/ 	.word	0x00000000
        /*0634*/ 	.short	0x0101
        /*0636*/ 	.byte	0x04
	.zero		1


	//   ....[31]....
        /*0638*/ 	.word	0x00004cd0
        /*063c*/ 	.word	0x000000ff
        /*0640*/ 	.word	0x00028c50
        /*0644*/ 	.short	0x010a
        /*0646*/ 	.byte	0x27
	.zero		1


	//   ....[32]....
        /*0648*/ 	.word	0x00004d10
        /*064c*/ 	.word	0x000000ff
        /*0650*/ 	.word	0x00028c50
        /*0654*/ 	.short	0x010a
        /*0656*/ 	.byte	0x27
	.zero		1


	//   ....[33]....
        /*0658*/ 	.word	0x00005060
        /*065c*/ 	.word	0x000000ff
        /*0660*/ 	.word	0x00000000
        /*0664*/ 	.short	0x0101
        /*0666*/ 	.byte	0x05
	.zero		1


	//   ....[34]....
        /*0668*/ 	.word	0x00005200
        /*066c*/ 	.word	0x000000ff
        /*0670*/ 	.word	0x00028c30
        /*0674*/ 	.short	0x010a
        /*0676*/ 	.byte	0x1b
	.zero		1


	//   ....[35]....
        /*0678*/ 	.word	0x00005240
        /*067c*/ 	.word	0x000000ff
        /*0680*/ 	.word	0x00028c30
        /*0684*/ 	.short	0x010a
        /*0686*/ 	.byte	0x1b
	.zero		1


	//   ....[36]....
        /*0688*/ 	.word	0x000054e0
        /*068c*/ 	.word	0x000000ff
        /*0690*/ 	.word	0x00000000
        /*0694*/ 	.short	0x0101
        /*0696*/ 	.byte	0x0a
	.zero		1


	//   ....[37]....
        /*0698*/ 	.word	0x00006c40
        /*069c*/ 	.word	0x000000ff
        /*06a0*/ 	.word	0x00028c50
        /*06a4*/ 	.short	0x010a
        /*06a6*/ 	.byte	0x1b
	.zero		1


	//   ....[38]....
        /*06a8*/ 	.word	0x00006c80
        /*06ac*/ 	.word	0x000000ff
        /*06b0*/ 	.word	0x00028c50
        /*06b4*/ 	.short	0x010a
        /*06b6*/ 	.byte	0x1b
	.zero		1


	//   ....[39]....
        /*06b8*/ 	.word	0x00006f40
        /*06bc*/ 	.word	0x000000ff
        /*06c0*/ 	.word	0x00000000
        /*06c4*/ 	.short	0x0101
        /*06c6*/ 	.byte	0x1b
	.zero		1


	//   ....[40]....
        /*06c8*/ 	.word	0x00007070
        /*06cc*/ 	.word	0x000000ff
        /*06d0*/ 	.word	0x00028c30
        /*06d4*/ 	.short	0x010a
        /*06d6*/ 	.byte	0x1a
	.zero		1


	//   ....[41]....
        /*06d8*/ 	.word	0x000070b0
        /*06dc*/ 	.word	0x000000ff
        /*06e0*/ 	.word	0x00028c30
        /*06e4*/ 	.short	0x010a
        /*06e6*/ 	.byte	0x1a
	.zero		1


	//   ....[42]....
        /*06e8*/ 	.word	0x000072c0
        /*06ec*/ 	.word	0x000000ff
        /*06f0*/ 	.word	0x00000000
        /*06f4*/ 	.short	0x0101
        /*06f6*/ 	.byte	0x0a
	.zero		1


	//   ....[43]....
        /*06f8*/ 	.word	0x00008540
        /*06fc*/ 	.word	0x000000ff
        /*0700*/ 	.word	0x00028c50
        /*0704*/ 	.short	0x010a
        /*0706*/ 	.byte	0x1a
	.zero		1


	//   ....[44]....
        /*0708*/ 	.word	0x00008580
        /*070c*/ 	.word	0x000000ff
        /*0710*/ 	.word	0x00028c50
        /*0714*/ 	.short	0x010a
        /*0716*/ 	.byte	0x1a
	.zero		1


	//   ....[45]....
        /*0718*/ 	.word	0x00008830
        /*071c*/ 	.word	0x000000ff
        /*0720*/ 	.word	0x00000000
        /*0724*/ 	.short	0x0101
        /*0726*/ 	.byte	0x07
	.zero		1


	//   ....[46]....
        /*0728*/ 	.word	0x000093b0
        /*072c*/ 	.word	0x000000ff
        /*0730*/ 	.word	0x00000000
        /*0734*/ 	.short	0x0101
        /*0736*/ 	.byte	0x04
	.zero		1


	//   ....[47]....
        /*0738*/ 	.word	0x0000cb70
        /*073c*/ 	.word	0x000000ff
        /*0740*/ 	.word	0x00028c40
        /*0744*/ 	.short	0x010a
        /*0746*/ 	.byte	0x2d
	.zero		1


	//   ....[48]....
        /*0748*/ 	.word	0x0000cfa0
        /*074c*/ 	.word	0x000000ff
        /*0750*/ 	.word	0x00028c30
        /*0754*/ 	.short	0x0107
        /*0756*/ 	.byte	0x2d
	.zero		1


	//   ....[49]....
        /*0758*/ 	.word	0x0000d010
        /*075c*/ 	.word	0x000000ff
        /*0760*/ 	.word	0x00028c30
        /*0764*/ 	.short	0x0101
        /*0766*/ 	.byte	0x2d
	.zero		1


	//   ....[50]....
        /*0768*/ 	.word	0x0000d720
        /*076c*/ 	.word	0x000000ff
        /*0770*/ 	.word	0x00028c00
        /*0774*/ 	.short	0x0107
        /*0776*/ 	.byte	0x2d
	.zero		1


	//   ....[51]....
        /*0778*/ 	.word	0x0000d760
        /*077c*/ 	.word	0x000000ff
        /*0780*/ 	.word	0x00028c00
        /*0784*/ 	.short	0x0101
        /*0786*/ 	.byte	0x2d
	.zero		1


	//   ....[52]....
        /*0788*/ 	.word	0x0000d770
        /*078c*/ 	.word	0x000000ff
        /*0790*/ 	.word	0x00028c20
        /*0794*/ 	.short	0x010a
        /*0796*/ 	.byte	0x2d
	.zero		1


	//   ....[53]....
        /*0798*/ 	.word	0x0000d7c0
        /*079c*/ 	.word	0x000000ff
        /*07a0*/ 	.word	0x00028c60
        /*07a4*/ 	.short	0x010a
        /*07a6*/ 	.byte	0x2d
	.zero		1


	//   ....[54]....
        /*07a8*/ 	.word	0x0000dfe0
        /*07ac*/ 	.word	0x000000ff
        /*07b0*/ 	.word	0x00028c50
        /*07b4*/ 	.short	0x0107
        /*07b6*/ 	.byte	0x2d
	.zero		1


	//   ....[55]....
        /*07b8*/ 	.word	0x0000e060
        /*07bc*/ 	.word	0x000000ff
        /*07c0*/ 	.word	0x00028c50
        /*07c4*/ 	.short	0x0101
        /*07c6*/ 	.byte	0x2d
	.zero		1


	//   ....[56]....
        /*07c8*/ 	.word	0x0000e380
        /*07cc*/ 	.word	0x0000000a
        /*07d0*/ 	.word	0x00028c40
        /*07d4*/ 	.short	0x010a
        /*07d6*/ 	.byte	0x3f
	.zero		1


	//   ....[57]....
        /*07d8*/ 	.word	0x0000e710
        /*07dc*/ 	.word	0x0000000a
        /*07e0*/ 	.word	0x00028c30
        /*07e4*/ 	.short	0x0107
        /*07e6*/ 	.byte	0x3f
	.zero		1


	//   ....[58]....
        /*07e8*/ 	.word	0x0000e7c0
        /*07ec*/ 	.word	0x0000000a
        /*07f0*/ 	.word	0x00028c30
        /*07f4*/ 	.short	0x0101
        /*07f6*/ 	.byte	0x3f
	.zero		1


	//   ....[59]....
        /*07f8*/ 	.word	0x0000e7f0
        /*07fc*/ 	.word	0x0000000a
        /*0800*/ 	.word	0x00028c60
        /*0804*/ 	.short	0x010a
        /*0806*/ 	.byte	0x3f
	.zero		1


	//   ....[60]....
        /*0808*/ 	.word	0x0000ee30
        /*080c*/ 	.word	0x0000000a
        /*0810*/ 	.word	0x00028c50
        /*0814*/ 	.short	0x0107
        /*0816*/ 	.byte	0x3f
	.zero		1


	//   ....[61]....
        /*0818*/ 	.word	0x0000ef00
        /*081c*/ 	.word	0x0000000a
        /*0820*/ 	.word	0x00028c50
        /*0824*/ 	.short	0x0101
        /*0826*/ 	.byte	0x3f
	.zero		1


	//   ....[62]....
        /*0828*/ 	.word	0x0000efe0
        /*082c*/ 	.word	0x00000005
        /*0830*/ 	.word	0x00028c20
        /*0834*/ 	.short	0x010a
        /*0836*/ 	.byte	0x3f
	.zero		1


	//   ....[63]....
        /*0838*/ 	.word	0x0000f150
        /*083c*/ 	.word	0x00000004
        /*0840*/ 	.word	0x00028c40
        /*0844*/ 	.short	0x010a
        /*0846*/ 	.byte	0x3f
	.zero		1


	//   ....[64]....
        /*0848*/ 	.word	0x0000f1f0
        /*084c*/ 	.word	0x00000005
        /*0850*/ 	.word	0x00028c40
        /*0854*/ 	.short	0x010a
        /*0856*/ 	.byte	0x3f
	.zero		1


	//   ....[65]....
        /*0858*/ 	.word	0x0000f230
        /*085c*/ 	.word	0x00000004
        /*0860*/ 	.word	0x00028c60
        /*0864*/ 	.short	0x010a
        /*0866*/ 	.byte	0x3f
	.zero		1


	//   ....[66]....
        /*0868*/ 	.word	0x0000f270
        /*086c*/ 	.word	0x00000005
        /*0870*/ 	.word	0x00028c60
        /*0874*/ 	.short	0x010a
        /*0876*/ 	.byte	0x3f
	.zero		1


	//   ....[67]....
        /*0878*/ 	.word	0x0000f2e0
        /*087c*/ 	.word	0x00000005
        /*0880*/ 	.word	0x00028c50
        /*0884*/ 	.short	0x010a
        /*0886*/ 	.byte	0x3f
	.zero		1


	//   ....[68]....
        /*0888*/ 	.word	0x0000f340
        /*088c*/ 	.word	0x00000005
        /*0890*/ 	.word	0x00028c50
        /*0894*/ 	.short	0x010a
        /*0896*/ 	.byte	0x3f
	.zero		1


	//   ....[69]....
        /*0898*/ 	.word	0x0000f3a0
        /*089c*/ 	.word	0x00000000
        /*08a0*/ 	.word	0x00028c00
        /*08a4*/ 	.short	0x010a
        /*08a6*/ 	.byte	0x3f
	.zero		1


	//   ....[70]....
        /*08a8*/ 	.word	0x0000f400
        /*08ac*/ 	.word	0x00000004
        /*08b0*/ 	.word	0x00028c30
        /*08b4*/ 	.short	0x010a
        /*08b6*/ 	.byte	0x3f
	.zero		1


	//   ....[71]....
        /*08b8*/ 	.word	0x0000f460
        /*08bc*/ 	.word	0x0000000e
        /*08c0*/ 	.word	0x00028c50
        /*08c4*/ 	.short	0x010a
        /*08c6*/ 	.byte	0x3f
	.zero		1


	//   ....[72]....
        /*08c8*/ 	.word	0x0000f4c0
        /*08cc*/ 	.word	0x00000004
        /*08d0*/ 	.word	0x00028c30
        /*08d4*/ 	.short	0x010a
        /*08d6*/ 	.byte	0x3f
	.zero		1


	//   ....[73]....
        /*08d8*/ 	.word	0x0000f520
        /*08dc*/ 	.word	0x0000000e
        /*08e0*/ 	.word	0x00028c50
        /*08e4*/ 	.short	0x010a
        /*08e6*/ 	.byte	0x3f
	.zero		1


	//   ....[74]....
        /*08e8*/ 	.word	0x0000f580
        /*08ec*/ 	.word	0x00000004
        /*08f0*/ 	.word	0x00028c30
        /*08f4*/ 	.short	0x010a
        /*08f6*/ 	.byte	0x3f
	.zero		1


	//   ....[75]....
        /*08f8*/ 	.word	0x0000f5e0
        /*08fc*/ 	.word	0x0000000c
        /*0900*/ 	.word	0x00028c50
        /*0904*/ 	.short	0x010a
        /*0906*/ 	.byte	0x3f
	.zero		1


	//   ....[76]....
        /*0908*/ 	.word	0x0000f6c0
        /*090c*/ 	.word	0x00000003
        /*0910*/ 	.word	0x00028c40
        /*0914*/ 	.short	0x010a
        /*0916*/ 	.byte	0x3f
	.zero		1


	//   ....[77]....
        /*0918*/ 	.word	0x00010050
        /*091c*/ 	.word	0x00000003
        /*0920*/ 	.word	0x00028c20
        /*0924*/ 	.short	0x010a
        /*0926*/ 	.byte	0x3f
	.zero		1


	//   ....[78]....
        /*0928*/ 	.word	0x000100b0
        /*092c*/ 	.word	0x00000003
        /*0930*/ 	.word	0x00028c60
        /*0934*/ 	.short	0x010a
        /*0936*/ 	.byte	0x3f
	.zero		1


	//   ....[79]....
        /*0938*/ 	.word	0x00010940
        /*093c*/ 	.word	0x0000000a
        /*0940*/ 	.word	0x00028c40
        /*0944*/ 	.short	0x010a
        /*0946*/ 	.byte	0x3f
	.zero		1


	//   ....[80]....
        /*0948*/ 	.word	0x00010dc0
        /*094c*/ 	.word	0x0000000a
        /*0950*/ 	.word	0x00028c60
        /*0954*/ 	.short	0x010a
        /*0956*/ 	.byte	0x3f
	.zero		1


	//   ....[81]....
        /*0958*/ 	.word	0x00011520
        /*095c*/ 	.word	0x00000005
        /*0960*/ 	.word	0x00028c20
        /*0964*/ 	.short	0x010a
        /*0966*/ 	.byte	0x3f
	.zero		1


	//   ....[82]....
        /*0968*/ 	.word	0x000116c0
        /*096c*/ 	.word	0x00000004
        /*0970*/ 	.word	0x00028c40
        /*0974*/ 	.short	0x010a
        /*0976*/ 	.byte	0x3f
	.zero		1


	//   ....[83]....
        /*0978*/ 	.word	0x00011710
        /*097c*/ 	.word	0x00000005
        /*0980*/ 	.word	0x00028c40
        /*0984*/ 	.short	0x010a
        /*0986*/ 	.byte	0x3f
	.zero		1


	//   ....[84]....
        /*0988*/ 	.word	0x00011760
        /*098c*/ 	.word	0x00000004
        /*0990*/ 	.word	0x00028c60
        /*0994*/ 	.short	0x010a
        /*0996*/ 	.byte	0x3f
	.zero		1


	//----- nvinfo : EIATTR_NUM_MBARRIERS
	.align		4
.L_490:
        /*0998*/ 	.byte	0x03, 0x38
        /*099a*/ 	.short	0x0016


	//----- nvinfo : EIATTR_EXIT_INSTR_OFFSETS
	.align		4
        /*099c*/ 	.byte	0x04, 0x1c
        /*099e*/ 	.short	(.L_492 - .L_491)


	//   ....[0]....
.L_491:
        /*09a0*/ 	.word	0x0000f2c0


	//----- nvinfo : EIATTR_MAX_THREADS
	.align		4
.L_492:
        /*09a4*/ 	.byte	0x04, 0x05
        /*09a6*/ 	.short	(.L_494 - .L_493)
.L_493:
        /*09a8*/ 	.word	0x00000180
        /*09ac*/ 	.word	0x00000001
        /*09b0*/ 	.word	0x00000001


	//----- nvinfo : EIATTR_CRS_STACK_SIZE
	.align		4
.L_494:
        /*09b4*/ 	.byte	0x04, 0x1e
        /*09b6*/ 	.short	(.L_496 - .L_495)
.L_495:
        /*09b8*/ 	.word	0x00000000


	//----- nvinfo : EIATTR_CBANK_PARAM_SIZE
	.align		4
.L_496:
        /*09bc*/ 	.byte	0x03, 0x19
        /*09be*/ 	.short	0x0a70


	//----- nvinfo : EIATTR_PARAM_CBANK
	.align		4
        /*09c0*/ 	.byte	0x04, 0x0a
        /*09c2*/ 	.short	(.L_498 - .L_497)
	.align		4
.L_497:
        /*09c4*/ 	.word	index@(.nv.constant0._ZN7cutlass13device_kernelIN5flash11enable_sm90INS1_16FlashAttnFwdSm90INS1_25CollectiveMainloopFwdSm90ILi2EN4cute5tupleIJNS5_1CILi1EEES8_S8_EEENS6_IJNS7_ILi64EEESA_SA_EEELi512ENS_10bfloat16_tEfNS_4arch4Sm90ELb1ELb0ELb0ELb0ELb1ELb0ELb0ELb0ELb0ELb1ELb1ELb0EEENS1_21CollectiveEpilogueFwdINS6_IJSA_NS7_ILi512EEESA_EEES9_SC_SE_Li256ELb0ELb1ELb1ELb0EEENS1_19SingleTileSchedulerILb0ELb1ELb1ELi64EEEEEEEEEvNT_6ParamsE)
        /*09c8*/ 	.short	0x0210
        /*09ca*/ 	.short	0x0a70


	//----- nvinfo : EIATTR_SW_WAR
	.align		4
.L_498:
        /*09cc*/ 	.byte	0x04, 0x36
        /*09ce*/ 	.short	(.L_500 - .L_499)
.L_499:
        /*09d0*/ 	.word	0x00000008
.L_500:


//--------------------- .nv.info._ZN7cutlass13device_kernelIN5flash11enable_sm90INS1_16FlashAttnFwdSm90INS1_25CollectiveMainloopFwdSm90ILi2EN4cute5tupleIJNS5_1CILi1EEES8_S8_EEENS6_IJNS7_ILi64EEESA_SA_EEELi512ENS_10bfloat16_tEfNS_4arch4Sm90ELb1ELb0ELb0ELb0ELb1ELb0ELb1ELb0ELb0ELb1ELb1ELb0EEENS1_21CollectiveEpilogueFwdINS6_IJSA_NS7_ILi512EEESA_EEES9_SC_SE_Li256ELb0ELb1ELb1ELb0EEENS1_19SingleTileSchedulerILb0ELb1ELb1ELi64EEEEEEEEEvNT_6ParamsE --------------------------
	.section	.nv.info._ZN7cutlass13device_kernelIN5flash11enable_sm90INS1_16FlashAttnFwdSm90INS1_25CollectiveMainloopFwdSm90ILi2EN4cute5tupleIJNS5_1CILi1EEES8_S8_EEENS6_IJNS7_ILi64EEESA_SA_EEELi512ENS_10bfloat16_tEfNS_4arch4Sm90ELb1ELb0ELb0ELb0ELb1ELb0ELb1ELb0ELb0ELb1ELb1ELb0EEENS1_21CollectiveEpilogueFwdINS6_IJSA_NS7_ILi512EEESA_EEES9_SC_SE_Li256ELb0ELb1ELb1ELb0EEENS1_19SingleTileSchedulerILb0ELb1ELb1ELi64EEEEEEEEEvNT_6ParamsE,"",@"SHT_CUDA_INFO"
	.sectionflags	@""
	.align	4


	//----- nvinfo : EIATTR_CUDA_API_VERSION
	.align		4
        /*0000*/ 	.byte	0x04, 0x37
        /*0002*/ 	.short	(.L_502 - .L_501)
.L_501:
        /*0004*/ 	.word	0x00000082


	//----- nvinfo : EIATTR_KPARAM_INFO
	.align		4
.L_502:
        /*0008*/ 	.byte	0x04, 0x17
        /*000a*/ 	.short	(.L_504 - .L_503)
.L_503:
        /*000c*/ 	.word	0x00000000
        /*0010*/ 	.short	0x0000
        /*0012*/ 	.short	0x0070
        /*0014*/ 	.byte	0x00, 0xf0, 0x01, 0x2c


	//----- nvinfo : EIATTR_SPARSE_MMA_MASK
	.align		4
.L_504:
        /*0018*/ 	.byte	0x03, 0x50
        /*001a*/ 	.short	0x0000


	//----- nvinfo : EIATTR_MAXREG_COUNT
	.align		4
        /*001c*/ 	.byte	0x03, 0x1b
        /*001e*/ 	.short	0x00a8


	//----- nvinfo : EIATTR_NUM_BARRIERS
	.align		4
        /*0020*/ 	.byte	0x02, 0x4c
        /*0022*/ 	.byte	0x10
	.zero		1


	//----- nvinfo : EIATTR_EXTERNS
	.align		4
        /*0024*/ 	.byte	0x04, 0x0f
        /*0026*/ 	.short	(.L_506 - .L_505)


	//   ....[0]....
	.align		4
.L_505:
        /*0028*/ 	.word	index@(__assertfail)


	//----- nvinfo : EIATTR_ANNOTATIONS
	.align		4
.L_506:
        /*002c*/ 	.byte	0x04, 0x55
        /*002e*/ 	.short	(.L_508 - .L_507)


	//   ....[0]....
.L_507:
        /*0030*/ 	.word	0x00000001
        /*0034*/ 	.byte	0x90, 0x08, 0x00, 0x00, 0x01, 0x00, 0x00, 0x00, 0x10, 0x0a, 0x00, 0x00, 0x01, 0x00, 0x00, 0x00
        /*0044*/ 	.byte	0x20, 0x13, 0x00, 0x00, 0x01, 0x00, 0x00, 0x00, 0x80, 0x36, 0x00, 0x00, 0x01, 0x00, 0x00, 0x00
        /*0054*/ 	.byte	0x00, 0xd1, 0x00, 0x00, 0x01, 0x00, 0x00, 0x00, 0xe0, 0xf5, 0x00, 0x00, 0x01, 0x00, 0x00, 0x00
        /*0064*/ 	.byte	0x80, 0x09, 0x01, 0x00, 0x01, 0x00, 0x00, 0x00, 0xe0, 0x3d, 0x01, 0x00


	//----- nvinfo : EIATTR_MERCURY_ISA_VERSION
	.align		4
.L_508:
        /*0070*/ 	.byte	0x03, 0x5f
        /*0072*/ 	.short	0x0101


	//----- nvinfo : EIATTR_INT_WARP_WIDE_INSTR_OFFSETS
	.align		4
        /*0074*/ 	.byte	0x04, 0x31
        /*0076*/ 	.short	(.L_510 - .L_509)


	//   ....[0]....
.L_509:
        /*0078*/ 	.word	0x000000c0


	//   ....[1]....
        /*007c*/ 	.word	0x000000d0


	//   ....[2]....
        /*0080*/ 	.word	0x000000e0


	//   ....[3]....
        /*0084*/ 	.word	0x00000180


	//----- nvinfo : EIATTR_COOP_GROUP_MASK_REGIDS
	.align		4
.L_510:
        /*0088*/ 	.byte	0x04, 0x29
        /*008a*/ 	.short	(.L_512 - .L_511)


	//   ....[0]....
.L_511:
        /*008c*/ 	.word	0xffffffff


	//   ....[1]....
        /*0090*/ 	.word	0xffffffff


	//   ....[2]....
        /*0094*/ 	.word	0xffffffff


	//   ....[3]....
        /*0098*/ 	.word	0xffffffff


	//   ....[4]....
        /*009c*/ 	.word	0xffffffff


	//   ....[5]....
        /*00a0*/ 	.word	0xffffffff


	//   ....[6]....
        /*00a4*/ 	.word	0xffffffff


	//   ....[7]....
        /*00a8*/ 	.word	0xffffffff


	//   ....[8]....
        /*00ac*/ 	.word	0xffffffff


	//   ....[9]....
        /*00b0*/ 	.word	0xffffffff


	//   ....[10]....
        /*00b4*/ 	.word	0xffffffff


	//   ....[11]....
        /*00b8*/ 	.word	0xffffffff


	//   ....[12]....
        /*00bc*/ 	.word	0xffffffff


	//   ....[13]....
        /*00c0*/ 	.word	0xffffffff


	//   ....[14]....
        /*00c4*/ 	.word	0xffffffff


	//   ....[15]....
        /*00c8*/ 	.word	0xffffffff


	//   ....[16]....
        /*00cc*/ 	.word	0xffffffff


	//   ....[17]....
        /*00d0*/ 	.word	0xffffffff


	//   ....[18]....
        /*00d4*/ 	.word	0xffffffff


	//   ....[19]....
        /*00d8*/ 	.word	0xffffffff


	//   ....[20]....
        /*00dc*/ 	.word	0xffffffff


	//   ....[21]....
        /*00e0*/ 	.word	0xffffffff


	//   ....[22]....
        /*00e4*/ 	.word	0xffffffff


	//   ....[23]....
        /*00e8*/ 	.word	0xffffffff


	//   ....[24]....
        /*00ec*/ 	.word	0xffffffff


	//   ....[25]....
        /*00f0*/ 	.word	0xffffffff


	//   ....[26]....
        /*00f4*/ 	.word	0xffffffff


	//   ....[27]....
        /*00f8*/ 	.word	0xffffffff


	//   ....[28]....
        /*00fc*/ 	.word	0xffffffff


	//   ....[29]....
        /*0100*/ 	.word	0xffffffff


	//   ....[30]....
        /*0104*/ 	.word	0xffffffff


	//   ....[31]....
        /*0108*/ 	.word	0xffffffff


	//   ....[32]....
        /*010c*/ 	.word	0xffffffff


	//   ....[33]....
        /*0110*/ 	.word	0xffffffff


	//   ....[34]....
        /*0114*/ 	.word	0xffffffff


	//   ....[35]....
        /*0118*/ 	.word	0xffffffff


	//   ....[36]....
        /*011c*/ 	.word	0xffffffff


	//   ....[37]....
        /*0120*/ 	.word	0xffffffff


	//   ....[38]....
        /*0124*/ 	.word	0xffffffff


	//   ....[39]....
        /*0128*/ 	.word	0xffffffff


	//   ....[40]....
        /*012c*/ 	.word	0xffffffff


	//   ....[41]....
        /*0130*/ 	.word	0xffffffff


	//   ....[42]....
        /*0134*/ 	.word	0xffffffff


	//   ....[43]....
        /*0138*/ 	.word	0xffffffff


	//   ....[44]....
        /*013c*/ 	.word	0xffffffff


	//   ....[45]....
        /*0140*/ 	.word	0xffffffff


	//   ....[46]....
        /*0144*/ 	.word	0xffffffff


	//   ....[47]....
        /*0148*/ 	.word	0xffffffff


	//   ....[48]....
        /*014c*/ 	.word	0xffffffff


	//   ....[49]....
        /*0150*/ 	.word	0xffffffff


	//   ....[50]....
        /*0154*/ 	.word	0xffffffff


	//   ....[51]....
        /*0158*/ 	.word	0xffffffff


	//   ....[52]....
        /*015c*/ 	.word	0xffffffff


	//   ....[53]....
        /*0160*/ 	.word	0xffffffff


	//   ....[54]....
        /*0164*/ 	.word	0xffffffff


	//   ....[55]....
        /*0168*/ 	.word	0xffffffff


	//   ....[56]....
        /*016c*/ 	.word	0xffffffff


	//   ....[57]....
        /*0170*/ 	.word	0xffffffff


	//   ....[58]....
        /*0174*/ 	.word	0xffffffff


	//   ....[59]....
        /*0178*/ 	.word	0xffffffff


	//   ....[60]....
        /*017c*/ 	.word	0xffffffff


	//   ....[61]....
        /*0180*/ 	.word	0xffffffff


	//   ....[62]....
        /*0184*/ 	.word	0xffffffff


	//   ....[63]....
        /*0188*/ 	.word	0xffffffff


	//   ....[64]....
        /*018c*/ 	.word	0xffffffff


	//   ....[65]....
        /*0190*/ 	.word	0xffffffff


	//   ....[66]....
        /*0194*/ 	.word	0xffffffff


	//   ....[67]....
        /*0198*/ 	.word	0xffffffff


	//   ....[68]....
        /*019c*/ 	.word	0xffffffff


	//   ....[69]....
        /*01a0*/ 	.word	0xffffffff


	//   ....[70]....
        /*01a4*/ 	.word	0xffffffff


	//   ....[71]....
        /*01a8*/ 	.word	0xffffffff


	//   ....[72]....
        /*01ac*/ 	.word	0xffffffff


	//   ....[73]....
        /*01b0*/ 	.word	0xffffffff


	//   ....[74]....
        /*01b4*/ 	.word	0xffffffff


	//   ....[75]....
        /*01b8*/ 	.word	0xffffffff


	//   ....[76]....
        /*01bc*/ 	.word	0xffffffff


	//   ....[77]....
        /*01c0*/ 	.word	0xffffffff


	//   ....[78]....
        /*01c4*/ 	.word	0xffffffff


	//   ....[79]....
        /*01c8*/ 	.word	0xffffffff


	//   ....[80]....
        /*01cc*/ 	.word	0xffffffff


	//   ....[81]....
        /*01d0*/ 	.word	0xffffffff


	//   ....[82]....
        /*01d4*/ 	.word	0xffffffff


	//   ....[83]....
        /*01d8*/ 	.word	0xffffffff


	//   ....[84]....
        /*01dc*/ 	.word	0xffffffff


	//   ....[85]....
        /*01e0*/ 	.word	0xffffffff


	//   ....[86]....
        /*01e4*/ 	.word	0xffffffff


	//   ....[87]....
        /*01e8*/ 	.word	0xffffffff


	//   ....[88]....
        /*01ec*/ 	.word	0xffffffff


	//   ....[89]....
        /*01f0*/ 	.word	0xffffffff


	//   ....[90]....
        /*01f4*/ 	.word	0xffffffff


	//   ....[91]....
        /*01f8*/ 	.word	0xffffffff


	//   ....[92]....
        /*01fc*/ 	.word	0xffffffff


	//   ....[93]....
        /*0200*/ 	.word	0x0500000f


	//   ....[94]....
        /*0204*/ 	.word	0x0500000f


	//   ....[95]....
        /*0208*/ 	.word	0x0500000f


	//   ....[96]....
        /*020c*/ 	.word	0x0500000f


	//   ....[97]....
        /*0210*/ 	.word	0x0500000f


	//   ....[98]....
        /*0214*/ 	.word	0x0500000f


	//   ....[99]....
        /*0218*/ 	.word	0x0500000f


	//   ....[100]....
        /*021c*/ 	.word	0x0500000f


	//   ....[101]....
        /*0220*/ 	.word	0x0500000f


	//   ....[102]....
        /*0224*/ 	.word	0x0500000f


	//   ....[103]....
        /*0228*/ 	.word	0x0500000f


	//   ....[104]....
        /*022c*/ 	.word	0x0500000f


	//   ....[105]....
        /*0230*/ 	.word	0x0500000f


	//   ....[106]....
        /*0234*/ 	.word	0x0500000f


	//   ....[107]....
        /*0238*/ 	.word	0x0500000f


	//   ....[108]....
        /*023c*/ 	.word	0x0500000f


	//   ....[109]....
        /*0240*/ 	.word	0x0500000f


	//   ....[110]....
        /*0244*/ 	.word	0x0500000f


	//   ....[111]....
        /*0248*/ 	.word	0x0500000f


	//   ....[112]....
        /*024c*/ 	.word	0x0500000f


	//   ....[113]....
        /*0250*/ 	.word	0x0500000f


	//   ....[114]....
        /*0254*/ 	.word	0x0500000f


	//   ....[115]....
        /*0258*/ 	.word	0x0500000f


	//   ....[116]....
        /*025c*/ 	.word	0x0500000f


	//   ....[117]....
        /*0260*/ 	.word	0x0500000f


	//   ....[118]....
        /*0264*/ 	.word	0x0500000f


	//   ....[119]....
        /*0268*/ 	.word	0x0500000f


	//   ....[120]....
        /*026c*/ 	.word	0x0500000f


	//   ....[121]....
        /*0270*/ 	.word	0x0500000f


	//   ....[122]....
        /*0274*/ 	.word	0x0500000f


	//   ....[123]....
        /*0278*/ 	.word	0x0500000f


	//   ....[124]....
        /*027c*/ 	.word	0x0500000f


	//   ....[125]....
        /*0280*/ 	.word	0x0500000f


	//   ....[126]....
        /*0284*/ 	.word	0x0500000f


	//   ....[127]....
        /*0288*/ 	.word	0x0500000f


	//   ....[128]....
        /*028c*/ 	.word	0x0500000f


	//   ....[129]....
        /*0290*/ 	.word	0x0500000f


	//   ....[130]....
        /*0294*/ 	.word	0x0500000f


	//   ....[131]....
        /*0298*/ 	.word	0x0500000f


	//   ....[132]....
        /*029c*/ 	.word	0x0500000f


	//   ....[133]....
        /*02a0*/ 	.word	0x0500000f


	//   ....[134]....
        /*02a4*/ 	.word	0x0500000f


	//   ....[135]....
        /*02a8*/ 	.word	0x0500000f


	//   ....[136]....
        /*02ac*/ 	.word	0x0500000f


	//   ....[137]....
        /*02b0*/ 	.word	0x0500000f


	//   ....[138]....
        /*02b4*/ 	.word	0x0500000f


	//   ....[139]....
        /*02b8*/ 	.word	0x0500000f


	//   ....[140]....
        /*02bc*/ 	.word	0x0500000f


	//   ....[141]....
        /*02c0*/ 	.word	0x0500000f


	//   ....[142]....
        /*02c4*/ 	.word	0x0500000f


	//----- nvinfo : EIATTR_COOP_GROUP_INSTR_OFFSETS
	.align		4
.L_512:
        /*02c8*/ 	.byte	0x04, 0x28
        /*02ca*/ 	.short	(.L_514 - .L_513)


	//   ....[0]....
.L_513:
        /*02cc*/ 	.word	0x00000080


	//   ....[1]....
        /*02d0*/ 	.word	0x00000090


	//   ....[2]....
        /*02d4*/ 	.word	0x000002b0


	//   ....[3]....
        /*02d8*/ 	.word	0x00000410


	//   ....[4]....
        /*02dc*/ 	.word	0x00000530


	//   ....[5]....
        /*02e0*/ 	.word	0x00000690


	//   ....[6]....
        /*02e4*/ 	.word	0x00001440


	//   ....[7]....
        /*02e8*/ 	.word	0x00003410


	//   ....[8]....
        /*02ec*/ 	.word	0x00004550


	//   ....[9]....
        /*02f0*/ 	.word	0x00005480


	//   ....[10]....
        /*02f4*/ 	.word	0x000054a0


	//   ....[11]....
        /*02f8*/ 	.word	0x000057e0


	//   ....[12]....
        /*02fc*/ 	.word	0x000058e0


	//   ....[13]....
        /*0300*/ 	.word	0x00005c20


	//   ....[14]....
        /*0304*/ 	.word	0x00005ca0


	//   ....[15]....
        /*0308*/ 	.word	0x00006680


	//   ....[16]....
        /*030c*/ 	.word	0x000071e0


	//   ....[17]....
        /*0310*/ 	.word	0x000080d0


	//   ....[18]....
        /*0314*/ 	.word	0x000080f0


	//   ....[19]....
        /*0318*/ 	.word	0x00008460


	//   ....[20]....
        /*031c*/ 	.word	0x00008560


	//   ....[21]....
        /*0320*/ 	.word	0x00008820


	//   ....[22]....
        /*0324*/ 	.word	0x00008900


	//   ....[23]....
        /*0328*/ 	.word	0x00009a60


	//   ....[24]....
        /*032c*/ 	.word	0x0000a360


	//   ....[25]....
        /*0330*/ 	.word	0x0000b260


	//   ....[26]....
        /*0334*/ 	.word	0x0000b290


	//   ....[27]....
        /*0338*/ 	.word	0x0000b580


	//   ....[28]....
        /*033c*/ 	.word	0x0000b750


	//   ....[29]....
        /*0340*/ 	.word	0x0000c5f0


	//   ....[30]....
        /*0344*/ 	.word	0x0000c6c0


	//   ....[31]....
        /*0348*/ 	.word	0x0000c720


	//   ....[32]....
        /*034c*/ 	.word	0x0000c750


	//   ....[33]....
        /*0350*/ 	.word	0x0000c770


	//   ....[34]....
        /*0354*/ 	.word	0x0000d210


	//   ....[35]....
        /*0358*/ 	.word	0x0000d730


	//   ....[36]....
        /*035c*/ 	.word	0x0000d760


	//   ....[37]....
        /*0360*/ 	.word	0x0000d780


	//   ....[38]....
        /*0364*/ 	.word	0x0000d790


	//   ....[39]....
        /*0368*/ 	.word	0x0000dc30


	//   ....[40]....
        /*036c*/ 	.word	0x0000dc60


	//   ....[41]....
        /*0370*/ 	.word	0x0000e8c0


	//   ....[42]....
        /*0374*/ 	.word	0x0000e8e0


	//   ....[43]....
        /*0378*/ 	.word	0x0000f940


	//   ....[44]....
        /*037c*/ 	.word	0x00010cf0


	//   ....[45]....
        /*0380*/ 	.word	0x00010d10


	//   ....[46]....
        /*0384*/ 	.word	0x00010d20


	//   ....[47]....
        /*0388*/ 	.word	0x00010d60


	//   ....[48]....
        /*038c*/ 	.word	0x00010db0


	//   ....[49]....
        /*0390*/ 	.word	0x00010dd0


	//   ....[50]....
        /*0394*/ 	.word	0x00010e20


	//   ....[51]....
        /*0398*/ 	.word	0x00010e40


	//   ....[52]....
        /*039c*/ 	.word	0x000113f0


	//   ....[53]....
        /*03a0*/ 	.word	0x00011430


	//   ....[54]....
        /*03a4*/ 	.word	0x00011460


	//   ....[55]....
        /*03a8*/ 	.word	0x00011490


	//   ....[56]....
        /*03ac*/ 	.word	0x000114d0


	//   ....[57]....
        /*03b0*/ 	.word	0x000115a0


	//   ....[58]....
        /*03b4*/ 	.word	0x000115c0


	//   ....[59]....
        /*03b8*/ 	.word	0x000115f0


	//   ....[60]....
        /*03bc*/ 	.word	0x00011d00


	//   ....[61]....
        /*03c0*/ 	.word	0x00011d30


	//   ....[62]....
        /*03c4*/ 	.word	0x00011dc0


	//   ....[63]....
        /*03c8*/ 	.word	0x00011e70


	//   ....[64]....
        /*03cc*/ 	.word	0x00011f30


	//   ....[65]....
        /*03d0*/ 	.word	0x00012030


	//   ....[66]....
        /*03d4*/ 	.word	0x00012090


	//   ....[67]....
        /*03d8*/ 	.word	0x00012130


	//   ....[68]....
        /*03dc*/ 	.word	0x000125e0


	//   ....[69]....
        /*03e0*/ 	.word	0x00012610


	//   ....[70]....
        /*03e4*/ 	.word	0x00012640


	//   ....[71]....
        /*03e8*/ 	.word	0x00012670


	//   ....[72]....
        /*03ec*/ 	.word	0x000126a0


	//   ....[73]....
        /*03f0*/ 	.word	0x000126f0


	//   ....[74]....
        /*03f4*/ 	.word	0x00012870


	//   ....[75]....
        /*03f8*/ 	.word	0x000128a0


	//   ....[76]....
        /*03fc*/ 	.word	0x00013290


	//   ....[77]....
        /*0400*/ 	.word	0x000132b0


	//   ....[78]....
        /*0404*/ 	.word	0x000132c0


	//   ....[79]....
        /*0408*/ 	.word	0x000132e0


	//   ....[80]....
        /*040c*/ 	.word	0x00013300


	//   ....[81]....
        /*0410*/ 	.word	0x00013330


	//   ....[82]....
        /*0414*/ 	.word	0x00013350


	//   ....[83]....
        /*0418*/ 	.word	0x00013380


	//   ....[84]....
        /*041c*/ 	.word	0x000136e0


	//   ....[85]....
        /*0420*/ 	.word	0x00013710


	//   ....[86]....
        /*0424*/ 	.word	0x00013740


	//   ....[87]....
        /*0428*/ 	.word	0x00013760


	//   ....[88]....
        /*042c*/ 	.word	0x00013770


	//   ....[89]....
        /*0430*/ 	.word	0x00013790


	//   ....[90]....
        /*0434*/ 	.word	0x00013830


	//   ....[91]....
        /*0438*/ 	.word	0x00013870


	//   ....[92]....
        /*043c*/ 	.word	0x00013d70


	//   ....[93]....
        /*0440*/ 	.word	0x000142d0


	//   ....[94]....
        /*0444*/ 	.word	0x000143c0


	//   ....[95]....
        /*0448*/ 	.word	0x00014460


	//   ....[96]....
        /*044c*/ 	.word	0x000144e0


	//   ....[97]....
        /*0450*/ 	.word	0x00014590


	//   ....[98]....
        /*0454*/ 	.word	0x000145f0


	//   ....[99]....
        /*0458*/ 	.word	0x000146b0


	//   ....[100]....
        /*045c*/ 	.word	0x00014710


	//   ....[101]....
        /*0460*/ 	.word	0x000147b0


	//   ....[102]....
        /*0464*/ 	.word	0x00014850


	//   ....[103]....
        /*0468*/ 	.word	0x000148c0


	//   ....[104]....
        /*046c*/ 	.word	0x00014970


	//   ....[105]....
        /*0470*/ 	.word	0x00014a60


	//   ....[106]....
        /*0474*/ 	.word	0x00014b00


	//   ....[107]....
        /*0478*/ 	.word	0x00014be0


	//   ....[108]....
        /*047c*/ 	.word	0x00014cf0


	//   ....[109]....
        /*0480*/ 	.word	0x00014d40


	//   ....[110]....
        /*0484*/ 	.word	0x00014dd0


	//   ....[111]....
        /*0488*/ 	.word	0x00014eb0


	//   ....[112]....
        /*048c*/ 	.word	0x00015110


	//   ....[113]....
        /*0490*/ 	.word	0x00015180


	//   ....[114]....
        /*0494*/ 	.word	0x000153b0


	//   ....[115]....
        /*0498*/ 	.word	0x00015420


	//   ....[116]....
        /*049c*/ 	.word	0x000155f0


	//   ....[117]....
        /*04a0*/ 	.word	0x00015640


	//   ....[118]....
        /*04a4*/ 	.word	0x00015790


	//   ....[119]....
        /*04a8*/ 	.word	0x00015880


	//   ....[120]....
        /*04ac*/ 	.word	0x00015ad0


	//   ....[121]....
        /*04b0*/ 	.word	0x00015b20


	//   ....[122]....
        /*04b4*/ 	.word	0x00015ce0


	//   ....[123]....
        /*04b8*/ 	.word	0x00015d30


	//   ....[124]....
        /*04bc*/ 	.word	0x00015ef0


	//   ....[125]....
        /*04c0*/ 	.word	0x00015f40


	//   ....[126]....
        /*04c4*/ 	.word	0x00016020


	//   ....[127]....
        /*04c8*/ 	.word	0x000160c0


	//   ....[128]....
        /*04cc*/ 	.word	0x00016120


	//   ....[129]....
        /*04d0*/ 	.word	0x000161c0


	//   ....[130]....
        /*04d4*/ 	.word	0x00016220


	//   ....[131]....
        /*04d8*/ 	.word	0x000162c0


	//   ....[132]....
        /*04dc*/ 	.word	0x00016320


	//   ....[133]....
        /*04e0*/ 	.word	0x000163c0


	//   ....[134]....
        /*04e4*/ 	.word	0x000164a0


	//   ....[135]....
        /*04e8*/ 	.word	0x00016570


	//   ....[136]....
        /*04ec*/ 	.word	0x00016640


	//   ....[137]....
        /*04f0*/ 	.word	0x00016740


	//   ....[138]....
        /*04f4*/ 	.word	0x00016860


	//   ....[139]....
        /*04f8*/ 	.word	0x00016940


	//   ....[140]....
        /*04fc*/ 	.word	0x00016a50


	//   ....[141]....
        /*0500*/ 	.word	0x00016b20


	//   ....[142]....
        /*0504*/ 	.word	0x00016c30


	//----- nvinfo : EIATTR_REG_RECONFIG
	.align		4
.L_514:
        /*0508*/ 	.byte	0x01, 0x54
	.zero		2


	//----- nvinfo : EIATTR_SYSCALL_OFFSETS
	.align		4
        /*050c*/ 	.byte	0x04, 0x46
        /*050e*/ 	.short	(.L_516 - .L_515)


	//   ....[0]....
.L_515:
        /*0510*/ 	.word	0x000035c0


	//   ....[1]....
        /*0514*/ 	.word	0x000101a0


	//   ....[2]....
        /*0518*/ 	.word	0x000102e0


	//   ....[3]....
        /*051c*/ 	.word	0x000103d0


	//   ....[4]....
        /*0520*/ 	.word	0x000110c0


	//   ....[5]....
        /*0524*/ 	.word	0x000118c0


	//----- nvinfo : EIATTR_MBARRIER_INSTR_OFFSETS
	.align		4
.L_516:
        /*0528*/ 	.byte	0x04, 0x39
        /*052a*/ 	.short	(.L_518 - .L_517)


	//   ....[0]....
.L_517:
        /*052c*/ 	.word	0x00000190
        /*0530*/ 	.word	0x000000ff
        /*0534*/ 	.word	0x00038800
        /*0538*/ 	.short	0x0100
        /*053a*/ 	.byte	0x08
	.zero		1


	//   ....[1]....
        /*053c*/ 	.word	0x000001a0
        /*0540*/ 	.word	0x000000ff
        /*0544*/ 	.word	0x00038810
        /*0548*/ 	.short	0x0100
        /*054a*/ 	.byte	0x08
	.zero		1


	//   ....[2]....
        /*054c*/ 	.word	0x000001b0
        /*0550*/ 	.word	0x000000ff
        /*0554*/ 	.word	0x00038820
        /*0558*/ 	.short	0x0100
        /*055a*/ 	.byte	0x08
	.zero		1


	//   ....[3]....
        /*055c*/ 	.word	0x00000260
        /*0560*/ 	.word	0x000000ff
        /*0564*/ 	.word	0x00038830
        /*0568*/ 	.short	0x0100
        /*056a*/ 	.byte	0x06
	.zero		1


	//   ....[4]....
        /*056c*/ 	.word	0x00000270
        /*0570*/ 	.word	0x000000ff
        /*0574*/ 	.word	0x00038840
        /*0578*/ 	.short	0x0100
        /*057a*/ 	.byte	0x06
	.zero		1


	//   ....[5]....
        /*057c*/ 	.word	0x00000280
        /*0580*/ 	.word	0x000000ff
        /*0584*/ 	.word	0x00038838
        /*0588*/ 	.short	0x0100
        /*058a*/ 	.byte	0x06
	.zero		1


	//   ....[6]....
        /*058c*/ 	.word	0x00000290
        /*0590*/ 	.word	0x000000ff
        /*0594*/ 	.word	0x00038848
        /*0598*/ 	.short	0x0100
        /*059a*/ 	.byte	0x06
	.zero		1


	//   ....[7]....
        /*059c*/ 	.word	0x000003c0
        /*05a0*/ 	.word	0x000000ff
        /*05a4*/ 	.word	0x00038850
        /*05a8*/ 	.short	0x0100
        /*05aa*/ 	.byte	0x08
	.zero		1


	//   ....[8]....
        /*05ac*/ 	.word	0x000003d0
        /*05b0*/ 	.word	0x000000ff
        /*05b4*/ 	.word	0x00038860
        /*05b8*/ 	.short	0x0100
        /*05ba*/ 	.byte	0x08
	.zero		1


	//   ....[9]....
        /*05bc*/ 	.word	0x000003e0
        /*05c0*/ 	.word	0x000000ff
        /*05c4*/ 	.word	0x00038858
        /*05c8*/ 	.short	0x0100
        /*05ca*/ 	.byte	0x08
	.zero		1


	//   ....[10]....
        /*05cc*/ 	.word	0x000003f0
        /*05d0*/ 	.word	0x000000ff
        /*05d4*/ 	.word	0x00038868
        /*05d8*/ 	.short	0x0100
        /*05da*/ 	.byte	0x08
	.zero		1


	//   ....[11]....
        /*05dc*/ 	.word	0x000004e0
        /*05e0*/ 	.word	0x000000ff
        /*05e4*/ 	.word	0x00038870
        /*05e8*/ 	.short	0x0100
        /*05ea*/ 	.byte	0x06
	.zero		1


	//   ....[12]....
        /*05ec*/ 	.word	0x000004f0
        /*05f0*/ 	.word	0x000000ff
        /*05f4*/ 	.word	0x00038880
        /*05f8*/ 	.short	0x0100
        /*05fa*/ 	.byte	0x06
	.zero		1


	//   ....[13]....
        /*05fc*/ 	.word	0x00000500
        /*0600*/ 	.word	0x000000ff
        /*0604*/ 	.word	0x00038878
        /*0608*/ 	.short	0x0100
        /*060a*/ 	.byte	0x06
	.zero		1


	//   ....[14]....
        /*060c*/ 	.word	0x00000510
        /*0610*/ 	.word	0x000000ff
        /*0614*/ 	.word	0x00038888
        /*0618*/ 	.short	0x0100
        /*061a*/ 	.byte	0x06
	.zero		1


	//   ....[15]....
        /*061c*/ 	.word	0x00000640
        /*0620*/ 	.word	0x000000ff
        /*0624*/ 	.word	0x00038890
        /*0628*/ 	.short	0x0100
        /*062a*/ 	.byte	0x08
	.zero		1


	//   ....[16]....
        /*062c*/ 	.word	0x00000650
        /*0630*/ 	.word	0x000000ff
        /*0634*/ 	.word	0x000388a0
        /*0638*/ 	.short	0x0100
        /*063a*/ 	.byte	0x08
	.zero		1


	//   ....[17]....
        /*063c*/ 	.word	0x00000660
        /*0640*/ 	.word	0x000000ff
        /*0644*/ 	.word	0x00038898
        /*0648*/ 	.short	0x0100
        /*064a*/ 	.byte	0x08
	.zero		1


	//   ....[18]....
        /*064c*/ 	.word	0x00000670
        /*0650*/ 	.word	0x000000ff
        /*0654*/ 	.word	0x000388a8
        /*0658*/ 	.short	0x0100
        /*065a*/ 	.byte	0x08
	.zero		1


	//   ....[19]....
        /*065c*/ 	.word	0x000007b0
        /*0660*/ 	.word	0x000000ff
        /*0664*/ 	.word	0x000388b0
        /*0668*/ 	.short	0x0100
        /*066a*/ 	.byte	0x08
	.zero		1


	//   ....[20]....
        /*066c*/ 	.word	0x000007c0
        /*0670*/ 	.word	0x000000ff
        /*0674*/ 	.word	0x000388c0
        /*0678*/ 	.short	0x0100
        /*067a*/ 	.byte	0x08
	.zero		1


	//   ....[21]....
        /*067c*/ 	.word	0x000007d0
        /*0680*/ 	.word	0x000000ff
        /*0684*/ 	.word	0x000388b8
        /*0688*/ 	.short	0x0100
        /*068a*/ 	.byte	0x08
	.zero		1


	//   ....[22]....
        /*068c*/ 	.word	0x000007e0
        /*0690*/ 	.word	0x000000ff
        /*0694*/ 	.word	0x000388c8
        /*0698*/ 	.short	0x0100
        /*069a*/ 	.byte	0x08
	.zero		1


	//   ....[23]....
        /*069c*/ 	.word	0x00001820
        /*06a0*/ 	.word	0x00000004
        /*06a4*/ 	.word	0x00000000
        /*06a8*/ 	.short	0x0101
        /*06aa*/ 	.byte	0x3f
	.zero		1


	//   ....[24]....
        /*06ac*/ 	.word	0x00002300
        /*06b0*/ 	.word	0x00000004
        /*06b4*/ 	.word	0x00000000
        /*06b8*/ 	.short	0x0101
        /*06ba*/ 	.byte	0x3f
	.zero		1


	//   ....[25]....
        /*06bc*/ 	.word	0x000035f0
        /*06c0*/ 	.word	0x000000c6
        /*06c4*/ 	.word	0x00038800
        /*06c8*/ 	.short	0x010a
        /*06ca*/ 	.byte	0x3f
	.zero		1


	//   ....[26]....
        /*06cc*/ 	.word	0x000037a0
        /*06d0*/ 	.word	0x000000c6
        /*06d4*/ 	.word	0x00038830
        /*06d8*/ 	.short	0x010a
        /*06da*/ 	.byte	0x3f
	.zero		1


	//   ....[27]....
        /*06dc*/ 	.word	0x000037e0
        /*06e0*/ 	.word	0x000000c6
        /*06e4*/ 	.word	0x00038830
        /*06e8*/ 	.short	0x010a
        /*06ea*/ 	.byte	0x3f
	.zero		1


	//   ....[28]....
        /*06ec*/ 	.word	0x00003bf0
        /*06f0*/ 	.word	0x000000c6
        /*06f4*/ 	.word	0x00038810
        /*06f8*/ 	.short	0x010a
        /*06fa*/ 	.byte	0x3f
	.zero		1


	//   ....[29]....
        /*06fc*/ 	.word	0x00003c30
        /*0700*/ 	.word	0x000000c6
        /*0704*/ 	.word	0x00038850
        /*0708*/ 	.short	0x010a
        /*070a*/ 	.byte	0x3f
	.zero		1


	//   ....[30]....
        /*070c*/ 	.word	0x00003cf0
        /*0710*/ 	.word	0x000000c6
        /*0714*/ 	.word	0x00038850
        /*0718*/ 	.short	0x010a
        /*071a*/ 	.byte	0x3f
	.zero		1


	//   ....[31]....
        /*071c*/ 	.word	0x000060a0
        /*0720*/ 	.word	0x00000018
        /*0724*/ 	.word	0x00000000
        /*0728*/ 	.short	0x0101
        /*072a*/ 	.byte	0x3f
	.zero		1


	//   ....[32]....
        /*072c*/ 	.word	0x00006760
        /*0730*/ 	.word	0x00000098
        /*0734*/ 	.word	0x00000000
        /*0738*/ 	.short	0x0101
        /*073a*/ 	.byte	0x3f
	.zero		1


	//   ....[33]....
        /*073c*/ 	.word	0x00006900
        /*0740*/ 	.word	0x000000c9
        /*0744*/ 	.word	0x00038830
        /*0748*/ 	.short	0x010a
        /*074a*/ 	.byte	0x3f
	.zero		1


	//   ....[34]....
        /*074c*/ 	.word	0x00006950
        /*0750*/ 	.word	0x000000c9
        /*0754*/ 	.word	0x00038830
        /*0758*/ 	.short	0x010a
        /*075a*/ 	.byte	0x3f
	.zero		1


	//   ....[35]....
        /*075c*/ 	.word	0x00006c80
        /*0760*/ 	.word	0x000000c9
        /*0764*/ 	.word	0x00038850
        /*0768*/ 	.short	0x010a
        /*076a*/ 	.byte	0x3f
	.zero		1


	//   ....[36]....
        /*076c*/ 	.word	0x00006cd0
        /*0770*/ 	.word	0x000000c9
        /*0774*/ 	.word	0x00038850
        /*0778*/ 	.short	0x010a
        /*077a*/ 	.byte	0x3f
	.zero		1


	//   ....[37]....
        /*077c*/ 	.word	0x00008b50
        /*0780*/ 	.word	0x00000098
        /*0784*/ 	.word	0x00000000
        /*0788*/ 	.short	0x0101
        /*078a*/ 	.byte	0x3f
	.zero		1


	//   ....[38]....
        /*078c*/ 	.word	0x00009b10
        /*0790*/ 	.word	0x00000098
        /*0794*/ 	.word	0x00000000
        /*0798*/ 	.short	0x0101
        /*079a*/ 	.byte	0x3f
	.zero		1


	//   ....[39]....
        /*079c*/ 	.word	0x00009c40
        /*07a0*/ 	.word	0x000000c3
        /*07a4*/ 	.word	0x00038830
        /*07a8*/ 	.short	0x010a
        /*07aa*/ 	.byte	0x3f
	.zero		1


	//   ....[40]....
        /*07ac*/ 	.word	0x00009c90
        /*07b0*/ 	.word	0x000000c3
        /*07b4*/ 	.word	0x00038830
        /*07b8*/ 	.short	0x010a
        /*07ba*/ 	.byte	0x3f
	.zero		1


	//   ....[41]....
        /*07bc*/ 	.word	0x00009ec0
        /*07c0*/ 	.word	0x000000c3
        /*07c4*/ 	.word	0x00038850
        /*07c8*/ 	.short	0x010a
        /*07ca*/ 	.byte	0x3f
	.zero		1


	//   ....[42]....
        /*07cc*/ 	.word	0x00009f10
        /*07d0*/ 	.word	0x000000c3
        /*07d4*/ 	.word	0x00038850
        /*07d8*/ 	.short	0x010a
        /*07da*/ 	.byte	0x3f
	.zero		1


	//   ....[43]....
        /*07dc*/ 	.word	0x0000bac0
        /*07e0*/ 	.word	0x0000009a
        /*07e4*/ 	.word	0x00000000
        /*07e8*/ 	.short	0x0101
        /*07ea*/ 	.byte	0x3f
	.zero		1


	//   ....[44]....
        /*07ec*/ 	.word	0x0000c6a0
        /*07f0*/ 	.word	0x00000098
        /*07f4*/ 	.word	0x00000000
        /*07f8*/ 	.short	0x0101
        /*07fa*/ 	.byte	0x3f
	.zero		1


	//   ....[45]....
        /*07fc*/ 	.word	0x0000d230
        /*0800*/ 	.word	0x000000ff
        /*0804*/ 	.word	0x00000000
        /*0808*/ 	.short	0x0101
        /*080a*/ 	.byte	0x04
	.zero		1


	//   ....[46]....
        /*080c*/ 	.word	0x00010aa0
        /*0810*/ 	.word	0x000000ff
        /*0814*/ 	.word	0x00038840
        /*0818*/ 	.short	0x010a
        /*081a*/ 	.byte	0x2c
	.zero		1


	//   ....[47]....
        /*081c*/ 	.word	0x00010ee0
        /*0820*/ 	.word	0x000000ff
        /*0824*/ 	.word	0x00038830
        /*0828*/ 	.short	0x0107
        /*082a*/ 	.byte	0x2c
	.zero		1


	//   ....[48]....
        /*082c*/ 	.word	0x00010f50
        /*0830*/ 	.word	0x000000ff
        /*0834*/ 	.word	0x00038830
        /*0838*/ 	.short	0x0101
        /*083a*/ 	.byte	0x2c
	.zero		1


	//   ....[49]....
        /*083c*/ 	.word	0x00011740
        /*0840*/ 	.word	0x000000ff
        /*0844*/ 	.word	0x00038800
        /*0848*/ 	.short	0x0107
        /*084a*/ 	.byte	0x2c
	.zero		1


	//   ....[50]....
        /*084c*/ 	.word	0x00011790
        /*0850*/ 	.word	0x000000ff
        /*0854*/ 	.word	0x00038800
        /*0858*/ 	.short	0x0101
        /*085a*/ 	.byte	0x2c
	.zero		1


	//   ....[51]....
        /*085c*/ 	.word	0x000123a0
        /*0860*/ 	.word	0x000000ff
        /*0864*/ 	.word	0x00038810
        /*0868*/ 	.short	0x0107
        /*086a*/ 	.byte	0x2c
	.zero		1


	//   ....[52]....
        /*086c*/ 	.word	0x00012400
        /*0870*/ 	.word	0x000000ff
        /*0874*/ 	.word	0x00038810
        /*0878*/ 	.short	0x0101
        /*087a*/ 	.byte	0x2c
	.zero		1


	//   ....[53]....
        /*087c*/ 	.word	0x00012410
        /*0880*/ 	.word	0x000000ff
        /*0884*/ 	.word	0x00038820
        /*0888*/ 	.short	0x010a
        /*088a*/ 	.byte	0x2c
	.zero		1


	//   ....[54]....
        /*088c*/ 	.word	0x00012460
        /*0890*/ 	.word	0x000000ff
        /*0894*/ 	.word	0x00038860
        /*0898*/ 	.short	0x010a
        /*089a*/ 	.byte	0x2c
	.zero		1


	//   ....[55]....
        /*089c*/ 	.word	0x00012c80
        /*08a0*/ 	.word	0x000000ff
        /*08a4*/ 	.word	0x00038850
        /*08a8*/ 	.short	0x0107
        /*08aa*/ 	.byte	0x2c
	.zero		1


	//   ....[56]....
        /*08ac*/ 	.word	0x00012d00
        /*08b0*/ 	.word	0x000000ff
        /*08b4*/ 	.word	0x00038850
        /*08b8*/ 	.short	0x0101
        /*08ba*/ 	.byte	0x2c
	.zero		1


	//   ....[57]....
        /*08bc*/ 	.word	0x00013090
        /*08c0*/ 	.word	0x0000000a
        /*08c4*/ 	.word	0x00038840
        /*08c8*/ 	.short	0x010a
        /*08ca*/ 	.byte	0x3f
	.zero		1


	//   ....[58]....
        /*08cc*/ 	.word	0x00013420
        /*08d0*/ 	.word	0x0000000a
        /*08d4*/ 	.word	0x00038830
        /*08d8*/ 	.short	0x0107
        /*08da*/ 	.byte	0x3f
	.zero		1


	//   ....[59]....
        /*08dc*/ 	.word	0x000134d0
        /*08e0*/ 	.word	0x0000000a
        /*08e4*/ 	.word	0x00038830
        /*08e8*/ 	.short	0x0101
        /*08ea*/ 	.byte	0x3f
	.zero		1


	//   ....[60]....
        /*08ec*/ 	.word	0x00013500
        /*08f0*/ 	.word	0x0000000a
        /*08f4*/ 	.word	0x00038860
        /*08f8*/ 	.short	0x010a
        /*08fa*/ 	.byte	0x3f
	.zero		1


	//   ....[61]....
        /*08fc*/ 	.word	0x00013b40
        /*0900*/ 	.word	0x0000000a
        /*0904*/ 	.word	0x00038850
        /*0908*/ 	.short	0x0107
        /*090a*/ 	.byte	0x3f
	.zero		1


	//   ....[62]....
        /*090c*/ 	.word	0x00013c00
        /*0910*/ 	.word	0x0000000a
        /*0914*/ 	.word	0x00038850
        /*0918*/ 	.short	0x0101
        /*091a*/ 	.byte	0x3f
	.zero		1


	//   ....[63]....
        /*091c*/ 	.word	0x00013cf0
        /*0920*/ 	.word	0x00000005
        /*0924*/ 	.word	0x00038820
        /*0928*/ 	.short	0x010a
        /*092a*/ 	.byte	0x3f
	.zero		1


	//   ....[64]....
        /*092c*/ 	.word	0x00013e80
        /*0930*/ 	.word	0x00000003
        /*0934*/ 	.word	0x00038840
        /*0938*/ 	.short	0x010a
        /*093a*/ 	.byte	0x3f
	.zero		1


	//   ....[65]....
        /*093c*/ 	.word	0x00013f20
        /*0940*/ 	.word	0x00000005
        /*0944*/ 	.word	0x00038840
        /*0948*/ 	.short	0x010a
        /*094a*/ 	.byte	0x3f
	.zero		1


	//   ....[66]....
        /*094c*/ 	.word	0x00013f60
        /*0950*/ 	.word	0x00000003
        /*0954*/ 	.word	0x00038860
        /*0958*/ 	.short	0x010a
        /*095a*/ 	.byte	0x3f
	.zero		1


	//   ....[67]....
        /*095c*/ 	.word	0x00013fa0
        /*0960*/ 	.word	0x00000005
        /*0964*/ 	.word	0x00038860
        /*0968*/ 	.short	0x010a
        /*096a*/ 	.byte	0x3f
	.zero		1


	//   ....[68]....
        /*096c*/ 	.word	0x00014000
        /*0970*/ 	.word	0x000000c6
        /*0974*/ 	.word	0x00038800
        /*0978*/ 	.short	0x010a
        /*097a*/ 	.byte	0x3f
	.zero		1


	//   ....[69]....
        /*097c*/ 	.word	0x00014050
        /*0980*/ 	.word	0x000000c6
        /*0984*/ 	.word	0x00038830
        /*0988*/ 	.short	0x010a
        /*098a*/ 	.byte	0x3f
	.zero		1


	//   ....[70]....
        /*098c*/ 	.word	0x000140a0
        /*0990*/ 	.word	0x000000c6
        /*0994*/ 	.word	0x00038810
        /*0998*/ 	.short	0x010a
        /*099a*/ 	.byte	0x3f
	.zero		1


	//   ....[71]....
        /*099c*/ 	.word	0x000140f0
        /*09a0*/ 	.word	0x000000c6
        /*09a4*/ 	.word	0x00038850
        /*09a8*/ 	.short	0x010a
        /*09aa*/ 	.byte	0x3f
	.zero		1


	//   ....[72]....
        /*09ac*/ 	.word	0x00014140
        /*09b0*/ 	.word	0x000000c9
        /*09b4*/ 	.word	0x00038830
        /*09b8*/ 	.short	0x010a
        /*09ba*/ 	.byte	0x3f
	.zero		1


	//   ....[73]....
        /*09bc*/ 	.word	0x00014190
        /*09c0*/ 	.word	0x000000c9
        /*09c4*/ 	.word	0x00038850
        /*09c8*/ 	.short	0x010a
        /*09ca*/ 	.byte	0x3f
	.zero		1


	//   ....[74]....
        /*09cc*/ 	.word	0x000141e0
        /*09d0*/ 	.word	0x000000c3
        /*09d4*/ 	.word	0x00038830
        /*09d8*/ 	.short	0x010a
        /*09da*/ 	.byte	0x3f
	.zero		1


	//   ....[75]....
        /*09dc*/ 	.word	0x00014230
        /*09e0*/ 	.word	0x000000c3
        /*09e4*/ 	.word	0x00038850
        /*09e8*/ 	.short	0x010a
        /*09ea*/ 	.byte	0x3f
	.zero		1


	//   ....[76]....
        /*09ec*/ 	.word	0x00014310
        /*09f0*/ 	.word	0x00000003
        /*09f4*/ 	.word	0x00038840
        /*09f8*/ 	.short	0x010a
        /*09fa*/ 	.byte	0x3f
	.zero		1


	//   ....[77]....
        /*09fc*/ 	.word	0x00015680
        /*0a00*/ 	.word	0x00000003
        /*0a04*/ 	.word	0x00038820
        /*0a08*/ 	.short	0x010a
        /*0a0a*/ 	.byte	0x3f
	.zero		1


	//   ....[78]....
        /*0a0c*/ 	.word	0x000156e0
        /*0a10*/ 	.word	0x00000003
        /*0a14*/ 	.word	0x00038860
        /*0a18*/ 	.short	0x010a
        /*0a1a*/ 	.byte	0x3f
	.zero		1


	//   ....[79]....
        /*0a1c*/ 	.word	0x00015f70
        /*0a20*/ 	.word	0x0000000a
        /*0a24*/ 	.word	0x00038840
        /*0a28*/ 	.short	0x010a
        /*0a2a*/ 	.byte	0x3f
	.zero		1


	//   ....[80]....
        /*0a2c*/ 	.word	0x000163f0
        /*0a30*/ 	.word	0x0000000a
        /*0a34*/ 	.word	0x00038860
        /*0a38*/ 	.short	0x010a
        /*0a3a*/ 	.byte	0x3f
	.zero		1


	//   ....[81]....
        /*0a3c*/ 	.word	0x00016b50
        /*0a40*/ 	.word	0x00000005
        /*0a44*/ 	.word	0x00038820
        /*0a48*/ 	.short	0x010a
        /*0a4a*/ 	.byte	0x3f
	.zero		1


	//   ....[82]....
        /*0a4c*/ 	.word	0x00016cf0
        /*0a50*/ 	.word	0x00000003
        /*0a54*/ 	.word	0x00038840
        /*0a58*/ 	.short	0x010a
        /*0a5a*/ 	.byte	0x3f
	.zero		1


	//   ....[83]....
        /*0a5c*/ 	.word	0x00016d40
        /*0a60*/ 	.word	0x00000005
        /*0a64*/ 	.word	0x00038840
        /*0a68*/ 	.short	0x010a
        /*0a6a*/ 	.byte	0x3f
	.zero		1


	//   ....[84]....
        /*0a6c*/ 	.word	0x00016d90
        /*0a70*/ 	.word	0x00000003
        /*0a74*/ 	.word	0x00038860
        /*0a78*/ 	.short	0x010a
        /*0a7a*/ 	.byte	0x3f
	.zero		1


	//----- nvinfo : EIATTR_NUM_MBARRIERS
	.align		4
.L_518:
        /*0a7c*/ 	.byte	0x03, 0x38
        /*0a7e*/ 	.short	0x0017


	//----- nvinfo : EIATTR_EXIT_INSTR_OFFSETS
	.align		4
        /*0a80*/ 	.byte	0x04, 0x1c
        /*0a82*/ 	.short	(.L_520 - .L_519)


	//   ....[0]....
.L_519:
        /*0a84*/ 	.word	0x00013ff0


	//----- nvinfo : EIATTR_MAX_THREADS
	.align		4
.L_520:
        /*0a88*/ 	.byte	0x04, 0x05
        /*0a8a*/ 	.short	(.L_522 - .L_521)
.L_521:
        /*0a8c*/ 	.word	0x00000180
        /*0a90*/ 	.word	0x00000001
        /*0a94*/ 	.word	0x00000001


	//----- nvinfo : EIATTR_CRS_STACK_SIZE
	.align		4
.L_522:
        /*0a98*/ 	.byte	0x04, 0x1e
        /*0a9a*/ 	.short	(.L_524 - .L_523)
.L_523:
        /*0a9c*/ 	.word	0x00000000


	//----- nvinfo : EIATTR_CBANK_PARAM_SIZE
	.align		4
.L_524:
        /*0aa0*/ 	.byte	0x03, 0x19
        /*0aa2*/ 	.short	0x0b70


	//----- nvinfo : EIATTR_PARAM_CBANK
	.align		4
        /*0aa4*/ 	.byte	0x04, 0x0a
        /*0aa6*/ 	.short	(.L_526 - .L_525)
	.align		4
.L_525:
        /*0aa8*/ 	.word	index@(.nv.constant0._ZN7cutlass13device_kernelIN5flash11enable_sm90INS1_16FlashAttnFwdSm90INS1_25CollectiveMainloopFwdSm90ILi2EN4cute5tupleIJNS5_1CILi1EEES8_S8_EEENS6_IJNS7_ILi64EEESA_SA_EEELi512ENS_10bfloat16_tEfNS_4arch4Sm90ELb1ELb0ELb0ELb0ELb1ELb0ELb1ELb0ELb0ELb1ELb1ELb0EEENS1_21CollectiveEpilogueFwdINS6_IJSA_NS7_ILi512EEESA_EEES9_SC_SE_Li256ELb0ELb1ELb1ELb0EEENS1_19SingleTileSchedulerILb0ELb1ELb1ELi64EEEEEEEEEvNT_6ParamsE)
        /*0aac*/ 	.short	0x0210
        /*0aae*/ 	.short	0x0b70


	//----- nvinfo : EIATTR_SW_WAR
	.align		4
.L_526:
        /*0ab0*/ 	.byte	0x04, 0x36
        /*0ab2*/ 	.short	(.L_528 - .L_527)
.L_527:
        /*0ab4*/ 	.word	0x00000008
.L_528:


//--------------------- .nv.info._ZN7cutlass13device_kernelIN5flash11enable_sm90INS1_16FlashAttnFwdSm90INS1_25CollectiveMainloopFwdSm90ILi2EN4cute5tupleIJNS5_1CILi1EEES8_S8_EEENS6_IJNS7_ILi64EEESA_SA_EEELi512ENS_10bfloat16_tEfNS_4arch4Sm90ELb1ELb0ELb0ELb1ELb1ELb0ELb0ELb0ELb0ELb1ELb1ELb0EEENS1_21CollectiveEpilogueFwdINS6_IJSA_NS7_ILi512EEESA_EEES9_SC_SE_Li256ELb1ELb1ELb1ELb0EEENS1_36VarlenDynamicPersistentTileSchedulerILi64ELi64ELi256ELi128ELb1ELb1ELb1ELb1ELb1ELb1EEEEEEEEEvNT_6ParamsE --------------------------
	.section	.nv.info._ZN7cutlass13device_kernelIN5flash11enable_sm90INS1_16FlashAttnFwdSm90INS1_25CollectiveMainloopFwdSm90ILi2EN4cute5tupleIJNS5_1CILi1EEES8_S8_EEENS6_IJNS7_ILi64EEESA_SA_EEELi512ENS_10bfloat16_tEfNS_4arch4Sm90ELb1ELb0ELb0ELb1ELb1ELb0ELb0ELb0ELb0ELb1ELb1ELb0EEENS1_21CollectiveEpilogueFwdINS6_IJSA_NS7_ILi512EEESA_EEES9_SC_SE_Li256ELb1ELb1ELb1ELb0EEENS1_36VarlenDynamicPersistentTileSchedulerILi64ELi64ELi256ELi128ELb1ELb1ELb1ELb1ELb1ELb1EEEEEEEEEvNT_6ParamsE,"",@"SHT_CUDA_INFO"
	.sectionflags	@""
	.align	4


	//----- nvinfo : EIATTR_CUDA_API_VERSION
	.align		4
        /*0000*/ 	.byte	0x04, 0x37
        /*0002*/ 	.short	(.L_530 - .L_529)
.L_529:
        /*0004*/ 	.word	0x00000082


	//----- nvinfo : EIATTR_KPARAM_INFO
	.align		4
.L_530:
        /*0008*/ 	.byte	0x04, 0x17
        /*000a*/ 	.short	(.L_532 - .L_531)
.L_531:
        /*000c*/ 	.word	0x00000000
        /*0010*/ 	.short	0x0000
        /*0012*/ 	.short	0x0070
        /*0014*/ 	.byte	0x00, 0xf0, 0x01, 0x2a


	//----- nvinfo : EIATTR_SPARSE_MMA_MASK
	.align		4
.L_532:
        /*0018*/ 	.byte	0x03, 0x50
        /*001a*/ 	.short	0x0000


	//----- nvinfo : EIATTR_MAXREG_COUNT
	.align		4
        /*001c*/ 	.byte	0x03, 0x1b
        /*001e*/ 	.short	0x00a8


	//----- nvinfo : EIATTR_NUM_BARRIERS
	.align		4
        /*0020*/ 	.byte	0x02, 0x4c
        /*0022*/ 	.byte	0x10
	.zero		1


	//----- nvinfo : EIATTR_EXTERNS
	.align		4
        /*0024*/ 	.byte	0x04, 0x0f
        /*0026*/ 	.short	(.L_534 - .L_533)


	//   ....[0]....
	.align		4
.L_533:
        /*0028*/ 	.word	index@(__assertfail)


	//----- nvinfo : EIATTR_ANNOTATIONS
	.align		4
.L_534:
        /*002c*/ 	.byte	0x04, 0x55
        /*002e*/ 	.short	(.L_536 - .L_535)


	//   ....[0]....
.L_535:
        /* <DEDUP_REMOVED lines=20> */


	//----- nvinfo : EIATTR_MERCURY_ISA_VERSION
	.align		4
.L_536:
        /*0158*/ 	.byte	0x03, 0x5f
        /*015a*/ 	.short	0x0101


	//----- nvinfo : EIATTR_UNUSED_LOAD_BYTE_OFFSET
	.align		4
        /*015c*/ 	.byte	0x04, 0x44
        /*015e*/ 	.short	(.L_538 - .L_537)


	//   ....[0]....
.L_537:
        /*0160*/ 	.word	0x00000940
        /*0164*/ 	.word	0x0000fff0


	//   ....[1]....
        /*0168*/ 	.word	0x00009d40
        /*016c*/ 	.word	0x0000fff0


	//----- nvinfo : EIATTR_INT_WARP_WIDE_INSTR_OFFSETS
	.align		4
.L_538:
        /*0170*/ 	.byte	0x04, 0x31
        /*0172*/ 	.short	(.L_540 - .L_539)


	//   ....[0]....
.L_539:
        /*0174*/ 	.word	0x000000c0


	//   ....[1]....
        /*0178*/ 	.word	0x000000d0


	//   ....[2]....
        /*017c*/ 	.word	0x00000170


	//   ....[3]....
        /*0180*/ 	.word	0x000101a0


	//   ....[4]....
        /*0184*/ 	.word	0x00010230


	//   ....[5]....
        /*0188*/ 	.word	0x00013600


	//   ....[6]....
        /*018c*/ 	.word	0x00013690


	//----- nvinfo : EIATTR_COOP_GROUP_MASK_REGIDS
	.align		4
.L_540:
        /*0190*/ 	.byte	0x04, 0x29
        /*0192*/ 	.short	(.L_542 - .L_541)


	//   ....[0]....
.L_541:
        /*0194*/ 	.word	0xffffffff


	//   ....[1]....
        /*0198*/ 	.word	0xffffffff


	//   ....[2]....
        /*019c*/ 	.word	0xffffffff


	//   ....[3]....
        /*01a0*/ 	.word	0xffffffff


	//   ....[4]....
        /*01a4*/ 	.word	0xffffffff


	//   ....[5]....
        /*01a8*/ 	.word	0xffffffff


	//   ....[6]....
        /*01ac*/ 	.word	0xffffffff


	//   ....[7]....
        /*01b0*/ 	.word	0xffffffff


	//   ....[8]....
        /*01b4*/ 	.word	0xffffffff


	//   ....[9]....
        /*01b8*/ 	.word	0xffffffff


	//   ....[10]....
        /*01bc*/ 	.word	0xffffffff


	//   ....[11]....
        /*01c0*/ 	.word	0xffffffff


	//   ....[12]....
        /*01c4*/ 	.word	0xffffffff


	//   ....[13]....
        /*01c8*/ 	.word	0xffffffff


	//   ....[14]....
        /*01cc*/ 	.word	0xffffffff


	//   ....[15]....
        /*01d0*/ 	.word	0xffffffff


	//   ....[16]....
        /*01d4*/ 	.word	0xffffffff


	//   ....[17]....
        /*01d8*/ 	.word	0xffffffff


	//   ....[18]....
        /*01dc*/ 	.word	0xffffffff


	//   ....[19]....
        /*01e0*/ 	.word	0xffffffff


	//   ....[20]....
        /*01e4*/ 	.word	0xffffffff


	//   ....[21]....
        /*01e8*/ 	.word	0xffffffff


	//   ....[22]....
        /*01ec*/ 	.word	0xffffffff


	//   ....[23]....
        /*01f0*/ 	.word	0xffffffff


	//   ....[24]....
        /*01f4*/ 	.word	0xffffffff


	//   ....[25]....
        /*01f8*/ 	.word	0xffffffff


	//   ....[26]....
        /*01fc*/ 	.word	0xffffffff


	//   ....[27]....
        /*0200*/ 	.word	0xffffffff


	//   ....[28]....
        /*0204*/ 	.word	0xffffffff


	//   ....[29]....
        /*0208*/ 	.word	0xffffffff


	//   ....[30]....
        /*020c*/ 	.word	0xffffffff


	//   ....[31]....
        /*0210*/ 	.word	0xffffffff


	//   ....[32]....
        /*0214*/ 	.word	0xffffffff


	//   ....[33]....
        /*0218*/ 	.word	0xffffffff


	//   ....[34]....
        /*021c*/ 	.word	0xffffffff


	//   ....[35]....
        /*0220*/ 	.word	0xffffffff


	//   ....[36]....
        /*0224*/ 	.word	0xffffffff


	//   ....[37]....
        /*0228*/ 	.word	0xffffffff


	//   ....[38]....
        /*022c*/ 	.word	0xffffffff


	//   ....[39]....
        /*0230*/ 	.word	0xffffffff


	//   ....[40]....
        /*0234*/ 	.word	0xffffffff


	//   ....[41]....
        /*0238*/ 	.word	0xffffffff


	//   ....[42]....
        /*023c*/ 	.word	0xffffffff


	//   ....[43]....
        /*0240*/ 	.word	0xffffffff


	//   ....[44]....
        /*0244*/ 	.word	0xffffffff


	//   ....[45]....
        /*0248*/ 	.word	0xffffffff


	//   ....[46]....
        /*024c*/ 	.word	0xffffffff


	//   ....[47]....
        /*0250*/ 	.word	0xffffffff


	//   ....[48]....
        /*0254*/ 	.word	0xffffffff


	//   ....[49]....
        /*0258*/ 	.word	0xffffffff


	//   ....[50]....
        /*025c*/ 	.word	0xffffffff


	//   ....[51]....
        /*0260*/ 	.word	0xffffffff


	//   ....[52]....
        /*0264*/ 	.word	0xffffffff


	//   ....[53]....
        /*0268*/ 	.word	0xffffffff


	//   ....[54]....
        /*026c*/ 	.word	0xffffffff


	//   ....[55]....
        /*0270*/ 	.word	0xffffffff


	//   ....[56]....
        /*0274*/ 	.word	0xffffffff


	//   ....[57]....
        /*0278*/ 	.word	0xffffffff


	//   ....[58]....
        /*027c*/ 	.word	0xffffffff


	//   ....[59]....
        /*0280*/ 	.word	0xffffffff


	//   ....[60]....
        /*0284*/ 	.word	0xffffffff


	//   ....[61]....
        /*0288*/ 	.word	0xffffffff


	//   ....[62]....
        /*028c*/ 	.word	0xffffffff


	//   ....[63]....
        /*0290*/ 	.word	0xffffffff


	//   ....[64]....
        /*0294*/ 	.word	0xffffffff


	//   ....[65]....
        /*0298*/ 	.word	0xffffffff


	//   ....[66]....
        /*029c*/ 	.word	0xffffffff


	//   ....[67]....
        /*02a0*/ 	.word	0xffffffff


	//   ....[68]....
        /*02a4*/ 	.word	0xffffffff


	//   ....[69]....
        /*02a8*/ 	.word	0xffffffff


	//   ....[70]....
        /*02ac*/ 	.word	0xffffffff


	//   ....[71]....
        /*02b0*/ 	.word	0xffffffff


	//   ....[72]....
        /*02b4*/ 	.word	0xffffffff


	//   ....[73]....
        /*02b8*/ 	.word	0xffffffff


	//   ....[74]....
        /*02bc*/ 	.word	0xffffffff


	//   ....[75]....
        /*02c0*/ 	.word	0xffffffff


	//   ....[76]....
        /*02c4*/ 	.word	0xffffffff


	//   ....[77]....
        /*02c8*/ 	.word	0xffffffff


	//   ....[78]....
        /*02cc*/ 	.word	0xffffffff


	//   ....[79]....
        /*02d0*/ 	.word	0xffffffff


	//   ....[80]....
        /*02d4*/ 	.word	0xffffffff


	//   ....[81]....
        /*02d8*/ 	.word	0xffffffff


	//   ....[82]....
        /*02dc*/ 	.word	0xffffffff


	//   ....[83]....
        /*02e0*/ 	.word	0xffffffff


	//   ....[84]....
        /*02e4*/ 	.word	0xffffffff


	//   ....[85]....
        /*02e8*/ 	.word	0xffffffff


	//   ....[86]....
        /*02ec*/ 	.word	0xffffffff


	//   ....[87]....
        /*02f0*/ 	.word	0xffffffff


	//   ....[88]....
        /*02f4*/ 	.word	0xffffffff


	//   ....[89]....
        /*02f8*/ 	.word	0xffffffff


	//   ....[90]....
        /*02fc*/ 	.word	0xffffffff


	//   ....[91]....
        /*0300*/ 	.word	0xffffffff


	//   ....[92]....
        /*0304*/ 	.word	0xffffffff


	//   ....[93]....
        /*0308*/ 	.word	0xffffffff


	//   ....[94]....
        /*030c*/ 	.word	0xffffffff


	//   ....[95]....
        /*0310*/ 	.word	0xffffffff


	//   ....[96]....
        /*0314*/ 	.word	0xffffffff


	//   ....[97]....
        /*0318*/ 	.word	0xffffffff


	//   ....[98]....
        /*031c*/ 	.word	0xffffffff


	//   ....[99]....
        /*0320*/ 	.word	0xffffffff


	//   ....[100]....
        /*0324*/ 	.word	0xffffffff


	//   ....[101]....
        /*0328*/ 	.word	0xffffffff


	//   ....[102]....
        /*032c*/ 	.word	0xffffffff


	//   ....[103]....
        /*0330*/ 	.word	0xffffffff


	//   ....[104]....
        /*0334*/ 	.word	0xffffffff


	//   ....[105]....
        /*0338*/ 	.word	0xffffffff


	//   ....[106]....
        /*033c*/ 	.word	0xffffffff


	//   ....[107]....
        /*0340*/ 	.word	0xffffffff


	//   ....[108]....
        /*0344*/ 	.word	0xffffffff


	//   ....[109]....
        /*0348*/ 	.word	0xffffffff


	//   ....[110]....
        /*034c*/ 	.word	0xffffffff


	//   ....[111]....
        /*0350*/ 	.word	0xffffffff


	//   ....[112]....
        /*0354*/ 	.word	0xffffffff


	//   ....[113]....
        /*0358*/ 	.word	0xffffffff


	//   ....[114]....
        /*035c*/ 	.word	0xffffffff


	//   ....[115]....
        /*0360*/ 	.word	0xffffffff


	//   ....[116]....
        /*0364*/ 	.word	0xffffffff


	//   ....[117]....
        /*0368*/ 	.word	0xffffffff


	//   ....[118]....
        /*036c*/ 	.word	0xffffffff


	//   ....[119]....
        /*0370*/ 	.word	0xffffffff


	//   ....[120]....
        /*0374*/ 	.word	0xffffffff


	//   ....[121]....
        /*0378*/ 	.word	0xffffffff


	//   ....[122]....
        /*037c*/ 	.word	0xffffffff


	//   ....[123]....
        /*0380*/ 	.word	0xffffffff


	//   ....[124]....
        /*0384*/ 	.word	0x0500000f


	//   ....[125]....
        /*0388*/ 	.word	0x0500000f


	//   ....[126]....
        /*038c*/ 	.word	0x0500000f


	//   ....[127]....
        /*0390*/ 	.word	0x0500000f


	//   ....[128]....
        /*0394*/ 	.word	0x0500000f


	//   ....[129]....
        /*0398*/ 	.word	0x0500000f


	//   ....[130]....
        /*039c*/ 	.word	0x0500000f


	//   ....[131]....
        /*03a0*/ 	.word	0x0500000f


	//   ....[132]....
        /*03a4*/ 	.word	0x0500000f


	//   ....[133]....
        /*03a8*/ 	.word	0x0500000f


	//   ....[134]....
        /*03ac*/ 	.word	0x0500000f


	//   ....[135]....
        /*03b0*/ 	.word	0x0500000f


	//   ....[136]....
        /*03b4*/ 	.word	0x0500000f


	//   ....[137]....
        /*03b8*/ 	.word	0x0500000f


	//   ....[138]....
        /*03bc*/ 	.word	0x0500000f


	//   ....[139]....
        /*03c0*/ 	.word	0x0500000f


	//   ....[140]....
        /*03c4*/ 	.word	0x0500000f


	//   ....[141]....
        /*03c8*/ 	.word	0x0500000f


	//   ....[142]....
        /*03cc*/ 	.word	0x0500000f


	//   ....[143]....
        /*03d0*/ 	.word	0x0500000f


	//   ....[144]....
        /*03d4*/ 	.word	0x0500000f


	//   ....[145]....
        /*03d8*/ 	.word	0x0500000f


	//   ....[146]....
        /*03dc*/ 	.word	0x0500000f


	//   ....[147]....
        /*03e0*/ 	.word	0x0500000f


	//   ....[148]....
        /*03e4*/ 	.word	0x0500000f


	//   ....[149]....
        /*03e8*/ 	.word	0x0500000f


	//   ....[150]....
        /*03ec*/ 	.word	0x0500000f


	//   ....[151]....
        /*03f0*/ 	.word	0x0500000f


	//   ....[152]....
        /*03f4*/ 	.word	0x0500000f


	//   ....[153]....
        /*03f8*/ 	.word	0x0500000f


	//   ....[154]....
        /*03fc*/ 	.word	0x0500000f


	//   ....[155]....
        /*0400*/ 	.word	0x0500000f


	//   ....[156]....
        /*0404*/ 	.word	0x0500000f


	//   ....[157]....
        /*0408*/ 	.word	0x0500000f


	//   ....[158]....
        /*040c*/ 	.word	0x0500000f


	//   ....[159]....
        /*0410*/ 	.word	0x0500000f


	//   ....[160]....
        /*0414*/ 	.word	0x0500000f


	//   ....[161]....
        /*0418*/ 	.word	0x0500000f


	//   ....[162]....
        /*041c*/ 	.word	0x0500000f


	//   ....[163]....
        /*0420*/ 	.word	0x0500000f


	//   ....[164]....
        /*0424*/ 	.word	0x0500000f


	//   ....[165]....
        /*0428*/ 	.word	0x0500000f


	//   ....[166]....
        /*042c*/ 	.word	0x0500000f


	//   ....[167]....
        /*0430*/ 	.word	0x0500000f


	//   ....[168]....
        /*0434*/ 	.word	0x0500000f


	//   ....[169]....
        /*0438*/ 	.word	0x0500000f


	//   ....[170]....
        /*043c*/ 	.word	0x0500000f


	//   ....[171]....
        /*0440*/ 	.word	0x0500000f


	//   ....[172]....
        /*0444*/ 	.word	0x0500000f


	//   ....[173]....
        /*0448*/ 	.word	0x0500000f


	//   ....[174]....
        /*044c*/ 	.word	0x0500000f


	//   ....[175]....
        /*0450*/ 	.word	0x0500000f


	//   ....[176]....
        /*0454*/ 	.word	0x0500000f


	//   ....[177]....
        /*0458*/ 	.word	0x0500000f


	//   ....[178]....
        /*045c*/ 	.word	0x0500000f


	//   ....[179]....
        /*0460*/ 	.word	0x0500000f


	//   ....[180]....
        /*0464*/ 	.word	0x0500000f


	//   ....[181]....
        /*0468*/ 	.word	0x0500000f


	//   ....[182]....
        /*046c*/ 	.word	0x0500000f


	//   ....[183]....
        /*0470*/ 	.word	0x0500000f


	//----- nvinfo : EIATTR_COOP_GROUP_INSTR_OFFSETS
	.align		4
.L_542:
        /*0474*/ 	.byte	0x04, 0x28
        /*0476*/ 	.short	(.L_544 - .L_543)


	//   ....[0]....
.L_543:
        /*0478*/ 	.word	0x00000070


	//   ....[1]....
        /*047c*/ 	.word	0x000000b0


	//   ....[2]....
        /*0480*/ 	.word	0x00000290


	//   ....[3]....
        /*0484*/ 	.word	0x000003f0


	//   ....[4]....
        /*0488*/ 	.word	0x00000510


	//   ....[5]....
        /*048c*/ 	.word	0x00000670


	//   ....[6]....
        /*0490*/ 	.word	0x00002050


	//   ....[7]....
        /*0494*/ 	.word	0x00004120


	//   ....[8]....
        /*0498*/ 	.word	0x000047b0


	//   ....[9]....
        /*049c*/ 	.word	0x000047e0


	//   ....[10]....
        /*04a0*/ 	.word	0x00004ba0


	//   ....[11]....
        /*04a4*/ 	.word	0x00004ca0


	//   ....[12]....
        /*04a8*/ 	.word	0x00004ed0


	//   ....[13]....
        /*04ac*/ 	.word	0x00005020


	//   ....[14]....
        /*04b0*/ 	.word	0x000058d0


	//   ....[15]....
        /*04b4*/ 	.word	0x00005df0


	//   ....[16]....
        /*04b8*/ 	.word	0x00005e00


	//   ....[17]....
        /*04bc*/ 	.word	0x000063a0


	//   ....[18]....
        /*04c0*/ 	.word	0x000063d0


	//   ....[19]....
        /*04c4*/ 	.word	0x000068c0


	//   ....[20]....
        /*04c8*/ 	.word	0x00006a90


	//   ....[21]....
        /*04cc*/ 	.word	0x00007850


	//   ....[22]....
        /*04d0*/ 	.word	0x00007d90


	//   ....[23]....
        /*04d4*/ 	.word	0x00007db0


	//   ....[24]....
        /*04d8*/ 	.word	0x000084e0


	//   ....[25]....
        /*04dc*/ 	.word	0x00008590


	//   ....[26]....
        /*04e0*/ 	.word	0x00009160


	//   ....[27]....
        /*04e4*/ 	.word	0x00009240


	//   ....[28]....
        /*04e8*/ 	.word	0x000092b0


	//   ....[29]....
        /*04ec*/ 	.word	0x000092d0


	//   ....[30]....
        /*04f0*/ 	.word	0x00009300


	//   ....[31]....
        /*04f4*/ 	.word	0x0000ab20


	//   ....[32]....
        /*04f8*/ 	.word	0x0000af10


	//   ....[33]....
        /*04fc*/ 	.word	0x0000af20


	//   ....[34]....
        /*0500*/ 	.word	0x0000af30


	//   ....[35]....
        /*0504*/ 	.word	0x0000af60


	//   ....[36]....
        /*0508*/ 	.word	0x0000bbd0


	//   ....[37]....
        /*050c*/ 	.word	0x0000bbf0


	//   ....[38]....
        /*0510*/ 	.word	0x0000bea0


	//   ....[39]....
        /*0514*/ 	.word	0x0000bec0


	//   ....[40]....
        /*0518*/ 	.word	0x0000c5d0


	//   ....[41]....
        /*051c*/ 	.word	0x0000c600


	//   ....[42]....
        /*0520*/ 	.word	0x0000ceb0


	//   ....[43]....
        /*0524*/ 	.word	0x0000ced0


	//   ....[44]....
        /*0528*/ 	.word	0x0000e290


	//   ....[45]....
        /*052c*/ 	.word	0x0000e2d0


	//   ....[46]....
        /*0530*/ 	.word	0x0000e510


	//   ....[47]....
        /*0534*/ 	.word	0x0000e530


	//   ....[48]....
        /*0538*/ 	.word	0x0000e7f0


	//   ....[49]....
        /*053c*/ 	.word	0x0000e9e0


	//   ....[50]....
        /*0540*/ 	.word	0x0000ea10


	//   ....[51]....
        /*0544*/ 	.word	0x0000ea40


	//   ....[52]....
        /*0548*/ 	.word	0x0000ea70


	//   ....[53]....
        /*054c*/ 	.word	0x0000eaa0


	//   ....[54]....
        /*0550*/ 	.word	0x0000ead0


	//   ....[55]....
        /*0554*/ 	.word	0x0000ec40


	//   ....[56]....
        /*0558*/ 	.word	0x0000ec70


	//   ....[57]....
        /*055c*/ 	.word	0x0000eca0


	//   ....[58]....
        /*0560*/ 	.word	0x0000ecd0


	//   ....[59]....
        /*0564*/ 	.word	0x0000ed00


	//   ....[60]....
        /*0568*/ 	.word	0x0000ed30


	//   ....[61]....
        /*056c*/ 	.word	0x0000edc0


	//   ....[62]....
        /*0570*/ 	.word	0x0000edf0


	//   ....[63]....
        /*0574*/ 	.word	0x0000ee00


	//   ....[64]....
        /*0578*/ 	.word	0x0000ee40


	//   ....[65]....
        /*057c*/ 	.word	0x00010f10


	//   ....[66]....
        /*0580*/ 	.word	0x00010f30


	//   ....[67]....
        /*0584*/ 	.word	0x00010fc0


	//   ....[68]....
        /*0588*/ 	.word	0x00010fe0


	//   ....[69]....
        /*058c*/ 	.word	0x00011060


	//   ....[70]....
        /*0590*/ 	.word	0x00011080


	//   ....[71]....
        /*0594*/ 	.word	0x00011090


	//   ....[72]....
        /*0598*/ 	.word	0x000110a0


	//   ....[73]....
        /*059c*/ 	.word	0x00011800


	//   ....[74]....
        /*05a0*/ 	.word	0x00011830


	//   ....[75]....
        /*05a4*/ 	.word	0x000118d0


	//   ....[76]....
        /*05a8*/ 	.word	0x000118f0


	//   ....[77]....
        /*05ac*/ 	.word	0x00011970


	//   ....[78]....
        /*05b0*/ 	.word	0x00011990


	//   ....[79]....
        /*05b4*/ 	.word	0x000119a0


	//   ....[80]....
        /*05b8*/ 	.word	0x000119b0


	//   ....[81]....
        /*05bc*/ 	.word	0x00011e30


	//   ....[82]....
        /*05c0*/ 	.word	0x00011ef0


	//   ....[83]....
        /*05c4*/ 	.word	0x00012040


	//   ....[84]....
        /*05c8*/ 	.word	0x00012080


	//   ....[85]....
        /*05cc*/ 	.word	0x00012090


	//   ....[86]....
        /*05d0*/ 	.word	0x000120a0


	//   ....[87]....
        /*05d4*/ 	.word	0x000121f0


	//   ....[88]....
        /*05d8*/ 	.word	0x00012340


	//   ....[89]....
        /*05dc*/ 	.word	0x00012b30


	//   ....[90]....
        /*05e0*/ 	.word	0x00012b50


	//   ....[91]....
        /*05e4*/ 	.word	0x00012ba0


	//   ....[92]....
        /*05e8*/ 	.word	0x00012bb0


	//   ....[93]....
        /*05ec*/ 	.word	0x00012bf0


	//   ....[94]....
        /*05f0*/ 	.word	0x00012c00


	//   ....[95]....
        /*05f4*/ 	.word	0x00012c10


	//   ....[96]....
        /*05f8*/ 	.word	0x00012c50


	//   ....[97]....
        /*05fc*/ 	.word	0x00012f50


	//   ....[98]....
        /*0600*/ 	.word	0x00012f90


	//   ....[99]....
        /*0604*/ 	.word	0x00012fb0


	//   ....[100]....
        /*0608*/ 	.word	0x00012fd0


	//   ....[101]....
        /*060c*/ 	.word	0x00013000


	//   ....[102]....
        /*0610*/ 	.word	0x00013020


	//   ....[103]....
        /*0614*/ 	.word	0x00013120


	//   ....[104]....
        /*0618*/ 	.word	0x00013270


	//   ....[105]....
        /*061c*/ 	.word	0x000138b0


	//   ....[106]....
        /*0620*/ 	.word	0x000138e0


	//   ....[107]....
        /*0624*/ 	.word	0x00013940


	//   ....[108]....
        /*0628*/ 	.word	0x00013970


	//   ....[109]....
        /*062c*/ 	.word	0x000139a0


	//   ....[110]....
        /*0630*/ 	.word	0x000139d0


	//   ....[111]....
        /*0634*/ 	.word	0x00013a00


	//   ....[112]....
        /*0638*/ 	.word	0x00013a30


	//   ....[113]....
        /*063c*/ 	.word	0x00013bd0


	//   ....[114]....
        /*0640*/ 	.word	0x00013c00


	//   ....[115]....
        /*0644*/ 	.word	0x00013c30


	//   ....[116]....
        /*0648*/ 	.word	0x00013c60


	//   ....[117]....
        /*064c*/ 	.word	0x00013c90


	//   ....[118]....
        /*0650*/ 	.word	0x00013cc0


	//   ....[119]....
        /*0654*/ 	.word	0x00013d80


	//   ....[120]....
        /*0658*/ 	.word	0x00013da0


	//   ....[121]....
        /*065c*/ 	.word	0x00013dc0


	//   ....[122]....
        /*0660*/ 	.word	0x00013e20


	//   ....[123]....
        /*0664*/ 	.word	0x00014840


	//   ....[124]....
        /*0668*/ 	.word	0x00014e90


	//   ....[125]....
        /*066c*/ 	.word	0x00014f80


	//   ....[126]....
        /*0670*/ 	.word	0x00015020


	//   ....[127]....
        /*0674*/ 	.word	0x00015080


	//   ....[128]....
        /*0678*/ 	.word	0x00015170


	//   ....[129]....
        /*067c*/ 	.word	0x000151e0


	//   ....[130]....
        /*0680*/ 	.word	0x000152d0


	//   ....[131]....
        /*0684*/ 	.word	0x00015340


	//   ....[132]....
        /*0688*/ 	.word	0x000153e0


	//   ....[133]....
        /*068c*/ 	.word	0x000154d0


	//   ....[134]....
        /*0690*/ 	.word	0x00015540


	//   ....[135]....
        /*0694*/ 	.word	0x000155a0


	//   ....[136]....
        /*0698*/ 	.word	0x00015690


	//   ....[137]....
        /*069c*/ 	.word	0x000156f0


	//   ....[138]....
        /*06a0*/ 	.word	0x000157f0


	//   ....[139]....
        /*06a4*/ 	.word	0x00015850


	//   ....[140]....
        /*06a8*/ 	.word	0x000158f0


	//   ....[141]....
        /*06ac*/ 	.word	0x00015a70


	//   ....[142]....
        /*06b0*/ 	.word	0x00015b70


	//   ....[143]....
        /*06b4*/ 	.word	0x00015df0


	//   ....[144]....
        /*06b8*/ 	.word	0x00015e40


	//   ....[145]....
        /*06bc*/ 	.word	0x00016010


	//   ....[146]....
        /*06c0*/ 	.word	0x00016060


	//   ....[147]....
        /*06c4*/ 	.word	0x00016230


	//   ....[148]....
        /*06c8*/ 	.word	0x00016280


	//   ....[149]....
        /*06cc*/ 	.word	0x00016370


	//   ....[150]....
        /*06d0*/ 	.word	0x00016410


	//   ....[151]....
        /*06d4*/ 	.word	0x00016470


	//   ....[152]....
        /*06d8*/ 	.word	0x00016520


	//   ....[153]....
        /*06dc*/ 	.word	0x00016580


	//   ....[154]....
        /*06e0*/ 	.word	0x00016630


	//   ....[155]....
        /*06e4*/ 	.word	0x00016690


	//   ....[156]....
        /*06e8*/ 	.word	0x00016740


	//   ....[157]....
        /*06ec*/ 	.word	0x00016830


	//   ....[158]....
        /*06f0*/ 	.word	0x00016910


	//   ....[159]....
        /*06f4*/ 	.word	0x00016a20


	//   ....[160]....
        /*06f8*/ 	.word	0x00016b20


	//   ....[161]....
        /*06fc*/ 	.word	0x00016c50


	//   ....[162]....
        /*0700*/ 	.word	0x00016d30


	//   ....[163]....
        /*0704*/ 	.word	0x00016e30


	//   ....[164]....
        /*0708*/ 	.word	0x00016f10


	//   ....[165]....
        /*070c*/ 	.word	0x00016fa0


	//   ....[166]....
        /*0710*/ 	.word	0x00017040


	//   ....[167]....
        /*0714*/ 	.word	0x000171b0


	//   ....[168]....
        /*0718*/ 	.word	0x00017220


	//   ....[169]....
        /*071c*/ 	.word	0x00017290


	//   ....[170]....
        /*0720*/ 	.word	0x00017300


	//   ....[171]....
        /*0724*/ 	.word	0x00017370


	//   ....[172]....
        /*0728*/ 	.word	0x000173f0


	//   ....[173]....
        /*072c*/ 	.word	0x00017470


	//   ....[174]....
        /*0730*/ 	.word	0x00017500


	//   ....[175]....
        /*0734*/ 	.word	0x00017570


	//   ....[176]....
        /*0738*/ 	.word	0x000175e0


	//   ....[177]....
        /*073c*/ 	.word	0x00017650


	//   ....[178]....
        /*0740*/ 	.word	0x000176d0


	//   ....[179]....
        /*0744*/ 	.word	0x00017740


	//   ....[180]....
        /*0748*/ 	.word	0x000177d0


	//   ....[181]....
        /*074c*/ 	.word	0x00017830


	//   ....[182]....
        /*0750*/ 	.word	0x000178c0


	//   ....[183]....
        /*0754*/ 	.word	0x000179f0


	//----- nvinfo : EIATTR_REG_RECONFIG
	.align		4
.L_544:
        /*0758*/ 	.byte	0x01, 0x54
	.zero		2


	//----- nvinfo : EIATTR_SYSCALL_OFFSETS
	.align		4
        /*075c*/ 	.byte	0x04, 0x46
        /*075e*/ 	.short	(.L_546 - .L_545)


	//   ....[0]....
.L_545:
        /*0760*/ 	.word	0x000042f0


	//   ....[1]....
        /*0764*/ 	.word	0x00010390


	//   ....[2]....
        /*0768*/ 	.word	0x000104e0


	//   ....[3]....
        /*076c*/ 	.word	0x000105d0


	//   ....[4]....
        /*0770*/ 	.word	0x000114c0


	//----- nvinfo : EIATTR_MBARRIER_INSTR_OFFSETS
	.align		4
.L_546:
        /*0774*/ 	.byte	0x04, 0x39
        /*0776*/ 	.short	(.L_548 - .L_547)


	//   ....[0]....
.L_547:
        /*0778*/ 	.word	0x00000180
        /*077c*/ 	.word	0x000000ff
        /*0780*/ 	.word	0x00028c00
        /*0784*/ 	.short	0x0100
        /*0786*/ 	.byte	0x08
	.zero		1


	//   ....[1]....
        /*0788*/ 	.word	0x00000190
        /*078c*/ 	.word	0x000000ff
        /*0790*/ 	.word	0x00028c20
        /*0794*/ 	.short	0x0100
        /*0796*/ 	.byte	0x08
	.zero		1


	//   ....[2]....
        /*0798*/ 	.word	0x00000240
        /*079c*/ 	.word	0x000000ff
        /*07a0*/ 	.word	0x00028c30
        /*07a4*/ 	.short	0x0100
        /*07a6*/ 	.byte	0x06
	.zero		1


	//   ....[3]....
        /*07a8*/ 	.word	0x00000250
        /*07ac*/ 	.word	0x000000ff
        /*07b0*/ 	.word	0x00028c40
        /*07b4*/ 	.short	0x0100
        /*07b6*/ 	.byte	0x06
	.zero		1


	//   ....[4]....
        /*07b8*/ 	.word	0x00000260
        /*07bc*/ 	.word	0x000000ff
        /*07c0*/ 	.word	0x00028c38
        /*07c4*/ 	.short	0x0100
        /*07c6*/ 	.byte	0x06
	.zero		1


	//   ....[5]....
        /*07c8*/ 	.word	0x00000270
        /*07cc*/ 	.word	0x000000ff
        /*07d0*/ 	.word	0x00028c48
        /*07d4*/ 	.short	0x0100
        /*07d6*/ 	.byte	0x06
	.zero		1


	//   ....[6]....
        /*07d8*/ 	.word	0x000003a0
        /*07dc*/ 	.word	0x000000ff
        /*07e0*/ 	.word	0x00028c50
        /*07e4*/ 	.short	0x0100
        /*07e6*/ 	.byte	0x08
	.zero		1


	//   ....[7]....
        /*07e8*/ 	.word	0x000003b0
        /*07ec*/ 	.word	0x000000ff
        /*07f0*/ 	.word	0x00028c60
        /*07f4*/ 	.short	0x0100
        /*07f6*/ 	.byte	0x08
	.zero		1


	//   ....[8]....
        /*07f8*/ 	.word	0x000003c0
        /*07fc*/ 	.word	0x000000ff
        /*0800*/ 	.word	0x00028c58
        /*0804*/ 	.short	0x0100
        /*0806*/ 	.byte	0x08
	.zero		1


	//   ....[9]....
        /*0808*/ 	.word	0x000003d0
        /*080c*/ 	.word	0x000000ff
        /*0810*/ 	.word	0x00028c68
        /*0814*/ 	.short	0x0100
        /*0816*/ 	.byte	0x08
	.zero		1


	//   ....[10]....
        /*0818*/ 	.word	0x000004c0
        /*081c*/ 	.word	0x000000ff
        /*0820*/ 	.word	0x00028c70
        /*0824*/ 	.short	0x0100
        /*0826*/ 	.byte	0x06
	.zero		1


	//   ....[11]....
        /*0828*/ 	.word	0x000004d0
        /*082c*/ 	.word	0x000000ff
        /*0830*/ 	.word	0x00028c80
        /*0834*/ 	.short	0x0100
        /*0836*/ 	.byte	0x06
	.zero		1


	//   ....[12]....
        /*0838*/ 	.word	0x000004e0
        /*083c*/ 	.word	0x000000ff
        /*0840*/ 	.word	0x00028c78
        /*0844*/ 	.short	0x0100
        /*0846*/ 	.byte	0x06
	.zero		1


	//   ....[13]....
        /*0848*/ 	.word	0x000004f0
        /*084c*/ 	.word	0x000000ff
        /*0850*/ 	.word	0x00028c88
        /*0854*/ 	.short	0x0100
        /*0856*/ 	.byte	0x06
	.zero		1


	//   ....[14]....
        /*0858*/ 	.word	0x00000620
        /*085c*/ 	.word	0x000000ff
        /*0860*/ 	.word	0x00028c90
        /*0864*/ 	.short	0x0100
        /*0866*/ 	.byte	0x08
	.zero		1


	//   ....[15]....
        /*0868*/ 	.word	0x00000630
        /*086c*/ 	.word	0x000000ff
        /*0870*/ 	.word	0x00028ca0
        /*0874*/ 	.short	0x0100
        /*0876*/ 	.byte	0x08
	.zero		1


	//   ....[16]....
        /*0878*/ 	.word	0x00000640
        /*087c*/ 	.word	0x000000ff
        /*0880*/ 	.word	0x00028c98
        /*0884*/ 	.short	0x0100
        /*0886*/ 	.byte	0x08
	.zero		1


	//   ....[17]....
        /*0888*/ 	.word	0x00000650
        /*088c*/ 	.word	0x000000ff
        /*0890*/ 	.word	0x00028ca8
        /*0894*/ 	.short	0x0100
        /*0896*/ 	.byte	0x08
	.zero		1


	//   ....[18]....
        /*0898*/ 	.word	0x00000790
        /*089c*/ 	.word	0x000000ff
        /*08a0*/ 	.word	0x00028cb0
        /*08a4*/ 	.short	0x0100
        /*08a6*/ 	.byte	0x08
	.zero		1


	//   ....[19]....
        /*08a8*/ 	.word	0x000007a0
        /*08ac*/ 	.word	0x000000ff
        /*08b0*/ 	.word	0x00028cc0
        /*08b4*/ 	.short	0x0100
        /*08b6*/ 	.byte	0x08
	.zero		1


	//   ....[20]....
        /*08b8*/ 	.word	0x000007b0
        /*08bc*/ 	.word	0x000000ff
        /*08c0*/ 	.word	0x00028cb8
        /*08c4*/ 	.short	0x0100
        /*08c6*/ 	.byte	0x08
	.zero		1


	//   ....[21]....
        /*08c8*/ 	.word	0x000007c0
        /*08cc*/ 	.word	0x000000ff
        /*08d0*/ 	.word	0x00028cc8
        /*08d4*/ 	.short	0x0100
        /*08d6*/ 	.byte	0x08
	.zero		1


	//   ....[22]....
        /*08d8*/ 	.word	0x00002190
        /*08dc*/ 	.word	0x000000ff
        /*08e0*/ 	.word	0x00028c50
        /*08e4*/ 	.short	0x010a
        /*08e6*/ 	.byte	0x17
	.zero		1


	//   ....[23]....
        /*08e8*/ 	.word	0x00002430
        /*08ec*/ 	.word	0x000000ff
        /*08f0*/ 	.word	0x00000000
        /*08f4*/ 	.short	0x0101
        /*08f6*/ 	.byte	0x06
	.zero		1


	//   ....[24]....
        /*08f8*/ 	.word	0x00002dc0
        /*08fc*/ 	.word	0x000000ff
        /*0900*/ 	.word	0x00028c50
        /*0904*/ 	.short	0x010a
        /*0906*/ 	.byte	0x17
	.zero		1


	//   ....[25]....
        /*0908*/ 	.word	0x00002e00
        /*090c*/ 	.word	0x000000ff
        /*0910*/ 	.word	0x00028c50
        /*0914*/ 	.short	0x010a
        /*0916*/ 	.byte	0x17
	.zero		1


	//   ....[26]....
        /*0918*/ 	.word	0x00002ff0
        /*091c*/ 	.word	0x000000ff
        /*0920*/ 	.word	0x00000000
        /*0924*/ 	.short	0x0101
        /*0926*/ 	.byte	0x06
	.zero		1


	//   ....[27]....
        /*0928*/ 	.word	0x000043a0
        /*092c*/ 	.word	0x000000ff
        /*0930*/ 	.word	0x00028c00
        /*0934*/ 	.short	0x010a
        /*0936*/ 	.byte	0x28
	.zero		1


	//   ....[28]....
        /*0938*/ 	.word	0x00004420
        /*093c*/ 	.word	0x00000007
        /*0940*/ 	.word	0x00028c30
        /*0944*/ 	.short	0x010a
        /*0946*/ 	.byte	0x3f
	.zero		1


	//   ....[29]....
        /*0948*/ 	.word	0x00004460
        /*094c*/ 	.word	0x00000007
        /*0950*/ 	.word	0x00028c30
        /*0954*/ 	.short	0x010a
        /*0956*/ 	.byte	0x3f
	.zero		1


	//   ....[30]....
        /*0958*/ 	.word	0x00004890
        /*095c*/ 	.word	0x000000ff
        /*0960*/ 	.word	0x00000000
        /*0964*/ 	.short	0x0101
        /*0966*/ 	.byte	0x06
	.zero		1


	//   ....[31]....
        /*0968*/ 	.word	0x00005690
        /*096c*/ 	.word	0x00000007
        /*0970*/ 	.word	0x00028c50
        /*0974*/ 	.short	0x010a
        /*0976*/ 	.byte	0x3f
	.zero		1


	//   ....[32]....
        /*0978*/ 	.word	0x000056d0
        /*097c*/ 	.word	0x00000007
        /*0980*/ 	.word	0x00028c50
        /*0984*/ 	.short	0x010a
        /*0986*/ 	.byte	0x3f
	.zero		1


	//   ....[33]....
        /*0988*/ 	.word	0x000059d0
        /*098c*/ 	.word	0x000000ff
        /*0990*/ 	.word	0x00000000
        /*0994*/ 	.short	0x0101
        /*0996*/ 	.byte	0x06
	.zero		1


	//   ....[34]....
        /*0998*/ 	.word	0x00005b30
        /*099c*/ 	.word	0x000000ff
        /*09a0*/ 	.word	0x00028c30
        /*09a4*/ 	.short	0x010a
        /*09a6*/ 	.byte	0x17
	.zero		1


	//   ....[35]....
        /*09a8*/ 	.word	0x00005b70
        /*09ac*/ 	.word	0x000000ff
        /*09b0*/ 	.word	0x00028c30
        /*09b4*/ 	.short	0x010a
        /*09b6*/ 	.byte	0x17
	.zero		1


	//   ....[36]....
        /*09b8*/ 	.word	0x00005e50
        /*09bc*/ 	.word	0x000000ff
        /*09c0*/ 	.word	0x00000000
        /*09c4*/ 	.short	0x0101
        /*09c6*/ 	.byte	0x06
	.zero		1


	//   ....[37]....
        /*09c8*/ 	.word	0x00007610
        /*09cc*/ 	.word	0x000000ff
        /*09d0*/ 	.word	0x00028c50
        /*09d4*/ 	.short	0x010a
        /*09d6*/ 	.byte	0x17
	.zero		1


	//   ....[38]....
        /*09d8*/ 	.word	0x00007650
        /*09dc*/ 	.word	0x000000ff
        /*09e0*/ 	.word	0x00028c50
        /*09e4*/ 	.short	0x010a
        /*09e6*/ 	.byte	0x17
	.zero		1


	//   ....[39]....
        /*09e8*/ 	.word	0x00007910
        /*09ec*/ 	.word	0x000000ff
        /*09f0*/ 	.word	0x00000000
        /*09f4*/ 	.short	0x0101
        /*09f6*/ 	.byte	0x17
	.zero		1


	//   ....[40]....
        /*09f8*/ 	.word	0x00007a40
        /*09fc*/ 	.word	0x000000ff
        /*0a00*/ 	.word	0x00028c30
        /*0a04*/ 	.short	0x010a
        /*0a06*/ 	.byte	0x16
	.zero		1


	//   ....[41]....
        /*0a08*/ 	.word	0x00007a80
        /*0a0c*/ 	.word	0x000000ff
        /*0a10*/ 	.word	0x00028c30
        /*0a14*/ 	.short	0x010a
        /*0a16*/ 	.byte	0x16
	.zero		1


	//   ....[42]....
        /*0a18*/ 	.word	0x00007cc0
        /*0a1c*/ 	.word	0x000000ff
        /*0a20*/ 	.word	0x00000000
        /*0a24*/ 	.short	0x0101
        /*0a26*/ 	.byte	0x06
	.zero		1


	//   ....[43]....
        /*0a28*/ 	.word	0x00008f20
        /*0a2c*/ 	.word	0x000000ff
        /*0a30*/ 	.word	0x00028c50
        /*0a34*/ 	.short	0x010a
        /*0a36*/ 	.byte	0x16
	.zero		1


	//   ....[44]....
        /*0a38*/ 	.word	0x00008f60
        /*0a3c*/ 	.word	0x000000ff
        /*0a40*/ 	.word	0x00028c50
        /*0a44*/ 	.short	0x010a
        /*0a46*/ 	.byte	0x16
	.zero		1


	//   ....[45]....
        /*0a48*/ 	.word	0x00009220
        /*0a4c*/ 	.word	0x000000ff
        /*0a50*/ 	.word	0x00000000
        /*0a54*/ 	.short	0x0101
        /*0a56*/ 	.byte	0x16
	.zero		1


	//   ....[46]....
        /*0a58*/ 	.word	0x0000bbe0
        /*0a5c*/ 	.word	0x000000ff
        /*0a60*/ 	.word	0x00000000
        /*0a64*/ 	.short	0x0101
        /*0a66*/ 	.byte	0x04
	.zero		1


	//   ....[47]....
        /*0a68*/ 	.word	0x0000c4e0
        /*0a6c*/ 	.word	0x000000ff
        /*0a70*/ 	.word	0x00000000
        /*0a74*/ 	.short	0x0101
        /*0a76*/ 	.byte	0x04
	.zero		1


	//   ....[48]....
        /*0a78*/ 	.word	0x00010cf0
        /*0a7c*/ 	.word	0x00000013
        /*0a80*/ 	.word	0x00028c40
        /*0a84*/ 	.short	0x010a
        /*0a86*/ 	.byte	0x3f
	.zero		1


	//   ....[49]....
        /*0a88*/ 	.word	0x000111a0
        /*0a8c*/ 	.word	0x00000013
        /*0a90*/ 	.word	0x00028c30
        /*0a94*/ 	.short	0x0107
        /*0a96*/ 	.byte	0x3f
	.zero		1


	//   ....[50]....
        /*0a98*/ 	.word	0x00011280
        /*0a9c*/ 	.word	0x00000013
        /*0aa0*/ 	.word	0x00028c30
        /*0aa4*/ 	.short	0x0101
        /*0aa6*/ 	.byte	0x3f
	.zero		1


	//   ....[51]....
        /*0aa8*/ 	.word	0x00011ab0
        /*0aac*/ 	.word	0x00000011
        /*0ab0*/ 	.word	0x00028c00
        /*0ab4*/ 	.short	0x0107
        /*0ab6*/ 	.byte	0x3f
	.zero		1


	//   ....[52]....
        /*0ab8*/ 	.word	0x00011ba0
        /*0abc*/ 	.word	0x00000011
        /*0ac0*/ 	.word	0x00028c00
        /*0ac4*/ 	.short	0x0101
        /*0ac6*/ 	.byte	0x3f
	.zero		1


	//   ....[53]....
        /*0ac8*/ 	.word	0x00011bc0
        /*0acc*/ 	.word	0x00000011
        /*0ad0*/ 	.word	0x00028c20
        /*0ad4*/ 	.short	0x010a
        /*0ad6*/ 	.byte	0x3f
	.zero		1


	//   ....[54]....
        /*0ad8*/ 	.word	0x00011c50
        /*0adc*/ 	.word	0x00000013
        /*0ae0*/ 	.word	0x00028c60
        /*0ae4*/ 	.short	0x010a
        /*0ae6*/ 	.byte	0x3f
	.zero		1


	//   ....[55]....
        /*0ae8*/ 	.word	0x00012560
        /*0aec*/ 	.word	0x00000013
        /*0af0*/ 	.word	0x00028c50
        /*0af4*/ 	.short	0x0107
        /*0af6*/ 	.byte	0x3f
	.zero		1


	//   ....[56]....
        /*0af8*/ 	.word	0x00012630
        /*0afc*/ 	.word	0x00000013
        /*0b00*/ 	.word	0x00028c50
        /*0b04*/ 	.short	0x0101
        /*0b06*/ 	.byte	0x3f
	.zero		1


	//   ....[57]....
        /*0b08*/ 	.word	0x000129b0
        /*0b0c*/ 	.word	0x00000006
        /*0b10*/ 	.word	0x00028c40
        /*0b14*/ 	.short	0x010a
        /*0b16*/ 	.byte	0x3f
	.zero		1


	//   ....[58]....
        /*0b18*/ 	.word	0x00012cd0
        /*0b1c*/ 	.word	0x00000006
        /*0b20*/ 	.word	0x00028c30
        /*0b24*/ 	.short	0x0107
        /*0b26*/ 	.byte	0x3f
	.zero		1


	//   ....[59]....
        /*0b28*/ 	.word	0x00012d90
        /*0b2c*/ 	.word	0x00000006
        /*0b30*/ 	.word	0x00028c30
        /*0b34*/ 	.short	0x0101
        /*0b36*/ 	.byte	0x3f
	.zero		1


	//   ....[60]....
        /*0b38*/ 	.word	0x00012dc0
        /*0b3c*/ 	.word	0x00000006
        /*0b40*/ 	.word	0x00028c60
        /*0b44*/ 	.short	0x010a
        /*0b46*/ 	.byte	0x3f
	.zero		1


	//   ....[61]....
        /*0b48*/ 	.word	0x00013470
        /*0b4c*/ 	.word	0x00000006
        /*0b50*/ 	.word	0x00028c50
        /*0b54*/ 	.short	0x0107
        /*0b56*/ 	.byte	0x3f
	.zero		1


	//   ....[62]....
        /*0b58*/ 	.word	0x00013530
        /*0b5c*/ 	.word	0x00000006
        /*0b60*/ 	.word	0x00028c50
        /*0b64*/ 	.short	0x0101
        /*0b66*/ 	.byte	0x3f
	.zero		1


	//   ....[63]....
        /*0b68*/ 	.word	0x000147c0
        /*0b6c*/ 	.word	0x00000007
        /*0b70*/ 	.word	0x00028c20
        /*0b74*/ 	.short	0x010a
        /*0b76*/ 	.byte	0x3f
	.zero		1


	//   ....[64]....
        /*0b78*/ 	.word	0x00014940
        /*0b7c*/ 	.word	0x00000005
        /*0b80*/ 	.word	0x00028c40
        /*0b84*/ 	.short	0x010a
        /*0b86*/ 	.byte	0x3f
	.zero		1


	//   ....[65]....
        /*0b88*/ 	.word	0x000149e0
        /*0b8c*/ 	.word	0x00000003
        /*0b90*/ 	.word	0x00028c40
        /*0b94*/ 	.short	0x010a
        /*0b96*/ 	.byte	0x3f
	.zero		1


	//   ....[66]....
        /*0b98*/ 	.word	0x00014a20
        /*0b9c*/ 	.word	0x00000005
        /*0ba0*/ 	.word	0x00028c60
        /*0ba4*/ 	.short	0x010a
        /*0ba6*/ 	.byte	0x3f
	.zero		1


	//   ....[67]....
        /*0ba8*/ 	.word	0x00014a60
        /*0bac*/ 	.word	0x00000003
        /*0bb0*/ 	.word	0x00028c60
        /*0bb4*/ 	.short	0x010a
        /*0bb6*/ 	.byte	0x3f
	.zero		1


	//   ....[68]....
        /*0bb8*/ 	.word	0x00014ad0
        /*0bbc*/ 	.word	0x00000003
        /*0bc0*/ 	.word	0x00028c50
        /*0bc4*/ 	.short	0x010a
        /*0bc6*/ 	.byte	0x3f
	.zero		1


	//   ....[69]....
        /*0bc8*/ 	.word	0x00014b30
        /*0bcc*/ 	.word	0x00000003
        /*0bd0*/ 	.word	0x00028c50
        /*0bd4*/ 	.short	0x010a
        /*0bd6*/ 	.byte	0x3f
	.zero		1


	//   ....[70]....
        /*0bd8*/ 	.word	0x00014b90
        /*0bdc*/ 	.word	0x00000003
        /*0be0*/ 	.word	0x00028c00
        /*0be4*/ 	.short	0x010a
        /*0be6*/ 	.byte	0x3f
	.zero		1


	//   ....[71]....
        /*0be8*/ 	.word	0x00014be0
        /*0bec*/ 	.word	0x00000007
        /*0bf0*/ 	.word	0x00028c30
        /*0bf4*/ 	.short	0x010a
        /*0bf6*/ 	.byte	0x3f
	.zero		1


	//   ....[72]....
        /*0bf8*/ 	.word	0x00014c30
        /*0bfc*/ 	.word	0x00000007
        /*0c00*/ 	.word	0x00028c50
        /*0c04*/ 	.short	0x010a
        /*0c06*/ 	.byte	0x3f
	.zero		1


	//   ....[73]....
        /*0c08*/ 	.word	0x00014c90
        /*0c0c*/ 	.word	0x00000006
        /*0c10*/ 	.word	0x00028c30
        /*0c14*/ 	.short	0x010a
        /*0c16*/ 	.byte	0x3f
	.zero		1


	//   ....[74]....
        /*0c18*/ 	.word	0x00014cf0
        /*0c1c*/ 	.word	0x00000008
        /*0c20*/ 	.word	0x00028c50
        /*0c24*/ 	.short	0x010a
        /*0c26*/ 	.byte	0x3f
	.zero		1


	//   ....[75]....
        /*0c28*/ 	.word	0x00014d50
        /*0c2c*/ 	.word	0x00000006
        /*0c30*/ 	.word	0x00028c30
        /*0c34*/ 	.short	0x010a
        /*0c36*/ 	.byte	0x3f
	.zero		1


	//   ....[76]....
        /*0c38*/ 	.word	0x00014db0
        /*0c3c*/ 	.word	0x00000008
        /*0c40*/ 	.word	0x00028c50
        /*0c44*/ 	.short	0x010a
        /*0c46*/ 	.byte	0x3f
	.zero		1


	//   ....[77]....
        /*0c48*/ 	.word	0x00014ed0
        /*0c4c*/ 	.word	0x00000013
        /*0c50*/ 	.word	0x00028c40
        /*0c54*/ 	.short	0x010a
        /*0c56*/ 	.byte	0x3f
	.zero		1


	//   ....[78]....
        /*0c58*/ 	.word	0x00015970
        /*0c5c*/ 	.word	0x00000011
        /*0c60*/ 	.word	0x00028c20
        /*0c64*/ 	.short	0x010a
        /*0c66*/ 	.byte	0x3f
	.zero		1


	//   ....[79]....
        /*0c68*/ 	.word	0x000159c0
        /*0c6c*/ 	.word	0x00000013
        /*0c70*/ 	.word	0x00028c60
        /*0c74*/ 	.short	0x010a
        /*0c76*/ 	.byte	0x3f
	.zero		1


	//   ....[80]....
        /*0c78*/ 	.word	0x000162c0
        /*0c7c*/ 	.word	0x00000006
        /*0c80*/ 	.word	0x00028c40
        /*0c84*/ 	.short	0x010a
        /*0c86*/ 	.byte	0x3f
	.zero		1


	//   ....[81]....
        /*0c88*/ 	.word	0x00016780
        /*0c8c*/ 	.word	0x00000006
        /*0c90*/ 	.word	0x00028c60
        /*0c94*/ 	.short	0x010a
        /*0c96*/ 	.byte	0x3f
	.zero		1


	//   ....[82]....
        /*0c98*/ 	.word	0x00017910
        /*0c9c*/ 	.word	0x00000007
        /*0ca0*/ 	.word	0x00028c20
        /*0ca4*/ 	.short	0x010a
        /*0ca6*/ 	.byte	0x3f
	.zero		1


	//   ....[83]....
        /*0ca8*/ 	.word	0x00017ab0
        /*0cac*/ 	.word	0x00000005
        /*0cb0*/ 	.word	0x00028c40
        /*0cb4*/ 	.short	0x010a
        /*0cb6*/ 	.byte	0x3f
	.zero		1


	//   ....[84]....
        /*0cb8*/ 	.word	0x00017b00
        /*0cbc*/ 	.word	0x00000003
        /*0cc0*/ 	.word	0x00028c40
        /*0cc4*/ 	.short	0x010a
        /*0cc6*/ 	.byte	0x3f
	.zero		1


	//   ....[85]....
        /*0cc8*/ 	.word	0x00017b50
        /*0ccc*/ 	.word	0x00000005
        /*0cd0*/ 	.word	0x00028c60
        /*0cd4*/ 	.short	0x010a
        /*0cd6*/ 	.byte	0x3f
	.zero		1


	//----- nvinfo : EIATTR_NUM_MBARRIERS
	.align		4
.L_548:
        /*0cd8*/ 	.byte	0x03, 0x38
        /*0cda*/ 	.short	0x0016


	//----- nvinfo : EIATTR_EXIT_INSTR_OFFSETS
	.align		4
        /*0cdc*/ 	.byte	0x04, 0x1c
        /*0cde*/ 	.short	(.L_550 - .L_549)


	//   ....[0]....
.L_549:
        /*0ce0*/ 	.word	0x00000970


	//   ....[1]....
        /*0ce4*/ 	.word	0x0000e790


	//   ....[2]....
        /*0ce8*/ 	.word	0x00014ab0


	//----- nvinfo : EIATTR_MAX_THREADS
	.align		4
.L_550:
        /*0cec*/ 	.byte	0x04, 0x05
        /*0cee*/ 	.short	(.L_552 - .L_551)
.L_551:
        /*0cf0*/ 	.word	0x00000180
        /*0cf4*/ 	.word	0x00000001
        /*0cf8*/ 	.word	0x00000001


	//----- nvinfo : EIATTR_CRS_STACK_SIZE
	.align		4
.L_552:
        /*0cfc*/ 	.byte	0x04, 0x1e
        /*0cfe*/ 	.short	(.L_554 - .L_553)
.L_553:
        /*0d00*/ 	.word	0x00000000


	//----- nvinfo : EIATTR_CBANK_PARAM_SIZE
	.align		4
.L_554:
        /*0d04*/ 	.byte	0x03, 0x19
        /*0d06*/ 	.short	0x0af0


	//----- nvinfo : EIATTR_PARAM_CBANK
	.align		4
        /*0d08*/ 	.byte	0x04, 0x0a
        /*0d0a*/ 	.short	(.L_556 - .L_555)
	.align		4
.L_555:
        /*0d0c*/ 	.word	index@(.nv.constant0._ZN7cutlass13device_kernelIN5flash11enable_sm90INS1_16FlashAttnFwdSm90INS1_25CollectiveMainloopFwdSm90ILi2EN4cute5tupleIJNS5_1CILi1EEES8_S8_EEENS6_IJNS7_ILi64EEESA_SA_EEELi512ENS_10bfloat16_tEfNS_4arch4Sm90ELb1ELb0ELb0ELb1ELb1ELb0ELb0ELb0ELb0ELb1ELb1ELb0EEENS1_21CollectiveEpilogueFwdINS6_IJSA_NS7_ILi512EEESA_EEES9_SC_SE_Li256ELb1ELb1ELb1ELb0EEENS1_36VarlenDynamicPersistentTileSchedulerILi64ELi64ELi256ELi128ELb1ELb1ELb1ELb1ELb1ELb1EEEEEEEEEvNT_6ParamsE)
        /*0d10*/ 	.short	0x0210
        /*0d12*/ 	.short	0x0af0


	//----- nvinfo : EIATTR_SW_WAR
	.align		4
.L_556:
        /*0d14*/ 	.byte	0x04, 0x36
        /*0d16*/ 	.short	(.L_558 - .L_557)
.L_557:
        /*0d18*/ 	.word	0x00000008
.L_558:


//--------------------- .nv.info._ZN7cutlass13device_kernelIN5flash11enable_sm90INS1_16FlashAttnFwdSm90INS1_25CollectiveMainloopFwdSm90ILi2EN4cute5tupleIJNS5_1CILi1EEES8_S8_EEENS6_IJNS7_ILi64EEESA_SA_EEELi512ENS_10bfloat16_tEfNS_4arch4Sm90ELb1ELb0ELb0ELb1ELb1ELb1ELb0ELb0ELb0ELb1ELb1ELb0EEENS1_21CollectiveEpilogueFwdINS6_IJSA_NS7_ILi512EEESA_EEES9_SC_SE_Li256ELb1ELb1ELb1ELb0EEENS1_36VarlenDynamicPersistentTileSchedulerILi64ELi64ELi256ELi128ELb1ELb1ELb1ELb1ELb1ELb1EEEEEEEEEvNT_6ParamsE --------------------------
	.section	.nv.info._ZN7cutlass13device_kernelIN5flash11enable_sm90INS1_16FlashAttnFwdSm90INS1_25CollectiveMainloopFwdSm90ILi2EN4cute5tupleIJNS5_1CILi1EEES8_S8_EEENS6_IJNS7_ILi64EEESA_SA_EEELi512ENS_10bfloat16_tEfNS_4arch4Sm90ELb1ELb0ELb0ELb1ELb1ELb1ELb0ELb0ELb0ELb1ELb1ELb0EEENS1_21CollectiveEpilogueFwdINS6_IJSA_NS7_ILi512EEESA_EEES9_SC_SE_Li256ELb1ELb1ELb1ELb0EEENS1_36VarlenDynamicPersistentTileSchedulerILi64ELi64ELi256ELi128ELb1ELb1ELb1ELb1ELb1ELb1EEEEEEEEEvNT_6ParamsE,"",@"SHT_CUDA_INFO"
	.sectionflags	@""
	.align	4


	//----- nvinfo : EIATTR_CUDA_API_VERSION
	.align		4
        /*0000*/ 	.byte	0x04, 0x37
        /*0002*/ 	.short	(.L_560 - .L_559)
.L_559:
        /*0004*/ 	.word	0x00000082


	//----- nvinfo : EIATTR_KPARAM_INFO
	.align		4
.L_560:
        /*0008*/ 	.byte	0x04, 0x17
        /*000a*/ 	.short	(.L_562 - .L_561)
.L_561:
        /*000c*/ 	.word	0x00000000
        /*0010*/ 	.short	0x0000
        /*0012*/ 	.short	0x0070
        /*0014*/ 	.byte	0x00, 0xf0, 0x01, 0x2a


	//----- nvinfo : EIATTR_SPARSE_MMA_MASK
	.align		4
.L_562:
        /*0018*/ 	.byte	0x03, 0x50
        /*001a*/ 	.short	0x0000


	//----- nvinfo : EIATTR_MAXREG_COUNT
	.align		4
        /*001c*/ 	.byte	0x03, 0x1b
        /*001e*/ 	.short	0x00a8


	//----- nvinfo : EIATTR_NUM_BARRIERS
	.align		4
        /*0020*/ 	.byte	0x02, 0x4c
        /*0022*/ 	.byte	0x10
	.zero		1


	//----- nvinfo : EIATTR_EXTERNS
	.align		4
        /*0024*/ 	.byte	0x04, 0x0f
        /*0026*/ 	.short	(.L_564 - .L_563)


	//   ....[0]....
	.align		4
.L_563:
        /*0028*/ 	.word	index@(__assertfail)


	//----- nvinfo : EIATTR_ANNOTATIONS
	.align		4
.L_564:
        /*002c*/ 	.byte	0x04, 0x55
        /*002e*/ 	.short	(.L_566 - .L_565)


	//   ....[0]....
.L_565:
        /* <DEDUP_REMOVED lines=55> */


	//----- nvinfo : EIATTR_MERCURY_ISA_VERSION
	.align		4
.L_566:
        /*0388*/ 	.byte	0x03, 0x5f
        /*038a*/ 	.short	0x0101


	//----- nvinfo : EIATTR_UNUSED_LOAD_BYTE_OFFSET
	.align		4
        /*038c*/ 	.byte	0x04, 0x44
        /*038e*/ 	.short	(.L_568 - .L_567)


	//   ....[0]....
.L_567:
        /*0390*/ 	.word	0x00000a20
        /*0394*/ 	.word	0x0000fff0


	//   ....[1]....
        /*0398*/ 	.word	0x00010c60
        /*039c*/ 	.word	0x0000fff0


	//----- nvinfo : EIATTR_INT_WARP_WIDE_INSTR_OFFSETS
	.align		4
.L_568:
        /*03a0*/ 	.byte	0x04, 0x31
        /*03a2*/ 	.short	(.L_570 - .L_569)


	//   ....[0]....
.L_569:
        /*03a4*/ 	.word	0x00000130


	//   ....[1]....
        /*03a8*/ 	.word	0x00000170


	//   ....[2]....
        /*03ac*/ 	.word	0x000001e0


	//   ....[3]....
        /*03b0*/ 	.word	0x00019440


	//   ....[4]....
        /*03b4*/ 	.word	0x000194d0


	//   ....[5]....
        /*03b8*/ 	.word	0x0001c9b0


	//   ....[6]....
        /*03bc*/ 	.word	0x0001ca40


	//----- nvinfo : EIATTR_COOP_GROUP_MASK_REGIDS
	.align		4
.L_570:
        /*03c0*/ 	.byte	0x04, 0x29
        /*03c2*/ 	.short	(.L_572 - .L_571)


	//   ....[0]....
.L_571:
        /*03c4*/ 	.word	0xffffffff


	//   ....[1]....
        /*03c8*/ 	.word	0xffffffff


	//   ....[2]....
        /*03cc*/ 	.word	0xffffffff


	//   ....[3]....
        /*03d0*/ 	.word	0xffffffff


	//   ....[4]....
        /*03d4*/ 	.word	0xffffffff


	//   ....[5]....
        /*03d8*/ 	.word	0xffffffff


	//   ....[6]....
        /*03dc*/ 	.word	0xffffffff


	//   ....[7]....
        /*03e0*/ 	.word	0xffffffff


	//   ....[8]....
        /*03e4*/ 	.word	0xffffffff


	//   ....[9]....
        /*03e8*/ 	.word	0xffffffff


	//   ....[10]....
        /*03ec*/ 	.word	0xffffffff


	//   ....[11]....
        /*03f0*/ 	.word	0xffffffff


	//   ....[12]....
        /*03f4*/ 	.word	0xffffffff


	//   ....[13]....
        /*03f8*/ 	.word	0xffffffff


	//   ....[14]....
        /*03fc*/ 	.word	0xffffffff


	//   ....[15]....
        /*0400*/ 	.word	0xffffffff


	//   ....[16]....
        /*0404*/ 	.word	0xffffffff


	//   ....[17]....
        /*0408*/ 	.word	0xffffffff


	//   ....[18]....
        /*040c*/ 	.word	0xffffffff


	//   ....[19]....
        /*0410*/ 	.word	0xffffffff


	//   ....[20]....
        /*0414*/ 	.word	0xffffffff


	//   ....[21]....
        /*0418*/ 	.word	0xffffffff


	//   ....[22]....
        /*041c*/ 	.word	0xffffffff


	//   ....[23]....
        /*0420*/ 	.word	0xffffffff


	//   ....[24]....
        /*0424*/ 	.word	0xffffffff


	//   ....[25]....
        /*0428*/ 	.word	0xffffffff


	//   ....[26]....
        /*042c*/ 	.word	0xffffffff


	//   ....[27]....
        /*0430*/ 	.word	0xffffffff


	//   ....[28]....
        /*0434*/ 	.word	0xffffffff


	//   ....[29]....
        /*0438*/ 	.word	0xffffffff


	//   ....[30]....
        /*043c*/ 	.word	0xffffffff


	//   ....[31]....
        /*0440*/ 	.word	0xffffffff


	//   ....[32]....
        /*0444*/ 	.word	0xffffffff


	//   ....[33]....
        /*0448*/ 	.word	0xffffffff


	//   ....[34]....
        /*044c*/ 	.word	0xffffffff


	//   ....[35]....
        /*0450*/ 	.word	0xffffffff


	//   ....[36]....
        /*0454*/ 	.word	0xffffffff


	//   ....[37]....
        /*0458*/ 	.word	0xffffffff


	//   ....[38]....
        /*045c*/ 	.word	0xffffffff


	//   ....[39]....
        /*0460*/ 	.word	0xffffffff


	//   ....[40]....
        /*0464*/ 	.word	0xffffffff


	//   ....[41]....
        /*0468*/ 	.word	0xffffffff


	//   ....[42]....
        /*046c*/ 	.word	0xffffffff


	//   ....[43]....
        /*0470*/ 	.word	0xffffffff


	//   ....[44]....
        /*0474*/ 	.word	0xffffffff


	//   ....[45]....
        /*0478*/ 	.word	0xffffffff


	//   ....[46]....
        /*047c*/ 	.word	0xffffffff


	//   ....[47]....
        /*0480*/ 	.word	0xffffffff


	//   ....[48]....
        /*0484*/ 	.word	0xffffffff


	//   ....[49]....
        /*0488*/ 	.word	0xffffffff


	//   ....[50]....
        /*048c*/ 	.word	0xffffffff


	//   ....[51]....
        /*0490*/ 	.word	0xffffffff


	//   ....[52]....
        /*0494*/ 	.word	0xffffffff


	//   ....[53]....
        /*0498*/ 	.word	0xffffffff


	//   ....[54]....
        /*049c*/ 	.word	0xffffffff


	//   ....[55]....
        /*04a0*/ 	.word	0xffffffff


	//   ....[56]....
        /*04a4*/ 	.word	0xffffffff


	//   ....[57]....
        /*04a8*/ 	.word	0xffffffff


	//   ....[58]....
        /*04ac*/ 	.word	0xffffffff


	//   ....[59]....
        /*04b0*/ 	.word	0xffffffff


	//   ....[60]....
        /*04b4*/ 	.word	0xffffffff


	//   ....[61]....
        /*04b8*/ 	.word	0xffffffff


	//   ....[62]....
        /*04bc*/ 	.word	0xffffffff


	//   ....[63]....
        /*04c0*/ 	.word	0xffffffff


	//   ....[64]....
        /*04c4*/ 	.word	0xffffffff


	//   ....[65]....
        /*04c8*/ 	.word	0xffffffff


	//   ....[66]....
        /*04cc*/ 	.word	0xffffffff


	//   ....[67]....
        /*04d0*/ 	.word	0xffffffff


	//   ....[68]....
        /*04d4*/ 	.word	0xffffffff


	//   ....[69]....
        /*04d8*/ 	.word	0xffffffff


	//   ....[70]....
        /*04dc*/ 	.word	0xffffffff


	//   ....[71]....
        /*04e0*/ 	.word	0xffffffff


	//   ....[72]....
        /*04e4*/ 	.word	0xffffffff


	//   ....[73]....
        /*04e8*/ 	.word	0xffffffff


	//   ....[74]....
        /*04ec*/ 	.word	0xffffffff


	//   ....[75]....
        /*04f0*/ 	.word	0xffffffff


	//   ....[76]....
        /*04f4*/ 	.word	0xffffffff


	//   ....[77]....
        /*04f8*/ 	.word	0xffffffff


	//   ....[78]....
        /*04fc*/ 	.word	0xffffffff


	//   ....[79]....
        /*0500*/ 	.word	0xffffffff


	//   ....[80]....
        /*0504*/ 	.word	0xffffffff


	//   ....[81]....
        /*0508*/ 	.word	0xffffffff


	//   ....[82]....
        /*050c*/ 	.word	0xffffffff


	//   ....[83]....
        /*0510*/ 	.word	0xffffffff


	//   ....[84]....
        /*0514*/ 	.word	0xffffffff


	//   ....[85]....
        /*0518*/ 	.word	0xffffffff


	//   ....[86]....
        /*051c*/ 	.word	0xffffffff


	//   ....[87]....
        /*0520*/ 	.word	0xffffffff


	//   ....[88]....
        /*0524*/ 	.word	0xffffffff


	//   ....[89]....
        /*0528*/ 	.word	0xffffffff


	//   ....[90]....
        /*052c*/ 	.word	0xffffffff


	//   ....[91]....
        /*0530*/ 	.word	0xffffffff


	//   ....[92]....
        /*0534*/ 	.word	0xffffffff


	//   ....[93]....
        /*0538*/ 	.word	0xffffffff


	//   ....[94]....
        /*053c*/ 	.word	0xffffffff


	//   ....[95]....
        /*0540*/ 	.word	0xffffffff


	//   ....[96]....
        /*0544*/ 	.word	0xffffffff


	//   ....[97]....
        /*0548*/ 	.word	0xffffffff


	//   ....[98]....
        /*054c*/ 	.word	0xffffffff


	//   ....[99]....
        /*0550*/ 	.word	0xffffffff


	//   ....[100]....
        /*0554*/ 	.word	0xffffffff


	//   ....[101]....
        /*0558*/ 	.word	0xffffffff


	//   ....[102]....
        /*055c*/ 	.word	0xffffffff


	//   ....[103]....
        /*0560*/ 	.word	0xffffffff


	//   ....[104]....
        /*0564*/ 	.word	0xffffffff


	//   ....[105]....
        /*0568*/ 	.word	0xffffffff


	//   ....[106]....
        /*056c*/ 	.word	0xffffffff


	//   ....[107]....
        /*0570*/ 	.word	0xffffffff


	//   ....[108]....
        /*0574*/ 	.word	0xffffffff


	//   ....[109]....
        /*0578*/ 	.word	0xffffffff


	//   ....[110]....
        /*057c*/ 	.word	0xffffffff


	//   ....[111]....
        /*0580*/ 	.word	0xffffffff


	//   ....[112]....
        /*0584*/ 	.word	0xffffffff


	//   ....[113]....
        /*0588*/ 	.word	0xffffffff


	//   ....[114]....
        /*058c*/ 	.word	0xffffffff


	//   ....[115]....
        /*0590*/ 	.word	0xffffffff


	//   ....[116]....
        /*0594*/ 	.word	0xffffffff


	//   ....[117]....
        /*0598*/ 	.word	0xffffffff


	//   ....[118]....
        /*059c*/ 	.word	0xffffffff


	//   ....[119]....
        /*05a0*/ 	.word	0xffffffff


	//   ....[120]....
        /*05a4*/ 	.word	0xffffffff


	//   ....[121]....
        /*05a8*/ 	.word	0xffffffff


	//   ....[122]....
        /*05ac*/ 	.word	0xffffffff


	//   ....[123]....
        /*05b0*/ 	.word	0xffffffff


	//   ....[124]....
        /*05b4*/ 	.word	0xffffffff


	//   ....[125]....
        /*05b8*/ 	.word	0xffffffff


	//   ....[126]....
        /*05bc*/ 	.word	0xffffffff


	//   ....[127]....
        /*05c0*/ 	.word	0xffffffff


	//   ....[128]....
        /*05c4*/ 	.word	0xffffffff


	//   ....[129]....
        /*05c8*/ 	.word	0xffffffff


	//   ....[130]....
        /*05cc*/ 	.word	0xffffffff


	//   ....[131]....
        /*05d0*/ 	.word	0xffffffff


	//   ....[132]....
        /*05d4*/ 	.word	0xffffffff


	//   ....[133]....
        /*05d8*/ 	.word	0xffffffff


	//   ....[134]....
        /*05dc*/ 	.word	0xffffffff


	//   ....[135]....
        /*05e0*/ 	.word	0xffffffff


	//   ....[136]....
        /*05e4*/ 	.word	0xffffffff


	//   ....[137]....
        /*05e8*/ 	.word	0xffffffff


	//   ....[138]....
        /*05ec*/ 	.word	0xffffffff


	//   ....[139]....
        /*05f0*/ 	.word	0xffffffff


	//   ....[140]....
        /*05f4*/ 	.word	0xffffffff


	//   ....[141]....
        /*05f8*/ 	.word	0xffffffff


	//   ....[142]....
        /*05fc*/ 	.word	0xffffffff


	//   ....[143]....
        /*0600*/ 	.word	0xffffffff


	//   ....[144]....
        /*0604*/ 	.word	0xffffffff


	//   ....[145]....
        /*0608*/ 	.word	0xffffffff


	//   ....[146]....
        /*060c*/ 	.word	0xffffffff


	//   ....[147]....
        /*0610*/ 	.word	0xffffffff


	//   ....[148]....
        /*0614*/ 	.word	0xffffffff


	//   ....[149]....
        /*0618*/ 	.word	0xffffffff


	//   ....[150]....
        /*061c*/ 	.word	0x0500000f


	//   ....[151]....
        /*0620*/ 	.word	0x0500000f


	//   ....[152]....
        /*0624*/ 	.word	0x0500000f


	//   ....[153]....
        /*0628*/ 	.word	0x0500000f


	//   ....[154]....
        /*062c*/ 	.word	0x0500000f


	//   ....[155]....
        /*0630*/ 	.word	0x0500000f


	//   ....[156]....
        /*0634*/ 	.word	0x0500000f


	//   ....[157]....
        /*0638*/ 	.word	0x0500000f


	//   ....[158]....
        /*063c*/ 	.word	0x0500000f


	//   ....[159]....
        /*0640*/ 	.word	0x0500000f


	//   ....[160]....
        /*0644*/ 	.word	0x0500000f


	//   ....[161]....
        /*0648*/ 	.word	0x0500000f


	//   ....[162]....
        /*064c*/ 	.word	0x0500000f


	//   ....[163]....
        /*0650*/ 	.word	0x0500000f


	//   ....[164]....
        /*0654*/ 	.word	0x0500000f


	//   ....[165]....
        /*0658*/ 	.word	0x0500000f


	//   ....[166]....
        /*065c*/ 	.word	0x0500000f


	//   ....[167]....
        /*0660*/ 	.word	0x0500000f


	//   ....[168]....
        /*0664*/ 	.word	0x0500000f


	//   ....[169]....
        /*0668*/ 	.word	0x0500000f


	//   ....[170]....
        /*066c*/ 	.word	0x0500000f


	//   ....[171]....
        /*0670*/ 	.word	0x0500000f


	//   ....[172]....
        /*0674*/ 	.word	0x0500000f


	//   ....[173]....
        /*0678*/ 	.word	0x0500000f


	//   ....[174]....
        /*067c*/ 	.word	0x0500000f


	//   ....[175]....
        /*0680*/ 	.word	0x0500000f


	//   ....[176]....
        /*0684*/ 	.word	0x0500000f


	//   ....[177]....
        /*0688*/ 	.word	0x0500000f


	//   ....[178]....
        /*068c*/ 	.word	0x0500000f


	//   ....[179]....
        /*0690*/ 	.word	0x0500000f


	//   ....[180]....
        /*0694*/ 	.word	0x0500000f


	//   ....[181]....
        /*0698*/ 	.word	0x0500000f


	//   ....[182]....
        /*069c*/ 	.word	0x0500000f


	//   ....[183]....
        /*06a0*/ 	.word	0x0500000f


	//   ....[184]....
        /*06a4*/ 	.word	0x0500000f


	//   ....[185]....
        /*06a8*/ 	.word	0x0500000f


	//   ....[186]....
        /*06ac*/ 	.word	0x0500000f


	//   ....[187]....
        /*06b0*/ 	.word	0x0500000f


	//   ....[188]....
        /*06b4*/ 	.word	0x0500000f


	//   ....[189]....
        /*06b8*/ 	.word	0x0500000f


	//   ....[190]....
        /*06bc*/ 	.word	0x0500000f


	//   ....[191]....
        /*06c0*/ 	.word	0x0500000f


	//   ....[192]....
        /*06c4*/ 	.word	0x0500000f


	//   ....[193]....
        /*06c8*/ 	.word	0x0500000f


	//   ....[194]....
        /*06cc*/ 	.word	0x0500000f


	//   ....[195]....
        /*06d0*/ 	.word	0x0500000f


	//   ....[196]....
        /*06d4*/ 	.word	0x0500000f


	//   ....[197]....
        /*06d8*/ 	.word	0x0500000f


	//   ....[198]....
        /*06dc*/ 	.word	0x0500000f


	//   ....[199]....
        /*06e0*/ 	.word	0x0500000f


	//   ....[200]....
        /*06e4*/ 	.word	0x0500000f


	//   ....[201]....
        /*06e8*/ 	.word	0x0500000f


	//   ....[202]....
        /*06ec*/ 	.word	0x0500000f


	//   ....[203]....
        /*06f0*/ 	.word	0x0500000f


	//   ....[204]....
        /*06f4*/ 	.word	0x0500000f


	//   ....[205]....
        /*06f8*/ 	.word	0x0500000f


	//   ....[206]....
        /*06fc*/ 	.word	0x0500000f


	//   ....[207]....
        /*0700*/ 	.word	0x0500000f


	//   ....[208]....
        /*0704*/ 	.word	0x0500000f


	//   ....[209]....
        /*0708*/ 	.word	0x0500000f


	//   ....[210]....
        /*070c*/ 	.word	0x0500000f


	//   ....[211]....
        /*0710*/ 	.word	0x0500000f


	//   ....[212]....
        /*0714*/ 	.word	0x0500000f


	//   ....[213]....
        /*0718*/ 	.word	0x0500000f


	//   ....[214]....
        /*071c*/ 	.word	0x0500000f


	//   ....[215]....
        /*0720*/ 	.word	0x0500000f


	//   ....[216]....
        /*0724*/ 	.word	0x0500000f


	//   ....[217]....
        /*0728*/ 	.word	0x0500000f


	//   ....[218]....
        /*072c*/ 	.word	0x0500000f


	//   ....[219]....
        /*0730*/ 	.word	0x0500000f


	//   ....[220]....
        /*0734*/ 	.word	0x0500000f


	//   ....[221]....
        /*0738*/ 	.word	0x0500000f


	//   ....[222]....
        /*073c*/ 	.word	0x0500000f


	//   ....[223]....
        /*0740*/ 	.word	0x0500000f


	//   ....[224]....
        /*0744*/ 	.word	0x0500000f


	//   ....[225]....
        /*0748*/ 	.word	0x0500000f


	//   ....[226]....
        /*074c*/ 	.word	0x0500000f


	//   ....[227]....
        /*0750*/ 	.word	0x0500000f


	//   ....[228]....
        /*0754*/ 	.word	0x0500000f


	//   ....[229]....
        /*0758*/ 	.word	0x0500000f


	//   ....[230]....
        /*075c*/ 	.word	0x0500000f


	//   ....[231]....
        /*0760*/ 	.word	0x0500000f


	//   ....[232]....
        /*0764*/ 	.word	0x0500000f


	//----- nvinfo : EIATTR_COOP_GROUP_INSTR_OFFSETS
	.align		4
.L_572:
        /*0768*/ 	.byte	0x04, 0x28
        /*076a*/ 	.short	(.L_574 - .L_573)


	//   ....[0]....
.L_573:
        /*076c*/ 	.word	0x00000060


	//   ....[1]....
        /*0770*/ 	.word	0x00000140


	//   ....[2]....
        /*0774*/ 	.word	0x00000190


	//   ....[3]....
        /*0778*/ 	.word	0x00000380


	//   ....[4]....
        /*077c*/ 	.word	0x000004e0


	//   ....[5]....
        /*0780*/ 	.word	0x00000600


	//   ....[6]....
        /*0784*/ 	.word	0x00000760


	//   ....[7]....
        /*0788*/ 	.word	0x000031d0


	//   ....[8]....
        /*078c*/ 	.word	0x000031e0


	//   ....[9]....
        /*0790*/ 	.word	0x00003c70


	//   ....[10]....
        /*0794*/ 	.word	0x00003c80


	//   ....[11]....
        /*0798*/ 	.word	0x00004680


	//   ....[12]....
        /*079c*/ 	.word	0x00004690


	//   ....[13]....
        /*07a0*/ 	.word	0x00004a50


	//   ....[14]....
        /*07a4*/ 	.word	0x00004a60


	//   ....[15]....
        /*07a8*/ 	.word	0x00005ad0


	//   ....[16]....
        /*07ac*/ 	.word	0x00007ca0


	//   ....[17]....
        /*07b0*/ 	.word	0x00008410


	//   ....[18]....
        /*07b4*/ 	.word	0x00008420


	//   ....[19]....
        /*07b8*/ 	.word	0x00008430


	//   ....[20]....
        /*07bc*/ 	.word	0x00008440


	//   ....[21]....
        /*07c0*/ 	.word	0x00008760


	//   ....[22]....
        /*07c4*/ 	.word	0x00008770


	//   ....[23]....
        /*07c8*/ 	.word	0x00008780


	//   ....[24]....
        /*07cc*/ 	.word	0x00008790


	//   ....[25]....
        /*07d0*/ 	.word	0x00009ae0


	//   ....[26]....
        /*07d4*/ 	.word	0x00009b00


	//   ....[27]....
        /*07d8*/ 	.word	0x00009b10


	//   ....[28]....
        /*07dc*/ 	.word	0x00009b20


	//   ....[29]....
        /*07e0*/ 	.word	0x00009c00


	//   ....[30]....
        /*07e4*/ 	.word	0x00009c20


	//   ....[31]....
        /*07e8*/ 	.word	0x00009c30


	//   ....[32]....
        /*07ec*/ 	.word	0x00009cb0


	//   ....[33]....
        /*07f0*/ 	.word	0x0000b360


	//   ....[34]....
        /*07f4*/ 	.word	0x0000b380


	//   ....[35]....
        /*07f8*/ 	.word	0x0000b6f0


	//   ....[36]....
        /*07fc*/ 	.word	0x0000b790


	//   ....[37]....
        /*0800*/ 	.word	0x0000ba60


	//   ....[38]....
        /*0804*/ 	.word	0x0000bb80


	//   ....[39]....
        /*0808*/ 	.word	0x0000c520


	//   ....[40]....
        /*080c*/ 	.word	0x0000cb00


	//   ....[41]....
        /*0810*/ 	.word	0x0000cb20


	//   ....[42]....
        /*0814*/ 	.word	0x0000d010


	//   ....[43]....
        /*0818*/ 	.word	0x0000d0c0


	//   ....[44]....
        /*081c*/ 	.word	0x0000d5c0


	//   ....[45]....
        /*0820*/ 	.word	0x0000d790


	//   ....[46]....
        /*0824*/ 	.word	0x0000e5f0


	//   ....[47]....
        /*0828*/ 	.word	0x0000ebf0


	//   ....[48]....
        /*082c*/ 	.word	0x0000ec20


	//   ....[49]....
        /*0830*/ 	.word	0x0000f1e0


	//   ....[50]....
        /*0834*/ 	.word	0x0000f3b0


	//   ....[51]....
        /*0838*/ 	.word	0x00010080


	//   ....[52]....
        /*083c*/ 	.word	0x00010190


	//   ....[53]....
        /*0840*/ 	.word	0x000101b0


	//   ....[54]....
        /*0844*/ 	.word	0x00010320


	//   ....[55]....
        /*0848*/ 	.word	0x000104f0


	//   ....[56]....
        /*084c*/ 	.word	0x000119a0


	//   ....[57]....
        /*0850*/ 	.word	0x00011d40


	//   ....[58]....
        /*0854*/ 	.word	0x00011d50


	//   ....[59]....
        /*0858*/ 	.word	0x00011d60


	//   ....[60]....
        /*085c*/ 	.word	0x00011d70


	//   ....[61]....
        /*0860*/ 	.word	0x00012aa0


	//   ....[62]....
        /*0864*/ 	.word	0x00012ac0


	//   ....[63]....
        /*0868*/ 	.word	0x00012d60


	//   ....[64]....
        /*086c*/ 	.word	0x00012d80


	//   ....[65]....
        /*0870*/ 	.word	0x000136a0


	//   ....[66]....
        /*0874*/ 	.word	0x000136e0


	//   ....[67]....
        /*0878*/ 	.word	0x00014110


	//   ....[68]....
        /*087c*/ 	.word	0x00014130


	//   ....[69]....
        /*0880*/ 	.word	0x000156a0


	//   ....[70]....
        /*0884*/ 	.word	0x000156d0


	//   ....[71]....
        /*0888*/ 	.word	0x00015940


	//   ....[72]....
        /*088c*/ 	.word	0x00015960


	//   ....[73]....
        /*0890*/ 	.word	0x00015c10


	//   ....[74]....
        /*0894*/ 	.word	0x00015e00


	//   ....[75]....
        /*0898*/ 	.word	0x00015e30


	//   ....[76]....
        /*089c*/ 	.word	0x00015e60


	//   ....[77]....
        /*08a0*/ 	.word	0x00015e90


	//   ....[78]....
        /*08a4*/ 	.word	0x00015ec0


	//   ....[79]....
        /*08a8*/ 	.word	0x00015ef0


	//   ....[80]....
        /*08ac*/ 	.word	0x00016080


	//   ....[81]....
        /*08b0*/ 	.word	0x000160b0


	//   ....[82]....
        /*08b4*/ 	.word	0x000160e0


	//   ....[83]....
        /*08b8*/ 	.word	0x00016110


	//   ....[84]....
        /*08bc*/ 	.word	0x00016140


	//   ....[85]....
        /*08c0*/ 	.word	0x00016170


	//   ....[86]....
        /*08c4*/ 	.word	0x00016200


	//   ....[87]....
        /*08c8*/ 	.word	0x00016230


	//   ....[88]....
        /*08cc*/ 	.word	0x00016240


	//   ....[89]....
        /*08d0*/ 	.word	0x00016280


	//   ....[90]....
        /*08d4*/ 	.word	0x00017770


	//   ....[91]....
        /*08d8*/ 	.word	0x0001a210


	//   ....[92]....
        /*08dc*/ 	.word	0x0001a230


	//   ....[93]....
        /*08e0*/ 	.word	0x0001a2c0


	//   ....[94]....
        /*08e4*/ 	.word	0x0001a2e0


	//   ....[95]....
        /*08e8*/ 	.word	0x0001a360


	//   ....[96]....
        /*08ec*/ 	.word	0x0001a380


	//   ....[97]....
        /*08f0*/ 	.word	0x0001a390


	//   ....[98]....
        /*08f4*/ 	.word	0x0001a3a0


	//   ....[99]....
        /*08f8*/ 	.word	0x0001aba0


	//   ....[100]....
        /*08fc*/ 	.word	0x0001abd0


	//   ....[101]....
        /*0900*/ 	.word	0x0001ac70


	//   ....[102]....
        /*0904*/ 	.word	0x0001ac90


	//   ....[103]....
        /*0908*/ 	.word	0x0001ad10


	//   ....[104]....
        /*090c*/ 	.word	0x0001ad30


	//   ....[105]....
        /*0910*/ 	.word	0x0001ad40


	//   ....[106]....
        /*0914*/ 	.word	0x0001ad50


	//   ....[107]....
        /*0918*/ 	.word	0x0001b1d0


	//   ....[108]....
        /*091c*/ 	.word	0x0001b290


	//   ....[109]....
        /*0920*/ 	.word	0x0001b3e0


	//   ....[110]....
        /*0924*/ 	.word	0x0001b420


	//   ....[111]....
        /*0928*/ 	.word	0x0001b430


	//   ....[112]....
        /*092c*/ 	.word	0x0001b440


	//   ....[113]....
        /*0930*/ 	.word	0x0001b590


	//   ....[114]....
        /*0934*/ 	.word	0x0001b6e0


	//   ....[115]....
        /*0938*/ 	.word	0x0001bee0


	//   ....[116]....
        /*093c*/ 	.word	0x0001bf00


	//   ....[117]....
        /*0940*/ 	.word	0x0001bf50


	//   ....[118]....
        /*0944*/ 	.word	0x0001bf60


	//   ....[119]....
        /*0948*/ 	.word	0x0001bfa0


	//   ....[120]....
        /*094c*/ 	.word	0x0001bfb0


	//   ....[121]....
        /*0950*/ 	.word	0x0001bfc0


	//   ....[122]....
        /*0954*/ 	.word	0x0001c000


	//   ....[123]....
        /*0958*/ 	.word	0x0001c300


	//   ....[124]....
        /*095c*/ 	.word	0x0001c340


	//   ....[125]....
        /*0960*/ 	.word	0x0001c360


	//   ....[126]....
        /*0964*/ 	.word	0x0001c380


	//   ....[127]....
        /*0968*/ 	.word	0x0001c3b0


	//   ....[128]....
        /*096c*/ 	.word	0x0001c3d0


	//   ....[129]....
        /*0970*/ 	.word	0x0001c4d0


	//   ....[130]....
        /*0974*/ 	.word	0x0001c620


	//   ....[131]....
        /*0978*/ 	.word	0x0001cc60


	//   ....[132]....
        /*097c*/ 	.word	0x0001cc90


	//   ....[133]....
        /*0980*/ 	.word	0x0001ccf0


	//   ....[134]....
        /*0984*/ 	.word	0x0001cd20


	//   ....[135]....
        /*0988*/ 	.word	0x0001cd50


	//   ....[136]....
        /*098c*/ 	.word	0x0001cd80


	//   ....[137]....
        /*0990*/ 	.word	0x0001cdb0


	//   ....[138]....
        /*0994*/ 	.word	0x0001cde0


	//   ....[139]....
        /*0998*/ 	.word	0x0001cf80


	//   ....[140]....
        /*099c*/ 	.word	0x0001cfb0


	//   ....[141]....
        /*09a0*/ 	.word	0x0001cfe0


	//   ....[142]....
        /*09a4*/ 	.word	0x0001d010


	//   ....[143]....
        /*09a8*/ 	.word	0x0001d040


	//   ....[144]....
        /*09ac*/ 	.word	0x0001d070


	//   ....[145]....
        /*09b0*/ 	.word	0x0001d130


	//   ....[146]....
        /*09b4*/ 	.word	0x0001d150


	//   ....[147]....
        /*09b8*/ 	.word	0x0001d170


	//   ....[148]....
        /*09bc*/ 	.word	0x0001d1d0


	//   ....[149]....
        /*09c0*/ 	.word	0x0001dbf0


	//   ....[150]....
        /*09c4*/ 	.word	0x0001df10


	//   ....[151]....
        /*09c8*/ 	.word	0x0001dfa0


	//   ....[152]....
        /*09cc*/ 	.word	0x0001e090


	//   ....[153]....
        /*09d0*/ 	.word	0x0001e120


	//   ....[154]....
        /*09d4*/ 	.word	0x0001e200


	//   ....[155]....
        /*09d8*/ 	.word	0x0001e290


	//   ....[156]....
        /*09dc*/ 	.word	0x0001e410


	//   ....[157]....
        /*09e0*/ 	.word	0x0001e4a0


	//   ....[158]....
        /*09e4*/ 	.word	0x0001e4f0


	//   ....[159]....
        /*09e8*/ 	.word	0x0001e540


	//   ....[160]....
        /*09ec*/ 	.word	0x0001e5e0


	//   ....[161]....
        /*09f0*/ 	.word	0x0001e670


	//   ....[162]....
        /*09f4*/ 	.word	0x0001e6c0


	//   ....[163]....
        /*09f8*/ 	.word	0x0001e710


	//   ....[164]....
        /*09fc*/ 	.word	0x0001e810


	//   ....[165]....
        /*0a00*/ 	.word	0x0001e8c0


	//   ....[166]....
        /*0a04*/ 	.word	0x0001e940


	//   ....[167]....
        /*0a08*/ 	.word	0x0001e9b0


	//   ....[168]....
        /*0a0c*/ 	.word	0x0001eb00


	//   ....[169]....
        /*0a10*/ 	.word	0x0001ec40


	//   ....[170]....
        /*0a14*/ 	.word	0x0001eca0


	//   ....[171]....
        /*0a18*/ 	.word	0x0001ecf0


	//   ....[172]....
        /*0a1c*/ 	.word	0x0001efe0


	//   ....[173]....
        /*0a20*/ 	.word	0x0001f2c0


	//   ....[174]....
        /*0a24*/ 	.word	0x0001f3b0


	//   ....[175]....
        /*0a28*/ 	.word	0x0001f450


	//   ....[176]....
        /*0a2c*/ 	.word	0x0001f4b0


	//   ....[177]....
        /*0a30*/ 	.word	0x0001f5a0


	//   ....[178]....
        /*0a34*/ 	.word	0x0001f610


	//   ....[179]....
        /*0a38*/ 	.word	0x0001f700


	//   ....[180]....
        /*0a3c*/ 	.word	0x0001f770


	//   ....[181]....
        /*0a40*/ 	.word	0x0001f810


	//   ....[182]....
        /*0a44*/ 	.word	0x0001f900


	//   ....[183]....
        /*0a48*/ 	.word	0x0001f970


	//   ....[184]....
        /*0a4c*/ 	.word	0x0001f9d0


	//   ....[185]....
        /*0a50*/ 	.word	0x0001fac0


	//   ....[186]....
        /*0a54*/ 	.word	0x0001fb20


	//   ....[187]....
        /*0a58*/ 	.word	0x0001fc20


	//   ....[188]....
        /*0a5c*/ 	.word	0x0001fc80


	//   ....[189]....
        /*0a60*/ 	.word	0x0001fd20


	//   ....[190]....
        /*0a64*/ 	.word	0x0001fea0


	//   ....[191]....
        /*0a68*/ 	.word	0x0001ffa0


	//   ....[192]....
        /*0a6c*/ 	.word	0x00020220


	//   ....[193]....
        /*0a70*/ 	.word	0x00020270


	//   ....[194]....
        /*0a74*/ 	.word	0x00020440


	//   ....[195]....
        /*0a78*/ 	.word	0x00020490


	//   ....[196]....
        /*0a7c*/ 	.word	0x00020660


	//   ....[197]....
        /*0a80*/ 	.word	0x000206b0


	//   ....[198]....
        /*0a84*/ 	.word	0x000207a0


	//   ....[199]....
        /*0a88*/ 	.word	0x00020840


	//   ....[200]....
        /*0a8c*/ 	.word	0x000208a0


	//   ....[201]....
        /*0a90*/ 	.word	0x00020950


	//   ....[202]....
        /*0a94*/ 	.word	0x000209b0


	//   ....[203]....
        /*0a98*/ 	.word	0x00020a60


	//   ....[204]....
        /*0a9c*/ 	.word	0x00020ac0


	//   ....[205]....
        /*0aa0*/ 	.word	0x00020b70


	//   ....[206]....
        /*0aa4*/ 	.word	0x00020c60


	//   ....[207]....
        /*0aa8*/ 	.word	0x00020d40


	//   ....[208]....
        /*0aac*/ 	.word	0x00020e50


	//   ....[209]....
        /*0ab0*/ 	.word	0x00020f50


	//   ....[210]....
        /*0ab4*/ 	.word	0x00021080


	//   ....[211]....
        /*0ab8*/ 	.word	0x00021160


	//   ....[212]....
        /*0abc*/ 	.word	0x00021260


	//   ....[213]....
        /*0ac0*/ 	.word	0x00021340


	//   ....[214]....
        /*0ac4*/ 	.word	0x000213d0


	//   ....[215]....
        /*0ac8*/ 	.word	0x00021470


	//   ....[216]....
        /*0acc*/ 	.word	0x000215e0


	//   ....[217]....
        /*0ad0*/ 	.word	0x00021650


	//   ....[218]....
        /*0ad4*/ 	.word	0x000216c0


	//   ....[219]....
        /*0ad8*/ 	.word	0x00021730


	//   ....[220]....
        /*0adc*/ 	.word	0x000217a0


	//   ....[221]....
        /*0ae0*/ 	.word	0x00021820


	//   ....[222]....
        /*0ae4*/ 	.word	0x000218a0


	//   ....[223]....
        /*0ae8*/ 	.word	0x00021930


	//   ....[224]....
        /*0aec*/ 	.word	0x000219a0


	//   ....[225]....
        /*0af0*/ 	.word	0x00021a10


	//   ....[226]....
        /*0af4*/ 	.word	0x00021a80


	//   ....[227]....
        /*0af8*/ 	.word	0x00021b00


	//   ....[228]....
        /*0afc*/ 	.word	0x00021b70


	//   ....[229]....
        /*0b00*/ 	.word	0x00021c20


	//   ....[230]....
        /*0b04*/ 	.word	0x00021c70


	//   ....[231]....
        /*0b08*/ 	.word	0x00021d00


	//   ....[232]....
        /*0b0c*/ 	.word	0x00021e30


	//----- nvinfo : EIATTR_REG_RECONFIG
	.align		4
.L_574:
        /*0b10*/ 	.byte	0x01, 0x54
	.zero		2


	//----- nvinfo : EIATTR_SYSCALL_OFFSETS
	.align		4
        /*0b14*/ 	.byte	0x04, 0x46
        /*0b16*/ 	.short	(.L_576 - .L_575)


	//   ....[0]....
.L_575:
        /*0b18*/ 	.word	0x00002490


	//   ....[1]....
        /*0b1c*/ 	.word	0x000025e0


	//   ....[2]....
        /*0b20*/ 	.word	0x00007e50


	//   ....[3]....
        /*0b24*/ 	.word	0x00008180


	//   ....[4]....
        /*0b28*/ 	.word	0x00019630


	//   ....[5]....
        /*0b2c*/ 	.word	0x00019780


	//   ....[6]....
        /*0b30*/ 	.word	0x00019870


	//   ....[7]....
        /*0b34*/ 	.word	0x0001a800


	//----- nvinfo : EIATTR_MBARRIER_INSTR_OFFSETS
	.align		4
.L_576:
        /*0b38*/ 	.byte	0x04, 0x39
        /*0b3a*/ 	.short	(.L_578 - .L_577)


	//   ....[0]....
.L_577:
        /*0b3c*/ 	.word	0x00000270
        /*0b40*/ 	.word	0x000000ff
        /*0b44*/ 	.word	0x00028c00
        /*0b48*/ 	.short	0x0100
        /*0b4a*/ 	.byte	0x08
	.zero		1


	//   ....[1]....
        /*0b4c*/ 	.word	0x00000280
        /*0b50*/ 	.word	0x000000ff
        /*0b54*/ 	.word	0x00028c20
        /*0b58*/ 	.short	0x0100
        /*0b5a*/ 	.byte	0x08
	.zero		1


	//   ....[2]....
        /*0b5c*/ 	.word	0x00000330
        /*0b60*/ 	.word	0x000000ff
        /*0b64*/ 	.word	0x00028c30
        /*0b68*/ 	.short	0x0100
        /*0b6a*/ 	.byte	0x06
	.zero		1


	//   ....[3]....
        /*0b6c*/ 	.word	0x00000340
        /*0b70*/ 	.word	0x000000ff
        /*0b74*/ 	.word	0x00028c40
        /*0b78*/ 	.short	0x0100
        /*0b7a*/ 	.byte	0x06
	.zero		1


	//   ....[4]....
        /*0b7c*/ 	.word	0x00000350
        /*0b80*/ 	.word	0x000000ff
        /*0b84*/ 	.word	0x00028c38
        /*0b88*/ 	.short	0x0100
        /*0b8a*/ 	.byte	0x06
	.zero		1


	//   ....[5]....
        /*0b8c*/ 	.word	0x00000360
        /*0b90*/ 	.word	0x000000ff
        /*0b94*/ 	.word	0x00028c48
        /*0b98*/ 	.short	0x0100
        /*0b9a*/ 	.byte	0x06
	.zero		1


	//   ....[6]....
        /*0b9c*/ 	.word	0x00000490
        /*0ba0*/ 	.word	0x000000ff
        /*0ba4*/ 	.word	0x00028c50
        /*0ba8*/ 	.short	0x0100
        /*0baa*/ 	.byte	0x08
	.zero		1


	//   ....[7]....
        /*0bac*/ 	.word	0x000004a0
        /*0bb0*/ 	.word	0x000000ff
        /*0bb4*/ 	.word	0x00028c60
        /*0bb8*/ 	.short	0x0100
        /*0bba*/ 	.byte	0x08
	.zero		1


	//   ....[8]....
        /*0bbc*/ 	.word	0x000004b0
        /*0bc0*/ 	.word	0x000000ff
        /*0bc4*/ 	.word	0x00028c58
        /*0bc8*/ 	.short	0x0100
        /*0bca*/ 	.byte	0x08
	.zero		1


	//   ....[9]....
        /*0bcc*/ 	.word	0x000004c0
        /*0bd0*/ 	.word	0x000000ff
        /*0bd4*/ 	.word	0x00028c68
        /*0bd8*/ 	.short	0x0100
        /*0bda*/ 	.byte	0x08
	.zero		1


	//   ....[10]....
        /*0bdc*/ 	.word	0x000005b0
        /*0be0*/ 	.word	0x000000ff
        /*0be4*/ 	.word	0x00028c70
        /*0be8*/ 	.short	0x0100
        /*0bea*/ 	.byte	0x06
	.zero		1


	//   ....[11]....
        /*0bec*/ 	.word	0x000005c0
        /*0bf0*/ 	.word	0x000000ff
        /*0bf4*/ 	.word	0x00028c80
        /*0bf8*/ 	.short	0x0100
        /*0bfa*/ 	.byte	0x06
	.zero		1


	//   ....[12]....
        /*0bfc*/ 	.word	0x000005d0
        /*0c00*/ 	.word	0x000000ff
        /*0c04*/ 	.word	0x00028c78
        /*0c08*/ 	.short	0x0100
        /*0c0a*/ 	.byte	0x06
	.zero		1


	//   ....[13]....
        /*0c0c*/ 	.word	0x000005e0
        /*0c10*/ 	.word	0x000000ff
        /*0c14*/ 	.word	0x00028c88
        /*0c18*/ 	.short	0x0100
        /*0c1a*/ 	.byte	0x06
	.zero		1


	//   ....[14]....
        /*0c1c*/ 	.word	0x00000710
        /*0c20*/ 	.word	0x000000ff
        /*0c24*/ 	.word	0x00028c90
        /*0c28*/ 	.short	0x0100
        /*0c2a*/ 	.byte	0x08
	.zero		1


	//   ....[15]....
        /*0c2c*/ 	.word	0x00000720
        /*0c30*/ 	.word	0x000000ff
        /*0c34*/ 	.word	0x00028ca0
        /*0c38*/ 	.short	0x0100
        /*0c3a*/ 	.byte	0x08
	.zero		1


	//   ....[16]....
        /*0c3c*/ 	.word	0x00000730
        /*0c40*/ 	.word	0x000000ff
        /*0c44*/ 	.word	0x00028c98
        /*0c48*/ 	.short	0x0100
        /*0c4a*/ 	.byte	0x08
	.zero		1


	//   ....[17]....
        /*0c4c*/ 	.word	0x00000740
        /*0c50*/ 	.word	0x000000ff
        /*0c54*/ 	.word	0x00028ca8
        /*0c58*/ 	.short	0x0100
        /*0c5a*/ 	.byte	0x08
	.zero		1


	//   ....[18]....
        /*0c5c*/ 	.word	0x00000870
        /*0c60*/ 	.word	0x000000ff
        /*0c64*/ 	.word	0x00028cb0
        /*0c68*/ 	.short	0x0100
        /*0c6a*/ 	.byte	0x08
	.zero		1


	//   ....[19]....
        /*0c6c*/ 	.word	0x00000880
        /*0c70*/ 	.word	0x000000ff
        /*0c74*/ 	.word	0x00028cc0
        /*0c78*/ 	.short	0x0100
        /*0c7a*/ 	.byte	0x08
	.zero		1


	//   ....[20]....
        /*0c7c*/ 	.word	0x00000890
        /*0c80*/ 	.word	0x000000ff
        /*0c84*/ 	.word	0x00028cb8
        /*0c88*/ 	.short	0x0100
        /*0c8a*/ 	.byte	0x08
	.zero		1


	//   ....[21]....
        /*0c8c*/ 	.word	0x000008a0
        /*0c90*/ 	.word	0x000000ff
        /*0c94*/ 	.word	0x00028cc8
        /*0c98*/ 	.short	0x0100
        /*0c9a*/ 	.byte	0x08
	.zero		1


	//   ....[22]....
        /*0c9c*/ 	.word	0x00003180
        /*0ca0*/ 	.word	0x0000003c
        /*0ca4*/ 	.word	0x00028c90
        /*0ca8*/ 	.short	0x010a
        /*0caa*/ 	.byte	0x3f
	.zero		1


	//   ....[23]....
        /*0cac*/ 	.word	0x00003c20
        /*0cb0*/ 	.word	0x0000003c
        /*0cb4*/ 	.word	0x00028c90
        /*0cb8*/ 	.short	0x010a
        /*0cba*/ 	.byte	0x3f
	.zero		1


	//   ....[24]....
        /*0cbc*/ 	.word	0x000044f0
        /*0cc0*/ 	.word	0x0000003c
        /*0cc4*/ 	.word	0x00028c90
        /*0cc8*/ 	.short	0x010a
        /*0cca*/ 	.byte	0x3f
	.zero		1


	//   ....[25]....
        /*0ccc*/ 	.word	0x000048b0
        /*0cd0*/ 	.word	0x00000004
        /*0cd4*/ 	.word	0x00000000
        /*0cd8*/ 	.short	0x0101
        /*0cda*/ 	.byte	0x3f
	.zero		1


	//   ....[26]....
        /*0cdc*/ 	.word	0x000048f0
        /*0ce0*/ 	.word	0x0000003c
        /*0ce4*/ 	.word	0x00028cb0
        /*0ce8*/ 	.short	0x010a
        /*0cea*/ 	.byte	0x3f
	.zero		1


	//   ....[27]....
        /*0cec*/ 	.word	0x000052a0
        /*0cf0*/ 	.word	0x0000003c
        /*0cf4*/ 	.word	0x00000000
        /*0cf8*/ 	.short	0x0101
        /*0cfa*/ 	.byte	0x3f
	.zero		1


	//   ....[28]....
        /*0cfc*/ 	.word	0x00005bf0
        /*0d00*/ 	.word	0x0000000c
        /*0d04*/ 	.word	0x00028c50
        /*0d08*/ 	.short	0x010a
        /*0d0a*/ 	.byte	0x3f
	.zero		1


	//   ....[29]....
        /*0d0c*/ 	.word	0x00005fb0
        /*0d10*/ 	.word	0x0000000c
        /*0d14*/ 	.word	0x00000000
        /*0d18*/ 	.short	0x0101
        /*0d1a*/ 	.byte	0x3f
	.zero		1


	//   ....[30]....
        /*0d1c*/ 	.word	0x000068d0
        /*0d20*/ 	.word	0x00000015
        /*0d24*/ 	.word	0x00028c50
        /*0d28*/ 	.short	0x010a
        /*0d2a*/ 	.byte	0x3f
	.zero		1


	//   ....[31]....
        /*0d2c*/ 	.word	0x00006920
        /*0d30*/ 	.word	0x00000015
        /*0d34*/ 	.word	0x00028c50
        /*0d38*/ 	.short	0x010a
        /*0d3a*/ 	.byte	0x3f
	.zero		1


	//   ....[32]....
        /*0d3c*/ 	.word	0x00006c10
        /*0d40*/ 	.word	0x00000015
        /*0d44*/ 	.word	0x00000000
        /*0d48*/ 	.short	0x0101
        /*0d4a*/ 	.byte	0x3f
	.zero		1


	//   ....[33]....
        /*0d4c*/ 	.word	0x00007ef0
        /*0d50*/ 	.word	0x00000002
        /*0d54*/ 	.word	0x00028c00
        /*0d58*/ 	.short	0x010a
        /*0d5a*/ 	.byte	0x3f
	.zero		1


	//   ....[34]....
        /*0d5c*/ 	.word	0x00007f40
        /*0d60*/ 	.word	0x00000002
        /*0d64*/ 	.word	0x00028c00
        /*0d68*/ 	.short	0x010a
        /*0d6a*/ 	.byte	0x3f
	.zero		1


	//   ....[35]....
        /*0d6c*/ 	.word	0x00008a00
        /*0d70*/ 	.word	0x00000002
        /*0d74*/ 	.word	0x00028c00
        /*0d78*/ 	.short	0x010a
        /*0d7a*/ 	.byte	0x3f
	.zero		1


	//   ....[36]....
        /*0d7c*/ 	.word	0x00009f50
        /*0d80*/ 	.word	0x00000002
        /*0d84*/ 	.word	0x00028c00
        /*0d88*/ 	.short	0x010a
        /*0d8a*/ 	.byte	0x3f
	.zero		1


	//   ....[37]....
        /*0d8c*/ 	.word	0x0000aef0
        /*0d90*/ 	.word	0x00000014
        /*0d94*/ 	.word	0x00028c30
        /*0d98*/ 	.short	0x010a
        /*0d9a*/ 	.byte	0x3f
	.zero		1


	//   ....[38]....
        /*0d9c*/ 	.word	0x0000afa0
        /*0da0*/ 	.word	0x00000014
        /*0da4*/ 	.word	0x00028c30
        /*0da8*/ 	.short	0x010a
        /*0daa*/ 	.byte	0x3f
	.zero		1


	//   ....[39]....
        /*0dac*/ 	.word	0x0000bdd0
        /*0db0*/ 	.word	0x0000002a
        /*0db4*/ 	.word	0x00000000
        /*0db8*/ 	.short	0x0101
        /*0dba*/ 	.byte	0x3f
	.zero		1


	//   ....[40]....
        /*0dbc*/ 	.word	0x0000c230
        /*0dc0*/ 	.word	0x00000014
        /*0dc4*/ 	.word	0x00028c50
        /*0dc8*/ 	.short	0x010a
        /*0dca*/ 	.byte	0x3f
	.zero		1


	//   ....[41]....
        /*0dcc*/ 	.word	0x0000c2c0
        /*0dd0*/ 	.word	0x00000014
        /*0dd4*/ 	.word	0x00028c50
        /*0dd8*/ 	.short	0x010a
        /*0dda*/ 	.byte	0x3f
	.zero		1


	//   ....[42]....
        /*0ddc*/ 	.word	0x0000c5c0
        /*0de0*/ 	.word	0x00000014
        /*0de4*/ 	.word	0x00000000
        /*0de8*/ 	.short	0x0101
        /*0dea*/ 	.byte	0x3f
	.zero		1


	//   ....[43]....
        /*0dec*/ 	.word	0x0000c770
        /*0df0*/ 	.word	0x000000d1
        /*0df4*/ 	.word	0x00028c30
        /*0df8*/ 	.short	0x010a
        /*0dfa*/ 	.byte	0x3f
	.zero		1


	//   ....[44]....
        /*0dfc*/ 	.word	0x0000c7e0
        /*0e00*/ 	.word	0x000000d1
        /*0e04*/ 	.word	0x00028c30
        /*0e08*/ 	.short	0x010a
        /*0e0a*/ 	.byte	0x3f
	.zero		1


	//   ....[45]....
        /*0e0c*/ 	.word	0x0000d1d0
        /*0e10*/ 	.word	0x0000000e
        /*0e14*/ 	.word	0x00000000
        /*0e18*/ 	.short	0x0101
        /*0e1a*/ 	.byte	0x3f
	.zero		1


	//   ....[46]....
        /*0e1c*/ 	.word	0x0000e330
        /*0e20*/ 	.word	0x000000d1
        /*0e24*/ 	.word	0x00028c50
        /*0e28*/ 	.short	0x010a
        /*0e2a*/ 	.byte	0x3f
	.zero		1


	//   ....[47]....
        /*0e2c*/ 	.word	0x0000e380
        /*0e30*/ 	.word	0x000000d1
        /*0e34*/ 	.word	0x00028c50
        /*0e38*/ 	.short	0x010a
        /*0e3a*/ 	.byte	0x3f
	.zero		1


	//   ....[48]....
        /*0e3c*/ 	.word	0x0000e6a0
        /*0e40*/ 	.word	0x000000d1
        /*0e44*/ 	.word	0x00000000
        /*0e48*/ 	.short	0x0101
        /*0e4a*/ 	.byte	0x3f
	.zero		1


	//   ....[49]....
        /*0e4c*/ 	.word	0x0000e7e0
        /*0e50*/ 	.word	0x000000c6
        /*0e54*/ 	.word	0x00028c30
        /*0e58*/ 	.short	0x010a
        /*0e5a*/ 	.byte	0x3f
	.zero		1


	//   ....[50]....
        /*0e5c*/ 	.word	0x0000e850
        /*0e60*/ 	.word	0x000000c6
        /*0e64*/ 	.word	0x00028c30
        /*0e68*/ 	.short	0x010a
        /*0e6a*/ 	.byte	0x3f
	.zero		1


	//   ....[51]....
        /*0e6c*/ 	.word	0x0000eda0
        /*0e70*/ 	.word	0x0000000d
        /*0e74*/ 	.word	0x00000000
        /*0e78*/ 	.short	0x0101
        /*0e7a*/ 	.byte	0x3f
	.zero		1


	//   ....[52]....
        /*0e7c*/ 	.word	0x0000fdc0
        /*0e80*/ 	.word	0x000000c6
        /*0e84*/ 	.word	0x00028c50
        /*0e88*/ 	.short	0x010a
        /*0e8a*/ 	.byte	0x3f
	.zero		1


	//   ....[53]....
        /*0e8c*/ 	.word	0x0000fe10
        /*0e90*/ 	.word	0x000000c6
        /*0e94*/ 	.word	0x00028c50
        /*0e98*/ 	.short	0x010a
        /*0e9a*/ 	.byte	0x3f
	.zero		1


	//   ....[54]....
        /*0e9c*/ 	.word	0x00010130
        /*0ea0*/ 	.word	0x000000c6
        /*0ea4*/ 	.word	0x00000000
        /*0ea8*/ 	.short	0x0101
        /*0eaa*/ 	.byte	0x3f
	.zero		1


	//   ....[55]....
        /*0eac*/ 	.word	0x00012a20
        /*0eb0*/ 	.word	0x00000000
        /*0eb4*/ 	.word	0x00000000
        /*0eb8*/ 	.short	0x0101
        /*0eba*/ 	.byte	0x3f
	.zero		1


	//   ....[56]....
        /*0ebc*/ 	.word	0x00013700
        /*0ec0*/ 	.word	0x00000008
        /*0ec4*/ 	.word	0x00000000
        /*0ec8*/ 	.short	0x0101
        /*0eca*/ 	.byte	0x3f
	.zero		1


	//   ....[57]....
        /*0ecc*/ 	.word	0x00017850
        /*0ed0*/ 	.word	0x00000012
        /*0ed4*/ 	.word	0x00028c20
        /*0ed8*/ 	.short	0x010a
        /*0eda*/ 	.byte	0x3f
	.zero		1


	//   ....[58]....
        /*0edc*/ 	.word	0x000178e0
        /*0ee0*/ 	.word	0x00000003
        /*0ee4*/ 	.word	0x00028ca0
        /*0ee8*/ 	.short	0x010a
        /*0eea*/ 	.byte	0x3f
	.zero		1


	//   ....[59]....
        /*0eec*/ 	.word	0x00017b30
        /*0ef0*/ 	.word	0x00000003
        /*0ef4*/ 	.word	0x00028cc0
        /*0ef8*/ 	.short	0x010a
        /*0efa*/ 	.byte	0x3f
	.zero		1


	//   ....[60]....
        /*0efc*/ 	.word	0x00018500
        /*0f00*/ 	.word	0x00000009
        /*0f04*/ 	.word	0x00028ca0
        /*0f08*/ 	.short	0x010a
        /*0f0a*/ 	.byte	0x3f
	.zero		1


	//   ....[61]....
        /*0f0c*/ 	.word	0x00018740
        /*0f10*/ 	.word	0x00000009
        /*0f14*/ 	.word	0x00028cc0
        /*0f18*/ 	.short	0x010a
        /*0f1a*/ 	.byte	0x3f
	.zero		1


	//   ....[62]....
        /*0f1c*/ 	.word	0x00019ff0
        /*0f20*/ 	.word	0x0000001e
        /*0f24*/ 	.word	0x00028c40
        /*0f28*/ 	.short	0x010a
        /*0f2a*/ 	.byte	0x3f
	.zero		1


	//   ....[63]....
        /*0f2c*/ 	.word	0x0001a4a0
        /*0f30*/ 	.word	0x0000001e
        /*0f34*/ 	.word	0x00028c30
        /*0f38*/ 	.short	0x0107
        /*0f3a*/ 	.byte	0x3f
	.zero		1


	//   ....[64]....
        /*0f3c*/ 	.word	0x0001a570
        /*0f40*/ 	.word	0x0000001e
        /*0f44*/ 	.word	0x00028c30
        /*0f48*/ 	.short	0x0101
        /*0f4a*/ 	.byte	0x3f
	.zero		1


	//   ....[65]....
        /*0f4c*/ 	.word	0x0001ae50
        /*0f50*/ 	.word	0x00000012
        /*0f54*/ 	.word	0x00028c00
        /*0f58*/ 	.short	0x0107
        /*0f5a*/ 	.byte	0x3f
	.zero		1


	//   ....[66]....
        /*0f5c*/ 	.word	0x0001af40
        /*0f60*/ 	.word	0x00000012
        /*0f64*/ 	.word	0x00028c00
        /*0f68*/ 	.short	0x0101
        /*0f6a*/ 	.byte	0x3f
	.zero		1


	//   ....[67]....
        /*0f6c*/ 	.word	0x0001af60
        /*0f70*/ 	.word	0x00000012
        /*0f74*/ 	.word	0x00028c20
        /*0f78*/ 	.short	0x010a
        /*0f7a*/ 	.byte	0x3f
	.zero		1


	//   ....[68]....
        /*0f7c*/ 	.word	0x0001aff0
        /*0f80*/ 	.word	0x0000001e
        /*0f84*/ 	.word	0x00028c60
        /*0f88*/ 	.short	0x010a
        /*0f8a*/ 	.byte	0x3f
	.zero		1


	//   ....[69]....
        /*0f8c*/ 	.word	0x0001b900
        /*0f90*/ 	.word	0x0000001e
        /*0f94*/ 	.word	0x00028c50
        /*0f98*/ 	.short	0x0107
        /*0f9a*/ 	.byte	0x3f
	.zero		1


	//   ....[70]....
        /*0f9c*/ 	.word	0x0001b9d0
        /*0fa0*/ 	.word	0x0000001e
        /*0fa4*/ 	.word	0x00028c50
        /*0fa8*/ 	.short	0x0101
        /*0faa*/ 	.byte	0x3f
	.zero		1


	//   ....[71]....
        /*0fac*/ 	.word	0x0001bd60
        /*0fb0*/ 	.word	0x00000006
        /*0fb4*/ 	.word	0x00028c40
        /*0fb8*/ 	.short	0x010a
        /*0fba*/ 	.byte	0x3f
	.zero		1


	//   ....[72]....
        /*0fbc*/ 	.word	0x0001c080
        /*0fc0*/ 	.word	0x00000006
        /*0fc4*/ 	.word	0x00028c30
        /*0fc8*/ 	.short	0x0107
        /*0fca*/ 	.byte	0x3f
	.zero		1


	//   ....[73]....
        /*0fcc*/ 	.word	0x0001c140
        /*0fd0*/ 	.word	0x00000006
        /*0fd4*/ 	.word	0x00028c30
        /*0fd8*/ 	.short	0x0101
        /*0fda*/ 	.byte	0x3f
	.zero		1


	//   ....[74]....
        /*0fdc*/ 	.word	0x0001c170
        /*0fe0*/ 	.word	0x00000006
        /*0fe4*/ 	.word	0x00028c60
        /*0fe8*/ 	.short	0x010a
        /*0fea*/ 	.byte	0x3f
	.zero		1


	//   ....[75]....
        /*0fec*/ 	.word	0x0001c820
        /*0ff0*/ 	.word	0x00000006
        /*0ff4*/ 	.word	0x00028c50
        /*0ff8*/ 	.short	0x0107
        /*0ffa*/ 	.byte	0x3f
	.zero		1


	//   ....[76]....
        /*0ffc*/ 	.word	0x0001c8e0
        /*1000*/ 	.word	0x00000006
        /*1004*/ 	.word	0x00028c50
        /*1008*/ 	.short	0x0101
        /*100a*/ 	.byte	0x3f
	.zero		1


	//   ....[77]....
        /*100c*/ 	.word	0x0001db70
        /*1010*/ 	.word	0x00000007
        /*1014*/ 	.word	0x00028c20
        /*1018*/ 	.short	0x010a
        /*101a*/ 	.byte	0x3f
	.zero		1


	//   ....[78]....
        /*101c*/ 	.word	0x0001dce0
        /*1020*/ 	.word	0x00000005
        /*1024*/ 	.word	0x00028c40
        /*1028*/ 	.short	0x010a
        /*102a*/ 	.byte	0x3f
	.zero		1


	//   ....[79]....
        /*102c*/ 	.word	0x0001dd80
        /*1030*/ 	.word	0x00000003
        /*1034*/ 	.word	0x00028c40
        /*1038*/ 	.short	0x010a
        /*103a*/ 	.byte	0x3f
	.zero		1


	//   ....[80]....
        /*103c*/ 	.word	0x0001ddc0
        /*1040*/ 	.word	0x00000005
        /*1044*/ 	.word	0x00028c60
        /*1048*/ 	.short	0x010a
        /*104a*/ 	.byte	0x3f
	.zero		1


	//   ....[81]....
        /*104c*/ 	.word	0x0001de00
        /*1050*/ 	.word	0x00000003
        /*1054*/ 	.word	0x00028c60
        /*1058*/ 	.short	0x010a
        /*105a*/ 	.byte	0x3f
	.zero		1


	//   ....[82]....
        /*105c*/ 	.word	0x0001de60
        /*1060*/ 	.word	0x0000003c
        /*1064*/ 	.word	0x00028c90
        /*1068*/ 	.short	0x010a
        /*106a*/ 	.byte	0x3f
	.zero		1


	//   ....[83]....
        /*106c*/ 	.word	0x0001dfe0
        /*1070*/ 	.word	0x0000003c
        /*1074*/ 	.word	0x00028c90
        /*1078*/ 	.short	0x010a
        /*107a*/ 	.byte	0x3f
	.zero		1


	//   ....[84]....
        /*107c*/ 	.word	0x0001e160
        /*1080*/ 	.word	0x0000003c
        /*1084*/ 	.word	0x00028c90
        /*1088*/ 	.short	0x010a
        /*108a*/ 	.byte	0x3f
	.zero		1


	//   ....[85]....
        /*108c*/ 	.word	0x0001e2c0
        /*1090*/ 	.word	0x0000003c
        /*1094*/ 	.word	0x00028cb0
        /*1098*/ 	.short	0x010a
        /*109a*/ 	.byte	0x3f
	.zero		1


	//   ....[86]....
        /*109c*/ 	.word	0x0001e310
        /*10a0*/ 	.word	0x0000000c
        /*10a4*/ 	.word	0x00028c50
        /*10a8*/ 	.short	0x010a
        /*10aa*/ 	.byte	0x3f
	.zero		1


	//   ....[87]....
        /*10ac*/ 	.word	0x0001e360
        /*10b0*/ 	.word	0x00000015
        /*10b4*/ 	.word	0x00028c50
        /*10b8*/ 	.short	0x010a
        /*10ba*/ 	.byte	0x3f
	.zero		1


	//   ....[88]....
        /*10bc*/ 	.word	0x0001e750
        /*10c0*/ 	.word	0x00000002
        /*10c4*/ 	.word	0x00028c00
        /*10c8*/ 	.short	0x010a
        /*10ca*/ 	.byte	0x3f
	.zero		1


	//   ....[89]....
        /*10cc*/ 	.word	0x0001ed20
        /*10d0*/ 	.word	0x00000002
        /*10d4*/ 	.word	0x00028c00
        /*10d8*/ 	.short	0x010a
        /*10da*/ 	.byte	0x3f
	.zero		1


	//   ....[90]....
        /*10dc*/ 	.word	0x0001ed70
        /*10e0*/ 	.word	0x00000014
        /*10e4*/ 	.word	0x00028c30
        /*10e8*/ 	.short	0x010a
        /*10ea*/ 	.byte	0x3f
	.zero		1


	//   ....[91]....
        /*10ec*/ 	.word	0x0001edc0
        /*10f0*/ 	.word	0x00000014
        /*10f4*/ 	.word	0x00028c50
        /*10f8*/ 	.short	0x010a
        /*10fa*/ 	.byte	0x3f
	.zero		1


	//   ....[92]....
        /*10fc*/ 	.word	0x0001ee10
        /*1100*/ 	.word	0x000000d1
        /*1104*/ 	.word	0x00028c30
        /*1108*/ 	.short	0x010a
        /*110a*/ 	.byte	0x3f
	.zero		1


	//   ....[93]....
        /*110c*/ 	.word	0x0001ee60
        /*1110*/ 	.word	0x000000d1
        /*1114*/ 	.word	0x00028c50
        /*1118*/ 	.short	0x010a
        /*111a*/ 	.byte	0x3f
	.zero		1


	//   ....[94]....
        /*111c*/ 	.word	0x0001eeb0
        /*1120*/ 	.word	0x000000c6
        /*1124*/ 	.word	0x00028c30
        /*1128*/ 	.short	0x010a
        /*112a*/ 	.byte	0x3f
	.zero		1


	//   ....[95]....
        /*112c*/ 	.word	0x0001ef00
        /*1130*/ 	.word	0x000000c6
        /*1134*/ 	.word	0x00028c50
        /*1138*/ 	.short	0x010a
        /*113a*/ 	.byte	0x3f
	.zero		1


	//   ....[96]....
        /*113c*/ 	.word	0x0001f0a0
        /*1140*/ 	.word	0x00000012
        /*1144*/ 	.word	0x00028c20
        /*1148*/ 	.short	0x010a
        /*114a*/ 	.byte	0x3f
	.zero		1


	//   ....[97]....
        /*114c*/ 	.word	0x0001f0f0
        /*1150*/ 	.word	0x00000003
        /*1154*/ 	.word	0x00028ca0
        /*1158*/ 	.short	0x010a
        /*115a*/ 	.byte	0x3f
	.zero		1


	//   ....[98]....
        /*115c*/ 	.word	0x0001f140
        /*1160*/ 	.word	0x00000003
        /*1164*/ 	.word	0x00028cc0
        /*1168*/ 	.short	0x010a
        /*116a*/ 	.byte	0x3f
	.zero		1


	//   ....[99]....
        /*116c*/ 	.word	0x0001f190
        /*1170*/ 	.word	0x00000009
        /*1174*/ 	.word	0x00028ca0
        /*1178*/ 	.short	0x010a
        /*117a*/ 	.byte	0x3f
	.zero		1


	//   ....[100]....
        /*117c*/ 	.word	0x0001f1e0
        /*1180*/ 	.word	0x00000009
        /*1184*/ 	.word	0x00028cc0
        /*1188*/ 	.short	0x010a
        /*118a*/ 	.byte	0x3f
	.zero		1


	//   ....[101]....
        /*118c*/ 	.word	0x0001f300
        /*1190*/ 	.word	0x0000001e
        /*1194*/ 	.word	0x00028c40
        /*1198*/ 	.short	0x010a
        /*119a*/ 	.byte	0x3f
	.zero		1


	//   ....[102]....
        /*119c*/ 	.word	0x0001fda0
        /*11a0*/ 	.word	0x00000012
        /*11a4*/ 	.word	0x00028c20
        /*11a8*/ 	.short	0x010a
        /*11aa*/ 	.byte	0x3f
	.zero		1


	//   ....[103]....
        /*11ac*/ 	.word	0x0001fdf0
        /*11b0*/ 	.word	0x0000001e
        /*11b4*/ 	.word	0x00028c60
        /*11b8*/ 	.short	0x010a
        /*11ba*/ 	.byte	0x3f
	.zero		1


	//   ....[104]....
        /*11bc*/ 	.word	0x000206f0
        /*11c0*/ 	.word	0x00000006
        /*11c4*/ 	.word	0x00028c40
        /*11c8*/ 	.short	0x010a
        /*11ca*/ 	.byte	0x3f
	.zero		1


	//   ....[105]....
        /*11cc*/ 	.word	0x00020bb0
        /*11d0*/ 	.word	0x00000006
        /*11d4*/ 	.word	0x00028c60
        /*11d8*/ 	.short	0x010a
        /*11da*/ 	.byte	0x3f
	.zero		1


	//   ....[106]....
        /*11dc*/ 	.word	0x00021d50
        /*11e0*/ 	.word	0x00000007
        /*11e4*/ 	.word	0x00028c20
        /*11e8*/ 	.short	0x010a
        /*11ea*/ 	.byte	0x3f
	.zero		1


	//   ....[107]....
        /*11ec*/ 	.word	0x00021ef0
        /*11f0*/ 	.word	0x00000005
        /*11f4*/ 	.word	0x00028c40
        /*11f8*/ 	.short	0x010a
        /*11fa*/ 	.byte	0x3f
	.zero		1


	//   ....[108]....
        /*11fc*/ 	.word	0x00021f40
        /*1200*/ 	.word	0x00000003
        /*1204*/ 	.word	0x00028c40
        /*1208*/ 	.short	0x010a
        /*120a*/ 	.byte	0x3f
	.zero		1


	//   ....[109]....
        /*120c*/ 	.word	0x00021f90
        /*1210*/ 	.word	0x00000005
        /*1214*/ 	.word	0x00028c60
        /*1218*/ 	.short	0x010a
        /*121a*/ 	.byte	0x3f
	.zero		1


	//----- nvinfo : EIATTR_NUM_MBARRIERS
	.align		4
.L_578:
        /*121c*/ 	.byte	0x03, 0x38
        /*121e*/ 	.short	0x0016


	//----- nvinfo : EIATTR_EXIT_INSTR_OFFSETS
	.align		4
        /*1220*/ 	.byte	0x04, 0x1c
        /*1222*/ 	.short	(.L_580 - .L_579)


	//   ....[0]....
.L_579:
        /*1224*/ 	.word	0x0001de50


	//----- nvinfo : EIATTR_MAX_THREADS
	.align		4
.L_580:
        /*1228*/ 	.byte	0x04, 0x05
        /*122a*/ 	.short	(.L_582 - .L_581)
.L_581:
        /*122c*/ 	.word	0x00000180
        /*1230*/ 	.word	0x00000001
        /*1234*/ 	.word	0x00000001


	//----- nvinfo : EIATTR_CRS_STACK_SIZE
	.align		4
.L_582:
        /*1238*/ 	.byte	0x04, 0x1e
        /*123a*/ 	.short	(.L_584 - .L_583)
.L_583:
        /*123c*/ 	.word	0x00000000


	//----- nvinfo : EIATTR_CBANK_PARAM_SIZE
	.align		4
.L_584:
        /*1240*/ 	.byte	0x03, 0x19
        /*1242*/ 	.short	0x0af0


	//----- nvinfo : EIATTR_PARAM_CBANK
	.align		4
        /*1244*/ 	.byte	0x04, 0x0a
        /*1246*/ 	.short	(.L_586 - .L_585)
	.align		4
.L_585:
        /*1248*/ 	.word	index@(.nv.constant0._ZN7cutlass13device_kernelIN5flash11enable_sm90INS1_16FlashAttnFwdSm90INS1_25CollectiveMainloopFwdSm90ILi2EN4cute5tupleIJNS5_1CILi1EEES8_S8_EEENS6_IJNS7_ILi64EEESA_SA_EEELi512ENS_10bfloat16_tEfNS_4arch4Sm90ELb1ELb0ELb0ELb1ELb1ELb1ELb0ELb0ELb0ELb1ELb1ELb0EEENS1_21CollectiveEpilogueFwdINS6_IJSA_NS7_ILi512EEESA_EEES9_SC_SE_Li256ELb1ELb1ELb1ELb0EEENS1_36VarlenDynamicPersistentTileSchedulerILi64ELi64ELi256ELi128ELb1ELb1ELb1ELb1ELb1ELb1EEEEEEEEEvNT_6ParamsE)
        /*124c*/ 	.short	0x0210
        /*124e*/ 	.short	0x0af0


	//----- nvinfo : EIATTR_SW_WAR
	.align		4
.L_586:
        /*1250*/ 	.byte	0x04, 0x36
        /*1252*/ 	.short	(.L_588 - .L_587)
.L_587:
        /*1254*/ 	.word	0x00000008
.L_588:


//--------------------- .nv.info._ZN7cutlass13device_kernelIN5flash11enable_sm90INS1_16FlashAttnFwdSm90INS1_25CollectiveMainloopFwdSm90ILi2EN4cute5tupleIJNS5_1CILi1EEES8_S8_EEENS6_IJNS7_ILi64EEESA_SA_EEELi512ENS_10bfloat16_tEfNS_4arch4Sm90ELb1ELb0ELb0ELb1ELb1ELb0ELb1ELb0ELb0ELb1ELb1ELb0EEENS1_21CollectiveEpilogueFwdINS6_IJSA_NS7_ILi512EEESA_EEES9_SC_SE_Li256ELb1ELb1ELb1ELb0EEENS1_36VarlenDynamicPersistentTileSchedulerILi64ELi64ELi256ELi128ELb1ELb1ELb1ELb1ELb1ELb1EEEEEEEEEvNT_6ParamsE --------------------------
	.section	.nv.info._ZN7cutlass13device_kernelIN5flash11enable_sm90INS1_16FlashAttnFwdSm90INS1_25CollectiveMainloopFwdSm90ILi2EN4cute5tupleIJNS5_1CILi1EEES8_S8_EEENS6_IJNS7_ILi64EEESA_SA_EEELi512ENS_10bfloat16_tEfNS_4arch4Sm90ELb1ELb0ELb0ELb1ELb1ELb0ELb1ELb0ELb0ELb1ELb1ELb0EEENS1_21CollectiveEpilogueFwdINS6_IJSA_NS7_ILi512EEESA_EEES9_SC_SE_Li256ELb1ELb1ELb1ELb0EEENS1_36VarlenDynamicPersistentTileSchedulerILi64ELi64ELi256ELi128ELb1ELb1ELb1ELb1ELb1ELb1EEEEEEEEEvNT_6ParamsE,"",@"SHT_CUDA_INFO"
	.sectionflags	@""
	.align	4


	//----- nvinfo : EIATTR_CUDA_API_VERSION
	.align		4
        /*0000*/ 	.byte	0x04, 0x37
        /*0002*/ 	.short	(.L_590 - .L_589)
.L_589:
        /*0004*/ 	.word	0x00000082


	//----- nvinfo : EIATTR_KPARAM_INFO
	.align		4
.L_590:
        /*0008*/ 	.byte	0x04, 0x17
        /*000a*/ 	.short	(.L_592 - .L_591)
.L_591:
        /*000c*/ 	.word	0x00000000
        /*0010*/ 	.short	0x0000
        /*0012*/ 	.short	0x0070
        /*0014*/ 	.byte	0x00, 0xf0, 0x01, 0x2e


	//----- nvinfo : EIATTR_SPARSE_MMA_MASK
	.align		4
.L_592:
        /*0018*/ 	.byte	0x03, 0x50
        /*001a*/ 	.short	0x0000


	//----- nvinfo : EIATTR_MAXREG_COUNT
	.align		4
        /*001c*/ 	.byte	0x03, 0x1b
        /*001e*/ 	.short	0x00a8


	//----- nvinfo : EIATTR_NUM_BARRIERS
	.align		4
        /*0020*/ 	.byte	0x02, 0x4c
        /*0022*/ 	.byte	0x10
	.zero		1


	//----- nvinfo : EIATTR_EXTERNS
	.align		4
        /*0024*/ 	.byte	0x04, 0x0f
        /*0026*/ 	.short	(.L_594 - .L_593)


	//   ....[0]....
	.align		4
.L_593:
        /*0028*/ 	.word	index@(__assertfail)


	//----- nvinfo : EIATTR_ANNOTATIONS
	.align		4
.L_594:
        /*002c*/ 	.byte	0x04, 0x55
        /*002e*/ 	.short	(.L_596 - .L_595)


	//   ....[0]....
.L_595:
        /* <DEDUP_REMOVED lines=21> */


	//----- nvinfo : EIATTR_MERCURY_ISA_VERSION
	.align		4
.L_596:
        /*0170*/ 	.byte	0x03, 0x5f
        /*0172*/ 	.short	0x0101


	//----- nvinfo : EIATTR_UNUSED_LOAD_BYTE_OFFSET
	.align		4
        /*0174*/ 	.byte	0x04, 0x44
        /*0176*/ 	.short	(.L_598 - .L_597)


	//   ....[0]....
.L_597:
        /*0178*/ 	.word	0x00000960
        /*017c*/ 	.word	0x0000fff0


	//   ....[1]....
        /*0180*/ 	.word	0x0000da30
        /*0184*/ 	.word	0x0000fff0


	//----- nvinfo : EIATTR_INT_WARP_WIDE_INSTR_OFFSETS
	.align		4
.L_598:
        /*0188*/ 	.byte	0x04, 0x31
        /*018a*/ 	.short	(.L_600 - .L_599)


	//   ....[0]....
.L_599:
        /*018c*/ 	.word	0x000000c0


	//   ....[1]....
        /*0190*/ 	.word	0x000000d0


	//   ....[2]....
        /*0194*/ 	.word	0x000000e0


	//   ....[3]....
        /*0198*/ 	.word	0x00000180


	//   ....[4]....
        /*019c*/ 	.word	0x00013cf0


	//   ....[5]....
        /*01a0*/ 	.word	0x00013d80


	//   ....[6]....
        /*01a4*/ 	.word	0x00018010


	//   ....[7]....
        /*01a8*/ 	.word	0x000180a0


	//----- nvinfo : EIATTR_COOP_GROUP_MASK_REGIDS
	.align		4
.L_600:
        /*01ac*/ 	.byte	0x04, 0x29
        /*01ae*/ 	.short	(.L_602 - .L_601)


	//   ....[0]....
.L_601:
        /*01b0*/ 	.word	0xffffffff


	//   ....[1]....
        /*01b4*/ 	.word	0xffffffff


	//   ....[2]....
        /*01b8*/ 	.word	0xffffffff


	//   ....[3]....
        /*01bc*/ 	.word	0xffffffff


	//   ....[4]....
        /*01c0*/ 	.word	0xffffffff


	//   ....[5]....
        /*01c4*/ 	.word	0xffffffff


	//   ....[6]....
        /*01c8*/ 	.word	0xffffffff


	//   ....[7]....
        /*01cc*/ 	.word	0xffffffff


	//   ....[8]....
        /*01d0*/ 	.word	0xffffffff


	//   ....[9]....
        /*01d4*/ 	.word	0xffffffff


	//   ....[10]....
        /*01d8*/ 	.word	0xffffffff


	//   ....[11]....
        /*01dc*/ 	.word	0xffffffff


	//   ....[12]....
        /*01e0*/ 	.word	0xffffffff


	//   ....[13]....
        /*01e4*/ 	.word	0xffffffff


	//   ....[14]....
        /*01e8*/ 	.word	0xffffffff


	//   ....[15]....
        /*01ec*/ 	.word	0xffffffff


	//   ....[16]....
        /*01f0*/ 	.word	0xffffffff


	//   ....[17]....
        /*01f4*/ 	.word	0xffffffff


	//   ....[18]....
        /*01f8*/ 	.word	0xffffffff


	//   ....[19]....
        /*01fc*/ 	.word	0xffffffff


	//   ....[20]....
        /*0200*/ 	.word	0xffffffff


	//   ....[21]....
        /*0204*/ 	.word	0xffffffff


	//   ....[22]....
        /*0208*/ 	.word	0xffffffff


	//   ....[23]....
        /*020c*/ 	.word	0xffffffff


	//   ....[24]....
        /*0210*/ 	.word	0xffffffff


	//   ....[25]....
        /*0214*/ 	.word	0xffffffff


	//   ....[26]....
        /*0218*/ 	.word	0xffffffff


	//   ....[27]....
        /*021c*/ 	.word	0xffffffff


	//   ....[28]....
        /*0220*/ 	.word	0xffffffff


	//   ....[29]....
        /*0224*/ 	.word	0xffffffff


	//   ....[30]....
        /*0228*/ 	.word	0xffffffff


	//   ....[31]....
        /*022c*/ 	.word	0xffffffff


	//   ....[32]....
        /*0230*/ 	.word	0xffffffff


	//   ....[33]....
        /*0234*/ 	.word	0xffffffff


	//   ....[34]....
        /*0238*/ 	.word	0xffffffff


	//   ....[35]....
        /*023c*/ 	.word	0xffffffff


	//   ....[36]....
        /*0240*/ 	.word	0xffffffff


	//   ....[37]....
        /*0244*/ 	.word	0xffffffff


	//   ....[38]....
        /*0248*/ 	.word	0xffffffff


	//   ....[39]....
        /*024c*/ 	.word	0xffffffff


	//   ....[40]....
        /*0250*/ 	.word	0xffffffff


	//   ....[41]....
        /*0254*/ 	.word	0xffffffff


	//   ....[42]....
        /*0258*/ 	.word	0xffffffff


	//   ....[43]....
        /*025c*/ 	.word	0xffffffff


	//   ....[44]....
        /*0260*/ 	.word	0xffffffff


	//   ....[45]....
        /*0264*/ 	.word	0xffffffff


	//   ....[46]....
        /*0268*/ 	.word	0xffffffff


	//   ....[47]....
        /*026c*/ 	.word	0xffffffff


	//   ....[48]....
        /*0270*/ 	.word	0xffffffff


	//   ....[49]....
        /*0274*/ 	.word	0xffffffff


	//   ....[50]....
        /*0278*/ 	.word	0xffffffff


	//   ....[51]....
        /*027c*/ 	.word	0xffffffff


	//   ....[52]....
        /*0280*/ 	.word	0xffffffff


	//   ....[53]....
        /*0284*/ 	.word	0xffffffff


	//   ....[54]....
        /*0288*/ 	.word	0xffffffff


	//   ....[55]....
        /*028c*/ 	.word	0xffffffff


	//   ....[56]....
        /*0290*/ 	.word	0xffffffff


	//   ....[57]....
        /*0294*/ 	.word	0xffffffff


	//   ....[58]....
        /*0298*/ 	.word	0xffffffff


	//   ....[59]....
        /*029c*/ 	.word	0xffffffff


	//   ....[60]....
        /*02a0*/ 	.word	0xffffffff


	//   ....[61]....
        /*02a4*/ 	.word	0xffffffff


	//   ....[62]....
        /*02a8*/ 	.word	0xffffffff


	//   ....[63]....
        /*02ac*/ 	.word	0xffffffff


	//   ....[64]....
        /*02b0*/ 	.word	0xffffffff


	//   ....[65]....
        /*02b4*/ 	.word	0xffffffff


	//   ....[66]....
        /*02b8*/ 	.word	0xffffffff


	//   ....[67]....
        /*02bc*/ 	.word	0xffffffff


	//   ....[68]....
        /*02c0*/ 	.word	0xffffffff


	//   ....[69]....
        /*02c4*/ 	.word	0xffffffff


	//   ....[70]....
        /*02c8*/ 	.word	0xffffffff


	//   ....[71]....
        /*02cc*/ 	.word	0xffffffff


	//   ....[72]....
        /*02d0*/ 	.word	0xffffffff


	//   ....[73]....
        /*02d4*/ 	.word	0xffffffff


	//   ....[74]....
        /*02d8*/ 	.word	0xffffffff


	//   ....[75]....
        /*02dc*/ 	.word	0xffffffff


	//   ....[76]....
        /*02e0*/ 	.word	0xffffffff


	//   ....[77]....
        /*02e4*/ 	.word	0xffffffff


	//   ....[78]....
        /*02e8*/ 	.word	0xffffffff


	//   ....[79]....
        /*02ec*/ 	.word	0xffffffff


	//   ....[80]....
        /*02f0*/ 	.word	0xffffffff


	//   ....[81]....
        /*02f4*/ 	.word	0xffffffff


	//   ....[82]....
        /*02f8*/ 	.word	0xffffffff


	//   ....[83]....
        /*02fc*/ 	.word	0xffffffff


	//   ....[84]....
        /*0300*/ 	.word	0xffffffff


	//   ....[85]....
        /*0304*/ 	.word	0xffffffff


	//   ....[86]....
        /*0308*/ 	.word	0xffffffff


	//   ....[87]....
        /*030c*/ 	.word	0xffffffff


	//   ....[88]....
        /*0310*/ 	.word	0xffffffff


	//   ....[89]....
        /*0314*/ 	.word	0xffffffff


	//   ....[90]....
        /*0318*/ 	.word	0xffffffff


	//   ....[91]....
        /*031c*/ 	.word	0xffffffff


	//   ....[92]....
        /*0320*/ 	.word	0xffffffff


	//   ....[93]....
        /*0324*/ 	.word	0xffffffff


	//   ....[94]....
        /*0328*/ 	.word	0xffffffff


	//   ....[95]....
        /*032c*/ 	.word	0xffffffff


	//   ....[96]....
        /*0330*/ 	.word	0xffffffff


	//   ....[97]....
        /*0334*/ 	.word	0xffffffff


	//   ....[98]....
        /*0338*/ 	.word	0xffffffff


	//   ....[99]....
        /*033c*/ 	.word	0xffffffff


	//   ....[100]....
        /*0340*/ 	.word	0xffffffff


	//   ....[101]....
        /*0344*/ 	.word	0xffffffff


	//   ....[102]....
        /*0348*/ 	.word	0xffffffff


	//   ....[103]....
        /*034c*/ 	.word	0xffffffff


	//   ....[104]....
        /*0350*/ 	.word	0xffffffff


	//   ....[105]....
        /*0354*/ 	.word	0xffffffff


	//   ....[106]....
        /*0358*/ 	.word	0xffffffff


	//   ....[107]....
        /*035c*/ 	.word	0xffffffff


	//   ....[108]....
        /*0360*/ 	.word	0xffffffff


	//   ....[109]....
        /*0364*/ 	.word	0xffffffff


	//   ....[110]....
        /*0368*/ 	.word	0xffffffff


	//   ....[111]....
        /*036c*/ 	.word	0xffffffff


	//   ....[112]....
        /*0370*/ 	.word	0xffffffff


	//   ....[113]....
        /*0374*/ 	.word	0xffffffff


	//   ....[114]....
        /*0378*/ 	.word	0xffffffff


	//   ....[115]....
        /*037c*/ 	.word	0xffffffff


	//   ....[116]....
        /*0380*/ 	.word	0xffffffff


	//   ....[117]....
        /*0384*/ 	.word	0xffffffff


	//   ....[118]....
        /*0388*/ 	.word	0xffffffff


	//   ....[119]....
        /*038c*/ 	.word	0xffffffff


	//   ....[120]....
        /*0390*/ 	.word	0xffffffff


	//   ....[121]....
        /*0394*/ 	.word	0xffffffff


	//   ....[122]....
        /*0398*/ 	.word	0xffffffff


	//   ....[123]....
        /*039c*/ 	.word	0xffffffff


	//   ....[124]....
        /*03a0*/ 	.word	0xffffffff


	//   ....[125]....
        /*03a4*/ 	.word	0xffffffff


	//   ....[126]....
        /*03a8*/ 	.word	0xffffffff


	//   ....[127]....
        /*03ac*/ 	.word	0xffffffff


	//   ....[128]....
        /*03b0*/ 	.word	0xffffffff


	//   ....[129]....
        /*03b4*/ 	.word	0xffffffff


	//   ....[130]....
        /*03b8*/ 	.word	0xffffffff


	//   ....[131]....
        /*03bc*/ 	.word	0xffffffff


	//   ....[132]....
        /*03c0*/ 	.word	0xffffffff


	//   ....[133]....
        /*03c4*/ 	.word	0xffffffff


	//   ....[134]....
        /*03c8*/ 	.word	0xffffffff


	//   ....[135]....
        /*03cc*/ 	.word	0x0500000f


	//   ....[136]....
        /*03d0*/ 	.word	0x0500000f


	//   ....[137]....
        /*03d4*/ 	.word	0x0500000f


	//   ....[138]....
        /*03d8*/ 	.word	0x0500000f


	//   ....[139]....
        /*03dc*/ 	.word	0x0500000f


	//   ....[140]....
        /*03e0*/ 	.word	0x0500000f


	//   ....[141]....
        /*03e4*/ 	.word	0x0500000f


	//   ....[142]....
        /*03e8*/ 	.word	0x0500000f


	//   ....[143]....
        /*03ec*/ 	.word	0x0500000f


	//   ....[144]....
        /*03f0*/ 	.word	0x0500000f


	//   ....[145]....
        /*03f4*/ 	.word	0x0500000f


	//   ....[146]....
        /*03f8*/ 	.word	0x0500000f


	//   ....[147]....
        /*03fc*/ 	.word	0x0500000f


	//   ....[148]....
        /*0400*/ 	.word	0x0500000f


	//   ....[149]....
        /*0404*/ 	.word	0x0500000f


	//   ....[150]....
        /*0408*/ 	.word	0x0500000f


	//   ....[151]....
        /*040c*/ 	.word	0x0500000f


	//   ....[152]....
        /*0410*/ 	.word	0x0500000f


	//   ....[153]....
        /*0414*/ 	.word	0x0500000f


	//   ....[154]....
        /*0418*/ 	.word	0x0500000f


	//   ....[155]....
        /*041c*/ 	.word	0x0500000f


	//   ....[156]....
        /*0420*/ 	.word	0x0500000f


	//   ....[157]....
        /*0424*/ 	.word	0x0500000f


	//   ....[158]....
        /*0428*/ 	.word	0x0500000f


	//   ....[159]....
        /*042c*/ 	.word	0x0500000f


	//   ....[160]....
        /*0430*/ 	.word	0x0500000f


	//   ....[161]....
        /*0434*/ 	.word	0x0500000f


	//   ....[162]....
        /*0438*/ 	.word	0x0500000f


	//   ....[163]....
        /*043c*/ 	.word	0x0500000f


	//   ....[164]....
        /*0440*/ 	.word	0x0500000f


	//   ....[165]....
        /*0444*/ 	.word	0x0500000f


	//   ....[166]....
        /*0448*/ 	.word	0x0500000f


	//   ....[167]....
        /*044c*/ 	.word	0x0500000f


	//   ....[168]....
        /*0450*/ 	.word	0x0500000f


	//   ....[169]....
        /*0454*/ 	.word	0x0500000f


	//   ....[170]....
        /*0458*/ 	.word	0x0500000f


	//   ....[171]....
        /*045c*/ 	.word	0x0500000f


	//   ....[172]....
        /*0460*/ 	.word	0x0500000f


	//   ....[173]....
        /*0464*/ 	.word	0x0500000f


	//   ....[174]....
        /*0468*/ 	.word	0x0500000f


	//   ....[175]....
        /*046c*/ 	.word	0x0500000f


	//   ....[176]....
        /*0470*/ 	.word	0x0500000f


	//   ....[177]....
        /*0474*/ 	.word	0x0500000f


	//   ....[178]....
        /*0478*/ 	.word	0x0500000f


	//   ....[179]....
        /*047c*/ 	.word	0x0500000f


	//   ....[180]....
        /*0480*/ 	.word	0x0500000f


	//   ....[181]....
        /*0484*/ 	.word	0x0500000f


	//   ....[182]....
        /*0488*/ 	.word	0x0500000f


	//   ....[183]....
        /*048c*/ 	.word	0x0500000f


	//   ....[184]....
        /*0490*/ 	.word	0x0500000f


	//   ....[185]....
        /*0494*/ 	.word	0x0500000f


	//   ....[186]....
        /*0498*/ 	.word	0x0500000f


	//   ....[187]....
        /*049c*/ 	.word	0x0500000f


	//   ....[188]....
        /*04a0*/ 	.word	0x0500000f


	//   ....[189]....
        /*04a4*/ 	.word	0x0500000f


	//   ....[190]....
        /*04a8*/ 	.word	0x0500000f


	//   ....[191]....
        /*04ac*/ 	.word	0x0500000f


	//   ....[192]....
        /*04b0*/ 	.word	0x0500000f


	//   ....[193]....
        /*04b4*/ 	.word	0x0500000f


	//   ....[194]....
        /*04b8*/ 	.word	0x0500000f


	//   ....[195]....
        /*04bc*/ 	.word	0x0500000f


	//   ....[196]....
        /*04c0*/ 	.word	0x0500000f


	//   ....[197]....
        /*04c4*/ 	.word	0x0500000f


	//   ....[198]....
        /*04c8*/ 	.word	0x0500000f


	//   ....[199]....
        /*04cc*/ 	.word	0x0500000f


	//   ....[200]....
        /*04d0*/ 	.word	0x0500000f


	//   ....[201]....
        /*04d4*/ 	.word	0x0500000f


	//   ....[202]....
        /*04d8*/ 	.word	0x0500000f


	//----- nvinfo : EIATTR_COOP_GROUP_INSTR_OFFSETS
	.align		4
.L_602:
        /*04dc*/ 	.byte	0x04, 0x28
        /*04de*/ 	.short	(.L_604 - .L_603)


	//   ....[0]....
.L_603:
        /*04e0*/ 	.word	0x00000080


	//   ....[1]....
        /*04e4*/ 	.word	0x00000090


	//   ....[2]....
        /*04e8*/ 	.word	0x000002b0


	//   ....[3]....
        /*04ec*/ 	.word	0x00000410


	//   ....[4]....
        /*04f0*/ 	.word	0x00000530


	//   ....[5]....
        /*04f4*/ 	.word	0x00000690


	//   ....[6]....
        /*04f8*/ 	.word	0x00001fc0


	//   ....[7]....
        /*04fc*/ 	.word	0x00003fa0


	//   ....[8]....
        /*0500*/ 	.word	0x00004f60


	//   ....[9]....
        /*0504*/ 	.word	0x00005be0


	//   ....[10]....
        /*0508*/ 	.word	0x00005c10


	//   ....[11]....
        /*050c*/ 	.word	0x00005f60


	//   ....[12]....
        /*0510*/ 	.word	0x00006060


	//   ....[13]....
        /*0514*/ 	.word	0x00006290


	//   ....[14]....
        /*0518*/ 	.word	0x000063e0


	//   ....[15]....
        /*051c*/ 	.word	0x00006c50


	//   ....[16]....
        /*0520*/ 	.word	0x000079e0


	//   ....[17]....
        /*0524*/ 	.word	0x00008660


	//   ....[18]....
        /*0528*/ 	.word	0x00008680


	//   ....[19]....
        /*052c*/ 	.word	0x00008bc0


	//   ....[20]....
        /*0530*/ 	.word	0x00008c40


	//   ....[21]....
        /*0534*/ 	.word	0x000090e0


	//   ....[22]....
        /*0538*/ 	.word	0x000092b0


	//   ....[23]....
        /*053c*/ 	.word	0x0000a040


	//   ....[24]....
        /*0540*/ 	.word	0x0000ad70


	//   ....[25]....
        /*0544*/ 	.word	0x0000baa0


	//   ....[26]....
        /*0548*/ 	.word	0x0000bac0


	//   ....[27]....
        /*054c*/ 	.word	0x0000c040


	//   ....[28]....
        /*0550*/ 	.word	0x0000c210


	//   ....[29]....
        /*0554*/ 	.word	0x0000ce50


	//   ....[30]....
        /*0558*/ 	.word	0x0000cf30


	//   ....[31]....
        /*055c*/ 	.word	0x0000cf90


	//   ....[32]....
        /*0560*/ 	.word	0x0000cfb0


	//   ....[33]....
        /*0564*/ 	.word	0x0000cfe0


	//   ....[34]....
        /*0568*/ 	.word	0x0000e7b0


	//   ....[35]....
        /*056c*/ 	.word	0x0000eb00


	//   ....[36]....
        /*0570*/ 	.word	0x0000eb10


	//   ....[37]....
        /*0574*/ 	.word	0x0000eb40


	//   ....[38]....
        /*0578*/ 	.word	0x0000eb50


	//   ....[39]....
        /*057c*/ 	.word	0x0000f780


	//   ....[40]....
        /*0580*/ 	.word	0x0000f7c0


	//   ....[41]....
        /*0584*/ 	.word	0x0000fa70


	//   ....[42]....
        /*0588*/ 	.word	0x0000fa90


	//   ....[43]....
        /*058c*/ 	.word	0x000101d0


	//   ....[44]....
        /*0590*/ 	.word	0x00010230


	//   ....[45]....
        /*0594*/ 	.word	0x00010b20


	//   ....[46]....
        /*0598*/ 	.word	0x00010b40


	//   ....[47]....
        /*059c*/ 	.word	0x00011df0


	//   ....[48]....
        /*05a0*/ 	.word	0x00011e30


	//   ....[49]....
        /*05a4*/ 	.word	0x00012070


	//   ....[50]....
        /*05a8*/ 	.word	0x00012090


	//   ....[51]....
        /*05ac*/ 	.word	0x00012350


	//   ....[52]....
        /*05b0*/ 	.word	0x00012540


	//   ....[53]....
        /*05b4*/ 	.word	0x00012570


	//   ....[54]....
        /*05b8*/ 	.word	0x000125a0


	//   ....[55]....
        /*05bc*/ 	.word	0x000125d0


	//   ....[56]....
        /*05c0*/ 	.word	0x00012600


	//   ....[57]....
        /*05c4*/ 	.word	0x00012630


	//   ....[58]....
        /*05c8*/ 	.word	0x000127a0


	//   ....[59]....
        /*05cc*/ 	.word	0x000127d0


	//   ....[60]....
        /*05d0*/ 	.word	0x00012800


	//   ....[61]....
        /*05d4*/ 	.word	0x00012830


	//   ....[62]....
        /*05d8*/ 	.word	0x00012860


	//   ....[63]....
        /*05dc*/ 	.word	0x00012890


	//   ....[64]....
        /*05e0*/ 	.word	0x00012920


	//   ....[65]....
        /*05e4*/ 	.word	0x00012950


	//   ....[66]....
        /*05e8*/ 	.word	0x00012960


	//   ....[67]....
        /*05ec*/ 	.word	0x000129a0


	//   ....[68]....
        /*05f0*/ 	.word	0x00014ae0


	//   ....[69]....
        /*05f4*/ 	.word	0x00014b00


	//   ....[70]....
        /*05f8*/ 	.word	0x00014b90


	//   ....[71]....
        /*05fc*/ 	.word	0x00014bb0


	//   ....[72]....
        /*0600*/ 	.word	0x00014c30


	//   ....[73]....
        /*0604*/ 	.word	0x00014c50


	//   ....[74]....
        /*0608*/ 	.word	0x00014c60


	//   ....[75]....
        /*060c*/ 	.word	0x00014c70


	//   ....[76]....
        /*0610*/ 	.word	0x000153f0


	//   ....[77]....
        /*0614*/ 	.word	0x00015420


	//   ....[78]....
        /*0618*/ 	.word	0x000154e0


	//   ....[79]....
        /*061c*/ 	.word	0x00015500


	//   ....[80]....
        /*0620*/ 	.word	0x000155a0


	//   ....[81]....
        /*0624*/ 	.word	0x000155c0


	//   ....[82]....
        /*0628*/ 	.word	0x000155d0


	//   ....[83]....
        /*062c*/ 	.word	0x00015650


	//   ....[84]....
        /*0630*/ 	.word	0x00015eb0


	//   ....[85]....
        /*0634*/ 	.word	0x00015ed0


	//   ....[86]....
        /*0638*/ 	.word	0x00016070


	//   ....[87]....
        /*063c*/ 	.word	0x000160a0


	//   ....[88]....
        /*0640*/ 	.word	0x000161b0


	//   ....[89]....
        /*0644*/ 	.word	0x000161c0


	//   ....[90]....
        /*0648*/ 	.word	0x000161f0


	//   ....[91]....
        /*064c*/ 	.word	0x00016200


	//   ....[92]....
        /*0650*/ 	.word	0x00016810


	//   ....[93]....
        /*0654*/ 	.word	0x00016840


	//   ....[94]....
        /*0658*/ 	.word	0x00016a30


	//   ....[95]....
        /*065c*/ 	.word	0x00016a70


	//   ....[96]....
        /*0660*/ 	.word	0x00016a80


	//   ....[97]....
        /*0664*/ 	.word	0x00016a90


	//   ....[98]....
        /*0668*/ 	.word	0x00016be0


	//   ....[99]....
        /*066c*/ 	.word	0x00016d30


	//   ....[100]....
        /*0670*/ 	.word	0x00017540


	//   ....[101]....
        /*0674*/ 	.word	0x00017560


	//   ....[102]....
        /*0678*/ 	.word	0x000175b0


	//   ....[103]....
        /*067c*/ 	.word	0x000175c0


	//   ....[104]....
        /*0680*/ 	.word	0x00017600


	//   ....[105]....
        /*0684*/ 	.word	0x00017610


	//   ....[106]....
        /*0688*/ 	.word	0x00017620


	//   ....[107]....
        /*068c*/ 	.word	0x00017660


	//   ....[108]....
        /*0690*/ 	.word	0x00017960


	//   ....[109]....
        /*0694*/ 	.word	0x000179a0


	//   ....[110]....
        /*0698*/ 	.word	0x000179c0


	//   ....[111]....
        /*069c*/ 	.word	0x000179e0


	//   ....[112]....
        /*06a0*/ 	.word	0x00017a10


	//   ....[113]....
        /*06a4*/ 	.word	0x00017a30


	//   ....[114]....
        /*06a8*/ 	.word	0x00017b30


	//   ....[115]....
        /*06ac*/ 	.word	0x00017c80


	//   ....[116]....
        /*06b0*/ 	.word	0x000182c0


	//   ....[117]....
        /*06b4*/ 	.word	0x000182f0


	//   ....[118]....
        /*06b8*/ 	.word	0x00018350


	//   ....[119]....
        /*06bc*/ 	.word	0x00018380


	//   ....[120]....
        /*06c0*/ 	.word	0x000183b0


	//   ....[121]....
        /*06c4*/ 	.word	0x000183e0


	//   ....[122]....
        /*06c8*/ 	.word	0x00018410


	//   ....[123]....
        /*06cc*/ 	.word	0x00018440


	//   ....[124]....
        /*06d0*/ 	.word	0x000185e0


	//   ....[125]....
        /*06d4*/ 	.word	0x00018610


	//   ....[126]....
        /*06d8*/ 	.word	0x00018640


	//   ....[127]....
        /*06dc*/ 	.word	0x00018670


	//   ....[128]....
        /*06e0*/ 	.word	0x000186a0


	//   ....[129]....
        /*06e4*/ 	.word	0x000186d0


	//   ....[130]....
        /*06e8*/ 	.word	0x00018790


	//   ....[131]....
        /*06ec*/ 	.word	0x000187b0


	//   ....[132]....
        /*06f0*/ 	.word	0x000187d0


	//   ....[133]....
        /*06f4*/ 	.word	0x00018830


	//   ....[134]....
        /*06f8*/ 	.word	0x00019250


	//   ....[135]....
        /*06fc*/ 	.word	0x000197e0


	//   ....[136]....
        /*0700*/ 	.word	0x000198d0


	//   ....[137]....
        /*0704*/ 	.word	0x00019970


	//   ....[138]....
        /*0708*/ 	.word	0x000199d0


	//   ....[139]....
        /*070c*/ 	.word	0x00019ac0


	//   ....[140]....
        /*0710*/ 	.word	0x00019b30


	//   ....[141]....
        /*0714*/ 	.word	0x00019c20


	//   ....[142]....
        /*0718*/ 	.word	0x00019c90


	//   ....[143]....
        /*071c*/ 	.word	0x00019d30


	//   ....[144]....
        /*0720*/ 	.word	0x00019e30


	//   ....[145]....
        /*0724*/ 	.word	0x00019ec0


	//   ....[146]....
        /*0728*/ 	.word	0x00019f20


	//   ....[147]....
        /*072c*/ 	.word	0x0001a010


	//   ....[148]....
        /*0730*/ 	.word	0x0001a090


	//   ....[149]....
        /*0734*/ 	.word	0x0001a190


	//   ....[150]....
        /*0738*/ 	.word	0x0001a200


	//   ....[151]....
        /*073c*/ 	.word	0x0001a2e0


	//   ....[152]....
        /*0740*/ 	.word	0x0001a5f0


	//   ....[153]....
        /*0744*/ 	.word	0x0001a6b0


	//   ....[154]....
        /*0748*/ 	.word	0x0001a920


	//   ....[155]....
        /*074c*/ 	.word	0x0001a970


	//   ....[156]....
        /*0750*/ 	.word	0x0001ab80


	//   ....[157]....
        /*0754*/ 	.word	0x0001abd0


	//   ....[158]....
        /*0758*/ 	.word	0x0001ad80


	//   ....[159]....
        /*075c*/ 	.word	0x0001add0


	//   ....[160]....
        /*0760*/ 	.word	0x0001af10


	//   ....[161]....
        /*0764*/ 	.word	0x0001b010


	//   ....[162]....
        /*0768*/ 	.word	0x0001b280


	//   ....[163]....
        /*076c*/ 	.word	0x0001b2d0


	//   ....[164]....
        /*0770*/ 	.word	0x0001b4a0


	//   ....[165]....
        /*0774*/ 	.word	0x0001b4f0


	//   ....[166]....
        /*0778*/ 	.word	0x0001b6c0


	//   ....[167]....
        /*077c*/ 	.word	0x0001b710


	//   ....[168]....
        /*0780*/ 	.word	0x0001b800


	//   ....[169]....
        /*0784*/ 	.word	0x0001b8a0


	//   ....[170]....
        /*0788*/ 	.word	0x0001b900


	//   ....[171]....
        /*078c*/ 	.word	0x0001b9b0


	//   ....[172]....
        /*0790*/ 	.word	0x0001ba10


	//   ....[173]....
        /*0794*/ 	.word	0x0001bac0


	//   ....[174]....
        /*0798*/ 	.word	0x0001bb20


	//   ....[175]....
        /*079c*/ 	.word	0x0001bbd0


	//   ....[176]....
        /*07a0*/ 	.word	0x0001bcc0


	//   ....[177]....
        /*07a4*/ 	.word	0x0001bda0


	//   ....[178]....
        /*07a8*/ 	.word	0x0001beb0


	//   ....[179]....
        /*07ac*/ 	.word	0x0001bfb0


	//   ....[180]....
        /*07b0*/ 	.word	0x0001c0e0


	//   ....[181]....
        /*07b4*/ 	.word	0x0001c1c0


	//   ....[182]....
        /*07b8*/ 	.word	0x0001c2c0


	//   ....[183]....
        /*07bc*/ 	.word	0x0001c3a0


	//   ....[184]....
        /*07c0*/ 	.word	0x0001c430


	//   ....[185]....
        /*07c4*/ 	.word	0x0001c4d0


	//   ....[186]....
        /*07c8*/ 	.word	0x0001c640


	//   ....[187]....
        /*07cc*/ 	.word	0x0001c6b0


	//   ....[188]....
        /*07d0*/ 	.word	0x0001c720


	//   ....[189]....
        /*07d4*/ 	.word	0x0001c790


	//   ....[190]....
        /*07d8*/ 	.word	0x0001c800


	//   ....[191]....
        /*07dc*/ 	.word	0x0001c880


	//   ....[192]....
        /*07e0*/ 	.word	0x0001c900


	//   ....[193]....
        /*07e4*/ 	.word	0x0001c990


	//   ....[194]....
        /*07e8*/ 	.word	0x0001ca00


	//   ....[195]....
        /*07ec*/ 	.word	0x0001ca70


	//   ....[196]....
        /*07f0*/ 	.word	0x0001cae0


	//   ....[197]....
        /*07f4*/ 	.word	0x0001cb60


	//   ....[198]....
        /*07f8*/ 	.word	0x0001cbd0


	//   ....[199]....
        /*07fc*/ 	.word	0x0001cc60


	//   ....[200]....
        /*0800*/ 	.word	0x0001ccc0


	//   ....[201]....
        /*0804*/ 	.word	0x0001cd50


	//   ....[202]....
        /*0808*/ 	.word	0x0001ce80


	//----- nvinfo : EIATTR_REG_RECONFIG
	.align		4
.L_604:
        /*080c*/ 	.byte	0x01, 0x54
	.zero		2


	//----- nvinfo : EIATTR_SYSCALL_OFFSETS
	.align		4
        /*0810*/ 	.byte	0x04, 0x46
        /*0812*/ 	.short	(.L_606 - .L_605)


	//   ....[0]....
.L_605:
        /*0814*/ 	.word	0x00004150


	//   ....[1]....
        /*0818*/ 	.word	0x00013ee0


	//   ....[2]....
        /*081c*/ 	.word	0x00014030


	//   ....[3]....
        /*0820*/ 	.word	0x00014120


	//   ....[4]....
        /*0824*/ 	.word	0x00015010


	//   ....[5]....
        /*0828*/ 	.word	0x000158d0


	//----- nvinfo : EIATTR_MBARRIER_INSTR_OFFSETS
	.align		4
.L_606:
        /*082c*/ 	.byte	0x04, 0x39
        /*082e*/ 	.short	(.L_608 - .L_607)


	//   ....[0]....
.L_607:
        /*0830*/ 	.word	0x00000190
        /*0834*/ 	.word	0x000000ff
        /*0838*/ 	.word	0x00038800
        /*083c*/ 	.short	0x0100
        /*083e*/ 	.byte	0x08
	.zero		1


	//   ....[1]....
        /*0840*/ 	.word	0x000001a0
        /*0844*/ 	.word	0x000000ff
        /*0848*/ 	.word	0x00038810
        /*084c*/ 	.short	0x0100
        /*084e*/ 	.byte	0x08
	.zero		1


	//   ....[2]....
        /*0850*/ 	.word	0x000001b0
        /*0854*/ 	.word	0x000000ff
        /*0858*/ 	.word	0x00038820
        /*085c*/ 	.short	0x0100
        /*085e*/ 	.byte	0x08
	.zero		1


	//   ....[3]....
        /*0860*/ 	.word	0x00000260
        /*0864*/ 	.word	0x000000ff
        /*0868*/ 	.word	0x00038830
        /*086c*/ 	.short	0x0100
        /*086e*/ 	.byte	0x06
	.zero		1


	//   ....[4]....
        /*0870*/ 	.word	0x00000270
        /*0874*/ 	.word	0x000000ff
        /*0878*/ 	.word	0x00038840
        /*087c*/ 	.short	0x0100
        /*087e*/ 	.byte	0x06
	.zero		1


	//   ....[5]....
        /*0880*/ 	.word	0x00000280
        /*0884*/ 	.word	0x000000ff
        /*0888*/ 	.word	0x00038838
        /*088c*/ 	.short	0x0100
        /*088e*/ 	.byte	0x06
	.zero		1


	//   ....[6]....
        /*0890*/ 	.word	0x00000290
        /*0894*/ 	.word	0x000000ff
        /*0898*/ 	.word	0x00038848
        /*089c*/ 	.short	0x0100
        /*089e*/ 	.byte	0x06
	.zero		1


	//   ....[7]....
        /*08a0*/ 	.word	0x000003c0
        /*08a4*/ 	.word	0x000000ff
        /*08a8*/ 	.word	0x00038850
        /*08ac*/ 	.short	0x0100
        /*08ae*/ 	.byte	0x08
	.zero		1


	//   ....[8]....
        /*08b0*/ 	.word	0x000003d0
        /*08b4*/ 	.word	0x000000ff
        /*08b8*/ 	.word	0x00038860
        /*08bc*/ 	.short	0x0100
        /*08be*/ 	.byte	0x08
	.zero		1


	//   ....[9]....
        /*08c0*/ 	.word	0x000003e0
        /*08c4*/ 	.word	0x000000ff
        /*08c8*/ 	.word	0x00038858
        /*08cc*/ 	.short	0x0100
        /*08ce*/ 	.byte	0x08
	.zero		1


	//   ....[10]....
        /*08d0*/ 	.word	0x000003f0
        /*08d4*/ 	.word	0x000000ff
        /*08d8*/ 	.word	0x00038868
        /*08dc*/ 	.short	0x0100
        /*08de*/ 	.byte	0x08
	.zero		1


	//   ....[11]....
        /*08e0*/ 	.word	0x000004e0
        /*08e4*/ 	.word	0x000000ff
        /*08e8*/ 	.word	0x00038870
        /*08ec*/ 	.short	0x0100
        /*08ee*/ 	.byte	0x06
	.zero		1


	//   ....[12]....
        /*08f0*/ 	.word	0x000004f0
        /*08f4*/ 	.word	0x000000ff
        /*08f8*/ 	.word	0x00038880
        /*08fc*/ 	.short	0x0100
        /*08fe*/ 	.byte	0x06
	.zero		1


	//   ....[13]....
        /*0900*/ 	.word	0x00000500
        /*0904*/ 	.word	0x000000ff
        /*0908*/ 	.word	0x00038878
        /*090c*/ 	.short	0x0100
        /*090e*/ 	.byte	0x06
	.zero		1


	//   ....[14]....
        /*0910*/ 	.word	0x00000510
        /*0914*/ 	.word	0x000000ff
        /*0918*/ 	.word	0x00038888
        /*091c*/ 	.short	0x0100
        /*091e*/ 	.byte	0x06
	.zero		1


	//   ....[15]....
        /*0920*/ 	.word	0x00000640
        /*0924*/ 	.word	0x000000ff
        /*0928*/ 	.word	0x00038890
        /*092c*/ 	.short	0x0100
        /*092e*/ 	.byte	0x08
	.zero		1


	//   ....[16]....
        /*0930*/ 	.word	0x00000650
        /*0934*/ 	.word	0x000000ff
        /*0938*/ 	.word	0x000388a0
        /*093c*/ 	.short	0x0100
        /*093e*/ 	.byte	0x08
	.zero		1


	//   ....[17]....
        /*0940*/ 	.word	0x00000660
        /*0944*/ 	.word	0x000000ff
        /*0948*/ 	.word	0x00038898
        /*094c*/ 	.short	0x0100
        /*094e*/ 	.byte	0x08
	.zero		1


	//   ....[18]....
        /*0950*/ 	.word	0x00000670
        /*0954*/ 	.word	0x000000ff
        /*0958*/ 	.word	0x000388a8
        /*095c*/ 	.short	0x0100
        /*095e*/ 	.byte	0x08
	.zero		1


	//   ....[19]....
        /*0960*/ 	.word	0x000007b0
        /*0964*/ 	.word	0x000000ff
        /*0968*/ 	.word	0x000388b0
        /*096c*/ 	.short	0x0100
        /*096e*/ 	.byte	0x08
	.zero		1


	//   ....[20]....
        /*0970*/ 	.word	0x000007c0
        /*0974*/ 	.word	0x000000ff
        /*0978*/ 	.word	0x000388c0
        /*097c*/ 	.short	0x0100
        /*097e*/ 	.byte	0x08
	.zero		1


	//   ....[21]....
        /*0980*/ 	.word	0x000007d0
        /*0984*/ 	.word	0x000000ff
        /*0988*/ 	.word	0x000388b8
        /*098c*/ 	.short	0x0100
        /*098e*/ 	.byte	0x08
	.zero		1


	//   ....[22]....
        /*0990*/ 	.word	0x000007e0
        /*0994*/ 	.word	0x000000ff
        /*0998*/ 	.word	0x000388c8
        /*099c*/ 	.short	0x0100
        /*099e*/ 	.byte	0x08
	.zero		1


	//   ....[23]....
        /*09a0*/ 	.word	0x00002320
        /*09a4*/ 	.word	0x00000004
        /*09a8*/ 	.word	0x00000000
        /*09ac*/ 	.short	0x0101
        /*09ae*/ 	.byte	0x3f
	.zero		1


	//   ....[24]....
        /*09b0*/ 	.word	0x00002e50
        /*09b4*/ 	.word	0x00000004
        /*09b8*/ 	.word	0x00000000
        /*09bc*/ 	.short	0x0101
        /*09be*/ 	.byte	0x3f
	.zero		1


	//   ....[25]....
        /*09c0*/ 	.word	0x00004200
        /*09c4*/ 	.word	0x00000011
        /*09c8*/ 	.word	0x00038800
        /*09cc*/ 	.short	0x010a
        /*09ce*/ 	.byte	0x3f
	.zero		1


	//   ....[26]....
        /*09d0*/ 	.word	0x00004270
        /*09d4*/ 	.word	0x00000009
        /*09d8*/ 	.word	0x00038830
        /*09dc*/ 	.short	0x010a
        /*09de*/ 	.byte	0x3f
	.zero		1


	//   ....[27]....
        /*09e0*/ 	.word	0x000042e0
        /*09e4*/ 	.word	0x00000009
        /*09e8*/ 	.word	0x00038830
        /*09ec*/ 	.short	0x010a
        /*09ee*/ 	.byte	0x3f
	.zero		1


	//   ....[28]....
        /*09f0*/ 	.word	0x00004560
        /*09f4*/ 	.word	0x00000011
        /*09f8*/ 	.word	0x00038810
        /*09fc*/ 	.short	0x010a
        /*09fe*/ 	.byte	0x3f
	.zero		1


	//   ....[29]....
        /*0a00*/ 	.word	0x000045a0
        /*0a04*/ 	.word	0x00000009
        /*0a08*/ 	.word	0x00038850
        /*0a0c*/ 	.short	0x010a
        /*0a0e*/ 	.byte	0x3f
	.zero		1


	//   ....[30]....
        /*0a10*/ 	.word	0x00004670
        /*0a14*/ 	.word	0x00000009
        /*0a18*/ 	.word	0x00038850
        /*0a1c*/ 	.short	0x010a
        /*0a1e*/ 	.byte	0x3f
	.zero		1


	//   ....[31]....
        /*0a20*/ 	.word	0x00006690
        /*0a24*/ 	.word	0x00000005
        /*0a28*/ 	.word	0x00000000
        /*0a2c*/ 	.short	0x0101
        /*0a2e*/ 	.byte	0x3f
	.zero		1


	//   ....[32]....
        /*0a30*/ 	.word	0x00006ce0
        /*0a34*/ 	.word	0x00000009
        /*0a38*/ 	.word	0x00000000
        /*0a3c*/ 	.short	0x0101
        /*0a3e*/ 	.byte	0x3f
	.zero		1


	//   ....[33]....
        /*0a40*/ 	.word	0x00006ee0
        /*0a44*/ 	.word	0x00000009
        /*0a48*/ 	.word	0x00038830
        /*0a4c*/ 	.short	0x010a
        /*0a4e*/ 	.byte	0x3f
	.zero		1


	//   ....[34]....
        /*0a50*/ 	.word	0x00006f30
        /*0a54*/ 	.word	0x00000009
        /*0a58*/ 	.word	0x00038830
        /*0a5c*/ 	.short	0x010a
        /*0a5e*/ 	.byte	0x3f
	.zero		1


	//   ....[35]....
        /*0a60*/ 	.word	0x000070b0
        /*0a64*/ 	.word	0x00000009
        /*0a68*/ 	.word	0x00038850
        /*0a6c*/ 	.short	0x010a
        /*0a6e*/ 	.byte	0x3f
	.zero		1


	//   ....[36]....
        /*0a70*/ 	.word	0x000070f0
        /*0a74*/ 	.word	0x00000009
        /*0a78*/ 	.word	0x00038850
        /*0a7c*/ 	.short	0x010a
        /*0a7e*/ 	.byte	0x3f
	.zero		1


	//   ....[37]....
        /*0a80*/ 	.word	0x00008d40
        /*0a84*/ 	.word	0x00000007
        /*0a88*/ 	.word	0x00000000
        /*0a8c*/ 	.short	0x0101
        /*0a8e*/ 	.byte	0x3f
	.zero		1


	//   ....[38]....
        /*0a90*/ 	.word	0x0000a100
        /*0a94*/ 	.word	0x00000009
        /*0a98*/ 	.word	0x00000000
        /*0a9c*/ 	.short	0x0101
        /*0a9e*/ 	.byte	0x3f
	.zero		1


	//   ....[39]....
        /*0aa0*/ 	.word	0x0000a250
        /*0aa4*/ 	.word	0x00000009
        /*0aa8*/ 	.word	0x00038830
        /*0aac*/ 	.short	0x010a
        /*0aae*/ 	.byte	0x3f
	.zero		1


	//   ....[40]....
        /*0ab0*/ 	.word	0x0000a2a0
        /*0ab4*/ 	.word	0x00000009
        /*0ab8*/ 	.word	0x00038830
        /*0abc*/ 	.short	0x010a
        /*0abe*/ 	.byte	0x3f
	.zero		1


	//   ....[41]....
        /*0ac0*/ 	.word	0x0000a440
        /*0ac4*/ 	.word	0x00000009
        /*0ac8*/ 	.word	0x00038850
        /*0acc*/ 	.short	0x010a
        /*0ace*/ 	.byte	0x3f
	.zero		1


	//   ....[42]....
        /*0ad0*/ 	.word	0x0000a480
        /*0ad4*/ 	.word	0x00000009
        /*0ad8*/ 	.word	0x00038850
        /*0adc*/ 	.short	0x010a
        /*0ade*/ 	.byte	0x3f
	.zero		1


	//   ....[43]....
        /*0ae0*/ 	.word	0x0000bc40
        /*0ae4*/ 	.word	0x00000008
        /*0ae8*/ 	.word	0x00000000
        /*0aec*/ 	.short	0x0101
        /*0aee*/ 	.byte	0x3f
	.zero		1


	//   ....[44]....
        /*0af0*/ 	.word	0x0000cf10
        /*0af4*/ 	.word	0x00000009
        /*0af8*/ 	.word	0x00000000
        /*0afc*/ 	.short	0x0101
        /*0afe*/ 	.byte	0x3f
	.zero		1


	//   ....[45]....
        /*0b00*/ 	.word	0x0000f7a0
        /*0b04*/ 	.word	0x00000000
        /*0b08*/ 	.word	0x00000000
        /*0b0c*/ 	.short	0x0101
        /*0b0e*/ 	.byte	0x3f
	.zero		1


	//   ....[46]....
        /*0b10*/ 	.word	0x00010280
        /*0b14*/ 	.word	0x00000004
        /*0b18*/ 	.word	0x00000000
        /*0b1c*/ 	.short	0x0101
        /*0b1e*/ 	.byte	0x3f
	.zero		1


	//   ....[47]....
        /*0b20*/ 	.word	0x000148b0
        /*0b24*/ 	.word	0x00000016
        /*0b28*/ 	.word	0x00038840
        /*0b2c*/ 	.short	0x010a
        /*0b2e*/ 	.byte	0x3f
	.zero		1


	//   ....[48]....
        /*0b30*/ 	.word	0x00014d70
        /*0b34*/ 	.word	0x00000016
        /*0b38*/ 	.word	0x00038830
        /*0b3c*/ 	.short	0x0107
        /*0b3e*/ 	.byte	0x3f
	.zero		1


	//   ....[49]....
        /*0b40*/ 	.word	0x00014e50
        /*0b44*/ 	.word	0x00000016
        /*0b48*/ 	.word	0x00038830
        /*0b4c*/ 	.short	0x0101
        /*0b4e*/ 	.byte	0x3f
	.zero		1


	//   ....[50]....
        /*0b50*/ 	.word	0x00015710
        /*0b54*/ 	.word	0x00000011
        /*0b58*/ 	.word	0x00038800
        /*0b5c*/ 	.short	0x0107
        /*0b5e*/ 	.byte	0x3f
	.zero		1


	//   ....[51]....
        /*0b60*/ 	.word	0x000157a0
        /*0b64*/ 	.word	0x00000011
        /*0b68*/ 	.word	0x00038800
        /*0b6c*/ 	.short	0x0101
        /*0b6e*/ 	.byte	0x3f
	.zero		1


	//   ....[52]....
        /*0b70*/ 	.word	0x000164a0
        /*0b74*/ 	.word	0x00000011
        /*0b78*/ 	.word	0x00038810
        /*0b7c*/ 	.short	0x0107
        /*0b7e*/ 	.byte	0x3f
	.zero		1


	//   ....[53]....
        /*0b80*/ 	.word	0x000165a0
        /*0b84*/ 	.word	0x00000011
        /*0b88*/ 	.word	0x00038810
        /*0b8c*/ 	.short	0x0101
        /*0b8e*/ 	.byte	0x3f
	.zero		1


	//   ....[54]....
        /*0b90*/ 	.word	0x000165c0
        /*0b94*/ 	.word	0x00000011
        /*0b98*/ 	.word	0x00038820
        /*0b9c*/ 	.short	0x010a
        /*0b9e*/ 	.byte	0x3f
	.zero		1


	//   ....[55]....
        /*0ba0*/ 	.word	0x00016650
        /*0ba4*/ 	.word	0x00000016
        /*0ba8*/ 	.word	0x00038860
        /*0bac*/ 	.short	0x010a
        /*0bae*/ 	.byte	0x3f
	.zero		1


	//   ....[56]....
        /*0bb0*/ 	.word	0x00016f50
        /*0bb4*/ 	.word	0x00000016
        /*0bb8*/ 	.word	0x00038850
        /*0bbc*/ 	.short	0x0107
        /*0bbe*/ 	.byte	0x3f
	.zero		1


	//   ....[57]....
        /*0bc0*/ 	.word	0x00017020
        /*0bc4*/ 	.word	0x00000016
        /*0bc8*/ 	.word	0x00038850
        /*0bcc*/ 	.short	0x0101
        /*0bce*/ 	.byte	0x3f
	.zero		1


	//   ....[58]....
        /*0bd0*/ 	.word	0x000173c0
        /*0bd4*/ 	.word	0x00000006
        /*0bd8*/ 	.word	0x00038840
        /*0bdc*/ 	.short	0x010a
        /*0bde*/ 	.byte	0x3f
	.zero		1


	//   ....[59]....
        /*0be0*/ 	.word	0x000176e0
        /*0be4*/ 	.word	0x00000006
        /*0be8*/ 	.word	0x00038830
        /*0bec*/ 	.short	0x0107
        /*0bee*/ 	.byte	0x3f
	.zero		1


	//   ....[60]....
        /*0bf0*/ 	.word	0x000177a0
        /*0bf4*/ 	.word	0x00000006
        /*0bf8*/ 	.word	0x00038830
        /*0bfc*/ 	.short	0x0101
        /*0bfe*/ 	.byte	0x3f
	.zero		1


	//   ....[61]....
        /*0c00*/ 	.word	0x000177d0
        /*0c04*/ 	.word	0x00000006
        /*0c08*/ 	.word	0x00038860
        /*0c0c*/ 	.short	0x010a
        /*0c0e*/ 	.byte	0x3f
	.zero		1


	//   ....[62]....
        /*0c10*/ 	.word	0x00017e80
        /*0c14*/ 	.word	0x00000006
        /*0c18*/ 	.word	0x00038850
        /*0c1c*/ 	.short	0x0107
        /*0c1e*/ 	.byte	0x3f
	.zero		1


	//   ....[63]....
        /*0c20*/ 	.word	0x00017f40
        /*0c24*/ 	.word	0x00000006
        /*0c28*/ 	.word	0x00038850
        /*0c2c*/ 	.short	0x0101
        /*0c2e*/ 	.byte	0x3f
	.zero		1


	//   ....[64]....
        /*0c30*/ 	.word	0x000191d0
        /*0c34*/ 	.word	0x00000005
        /*0c38*/ 	.word	0x00038820
        /*0c3c*/ 	.short	0x010a
        /*0c3e*/ 	.byte	0x3f
	.zero		1


	//   ....[65]....
        /*0c40*/ 	.word	0x00019350
        /*0c44*/ 	.word	0x00000003
        /*0c48*/ 	.word	0x00038840
        /*0c4c*/ 	.short	0x010a
        /*0c4e*/ 	.byte	0x3f
	.zero		1


	//   ....[66]....
        /*0c50*/ 	.word	0x000193f0
        /*0c54*/ 	.word	0x00000005
        /*0c58*/ 	.word	0x00038840
        /*0c5c*/ 	.short	0x010a
        /*0c5e*/ 	.byte	0x3f
	.zero		1


	//   ....[67]....
        /*0c60*/ 	.word	0x00019430
        /*0c64*/ 	.word	0x00000003
        /*0c68*/ 	.word	0x00038860
        /*0c6c*/ 	.short	0x010a
        /*0c6e*/ 	.byte	0x3f
	.zero		1


	//   ....[68]....
        /*0c70*/ 	.word	0x00019470
        /*0c74*/ 	.word	0x00000005
        /*0c78*/ 	.word	0x00038860
        /*0c7c*/ 	.short	0x010a
        /*0c7e*/ 	.byte	0x3f
	.zero		1


	//   ....[69]....
        /*0c80*/ 	.word	0x000194d0
        /*0c84*/ 	.word	0x00000011
        /*0c88*/ 	.word	0x00038800
        /*0c8c*/ 	.short	0x010a
        /*0c8e*/ 	.byte	0x3f
	.zero		1


	//   ....[70]....
        /*0c90*/ 	.word	0x00019520
        /*0c94*/ 	.word	0x00000009
        /*0c98*/ 	.word	0x00038830
        /*0c9c*/ 	.short	0x010a
        /*0c9e*/ 	.byte	0x3f
	.zero		1


	//   ....[71]....
        /*0ca0*/ 	.word	0x00019570
        /*0ca4*/ 	.word	0x00000011
        /*0ca8*/ 	.word	0x00038810
        /*0cac*/ 	.short	0x010a
        /*0cae*/ 	.byte	0x3f
	.zero		1


	//   ....[72]....
        /*0cb0*/ 	.word	0x000195c0
        /*0cb4*/ 	.word	0x00000009
        /*0cb8*/ 	.word	0x00038850
        /*0cbc*/ 	.short	0x010a
        /*0cbe*/ 	.byte	0x3f
	.zero		1


	//   ....[73]....
        /*0cc0*/ 	.word	0x00019610
        /*0cc4*/ 	.word	0x00000009
        /*0cc8*/ 	.word	0x00038830
        /*0ccc*/ 	.short	0x010a
        /*0cce*/ 	.byte	0x3f
	.zero		1


	//   ....[74]....
        /*0cd0*/ 	.word	0x00019660
        /*0cd4*/ 	.word	0x00000009
        /*0cd8*/ 	.word	0x00038850
        /*0cdc*/ 	.short	0x010a
        /*0cde*/ 	.byte	0x3f
	.zero		1


	//   ....[75]....
        /*0ce0*/ 	.word	0x000196b0
        /*0ce4*/ 	.word	0x00000009
        /*0ce8*/ 	.word	0x00038830
        /*0cec*/ 	.short	0x010a
        /*0cee*/ 	.byte	0x3f
	.zero		1


	//   ....[76]....
        /*0cf0*/ 	.word	0x00019700
        /*0cf4*/ 	.word	0x00000009
        /*0cf8*/ 	.word	0x00038850
        /*0cfc*/ 	.short	0x010a
        /*0cfe*/ 	.byte	0x3f
	.zero		1


	//   ....[77]....
        /*0d00*/ 	.word	0x00019820
        /*0d04*/ 	.word	0x00000016
        /*0d08*/ 	.word	0x00038840
        /*0d0c*/ 	.short	0x010a
        /*0d0e*/ 	.byte	0x3f
	.zero		1


	//   ....[78]....
        /*0d10*/ 	.word	0x0001ae10
        /*0d14*/ 	.word	0x00000011
        /*0d18*/ 	.word	0x00038820
        /*0d1c*/ 	.short	0x010a
        /*0d1e*/ 	.byte	0x3f
	.zero		1


	//   ....[79]....
        /*0d20*/ 	.word	0x0001ae60
        /*0d24*/ 	.word	0x00000016
        /*0d28*/ 	.word	0x00038860
        /*0d2c*/ 	.short	0x010a
        /*0d2e*/ 	.byte	0x3f
	.zero		1


	//   ....[80]....
        /*0d30*/ 	.word	0x0001b750
        /*0d34*/ 	.word	0x00000006
        /*0d38*/ 	.word	0x00038840
        /*0d3c*/ 	.short	0x010a
        /*0d3e*/ 	.byte	0x3f
	.zero		1


	//   ....[81]....
        /*0d40*/ 	.word	0x0001bc10
        /*0d44*/ 	.word	0x00000006
        /*0d48*/ 	.word	0x00038860
        /*0d4c*/ 	.short	0x010a
        /*0d4e*/ 	.byte	0x3f
	.zero		1


	//   ....[82]....
        /*0d50*/ 	.word	0x0001cda0
        /*0d54*/ 	.word	0x00000005
        /*0d58*/ 	.word	0x00038820
        /*0d5c*/ 	.short	0x010a
        /*0d5e*/ 	.byte	0x3f
	.zero		1


	//   ....[83]....
        /*0d60*/ 	.word	0x0001cf40
        /*0d64*/ 	.word	0x00000003
        /*0d68*/ 	.word	0x00038840
        /*0d6c*/ 	.short	0x010a
        /*0d6e*/ 	.byte	0x3f
	.zero		1


	//   ....[84]....
        /*0d70*/ 	.word	0x0001cf90
        /*0d74*/ 	.word	0x00000005
        /*0d78*/ 	.word	0x00038840
        /*0d7c*/ 	.short	0x010a
        /*0d7e*/ 	.byte	0x3f
	.zero		1


	//   ....[85]....
        /*0d80*/ 	.word	0x0001cfe0
        /*0d84*/ 	.word	0x00000003
        /*0d88*/ 	.word	0x00038860
        /*0d8c*/ 	.short	0x010a
        /*0d8e*/ 	.byte	0x3f
	.zero		1


	//----- nvinfo : EIATTR_NUM_MBARRIERS
	.align		4
.L_608:
        /*0d90*/ 	.byte	0x03, 0x38
        /*0d92*/ 	.short	0x0017


	//----- nvinfo : EIATTR_EXIT_INSTR_OFFSETS
	.align		4
        /*0d94*/ 	.byte	0x04, 0x1c
        /*0d96*/ 	.short	(.L_610 - .L_609)


	//   ....[0]....
.L_609:
        /*0d98*/ 	.word	0x00000990


	//   ....[1]....
        /*0d9c*/ 	.word	0x000122f0


	//   ....[2]....
        /*0da0*/ 	.word	0x000194c0


	//----- nvinfo : EIATTR_MAX_THREADS
	.align		4
.L_610:
        /*0da4*/ 	.byte	0x04, 0x05
        /*0da6*/ 	.short	(.L_612 - .L_611)
.L_611:
        /*0da8*/ 	.word	0x00000180
        /*0dac*/ 	.word	0x00000001
        /*0db0*/ 	.word	0x00000001


	//----- nvinfo : EIATTR_CRS_STACK_SIZE
	.align		4
.L_612:
        /*0db4*/ 	.byte	0x04, 0x1e
        /*0db6*/ 	.short	(.L_614 - .L_613)
.L_613:
        /*0db8*/ 	.word	0x00000000


	//----- nvinfo : EIATTR_CBANK_PARAM_SIZE
	.align		4
.L_614:
        /*0dbc*/ 	.byte	0x03, 0x19
        /*0dbe*/ 	.short	0x0bf0


	//----- nvinfo : EIATTR_PARAM_CBANK
	.align		4
        /*0dc0*/ 	.byte	0x04, 0x0a
        /*0dc2*/ 	.short	(.L_616 - .L_615)
	.align		4
.L_615:
        /*0dc4*/ 	.word	index@(.nv.constant0._ZN7cutlass13device_kernelIN5flash11enable_sm90INS1_16FlashAttnFwdSm90INS1_25CollectiveMainloopFwdSm90ILi2EN4cute5tupleIJNS5_1CILi1EEES8_S8_EEENS6_IJNS7_ILi64EEESA_SA_EEELi512ENS_10bfloat16_tEfNS_4arch4Sm90ELb1ELb0ELb0ELb1ELb1ELb0ELb1ELb0ELb0ELb1ELb1ELb0EEENS1_21CollectiveEpilogueFwdINS6_IJSA_NS7_ILi512EEESA_EEES9_SC_SE_Li256ELb1ELb1ELb1ELb0EEENS1_36VarlenDynamicPersistentTileSchedulerILi64ELi64ELi256ELi128ELb1ELb1ELb1ELb1ELb1ELb1EEEEEEEEEvNT_6ParamsE)
        /*0dc8*/ 	.short	0x0210
        /*0dca*/ 	.short	0x0bf0


	//----- nvinfo : EIATTR_SW_WAR
	.align		4
.L_616:
        /*0dcc*/ 	.byte	0x04, 0x36
        /*0dce*/ 	.short	(.L_618 - .L_617)
.L_617:
        /*0dd0*/ 	.word	0x00000008
.L_618:


//--------------------- .nv.info._ZN7cutlass13device_kernelIN5flash11enable_sm90INS1_16FlashAttnFwdSm90INS1_25CollectiveMainloopFwdSm90ILi2EN4cute5tupleIJNS5_1CILi1EEES8_S8_EEENS6_IJNS7_ILi64EEESA_SA_EEELi512ENS_10bfloat16_tEfNS_4arch4Sm90ELb1ELb0ELb0ELb1ELb1ELb1ELb1ELb0ELb0ELb1ELb1ELb0EEENS1_21CollectiveEpilogueFwdINS6_IJSA_NS7_ILi512EEESA_EEES9_SC_SE_Li256ELb1ELb1ELb1ELb0EEENS1_36VarlenDynamicPersistentTileSchedulerILi64ELi64ELi256ELi128ELb1ELb1ELb1ELb1ELb1ELb1EEEEEEEEEvNT_6ParamsE --------------------------
	.section	.nv.info._ZN7cutlass13device_kernelIN5flash11enable_sm90INS1_16FlashAttnFwdSm90INS1_25CollectiveMainloopFwdSm90ILi2EN4cute5tupleIJNS5_1CILi1EEES8_S8_EEENS6_IJNS7_ILi64EEESA_SA_EEELi512ENS_10bfloat16_tEfNS_4arch4Sm90ELb1ELb0ELb0ELb1ELb1ELb1ELb1ELb0ELb0ELb1ELb1ELb0EEENS1_21CollectiveEpilogueFwdINS6_IJSA_NS7_ILi512EEESA_EEES9_SC_SE_Li256ELb1ELb1ELb1ELb0EEENS1_36VarlenDynamicPersistentTileSchedulerILi64ELi64ELi256ELi128ELb1ELb1ELb1ELb1ELb1ELb1EEEEEEEEEvNT_6ParamsE,"",@"SHT_CUDA_INFO"
	.sectionflags	@""
	.align	4


	//----- nvinfo : EIATTR_CUDA_API_VERSION
	.align		4
        /*0000*/ 	.byte	0x04, 0x37
        /*0002*/ 	.short	(.L_620 - .L_619)
.L_619:
        /*0004*/ 	.word	0x00000082


	//----- nvinfo : EIATTR_KPARAM_INFO
	.align		4
.L_620:
        /*0008*/ 	.byte	0x04, 0x17
        /*000a*/ 	.short	(.L_622 - .L_621)
.L_621:
        /*000c*/ 	.word	0x00000000
        /*0010*/ 	.short	0x0000
        /*0012*/ 	.short	0x0070
        /*0014*/ 	.byte	0x00, 0xf0, 0x01, 0x2e


	//----- nvinfo : EIATTR_SPARSE_MMA_MASK
	.align		4
.L_622:
        /*0018*/ 	.byte	0x03, 0x50
        /*001a*/ 	.short	0x0000


	//----- nvinfo : EIATTR_MAXREG_COUNT
	.align		4
        /*001c*/ 	.byte	0x03, 0x1b
        /*001e*/ 	.short	0x00a8


	//----- nvinfo : EIATTR_NUM_BARRIERS
	.align		4
        /*0020*/ 	.byte	0x02, 0x4c
        /*0022*/ 	.byte	0x10
	.zero		1


	//----- nvinfo : EIATTR_EXTERNS
	.align		4
        /*0024*/ 	.byte	0x04, 0x0f
        /*0026*/ 	.short	(.L_624 - .L_623)


	//   ....[0]....
	.align		4
.L_623:
        /*0028*/ 	.word	index@(__assertfail)


	//----- nvinfo : EIATTR_ANNOTATIONS
	.align		4
.L_624:
        /*002c*/ 	.byte	0x04, 0x55
        /*002e*/ 	.short	(.L_626 - .L_625)


	//   ....[0]....
.L_625:
        /* <DEDUP_REMOVED lines=82> */


	//----- nvinfo : EIATTR_MERCURY_ISA_VERSION
	.align		4
.L_626:
        /*0540*/ 	.byte	0x03, 0x5f
        /*0542*/ 	.short	0x0101


	//----- nvinfo : EIATTR_UNUSED_LOAD_BYTE_OFFSET
	.align		4
        /*0544*/ 	.byte	0x04, 0x44
        /*0546*/ 	.short	(.L_628 - .L_627)


	//   ....[0]....
.L_627:
        /*0548*/ 	.word	0x00000a50
        /*054c*/ 	.word	0x0000fff0


	//   ....[1]....
        /*0550*/ 	.word	0x000155a0
        /*0554*/ 	.word	0x0000fff0


	//----- nvinfo : EIATTR_INT_WARP_WIDE_INSTR_OFFSETS
	.align		4
.L_628:
        /*0558*/ 	.byte	0x04, 0x31
        /*055a*/ 	.short	(.L_630 - .L_629)


	//   ....[0]....
.L_629:
        /*055c*/ 	.word	0x00000130


	//   ....[1]....
        /*0560*/ 	.word	0x00000170


	//   ....[2]....
        /*0564*/ 	.word	0x000001e0


	//   ....[3]....
        /*0568*/ 	.word	0x00000250


	//   ....[4]....
        /*056c*/ 	.word	0x0001dd10


	//   ....[5]....
        /*0570*/ 	.word	0x0001dda0


	//   ....[6]....
        /*0574*/ 	.word	0x000221d0


	//   ....[7]....
        /*0578*/ 	.word	0x00022260


	//----- nvinfo : EIATTR_COOP_GROUP_MASK_REGIDS
	.align		4
.L_630:
        /*057c*/ 	.byte	0x04, 0x29
        /*057e*/ 	.short	(.L_632 - .L_631)


	//   ....[0]....
.L_631:
        /*0580*/ 	.word	0xffffffff


	//   ....[1]....
        /*0584*/ 	.word	0xffffffff


	//   ....[2]....
        /*0588*/ 	.word	0xffffffff


	//   ....[3]....
        /*058c*/ 	.word	0xffffffff


	//   ....[4]....
        /*0590*/ 	.word	0xffffffff


	//   ....[5]....
        /*0594*/ 	.word	0xffffffff


	//   ....[6]....
        /*0598*/ 	.word	0xffffffff


	//   ....[7]....
        /*059c*/ 	.word	0xffffffff


	//   ....[8]....
        /*05a0*/ 	.word	0xffffffff


	//   ....[9]....
        /*05a4*/ 	.word	0xffffffff


	//   ....[10]....
        /*05a8*/ 	.word	0xffffffff


	//   ....[11]....
        /*05ac*/ 	.word	0xffffffff


	//   ....[12]....
        /*05b0*/ 	.word	0xffffffff


	//   ....[13]....
        /*05b4*/ 	.word	0xffffffff


	//   ....[14]....
        /*05b8*/ 	.word	0xffffffff


	//   ....[15]....
        /*05bc*/ 	.word	0xffffffff


	//   ....[16]....
        /*05c0*/ 	.word	0xffffffff


	//   ....[17]....
        /*05c4*/ 	.word	0xffffffff


	//   ....[18]....
        /*05c8*/ 	.word	0xffffffff


	//   ....[19]....
        /*05cc*/ 	.word	0xffffffff


	//   ....[20]....
        /*05d0*/ 	.word	0xffffffff


	//   ....[21]....
        /*05d4*/ 	.word	0xffffffff


	//   ....[22]....
        /*05d8*/ 	.word	0xffffffff


	//   ....[23]....
        /*05dc*/ 	.word	0xffffffff


	//   ....[24]....
        /*05e0*/ 	.word	0xffffffff


	//   ....[25]....
        /*05e4*/ 	.word	0xffffffff


	//   ....[26]....
        /*05e8*/ 	.word	0xffffffff


	//   ....[27]....
        /*05ec*/ 	.word	0xffffffff


	//   ....[28]....
        /*05f0*/ 	.word	0xffffffff


	//   ....[29]....
        /*05f4*/ 	.word	0xffffffff


	//   ....[30]....
        /*05f8*/ 	.word	0xffffffff


	//   ....[31]....
        /*05fc*/ 	.word	0xffffffff


	//   ....[32]....
        /*0600*/ 	.word	0xffffffff


	//   ....[33]....
        /*0604*/ 	.word	0xffffffff


	//   ....[34]....
        /*0608*/ 	.word	0xffffffff


	//   ....[35]....
        /*060c*/ 	.word	0xffffffff


	//   ....[36]....
        /*0610*/ 	.word	0xffffffff


	//   ....[37]....
        /*0614*/ 	.word	0xffffffff


	//   ....[38]....
        /*0618*/ 	.word	0xffffffff


	//   ....[39]....
        /*061c*/ 	.word	0xffffffff


	//   ....[40]....
        /*0620*/ 	.word	0xffffffff


	//   ....[41]....
        /*0624*/ 	.word	0xffffffff


	//   ....[42]....
        /*0628*/ 	.word	0xffffffff


	//   ....[43]....
        /*062c*/ 	.word	0xffffffff


	//   ....[44]....
        /*0630*/ 	.word	0xffffffff


	//   ....[45]....
        /*0634*/ 	.word	0xffffffff


	//   ....[46]....
        /*0638*/ 	.word	0xffffffff


	//   ....[47]....
        /*063c*/ 	.word	0xffffffff


	//   ....[48]....
        /*0640*/ 	.word	0xffffffff


	//   ....[49]....
        /*0644*/ 	.word	0xffffffff


	//   ....[50]....
        /*0648*/ 	.word	0xffffffff


	//   ....[51]....
        /*064c*/ 	.word	0xffffffff


	//   ....[52]....
        /*0650*/ 	.word	0xffffffff


	//   ....[53]....
        /*0654*/ 	.word	0xffffffff


	//   ....[54]....
        /*0658*/ 	.word	0xffffffff


	//   ....[55]....
        /*065c*/ 	.word	0xffffffff


	//   ....[56]....
        /*0660*/ 	.word	0xffffffff


	//   ....[57]....
        /*0664*/ 	.word	0xffffffff


	//   ....[58]....
        /*0668*/ 	.word	0xffffffff


	//   ....[59]....
        /*066c*/ 	.word	0xffffffff


	//   ....[60]....
        /*0670*/ 	.word	0xffffffff


	//   ....[61]....
        /*0674*/ 	.word	0xffffffff


	//   ....[62]....
        /*0678*/ 	.word	0xffffffff


	//   ....[63]....
        /*067c*/ 	.word	0xffffffff


	//   ....[64]....
        /*0680*/ 	.word	0xffffffff


	//   ....[65]....
        /*0684*/ 	.word	0xffffffff


	//   ....[66]....
        /*0688*/ 	.word	0xffffffff


	//   ....[67]....
        /*068c*/ 	.word	0xffffffff


	//   ....[68]....
        /*0690*/ 	.word	0xffffffff


	//   ....[69]....
        /*0694*/ 	.word	0xffffffff


	//   ....[70]....
        /*0698*/ 	.word	0xffffffff


	//   ....[71]....
        /*069c*/ 	.word	0xffffffff


	//   ....[72]....
        /*06a0*/ 	.word	0xffffffff


	//   ....[73]....
        /*06a4*/ 	.word	0xffffffff


	//   ....[74]....
        /*06a8*/ 	.word	0xffffffff


	//   ....[75]....
        /*06ac*/ 	.word	0xffffffff


	//   ....[76]....
        /*06b0*/ 	.word	0xffffffff


	//   ....[77]....
        /*06b4*/ 	.word	0xffffffff


	//   ....[78]....
        /*06b8*/ 	.word	0xffffffff


	//   ....[79]....
        /*06bc*/ 	.word	0xffffffff


	//   ....[80]....
        /*06c0*/ 	.word	0xffffffff


	//   ....[81]....
        /*06c4*/ 	.word	0xffffffff


	//   ....[82]....
        /*06c8*/ 	.word	0xffffffff


	//   ....[83]....
        /*06cc*/ 	.word	0xffffffff


	//   ....[84]....
        /*06d0*/ 	.word	0xffffffff


	//   ....[85]....
        /*06d4*/ 	.word	0xffffffff


	//   ....[86]....
        /*06d8*/ 	.word	0xffffffff


	//   ....[87]....
        /*06dc*/ 	.word	0xffffffff


	//   ....[88]....
        /*06e0*/ 	.word	0xffffffff


	//   ....[89]....
        /*06e4*/ 	.word	0xffffffff


	//   ....[90]....
        /*06e8*/ 	.word	0xffffffff


	//   ....[91]....
        /*06ec*/ 	.word	0xffffffff


	//   ....[92]....
        /*06f0*/ 	.word	0xffffffff


	//   ....[93]....
        /*06f4*/ 	.word	0xffffffff


	//   ....[94]....
        /*06f8*/ 	.word	0xffffffff


	//   ....[95]....
        /*06fc*/ 	.word	0xffffffff


	//   ....[96]....
        /*0700*/ 	.word	0xffffffff


	//   ....[97]....
        /*0704*/ 	.word	0xffffffff


	//   ....[98]....
        /*0708*/ 	.word	0xffffffff


	//   ....[99]....
        /*070c*/ 	.word	0xffffffff


	//   ....[100]....
        /*0710*/ 	.word	0xffffffff


	//   ....[101]....
        /*0714*/ 	.word	0xffffffff


	//   ....[102]....
        /*0718*/ 	.word	0xffffffff


	//   ....[103]....
        /*071c*/ 	.word	0xffffffff


	//   ....[104]....
        /*0720*/ 	.word	0xffffffff


	//   ....[105]....
        /*0724*/ 	.word	0xffffffff


	//   ....[106]....
        /*0728*/ 	.word	0xffffffff


	//   ....[107]....
        /*072c*/ 	.word	0xffffffff


	//   ....[108]....
        /*0730*/ 	.word	0xffffffff


	//   ....[109]....
        /*0734*/ 	.word	0xffffffff


	//   ....[110]....
        /*0738*/ 	.word	0xffffffff


	//   ....[111]....
        /*073c*/ 	.word	0xffffffff


	//   ....[112]....
        /*0740*/ 	.word	0xffffffff


	//   ....[113]....
        /*0744*/ 	.word	0xffffffff


	//   ....[114]....
        /*0748*/ 	.word	0xffffffff


	//   ....[115]....
        /*074c*/ 	.word	0xffffffff


	//   ....[116]....
        /*0750*/ 	.word	0xffffffff


	//   ....[117]....
        /*0754*/ 	.word	0xffffffff


	//   ....[118]....
        /*0758*/ 	.word	0xffffffff


	//   ....[119]....
        /*075c*/ 	.word	0xffffffff


	//   ....[120]....
        /*0760*/ 	.word	0xffffffff


	//   ....[121]....
        /*0764*/ 	.word	0xffffffff


	//   ....[122]....
        /*0768*/ 	.word	0xffffffff


	//   ....[123]....
        /*076c*/ 	.word	0xffffffff


	//   ....[124]....
        /*0770*/ 	.word	0xffffffff


	//   ....[125]....
        /*0774*/ 	.word	0xffffffff


	//   ....[126]....
        /*0778*/ 	.word	0xffffffff


	//   ....[127]....
        /*077c*/ 	.word	0xffffffff


	//   ....[128]....
        /*0780*/ 	.word	0xffffffff


	//   ....[129]....
        /*0784*/ 	.word	0xffffffff


	//   ....[130]....
        /*0788*/ 	.word	0xffffffff


	//   ....[131]....
        /*078c*/ 	.word	0xffffffff


	//   ....[132]....
        /*0790*/ 	.word	0xffffffff


	//   ....[133]....
        /*0794*/ 	.word	0xffffffff


	//   ....[134]....
        /*0798*/ 	.word	0xffffffff


	//   ....[135]....
        /*079c*/ 	.word	0xffffffff


	//   ....[136]....
        /*07a0*/ 	.word	0xffffffff


	//   ....[137]....
        /*07a4*/ 	.word	0xffffffff


	//   ....[138]....
        /*07a8*/ 	.word	0xffffffff


	//   ....[139]....
        /*07ac*/ 	.word	0xffffffff


	//   ....[140]....
        /*07b0*/ 	.word	0xffffffff


	//   ....[141]....
        /*07b4*/ 	.word	0xffffffff


	//   ....[142]....
        /*07b8*/ 	.word	0xffffffff


	//   ....[143]....
        /*07bc*/ 	.word	0xffffffff


	//   ....[144]....
        /*07c0*/ 	.word	0xffffffff


	//   ....[145]....
        /*07c4*/ 	.word	0xffffffff


	//   ....[146]....
        /*07c8*/ 	.word	0xffffffff


	//   ....[147]....
        /*07cc*/ 	.word	0xffffffff


	//   ....[148]....
        /*07d0*/ 	.word	0xffffffff


	//   ....[149]....
        /*07d4*/ 	.word	0xffffffff


	//   ....[150]....
        /*07d8*/ 	.word	0xffffffff


	//   ....[151]....
        /*07dc*/ 	.word	0xffffffff


	//   ....[152]....
        /*07e0*/ 	.word	0xffffffff


	//   ....[153]....
        /*07e4*/ 	.word	0xffffffff


	//   ....[154]....
        /*07e8*/ 	.word	0xffffffff


	//   ....[155]....
        /*07ec*/ 	.word	0xffffffff


	//   ....[156]....
        /*07f0*/ 	.word	0xffffffff


	//   ....[157]....
        /*07f4*/ 	.word	0xffffffff


	//   ....[158]....
        /*07f8*/ 	.word	0xffffffff


	//   ....[159]....
        /*07fc*/ 	.word	0xffffffff


	//   ....[160]....
        /*0800*/ 	.word	0xffffffff


	//   ....[161]....
        /*0804*/ 	.word	0x0500000f


	//   ....[162]....
        /*0808*/ 	.word	0x0500000f


	//   ....[163]....
        /*080c*/ 	.word	0x0500000f


	//   ....[164]....
        /*0810*/ 	.word	0x0500000f


	//   ....[165]....
        /*0814*/ 	.word	0x0500000f


	//   ....[166]....
        /*0818*/ 	.word	0x0500000f


	//   ....[167]....
        /*081c*/ 	.word	0x0500000f


	//   ....[168]....
        /*0820*/ 	.word	0x0500000f


	//   ....[169]....
        /*0824*/ 	.word	0x0500000f


	//   ....[170]....
        /*0828*/ 	.word	0x0500000f


	//   ....[171]....
        /*082c*/ 	.word	0x0500000f


	//   ....[172]....
        /*0830*/ 	.word	0x0500000f


	//   ....[173]....
        /*0834*/ 	.word	0x0500000f


	//   ....[174]....
        /*0838*/ 	.word	0x0500000f


	//   ....[175]....
        /*083c*/ 	.word	0x0500000f


	//   ....[176]....
        /*0840*/ 	.word	0x0500000f


	//   ....[177]....
        /*0844*/ 	.word	0x0500000f


	//   ....[178]....
        /*0848*/ 	.word	0x0500000f


	//   ....[179]....
        /*084c*/ 	.word	0x0500000f


	//   ....[180]....
        /*0850*/ 	.word	0x0500000f


	//   ....[181]....
        /*0854*/ 	.word	0x0500000f


	//   ....[182]....
        /*0858*/ 	.word	0x0500000f


	//   ....[183]....
        /*085c*/ 	.word	0x0500000f


	//   ....[184]....
        /*0860*/ 	.word	0x0500000f


	//   ....[185]....
        /*0864*/ 	.word	0x0500000f


	//   ....[186]....
        /*0868*/ 	.word	0x0500000f


	//   ....[187]....
        /*086c*/ 	.word	0x0500000f


	//   ....[188]....
        /*0870*/ 	.word	0x0500000f


	//   ....[189]....
        /*0874*/ 	.word	0x0500000f


	//   ....[190]....
        /*0878*/ 	.word	0x0500000f


	//   ....[191]....
        /*087c*/ 	.word	0x0500000f


	//   ....[192]....
        /*0880*/ 	.word	0x0500000f


	//   ....[193]....
        /*0884*/ 	.word	0x0500000f


	//   ....[194]....
        /*0888*/ 	.word	0x0500000f


	//   ....[195]....
        /*088c*/ 	.word	0x0500000f


	//   ....[196]....
        /*0890*/ 	.word	0x0500000f


	//   ....[197]....
        /*0894*/ 	.word	0x0500000f


	//   ....[198]....
        /*0898*/ 	.word	0x0500000f


	//   ....[199]....
        /*089c*/ 	.word	0x0500000f


	//   ....[200]....
        /*08a0*/ 	.word	0x0500000f


	//   ....[201]....
        /*08a4*/ 	.word	0x0500000f


	//   ....[202]....
        /*08a8*/ 	.word	0x0500000f


	//   ....[203]....
        /*08ac*/ 	.word	0x0500000f


	//   ....[204]....
        /*08b0*/ 	.word	0x0500000f


	//   ....[205]....
        /*08b4*/ 	.word	0x0500000f


	//   ....[206]....
        /*08b8*/ 	.word	0x0500000f


	//   ....[207]....
        /*08bc*/ 	.word	0x0500000f


	//   ....[208]....
        /*08c0*/ 	.word	0x0500000f


	//   ....[209]....
        /*08c4*/ 	.word	0x0500000f


	//   ....[210]....
        /*08c8*/ 	.word	0x0500000f


	//   ....[211]....
        /*08cc*/ 	.word	0x0500000f


	//   ....[212]....
        /*08d0*/ 	.word	0x0500000f


	//   ....[213]....
        /*08d4*/ 	.word	0x0500000f


	//   ....[214]....
        /*08d8*/ 	.word	0x0500000f


	//   ....[215]....
        /*08dc*/ 	.word	0x0500000f


	//   ....[216]....
        /*08e0*/ 	.word	0x0500000f


	//   ....[217]....
        /*08e4*/ 	.word	0x0500000f


	//   ....[218]....
        /*08e8*/ 	.word	0x0500000f


	//   ....[219]....
        /*08ec*/ 	.word	0x0500000f


	//   ....[220]....
        /*08f0*/ 	.word	0x0500000f


	//   ....[221]....
        /*08f4*/ 	.word	0x0500000f


	//   ....[222]....
        /*08f8*/ 	.word	0x0500000f


	//   ....[223]....
        /*08fc*/ 	.word	0x0500000f


	//   ....[224]....
        /*0900*/ 	.word	0x0500000f


	//   ....[225]....
        /*0904*/ 	.word	0x0500000f


	//   ....[226]....
        /*0908*/ 	.word	0x0500000f


	//   ....[227]....
        /*090c*/ 	.word	0x0500000f


	//   ....[228]....
        /*0910*/ 	.word	0x0500000f


	//   ....[229]....
        /*0914*/ 	.word	0x0500000f


	//   ....[230]....
        /*0918*/ 	.word	0x0500000f


	//   ....[231]....
        /*091c*/ 	.word	0x0500000f


	//   ....[232]....
        /*0920*/ 	.word	0x0500000f


	//   ....[233]....
        /*0924*/ 	.word	0x0500000f


	//   ....[234]....
        /*0928*/ 	.word	0x0500000f


	//   ....[235]....
        /*092c*/ 	.word	0x0500000f


	//   ....[236]....
        /*0930*/ 	.word	0x0500000f


	//   ....[237]....
        /*0934*/ 	.word	0x0500000f


	//   ....[238]....
        /*0938*/ 	.word	0x0500000f


	//   ....[239]....
        /*093c*/ 	.word	0x0500000f


	//   ....[240]....
        /*0940*/ 	.word	0x0500000f


	//   ....[241]....
        /*0944*/ 	.word	0x0500000f


	//   ....[242]....
        /*0948*/ 	.word	0x0500000f


	//   ....[243]....
        /*094c*/ 	.word	0x0500000f


	//   ....[244]....
        /*0950*/ 	.word	0x0500000f


	//   ....[245]....
        /*0954*/ 	.word	0x0500000f


	//   ....[246]....
        /*0958*/ 	.word	0x0500000f


	//   ....[247]....
        /*095c*/ 	.word	0x0500000f


	//   ....[248]....
        /*0960*/ 	.word	0x0500000f


	//   ....[249]....
        /*0964*/ 	.word	0x0500000f


	//   ....[250]....
        /*0968*/ 	.word	0x0500000f


	//   ....[251]....
        /*096c*/ 	.word	0x0500000f


	//----- nvinfo : EIATTR_COOP_GROUP_INSTR_OFFSETS
	.align		4
.L_632:
        /*0970*/ 	.byte	0x04, 0x28
        /*0972*/ 	.short	(.L_634 - .L_633)


	//   ....[0]....
.L_633:
        /*0974*/ 	.word	0x00000060


	//   ....[1]....
        /*0978*/ 	.word	0x00000140


	//   ....[2]....
        /*097c*/ 	.word	0x00000180


	//   ....[3]....
        /*0980*/ 	.word	0x00000390


	//   ....[4]....
        /*0984*/ 	.word	0x000004f0


	//   ....[5]....
        /*0988*/ 	.word	0x00000610


	//   ....[6]....
        /*098c*/ 	.word	0x00000770


	//   ....[7]....
        /*0990*/ 	.word	0x000032b0


	//   ....[8]....
        /*0994*/ 	.word	0x000032c0


	//   ....[9]....
        /*0998*/ 	.word	0x00003d30


	//   ....[10]....
        /*099c*/ 	.word	0x00003d40


	//   ....[11]....
        /*09a0*/ 	.word	0x00004740


	//   ....[12]....
        /*09a4*/ 	.word	0x00004750


	//   ....[13]....
        /*09a8*/ 	.word	0x00004b10


	//   ....[14]....
        /*09ac*/ 	.word	0x00004b20


	//   ....[15]....
        /*09b0*/ 	.word	0x00005bb0


	//   ....[16]....
        /*09b4*/ 	.word	0x00007b90


	//   ....[17]....
        /*09b8*/ 	.word	0x00008300


	//   ....[18]....
        /*09bc*/ 	.word	0x00008310


	//   ....[19]....
        /*09c0*/ 	.word	0x00008320


	//   ....[20]....
        /*09c4*/ 	.word	0x00008330


	//   ....[21]....
        /*09c8*/ 	.word	0x00008650


	//   ....[22]....
        /*09cc*/ 	.word	0x00008660


	//   ....[23]....
        /*09d0*/ 	.word	0x00008670


	//   ....[24]....
        /*09d4*/ 	.word	0x00008680


	//   ....[25]....
        /*09d8*/ 	.word	0x000099f0


	//   ....[26]....
        /*09dc*/ 	.word	0x00009a10


	//   ....[27]....
        /*09e0*/ 	.word	0x00009a20


	//   ....[28]....
        /*09e4*/ 	.word	0x00009a30


	//   ....[29]....
        /*09e8*/ 	.word	0x00009b10


	//   ....[30]....
        /*09ec*/ 	.word	0x00009b30


	//   ....[31]....
        /*09f0*/ 	.word	0x00009b40


	//   ....[32]....
        /*09f4*/ 	.word	0x00009b50


	//   ....[33]....
        /*09f8*/ 	.word	0x0000b4a0


	//   ....[34]....
        /*09fc*/ 	.word	0x0000cc70


	//   ....[35]....
        /*0a00*/ 	.word	0x0000cf80


	//   ....[36]....
        /*0a04*/ 	.word	0x0000cfd0


	//   ....[37]....
        /*0a08*/ 	.word	0x0000d080


	//   ....[38]....
        /*0a0c*/ 	.word	0x0000d3f0


	//   ....[39]....
        /*0a10*/ 	.word	0x0000d4d0


	//   ....[40]....
        /*0a14*/ 	.word	0x0000dd70


	//   ....[41]....
        /*0a18*/ 	.word	0x0000ee20


	//   ....[42]....
        /*0a1c*/ 	.word	0x0000fc70


	//   ....[43]....
        /*0a20*/ 	.word	0x0000fc90


	//   ....[44]....
        /*0a24*/ 	.word	0x000100d0


	//   ....[45]....
        /*0a28*/ 	.word	0x000100f0


	//   ....[46]....
        /*0a2c*/ 	.word	0x00010520


	//   ....[47]....
        /*0a30*/ 	.word	0x00010570


	//   ....[48]....
        /*0a34*/ 	.word	0x000116b0


	//   ....[49]....
        /*0a38*/ 	.word	0x00012700


	//   ....[50]....
        /*0a3c*/ 	.word	0x000135a0


	//   ....[51]....
        /*0a40*/ 	.word	0x000135c0


	//   ....[52]....
        /*0a44*/ 	.word	0x00013d10


	//   ....[53]....
        /*0a48*/ 	.word	0x00013d90


	//   ....[54]....
        /*0a4c*/ 	.word	0x000149b0


	//   ....[55]....
        /*0a50*/ 	.word	0x00014ad0


	//   ....[56]....
        /*0a54*/ 	.word	0x00014af0


	//   ....[57]....
        /*0a58*/ 	.word	0x00014c60


	//   ....[58]....
        /*0a5c*/ 	.word	0x00014e30


	//   ....[59]....
        /*0a60*/ 	.word	0x000162d0


	//   ....[60]....
        /*0a64*/ 	.word	0x00016680


	//   ....[61]....
        /*0a68*/ 	.word	0x000166b0


	//   ....[62]....
        /*0a6c*/ 	.word	0x000166c0


	//   ....[63]....
        /*0a70*/ 	.word	0x000166d0


	//   ....[64]....
        /*0a74*/ 	.word	0x00017400


	//   ....[65]....
        /*0a78*/ 	.word	0x00017420


	//   ....[66]....
        /*0a7c*/ 	.word	0x000176c0


	//   ....[67]....
        /*0a80*/ 	.word	0x000176e0


	//   ....[68]....
        /*0a84*/ 	.word	0x000180c0


	//   ....[69]....
        /*0a88*/ 	.word	0x00018100


	//   ....[70]....
        /*0a8c*/ 	.word	0x00018a80


	//   ....[71]....
        /*0a90*/ 	.word	0x00018aa0


	//   ....[72]....
        /*0a94*/ 	.word	0x00019f80


	//   ....[73]....
        /*0a98*/ 	.word	0x00019fb0


	//   ....[74]....
        /*0a9c*/ 	.word	0x0001a210


	//   ....[75]....
        /*0aa0*/ 	.word	0x0001a230


	//   ....[76]....
        /*0aa4*/ 	.word	0x0001a4e0


	//   ....[77]....
        /*0aa8*/ 	.word	0x0001a6d0


	//   ....[78]....
        /*0aac*/ 	.word	0x0001a700


	//   ....[79]....
        /*0ab0*/ 	.word	0x0001a730


	//   ....[80]....
        /*0ab4*/ 	.word	0x0001a760


	//   ....[81]....
        /*0ab8*/ 	.word	0x0001a790


	//   ....[82]....
        /*0abc*/ 	.word	0x0001a7c0


	//   ....[83]....
        /*0ac0*/ 	.word	0x0001a950


	//   ....[84]....
        /*0ac4*/ 	.word	0x0001a980


	//   ....[85]....
        /*0ac8*/ 	.word	0x0001a9b0


	//   ....[86]....
        /*0acc*/ 	.word	0x0001a9e0


	//   ....[87]....
        /*0ad0*/ 	.word	0x0001aa10


	//   ....[88]....
        /*0ad4*/ 	.word	0x0001aa40


	//   ....[89]....
        /*0ad8*/ 	.word	0x0001aad0


	//   ....[90]....
        /*0adc*/ 	.word	0x0001ab00


	//   ....[91]....
        /*0ae0*/ 	.word	0x0001ab10


	//   ....[92]....
        /*0ae4*/ 	.word	0x0001ab50


	//   ....[93]....
        /*0ae8*/ 	.word	0x0001c040


	//   ....[94]....
        /*0aec*/ 	.word	0x0001eb00


	//   ....[95]....
        /*0af0*/ 	.word	0x0001eb20


	//   ....[96]....
        /*0af4*/ 	.word	0x0001ebb0


	//   ....[97]....
        /*0af8*/ 	.word	0x0001ebd0


	//   ....[98]....
        /*0afc*/ 	.word	0x0001ec50


	//   ....[99]....
        /*0b00*/ 	.word	0x0001ec70


	//   ....[100]....
        /*0b04*/ 	.word	0x0001ec80


	//   ....[101]....
        /*0b08*/ 	.word	0x0001ec90


	//   ....[102]....
        /*0b0c*/ 	.word	0x0001f440


	//   ....[103]....
        /*0b10*/ 	.word	0x0001f470


	//   ....[104]....
        /*0b14*/ 	.word	0x0001f520


	//   ....[105]....
        /*0b18*/ 	.word	0x0001f530


	//   ....[106]....
        /*0b1c*/ 	.word	0x0001f540


	//   ....[107]....
        /*0b20*/ 	.word	0x0001f550


	//   ....[108]....
        /*0b24*/ 	.word	0x0001f5d0


	//   ....[109]....
        /*0b28*/ 	.word	0x0001f5e0


	//   ....[110]....
        /*0b2c*/ 	.word	0x0001ff30


	//   ....[111]....
        /*0b30*/ 	.word	0x0001ffc0


	//   ....[112]....
        /*0b34*/ 	.word	0x00020040


	//   ....[113]....
        /*0b38*/ 	.word	0x00020190


	//   ....[114]....
        /*0b3c*/ 	.word	0x000201f0


	//   ....[115]....
        /*0b40*/ 	.word	0x00020210


	//   ....[116]....
        /*0b44*/ 	.word	0x00020220


	//   ....[117]....
        /*0b48*/ 	.word	0x000204b0


	//   ....[118]....
        /*0b4c*/ 	.word	0x000209f0


	//   ....[119]....
        /*0b50*/ 	.word	0x00020a20


	//   ....[120]....
        /*0b54*/ 	.word	0x00020c10


	//   ....[121]....
        /*0b58*/ 	.word	0x00020c50


	//   ....[122]....
        /*0b5c*/ 	.word	0x00020c60


	//   ....[123]....
        /*0b60*/ 	.word	0x00020c70


	//   ....[124]....
        /*0b64*/ 	.word	0x00020dc0


	//   ....[125]....
        /*0b68*/ 	.word	0x00020f10


	//   ....[126]....
        /*0b6c*/ 	.word	0x00021700


	//   ....[127]....
        /*0b70*/ 	.word	0x00021720


	//   ....[128]....
        /*0b74*/ 	.word	0x00021770


	//   ....[129]....
        /*0b78*/ 	.word	0x00021780


	//   ....[130]....
        /*0b7c*/ 	.word	0x000217c0


	//   ....[131]....
        /*0b80*/ 	.word	0x000217d0


	//   ....[132]....
        /*0b84*/ 	.word	0x000217e0


	//   ....[133]....
        /*0b88*/ 	.word	0x00021820


	//   ....[134]....
        /*0b8c*/ 	.word	0x00021b20


	//   ....[135]....
        /*0b90*/ 	.word	0x00021b60


	//   ....[136]....
        /*0b94*/ 	.word	0x00021b80


	//   ....[137]....
        /*0b98*/ 	.word	0x00021ba0


	//   ....[138]....
        /*0b9c*/ 	.word	0x00021bd0


	//   ....[139]....
        /*0ba0*/ 	.word	0x00021bf0


	//   ....[140]....
        /*0ba4*/ 	.word	0x00021cf0


	//   ....[141]....
        /*0ba8*/ 	.word	0x00021e40


	//   ....[142]....
        /*0bac*/ 	.word	0x00022480


	//   ....[143]....
        /*0bb0*/ 	.word	0x000224b0


	//   ....[144]....
        /*0bb4*/ 	.word	0x00022510


	//   ....[145]....
        /*0bb8*/ 	.word	0x00022540


	//   ....[146]....
        /*0bbc*/ 	.word	0x00022570


	//   ....[147]....
        /*0bc0*/ 	.word	0x000225a0


	//   ....[148]....
        /*0bc4*/ 	.word	0x000225d0


	//   ....[149]....
        /*0bc8*/ 	.word	0x00022600


	//   ....[150]....
        /*0bcc*/ 	.word	0x000227a0


	//   ....[151]....
        /*0bd0*/ 	.word	0x000227d0


	//   ....[152]....
        /*0bd4*/ 	.word	0x00022800


	//   ....[153]....
        /*0bd8*/ 	.word	0x00022830


	//   ....[154]....
        /*0bdc*/ 	.word	0x00022860


	//   ....[155]....
        /*0be0*/ 	.word	0x00022890


	//   ....[156]....
        /*0be4*/ 	.word	0x00022950


	//   ....[157]....
        /*0be8*/ 	.word	0x00022970


	//   ....[158]....
        /*0bec*/ 	.word	0x00022990


	//   ....[159]....
        /*0bf0*/ 	.word	0x000229f0


	//   ....[160]....
        /*0bf4*/ 	.word	0x00023420


	//   ....[161]....
        /*0bf8*/ 	.word	0x00023740


	//   ....[162]....
        /*0bfc*/ 	.word	0x000237d0


	//   ....[163]....
        /*0c00*/ 	.word	0x000238c0


	//   ....[164]....
        /*0c04*/ 	.word	0x00023950


	//   ....[165]....
        /*0c08*/ 	.word	0x00023a30


	//   ....[166]....
        /*0c0c*/ 	.word	0x00023ac0


	//   ....[167]....
        /*0c10*/ 	.word	0x00023ba0


	//   ....[168]....
        /*0c14*/ 	.word	0x00023c30


	//   ....[169]....
        /*0c18*/ 	.word	0x00023c80


	//   ....[170]....
        /*0c1c*/ 	.word	0x00023cd0


	//   ....[171]....
        /*0c20*/ 	.word	0x00023d70


	//   ....[172]....
        /*0c24*/ 	.word	0x00023e00


	//   ....[173]....
        /*0c28*/ 	.word	0x00023e50


	//   ....[174]....
        /*0c2c*/ 	.word	0x00023ea0


	//   ....[175]....
        /*0c30*/ 	.word	0x00023f90


	//   ....[176]....
        /*0c34*/ 	.word	0x00024040


	//   ....[177]....
        /*0c38*/ 	.word	0x000240c0


	//   ....[178]....
        /*0c3c*/ 	.word	0x00024130


	//   ....[179]....
        /*0c40*/ 	.word	0x00024280


	//   ....[180]....
        /*0c44*/ 	.word	0x000243b0


	//   ....[181]....
        /*0c48*/ 	.word	0x00024420


	//   ....[182]....
        /*0c4c*/ 	.word	0x00024470


	//   ....[183]....
        /*0c50*/ 	.word	0x000247b0


	//   ....[184]....
        /*0c54*/ 	.word	0x00024a90


	//   ....[185]....
        /*0c58*/ 	.word	0x00024b80


	//   ....[186]....
        /*0c5c*/ 	.word	0x00024c20


	//   ....[187]....
        /*0c60*/ 	.word	0x00024c80


	//   ....[188]....
        /*0c64*/ 	.word	0x00024d70


	//   ....[189]....
        /*0c68*/ 	.word	0x00024de0


	//   ....[190]....
        /*0c6c*/ 	.word	0x00024ed0


	//   ....[191]....
        /*0c70*/ 	.word	0x00024f40


	//   ....[192]....
        /*0c74*/ 	.word	0x00024fe0


	//   ....[193]....
        /*0c78*/ 	.word	0x000250d0


	//   ....[194]....
        /*0c7c*/ 	.word	0x00025170


	//   ....[195]....
        /*0c80*/ 	.word	0x000251d0


	//   ....[196]....
        /*0c84*/ 	.word	0x00025290


	//   ....[197]....
        /*0c88*/ 	.word	0x000252f0


	//   ....[198]....
        /*0c8c*/ 	.word	0x00025390


	//   ....[199]....
        /*0c90*/ 	.word	0x00025440


	//   ....[200]....
        /*0c94*/ 	.word	0x000254e0


	//   ....[201]....
        /*0c98*/ 	.word	0x00025810


	//   ....[202]....
        /*0c9c*/ 	.word	0x000258d0


	//   ....[203]....
        /*0ca0*/ 	.word	0x00025b40


	//   ....[204]....
        /*0ca4*/ 	.word	0x00025bc0


	//   ....[205]....
        /*0ca8*/ 	.word	0x00025dd0


	//   ....[206]....
        /*0cac*/ 	.word	0x00025e20


	//   ....[207]....
        /*0cb0*/ 	.word	0x00025f90


	//   ....[208]....
        /*0cb4*/ 	.word	0x00026020


	//   ....[209]....
        /*0cb8*/ 	.word	0x00026160


	//   ....[210]....
        /*0cbc*/ 	.word	0x00026260


	//   ....[211]....
        /*0cc0*/ 	.word	0x000264d0


	//   ....[212]....
        /*0cc4*/ 	.word	0x00026520


	//   ....[213]....
        /*0cc8*/ 	.word	0x000266f0


	//   ....[214]....
        /*0ccc*/ 	.word	0x00026740


	//   ....[215]....
        /*0cd0*/ 	.word	0x00026910


	//   ....[216]....
        /*0cd4*/ 	.word	0x00026960


	//   ....[217]....
        /*0cd8*/ 	.word	0x00026a50


	//   ....[218]....
        /*0cdc*/ 	.word	0x00026af0


	//   ....[219]....
        /*0ce0*/ 	.word	0x00026b50


	//   ....[220]....
        /*0ce4*/ 	.word	0x00026c00


	//   ....[221]....
        /*0ce8*/ 	.word	0x00026c60


	//   ....[222]....
        /*0cec*/ 	.word	0x00026d10


	//   ....[223]....
        /*0cf0*/ 	.word	0x00026d70


	//   ....[224]....
        /*0cf4*/ 	.word	0x00026e20


	//   ....[225]....
        /*0cf8*/ 	.word	0x00026f10


	//   ....[226]....
        /*0cfc*/ 	.word	0x00026ff0


	//   ....[227]....
        /*0d00*/ 	.word	0x00027100


	//   ....[228]....
        /*0d04*/ 	.word	0x00027200


	//   ....[229]....
        /*0d08*/ 	.word	0x00027330


	//   ....[230]....
        /*0d0c*/ 	.word	0x00027410


	//   ....[231]....
        /*0d10*/ 	.word	0x00027510


	//   ....[232]....
        /*0d14*/ 	.word	0x000275f0


	//   ....[233]....
        /*0d18*/ 	.word	0x00027680


	//   ....[234]....
        /*0d1c*/ 	.word	0x00027720


	//   ....[235]....
        /*0d20*/ 	.word	0x00027890


	//   ....[236]....
        /*0d24*/ 	.word	0x00027900


	//   ....[237]....
        /*0d28*/ 	.word	0x00027970


	//   ....[238]....
        /*0d2c*/ 	.word	0x000279e0


	//   ....[239]....
        /*0d30*/ 	.word	0x00027a50


	//   ....[240]....
        /*0d34*/ 	.word	0x00027ad0


	//   ....[241]....
        /*0d38*/ 	.word	0x00027b50


	//   ....[242]....
        /*0d3c*/ 	.word	0x00027be0


	//   ....[243]....
        /*0d40*/ 	.word	0x00027c50


	//   ....[244]....
        /*0d44*/ 	.word	0x00027cc0


	//   ....[245]....
        /*0d48*/ 	.word	0x00027d30


	//   ....[246]....
        /*0d4c*/ 	.word	0x00027db0


	//   ....[247]....
        /*0d50*/ 	.word	0x00027e20


	//   ....[248]....
        /*0d54*/ 	.word	0x00027ed0


	//   ....[249]....
        /*0d58*/ 	.word	0x00027f20


	//   ....[250]....
        /*0d5c*/ 	.word	0x00027fb0


	//   ....[251]....
        /*0d60*/ 	.word	0x000280e0


	//----- nvinfo : EIATTR_REG_RECONFIG
	.align		4
.L_634:
        /*0d64*/ 	.byte	0x01, 0x54
	.zero		2


	//----- nvinfo : EIATTR_SYSCALL_OFFSETS
	.align		4
        /*0d68*/ 	.byte	0x04, 0x46
        /*0d6a*/ 	.short	(.L_636 - .L_635)


	//   ....[0]....
.L_635:
        /*0d6c*/ 	.word	0x00002540


	//   ....[1]....
        /*0d70*/ 	.word	0x00002690


	//   ....[2]....
        /*0d74*/ 	.word	0x00007d40


	//   ....[3]....
        /*0d78*/ 	.word	0x00008070


	//   ....[4]....
        /*0d7c*/ 	.word	0x0001df00


	//   ....[5]....
        /*0d80*/ 	.word	0x0001e050


	//   ....[6]....
        /*0d84*/ 	.word	0x0001e140


	//   ....[7]....
        /*0d88*/ 	.word	0x0001f060


	//   ....[8]....
        /*0d8c*/ 	.word	0x0001f8b0


	//----- nvinfo : EIATTR_MBARRIER_INSTR_OFFSETS
	.align		4
.L_636:
        /*0d90*/ 	.byte	0x04, 0x39
        /*0d92*/ 	.short	(.L_638 - .L_637)


	//   ....[0]....
.L_637:
        /*0d94*/ 	.word	0x00000270
        /*0d98*/ 	.word	0x000000ff
        /*0d9c*/ 	.word	0x00038800
        /*0da0*/ 	.short	0x0100
        /*0da2*/ 	.byte	0x08
	.zero		1


	//   ....[1]....
        /*0da4*/ 	.word	0x00000280
        /*0da8*/ 	.word	0x000000ff
        /*0dac*/ 	.word	0x00038810
        /*0db0*/ 	.short	0x0100
        /*0db2*/ 	.byte	0x08
	.zero		1


	//   ....[2]....
        /*0db4*/ 	.word	0x00000290
        /*0db8*/ 	.word	0x000000ff
        /*0dbc*/ 	.word	0x00038820
        /*0dc0*/ 	.short	0x0100
        /*0dc2*/ 	.byte	0x08
	.zero		1


	//   ....[3]....
        /*0dc4*/ 	.word	0x00000340
        /*0dc8*/ 	.word	0x000000ff
        /*0dcc*/ 	.word	0x00038830
        /*0dd0*/ 	.short	0x0100
        /*0dd2*/ 	.byte	0x06
	.zero		1


	//   ....[4]....
        /*0dd4*/ 	.word	0x00000350
        /*0dd8*/ 	.word	0x000000ff
        /*0ddc*/ 	.word	0x00038840
        /*0de0*/ 	.short	0x0100
        /*0de2*/ 	.byte	0x06
	.zero		1


	//   ....[5]....
        /*0de4*/ 	.word	0x00000360
        /*0de8*/ 	.word	0x000000ff
        /*0dec*/ 	.word	0x00038838
        /*0df0*/ 	.short	0x0100
        /*0df2*/ 	.byte	0x06
	.zero		1


	//   ....[6]....
        /*0df4*/ 	.word	0x00000370
        /*0df8*/ 	.word	0x000000ff
        /*0dfc*/ 	.word	0x00038848
        /*0e00*/ 	.short	0x0100
        /*0e02*/ 	.byte	0x06
	.zero		1


	//   ....[7]....
        /*0e04*/ 	.word	0x000004a0
        /*0e08*/ 	.word	0x000000ff
        /*0e0c*/ 	.word	0x00038850
        /*0e10*/ 	.short	0x0100
        /*0e12*/ 	.byte	0x08
	.zero		1


	//   ....[8]....
        /*0e14*/ 	.word	0x000004b0
        /*0e18*/ 	.word	0x000000ff
        /*0e1c*/ 	.word	0x00038860
        /*0e20*/ 	.short	0x0100
        /*0e22*/ 	.byte	0x08
	.zero		1


	//   ....[9]....
        /*0e24*/ 	.word	0x000004c0
        /*0e28*/ 	.word	0x000000ff
        /*0e2c*/ 	.word	0x00038858
        /*0e30*/ 	.short	0x0100
        /*0e32*/ 	.byte	0x08
	.zero		1


	//   ....[10]....
        /*0e34*/ 	.word	0x000004d0
        /*0e38*/ 	.word	0x000000ff
        /*0e3c*/ 	.word	0x00038868
        /*0e40*/ 	.short	0x0100
        /*0e42*/ 	.byte	0x08
	.zero		1


	//   ....[11]....
        /*0e44*/ 	.word	0x000005c0
        /*0e48*/ 	.word	0x000000ff
        /*0e4c*/ 	.word	0x00038870
        /*0e50*/ 	.short	0x0100
        /*0e52*/ 	.byte	0x06
	.zero		1


	//   ....[12]....
        /*0e54*/ 	.word	0x000005d0
        /*0e58*/ 	.word	0x000000ff
        /*0e5c*/ 	.word	0x00038880
        /*0e60*/ 	.short	0x0100
        /*0e62*/ 	.byte	0x06
	.zero		1


	//   ....[13]....
        /*0e64*/ 	.word	0x000005e0
        /*0e68*/ 	.word	0x000000ff
        /*0e6c*/ 	.word	0x00038878
        /*0e70*/ 	.short	0x0100
        /*0e72*/ 	.byte	0x06
	.zero		1


	//   ....[14]....
        /*0e74*/ 	.word	0x000005f0
        /*0e78*/ 	.word	0x000000ff
        /*0e7c*/ 	.word	0x00038888
        /*0e80*/ 	.short	0x0100
        /*0e82*/ 	.byte	0x06
	.zero		1


	//   ....[15]....
        /*0e84*/ 	.word	0x00000720
        /*0e88*/ 	.word	0x000000ff
        /*0e8c*/ 	.word	0x00038890
        /*0e90*/ 	.short	0x0100
        /*0e92*/ 	.byte	0x08
	.zero		1


	//   ....[16]....
        /*0e94*/ 	.word	0x00000730
        /*0e98*/ 	.word	0x000000ff
        /*0e9c*/ 	.word	0x000388a0
        /*0ea0*/ 	.short	0x0100
        /*0ea2*/ 	.byte	0x08
	.zero		1


	//   ....[17]....
        /*0ea4*/ 	.word	0x00000740
        /*0ea8*/ 	.word	0x000000ff
        /*0eac*/ 	.word	0x00038898
        /*0eb0*/ 	.short	0x0100
        /*0eb2*/ 	.byte	0x08
	.zero		1


	//   ....[18]....
        /*0eb4*/ 	.word	0x00000750
        /*0eb8*/ 	.word	0x000000ff
        /*0ebc*/ 	.word	0x000388a8
        /*0ec0*/ 	.short	0x0100
        /*0ec2*/ 	.byte	0x08
	.zero		1


	//   ....[19]....
        /*0ec4*/ 	.word	0x00000880
        /*0ec8*/ 	.word	0x000000ff
        /*0ecc*/ 	.word	0x000388b0
        /*0ed0*/ 	.short	0x0100
        /*0ed2*/ 	.byte	0x08
	.zero		1


	//   ....[20]....
        /*0ed4*/ 	.word	0x00000890
        /*0ed8*/ 	.word	0x000000ff
        /*0edc*/ 	.word	0x000388c0
        /*0ee0*/ 	.short	0x0100
        /*0ee2*/ 	.byte	0x08
	.zero		1


	//   ....[21]....
        /*0ee4*/ 	.word	0x000008a0
        /*0ee8*/ 	.word	0x000000ff
        /*0eec*/ 	.word	0x000388b8
        /*0ef0*/ 	.short	0x0100
        /*0ef2*/ 	.byte	0x08
	.zero		1


	//   ....[22]....
        /*0ef4*/ 	.word	0x000008b0
        /*0ef8*/ 	.word	0x000000ff
        /*0efc*/ 	.word	0x000388c8
        /*0f00*/ 	.short	0x0100
        /*0f02*/ 	.byte	0x08
	.zero		1


	//   ....[23]....
        /*0f04*/ 	.word	0x00003260
        /*0f08*/ 	.word	0x0000003c
        /*0f0c*/ 	.word	0x00038890
        /*0f10*/ 	.short	0x010a
        /*0f12*/ 	.byte	0x3f
	.zero		1


	//   ....[24]....
        /*0f14*/ 	.word	0x00003ce0
        /*0f18*/ 	.word	0x0000003c
        /*0f1c*/ 	.word	0x00038890
        /*0f20*/ 	.short	0x010a
        /*0f22*/ 	.byte	0x3f
	.zero		1


	//   ....[25]....
        /*0f24*/ 	.word	0x000045b0
        /*0f28*/ 	.word	0x0000003c
        /*0f2c*/ 	.word	0x00038890
        /*0f30*/ 	.short	0x010a
        /*0f32*/ 	.byte	0x3f
	.zero		1


	//   ....[26]....
        /*0f34*/ 	.word	0x00004970
        /*0f38*/ 	.word	0x00000004
        /*0f3c*/ 	.word	0x00000000
        /*0f40*/ 	.short	0x0101
        /*0f42*/ 	.byte	0x3f
	.zero		1


	//   ....[27]....
        /*0f44*/ 	.word	0x000049b0
        /*0f48*/ 	.word	0x0000003c
        /*0f4c*/ 	.word	0x000388b0
        /*0f50*/ 	.short	0x010a
        /*0f52*/ 	.byte	0x3f
	.zero		1


	//   ....[28]....
        /*0f54*/ 	.word	0x000052a0
        /*0f58*/ 	.word	0x0000003c
        /*0f5c*/ 	.word	0x00000000
        /*0f60*/ 	.short	0x0101
        /*0f62*/ 	.byte	0x3f
	.zero		1


	//   ....[29]....
        /*0f64*/ 	.word	0x00005f30
        /*0f68*/ 	.word	0x0000000b
        /*0f6c*/ 	.word	0x00000000
        /*0f70*/ 	.short	0x0101
        /*0f72*/ 	.byte	0x3f
	.zero		1


	//   ....[30]....
        /*0f74*/ 	.word	0x00006af0
        /*0f78*/ 	.word	0x0000000a
        /*0f7c*/ 	.word	0x00000000
        /*0f80*/ 	.short	0x0101
        /*0f82*/ 	.byte	0x3f
	.zero		1


	//   ....[31]....
        /*0f84*/ 	.word	0x00007de0
        /*0f88*/ 	.word	0x00000011
        /*0f8c*/ 	.word	0x00038800
        /*0f90*/ 	.short	0x010a
        /*0f92*/ 	.byte	0x3f
	.zero		1


	//   ....[32]....
        /*0f94*/ 	.word	0x00007e30
        /*0f98*/ 	.word	0x00000011
        /*0f9c*/ 	.word	0x00038800
        /*0fa0*/ 	.short	0x010a
        /*0fa2*/ 	.byte	0x3f
	.zero		1


	//   ....[33]....
        /*0fa4*/ 	.word	0x00008900
        /*0fa8*/ 	.word	0x00000011
        /*0fac*/ 	.word	0x00038800
        /*0fb0*/ 	.short	0x010a
        /*0fb2*/ 	.byte	0x3f
	.zero		1


	//   ....[34]....
        /*0fb4*/ 	.word	0x00009e60
        /*0fb8*/ 	.word	0x00000011
        /*0fbc*/ 	.word	0x00038800
        /*0fc0*/ 	.short	0x010a
        /*0fc2*/ 	.byte	0x3f
	.zero		1


	//   ....[35]....
        /*0fc4*/ 	.word	0x0000ae10
        /*0fc8*/ 	.word	0x00000014
        /*0fcc*/ 	.word	0x00038830
        /*0fd0*/ 	.short	0x010a
        /*0fd2*/ 	.byte	0x3f
	.zero		1


	//   ....[36]....
        /*0fd4*/ 	.word	0x0000aec0
        /*0fd8*/ 	.word	0x00000014
        /*0fdc*/ 	.word	0x00038830
        /*0fe0*/ 	.short	0x010a
        /*0fe2*/ 	.byte	0x3f
	.zero		1


	//   ....[37]....
        /*0fe4*/ 	.word	0x0000b1d0
        /*0fe8*/ 	.word	0x00000011
        /*0fec*/ 	.word	0x00038810
        /*0ff0*/ 	.short	0x010a
        /*0ff2*/ 	.byte	0x3f
	.zero		1


	//   ....[38]....
        /*0ff4*/ 	.word	0x0000b220
        /*0ff8*/ 	.word	0x00000014
        /*0ffc*/ 	.word	0x00038850
        /*1000*/ 	.short	0x010a
        /*1002*/ 	.byte	0x3f
	.zero		1


	//   ....[39]....
        /*1004*/ 	.word	0x0000b290
        /*1008*/ 	.word	0x00000014
        /*100c*/ 	.word	0x00038850
        /*1010*/ 	.short	0x010a
        /*1012*/ 	.byte	0x3f
	.zero		1


	//   ....[40]....
        /*1014*/ 	.word	0x0000d500
        /*1018*/ 	.word	0x00000018
        /*101c*/ 	.word	0x00000000
        /*1020*/ 	.short	0x0101
        /*1022*/ 	.byte	0x3f
	.zero		1


	//   ....[41]....
        /*1024*/ 	.word	0x0000de30
        /*1028*/ 	.word	0x00000014
        /*102c*/ 	.word	0x00000000
        /*1030*/ 	.short	0x0101
        /*1032*/ 	.byte	0x3f
	.zero		1


	//   ....[42]....
        /*1034*/ 	.word	0x0000dfc0
        /*1038*/ 	.word	0x00000015
        /*103c*/ 	.word	0x00038830
        /*1040*/ 	.short	0x010a
        /*1042*/ 	.byte	0x3f
	.zero		1


	//   ....[43]....
        /*1044*/ 	.word	0x0000e030
        /*1048*/ 	.word	0x00000015
        /*104c*/ 	.word	0x00038830
        /*1050*/ 	.short	0x010a
        /*1052*/ 	.byte	0x3f
	.zero		1


	//   ....[44]....
        /*1054*/ 	.word	0x0000e2a0
        /*1058*/ 	.word	0x00000015
        /*105c*/ 	.word	0x00038850
        /*1060*/ 	.short	0x010a
        /*1062*/ 	.byte	0x3f
	.zero		1


	//   ....[45]....
        /*1064*/ 	.word	0x0000e2f0
        /*1068*/ 	.word	0x00000015
        /*106c*/ 	.word	0x00038850
        /*1070*/ 	.short	0x010a
        /*1072*/ 	.byte	0x3f
	.zero		1


	//   ....[46]....
        /*1074*/ 	.word	0x00010250
        /*1078*/ 	.word	0x0000000d
        /*107c*/ 	.word	0x00000000
        /*1080*/ 	.short	0x0101
        /*1082*/ 	.byte	0x3f
	.zero		1


	//   ....[47]....
        /*1084*/ 	.word	0x00011760
        /*1088*/ 	.word	0x00000015
        /*108c*/ 	.word	0x00000000
        /*1090*/ 	.short	0x0101
        /*1092*/ 	.byte	0x3f
	.zero		1


	//   ....[48]....
        /*1094*/ 	.word	0x000118a0
        /*1098*/ 	.word	0x00000015
        /*109c*/ 	.word	0x00038830
        /*10a0*/ 	.short	0x010a
        /*10a2*/ 	.byte	0x3f
	.zero		1


	//   ....[49]....
        /*10a4*/ 	.word	0x00011910
        /*10a8*/ 	.word	0x00000015
        /*10ac*/ 	.word	0x00038830
        /*10b0*/ 	.short	0x010a
        /*10b2*/ 	.byte	0x3f
	.zero		1


	//   ....[50]....
        /*10b4*/ 	.word	0x00011b80
        /*10b8*/ 	.word	0x00000015
        /*10bc*/ 	.word	0x00038850
        /*10c0*/ 	.short	0x010a
        /*10c2*/ 	.byte	0x3f
	.zero		1


	//   ....[51]....
        /*10c4*/ 	.word	0x00011bd0
        /*10c8*/ 	.word	0x00000015
        /*10cc*/ 	.word	0x00038850
        /*10d0*/ 	.short	0x010a
        /*10d2*/ 	.byte	0x3f
	.zero		1


	//   ....[52]....
        /*10d4*/ 	.word	0x00013880
        /*10d8*/ 	.word	0x00000000
        /*10dc*/ 	.word	0x00000000
        /*10e0*/ 	.short	0x0101
        /*10e2*/ 	.byte	0x3f
	.zero		1


	//   ....[53]....
        /*10e4*/ 	.word	0x00014a50
        /*10e8*/ 	.word	0x00000015
        /*10ec*/ 	.word	0x00000000
        /*10f0*/ 	.short	0x0101
        /*10f2*/ 	.byte	0x3f
	.zero		1


	//   ....[54]....
        /*10f4*/ 	.word	0x00017150
        /*10f8*/ 	.word	0x00000000
        /*10fc*/ 	.word	0x00000000
        /*1100*/ 	.short	0x0101
        /*1102*/ 	.byte	0x3f
	.zero		1


	//   ....[55]....
        /*1104*/ 	.word	0x000180f0
        /*1108*/ 	.word	0x00000002
        /*110c*/ 	.word	0x00000000
        /*1110*/ 	.short	0x0101
        /*1112*/ 	.byte	0x3f
	.zero		1


	//   ....[56]....
        /*1114*/ 	.word	0x0001c120
        /*1118*/ 	.word	0x00000012
        /*111c*/ 	.word	0x00038820
        /*1120*/ 	.short	0x010a
        /*1122*/ 	.byte	0x3f
	.zero		1


	//   ....[57]....
        /*1124*/ 	.word	0x0001c1b0
        /*1128*/ 	.word	0x00000003
        /*112c*/ 	.word	0x000388a0
        /*1130*/ 	.short	0x010a
        /*1132*/ 	.byte	0x3f
	.zero		1


	//   ....[58]....
        /*1134*/ 	.word	0x0001c400
        /*1138*/ 	.word	0x00000003
        /*113c*/ 	.word	0x000388c0
        /*1140*/ 	.short	0x010a
        /*1142*/ 	.byte	0x3f
	.zero		1


	//   ....[59]....
        /*1144*/ 	.word	0x0001cdd0
        /*1148*/ 	.word	0x00000009
        /*114c*/ 	.word	0x000388a0
        /*1150*/ 	.short	0x010a
        /*1152*/ 	.byte	0x3f
	.zero		1


	//   ....[60]....
        /*1154*/ 	.word	0x0001d010
        /*1158*/ 	.word	0x00000009
        /*115c*/ 	.word	0x000388c0
        /*1160*/ 	.short	0x010a
        /*1162*/ 	.byte	0x3f
	.zero		1


	//   ....[61]....
        /*1164*/ 	.word	0x0001e8c0
        /*1168*/ 	.word	0x0000001a
        /*116c*/ 	.word	0x00038840
        /*1170*/ 	.short	0x010a
        /*1172*/ 	.byte	0x3f
	.zero		1


	//   ....[62]....
        /*1174*/ 	.word	0x0001ed90
        /*1178*/ 	.word	0x0000001a
        /*117c*/ 	.word	0x00038830
        /*1180*/ 	.short	0x0107
        /*1182*/ 	.byte	0x3f
	.zero		1


	//   ....[63]....
        /*1184*/ 	.word	0x0001ee60
        /*1188*/ 	.word	0x0000001a
        /*118c*/ 	.word	0x00038830
        /*1190*/ 	.short	0x0101
        /*1192*/ 	.byte	0x3f
	.zero		1


	//   ....[64]....
        /*1194*/ 	.word	0x0001f6f0
        /*1198*/ 	.word	0x00000012
        /*119c*/ 	.word	0x00038800
        /*11a0*/ 	.short	0x0107
        /*11a2*/ 	.byte	0x3f
	.zero		1


	//   ....[65]....
        /*11a4*/ 	.word	0x0001f780
        /*11a8*/ 	.word	0x00000012
        /*11ac*/ 	.word	0x00038800
        /*11b0*/ 	.short	0x0101
        /*11b2*/ 	.byte	0x3f
	.zero		1


	//   ....[66]....
        /*11b4*/ 	.word	0x00020670
        /*11b8*/ 	.word	0x00000012
        /*11bc*/ 	.word	0x00038810
        /*11c0*/ 	.short	0x0107
        /*11c2*/ 	.byte	0x3f
	.zero		1


	//   ....[67]....
        /*11c4*/ 	.word	0x00020770
        /*11c8*/ 	.word	0x00000012
        /*11cc*/ 	.word	0x00038810
        /*11d0*/ 	.short	0x0101
        /*11d2*/ 	.byte	0x3f
	.zero		1


	//   ....[68]....
        /*11d4*/ 	.word	0x00020790
        /*11d8*/ 	.word	0x00000012
        /*11dc*/ 	.word	0x00038820
        /*11e0*/ 	.short	0x010a
        /*11e2*/ 	.byte	0x3f
	.zero		1


	//   ....[69]....
        /*11e4*/ 	.word	0x00020820
        /*11e8*/ 	.word	0x0000001a
        /*11ec*/ 	.word	0x00038860
        /*11f0*/ 	.short	0x010a
        /*11f2*/ 	.byte	0x3f
	.zero		1


	//   ....[70]....
        /*11f4*/ 	.word	0x00021130
        /*11f8*/ 	.word	0x0000001a
        /*11fc*/ 	.word	0x00038850
        /*1200*/ 	.short	0x0107
        /*1202*/ 	.byte	0x3f
	.zero		1


	//   ....[71]....
        /*1204*/ 	.word	0x00021200
        /*1208*/ 	.word	0x0000001a
        /*120c*/ 	.word	0x00038850
        /*1210*/ 	.short	0x0101
        /*1212*/ 	.byte	0x3f
	.zero		1


	//   ....[72]....
        /*1214*/ 	.word	0x00021580
        /*1218*/ 	.word	0x00000006
        /*121c*/ 	.word	0x00038840
        /*1220*/ 	.short	0x010a
        /*1222*/ 	.byte	0x3f
	.zero		1


	//   ....[73]....
        /*1224*/ 	.word	0x000218a0
        /*1228*/ 	.word	0x00000006
        /*122c*/ 	.word	0x00038830
        /*1230*/ 	.short	0x0107
        /*1232*/ 	.byte	0x3f
	.zero		1


	//   ....[74]....
        /*1234*/ 	.word	0x00021960
        /*1238*/ 	.word	0x00000006
        /*123c*/ 	.word	0x00038830
        /*1240*/ 	.short	0x0101
        /*1242*/ 	.byte	0x3f
	.zero		1


	//   ....[75]....
        /*1244*/ 	.word	0x00021990
        /*1248*/ 	.word	0x00000006
        /*124c*/ 	.word	0x00038860
        /*1250*/ 	.short	0x010a
        /*1252*/ 	.byte	0x3f
	.zero		1


	//   ....[76]....
        /*1254*/ 	.word	0x00022040
        /*1258*/ 	.word	0x00000006
        /*125c*/ 	.word	0x00038850
        /*1260*/ 	.short	0x0107
        /*1262*/ 	.byte	0x3f
	.zero		1


	//   ....[77]....
        /*1264*/ 	.word	0x00022100
        /*1268*/ 	.word	0x00000006
        /*126c*/ 	.word	0x00038850
        /*1270*/ 	.short	0x0101
        /*1272*/ 	.byte	0x3f
	.zero		1


	//   ....[78]....
        /*1274*/ 	.word	0x000233a0
        /*1278*/ 	.word	0x00000007
        /*127c*/ 	.word	0x00038820
        /*1280*/ 	.short	0x010a
        /*1282*/ 	.byte	0x3f
	.zero		1


	//   ....[79]....
        /*1284*/ 	.word	0x00023510
        /*1288*/ 	.word	0x00000005
        /*128c*/ 	.word	0x00038840
        /*1290*/ 	.short	0x010a
        /*1292*/ 	.byte	0x3f
	.zero		1


	//   ....[80]....
        /*1294*/ 	.word	0x000235b0
        /*1298*/ 	.word	0x00000003
        /*129c*/ 	.word	0x00038840
        /*12a0*/ 	.short	0x010a
        /*12a2*/ 	.byte	0x3f
	.zero		1


	//   ....[81]....
        /*12a4*/ 	.word	0x000235f0
        /*12a8*/ 	.word	0x00000005
        /*12ac*/ 	.word	0x00038860
        /*12b0*/ 	.short	0x010a
        /*12b2*/ 	.byte	0x3f
	.zero		1


	//   ....[82]....
        /*12b4*/ 	.word	0x00023630
        /*12b8*/ 	.word	0x00000003
        /*12bc*/ 	.word	0x00038860
        /*12c0*/ 	.short	0x010a
        /*12c2*/ 	.byte	0x3f
	.zero		1


	//   ....[83]....
        /*12c4*/ 	.word	0x00023690
        /*12c8*/ 	.word	0x0000003c
        /*12cc*/ 	.word	0x00038890
        /*12d0*/ 	.short	0x010a
        /*12d2*/ 	.byte	0x3f
	.zero		1


	//   ....[84]....
        /*12d4*/ 	.word	0x00023810
        /*12d8*/ 	.word	0x0000003c
        /*12dc*/ 	.word	0x00038890
        /*12e0*/ 	.short	0x010a
        /*12e2*/ 	.byte	0x3f
	.zero		1


	//   ....[85]....
        /*12e4*/ 	.word	0x00023990
        /*12e8*/ 	.word	0x0000003c
        /*12ec*/ 	.word	0x00038890
        /*12f0*/ 	.short	0x010a
        /*12f2*/ 	.byte	0x3f
	.zero		1


	//   ....[86]....
        /*12f4*/ 	.word	0x00023af0
        /*12f8*/ 	.word	0x0000003c
        /*12fc*/ 	.word	0x000388b0
        /*1300*/ 	.short	0x010a
        /*1302*/ 	.byte	0x3f
	.zero		1


	//   ....[87]....
        /*1304*/ 	.word	0x00023ed0
        /*1308*/ 	.word	0x00000011
        /*130c*/ 	.word	0x00038800
        /*1310*/ 	.short	0x010a
        /*1312*/ 	.byte	0x3f
	.zero		1


	//   ....[88]....
        /*1314*/ 	.word	0x000244a0
        /*1318*/ 	.word	0x00000011
        /*131c*/ 	.word	0x00038800
        /*1320*/ 	.short	0x010a
        /*1322*/ 	.byte	0x3f
	.zero		1


	//   ....[89]....
        /*1324*/ 	.word	0x000244f0
        /*1328*/ 	.word	0x00000014
        /*132c*/ 	.word	0x00038830
        /*1330*/ 	.short	0x010a
        /*1332*/ 	.byte	0x3f
	.zero		1


	//   ....[90]....
        /*1334*/ 	.word	0x00024540
        /*1338*/ 	.word	0x00000011
        /*133c*/ 	.word	0x00038810
        /*1340*/ 	.short	0x010a
        /*1342*/ 	.byte	0x3f
	.zero		1


	//   ....[91]....
        /*1344*/ 	.word	0x00024590
        /*1348*/ 	.word	0x00000014
        /*134c*/ 	.word	0x00038850
        /*1350*/ 	.short	0x010a
        /*1352*/ 	.byte	0x3f
	.zero		1


	//   ....[92]....
        /*1354*/ 	.word	0x000245e0
        /*1358*/ 	.word	0x00000015
        /*135c*/ 	.word	0x00038830
        /*1360*/ 	.short	0x010a
        /*1362*/ 	.byte	0x3f
	.zero		1


	//   ....[93]....
        /*1364*/ 	.word	0x00024630
        /*1368*/ 	.word	0x00000015
        /*136c*/ 	.word	0x00038850
        /*1370*/ 	.short	0x010a
        /*1372*/ 	.byte	0x3f
	.zero		1


	//   ....[94]....
        /*1374*/ 	.word	0x00024680
        /*1378*/ 	.word	0x00000015
        /*137c*/ 	.word	0x00038830
        /*1380*/ 	.short	0x010a
        /*1382*/ 	.byte	0x3f
	.zero		1


	//   ....[95]....
        /*1384*/ 	.word	0x000246d0
        /*1388*/ 	.word	0x00000015
        /*138c*/ 	.word	0x00038850
        /*1390*/ 	.short	0x010a
        /*1392*/ 	.byte	0x3f
	.zero		1


	//   ....[96]....
        /*1394*/ 	.word	0x00024870
        /*1398*/ 	.word	0x00000012
        /*139c*/ 	.word	0x00038820
        /*13a0*/ 	.short	0x010a
        /*13a2*/ 	.byte	0x3f
	.zero		1


	//   ....[97]....
        /*13a4*/ 	.word	0x000248c0
        /*13a8*/ 	.word	0x00000003
        /*13ac*/ 	.word	0x000388a0
        /*13b0*/ 	.short	0x010a
        /*13b2*/ 	.byte	0x3f
	.zero		1


	//   ....[98]....
        /*13b4*/ 	.word	0x00024910
        /*13b8*/ 	.word	0x00000003
        /*13bc*/ 	.word	0x000388c0
        /*13c0*/ 	.short	0x010a
        /*13c2*/ 	.byte	0x3f
	.zero		1


	//   ....[99]....
        /*13c4*/ 	.word	0x00024960
        /*13c8*/ 	.word	0x00000009
        /*13cc*/ 	.word	0x000388a0
        /*13d0*/ 	.short	0x010a
        /*13d2*/ 	.byte	0x3f
	.zero		1


	//   ....[100]....
        /*13d4*/ 	.word	0x000249b0
        /*13d8*/ 	.word	0x00000009
        /*13dc*/ 	.word	0x000388c0
        /*13e0*/ 	.short	0x010a
        /*13e2*/ 	.byte	0x3f
	.zero		1


	//   ....[101]....
        /*13e4*/ 	.word	0x00024ad0
        /*13e8*/ 	.word	0x0000001a
        /*13ec*/ 	.word	0x00038840
        /*13f0*/ 	.short	0x010a
        /*13f2*/ 	.byte	0x3f
	.zero		1


	//   ....[102]....
        /*13f4*/ 	.word	0x00026060
        /*13f8*/ 	.word	0x00000012
        /*13fc*/ 	.word	0x00038820
        /*1400*/ 	.short	0x010a
        /*1402*/ 	.byte	0x3f
	.zero		1


	//   ....[103]....
        /*1404*/ 	.word	0x000260b0
        /*1408*/ 	.word	0x0000001a
        /*140c*/ 	.word	0x00038860
        /*1410*/ 	.short	0x010a
        /*1412*/ 	.byte	0x3f
	.zero		1


	//   ....[104]....
        /*1414*/ 	.word	0x000269a0
        /*1418*/ 	.word	0x00000006
        /*141c*/ 	.word	0x00038840
        /*1420*/ 	.short	0x010a
        /*1422*/ 	.byte	0x3f
	.zero		1


	//   ....[105]....
        /*1424*/ 	.word	0x00026e60
        /*1428*/ 	.word	0x00000006
        /*142c*/ 	.word	0x00038860
        /*1430*/ 	.short	0x010a
        /*1432*/ 	.byte	0x3f
	.zero		1


	//   ....[106]....
        /*1434*/ 	.word	0x00028000
        /*1438*/ 	.word	0x00000007
        /*143c*/ 	.word	0x00038820
        /*1440*/ 	.short	0x010a
        /*1442*/ 	.byte	0x3f
	.zero		1


	//   ....[107]....
        /*1444*/ 	.word	0x000281a0
        /*1448*/ 	.word	0x00000005
        /*144c*/ 	.word	0x00038840
        /*1450*/ 	.short	0x010a
        /*1452*/ 	.byte	0x3f
	.zero		1


	//   ....[108]....
        /*1454*/ 	.word	0x000281f0
        /*1458*/ 	.word	0x00000003
        /*145c*/ 	.word	0x00038840
        /*1460*/ 	.short	0x010a
        /*1462*/ 	.byte	0x3f
	.zero		1


	//   ....[109]....
        /*1464*/ 	.word	0x00028240
        /*1468*/ 	.word	0x00000005
        /*146c*/ 	.word	0x00038860
        /*1470*/ 	.short	0x010a
        /*1472*/ 	.byte	0x3f
	.zero		1


	//----- nvinfo : EIATTR_NUM_MBARRIERS
	.align		4
.L_638:
        /*1474*/ 	.byte	0x03, 0x38
        /*1476*/ 	.short	0x0017


	//----- nvinfo : EIATTR_EXIT_INSTR_OFFSETS
	.align		4
        /*1478*/ 	.byte	0x04, 0x1c
        /*147a*/ 	.short	(.L_640 - .L_639)


	//   ....[0]....
.L_639:
        /*147c*/ 	.word	0x00023680


	//----- nvinfo : EIATTR_MAX_THREADS
	.align		4
.L_640:
        /*1480*/ 	.byte	0x04, 0x05
        /*1482*/ 	.short	(.L_642 - .L_641)
.L_641:
        /*1484*/ 	.word	0x00000180
        /*1488*/ 	.word	0x00000001
        /*148c*/ 	.word	0x00000001


	//----- nvinfo : EIATTR_CRS_STACK_SIZE
	.align		4
.L_642:
        /*1490*/ 	.byte	0x04, 0x1e
        /*1492*/ 	.short	(.L_644 - .L_643)
.L_643:
        /*1494*/ 	.word	0x00000000


	//----- nvinfo : EIATTR_CBANK_PARAM_SIZE
	.align		4
.L_644:
        /*1498*/ 	.byte	0x03, 0x19
        /*149a*/ 	.short	0x0bf0


	//----- nvinfo : EIATTR_PARAM_CBANK
	.align		4
        /*149c*/ 	.byte	0x04, 0x0a
        /*149e*/ 	.short	(.L_646 - .L_645)
	.align		4
.L_645:
        /*14a0*/ 	.word	index@(.nv.constant0._ZN7cutlass13device_kernelIN5flash11enable_sm90INS1_16FlashAttnFwdSm90INS1_25CollectiveMainloopFwdSm90ILi2EN4cute5tupleIJNS5_1CILi1EEES8_S8_EEENS6_IJNS7_ILi64EEESA_SA_EEELi512ENS_10bfloat16_tEfNS_4arch4Sm90ELb1ELb0ELb0ELb1ELb1ELb1ELb1ELb0ELb0ELb1ELb1ELb0EEENS1_21CollectiveEpilogueFwdINS6_IJSA_NS7_ILi512EEESA_EEES9_SC_SE_Li256ELb1ELb1ELb1ELb0EEENS1_36VarlenDynamicPersistentTileSchedulerILi64ELi64ELi256ELi128ELb1ELb1ELb1ELb1ELb1ELb1EEEEEEEEEvNT_6ParamsE)
        /*14a4*/ 	.short	0x0210
        /*14a6*/ 	.short	0x0bf0


	//----- nvinfo : EIATTR_SW_WAR
	.align		4
.L_646:
        /*14a8*/ 	.byte	0x04, 0x36
        /*14aa*/ 	.short	(.L_648 - .L_647)
.L_647:
        /*14ac*/ 	.word	0x00000008
.L_648:


//--------------------- .nv.callgraph             --------------------------
	.section	.nv.callgraph,"",@"SHT_CUDA_CALLGRAPH"
	.align	4
	.sectionentsize	8
	.align		4
        /*0000*/ 	.word	0x00000000
	.align		4
        /*0004*/ 	.word	0xffffffff
	.align		4
        /*0008*/ 	.word	index@(_ZN7cutlass13device_kernelIN5flash11enable_sm90INS1_16FlashAttnFwdSm90INS1_25CollectiveMainloopFwdSm90ILi2EN4cute5tupleIJNS5_1CILi1EEES8_S8_EEENS6_IJNS7_ILi64EEESA_SA_EEELi512ENS_10bfloat16_tEfNS_4arch4Sm90ELb0ELb0ELb0ELb0ELb1ELb0ELb0ELb0ELb0ELb1ELb1ELb0EEENS1_21CollectiveEpilogueFwdINS6_IJSA_NS7_ILi512EEESA_EEES9_SC_SE_Li256ELb0ELb1ELb1ELb0EEENS1_19SingleTileSchedulerILb0ELb1ELb1ELi64EEEEEEEEEvNT_6ParamsE)
	.align		4
        /*000c*/ 	.word	index@(__assertfail)
	.align		4
        /*0010*/ 	.word	index@(_ZN7cutlass13device_kernelIN5flash11enable_sm90INS1_16FlashAttnFwdSm90INS1_25CollectiveMainloopFwdSm90ILi2EN4cute5tupleIJNS5_1CILi1EEES8_S8_EEENS6_IJNS7_ILi64EEESA_SA_EEELi512ENS_10bfloat16_tEfNS_4arch4Sm90ELb0ELb0ELb0ELb0ELb1ELb0ELb1ELb0ELb0ELb1ELb1ELb0EEENS1_21CollectiveEpilogueFwdINS6_IJSA_NS7_ILi512EEESA_EEES9_SC_SE_Li256ELb0ELb1ELb1ELb0EEENS1_19SingleTileSchedulerILb0ELb1ELb1ELi64EEEEEEEEEvNT_6ParamsE)
	.align		4
        /*0014*/ 	.word	index@(__assertfail)
	.align		4
        /*0018*/ 	.word	index@(_ZN7cutlass13device_kernelIN5flash11enable_sm90INS1_16FlashAttnFwdSm90INS1_25CollectiveMainloopFwdSm90ILi2EN4cute5tupleIJNS5_1CILi1EEES8_S8_EEENS6_IJNS7_ILi64EEESA_SA_EEELi512ENS_10bfloat16_tEfNS_4arch4Sm90ELb0ELb0ELb0ELb1ELb1ELb0ELb0ELb0ELb0ELb1ELb1ELb0EEENS1_21CollectiveEpilogueFwdINS6_IJSA_NS7_ILi512EEESA_EEES9_SC_SE_Li256ELb1ELb1ELb1ELb0EEENS1_36VarlenDynamicPersistentTileSchedulerILi64ELi64ELi256ELi128ELb1ELb1ELb1ELb0ELb1ELb1EEEEEEEEEvNT_6ParamsE)
	.align		4
        /*001c*/ 	.word	index@(__assertfail)
	.align		4
        /*0020*/ 	.word	index@(_ZN7cutlass13device_kernelIN5flash11enable_sm90INS1_16FlashAttnFwdSm90INS1_25CollectiveMainloopFwdSm90ILi2EN4cute5tupleIJNS5_1CILi1EEES8_S8_EEENS6_IJNS7_ILi64EEESA_SA_EEELi512ENS_10bfloat16_tEfNS_4arch4Sm90ELb0ELb0ELb0ELb1ELb1ELb1ELb0ELb0ELb0ELb1ELb1ELb0EEENS1_21CollectiveEpilogueFwdINS6_IJSA_NS7_ILi512EEESA_EEES9_SC_SE_Li256ELb1ELb1ELb1ELb0EEENS1_36VarlenDynamicPersistentTileSchedulerILi64ELi64ELi256ELi128ELb1ELb1ELb1ELb0ELb1ELb1EEEEEEEEEvNT_6ParamsE)
	.align		4
        /*0024*/ 	.word	index@(__assertfail)
	.align		4
        /*0028*/ 	.word	index@(_ZN7cutlass13device_kernelIN5flash11enable_sm90INS1_16FlashAttnFwdSm90INS1_25CollectiveMainloopFwdSm90ILi2EN4cute5tupleIJNS5_1CILi1EEES8_S8_EEENS6_IJNS7_ILi64EEESA_SA_EEELi512ENS_10bfloat16_tEfNS_4arch4Sm90ELb0ELb0ELb0ELb1ELb1ELb0ELb1ELb0ELb0ELb1ELb1ELb0EEENS1_21CollectiveEpilogueFwdINS6_IJSA_NS7_ILi512EEESA_EEES9_SC_SE_Li256ELb1ELb1ELb1ELb0EEENS1_36VarlenDynamicPersistentTileSchedulerILi64ELi64ELi256ELi128ELb1ELb1ELb1ELb0ELb1ELb1EEEEEEEEEvNT_6ParamsE)
	.align		4
        /*002c*/ 	.word	index@(__assertfail)
	.align		4
        /*0030*/ 	.word	index@(_ZN7cutlass13device_kernelIN5flash11enable_sm90INS1_16FlashAttnFwdSm90INS1_25CollectiveMainloopFwdSm90ILi2EN4cute5tupleIJNS5_1CILi1EEES8_S8_EEENS6_IJNS7_ILi64EEESA_SA_EEELi512ENS_10bfloat16_tEfNS_4arch4Sm90ELb0ELb0ELb0ELb1ELb1ELb1ELb1ELb0ELb0ELb1ELb1ELb0EEENS1_21CollectiveEpilogueFwdINS6_IJSA_NS7_ILi512EEESA_EEES9_SC_SE_Li256ELb1ELb1ELb1ELb0EEENS1_36VarlenDynamicPersistentTileSchedulerILi64ELi64ELi256ELi128ELb1ELb1ELb1ELb0ELb1ELb1EEEEEEEEEvNT_6ParamsE)
	.align		4
        /*0034*/ 	.word	index@(__assertfail)
	.align		4
        /*0038*/ 	.word	index@(_ZN7cutlass13device_kernelIN5flash11enable_sm90INS1_16FlashAttnFwdSm90INS1_25CollectiveMainloopFwdSm90ILi2EN4cute5tupleIJNS5_1CILi1EEES8_S8_EEENS6_IJNS7_ILi64EEESA_SA_EEELi512ENS_10bfloat16_tEfNS_4arch4Sm90ELb0ELb1ELb0ELb0ELb1ELb0ELb0ELb0ELb0ELb1ELb1ELb0EEENS1_21CollectiveEpilogueFwdINS6_IJSA_NS7_ILi512EEESA_EEES9_SC_SE_Li256ELb0ELb1ELb1ELb0EEENS1_19SingleTileSchedulerILb0ELb1ELb1ELi64EEEEEEEEEvNT_6ParamsE)
	.align		4
        /*003c*/ 	.word	index@(__assertfail)
	.align		4
        /*0040*/ 	.word	index@(_ZN7cutlass13device_kernelIN5flash11enable_sm90INS1_16FlashAttnFwdSm90INS1_25CollectiveMainloopFwdSm90ILi2EN4cute5tupleIJNS5_1CILi1EEES8_S8_EEENS6_IJNS7_ILi64EEESA_SA_EEELi512ENS_10bfloat16_tEfNS_4arch4Sm90ELb0ELb1ELb0ELb0ELb1ELb0ELb1ELb0ELb0ELb1ELb1ELb0EEENS1_21CollectiveEpilogueFwdINS6_IJSA_NS7_ILi512EEESA_EEES9_SC_SE_Li256ELb0ELb1ELb1ELb0EEENS1_19SingleTileSchedulerILb0ELb1ELb1ELi64EEEEEEEEEvNT_6ParamsE)
	.align		4
        /*0044*/ 	.word	index@(__assertfail)
	.align		4
        /*0048*/ 	.word	index@(_ZN7cutlass13device_kernelIN5flash11enable_sm90INS1_16FlashAttnFwdSm90INS1_25CollectiveMainloopFwdSm90ILi2EN4cute5tupleIJNS5_1CILi1EEES8_S8_EEENS6_IJNS7_ILi64EEESA_SA_EEELi512ENS_10bfloat16_tEfNS_4arch4Sm90ELb0ELb1ELb0ELb1ELb1ELb0ELb0ELb0ELb0ELb1ELb1ELb0EEENS1_21CollectiveEpilogueFwdINS6_IJSA_NS7_ILi512EEESA_EEES9_SC_SE_Li256ELb1ELb1ELb1ELb0EEENS1_36VarlenDynamicPersistentTileSchedulerILi64ELi64ELi256ELi128ELb1ELb1ELb1ELb1ELb0ELb1EEEEEEEEEvNT_6ParamsE)
	.align		4
        /*004c*/ 	.word	index@(__assertfail)
	.align		4
        /*0050*/ 	.word	index@(_ZN7cutlass13device_kernelIN5flash11enable_sm90INS1_16FlashAttnFwdSm90INS1_25CollectiveMainloopFwdSm90ILi2EN4cute5tupleIJNS5_1CILi1EEES8_S8_EEENS6_IJNS7_ILi64EEESA_SA_EEELi512ENS_10bfloat16_tEfNS_4arch4Sm90ELb0ELb1ELb0ELb1ELb1ELb1ELb0ELb0ELb0ELb1ELb1ELb0EEENS1_21CollectiveEpilogueFwdINS6_IJSA_NS7_ILi512EEESA_EEES9_SC_SE_Li256ELb1ELb1ELb1ELb0EEENS1_36VarlenDynamicPersistentTileSchedulerILi64ELi64ELi256ELi128ELb1ELb1ELb1ELb1ELb0ELb1EEEEEEEEEvNT_6ParamsE)
	.align		4
        /*0054*/ 	.word	index@(__assertfail)
	.align		4
        /*0058*/ 	.word	index@(_ZN7cutlass13device_kernelIN5flash11enable_sm90INS1_16FlashAttnFwdSm90INS1_25CollectiveMainloopFwdSm90ILi2EN4cute5tupleIJNS5_1CILi1EEES8_S8_EEENS6_IJNS7_ILi64EEESA_SA_EEELi512ENS_10bfloat16_tEfNS_4arch4Sm90ELb0ELb1ELb0ELb1ELb1ELb0ELb1ELb0ELb0ELb1ELb1ELb0EEENS1_21CollectiveEpilogueFwdINS6_IJSA_NS7_ILi512EEESA_EEES9_SC_SE_Li256ELb1ELb1ELb1ELb0EEENS1_36VarlenDynamicPersistentTileSchedulerILi64ELi64ELi256ELi128ELb1ELb1ELb1ELb1ELb0ELb1EEEEEEEEEvNT_6ParamsE)
	.align		4
        /*005c*/ 	.word	index@(__assertfail)
	.align		4
        /*0060*/ 	.word	index@(_ZN7cutlass13device_kernelIN5flash11enable_sm90INS1_16FlashAttnFwdSm90INS1_25CollectiveMainloopFwdSm90ILi2EN4cute5tupleIJNS5_1CILi1EEES8_S8_EEENS6_IJNS7_ILi64EEESA_SA_EEELi512ENS_10bfloat16_tEfNS_4arch4Sm90ELb0ELb1ELb0ELb1ELb1ELb1ELb1ELb0ELb0ELb1ELb1ELb0EEENS1_21CollectiveEpilogueFwdINS6_IJSA_NS7_ILi512EEESA_EEES9_SC_SE_Li256ELb1ELb1ELb1ELb0EEENS1_36VarlenDynamicPersistentTileSchedulerILi64ELi64ELi256ELi128ELb1ELb1ELb1ELb1ELb0ELb1EEEEEEEEEvNT_6ParamsE)
	.align		4
        /*0064*/ 	.word	index@(__assertfail)
	.align		4
        /*0068*/ 	.word	index@(_ZN7cutlass13device_kernelIN5flash11enable_sm90INS1_16FlashAttnFwdSm90INS1_25CollectiveMainloopFwdSm90ILi2EN4cute5tupleIJNS5_1CILi1EEES8_S8_EEENS6_IJNS7_ILi64EEESA_SA_EEELi512ENS_10bfloat16_tEfNS_4arch4Sm90ELb1ELb0ELb0ELb0ELb1ELb0ELb0ELb0ELb0ELb1ELb1ELb0EEENS1_21CollectiveEpilogueFwdINS6_IJSA_NS7_ILi512EEESA_EEES9_SC_SE_Li256ELb0ELb1ELb1ELb0EEENS1_19SingleTileSchedulerILb0ELb1ELb1ELi64EEEEEEEEEvNT_6ParamsE)
	.align		4
        /*006c*/ 	.word	index@(__assertfail)
	.align		4
        /*0070*/ 	.word	index@(_ZN7cutlass13device_kernelIN5flash11enable_sm90INS1_16FlashAttnFwdSm90INS1_25CollectiveMainloopFwdSm90ILi2EN4cute5tupleIJNS5_1CILi1EEES8_S8_EEENS6_IJNS7_ILi64EEESA_SA_EEELi512ENS_10bfloat16_tEfNS_4arch4Sm90ELb1ELb0ELb0ELb0ELb1ELb0ELb1ELb0ELb0ELb1ELb1ELb0EEENS1_21CollectiveEpilogueFwdINS6_IJSA_NS7_ILi512EEESA_EEES9_SC_SE_Li256ELb0ELb1ELb1ELb0EEENS1_19SingleTileSchedulerILb0ELb1ELb1ELi64EEEEEEEEEvNT_6ParamsE)
	.align		4
        /*0074*/ 	.word	index@(__assertfail)
	.align		4
        /*0078*/ 	.word	index@(_ZN7cutlass13device_kernelIN5flash11enable_sm90INS1_16FlashAttnFwdSm90INS1_25CollectiveMainloopFwdSm90ILi2EN4cute5tupleIJNS5_1CILi1EEES8_S8_EEENS6_IJNS7_ILi64EEESA_SA_EEELi512ENS_10bfloat16_tEfNS_4arch4Sm90ELb1ELb0ELb0ELb1ELb1ELb0ELb0ELb0ELb0ELb1ELb1ELb0EEENS1_21CollectiveEpilogueFwdINS6_IJSA_NS7_ILi512EEESA_EEES9_SC_SE_Li256ELb1ELb1ELb1ELb0EEENS1_36VarlenDynamicPersistentTileSchedulerILi64ELi64ELi256ELi128ELb1ELb1ELb1ELb1ELb1ELb1EEEEEEEEEvNT_6ParamsE)
	.align		4
        /*007c*/ 	.word	index@(__assertfail)
	.align		4
        /*0080*/ 	.word	index@(_ZN7cutlass13device_kernelIN5flash11enable_sm90INS1_16FlashAttnFwdSm90INS1_25CollectiveMainloopFwdSm90ILi2EN4cute5tupleIJNS5_1CILi1EEES8_S8_EEENS6_IJNS7_ILi64EEESA_SA_EEELi512ENS_10bfloat16_tEfNS_4arch4Sm90ELb1ELb0ELb0ELb1ELb1ELb1ELb0ELb0ELb0ELb1ELb1ELb0EEENS1_21CollectiveEpilogueFwdINS6_IJSA_NS7_ILi512EEESA_EEES9_SC_SE_Li256ELb1ELb1ELb1ELb0EEENS1_36VarlenDynamicPersistentTileSchedulerILi64ELi64ELi256ELi128ELb1ELb1ELb1ELb1ELb1ELb1EEEEEEEEEvNT_6ParamsE)
	.align		4
        /*0084*/ 	.word	index@(__assertfail)
	.align		4
        /*0088*/ 	.word	index@(_ZN7cutlass13device_kernelIN5flash11enable_sm90INS1_16FlashAttnFwdSm90INS1_25CollectiveMainloopFwdSm90ILi2EN4cute5tupleIJNS5_1CILi1EEES8_S8_EEENS6_IJNS7_ILi64EEESA_SA_EEELi512ENS_10bfloat16_tEfNS_4arch4Sm90ELb1ELb0ELb0ELb1ELb1ELb0ELb1ELb0ELb0ELb1ELb1ELb0EEENS1_21CollectiveEpilogueFwdINS6_IJSA_NS7_ILi512EEESA_EEES9_SC_SE_Li256ELb1ELb1ELb1ELb0EEENS1_36VarlenDynamicPersistentTileSchedulerILi64ELi64ELi256ELi128ELb1ELb1ELb1ELb1ELb1ELb1EEEEEEEEEvNT_6ParamsE)
	.align		4
        /*008c*/ 	.word	index@(__assertfail)
	.align		4
        /*0090*/ 	.word	index@(_ZN7cutlass13device_kernelIN5flash11enable_sm90INS1_16FlashAttnFwdSm90INS1_25CollectiveMainloopFwdSm90ILi2EN4cute5tupleIJNS5_1CILi1EEES8_S8_EEENS6_IJNS7_ILi64EEESA_SA_EEELi512ENS_10bfloat16_tEfNS_4arch4Sm90ELb1ELb0ELb0ELb1ELb1ELb1ELb1ELb0ELb0ELb1ELb1ELb0EEENS1_21CollectiveEpilogueFwdINS6_IJSA_NS7_ILi512EEESA_EEES9_SC_SE_Li256ELb1ELb1ELb1ELb0EEENS1_36VarlenDynamicPersistentTileSchedulerILi64ELi64ELi256ELi128ELb1ELb1ELb1ELb1ELb1ELb1EEEEEEEEEvNT_6ParamsE)
	.align		4
        /*0094*/ 	.word	index@(__assertfail)
	.align		4
        /*0098*/ 	.word	0x00000000
	.align		4
        /*009c*/ 	.word	0xfffffffe
	.align		4
        /*00a0*/ 	.word	0x00000000
	.align		4
        /*00a4*/ 	.word	0xfffffffd
	.align		4
        /*00a8*/ 	.word	0x00000000
	.align		4
        /*00ac*/ 	.word	0xfffffffc


//--------------------- .nv.constant4             --------------------------
	.section	.nv.constant4,"a",@progbits
	.align	8
	.align		8
.nv.constant4:
        /*0000*/ 	.dword	__assertfail
	.align		8
        /*0008*/ 	.dword	__unnamed_1
	.align		8
        /*0010*/ 	.dword	__unnamed_2
	.align		8
        /*0018*/ 	.dword	__unnamed_3
	.align		8
        /*0020*/ 	.dword	__unnamed_4
	.align		8
        /*0028*/ 	.dword	__unnamed_5
	.align		8
        /*0030*/ 	.dword	__unnamed_6
	.align		8
        /*0038*/ 	.dword	_ZN81_INTERNAL_e004f4dd_45_flash_fwd_hdim64_512_bf16_paged_split_sm90_cu_2acf44d3_31264cuda3std3__45__cpo5beginE
	.align		8
        /*0040*/ 	.dword	_ZN81_INTERNAL_e004f4dd_45_flash_fwd_hdim64_512_bf16_paged_split_sm90_cu_2acf44d3_31264cuda3std3__45__cpo3endE
	.align		8
        /*0048*/ 	.dword	_ZN81_INTERNAL_e004f4dd_45_flash_fwd_hdim64_512_bf16_paged_split_sm90_cu_2acf44d3_31264cuda3std3__45__cpo6cbeginE
	.align		8
        /*0050*/ 	.dword	_ZN81_INTERNAL_e004f4dd_45_flash_fwd_hdim64_512_bf16_paged_split_sm90_cu_2acf44d3_31264cuda3std3__45__cpo4cendE
	.align		8
        /*0058*/ 	.dword	_ZN81_INTERNAL_e004f4dd_45_flash_fwd_hdim64_512_bf16_paged_split_sm90_cu_2acf44d3_31264cuda3std3__483_GLOBAL__N__e004f4dd_45_flash_fwd_hdim64_512_bf16_paged_split_sm90_cu_2acf44d3_31266ignoreE
	.align		8
        /*0060*/ 	.dword	_ZN81_INTERNAL_e004f4dd_45_flash_fwd_hdim64_512_bf16_paged_split_sm90_cu_2acf44d3_31264cuda3std3__419piecewise_constructE
	.align		8
        /*0068*/ 	.dword	_ZN81_INTERNAL_e004f4dd_45_flash_fwd_hdim64_512_bf16_paged_split_sm90_cu_2acf44d3_31264cuda3std3__48in_placeE
	.align		8
        /*0070*/ 	.dword	_ZN81_INTERNAL_e004f4dd_45_flash_fwd_hdim64_512_bf16_paged_split_sm90_cu_2acf44d3_31264cuda3std6ranges3__45__cpo4swapE
	.align		8
        /*0078*/ 	.dword	_ZN81_INTERNAL_e004f4dd_45_flash_fwd_hdim64_512_bf16_paged_split_sm90_cu_2acf44d3_31264cuda3std6ranges3__45__cpo9iter_moveE
	.align		8
        /*0080*/ 	.dword	_ZN81_INTERNAL_e004f4dd_45_flash_fwd_hdim64_512_bf16_paged_split_sm90_cu_2acf44d3_31264cute7productE
	.align		8
        /*0088*/ 	.dword	_ZN81_INTERNAL_e004f4dd_45_flash_fwd_hdim64_512_bf16_paged_split_sm90_cu_2acf44d3_31264cute1_E
	.align		8
        /*0090*/ 	.dword	$str$23
	.align		8
        /*0098*/ 	.dword	$str$24


//--------------------- .text._ZN7cutlass13device_kernelIN5flash11enable_sm90INS1_16FlashAttnFwdSm90INS1_25CollectiveMainloopFwdSm90ILi2EN4cute5tupleIJNS5_1CILi1EEES8_S8_EEENS6_IJNS7_ILi64EEESA_SA_EEELi512ENS_10bfloat16_tEfNS_4arch4Sm90ELb0ELb0ELb0ELb0ELb1ELb0ELb0ELb0ELb0ELb1ELb1ELb0EEENS1_21CollectiveEpilogueFwdINS6_IJSA_NS7_ILi512EEESA_EEES9_SC_SE_Li256ELb0ELb1ELb1ELb0EEENS1_19SingleTileSchedulerILb0ELb1ELb1ELi64EEEEEEEEEvNT_6ParamsE --------------------------
	.section	.text._ZN7cutlass13device_kernelIN5flash11enable_sm90INS1_16FlashAttnFwdSm90INS1_25CollectiveMainloopFwdSm90ILi2EN4cute5tupleIJNS5_1CILi1EEES8_S8_EEENS6_IJNS7_ILi64EEESA_SA_EEELi512ENS_10bfloat16_tEfNS_4arch4Sm90ELb0ELb0ELb0ELb0ELb1ELb0ELb0ELb0ELb0ELb1ELb1ELb0EEENS1_21CollectiveEpilogueFwdINS6_IJSA_NS7_ILi512EEESA_EEES9_SC_SE_Li256ELb0ELb1ELb1ELb0EEENS1_19SingleTileSchedulerILb0ELb1ELb1ELi64EEEEEEEEEvNT_6ParamsE,"ax",@progbits
	.align	128
.text._ZN7cutlass13device_kernelIN5flash11enable_sm90INS1_16FlashAttnFwdSm90INS1_25CollectiveMainloopFwdSm90ILi2EN4cute5tupleIJNS5_1CILi1EEES8_S8_EEENS6_IJNS7_ILi64EEESA_SA_EEELi512ENS_10bfloat16_tEfNS_4arch4Sm90ELb0ELb0ELb0ELb0ELb1ELb0ELb0ELb0ELb0ELb1ELb1ELb0EEENS1_21CollectiveEpilogueFwdINS6_IJSA_NS7_ILi512EEESA_EEES9_SC_SE_Li256ELb0ELb1ELb1ELb0EEENS1_19SingleTileSchedulerILb0ELb1ELb1ELi64EEEEEEEEEvNT_6ParamsE:
        .type           _ZN7cutlass13device_kernelIN5flash11enable_sm90INS1_16FlashAttnFwdSm90INS1_25CollectiveMainloopFwdSm90ILi2EN4cute5tupleIJNS5_1CILi1EEES8_S8_EEENS6_IJNS7_ILi64EEESA_SA_EEELi512ENS_10bfloat16_tEfNS_4arch4Sm90ELb0ELb0ELb0ELb0ELb1ELb0ELb0ELb0ELb0ELb1ELb1ELb0EEENS1_21CollectiveEpilogueFwdINS6_IJSA_NS7_ILi512EEESA_EEES9_SC_SE_Li256ELb0ELb1ELb1ELb0EEENS1_19SingleTileSchedulerILb0ELb1ELb1ELi64EEEEEEEEEvNT_6ParamsE,@function
        .size           _ZN7cutlass13device_kernelIN5flash11enable_sm90INS1_16FlashAttnFwdSm90INS1_25CollectiveMainloopFwdSm90ILi2EN4cute5tupleIJNS5_1CILi1EEES8_S8_EEENS6_IJNS7_ILi64EEESA_SA_EEELi512ENS_10bfloat16_tEfNS_4arch4Sm90ELb0ELb0ELb0ELb0ELb1ELb0ELb0ELb0ELb0ELb1ELb1ELb0EEENS1_21CollectiveEpilogueFwdINS6_IJSA_NS7_ILi512EEESA_EEES9_SC_SE_Li256ELb0ELb1ELb1ELb0EEENS1_19SingleTileSchedulerILb0ELb1ELb1ELi64EEEEEEEEEvNT_6ParamsE,(.L_x_5647 - _ZN7cutlass13device_kernelIN5flash11enable_sm90INS1_16FlashAttnFwdSm90INS1_25CollectiveMainloopFwdSm90ILi2EN4cute5tupleIJNS5_1CILi1EEES8_S8_EEENS6_IJNS7_ILi64EEESA_SA_EEELi512ENS_10bfloat16_tEfNS_4arch4Sm90ELb0ELb0ELb0ELb0ELb1ELb0ELb0ELb0ELb0ELb1ELb1ELb0EEENS1_21CollectiveEpilogueFwdINS6_IJSA_NS7_ILi512EEESA_EEES9_SC_SE_Li256ELb0ELb1ELb1ELb0EEENS1_19SingleTileSchedulerILb0ELb1ELb1ELi64EEEEEEEEEvNT_6ParamsE)
        .other          _ZN7cutlass13device_kernelIN5flash11enable_sm90INS1_16FlashAttnFwdSm90INS1_25CollectiveMainloopFwdSm90ILi2EN4cute5tupleIJNS5_1CILi1EEES8_S8_EEENS6_IJNS7_ILi64EEESA_SA_EEELi512ENS_10bfloat16_tEfNS_4arch4Sm90ELb0ELb0ELb0ELb0ELb1ELb0ELb0ELb0ELb0ELb1ELb1ELb0EEENS1_21CollectiveEpilogueFwdINS6_IJSA_NS7_ILi512EEESA_EEES9_SC_SE_Li256ELb0ELb1ELb1ELb0EEENS1_19SingleTileSchedulerILb0ELb1ELb1ELi64EEEEEEEEEvNT_6ParamsE,@"STO_CUDA_ENTRY STV_DEFAULT"
_ZN7cutlass13device_kernelIN5flash11enable_sm90INS1_16FlashAttnFwdSm90INS1_25CollectiveMainloopFwdSm90ILi2EN4cute5tupleIJNS5_1CILi1EEES8_S8_EEENS6_IJNS7_ILi64EEESA_SA_EEELi512ENS_10bfloat16_tEfNS_4arch4Sm90ELb0ELb0ELb0ELb0ELb1ELb0ELb0ELb0ELb0ELb1ELb1ELb0EEENS1_21CollectiveEpilogueFwdINS6_IJSA_NS7_ILi512EEESA_EEES9_SC_SE_Li256ELb0ELb1ELb1ELb0EEENS1_19SingleTileSchedulerILb0ELb1ELb1ELi64EEEEEEEEEvNT_6ParamsE:
[----:B------:R-:W0:Y:S01]  /*0000*/  LDC R1, c[0x0][0x28] ;  /* 0x00000a00ff017b82 */ /* 0x000e220000000800 */
[----:B------:R-:W1:Y:S01]  /*0010*/  S2R R30, SR_TID.X ;  /* 0x00000000001e7919 */ /* 0x000e620000002100 */
[----:B------:R-:W-:Y:S01]  /*0020*/  ELECT P0, URZ, PT ;  /* 0x00000000003f782f */ /* 0x000fe20003800000 */
[----:B------:R-:W-:Y:S01]  /*0030*/  UMOV UR4, 0x80 ;  /* 0x0000008000047882 */ /* 0x000fe20000000000 */
[----:B------:R-:W-:Y:S01]  /*0040*/  UMOV UR7, 0x100 ;  /* 0x0000010000077882 */ /* 0x000fe20000000000 */
[----:B-1----:R-:W-:-:S05]  /*0050*/  SHF.R.U32.HI R0, RZ, 0x5, R30 ;  /* 0x00000005ff007819 */ /* 0x002fca000001161e */
[----:B------:R-:W1:Y:S02]  /*0060*/  SHFL.IDX PT, R2, R0, RZ, 0x1f ;  /* 0x00001fff00027589 */ /* 0x000e6400000e0000 */
[C---:B-1----:R-:W-:Y:S02]  /*0070*/  ISETP.NE.OR P0, PT, R2.reuse, RZ, !P0 ;  /* 0x000000ff0200720c */ /* 0x042fe40004705670 */
[----:B------:R-:W-:Y:S02]  /*0080*/  ISETP.NE.AND P1, PT, R2, RZ, PT ;  /* 0x000000ff0200720c */ /* 0x000fe40003f25270 */
[----:B------:R-:W-:-:S06]  /*0090*/  SHF.R.U32.HI R2, RZ, 0x7, R30 ;  /* 0x00000007ff027819 */ /* 0x000fcc000001161e */
[----:B------:R-:W1:Y:S03]  /*00a0*/  SHFL.IDX PT, R2, R2, RZ, 0x1f ;  /* 0x00001fff02027589 */ /* 0x000e6600000e0000 */
[----:B------:R-:W-:Y:S01]  /*00b0*/  VOTEU.ALL UP0, P0 ;  /* 0x00000000003f7886 */ /* 0x000fe20000000000 */
[----:B------:R-:W-:-:S04]  /*00c0*/  VOTEU.ALL UP1, P0 ;  /* 0x00000000003f7886 */ /* 0x000fc80000020000 */
[----:B------:R-:W2:Y:S01]  /*00d0*/  @!UP0 S2UR UR8, SR_CgaCtaId ;  /* 0x00000000000889c3 */ /* 0x000ea20000008800 */
[----:B------:R-:W-:Y:S01]  /*00e0*/  @!UP0 UMOV UR6, 0x400 ;  /* 0x0000040000068882 */ /* 0x000fe20000000000 */
[----:B------:R-:W-:-:S04]  /*00f0*/  @!UP0 UIADD3 UR4, -UR4, 0x100000, URZ ;  /* 0x0010000004048890 */ /* 0x000fc8000fffe13f */
[----:B------:R-:W-:Y:S02]  /*0100*/  @!UP0 USHF.L.U32 UR5, UR4, 0xb, URZ ;  /* 0x0000000b04058899 */ /* 0x000fe4000800063f */
[----:B------:R-:W-:Y:S02]  /*0110*/  @!UP0 USHF.L.U32 UR4, UR4, 0x1, URZ ;  /* 0x0000000104048899 */ /* 0x000fe4000800063f */
[----:B--2---:R-:W-:Y:S02]  /*0120*/  @!UP0 ULEA UR8, UR8, UR6, 0x18 ;  /* 0x0000000608088291 */ /* 0x004fe4000f8ec03f */
[----:B------:R-:W-:-:S04]  /*0130*/  @!UP0 UIADD3 UR6, -UR7, 0x100000, URZ ;  /* 0x0010000007068890 */ /* 0x000fc8000fffe13f */
[----:B------:R-:W-:Y:S02]  /*0140*/  @!UP0 USHF.L.U32 UR7, UR6, 0xb, URZ ;  /* 0x0000000b06078899 */ /* 0x000fe4000800063f */
[----:B------:R-:W-:Y:S01]  /*0150*/  @!UP0 USHF.L.U32 UR6, UR6, 0x1, URZ ;  /* 0x0000000106068899 */ /* 0x000fe2000800063f */
[----:B------:R-:W-:-:S05]  /*0160*/  VOTEU.ALL UP0, P0 ;  /* 0x00000000003f7886 */ /* 0x000fca0000000000 */
[----:B------:R2:W3:Y:S06]  /*0170*/  @!UP0 SYNCS.EXCH.64 URZ, [UR8+0x28c00], UR4 ;  /* 0x028c0004083f85b2 */ /* 0x0004ec0008000100 */
[----:B------:R2:W4:Y:S02]  /*0180*/  @!UP1 SYNCS.EXCH.64 URZ, [UR8+0x28c20], UR6 ;  /* 0x028c2006083f95b2 */ /* 0x0005240008000100 */
[----:B012---:R-:W-:Y:S05]  /*0190*/  @P1 BRA `(.L_x_0) ;  /* 0x0000000000381947 */ /* 0x007fea0003800000 */
[----:B------:R-:W0:Y:S01]  /*01a0*/  S2UR UR5, SR_CgaCtaId ;  /* 0x00000000000579c3 */ /* 0x000e220000008800 */
[----:B------:R-:W-:Y:S01]  /*01b0*/  UMOV UR4, 0x400 ;  /* 0x0000040000047882 */ /* 0x000fe20000000000 */
[----:B------:R-:W-:Y:S01]  /*01c0*/  UMOV UR7, 0x80 ;  /* 0x0000008000077882 */ /* 0x000fe20000000000 */
[----:B------:R-:W-:Y:S01]  /*01d0*/  ELECT P0, URZ, PT ;  /* 0x00000000003f782f */ /* 0x000fe20003800000 */
[----:B0-----:R-:W-:Y:S02]  /*01e0*/  ULEA UR6, UR5, UR4, 0x18 ;  /* 0x0000000405067291 */ /* 0x001fe4000f8ec03f */
[----:B------:R-:W-:-:S04]  /*01f0*/  UIADD3 UR4, -UR7, 0x100000, URZ ;  /* 0x0010000007047890 */ /* 0x000fc8000fffe13f */
[----:B------:R-:W-:Y:S02]  /*0200*/  USHF.L.U32 UR5, UR4, 0xb, URZ ;  /* 0x0000000b04057899 */ /* 0x000fe4000800063f */
[----:B------:R-:W-:Y:S01]  /*0210*/  USHF.L.U32 UR4, UR4, 0x1, URZ ;  /* 0x0000000104047899 */ /* 0x000fe2000800063f */
[----:B------:R-:W0:Y:S11]  /*0220*/  FENCE.VIEW.ASYNC.S ;  /* 0x00000000000073c6 */ /* 0x000e360000000000 */
[----:B0-----:R0:W1:Y:S01]  /*0230*/  SYNCS.EXCH.64 URZ, [UR6+0x28c30], UR4 ;  /* 0x028c3004063f75b2 */ /* 0x0010620008000100 */
[----:B------:R0:W2:Y:S01]  /*0240*/  SYNCS.EXCH.64 URZ, [UR6+0x28c40], UR4 ;  /* 0x028c4004063f75b2 */ /* 0x0000a20008000100 */
[----:B------:R0:W0:Y:S01]  /*0250*/  SYNCS.EXCH.64 URZ, [UR6+0x28c38], UR4 ;  /* 0x028c3804063f75b2 */ /* 0x0000220008000100 */
[----:B------:R0:W0:Y:S01]  /*0260*/  SYNCS.EXCH.64 URZ, [UR6+0x28c48], UR4 ;  /* 0x028c4804063f75b2 */ /* 0x0000220008000100 */
[----:B------:R-:W-:Y:S01]  /*0270*/  NOP ;  /* 0x0000000000007918 */ /* 0x000fe20000000000 */
.L_x_0:
[----:B------:R-:W5:Y:S01]  /*0280*/  SHFL.IDX PT, R3, R0, RZ, 0x1f ;  /* 0x00001fff00037589 */ /* 0x000f6200000e0000 */
[----:B------:R-:W-:Y:S01]  /*0290*/  NOP ;  /* 0x0000000000007918 */ /* 0x000fe20000000000 */
[----:B-----5:R-:W-:-:S13]  /*02a0*/  ISETP.NE.AND P0, PT, R3, RZ, PT ;  /* 0x000000ff0300720c */ /* 0x020fda0003f05270 */
[----:B------:R-:W-:Y:S05]  /*02b0*/  @P0 BRA `(.L_x_1) ;  /* 0x0000000000480947 */ /* 0x000fea0003800000 */
[----:B0-----:R-:W0:Y:S01]  /*02c0*/  S2UR UR5, SR_CgaCtaId ;  /* 0x00000000000579c3 */ /* 0x001e220000008800 */
[----:B------:R-:W-:Y:S01]  /*02d0*/  UMOV UR4, 0x400 ;  /* 0x0000040000047882 */ /* 0x000fe20000000000 */
[----:B------:R-:W-:Y:S01]  /*02e0*/  UMOV UR6, 0x80 ;  /* 0x0000008000067882 */ /* 0x000fe20000000000 */
[----:B------:R-:W-:Y:S01]  /*02f0*/  UMOV UR7, 0x100 ;  /* 0x0000010000077882 */ /* 0x000fe20000000000 */
[----:B------:R-:W-:Y:S01]  /*0300*/  ELECT P0, URZ, PT ;  /* 0x00000000003f782f */ /* 0x000fe20003800000 */
[----:B0-----:R-:W-:Y:S02]  /*0310*/  ULEA UR8, UR5, UR4, 0x18 ;  /* 0x0000000405087291 */ /* 0x001fe4000f8ec03f */
[----:B------:R-:W-:-:S04]  /*0320*/  UIADD3 UR4, -UR6, 0x100000, URZ ;  /* 0x0010000006047890 */ /* 0x000fc8000fffe13f */
[----:B------:R-:W-:Y:S02]  /*0330*/  USHF.L.U32 UR5, UR4, 0xb, URZ ;  /* 0x0000000b04057899 */ /* 0x000fe4000800063f */
[----:B------:R-:W-:Y:S02]  /*0340*/  USHF.L.U32 UR4, UR4, 0x1, URZ ;  /* 0x0000000104047899 */ /* 0x000fe4000800063f */
[----:B------:R-:W-:-:S04]  /*0350*/  UIADD3 UR6, -UR7, 0x100000, URZ ;  /* 0x0010000007067890 */ /* 0x000fc8000fffe13f */
[----:B------:R-:W-:Y:S02]  /*0360*/  USHF.L.U32 UR7, UR6, 0xb, URZ ;  /* 0x0000000b06077899 */ /* 0x000fe4000800063f */
[----:B------:R-:W-:Y:S01]  /*0370*/  USHF.L.U32 UR6, UR6, 0x1, URZ ;  /* 0x0000000106067899 */ /* 0x000fe2000800063f */
[----:B------:R-:W0:Y:S03]  /*0380*/  FENCE.VIEW.ASYNC.S ;  /* 0x00000000000073c6 */ /* 0x000e260000000000 */
[----:B0-----:R0:W0:Y:S08]  /*0390*/  SYNCS.EXCH.64 URZ, [UR8+0x28c50], UR4 ;  /* 0x028c5004083f75b2 */ /* 0x0010300008000100 */
[----:B------:R0:W0:Y:S01]  /*03a0*/  SYNCS.EXCH.64 URZ, [UR8+0x28c60], UR6 ;  /* 0x028c6006083f75b2 */ /* 0x0000220008000100 */
[----:B------:R0:W0:Y:S01]  /*03b0*/  SYNCS.EXCH.64 URZ, [UR8+0x28c58], UR4 ;  /* 0x028c5804083f75b2 */ /* 0x0000220008000100 */
[----:B------:R0:W0:Y:S01]  /*03c0*/  SYNCS.EXCH.64 URZ, [UR8+0x28c68], UR6 ;  /* 0x028c6806083f75b2 */ /* 0x0000220008000100 */
[----:B------:R-:W-:Y:S01]  /*03d0*/  NOP ;  /* 0x0000000000007918 */ /* 0x000fe20000000000 */
.L_x_1:
[----:B------:R-:W5:Y:S01]  /*03e0*/  SHFL.IDX PT, R3, R0, RZ, 0x1f ;  /* 0x00001fff00037589 */ /* 0x000f6200000e0000 */
[----:B------:R-:W-:Y:S01]  /*03f0*/  NOP ;  /* 0x0000000000007918 */ /* 0x000fe20000000000 */
[----:B-----5:R-:W-:-:S13]  /*0400*/  ISETP.NE.AND P0, PT, R3, RZ, PT ;  /* 0x000000ff0300720c */ /* 0x020fda0003f05270 */
[----:B------:R-:W-:Y:S05]  /*0410*/  @P0 BRA `(.L_x_2) ;  /* 0x0000000000380947 */ /* 0x000fea0003800000 */
[----:B0-----:R-:W0:Y:S01]  /*0420*/  S2UR UR5, SR_CgaCtaId ;  /* 0x00000000000579c3 */ /* 0x001e220000008800 */
        /* <DEDUP_REMOVED lines=8> */
[----:B0-----:R0:W0:Y:S01]  /*04b0*/  SYNCS.EXCH.64 URZ, [UR6+0x28c70], UR4 ;  /* 0x028c7004063f75b2 */ /* 0x0010220008000100 */
[----:B------:R0:W0:Y:S01]  /*04c0*/  SYNCS.EXCH.64 URZ, [UR6+0x28c80], UR4 ;  /* 0x028c8004063f75b2 */ /* 0x0000220008000100 */
[----:B------:R0:W0:Y:S01]  /*04d0*/  SYNCS.EXCH.64 URZ, [UR6+0x28c78], UR4 ;  /* 0x028c7804063f75b2 */ /* 0x0000220008000100 */
[----:B------:R0:W0:Y:S01]  /*04e0*/  SYNCS.EXCH.64 URZ, [UR6+0x28c88], UR4 ;  /* 0x028c8804063f75b2 */ /* 0x0000220008000100 */
[----:B------:R-:W-:Y:S01]  /*04f0*/  NOP ;  /* 0x0000000000007918 */ /* 0x000fe20000000000 */
.L_x_2:
        /* <DEDUP_REMOVED lines=22> */
.L_x_3:
[----:B------:R-:W5:Y:S01]  /*0660*/  SHFL.IDX PT, R3, R0, RZ, 0x1f ;  /* 0x00001fff00037589 */ /* 0x000f6200000e0000 */
[----:B------:R-:W-:Y:S01]  /*0670*/  R2UR UR9, R2 ;  /* 0x00000000020972ca */ /* 0x000fe200000e0000 */
        /* <DEDUP_REMOVED lines=21> */
.L_x_4:
[----:B------:R-:W-:Y:S01]  /*07d0*/  UISETP.NE.AND UP0, UPT, UR9, URZ, UPT ;  /* 0x0000003f0900728c */ /* 0x000fe2000bf05270 */
[----:B------:R-:W-:Y:S01]  /*07e0*/  NOP ;  /* 0x0000000000007918 */ /* 0x000fe20000000000 */
[----:B------:R-:W-:Y:S01]  /*07f0*/  UMOV UR39, 0x1 ;  /* 0x0000000100277882 */ /* 0x000fe20000000000 */
[----:B------:R-:W-:Y:S01]  /*0800*/  ULDC.64 UR36, c[0x0][0x208] ;  /* 0x0000820000247ab9 */ /* 0x000fe20000000a00 */
[----:B------:R-:W-:Y:S01]  /*0810*/  USEL UR39, UR39, 0x2, !UP0 ;  /* 0x0000000227277887 */ /* 0x000fe2000c000000 */
[----:B------:R-:W-:Y:S01]  /*0820*/  BSSY B6, `(.L_x_5) ;  /* 0x0000c4c000067945 */ /* 0x000fe20003800000 */
[----:B01234-:R-:W-:Y:S01]  /*0830*/  BAR.SYNC.DEFER_BLOCKING 0x0 ;  /* 0x0000000000007b1d */ /* 0x01ffe20000010000 */
[----:B------:R-:W-:-:S13]  /*0840*/  PLOP3.LUT P0, PT, PT, PT, UP0, 0x80, 0x0 ;  /* 0x000000000000781c */ /* 0x000fda0003f0f008 */
[----:B------:R-:W-:Y:S05]  /*0850*/  @!P0 BRA `(.L_x_6) ;  /* 0x0000008c00588947 */ /* 0x000fea0003800000 */
.L_x_7:
[----:B------:R-:W-:-:S08]  /*0860*/  NOP ;  /* 0x0000000000007918 */ /* 0x000fd00000000000 */
[----:B------:R-:W0:Y:S02]  /*0870*/  USETMAXREG.TRY_ALLOC.CTAPOOL UP0, 0xe8 ;  /* 0x000000e8000079c8 */ /* 0x000e240008000600 */
[----:B0-----:R-:W-:-:S13]  /*0880*/  PLOP3.LUT P0, PT, PT, PT, UP0, 0x80, 0x0 ;  /* 0x000000000000781c */ /* 0x001fda0003f0f008 */
[----:B------:R-:W-:Y:S05]  /*0890*/  @!P0 BRA `(.L_x_7) ;  /* 0xfffffffc00f08947 */ /* 0x000fea000383ffff */
[----:B------:R-:W-:Y:S01]  /*08a0*/  LOP3.LUT R0, R30, 0xffffff80, RZ, 0xc0, !PT ;  /* 0xffffff801e007812 */ /* 0x000fe200078ec0ff */
[----:B------:R-:W0:Y:S01]  /*08b0*/  S2UR UR6, SR_CTAID.Y ;  /* 0x00000000000679c3 */ /* 0x000e220000002600 */
[----:B------:R-:W-:Y:S02]  /*08c0*/  ULDC UR7, c[0x0][0xc50] ;  /* 0x0003140000077ab9 */ /* 0x000fe40000000800 */
[----:B------:R-:W-:Y:S01]  /*08d0*/  ISETP.NE.AND P0, PT, R0, 0x80, PT ;  /* 0x000000800000780c */ /* 0x000fe20003f05270 */
[----:B------:R-:W-:-:S04]  /*08e0*/  UISETP.NE.AND UP0, UPT, UR7, 0x1, UPT ;  /* 0x000000010700788c */ /* 0x000fc8000bf05270 */
[----:B------:R-:W1:Y:S07]  /*08f0*/  S2UR UR8, SR_CTAID.Z ;  /* 0x00000000000879c3 */ /* 0x000e6e0000002700 */
[----:B------:R-:W-:Y:S01]  /*0900*/  @UP0 ULDC UR4, c[0x0][0xc54] ;  /* 0x0003150000040ab9 */ /* 0x000fe20000000800 */
[----:B------:R-:W-:Y:S06]  /*0910*/  @!P0 BAR.ARV 0x8, 0x100 ;  /* 0x0204000000008b1d */ /* 0x000fec0000002000 */
[----:B------:R-:W-:Y:S01]  /*0920*/  ISETP.GE.U32.AND P0, PT, R30, 0x100, PT ;  /* 0x000001001e00780c */ /* 0x000fe20003f06070 */
[----:B------:R-:W-:Y:S01]  /*0930*/  @UP0 ULDC UR10, c[0x0][0xc58] ;  /* 0x00031600000a0ab9 */ /* 0x000fe20000000800 */
[----:B0-----:R-:W-:-:S02]  /*0940*/  UIMAD.WIDE.U32 UR4, UR6, UR4, URZ ;  /* 0x00000004060472a5 */ /* 0x001fc4000f8e003f */
[----:B------:R-:W-:Y:S02]  /*0950*/  UMOV UR38, UR6 ;  /* 0x0000000600267c82 */ /* 0x000fe40008000000 */
[----:B------:R-:W-:-:S04]  /*0960*/  @UP0 USHF.R.U32.HI UR38, URZ, UR10, UR5 ;  /* 0x0000000a3f260299 */ /* 0x000fc80008011605 */
[----:B------:R-:W-:-:S03]  /*0970*/  UIADD3 UR4, -UR38, URZ, URZ ;  /* 0x0000003f26047290 */ /* 0x000fc6000fffe13f */
[----:B------:R-:W-:Y:S06]  /*0980*/  @P0 BAR.ARV 0xf, 0x100 ;  /* 0x03c4000000000b1d */ /* 0x000fec0000002000 */
[----:B-1----:R-:W-:Y:S01]  /*0990*/  ISETP.LE.AND P0, PT, RZ, UR8, PT ;  /* 0x00000008ff007c0c */ /* 0x002fe2000bf03270 */
[----:B------:R-:W-:-:S12]  /*09a0*/  UIMAD UR7, UR7, UR4, UR6 ;  /* 0x00000004070772a4 */ /* 0x000fd8000f8e0206 */
[----:B------:R-:W-:Y:S05]  /*09b0*/  @!P0 BRA `(.L_x_8) ;  /* 0x000000c000c88947 */ /* 0x000fea0003800000 */
[----:B------:R-:W-:Y:S01]  /*09c0*/  ULDC.64 UR4, c[0x0][0x418] ;  /* 0x0001060000047ab9 */ /* 0x000fe20000000a00 */
[----:B------:R-:W-:Y:S01]  /*09d0*/  ULDC UR43, c[0x0][0x424] ;  /* 0x00010900002b7ab9 */ /* 0x000fe20000000800 */
[----:B------:R-:W-:Y:S01]  /*09e0*/  UISETP.NE.U32.AND UP0, UPT, UR4, URZ, UPT ;  /* 0x0000003f0400728c */ /* 0x000fe2000bf05070 */
[----:B------:R-:W0:Y:S01]  /*09f0*/  S2UR UR42, SR_CgaCtaId ;  /* 0x00000000002a79c3 */ /* 0x000e220000008800 */
[----:B------:R-:W-:Y:S01]  /*0a00*/  UISETP.NE.AND UP1, UPT, UR9, 0x1, UPT ;  /* 0x000000010900788c */ /* 0x000fe2000bf25270 */
[----:B------:R-:W-:Y:S01]  /*0a10*/  VIADD R16, R30, 0xffffff80 ;  /* 0xffffff801e107836 */ /* 0x000fe20000000000 */
[----:B------:R-:W-:Y:S01]  /*0a20*/  UISETP.NE.AND.EX UP0, UPT, UR5, URZ, UPT, UP0 ;  /* 0x0000003f0500728c */ /* 0x000fe2000bf05300 */
[----:B------:R-:W-:Y:S01]  /*0a30*/  ULDC UR4, c[0x0][0x2f0] ;  /* 0x0000bc0000047ab9 */ /* 0x000fe20000000800 */
[----:B------:R-:W-:Y:S02]  /*0a40*/  USHF.R.U32.HI UR11, URZ, 0x10, UR7 ;  /* 0x000000103f0b7899 */ /* 0x000fe40008011607 */
[----:B------:R-:W-:Y:S01]  /*0a50*/  PLOP3.LUT P0, PT, PT, PT, UP1, 0x80, 0x0 ;  /* 0x000000000000781c */ /* 0x000fe20003f0f018 */
[----:B------:R-:W-:-:S02]  /*0a60*/  USEL UR43, UR43, 0x1, UP0 ;  /* 0x000000012b2b7887 */ /* 0x000fc40008000000 */
[----:B------:R-:W-:Y:S02]  /*0a70*/  UISETP.NE.AND UP0, UPT, UR11, URZ, UPT ;  /* 0x0000003f0b00728c */ /* 0x000fe4000bf05270 */
[----:B------:R-:W-:Y:S02]  /*0a80*/  UIMAD UR43, UR43, UR4, URZ ;  /* 0x000000042b2b72a4 */ /* 0x000fe4000f8e023f */
[----:B------:R-:W-:Y:S02]  /*0a90*/  ULOP3.LUT UR7, UR7, 0xffff, URZ, 0xc0, !UPT ;  /* 0x0000ffff07077892 */ /* 0x000fe4000f8ec03f */
[----:B------:R-:W-:-:S04]  /*0aa0*/  UIADD3 UR4, UR43, 0x3f, URZ ;  /* 0x0000003f2b047890 */ /* 0x000fc8000fffe03f */
[----:B------:R-:W-:Y:S01]  /*0ab0*/  USHF.R.S32.HI UR5, URZ, 0x1f, UR4 ;  /* 0x0000001f3f057899 */ /* 0x000fe20008011404 */
[----:B------:R-:W-:-:S03]  /*0ac0*/  @!UP0 ULDC UR11, c[0x0][0x9f0] ;  /* 0x00027c00000b8ab9 */ /* 0x000fc60000000800 */
[----:B------:R-:W-:-:S04]  /*0ad0*/  ULEA.HI UR5, UR5, UR4, URZ, 0x6 ;  /* 0x0000000405057291 */ /* 0x000fc8000f8f303f */
[----:B------:R-:W-:Y:S01]  /*0ae0*/  USHF.R.S32.HI UR6, URZ, 0x6, UR5 ;  /* 0x000000063f067899 */ /* 0x000fe20008011405 */
[----:B0-----:R-:W-:Y:S11]  /*0af0*/  @!P0 BRA `(.L_x_9) ;  /* 0x0000001c00ec8947 */ /* 0x001ff60003800000 */
[----:B------:R-:W-:Y:S01]  /*0b00*/  UISETP.GE.AND UP0, UPT, UR43, 0x1, UPT ;  /* 0x000000012b00788c */ /* 0x000fe2000bf06270 */
[----:B------:R-:W-:Y:S02]  /*0b10*/  PLOP3.LUT P0, PT, PT, PT, PT, 0x80, 0x0 ;  /* 0x000000000000781c */ /* 0x000fe40003f0f070 */
[----:B------:R-:W-:Y:S01]  /*0b20*/  CS2R R2, SRZ ;  /* 0x0000000000027805 */ /* 0x000fe2000001ff00 */
[----:B------:R-:W-:Y:S01]  /*0b30*/  IMAD.MOV.U32 R4, RZ, RZ, RZ ;  /* 0x000000ffff047224 */ /* 0x000fe200078e00ff */
[----:B------:R-:W-:Y:S02]  /*0b40*/  CS2R R150, SRZ ;  /* 0x0000000000967805 */ /* 0x000fe4000001ff00 */
[----:B------:R-:W-:Y:S02]  /*0b50*/  CS2R R148, SRZ ;  /* 0x0000000000947805 */ /* 0x000fe4000001ff00 */
[----:B------:R-:W-:Y:S02]  /*0b60*/  PLOP3.LUT P1, PT, PT, PT, UP0, 0x80, 0x0 ;  /* 0x000000000000781c */ /* 0x000fe40003f2f008 */
[----:B------:R-:W-:-:S02]  /*0b70*/  CS2R R146, SRZ ;  /* 0x0000000000927805 */ /* 0x000fc4000001ff00 */
[----:B------:R-:W-:Y:S02]  /*0b80*/  CS2R R144, SRZ ;  /* 0x0000000000907805 */ /* 0x000fe4000001ff00 */
[----:B------:R-:W-:Y:S02]  /*0b90*/  CS2R R142, SRZ ;  /* 0x00000000008e7805 */ /* 0x000fe4000001ff00 */
[----:B------:R-:W-:Y:S02]  /*0ba0*/  CS2R R140, SRZ ;  /* 0x00000000008c7805 */ /* 0x000fe4000001ff00 */
[----:B------:R-:W-:Y:S02]  /*0bb0*/  CS2R R138, SRZ ;  /* 0x00000000008a7805 */ /* 0x000fe4000001ff00 */
[----:B------:R-:W-:Y:S02]  /*0bc0*/  CS2R R136, SRZ ;  /* 0x0000000000887805 */ /* 0x000fe4000001ff00 */
        /* <DEDUP_REMOVED lines=48> */
[----:B------:R-:W-:Y:S01]  /*0ed0*/  CS2R R38, SRZ ;  /* 0x0000000000267805 */ /* 0x000fe2000001ff00 */
[----:B------:R-:W-:Y:S01]  /*0ee0*/  IMAD.MOV.U32 R37, RZ, RZ, RZ ;  /* 0x000000ffff257224 */ /* 0x000fe200078e00ff */
[----:B------:R-:W-:Y:S06]  /*0ef0*/  @!P1 BRA `(.L_x_10) ;  /* 0x0000000000749947 */ /* 0x000fec0003800000 */
[----:B------:R-:W-:Y:S01]  /*0f00*/  MOV R5, UR11 ;  /* 0x0000000b00057c02 */ /* 0x000fe20008000f00 */
[----:B------:R-:W-:-:S03]  /*0f10*/  UIADD3 UR4, UR6, -0x1, UR11 ;  /* 0xffffffff06047890 */ /* 0x000fc6000fffe00b */
[-C--:B------:R-:W-:Y:S02]  /*0f20*/  IABS R3, R5.reuse ;  /* 0x0000000500037213 */ /* 0x080fe40000000000 */
[----:B------:R-:W-:Y:S01]  /*0f30*/  IABS R9, R5 ;  /* 0x0000000500097213 */ /* 0x000fe20000000000 */
[----:B------:R-:W-:Y:S01]  /*0f40*/  IMAD.U32 R8, RZ, RZ, UR4 ;  /* 0x00000004ff087e24 */ /* 0x000fe2000f8e00ff */
[----:B------:R-:W0:Y:S01]  /*0f50*/  I2F.RP R0, R3 ;  /* 0x0000000300007306 */ /* 0x000e220000209400 */
[----:B------:R-:W-:Y:S01]  /*0f60*/  ULOP3.LUT UR4, UR4, UR11, URZ, 0x3c, !UPT ;  /* 0x0000000b04047292 */ /* 0x000fe2000f8e3c3f */
[----:B------:R-:W-:-:S05]  /*0f70*/  IADD3 R9, RZ, -R9, RZ ;  /* 0x80000009ff097210 */ /* 0x000fca0007ffe0ff */
[----:B------:R-:W-:Y:S01]  /*0f80*/  ISETP.LE.AND P3, PT, RZ, UR4, PT ;  /* 0x00000004ff007c0c */ /* 0x000fe2000bf63270 */
[----:B0-----:R-:W0:Y:S02]  /*0f90*/  MUFU.RCP R0, R0 ;  /* 0x0000000000007308 */ /* 0x001e240000001000 */
[----:B0-----:R-:W-:Y:S01]  /*0fa0*/  VIADD R6, R0, 0xffffffe ;  /* 0x0ffffffe00067836 */ /* 0x001fe20000000000 */
[----:B------:R-:W-:-:S05]  /*0fb0*/  IABS R0, R8 ;  /* 0x0000000800007213 */ /* 0x000fca0000000000 */
[----:B------:R0:W1:Y:S02]  /*0fc0*/  F2I.FTZ.U32.TRUNC.NTZ R7, R6 ;  /* 0x0000000600077305 */ /* 0x000064000021f000 */
[----:B0-----:R-:W-:Y:S02]  /*0fd0*/  IMAD.MOV.U32 R6, RZ, RZ, RZ ;  /* 0x000000ffff067224 */ /* 0x001fe400078e00ff */
[----:B-1----:R-:W-:-:S04]  /*0fe0*/  IMAD.MOV R10, RZ, RZ, -R7 ;  /* 0x000000ffff0a7224 */ /* 0x002fc800078e0a07 */
[----:B------:R-:W-:-:S04]  /*0ff0*/  IMAD R5, R10, R3, RZ ;  /* 0x000000030a057224 */ /* 0x000fc800078e02ff */
[----:B------:R-:W-:-:S04]  /*1000*/  IMAD.HI.U32 R7, R7, R5, R6 ;  /* 0x0000000507077227 */ /* 0x000fc800078e0006 */
[----:B------:R-:W-:Y:S02]  /*1010*/  IMAD.MOV.U32 R5, RZ, RZ, R9 ;  /* 0x000000ffff057224 */ /* 0x000fe400078e0009 */
[----:B------:R-:W-:-:S04]  /*1020*/  IMAD.HI.U32 R7, R7, R0, RZ ;  /* 0x0000000007077227 */ /* 0x000fc800078e00ff */
[----:B------:R-:W-:-:S05]  /*1030*/  IMAD R0, R7, R5, R0 ;  /* 0x0000000507007224 */ /* 0x000fca00078e0200 */
[----:B------:R-:W-:-:S13]  /*1040*/  ISETP.GT.U32.AND P2, PT, R3, R0, PT ;  /* 0x000000000300720c */ /* 0x000fda0003f44070 */
[----:B------:R-:W-:Y:S01]  /*1050*/  @!P2 IMAD.IADD R0, R0, 0x1, -R3 ;  /* 0x000000010000a824 */ /* 0x000fe200078e0a03 */
[----:B------:R-:W-:Y:S02]  /*1060*/  @!P2 IADD3 R7, R7, 0x1, RZ ;  /* 0x000000010707a810 */ /* 0x000fe40007ffe0ff */
[----:B------:R-:W-:Y:S02]  /*1070*/  ISETP.NE.AND P2, PT, RZ, UR11, PT ;  /* 0x0000000bff007c0c */ /* 0x000fe4000bf45270 */
[----:B------:R-:W-:-:S13]  /*1080*/  ISETP.GE.U32.AND P1, PT, R0, R3, PT ;  /* 0x000000030000720c */ /* 0x000fda0003f26070 */
[----:B------:R-:W-:-:S04]  /*1090*/  @P1 VIADD R7, R7, 0x1 ;  /* 0x0000000107071836 */ /* 0x000fc80000000000 */
[----:B------:R-:W-:-:S04]  /*10a0*/  IMAD.MOV.U32 R3, RZ, RZ, R7 ;  /* 0x000000ffff037224 */ /* 0x000fc800078e0007 */
[----:B------:R-:W-:Y:S01]  /*10b0*/  @!P3 IMAD.MOV R3, RZ, RZ, -R3 ;  /* 0x000000ffff03b224 */ /* 0x000fe200078e0a03 */
[----:B------:R-:W-:-:S07]  /*10c0*/  @!P2 LOP3.LUT R3, RZ, UR11, RZ, 0x33, !PT ;  /* 0x0000000bff03ac12 */ /* 0x000fce000f8e33ff */
.L_x_10:
[----:B------:R-:W-:Y:S01]  /*10d0*/  IMAD R0, R3, UR7, RZ ;  /* 0x0000000703007c24 */ /* 0x000fe2000f8e02ff */
[----:B------:R-:W-:Y:S02]  /*10e0*/  MOV R36, RZ ;  /* 0x000000ff00247202 */ /* 0x000fe40000000f00 */
[----:B------:R-:W-:Y:S02]  /*10f0*/  CS2R R34, SRZ ;  /* 0x0000000000227805 */ /* 0x000fe4000001ff00 */
[----:B------:R-:W-:Y:S02]  /*1100*/  CS2R R32, SRZ ;  /* 0x0000000000207805 */ /* 0x000fe4000001ff00 */
[----:B------:R-:W-:Y:S02]  /*1110*/  CS2R R30, SRZ ;  /* 0x00000000001e7805 */ /* 0x000fe4000001ff00 */
[----:B------:R-:W-:Y:S02]  /*1120*/  VIADDMNMX R3, R0, R3, UR6, PT ;  /* 0x0000000600037e46 */ /* 0x000fe4000b800103 */
[----:B------:R-:W-:-:S02]  /*1130*/  CS2R R28, SRZ ;  /* 0x00000000001c7805 */ /* 0x000fc4000001ff00 */
[----:B------:R-:W-:Y:S02]  /*1140*/  CS2R R26, SRZ ;  /* 0x00000000001a7805 */ /* 0x000fe4000001ff00 */
[----:B------:R-:W-:Y:S02]  /*1150*/  CS2R R24, SRZ ;  /* 0x0000000000187805 */ /* 0x000fe4000001ff00 */
[----:B------:R-:W-:-:S13]  /*1160*/  ISETP.GT.AND P1, PT, R3, R0, PT ;  /* 0x000000000300720c */ /* 0x000fda0003f24270 */
[----:B------:R-:W-:Y:S05]  /*1170*/  @!P1 BRA `(.L_x_11) ;  /* 0x0000005c00249947 */ /* 0x000fea0003800000 */
[----:B------:R-:W-:Y:S01]  /*1180*/  SHF.R.S32.HI R5, RZ, 0x1f, R16 ;  /* 0x0000001fff057819 */ /* 0x000fe20000011410 */
[----:B------:R-:W-:-:S03]  /*1190*/  UMOV UR7, 0x400 ;  /* 0x0000040000077882 */ /* 0x000fc60000000000 */
[----:B------:R-:W-:-:S04]  /*11a0*/  LEA.HI R5, R5, R16, RZ, 0x7 ;  /* 0x0000001005057211 */ /* 0x000fc800078f38ff */
[----:B------:R-:W-:Y:S02]  /*11b0*/  SHF.R.S32.HI R2, RZ, 0x7, R5 ;  /* 0x00000007ff027819 */ /* 0x000fe40000011405 */
[----:B------:R-:W-:-:S04]  /*11c0*/  LOP3.LUT R5, R5, 0xffffff80, RZ, 0xc0, !PT ;  /* 0xffffff8005057812 */ /* 0x000fc800078ec0ff */
[----:B------:R-:W0:Y:S01]  /*11d0*/  SHFL.IDX PT, R2, R2, RZ, 0x1f ;  /* 0x00001fff02027589 */ /* 0x000e2200000e0000 */
[----:B------:R-:W-:-:S05]  /*11e0*/  IMAD.IADD R5, R16, 0x1, -R5 ;  /* 0x0000000110057824 */ /* 0x000fca00078e0a05 */
[----:B------:R-:W-:-:S04]  /*11f0*/  SHF.R.S32.HI R4, RZ, 0x1f, R5 ;  /* 0x0000001fff047819 */ /* 0x000fc80000011405 */
[CC--:B------:R-:W-:Y:S02]  /*1200*/  LEA.HI R6, R4.reuse, R5.reuse, RZ, 0x2 ;  /* 0x0000000504067211 */ /* 0x0c0fe400078f10ff */
[----:B------:R-:W-:Y:S02]  /*1210*/  LEA.HI R4, R4, R5, RZ, 0x5 ;  /* 0x0000000504047211 */ /* 0x000fe400078f28ff */
[----:B------:R-:W-:Y:S02]  /*1220*/  SHF.R.S32.HI R7, RZ, 0x1f, R6 ;  /* 0x0000001fff077819 */ /* 0x000fe40000011406 */
[----:B------:R-:W-:Y:S02]  /*1230*/  SHF.R.S32.HI R4, RZ, 0x5, R4 ;  /* 0x00000005ff047819 */ /* 0x000fe40000011404 */
[----:B0-----:R-:W-:Y:S02]  /*1240*/  R2UR UR4, R2 ;  /* 0x00000000020472ca */ /* 0x001fe400000e0000 */
[----:B------:R-:W-:-:S04]  /*1250*/  SHF.R.S32.HI R2, RZ, 0x2, R6 ;  /* 0x00000002ff027819 */ /* 0x000fc80000011406 */
[----:B------:R-:W-:-:S04]  /*1260*/  LEA.HI R7, R7, R2, RZ, 0x3 ;  /* 0x0000000207077211 */ /* 0x000fc800078f18ff */
[----:B------:R-:W-:-:S03]  /*1270*/  LOP3.LUT R7, R7, 0xfffffff8, RZ, 0xc0, !PT ;  /* 0xfffffff807077812 */ /* 0x000fc600078ec0ff */
[----:B------:R-:W-:Y:S02]  /*1280*/  ULEA.HI UR5, UR4, UR4, URZ, 0x1 ;  /* 0x0000000404057291 */ /* 0x000fe4000f8f083f */
[----:B------:R-:W-:Y:S02]  /*1290*/  IMAD.IADD R7, R2, 0x1, -R7 ;  /* 0x0000000102077824 */ /* 0x000fe400078e0a07 */
[----:B------:R-:W-:Y:S02]  /*12a0*/  ULOP3.LUT UR6, UR5, 0x1fffe, URZ, 0xc0, !UPT ;  /* 0x0001fffe05067892 */ /* 0x000fe4000f8ec03f */
[----:B------:R-:W-:Y:S01]  /*12b0*/  ULEA UR5, UR42, UR7, 0x18 ;  /* 0x000000072a057291 */ /* 0x000fe2000f8ec03f */
[----:B------:R-:W-:Y:S01]  /*12c0*/  IMAD R4, R4, 0x10, R7 ;  /* 0x0000001004047824 */ /* 0x000fe200078e0207 */
[----:B------:R-:W-:Y:S02]  /*12d0*/  UIADD3 UR6, UR4, -UR6, URZ ;  /* 0x8000000604067290 */ /* 0x000fe4000fffe03f */
[----:B------:R-:W-:-:S02]  /*12e0*/  ULOP3.LUT UR4, UR39, 0x1, URZ, 0xfc, !UPT ;  /* 0x0000000127047892 */ /* 0x000fc4000f8efc3f */
[----:B------:R-:W-:Y:S02]  /*12f0*/  ULEA UR6, UR6, UR5, 0xf ;  /* 0x0000000506067291 */ /* 0x000fe4000f8e783f */
[----:B------:R-:W-:Y:S02]  /*1300*/  UISETP.NE.AND UP0, UPT, UR4, 0x3, UPT ;  /* 0x000000030400788c */ /* 0x000fe4000bf05270 */
[----:B------:R-:W-:-:S04]  /*1310*/  UIADD3 UR6, UR6, 0x400, URZ ;  /* 0x0000040006067890 */ /* 0x000fc8000fffe03f */
[----:B------:R-:W-:Y:S01]  /*1320*/  PLOP3.LUT P0, PT, PT, PT, UP0, 0x80, 0x0 ;  /* 0x000000000000781c */ /* 0x000fe20003f0f008 */
[----:B------:R-:W-:-:S04]  /*1330*/  USHF.R.U32.HI UR6, URZ, 0x4, UR6 ;  /* 0x000000043f067899 */ /* 0x000fc80008011606 */
[----:B------:R-:W-:-:S04]  /*1340*/  ULOP3.LUT UR6, UR6, 0x3fff, URZ, 0xc0, !UPT ;  /* 0x00003fff06067892 */ /* 0x000fc8000f8ec03f */
[----:B------:R-:W-:-:S04]  /*1350*/  ULOP3.LUT UR6, UR6, 0x2000000, URZ, 0xfc, !UPT ;  /* 0x0200000006067892 */ /* 0x000fc8000f8efc3f */
[----:B------:R-:W-:Y:S08]  /*1360*/  @!P0 BRA `(.L_x_12) ;  /* 0x0000000000048947 */ /* 0x000ff00003800000 */
[----:B------:R-:W-:Y:S01]  /*1370*/  BPT.TRAP 0x1 ;  /* 0x000000040000795c */ /* 0x000fe20000300000 */
.L_x_12:
[----:B------:R-:W-:-:S04]  /*1380*/  SHF.L.U32 R2, RZ, 0x1f, RZ ;  /* 0x0000001fff027819 */ /* 0x000fc800000006ff */
[----:B------:R-:W0:Y:S02]  /*1390*/  SYNCS.PHASECHK.TRANS64.TRYWAIT P1, [UR5+0x28c50], R2 ;  /* 0x028c5002ff0075a7 */ /* 0x000e240008020145 */
[----:B0-----:R-:W-:Y:S05]  /*13a0*/  @!P1 BRA `(.L_x_13) ;  /* 0x000000b800549947 */ /* 0x001fea0003800000 */
.L_x_97:
[----:B------:R-:W-:Y:S01]  /*13b0*/  BAR.SYNC.DEFER_BLOCKING 0xe, 0x100 ;  /* 0x0384000000007b1d */ /* 0x000fe20000010000 */
[----:B------:R-:W-:Y:S02]  /*13c0*/  UIADD3 UR4, UR5, 0x26800, URZ ;  /* 0x0002680005047890 */ /* 0x000fe4000fffe03f */
[----:B------:R-:W-:Y:S02]  /*13d0*/  UIADD3 UR14, UR6, 0x80, URZ ;  /* 0x00000080060e7890 */ /* 0x000fe4000fffe03f */
[----:B------:R-:W-:Y:S01]  /*13e0*/  USHF.R.U32.HI UR4, URZ, 0x4, UR4 ;  /* 0x000000043f047899 */ /* 0x000fe20008011604 */
[----:B------:R-:W-:Y:S01]  /*13f0*/  UMOV UR9, 0x40000040 ;  /* 0x4000004000097882 */ /* 0x000fe20000000000 */
[----:B------:R-:W-:Y:S02]  /*1400*/  UMOV UR10, UR6 ;  /* 0x00000006000a7c82 */ /* 0x000fe40008000000 */
[----:B------:R-:W-:Y:S01]  /*1410*/  ULOP3.LUT UR4, UR4, 0x3fff, URZ, 0xc0, !UPT ;  /* 0x00003fff04047892 */ /* 0x000fe2000f8ec03f */
[----:B------:R-:W-:Y:S01]  /*1420*/  UMOV UR11, 0x40000040 ;  /* 0x40000040000b7882 */ /* 0x000fe20000000000 */
[----:B------:R-:W-:-:S02]  /*1430*/  UMOV UR13, 0x40000040 ;  /* 0x40000040000d7882 */ /* 0x000fc40000000000 */
[----:B------:R-:W-:Y:S01]  /*1440*/  ULOP3.LUT UR4, UR4, 0x10000, URZ, 0xfc, !UPT ;  /* 0x0001000004047892 */ /* 0x000fe2000f8efc3f */
[----:B------:R-:W-:Y:S01]  /*1450*/  UMOV UR15, 0x40000040 ;  /* 0x40000040000f7882 */ /* 0x000fe20000000000 */
[----:B------:R-:W-:Y:S02]  /*1460*/  UIADD3 UR18, UR6, 0x100, URZ ;  /* 0x0000010006127890 */ /* 0x000fe4000fffe03f */
[----:B------:R-:W-:-:S03]  /*1470*/  UIADD3 UR12, UR4, 0x2, URZ ;  /* 0x00000002040c7890 */ /* 0x000fc6000fffe03f */
[----:B------:R-:W-:Y:S01]  /*1480*/  UMOV UR8, UR4 ;  /* 0x0000000400087c82 */ /* 0x000fe20008000000 */
[----:B------:R-:W-:Y:S01]  /*1490*/  UIADD3 UR16, UR4, 0x4, URZ ;  /* 0x0000000404107890 */ /* 0x000fe2000fffe03f */
[----:B------:R-:W-:Y:S01]  /*14a0*/  UMOV UR17, 0x40000040 ;  /* 0x4000004000117882 */ /* 0x000fe20000000000 */
[----:B------:R-:W-:Y:S01]  /*14b0*/  WARPGROUP.ARRIVE ;  /* 0x00000000000079c5 */ /* 0x000fe20000000000 */
[----:B------:R-:W-:Y:S01]  /*14c0*/  UMOV UR19, 0x40000040 ;  /* 0x4000004000137882 */ /* 0x000fe20000000000 */
[----:B------:R-:W-:Y:S02]  /*14d0*/  UIADD3 UR20, UR4, 0x6, URZ ;  /* 0x0000000604147890 */ /* 0x000fe4000fffe03f */
[----:B------:R-:W-:Y:S02]  /*14e0*/  UIADD3 UR22, UR6, 0x180, URZ ;  /* 0x0000018006167890 */ /* 0x000fe4000fffe03f */
[----:B------:R-:W-:Y:S01]  /*14f0*/  HGMMA.64x256x16.F32.BF16 R24, gdesc[UR8].tnspB, RZ, !UPT, gsb0 ;  /* 0x43e00000081879f0 */ /* 0x000fe2000c0018ff */
[----:B------:R-:W-:Y:S01]  /*1500*/  UMOV UR21, 0x40000040 ;  /* 0x4000004000157882 */ /* 0x000fe20000000000 */
[----:B------:R-:W-:Y:S01]  /*1510*/  UMOV UR23, 0x40000040 ;  /* 0x4000004000177882 */ /* 0x000fe20000000000 */
[----:B------:R-:W-:-:S02]  /*1520*/  WARPGROUP.DEPBAR.LE gsb0, 0x0 ;  /* 0x00008000000079c5 */ /* 0x000fc40000010000 */
[----:B------:R-:W-:-:S15]  /*1530*/  WARPGROUP.ARRIVE ;  /* 0x00000000000079c5 */ /* 0x000fde0000000000 */
[----:B------:R-:W-:-:S08]  /*1540*/  NOP ;  /* 0x0000000000007918 */ /* 0x000fd00000000000 */
[----:B------:R-:W-:Y:S03]  /*1550*/  HGMMA.64x256x16.F32.BF16 R24, gdesc[UR12].tnspB, R24, gsb0 ;  /* 0x43e000000c1879f0 */ /* 0x000fe60008001818 */
[----:B------:R-:W-:Y:S02]  /*1560*/  WARPGROUP.DEPBAR.LE gsb0, 0x0 ;  /* 0x00008000000079c5 */ /* 0x000fe40000010000 */
        /* <DEDUP_REMOVED lines=8> */
[----:B------:R-:W-:Y:S06]  /*15f0*/  BAR.ARV 0xf, 0x100 ;  /* 0x03c4000000007b1d */ /* 0x000fec0000002000 */
[----:B------:R-:W-:Y:S05]  /*1600*/  @!P0 BRA `(.L_x_14) ;  /* 0x0000000000048947 */ /* 0x000fea0003800000 */
[----:B------:R-:W-:Y:S01]  /*1610*/  BPT.TRAP 0x1 ;  /* 0x000000040000795c */ /* 0x000fe20000300000 */
.L_x_14:
[----:B------:R-:W-:Y:S01]  /*1620*/  IADD3 R3, R3, -0x2, RZ ;  /* 0xfffffffe03037810 */ /* 0x000fe20007ffe0ff */
[----:B------:R-:W-:-:S03]  /*1630*/  UIADD3 UR4, UR5, 0x28c60, URZ ;  /* 0x00028c6005047890 */ /* 0x000fc6000fffe03f */
[----:B------:R-:W-:Y:S01]  /*1640*/  ISETP.GE.AND P1, PT, R3, R0, PT ;  /* 0x000000000300720c */ /* 0x000fe20003f26270 */
[----:B------:R-:W-:-:S09]  /*1650*/  UPRMT UR4, UR42, 0x654, UR4 ;  /* 0x000006542a047896 */ /* 0x000fd20008000004 */
[----:B------:R-:W-:Y:S01]  /*1660*/  SYNCS.ARRIVE.TRANS64.RED.A1T0 RZ, [UR4], RZ ;  /* 0x000000ffffff79a7 */ /* 0x000fe20008100404 */
[----:B------:R-:W-:Y:S02]  /*1670*/  UMOV UR4, URZ ;  /* 0x0000003f00047c82 */ /* 0x000fe40008000000 */
[----:B------:R-:W-:Y:S05]  /*1680*/  @!P1 BRA `(.L_x_15) ;  /* 0x0000000800e09947 */ /* 0x000fea0003800000 */
[----:B------:R-:W-:Y:S01]  /*1690*/  IMAD.MOV.U32 R7, RZ, RZ, RZ ;  /* 0x000000ffff077224 */ /* 0x000fe200078e00ff */
[----:B------:R-:W-:-:S06]  /*16a0*/  UMOV UR4, URZ ;  /* 0x0000003f00047c82 */ /* 0x000fcc0008000000 */
.L_x_21:
[----:B------:R-:W-:Y:S01]  /*16b0*/  BAR.SYNC.DEFER_BLOCKING 0xe, 0x100 ;  /* 0x0384000000007b1d */ /* 0x000fe20000010000 */
[----:B01----:R-:W-:Y:S01]  /*16c0*/  IMAD.U32 R5, RZ, RZ, UR4 ;  /* 0x00000004ff057e24 */ /* 0x003fe2000f8e00ff */
[----:B------:R-:W-:Y:S01]  /*16d0*/  UIADD3 UR4, UR4, 0x1, URZ ;  /* 0x0000000104047890 */ /* 0x000fe2000fffe03f */
[----:B------:R-:W-:Y:S02]  /*16e0*/  ISETP.GT.AND P2, PT, R3, R0, PT ;  /* 0x000000000300720c */ /* 0x000fe40003f44270 */
[----:B------:R-:W-:Y:S01]  /*16f0*/  IMAD R2, R5, 0x40, R4 ;  /* 0x0000004005027824 */ /* 0x000fe200078e0204 */
[----:B------:R-:W-:Y:S01]  /*1700*/  UISETP.NE.AND UP0, UPT, UR4, 0x2, UPT ;  /* 0x000000020400788c */ /* 0x000fe2000bf05270 */
[----:B------:R-:W-:-:S03]  /*1710*/  IADD3 R3, R3, -0x1, RZ ;  /* 0xffffffff03037810 */ /* 0x000fc60007ffe0ff */
[----:B------:R-:W-:Y:S01]  /*1720*/  LEA R2, R2, UR5, 0x2 ;  /* 0x0000000502027c11 */ /* 0x000fe2000f8e10ff */
[----:B------:R-:W-:Y:S02]  /*1730*/  USEL UR7, URZ, 0x1, UP0 ;  /* 0x000000013f077887 */ /* 0x000fe40008000000 */
[----:B------:R-:W-:-:S04]  /*1740*/  USEL UR4, UR4, URZ, UP0 ;  /* 0x0000003f04047287 */ /* 0x000fc80008000000 */
[----:B------:R-:W-:Y:S01]  /*1750*/  LOP3.LUT R7, R7, UR7, RZ, 0x3c, !PT ;  /* 0x0000000707077c12 */ /* 0x000fe2000f8e3cff */
[----:B------:R-:W0:Y:S04]  /*1760*/  LDS R5, [R2+0x28800] ;  /* 0x0288000002057984 */ /* 0x000e280000000800 */
[----:B------:R-:W1:Y:S01]  /*1770*/  LDS R6, [R2+0x28820] ;  /* 0x0288200002067984 */ /* 0x000e620000000800 */
[-C--:B0-----:R-:W-:Y:S01]  /*1780*/  FMUL.FTZ R24, R24, R5.reuse ;  /* 0x0000000518187220 */ /* 0x081fe20000410000 */
[-C--:B------:R-:W-:Y:S01]  /*1790*/  FMUL.FTZ R25, R25, R5.reuse ;  /* 0x0000000519197220 */ /* 0x080fe20000410000 */
        /* <DEDUP_REMOVED lines=61> */
[----:B------:R-:W-:Y:S01]  /*1b70*/  FMUL.FTZ R149, R149, R5 ;  /* 0x0000000595957220 */ /* 0x000fe20000410000 */
[-C--:B-1----:R-:W-:Y:S01]  /*1b80*/  FMUL.FTZ R26, R26, R6.reuse ;  /* 0x000000061a1a7220 */ /* 0x082fe20000410000 */
        /* <DEDUP_REMOVED lines=63> */
[----:B------:R-:W-:Y:S06]  /*1f80*/  @!P0 BRA `(.L_x_16) ;  /* 0x0000000000048947 */ /* 0x000fec0003800000 */
[----:B------:R-:W-:Y:S01]  /*1f90*/  BPT.TRAP 0x1 ;  /* 0x000000040000795c */ /* 0x000fe20000300000 */
.L_x_16:
[----:B------:R-:W-:Y:S01]  /*1fa0*/  ULEA UR7, UR4, UR5, 0x3 ;  /* 0x0000000504077291 */ /* 0x000fe2000f8e183f */
[----:B------:R-:W-:-:S08]  /*1fb0*/  SHF.L.U32 R2, R7, 0x1f, RZ ;  /* 0x0000001f07027819 */ /* 0x000fd000000006ff */
[----:B------:R0:W1:Y:S01]  /*1fc0*/  SYNCS.PHASECHK.TRANS64.TRYWAIT P1, [UR7+0x28c50], R2 ;  /* 0x028c5002ff0075a7 */ /* 0x0000620008020147 */
[----:B------:R-:W-:Y:S05]  /*1fd0*/  @!P0 BRA `(.L_x_17) ;  /* 0x0000000000048947 */ /* 0x000fea0003800000 */
[----:B------:R-:W-:Y:S01]  /*1fe0*/  BPT.TRAP 0x1 ;  /* 0x000000040000795c */ /* 0x000fe20000300000 */
.L_x_17:
[----:B-1----:R-:W-:Y:S05]  /*1ff0*/  @P1 BRA `(.L_x_18) ;  /* 0x0000000000081947 */ /* 0x002fea0003800000 */
[----:B------:R-:W1:Y:S02]  /*2000*/  SYNCS.PHASECHK.TRANS64.TRYWAIT P1, [UR7+0x28c50], R2 ;  /* 0x028c5002ff0075a7 */ /* 0x000e640008020147 */
[----:B-1----:R-:W-:Y:S05]  /*2010*/  @!P1 BRA `(.L_x_19) ;  /* 0x000000ac00509947 */ /* 0x002fea0003800000 */
.L_x_18:
[----:B------:R-:W-:Y:S01]  /*2020*/  ULEA UR10, UR4, UR6, 0xc ;  /* 0x00000006040a7291 */ /* 0x000fe2000f8e603f */
[----:B------:R-:W-:Y:S01]  /*2030*/  WARPGROUP.ARRIVE ;  /* 0x00000000000079c5 */ /* 0x000fe20000000000 */
[----:B------:R-:W-:Y:S01]  /*2040*/  UMOV UR11, 0x40000040 ;  /* 0x40000040000b7882 */ /* 0x000fe20000000000 */
[----:B------:R-:W-:Y:S01]  /*2050*/  UMOV UR15, 0x40000040 ;  /* 0x40000040000f7882 */ /* 0x000fe20000000000 */
[----:B------:R-:W-:Y:S02]  /*2060*/  UIADD3 UR14, UR10, 0x80, URZ ;  /* 0x000000800a0e7890 */ /* 0x000fe4000fffe03f */
[----:B------:R-:W-:Y:S01]  /*2070*/  UIADD3 UR18, UR10, 0x100, URZ ;  /* 0x000001000a127890 */ /* 0x000fe2000fffe03f */
[----:B------:R-:W-:Y:S02]  /*2080*/  UMOV UR19, 0x40000040 ;  /* 0x4000004000137882 */ /* 0x000fe40000000000 */
[----:B------:R-:W-:Y:S01]  /*2090*/  HGMMA.64x256x16.F32.BF16 R24, gdesc[UR8].tnspB, R24, gsb0 ;  /* 0x43e00000081879f0 */ /* 0x000fe20008001818 */
[----:B------:R-:W-:Y:S01]  /*20a0*/  UIADD3 UR22, UR10, 0x180, URZ ;  /* 0x000001800a167890 */ /* 0x000fe2000fffe03f */
        /* <DEDUP_REMOVED lines=17> */
.L_x_20:
[----:B------:R-:W-:-:S04]  /*21c0*/  UIADD3 UR7, UR7, 0x28c60, URZ ;  /* 0x00028c6007077890 */ /* 0x000fc8000fffe03f */
[----:B------:R-:W-:-:S09]  /*21d0*/  UPRMT UR7, UR42, 0x654, UR7 ;  /* 0x000006542a077896 */ /* 0x000fd20008000007 */
[----:B------:R-:W-:Y:S01]  /*21e0*/  SYNCS.ARRIVE.TRANS64.RED.A1T0 RZ, [UR7], RZ ;  /* 0x000000ffffff79a7 */ /* 0x000fe20008100407 */
[----:B------:R-:W-:Y:S05]  /*21f0*/  @P2 BRA `(.L_x_21) ;  /* 0xfffffff4002c2947 */ /* 0x000fea000383ffff */
[----:B------:R-:W-:-:S12]  /*2200*/  USHF.L.U32 UR4, UR4, 0x6, URZ ;  /* 0x0000000604047899 */ /* 0x000fd8000800063f */
.L_x_15:
[----:B------:R-:W-:Y:S01]  /*2210*/  BAR.SYNC.DEFER_BLOCKING 0xe, 0x100 ;  /* 0x0384000000007b1d */ /* 0x000fe20000010000 */
[----:B------:R-:W-:Y:S01]  /*2220*/  VIADD R4, R4, UR4 ;  /* 0x0000000404047c36 */ /* 0x000fe20008000000 */
[----:B------:R-:W-:-:S04]  /*2230*/  PLOP3.LUT P0, PT, PT, PT, PT, 0x8, 0x0 ;  /* 0x000000000000781c */ /* 0x000fc80003f0e170 */
[----:B------:R-:W-:-:S05]  /*2240*/  LEA R4, R4, UR5, 0x2 ;  /* 0x0000000504047c11 */ /* 0x000fca000f8e10ff */
[----:B01----:R-:W0:Y:S04]  /*2250*/  LDS R2, [R4+0x28800] ;  /* 0x0288000004027984 */ /* 0x003e280000000800 */
[----:B------:R1:W2:Y:S02]  /*2260*/  LDS R0, [R4+0x28820] ;  /* 0x0288200004007984 */ /* 0x0002a40000000800 */
[----:B-1----:R-:W-:Y:S02]  /*2270*/  IMAD.MOV.U32 R4, RZ, RZ, RZ ;  /* 0x000000ffff047224 */ /* 0x002fe400078e00ff */
        /* <DEDUP_REMOVED lines=64> */
[-C--:B--2---:R-:W-:Y:S01]  /*2680*/  FMUL.FTZ R26, R26, R0.reuse ;  /* 0x000000001a1a7220 */ /* 0x084fe20000410000 */
        /* <DEDUP_REMOVED lines=63> */
[----:B------:R-:W-:Y:S01]  /*2a80*/  IMAD.MOV.U32 R2, RZ, RZ, RZ ;  /* 0x000000ffff027224 */ /* 0x000fe200078e00ff */
[----:B------:R-:W-:Y:S06]  /*2a90*/  BAR.ARV 0xf, 0x100 ;  /* 0x03c4000000007b1d */ /* 0x000fec0000002000 */
[----:B------:R-:W-:Y:S05]  /*2aa0*/  BRA `(.L_x_11) ;  /* 0x0000004000d87947 */ /* 0x000fea0003800000 */
.L_x_9:
[----:B------:R-:W-:Y:S01]  /*2ab0*/  UISETP.GE.AND UP0, UPT, UR43, 0x1, UPT ;  /* 0x000000012b00788c */ /* 0x000fe2000bf06270 */
[----:B------:R-:W-:-:S05]  /*2ac0*/  UMOV UR4, URZ ;  /* 0x0000003f00047c82 */ /* 0x000fca0008000000 */
[----:B------:R-:W-:-:S13]  /*2ad0*/  PLOP3.LUT P0, PT, PT, PT, UP0, 0x80, 0x0 ;  /* 0x000000000000781c */ /* 0x000fda0003f0f008 */
[----:B------:R-:W-:Y:S05]  /*2ae0*/  @!P0 BRA `(.L_x_22) ;  /* 0x0000000000848947 */ /* 0x000fea0003800000 */
[----:B------:R-:W-:Y:S01]  /*2af0*/  MOV R3, UR11 ;  /* 0x0000000b00037c02 */ /* 0x000fe20008000f00 */
[----:B------:R-:W-:Y:S01]  /*2b00*/  UIADD3 UR8, UR6, -0x1, UR11 ;  /* 0xffffffff06087890 */ /* 0x000fe2000fffe00b */
[----:B------:R-:W-:Y:S02]  /*2b10*/  UMOV UR4, URZ ;  /* 0x0000003f00047c82 */ /* 0x000fe40008000000 */
[-C--:B------:R-:W-:Y:S02]  /*2b20*/  IABS R0, R3.reuse ;  /* 0x0000000300007213 */ /* 0x080fe40000000000 */
[----:B------:R-:W-:Y:S01]  /*2b30*/  IABS R5, R3 ;  /* 0x0000000300057213 */ /* 0x000fe20000000000 */
[----:B------:R-:W-:Y:S01]  /*2b40*/  IMAD.U32 R4, RZ, RZ, UR8 ;  /* 0x00000008ff047e24 */ /* 0x000fe2000f8e00ff */
[----:B------:R-:W-:Y:S01]  /*2b50*/  R2UR UR12, R0 ;  /* 0x00000000000c72ca */ /* 0x000fe200000e0000 */
[----:B------:R-:W-:-:S03]  /*2b60*/  ULOP3.LUT UR8, UR8, UR11, URZ, 0x3c, !UPT ;  /* 0x0000000b08087292 */ /* 0x000fc6000f8e3c3f */
[----:B------:R-:W-:-:S05]  /*2b70*/  IABS R4, R4 ;  /* 0x0000000400047213 */ /* 0x000fca0000000000 */
[----:B------:R-:W-:-:S04]  /*2b80*/  IMAD.MOV.U32 R3, RZ, RZ, R4 ;  /* 0x000000ffff037224 */ /* 0x000fc800078e0004 */
[----:B------:R-:W0:Y:S01]  /*2b90*/  I2F.RP R0, UR12 ;  /* 0x0000000c00007d06 */ /* 0x000e220008209400 */
[----:B------:R-:W-:-:S07]  /*2ba0*/  R2UR UR10, R3 ;  /* 0x00000000030a72ca */ /* 0x000fce00000e0000 */
[----:B0-----:R-:W0:Y:S02]  /*2bb0*/  MUFU.RCP R0, R0 ;  /* 0x0000000000007308 */ /* 0x001e240000001000 */
[----:B0-----:R-:W-:Y:S01]  /*2bc0*/  VIADD R2, R0, 0xffffffe ;  /* 0x0ffffffe00027836 */ /* 0x001fe20000000000 */
[----:B------:R-:W-:-:S05]  /*2bd0*/  IADD3 R0, RZ, -R5, RZ ;  /* 0x80000005ff007210 */ /* 0x000fca0007ffe0ff */
[----:B------:R-:W0:Y:S02]  /*2be0*/  F2I.FTZ.U32.TRUNC.NTZ R2, R2 ;  /* 0x0000000200027305 */ /* 0x000e24000021f000 */
[----:B0-----:R-:W-:-:S13]  /*2bf0*/  R2UR UR5, R2 ;  /* 0x00000000020572ca */ /* 0x001fda00000e0000 */
[----:B------:R-:W-:-:S04]  /*2c00*/  UIADD3 UR9, URZ, -UR5, URZ ;  /* 0x800000053f097290 */ /* 0x000fc8000fffe03f */
[----:B------:R-:W-:-:S04]  /*2c10*/  UIMAD UR9, UR9, UR12, URZ ;  /* 0x0000000c090972a4 */ /* 0x000fc8000f8e023f */
[----:B------:R-:W-:-:S03]  /*2c20*/  UIMAD.WIDE.U32 UR4, UR5, UR9, UR4 ;  /* 0x00000009050472a5 */ /* 0x000fc6000f8e0004 */
[----:B------:R-:W-:Y:S01]  /*2c30*/  R2UR UR9, R0 ;  /* 0x00000000000972ca */ /* 0x000fe200000e0000 */
[----:B------:R-:W-:-:S12]  /*2c40*/  UIMAD.WIDE.U32 UR4, UR5, UR10, URZ ;  /* 0x0000000a050472a5 */ /* 0x000fd8000f8e003f */
[----:B------:R-:W-:-:S04]  /*2c50*/  UIMAD UR9, UR5, UR9, UR10 ;  /* 0x00000009050972a4 */ /* 0x000fc8000f8e020a */
[----:B------:R-:W-:-:S11]  /*2c60*/  UISETP.GT.U32.AND UP1, UPT, UR12, UR9, UPT ;  /* 0x000000090c00728c */ /* 0x000fd6000bf24070 */
[----:B------:R-:W-:Y:S02]  /*2c70*/  @!UP1 UIADD3 UR9, UR9, -UR12, URZ ;  /* 0x8000000c09099290 */ /* 0x000fe4000fffe03f */
[----:B------:R-:W-:Y:S02]  /*2c80*/  @!UP1 UIADD3 UR5, UR5, 0x1, URZ ;  /* 0x0000000105059890 */ /* 0x000fe4000fffe03f */
[----:B------:R-:W-:Y:S02]  /*2c90*/  UISETP.GE.U32.AND UP0, UPT, UR9, UR12, UPT ;  /* 0x0000000c0900728c */ /* 0x000fe4000bf06070 */
[----:B------:R-:W-:-:S09]  /*2ca0*/  UISETP.GE.AND UP1, UPT, UR8, URZ, UPT ;  /* 0x0000003f0800728c */ /* 0x000fd2000bf26270 */
[----:B------:R-:W-:Y:S02]  /*2cb0*/  @UP0 UIADD3 UR5, UR5, 0x1, URZ ;  /* 0x0000000105050890 */ /* 0x000fe4000fffe03f */
[----:B------:R-:W-:-:S05]  /*2cc0*/  UISETP.NE.AND UP0, UPT, UR11, URZ, UPT ;  /* 0x0000003f0b00728c */ /* 0x000fca000bf05270 */
[----:B------:R-:W-:Y:S02]  /*2cd0*/  UMOV UR4, UR5 ;  /* 0x0000000500047c82 */ /* 0x000fe40008000000 */
[----:B------:R-:W-:-:S04]  /*2ce0*/  @!UP1 UIADD3 UR4, -UR4, URZ, URZ ;  /* 0x0000003f04049290 */ /* 0x000fc8000fffe13f */
[----:B------:R-:W-:-:S12]  /*2cf0*/  @!UP0 ULOP3.LUT UR4, URZ, UR11, URZ, 0x33, !UPT ;  /* 0x0000000b3f048292 */ /* 0x000fd8000f8e333f */
.L_x_22:
[----:B------:R-:W-:Y:S01]  /*2d00*/  UIMAD UR40, UR7, UR4, URZ ;  /* 0x00000004072872a4 */ /* 0x000fe2000f8e023f */
[----:B------:R-:W-:Y:S01]  /*2d10*/  IMAD.U32 R0, RZ, RZ, UR6 ;  /* 0x00000006ff007e24 */ /* 0x000fe2000f8e00ff */
[----:B------:R-:W-:Y:S01]  /*2d20*/  PLOP3.LUT P0, PT, PT, PT, PT, 0x80, 0x0 ;  /* 0x000000000000781c */ /* 0x000fe20003f0f070 */
[----:B------:R-:W-:Y:S01]  /*2d30*/  IMAD.U32 R3, RZ, RZ, UR4 ;  /* 0x00000004ff037e24 */ /* 0x000fe2000f8e00ff */
[----:B------:R-:W-:Y:S01]  /*2d40*/  MOV R4, RZ ;  /* 0x000000ff00047202 */ /* 0x000fe20000000f00 */
[----:B------:R-:W-:Y:S01]  /*2d50*/  IMAD.MOV.U32 R2, RZ, RZ, RZ ;  /* 0x000000ffff027224 */ /* 0x000fe200078e00ff */
[----:B------:R-:W-:Y:S02]  /*2d60*/  CS2R R150, SRZ ;  /* 0x0000000000967805 */ /* 0x000fe4000001ff00 */
[----:B------:R-:W-:Y:S02]  /*2d70*/  CS2R R148, SRZ ;  /* 0x0000000000947805 */ /* 0x000fe4000001ff00 */
[----:B------:R-:W-:-:S02]  /*2d80*/  VIADDMNMX R0, R3, UR40, R0, PT ;  /* 0x0000002803007c46 */ /* 0x000fc4000b800100 */
[----:B------:R-:W-:Y:S02]  /*2d90*/  CS2R R146, SRZ ;  /* 0x0000000000927805 */ /* 0x000fe4000001ff00 */
[----:B------:R-:W-:Y:S02]  /*2da0*/  CS2R R144, SRZ ;  /* 0x0000000000907805 */ /* 0x000fe4000001ff00 */
[----:B------:R-:W-:Y:S02]  /*2db0*/  CS2R R142, SRZ ;  /* 0x00000000008e7805 */ /* 0x000fe4000001ff00 */
[----:B------:R-:W-:Y:S02]  /*2dc0*/  R2UR UR44, R0 ;  /* 0x00000000002c72ca */ /* 0x000fe400000e0000 */
        /* <DEDUP_REMOVED lines=11> */
[----:B------:R-:W-:Y:S01]  /*2e80*/  CS2R R118, SRZ ;  /* 0x0000000000767805 */ /* 0x000fe2000001ff00 */
[----:B------:R-:W-:Y:S01]  /*2e90*/  UISETP.GT.AND UP0, UPT, UR44, UR40, UPT ;  /* 0x000000282c00728c */ /* 0x000fe2000bf04270 */
[----:B------:R-:W-:Y:S02]  /*2ea0*/  CS2R R116, SRZ ;  /* 0x0000000000747805 */ /* 0x000fe4000001ff00 */
[----:B------:R-:W-:-:S02]  /*2eb0*/  CS2R R114, SRZ ;  /* 0x0000000000727805 */ /* 0x000fc4000001ff00 */
[----:B------:R-:W-:Y:S02]  /*2ec0*/  CS2R R112, SRZ ;  /* 0x0000000000707805 */ /* 0x000fe4000001ff00 */
[----:B------:R-:W-:Y:S02]  /*2ed0*/  CS2R R110, SRZ ;  /* 0x00000000006e7805 */ /* 0x000fe4000001ff00 */
[----:B------:R-:W-:Y:S02]  /*2ee0*/  CS2R R108, SRZ ;  /* 0x00000000006c7805 */ /* 0x000fe4000001ff00 */
[----:B------:R-:W-:Y:S02]  /*2ef0*/  PLOP3.LUT P1, PT, PT, PT, UP0, 0x80, 0x0 ;  /* 0x000000000000781c */ /* 0x000fe40003f2f008 */
        /* <DEDUP_REMOVED lines=42> */
[----:B------:R-:W-:Y:S06]  /*31a0*/  @!P1 BRA `(.L_x_11) ;  /* 0x0000003c00189947 */ /* 0x000fec0003800000 */
[----:B------:R-:W-:Y:S01]  /*31b0*/  SHF.R.S32.HI R17, RZ, 0x1f, R16 ;  /* 0x0000001fff117819 */ /* 0x000fe20000011410 */
[----:B------:R-:W-:Y:S02]  /*31c0*/  UMOV UR41, 0x400 ;  /* 0x0000040000297882 */ /* 0x000fe40000000000 */
[----:B------:R-:W-:Y:S01]  /*31d0*/  ULEA UR41, UR42, UR41, 0x18 ;  /* 0x000000292a297291 */ /* 0x000fe2000f8ec03f */
[----:B------:R-:W-:-:S04]  /*31e0*/  LEA.HI R18, R17, R16, RZ, 0x7 ;  /* 0x0000001011127211 */ /* 0x000fc800078f38ff */
[----:B------:R-:W-:-:S05]  /*31f0*/  SHF.R.S32.HI R19, RZ, 0x7, R18 ;  /* 0x00000007ff137819 */ /* 0x000fca0000011412 */
[----:B------:R-:W0:Y:S02]  /*3200*/  SHFL.IDX PT, R0, R19, RZ, 0x1f ;  /* 0x00001fff13007589 */ /* 0x000e2400000e0000 */
[----:B0-----:R-:W-:-:S13]  /*3210*/  R2UR UR4, R0 ;  /* 0x00000000000472ca */ /* 0x001fda00000e0000 */
[----:B------:R-:W-:-:S04]  /*3220*/  ULEA.HI UR5, UR4, UR4, URZ, 0x1 ;  /* 0x0000000404057291 */ /* 0x000fc8000f8f083f */
[----:B------:R-:W-:-:S04]  /*3230*/  ULOP3.LUT UR5, UR5, 0x1fffe, URZ, 0xc0, !UPT ;  /* 0x0001fffe05057892 */ /* 0x000fc8000f8ec03f */
[----:B------:R-:W-:Y:S02]  /*3240*/  UIADD3 UR5, UR4, -UR5, URZ ;  /* 0x8000000504057290 */ /* 0x000fe4000fffe03f */
[----:B------:R-:W-:Y:S02]  /*3250*/  UIADD3 UR4, UR41, 0x26800, URZ ;  /* 0x0002680029047890 */ /* 0x000fe4000fffe03f */
[----:B------:R-:W-:Y:S02]  /*3260*/  ULEA UR5, UR5, UR41, 0xf ;  /* 0x0000002905057291 */ /* 0x000fe4000f8e783f */
[----:B------:R-:W-:Y:S02]  /*3270*/  ULOP3.LUT UP0, URZ, UR4, 0x3ff, URZ, 0xc0, !UPT ;  /* 0x000003ff043f7892 */ /* 0x000fe4000f80c03f */
[----:B------:R-:W-:-:S04]  /*3280*/  UIADD3 UR5, UR5, 0x400, URZ ;  /* 0x0000040005057890 */ /* 0x000fc8000fffe03f */
[----:B------:R-:W-:Y:S01]  /*3290*/  PLOP3.LUT P0, PT, PT, PT, UP0, 0x80, 0x0 ;  /* 0x000000000000781c */ /* 0x000fe20003f0f008 */
[----:B------:R-:W-:-:S04]  /*32a0*/  USHF.R.U32.HI UR5, URZ, 0x4, UR5 ;  /* 0x000000043f057899 */ /* 0x000fc80008011605 */
[----:B------:R-:W-:-:S08]  /*32b0*/  ULOP3.LUT UR45, UR5, 0x3fff, URZ, 0xc0, !UPT ;  /* 0x00003fff052d7892 */ /* 0x000fd0000f8ec03f */
[----:B------:R-:W-:Y:S05]  /*32c0*/  @!P0 BRA `(.L_x_23) ;  /* 0x0000000000408947 */ /* 0x000fea0003800000 */
[----:B------:R-:W-:Y:S01]  /*32d0*/  MOV R0, 0x0 ;  /* 0x0000000000007802 */ /* 0x000fe20000000f00 */
[----:B------:R-:W-:Y:S01]  /*32e0*/  ULDC.64 UR4, c[0x4][0x90] ;  /* 0x0100240000047ab9 */ /* 0x000fe20000000a00 */
[----:B------:R-:W-:Y:S01]  /*32f0*/  ULDC.64 UR6, c[0x4][0x20] ;  /* 0x0100080000067ab9 */ /* 0x000fe20000000a00 */
[----:B------:R-:W-:Y:S01]  /*3300*/  IMAD.U32 R4, RZ, RZ, UR4 ;  /* 0x00000004ff047e24 */ /* 0x000fe2000f8e00ff */
[----:B------:R0:W1:Y:S01]  /*3310*/  LDC.64 R2, c[0x4][R0] ;  /* 0x0100000000027b82 */ /* 0x0000620000000a00 */
[----:B------:R-:W-:Y:S01]  /*3320*/  IMAD.U32 R5, RZ, RZ, UR5 ;  /* 0x00000005ff057e24 */ /* 0x000fe2000f8e00ff */
[----:B------:R-:W-:Y:S01]  /*3330*/  ULDC.64 UR4, c[0x4][0x98] ;  /* 0x0100260000047ab9 */ /* 0x000fe20000000a00 */
[----:B------:R-:W-:Y:S01]  /*3340*/  IMAD.U32 R10, RZ, RZ, UR6 ;  /* 0x00000006ff0a7e24 */ /* 0x000fe2000f8e00ff */
[----:B------:R-:W-:Y:S01]  /*3350*/  MOV R7, UR5 ;  /* 0x0000000500077c02 */ /* 0x000fe20008000f00 */
[----:B------:R-:W-:Y:S01]  /*3360*/  IMAD.U32 R6, RZ, RZ, UR4 ;  /* 0x00000004ff067e24 */ /* 0x000fe2000f8e00ff */
[----:B------:R-:W-:Y:S01]  /*3370*/  MOV R12, 0x1 ;  /* 0x00000001000c7802 */ /* 0x000fe20000000f00 */
[----:B------:R-:W-:-:S02]  /*3380*/  IMAD.U32 R11, RZ, RZ, UR7 ;  /* 0x00000007ff0b7e24 */ /* 0x000fc4000f8e00ff */
[----:B------:R-:W-:Y:S02]  /*3390*/  IMAD.MOV.U32 R8, RZ, RZ, 0x70 ;  /* 0x00000070ff087424 */ /* 0x000fe400078e00ff */
[----:B0-----:R-:W-:-:S07]  /*33a0*/  IMAD.MOV.U32 R13, RZ, RZ, RZ ;  /* 0x000000ffff0d7224 */ /* 0x001fce00078e00ff */
[----:B------:R-:W-:-:S07]  /*33b0*/  LEPC R20, `(.L_x_23) ;  /* 0x000000001014794e */ /* 0x000fce0000000000 */
[----:B-1----:R-:W-:Y:S05]  /*33c0*/  CALL.ABS.NOINC R2 ;  /* 0x0000000002007343 */ /* 0x002fea0003c00000 */
.L_x_23:
[----:B------:R-:W-:Y:S02]  /*33d0*/  SHF.L.U32 R9, RZ, 0x1f, RZ ;  /* 0x0000001fff097819 */ /* 0x000fe400000006ff */
[----:B------:R-:W-:Y:S02]  /*33e0*/  LOP3.LUT R3, R18, 0xffffff80, RZ, 0xc0, !PT ;  /* 0xffffff8012037812 */ /* 0x000fe400078ec0ff */
[----:B------:R-:W0:Y:S01]  /*33f0*/  SYNCS.PHASECHK.TRANS64.TRYWAIT P0, [UR41+0x28c00], R9 ;  /* 0x028c0009ff0075a7 */ /* 0x000e220008000169 */
[----:B------:R-:W-:Y:S02]  /*3400*/  LEA.HI R0, R19, R19, RZ, 0x1 ;  /* 0x0000001313007211 */ /* 0x000fe400078f08ff */
[----:B------:R-:W-:Y:S02]  /*3410*/  IMAD.IADD R3, R16, 0x1, -R3 ;  /* 0x0000000110037824 */ /* 0x000fe400078e0a03 */
[----:B------:R-:W-:-:S03]  /*3420*/  LOP3.LUT R2, R0, 0xfffffe, RZ, 0xc0, !PT ;  /* 0x00fffffe00027812 */ /* 0x000fc600078ec0ff */
[----:B------:R-:W-:-:S04]  /*3430*/  SHF.R.S32.HI R4, RZ, 0x1f, R3 ;  /* 0x0000001fff047819 */ /* 0x000fc80000011403 */
[----:B------:R-:W-:-:S04]  /*3440*/  LEA.HI R5, R4, R3, RZ, 0x2 ;  /* 0x0000000304057211 */ /* 0x000fc800078f10ff */
[--C-:B------:R-:W-:Y:S02]  /*3450*/  SHF.R.S32.HI R6, RZ, 0x2, R5.reuse ;  /* 0x00000002ff067819 */ /* 0x100fe40000011405 */
[----:B------:R-:W-:Y:S01]  /*3460*/  SHF.R.S32.HI R7, RZ, 0x1f, R5 ;  /* 0x0000001fff077819 */ /* 0x000fe20000011405 */
[----:B0-----:R-:W-:Y:S06]  /*3470*/  @!P0 BRA `(.L_x_24) ;  /* 0x0000009800508947 */ /* 0x001fec0003800000 */
.L_x_98:
[----:B------:R-:W-:Y:S01]  /*3480*/  ULOP3.LUT UR4, UR39, 0x1, URZ, 0xfc, !UPT ;  /* 0x0000000127047892 */ /* 0x000fe2000f8efc3f */
[----:B0-----:R-:W-:Y:S01]  /*3490*/  LOP3.LUT R0, R5, 0x7ffffffc, RZ, 0xc0, !PT ;  /* 0x7ffffffc05007812 */ /* 0x001fe200078ec0ff */
[----:B------:R-:W-:Y:S01]  /*34a0*/  IMAD.IADD R2, R19, 0x1, -R2 ;  /* 0x0000000113027824 */ /* 0x000fe200078e0a02 */
[----:B------:R-:W-:Y:S02]  /*34b0*/  LEA.HI R7, R7, R6, RZ, 0x3 ;  /* 0x0000000607077211 */ /* 0x000fe400078f18ff */
[----:B------:R-:W-:Y:S01]  /*34c0*/  LEA.HI R4, R4, R3, RZ, 0x5 ;  /* 0x0000000304047211 */ /* 0x000fe200078f28ff */
[----:B------:R-:W-:Y:S01]  /*34d0*/  IMAD.IADD R0, R3, 0x1, -R0 ;  /* 0x0000000103007824 */ /* 0x000fe200078e0a00 */
[----:B------:R-:W-:Y:S02]  /*34e0*/  MOV R5, UR4 ;  /* 0x0000000400057c02 */ /* 0x000fe40008000f00 */
[----:B------:R-:W-:Y:S01]  /*34f0*/  LOP3.LUT R7, R7, 0xfffffff8, RZ, 0xc0, !PT ;  /* 0xfffffff807077812 */ /* 0x000fe200078ec0ff */
[----:B------:R-:W-:Y:S01]  /*3500*/  IMAD.SHL.U32 R3, R0, 0x2, RZ ;  /* 0x0000000200037824 */ /* 0x000fe200078e00ff */
[----:B------:R-:W-:-:S02]  /*3510*/  ISETP.NE.AND P0, PT, R5, 0x3, PT ;  /* 0x000000030500780c */ /* 0x000fc40003f05270 */
[----:B------:R-:W-:Y:S01]  /*3520*/  SHF.R.S32.HI R4, RZ, 0x5, R4 ;  /* 0x00000005ff047819 */ /* 0x000fe20000011404 */
[----:B------:R-:W-:Y:S01]  /*3530*/  IMAD.IADD R7, R6, 0x1, -R7 ;  /* 0x0000000106077824 */ /* 0x000fe200078e0a07 */
[----:B------:R-:W-:-:S03]  /*3540*/  LEA R0, R2, R3, 0x8 ;  /* 0x0000000302007211 */ /* 0x000fc600078e40ff */
[----:B------:R-:W-:-:S06]  /*3550*/  IMAD R2, R4, 0x10, R7 ;  /* 0x0000001004027824 */ /* 0x000fcc00078e0207 */
[----:B------:R-:W-:Y:S05]  /*3560*/  @!P0 BRA `(.L_x_25) ;  /* 0x0000000000048947 */ /* 0x000fea0003800000 */
[----:B------:R-:W-:Y:S01]  /*3570*/  BPT.TRAP 0x1 ;  /* 0x000000040000795c */ /* 0x000fe20000300000 */
.L_x_25:
[----:B------:R0:W1:Y:S01]  /*3580*/  SYNCS.PHASECHK.TRANS64.TRYWAIT P1, [UR41+0x28c30], R9 ;  /* 0x028c3009ff0075a7 */ /* 0x0000620008020169 */
[----:B------:R-:W-:Y:S05]  /*3590*/  @!P0 BRA `(.L_x_26) ;  /* 0x0000000000048947 */ /* 0x000fea0003800000 */
[----:B------:R-:W-:Y:S01]  /*35a0*/  BPT.TRAP 0x1 ;  /* 0x000000040000795c */ /* 0x000fe20000300000 */
.L_x_26:
[----:B-1----:R-:W-:Y:S05]  /*35b0*/  @P1 BRA `(.L_x_27) ;  /* 0x0000000000081947 */ /* 0x002fea0003800000 */
[----:B------:R-:W1:Y:S02]  /*35c0*/  SYNCS.PHASECHK.TRANS64.TRYWAIT P1, [UR41+0x28c30], R9 ;  /* 0x028c3009ff0075a7 */ /* 0x000e640008020169 */
[----:B-1----:R-:W-:Y:S05]  /*35d0*/  @!P1 BRA `(.L_x_28) ;  /* 0x0000009800109947 */ /* 0x002fea0003800000 */
.L_x_27:
[----:B------:R-:W-:Y:S05]  /*35e0*/  WARPSYNC.ALL ;  /* 0x0000000000007948 */ /* 0x000fea0003800000 */
[----:B------:R-:W-:Y:S01]  /*35f0*/  UIADD3 UR4, UR41, 0x20400, URZ ;  /* 0x0002040029047890 */ /* 0x000fe2000fffe03f */
[----:B------:R-:W-:Y:S01]  /*3600*/  WARPGROUP.ARRIVE ;  /* 0x00000000000079c5 */ /* 0x000fe20000000000 */
[----:B------:R-:W-:Y:S02]  /*3610*/  UIADD3 UR5, UR41, 0x22400, URZ ;  /* 0x0002240029057890 */ /* 0x000fe4000fffe03f */
[----:B------:R-:W-:Y:S02]  /*3620*/  USHF.R.U32.HI UR4, URZ, 0x4, UR4 ;  /* 0x000000043f047899 */ /* 0x000fe40008011604 */
[----:B------:R-:W-:-:S02]  /*3630*/  USHF.R.U32.HI UR5, URZ, 0x4, UR5 ;  /* 0x000000043f057899 */ /* 0x000fc40008011605 */
[----:B------:R-:W-:Y:S02]  /*3640*/  ULOP3.LUT UR4, UR4, 0x3fff, URZ, 0xc0, !UPT ;  /* 0x00003fff04047892 */ /* 0x000fe4000f8ec03f */
[----:B------:R-:W-:Y:S02]  /*3650*/  ULOP3.LUT UR5, UR5, 0x3fff, URZ, 0xc0, !UPT ;  /* 0x00003fff05057892 */ /* 0x000fe4000f8ec03f */
[----:B------:R-:W-:Y:S02]  /*3660*/  ULOP3.LUT UR8, UR4, 0x10000, URZ, 0xfc, !UPT ;  /* 0x0001000004087892 */ /* 0x000fe4000f8efc3f */
[----:B------:R-:W-:Y:S01]  /*3670*/  ULOP3.LUT UR6, UR5, 0x10000, URZ, 0xfc, !UPT ;  /* 0x0001000005067892 */ /* 0x000fe2000f8efc3f */
[----:B------:R-:W-:Y:S01]  /*3680*/  UMOV UR9, 0x40000040 ;  /* 0x4000004000097882 */ /* 0x000fe20000000000 */
[----:B------:R-:W-:Y:S01]  /*3690*/  UMOV UR7, 0x40000040 ;  /* 0x4000004000077882 */ /* 0x000fe20000000000 */
[----:B------:R-:W-:Y:S02]  /*36a0*/  UMOV UR5, UR9 ;  /* 0x0000000900057c82 */ /* 0x000fe40008000000 */
[----:B------:R-:W-:Y:S01]  /*36b0*/  UMOV UR4, UR8 ;  /* 0x0000000800047c82 */ /* 0x000fe20008000000 */
[----:B------:R-:W-:-:S02]  /*36c0*/  UIADD3 UR12, UR8, 0x2, URZ ;  /* 0x00000002080c7890 */ /* 0x000fc4000fffe03f */
[----:B------:R-:W-:Y:S02]  /*36d0*/  UIADD3 UR14, UR6, 0x2, URZ ;  /* 0x00000002060e7890 */ /* 0x000fe4000fffe03f */
[----:B------:R-:W-:Y:S01]  /*36e0*/  HGMMA.64x64x16.F32.BF16 R24, gdesc[UR4], RZ, !UPT, gsb0 ;  /* 0x00e00000041879f0 */ /* 0x000fe2000c0018ff */
[----:B------:R-:W-:Y:S01]  /*36f0*/  UMOV UR13, 0x40000040 ;  /* 0x40000040000d7882 */ /* 0x000fe20000000000 */
[----:B------:R-:W-:Y:S01]  /*3700*/  UMOV UR15, 0x40000040 ;  /* 0x40000040000f7882 */ /* 0x000fe20000000000 */
[----:B------:R-:W-:Y:S02]  /*3710*/  UIADD3 UR16, UR8, 0x4, URZ ;  /* 0x0000000408107890 */ /* 0x000fe4000fffe03f */
[----:B------:R-:W-:Y:S01]  /*3720*/  UIADD3 UR18, UR6, 0x4, URZ ;  /* 0x0000000406127890 */ /* 0x000fe2000fffe03f */
[----:B------:R-:W-:Y:S01]  /*3730*/  UMOV UR17, 0x40000040 ;  /* 0x4000004000117882 */ /* 0x000fe20000000000 */
[----:B------:R-:W-:Y:S01]  /*3740*/  UMOV UR19, 0x40000040 ;  /* 0x4000004000137882 */ /* 0x000fe20000000000 */
[----:B------:R-:W-:-:S02]  /*3750*/  UIADD3 UR20, UR8, 0x6, URZ ;  /* 0x0000000608147890 */ /* 0x000fc4000fffe03f */
[----:B------:R-:W-:Y:S01]  /*3760*/  UIADD3 UR22, UR6, 0x6, URZ ;  /* 0x0000000606167890 */ /* 0x000fe2000fffe03f */
[----:B------:R-:W-:Y:S01]  /*3770*/  UMOV UR21, 0x40000040 ;  /* 0x4000004000157882 */ /* 0x000fe20000000000 */
[----:B------:R-:W-:Y:S01]  /*3780*/  UMOV UR23, 0x40000040 ;  /* 0x4000004000177882 */ /* 0x000fe20000000000 */
[----:B------:R-:W-:Y:S02]  /*3790*/  WARPGROUP.DEPBAR.LE gsb0, 0x0 ;  /* 0x00008000000079c5 */ /* 0x000fe40000010000 */
[----:B------:R-:W-:-:S06]  /*37a0*/  WARPGROUP.ARRIVE ;  /* 0x00000000000079c5 */ /* 0x000fcc0000000000 */
[----:B------:R-:W-:Y:S03]  /*37b0*/  HGMMA.64x64x16.F32.BF16 R24, gdesc[UR12], R24, gsb0 ;  /* 0x00e000000c1879f0 */ /* 0x000fe60008001818 */
[----:B------:R-:W-:Y:S02]  /*37c0*/  WARPGROUP.DEPBAR.LE gsb0, 0x0 ;  /* 0x00008000000079c5 */ /* 0x000fe40000010000 */
[----:B------:R-:W-:-:S06]  /*37d0*/  WARPGROUP.ARRIVE ;  /* 0x00000000000079c5 */ /* 0x000fcc0000000000 */
[----:B------:R-:W-:Y:S03]  /*37e0*/  HGMMA.64x64x16.F32.BF16 R24, gdesc[UR16], R24, gsb0 ;  /* 0x00e00000101879f0 */ /* 0x000fe60008001818 */
[----:B------:R-:W-:Y:S02]  /*37f0*/  WARPGROUP.DEPBAR.LE gsb0, 0x0 ;  /* 0x00008000000079c5 */ /* 0x000fe40000010000 */
[----:B------:R-:W-:-:S06]  /*3800*/  WARPGROUP.ARRIVE ;  /* 0x00000000000079c5 */ /* 0x000fcc0000000000 */
[----:B------:R-:W-:Y:S03]  /*3810*/  HGMMA.64x64x16.F32.BF16 R24, gdesc[UR20], R24, gsb0 ;  /* 0x00e00000141879f0 */ /* 0x000fe60008001818 */
[----:B------:R-:W-:Y:S02]  /*3820*/  WARPGROUP.DEPBAR.LE gsb0, 0x0 ;  /* 0x00008000000079c5 */ /* 0x000fe40000010000 */
[----:B------:R-:W-:Y:S05]  /*3830*/  @!P0 BRA `(.L_x_29) ;  /* 0x0000000000048947 */ /* 0x000fea0003800000 */
[----:B------:R-:W-:Y:S01]  /*3840*/  BPT.TRAP 0x1 ;  /* 0x000000040000795c */ /* 0x000fe20000300000 */
.L_x_29:
[----:B------:R-:W-:Y:S01]  /*3850*/  UIMAD UR43, UR44, -0x40, UR43 ;  /* 0xffffffc02c2b78a4 */ /* 0x000fe2000f8e022b */
[----:B------:R-:W-:Y:S01]  /*3860*/  ULDC UR11, c[0x0][0x988] ;  /* 0x00026200000b7ab9 */ /* 0x000fe20000000800 */
[----:B------:R-:W-:-:S04]  /*3870*/  UIADD3 UR4, UR41, 0x28c40, URZ ;  /* 0x00028c4029047890 */ /* 0x000fc8000fffe03f */
[----:B-1----:R-:W-:Y:S01]  /*3880*/  IMAD.U32 R4, RZ, RZ, UR43 ;  /* 0x0000002bff047e24 */ /* 0x002fe2000f8e00ff */
[----:B------:R-:W-:-:S04]  /*3890*/  UPRMT UR4, UR42, 0x654, UR4 ;  /* 0x000006542a047896 */ /* 0x000fc80008000004 */
[----:B------:R-:W-:-:S04]  /*38a0*/  IADD3 R3, -R3, 0x40, R4 ;  /* 0x0000004003037810 */ /* 0x000fc80007ffe104 */
[C---:B------:R-:W-:Y:S01]  /*38b0*/  ISETP.GT.AND P5, PT, R3.reuse, RZ, PT ;  /* 0x000000ff0300720c */ /* 0x040fe20003fa4270 */
[----:B------:R-:W-:Y:S01]  /*38c0*/  SYNCS.ARRIVE.TRANS64.RED.A1T0 RZ, [UR4], RZ ;  /* 0x000000ffffff79a7 */ /* 0x000fe20008100404 */
[----:B------:R-:W-:Y:S01]  /*38d0*/  BAR.SYNC.DEFER_BLOCKING 0xf, 0x100 ;  /* 0x03c4000000007b1d */ /* 0x000fe20000010000 */
[C---:B------:R-:W-:Y:S02]  /*38e0*/  ISETP.GT.AND P4, PT, R3.reuse, 0x1, PT ;  /* 0x000000010300780c */ /* 0x040fe40003f84270 */
[----:B------:R-:W-:Y:S02]  /*38f0*/  ISETP.GT.AND P3, PT, R3, 0x8, PT ;  /* 0x000000080300780c */ /* 0x000fe40003f64270 */
[----:B------:R-:W-:Y:S02]  /*3900*/  FSEL R24, R24, -INF , P5 ;  /* 0xff80000018187808 */ /* 0x000fe40002800000 */
[----:B------:R-:W-:Y:S02]  /*3910*/  FSEL R25, R25, -INF , P4 ;  /* 0xff80000019197808 */ /* 0x000fe40002000000 */
[----:B------:R-:W-:-:S02]  /*3920*/  ISETP.GT.AND P2, PT, R3, 0x9, PT ;  /* 0x000000090300780c */ /* 0x000fc40003f44270 */
[----:B------:R-:W-:Y:S02]  /*3930*/  FSEL R28, R28, -INF , P3 ;  /* 0xff8000001c1c7808 */ /* 0x000fe40001800000 */
[----:B------:R-:W-:Y:S02]  /*3940*/  FMNMX.FTZ R5, R24, R25, !PT ;  /* 0x0000001918057209 */ /* 0x000fe40007810000 */
[----:B------:R-:W-:Y:S02]  /*3950*/  ISETP.GT.AND P1, PT, R3, 0x10, PT ;  /* 0x000000100300780c */ /* 0x000fe40003f24270 */
[----:B------:R-:W-:Y:S02]  /*3960*/  FSEL R29, R29, -INF , P2 ;  /* 0xff8000001d1d7808 */ /* 0x000fe40001000000 */
[----:B------:R-:W-:Y:S02]  /*3970*/  FMNMX.FTZ R4, R28, R5, !PT ;  /* 0x000000051c047209 */ /* 0x000fe40007810000 */
[----:B------:R-:W-:-:S02]  /*3980*/  ISETP.GT.AND P6, PT, R3, 0x11, PT ;  /* 0x000000110300780c */ /* 0x000fc40003fc4270 */
[----:B------:R-:W-:Y:S02]  /*3990*/  FSEL R32, R32, -INF , P1 ;  /* 0xff80000020207808 */ /* 0x000fe40000800000 */
[----:B------:R-:W-:Y:S02]  /*39a0*/  FMNMX.FTZ R5, R29, R4, !PT ;  /* 0x000000041d057209 */ /* 0x000fe40007810000 */
[----:B------:R-:W-:Y:S02]  /*39b0*/  FSEL R26, R26, -INF , P5 ;  /* 0xff8000001a1a7808 */ /* 0x000fe40002800000 */
[----:B------:R-:W-:Y:S02]  /*39c0*/  ISETP.GT.AND P5, PT, R3, 0x18, PT ;  /* 0x000000180300780c */ /* 0x000fe40003fa4270 */
[----:B------:R-:W-:Y:S02]  /*39d0*/  FSEL R33, R33, -INF , P6 ;  /* 0xff80000021217808 */ /* 0x000fe40003000000 */
[----:B------:R-:W-:-:S02]  /*39e0*/  FMNMX.FTZ R4, R32, R5, !PT ;  /* 0x0000000520047209 */ /* 0x000fc40007810000 */
[----:B------:R-:W-:Y:S02]  /*39f0*/  FSEL R27, R27, -INF , P4 ;  /* 0xff8000001b1b7808 */ /* 0x000fe40002000000 */
[----:B------:R-:W-:Y:S02]  /*3a00*/  ISETP.GT.AND P4, PT, R3, 0x19, PT ;  /* 0x000000190300780c */ /* 0x000fe40003f84270 */
[----:B------:R-:W-:Y:S02]  /*3a10*/  FSEL R36, R36, -INF , P5 ;  /* 0xff80000024247808 */ /* 0x000fe40002800000 */
[----:B------:R-:W-:Y:S02]  /*3a20*/  FMNMX.FTZ R5, R33, R4, !PT ;  /* 0x0000000421057209 */ /* 0x000fe40007810000 */
[----:B------:R-:W-:Y:S02]  /*3a30*/  FSEL R30, R30, -INF , P3 ;  /* 0xff8000001e1e7808 */ /* 0x000fe40001800000 */
        /* <DEDUP_REMOVED lines=32> */
[----:B------:R-:W-:Y:S02]  /*3c40*/  FMNMX.FTZ R4, R52, R3, !PT ;  /* 0x0000000334047209 */ /* 0x000fe40007810000 */
[----:B------:R-:W-:Y:S02]  /*3c50*/  FSEL R46, R46, -INF , P1 ;  /* 0xff8000002e2e7808 */ /* 0x000fe40000800000 */
[----:B------:R-:W-:Y:S02]  /*3c60*/  FMNMX.FTZ R6, R53, R4, !PT ;  /* 0x0000000435067209 */ /* 0x000fe40007810000 */
[----:B------:R-:W-:Y:S02]  /*3c70*/  FSEL R47, R47, -INF , P6 ;  /* 0xff8000002f2f7808 */ /* 0x000fe40003000000 */
[----:B------:R-:W-:Y:S01]  /*3c80*/  FSEL R50, R50, -INF , P5 ;  /* 0xff80000032327808 */ /* 0x000fe20002800000 */
[----:B------:R-:W1:Y:S01]  /*3c90*/  SHFL.BFLY PT, R3, R6, 0x2, 0x1f ;  /* 0x0c401f0006037f89 */ /* 0x000e6200000e0000 */
[----:B------:R-:W-:-:S02]  /*3ca0*/  FSEL R51, R51, -INF , P4 ;  /* 0xff80000033337808 */ /* 0x000fc40002000000 */
[----:B------:R-:W-:Y:S02]  /*3cb0*/  FSEL R54, R54, -INF , P3 ;  /* 0xff80000036367808 */ /* 0x000fe40001800000 */
[----:B------:R-:W-:Y:S02]  /*3cc0*/  FSEL R55, R55, -INF , P2 ;  /* 0xff80000037377808 */ /* 0x000fe40001000000 */
[----:B-1----:R-:W-:Y:S02]  /*3cd0*/  FMNMX.FTZ R7, R6, R3, !PT ;  /* 0x0000000306077209 */ /* 0x002fe40007810000 */
[----:B------:R-:W-:-:S03]  /*3ce0*/  FMNMX.FTZ R3, R26, R27, !PT ;  /* 0x0000001b1a037209 */ /* 0x000fc60007810000 */
[----:B------:R-:W1:Y:S01]  /*3cf0*/  SHFL.BFLY PT, R8, R7, 0x1, 0x1f ;  /* 0x0c201f0007087f89 */ /* 0x000e6200000e0000 */
[----:B------:R-:W-:-:S04]  /*3d00*/  FMNMX.FTZ R4, R30, R3, !PT ;  /* 0x000000031e047209 */ /* 0x000fc80007810000 */
[----:B------:R-:W-:-:S04]  /*3d10*/  FMNMX.FTZ R3, R31, R4, !PT ;  /* 0x000000041f037209 */ /* 0x000fc80007810000 */
[----:B------:R-:W-:-:S04]  /*3d20*/  FMNMX.FTZ R4, R34, R3, !PT ;  /* 0x0000000322047209 */ /* 0x000fc80007810000 */
[----:B------:R-:W-:-:S04]  /*3d30*/  FMNMX.FTZ R3, R35, R4, !PT ;  /* 0x0000000423037209 */ /* 0x000fc80007810000 */
[----:B------:R-:W-:-:S04]  /*3d40*/  FMNMX.FTZ R4, R38, R3, !PT ;  /* 0x0000000326047209 */ /* 0x000fc80007810000 */
[----:B------:R-:W-:Y:S02]  /*3d50*/  FMNMX.FTZ R5, R39, R4, !PT ;  /* 0x0000000427057209 */ /* 0x000fe40007810000 */
[----:B-1----:R-:W-:Y:S02]  /*3d60*/  FMNMX.FTZ R3, R7, R8, !PT ;  /* 0x0000000807037209 */ /* 0x002fe40007810000 */
[----:B------:R-:W-:Y:S02]  /*3d70*/  FMNMX.FTZ R4, R42, R5, !PT ;  /* 0x000000052a047209 */ /* 0x000fe40007810000 */
[C---:B------:R-:W-:Y:S01]  /*3d80*/  FSETP.NEU.FTZ.AND P1, PT, R3.reuse, -INF , PT ;  /* 0xff8000000300780b */ /* 0x040fe20003f3d000 */
[----:B------:R-:W-:Y:S01]  /*3d90*/  FMUL.FTZ R6, R3, UR11 ;  /* 0x0000000b03067c20 */ /* 0x000fe20008410000 */
[----:B------:R-:W-:-:S04]  /*3da0*/  FMNMX.FTZ R5, R43, R4, !PT ;  /* 0x000000042b057209 */ /* 0x000fc80007810000 */
[----:B------:R-:W-:Y:S02]  /*3db0*/  FMNMX.FTZ R4, R46, R5, !PT ;  /* 0x000000052e047209 */ /* 0x000fe40007810000 */
[----:B------:R-:W-:Y:S02]  /*3dc0*/  FSEL R7, R6, RZ, P1 ;  /* 0x000000ff06077208 */ /* 0x000fe40000800000 */
[----:B------:R-:W-:-:S03]  /*3dd0*/  FMNMX.FTZ R5, R47, R4, !PT ;  /* 0x000000042f057209 */ /* 0x000fc60007810000 */
[--C-:B------:R-:W-:Y:S01]  /*3de0*/  FFMA.FTZ R24, R24, UR11, -R7.reuse ;  /* 0x0000000b18187c23 */ /* 0x100fe20008010807 */
[----:B------:R-:W-:Y:S01]  /*3df0*/  FMNMX.FTZ R4, R50, R5, !PT ;  /* 0x0000000532047209 */ /* 0x000fe20007810000 */
[--C-:B------:R-:W-:Y:S01]  /*3e00*/  FFMA.FTZ R25, R25, UR11, -R7.reuse ;  /* 0x0000000b19197c23 */ /* 0x100fe20008010807 */
[--C-:B------:R-:W-:Y:S01]  /*3e10*/  FFMA.FTZ R28, R28, UR11, -R7.reuse ;  /* 0x0000000b1c1c7c23 */ /* 0x100fe20008010807 */
        /* <DEDUP_REMOVED lines=13> */
[--C-:B------:R-:W-:Y:S01]  /*3ef0*/  FFMA.FTZ R49, R49, UR11, -R7.reuse ;  /* 0x0000000b31317c23 */ /* 0x100fe20008010807 */
[----:B------:R-:W1:Y:S01]  /*3f00*/  SHFL.BFLY PT, R5, R4, 0x2, 0x1f ;  /* 0x0c401f0004057f89 */ /* 0x000e6200000e0000 */
[--C-:B------:R-:W-:Y:S01]  /*3f10*/  FFMA.FTZ R52, R52, UR11, -R7.reuse ;  /* 0x0000000b34347c23 */ /* 0x100fe20008010807 */
[----:B------:R-:W-:Y:S01]  /*3f20*/  FFMA.FTZ R7, R53, UR11, -R7 ;  /* 0x0000000b35077c23 */ /* 0x000fe20008010807 */
[----:B------:R-:W-:Y:S08]  /*3f30*/  MUFU.EX2 R24, R24 ;  /* 0x0000001800187308 */ /* 0x000ff00000000800 */
[----:B------:R-:W-:Y:S08]  /*3f40*/  MUFU.EX2 R11, R7 ;  /* 0x00000007000b7308 */ /* 0x000ff00000000800 */
[----:B------:R-:W2:Y:S01]  /*3f50*/  MUFU.EX2 R25, R25 ;  /* 0x0000001900197308 */ /* 0x000ea20000000800 */
[----:B-1----:R-:W-:-:S07]  /*3f60*/  FMNMX.FTZ R6, R4, R5, !PT ;  /* 0x0000000504067209 */ /* 0x002fce0007810000 */
[----:B------:R-:W-:Y:S01]  /*3f70*/  MUFU.EX2 R28, R28 ;  /* 0x0000001c001c7308 */ /* 0x000fe20000000800 */
[----:B------:R-:W1:Y:S07]  /*3f80*/  SHFL.BFLY PT, R5, R6, 0x1, 0x1f ;  /* 0x0c201f0006057f89 */ /* 0x000e6e00000e0000 */
[----:B------:R-:W3:Y:S01]  /*3f90*/  MUFU.EX2 R29, R29 ;  /* 0x0000001d001d7308 */ /* 0x000ee20000000800 */
[----:B--2---:R-:W-:-:S07]  /*3fa0*/  F2FP.BF16.F32.PACK_AB R152, R25, R24 ;  /* 0x000000181998723e */ /* 0x004fce00000010ff */
[----:B------:R-:W-:Y:S08]  /*3fb0*/  MUFU.EX2 R32, R32 ;  /* 0x0000002000207308 */ /* 0x000ff00000000800 */
[----:B------:R-:W-:Y:S01]  /*3fc0*/  MUFU.EX2 R33, R33 ;  /* 0x0000002100217308 */ /* 0x000fe20000000800 */
[----:B---3--:R-:W-:Y:S02]  /*3fd0*/  F2FP.BF16.F32.PACK_AB R154, R29, R28 ;  /* 0x0000001c1d9a723e */ /* 0x008fe400000010ff */
[----:B-1----:R-:W-:-:S04]  /*3fe0*/  FMNMX.FTZ R5, R6, R5, !PT ;  /* 0x0000000506057209 */ /* 0x002fc80007810000 */
[C---:B------:R-:W-:Y:S01]  /*3ff0*/  FSETP.NEU.FTZ.AND P1, PT, R5.reuse, -INF , PT ;  /* 0xff8000000500780b */ /* 0x040fe20003f3d000 */
[----:B------:R-:W-:Y:S01]  /*4000*/  FMUL.FTZ R4, R5, UR11 ;  /* 0x0000000b05047c20 */ /* 0x000fe20008410000 */
[----:B------:R-:W-:Y:S04]  /*4010*/  MUFU.EX2 R36, R36 ;  /* 0x0000002400247308 */ /* 0x000fe80000000800 */
[----:B------:R-:W-:Y:S02]  /*4020*/  FSEL R10, R4, RZ, P1 ;  /* 0x000000ff040a7208 */ /* 0x000fe40000800000 */
[-C--:B------:R-:W-:Y:S02]  /*4030*/  LEA.HI R4, R17, R16.reuse, RZ, 0x4 ;  /* 0x0000001011047211 */ /* 0x080fe400078f20ff */
[----:B------:R-:W-:Y:S01]  /*4040*/  MUFU.EX2 R37, R37 ;  /* 0x0000002500257308 */ /* 0x000fe20000000800 */
[--C-:B------:R-:W-:Y:S01]  /*4050*/  FFMA.FTZ R26, R26, UR11, -R10.reuse ;  /* 0x0000000b1a1a7c23 */ /* 0x100fe2000801080a */
[----:B------:R-:W-:Y:S01]  /*4060*/  LOP3.LUT R7, R4, 0xfffffff0, RZ, 0xc0, !PT ;  /* 0xfffffff004077812 */ /* 0x000fe200078ec0ff */
[--C-:B------:R-:W-:Y:S01]  /*4070*/  FFMA.FTZ R27, R27, UR11, -R10.reuse ;  /* 0x0000000b1b1b7c23 */ /* 0x100fe2000801080a */
[--C-:B------:R-:W-:Y:S01]  /*4080*/  FFMA.FTZ R30, R30, UR11, -R10.reuse ;  /* 0x0000000b1e1e7c23 */ /* 0x100fe2000801080a */
[--C-:B------:R-:W-:Y:S01]  /*4090*/  FFMA.FTZ R31, R31, UR11, -R10.reuse ;  /* 0x0000000b1f1f7c23 */ /* 0x100fe2000801080a */
[--C-:B------:R-:W-:Y:S01]  /*40a0*/  FFMA.FTZ R34, R34, UR11, -R10.reuse ;  /* 0x0000000b22227c23 */ /* 0x100fe2000801080a */
[----:B------:R-:W-:Y:S01]  /*40b0*/  IMAD.IADD R7, R16, 0x1, -R7 ;  /* 0x0000000110077824 */ /* 0x000fe200078e0a07 */
[----:B------:R-:W-:Y:S01]  /*40c0*/  MUFU.EX2 R26, R26 ;  /* 0x0000001a001a7308 */ /* 0x000fe20000000800 */
[----:B------:R-:W-:Y:S01]  /*40d0*/  LEA.HI R16, R17, R16, RZ, 0x5 ;  /* 0x0000001011107211 */ /* 0x000fe200078f28ff */
[--C-:B------:R-:W-:Y:S01]  /*40e0*/  FFMA.FTZ R35, R35, UR11, -R10.reuse ;  /* 0x0000000b23237c23 */ /* 0x100fe2000801080a */
[--C-:B------:R-:W-:Y:S01]  /*40f0*/  FFMA.FTZ R38, R38, UR11, -R10.reuse ;  /* 0x0000000b26267c23 */ /* 0x100fe2000801080a */
[----:B------:R-:W-:Y:S01]  /*4100*/  SHF.R.S32.HI R6, RZ, 0x1f, R7 ;  /* 0x0000001fff067819 */ /* 0x000fe20000011407 */
[----:B------:R-:W-:Y:S01]  /*4110*/  FFMA.FTZ R39, R39, UR11, -R10 ;  /* 0x0000000b27277c23 */ /* 0x000fe2000801080a */
[----:B------:R-:W-:-:S02]  /*4120*/  IMAD.SHL.U32 R16, R16, 0x20, RZ ;  /* 0x0000002010107824 */ /* 0x000fc400078e00ff */
[--C-:B------:R-:W-:Y:S01]  /*4130*/  FFMA.FTZ R42, R42, UR11, -R10.reuse ;  /* 0x0000000b2a2a7c23 */ /* 0x100fe2000801080a */
[----:B------:R-:W-:Y:S01]  /*4140*/  LEA.HI R6, R6, R7, RZ, 0x3 ;  /* 0x0000000706067211 */ /* 0x000fe200078f18ff */
[----:B------:R-:W1:Y:S01]  /*4150*/  MUFU.EX2 R27, R27 ;  /* 0x0000001b001b7308 */ /* 0x000e620000000800 */
[--C-:B------:R-:W-:Y:S01]  /*4160*/  FFMA.FTZ R43, R43, UR11, -R10.reuse ;  /* 0x0000000b2b2b7c23 */ /* 0x100fe2000801080a */
[----:B------:R-:W-:Y:S01]  /*4170*/  LOP3.LUT R13, R16, 0x7ffffc00, RZ, 0xc0, !PT ;  /* 0x7ffffc00100d7812 */ /* 0x000fe200078ec0ff */
[--C-:B------:R-:W-:Y:S01]  /*4180*/  FFMA.FTZ R46, R46, UR11, -R10.reuse ;  /* 0x0000000b2e2e7c23 */ /* 0x100fe2000801080a */
[C---:B------:R-:W-:Y:S01]  /*4190*/  LOP3.LUT R8, R6.reuse, 0xfffffff8, RZ, 0xc0, !PT ;  /* 0xfffffff806087812 */ /* 0x040fe200078ec0ff */
[--C-:B------:R-:W-:Y:S01]  /*41a0*/  FFMA.FTZ R47, R47, UR11, -R10.reuse ;  /* 0x0000000b2f2f7c23 */ /* 0x100fe2000801080a */
[----:B------:R-:W-:Y:S01]  /*41b0*/  SHF.L.U32 R6, R6, 0x6, RZ ;  /* 0x0000000606067819 */ /* 0x000fe200000006ff */
[----:B------:R-:W-:Y:S01]  /*41c0*/  FFMA.FTZ R50, R50, UR11, -R10 ;  /* 0x0000000b32327c23 */ /* 0x000fe2000801080a */
[----:B------:R-:W-:Y:S01]  /*41d0*/  IADD3 R8, R7, -R8, RZ ;  /* 0x8000000807087210 */ /* 0x000fe20007ffe0ff */
[----:B------:R-:W-:Y:S01]  /*41e0*/  MUFU.EX2 R30, R30 ;  /* 0x0000001e001e7308 */ /* 0x000fe20000000800 */
[----:B------:R-:W-:Y:S01]  /*41f0*/  SHF.R.S32.HI R7, RZ, 0x4, R4 ;  /* 0x00000004ff077819 */ /* 0x000fe20000011404 */
[--C-:B------:R-:W-:Y:S01]  /*4200*/  FFMA.FTZ R51, R51, UR11, -R10.reuse ;  /* 0x0000000b33337c23 */ /* 0x100fe2000801080a */
[----:B------:R-:W-:Y:S01]  /*4210*/  LOP3.LUT R6, R6, 0x7ffffe00, RZ, 0xc0, !PT ;  /* 0x7ffffe0006067812 */ /* 0x000fe200078ec0ff */
[C---:B------:R-:W-:Y:S01]  /*4220*/  IMAD.SHL.U32 R4, R8.reuse, 0x40, RZ ;  /* 0x0000004008047824 */ /* 0x040fe200078e00ff */
[C---:B------:R-:W-:Y:S01]  /*4230*/  LOP3.LUT P1, RZ, R8.reuse, 0x4, RZ, 0xc0, !PT ;  /* 0x0000000408ff7812 */ /* 0x040fe2000782c0ff */
[----:B------:R-:W-:Y:S01]  /*4240*/  IMAD.SHL.U32 R7, R7, 0x8, RZ ;  /* 0x0000000807077824 */ /* 0x000fe200078e00ff */
[----:B------:R-:W-:Y:S01]  /*4250*/  LOP3.LUT P2, RZ, R8, 0x2, RZ, 0xc0, !PT ;  /* 0x0000000208ff7812 */ /* 0x000fe2000784c0ff */
[----:B------:R-:W2:Y:S01]  /*4260*/  MUFU.EX2 R31, R31 ;  /* 0x0000001f001f7308 */ /* 0x000ea20000000800 */
[----:B------:R-:W-:Y:S01]  /*4270*/  LOP3.LUT R4, R4, 0x1c0, RZ, 0xc0, !PT ;  /* 0x000001c004047812 */ /* 0x000fe200078ec0ff */
[--C-:B------:R-:W-:Y:S01]  /*4280*/  FFMA.FTZ R54, R54, UR11, -R10.reuse ;  /* 0x0000000b36367c23 */ /* 0x100fe2000801080a */
[----:B------:R-:W-:Y:S01]  /*4290*/  FFMA.FTZ R10, R55, UR11, -R10 ;  /* 0x0000000b370a7c23 */ /* 0x000fe2000801080a */
[----:B-1----:R-:W-:-:S02]  /*42a0*/  F2FP.BF16.F32.PACK_AB R153, R27, R26 ;  /* 0x0000001a1b99723e */ /* 0x002fc400000010ff */
[----:B------:R-:W-:Y:S02]  /*42b0*/  LOP3.LUT R7, R4, 0x8, R7, 0xf8, !PT ;  /* 0x0000000804077812 */ /* 0x000fe400078ef807 */
[----:B------:R-:W-:Y:S01]  /*42c0*/  SHF.R.U32.HI R4, RZ, 0x3, R4 ;  /* 0x00000003ff047819 */ /* 0x000fe20000011604 */
[----:B------:R-:W-:Y:S01]  /*42d0*/  MUFU.EX2 R34, R34 ;  /* 0x0000002200227308 */ /* 0x000fe20000000800 */
[----:B------:R-:W-:Y:S02]  /*42e0*/  F2FP.BF16.F32.PACK_AB R156, R33, R32 ;  /* 0x00000020219c723e */ /* 0x000fe400000010ff */
[----:B------:R-:W-:Y:S01]  /*42f0*/  LOP3.LUT R12, R7, R4, RZ, 0x3c, !PT ;  /* 0x00000004070c7212 */ /* 0x000fe200078e3cff */
[----:B------:R-:W-:Y:S01]  /*4300*/  FADD.FTZ R7, R24, R25 ;  /* 0x0000001918077221 */ /* 0x000fe20000010000 */
[----:B------:R-:W-:Y:S02]  /*4310*/  F2FP.BF16.F32.PACK_AB R158, R37, R36 ;  /* 0x00000024259e723e */ /* 0x000fe400000010ff */
[----:B------:R-:W-:Y:S01]  /*4320*/  IADD3 R8, R12, R6, R13 ;  /* 0x000000060c087210 */ /* 0x000fe20007ffe00d */
[----:B------:R-:W-:Y:S01]  /*4330*/  FADD.FTZ R4, R28, R7 ;  /* 0x000000071c047221 */ /* 0x000fe20000010000 */
[----:B------:R-:W1:Y:S01]  /*4340*/  MUFU.EX2 R35, R35 ;  /* 0x0000002300237308 */ /* 0x000e620000000800 */
[----:B------:R-:W-:Y:S01]  /*4350*/  IMAD.MOV.U32 R12, RZ, RZ, 0x40 ;  /* 0x00000040ff0c7424 */ /* 0x000fe200078e00ff */
[----:B------:R-:W-:Y:S01]  /*4360*/  LEA R8, R8, UR41, 0x1 ;  /* 0x0000002908087c11 */ /* 0x000fe2000f8e08ff */
[----:B------:R-:W-:Y:S01]  /*4370*/  FADD.FTZ R7, R29, R4 ;  /* 0x000000041d077221 */ /* 0x000fe20000010000 */
[----:B--2---:R-:W-:-:S02]  /*4380*/  F2FP.BF16.F32.PACK_AB R155, R31, R30 ;  /* 0x0000001e1f9b723e */ /* 0x004fc400000010ff */
[----:B------:R-:W-:Y:S01]  /*4390*/  SEL R12, R12, 0xffffffc0, !P1 ;  /* 0xffffffc00c0c7807 */ /* 0x000fe20004800000 */
[----:B------:R-:W-:Y:S01]  /*43a0*/  FADD.FTZ R4, R32, R7 ;  /* 0x0000000720047221 */ /* 0x000fe20000010000 */
[----:B------:R-:W-:Y:S01]  /*43b0*/  FADD.FTZ R7, R26, R27 ;  /* 0x0000001b1a077221 */ /* 0x000fe20000010000 */
[----:B------:R-:W2:Y:S01]  /*43c0*/  MUFU.EX2 R40, R40 ;  /* 0x0000002800287308 */ /* 0x000ea20000000800 */
[----:B------:R3:W-:Y:S01]  /*43d0*/  STSM.16.M88.4 [R8+0x26800], R152 ;  /* 0x0268009808007844 */ /* 0x0007e20000000200 */
[----:B------:R-:W-:Y:S01]  /*43e0*/  FADD.FTZ R13, R33, R4 ;  /* 0x00000004210d7221 */ /* 0x000fe20000010000 */
[----:B------:R-:W-:-:S03]  /*43f0*/  FADD.FTZ R4, R30, R7 ;  /* 0x000000071e047221 */ /* 0x000fc60000010000 */
[----:B------:R-:W-:Y:S01]  /*4400*/  FADD.FTZ R6, R36, R13 ;  /* 0x0000000d24067221 */ /* 0x000fe20000010000 */
[----:B------:R-:W-:Y:S01]  /*4410*/  FADD.FTZ R7, R31, R4 ;  /* 0x000000041f077221 */ /* 0x000fe20000010000 */
[----:B------:R-:W4:Y:S01]  /*4420*/  MUFU.EX2 R38, R38 ;  /* 0x0000002600267308 */ /* 0x000f220000000800 */
[----:B-1----:R-:W-:Y:S01]  /*4430*/  F2FP.BF16.F32.PACK_AB R157, R35, R34 ;  /* 0x00000022239d723e */ /* 0x002fe200000010ff */
[----:B------:R-:W-:Y:S01]  /*4440*/  FADD.FTZ R13, R37, R6 ;  /* 0x00000006250d7221 */ /* 0x000fe20000010000 */
[----:B------:R-:W-:-:S04]  /*4450*/  FADD.FTZ R4, R34, R7 ;  /* 0x0000000722047221 */ /* 0x000fc80000010000 */
[----:B------:R-:W-:Y:S01]  /*4460*/  FADD.FTZ R7, R35, R4 ;  /* 0x0000000423077221 */ /* 0x000fe20000010000 */
[----:B------:R-:W1:Y:S01]  /*4470*/  MUFU.EX2 R41, R41 ;  /* 0x0000002900297308 */ /* 0x000e620000000800 */
[----:B--2---:R-:W-:-:S07]  /*4480*/  FADD.FTZ R6, R40, R13 ;  /* 0x0000000d28067221 */ /* 0x004fce0000010000 */
[----:B------:R-:W2:Y:S01]  /*4490*/  MUFU.EX2 R39, R39 ;  /* 0x0000002700277308 */ /* 0x000ea20000000800 */
[----:B----4-:R-:W-:Y:S01]  /*44a0*/  FADD.FTZ R4, R38, R7 ;  /* 0x0000000726047221 */ /* 0x010fe20000010000 */
[----:B------:R-:W-:-:S06]  /*44b0*/  VIADD R7, R8, 0x26820 ;  /* 0x0002682008077836 */ /* 0x000fcc0000000000 */
[----:B------:R-:W4:Y:S01]  /*44c0*/  MUFU.EX2 R42, R42 ;  /* 0x0000002a002a7308 */ /* 0x000f220000000800 */
[C---:B-1----:R-:W-:Y:S01]  /*44d0*/  FADD.FTZ R17, R41.reuse, R6 ;  /* 0x0000000629117221 */ /* 0x042fe20000010000 */
[----:B------:R-:W-:Y:S01]  /*44e0*/  VIADD R6, R8, 0x26800 ;  /* 0x0002680008067836 */ /* 0x000fe20000000000 */
[----:B------:R-:W-:-:S04]  /*44f0*/  F2FP.BF16.F32.PACK_AB R160, R41, R40 ;  /* 0x0000002829a0723e */ /* 0x000fc800000010ff */
[C---:B------:R-:W-:Y:S01]  /*4500*/  @P2 IADD3 R7, R6.reuse, -0x20, RZ ;  /* 0xffffffe006072810 */ /* 0x040fe20007ffe0ff */
[----:B------:R-:W1:Y:S01]  /*4510*/  MUFU.EX2 R43, R43 ;  /* 0x0000002b002b7308 */ /* 0x000e620000000800 */
[C---:B--2---:R-:W-:Y:S01]  /*4520*/  FADD.FTZ R15, R39.reuse, R4 ;  /* 0x00000004270f7221 */ /* 0x044fe20000010000 */
[----:B------:R-:W-:Y:S01]  /*4530*/  IMAD.IADD R6, R6, 0x1, R12 ;  /* 0x0000000106067824 */ /* 0x000fe200078e020c */
[----:B------:R-:W-:-:S05]  /*4540*/  F2FP.BF16.F32.PACK_AB R159, R39, R38 ;  /* 0x00000026279f723e */ /* 0x000fca00000010ff */
[----:B------:R-:W2:Y:S01]  /*4550*/  MUFU.EX2 R44, R44 ;  /* 0x0000002c002c7308 */ /* 0x000ea20000000800 */
[----:B----4-:R-:W-:Y:S01]  /*4560*/  FADD.FTZ R4, R42, R15 ;  /* 0x0000000f2a047221 */ /* 0x010fe20000010000 */
[----:B------:R3:W-:Y:S06]  /*4570*/  STSM.16.M88.4 [R7], R156 ;  /* 0x0000009c07007844 */ /* 0x0007ec0000000200 */
[----:B------:R-:W-:Y:S01]  /*4580*/  MUFU.EX2 R46, R46 ;  /* 0x0000002e002e7308 */ /* 0x000fe20000000800 */
[C---:B-1----:R-:W-:Y:S01]  /*4590*/  FADD.FTZ R15, R43.reuse, R4 ;  /* 0x000000042b0f7221 */ /* 0x042fe20000010000 */
[----:B------:R-:W-:Y:S01]  /*45a0*/  IMAD.IADD R4, R12, 0x1, R7 ;  /* 0x000000010c047824 */ /* 0x000fe200078e0207 */
[----:B------:R-:W-:-:S05]  /*45b0*/  F2FP.BF16.F32.PACK_AB R161, R43, R42 ;  /* 0x0000002a2ba1723e */ /* 0x000fca00000010ff */
[----:B------:R-:W1:Y:S01]  /*45c0*/  MUFU.EX2 R45, R45 ;  /* 0x0000002d002d7308 */ /* 0x000e620000000800 */
[----:B--2---:R-:W-:-:S07]  /*45d0*/  FADD.FTZ R12, R44, R17 ;  /* 0x000000112c0c7221 */ /* 0x004fce0000010000 */
[----:B------:R-:W2:Y:S08]  /*45e0*/  MUFU.EX2 R47, R47 ;  /* 0x0000002f002f7308 */ /* 0x000eb00000000800 */
[----:B------:R-:W-:Y:S01]  /*45f0*/  MUFU.EX2 R48, R48 ;  /* 0x0000003000307308 */ /* 0x000fe20000000800 */
[C---:B-1----:R-:W-:Y:S01]  /*4600*/  F2FP.BF16.F32.PACK_AB R162, R45.reuse, R44 ;  /* 0x0000002c2da2723e */ /* 0x042fe200000010ff */
[----:B------:R-:W-:-:S06]  /*4610*/  FADD.FTZ R45, R45, R12 ;  /* 0x0000000c2d2d7221 */ /* 0x000fcc0000010000 */
[----:B------:R-:W1:Y:S01]  /*4620*/  MUFU.EX2 R49, R49 ;  /* 0x0000003100317308 */ /* 0x000e620000000800 */
[----:B--2---:R-:W-:-:S05]  /*4630*/  F2FP.BF16.F32.PACK_AB R163, R47, R46 ;  /* 0x0000002e2fa3723e */ /* 0x004fca00000010ff */
[----:B------:R3:W-:Y:S02]  /*4640*/  STSM.16.M88.4 [R6], R160 ;  /* 0x000000a006007844 */ /* 0x0007e40000000200 */
[----:B------:R-:W-:Y:S08]  /*4650*/  MUFU.EX2 R50, R50 ;  /* 0x0000003200327308 */ /* 0x000ff00000000800 */
[----:B------:R-:W2:Y:S01]  /*4660*/  MUFU.EX2 R51, R51 ;  /* 0x0000003300337308 */ /* 0x000ea20000000800 */
[----:B-1----:R-:W-:Y:S01]  /*4670*/  F2FP.BF16.F32.PACK_AB R164, R49, R48 ;  /* 0x0000003031a4723e */ /* 0x002fe200000010ff */
[----:B------:R-:W-:-:S04]  /*4680*/  FADD.FTZ R48, R48, R45 ;  /* 0x0000002d30307221 */ /* 0x000fc80000010000 */
[----:B------:R-:W-:Y:S02]  /*4690*/  FADD.FTZ R49, R49, R48 ;  /* 0x0000003031317221 */ /* 0x000fe40000010000 */
[----:B------:R-:W1:Y:S08]  /*46a0*/  MUFU.EX2 R52, R52 ;  /* 0x0000003400347308 */ /* 0x000e700000000800 */
[----:B------:R-:W-:Y:S01]  /*46b0*/  MUFU.EX2 R54, R54 ;  /* 0x0000003600367308 */ /* 0x000fe20000000800 */
[----:B--2---:R-:W-:-:S07]  /*46c0*/  F2FP.BF16.F32.PACK_AB R165, R51, R50 ;  /* 0x0000003233a5723e */ /* 0x004fce00000010ff */
[----:B------:R2:W4:Y:S01]  /*46d0*/  MUFU.EX2 R13, R10 ;  /* 0x0000000a000d7308 */ /* 0x0005220000000800 */
[----:B-1----:R-:W-:Y:S01]  /*46e0*/  F2FP.BF16.F32.PACK_AB R166, R11, R52 ;  /* 0x000000340ba6723e */ /* 0x002fe200000010ff */
[----:B--2---:R-:W-:-:S04]  /*46f0*/  FADD.FTZ R10, R46, R15 ;  /* 0x0000000f2e0a7221 */ /* 0x004fc80000010000 */
[----:B------:R-:W-:Y:S01]  /*4700*/  FADD.FTZ R47, R47, R10 ;  /* 0x0000000a2f2f7221 */ /* 0x000fe20000010000 */
[----:B------:R-:W-:-:S03]  /*4710*/  FADD.FTZ R10, R52, R49 ;  /* 0x00000031340a7221 */ /* 0x000fc60000010000 */
[----:B------:R-:W-:Y:S01]  /*4720*/  FADD.FTZ R50, R50, R47 ;  /* 0x0000002f32327221 */ /* 0x000fe20000010000 */
[----:B----4-:R-:W-:Y:S01]  /*4730*/  F2FP.BF16.F32.PACK_AB R167, R13, R54 ;  /* 0x000000360da7723e */ /* 0x010fe200000010ff */
[----:B------:R-:W-:Y:S02]  /*4740*/  FADD.FTZ R10, R11, R10 ;  /* 0x0000000a0b0a7221 */ /* 0x000fe40000010000 */
[----:B------:R-:W-:Y:S02]  /*4750*/  FADD.FTZ R51, R51, R50 ;  /* 0x0000003233337221 */ /* 0x000fe40000010000 */
[----:B------:R3:W-:Y:S02]  /*4760*/  STSM.16.M88.4 [R4], R164 ;  /* 0x000000a404007844 */ /* 0x0007e40000000200 */
[----:B------:R-:W-:-:S04]  /*4770*/  FADD.FTZ R54, R54, R51 ;  /* 0x0000003336367221 */ /* 0x000fc80000010000 */
[----:B------:R-:W-:Y:S01]  /*4780*/  FADD.FTZ R11, R13, R54 ;  /* 0x000000360d0b7221 */ /* 0x000fe20000010000 */
[----:B------:R-:W-:Y:S06]  /*4790*/  @!P0 BRA `(.L_x_30) ;  /* 0x0000000000048947 */ /* 0x000fec0003800000 */
[----:B------:R-:W-:Y:S01]  /*47a0*/  BPT.TRAP 0x1 ;  /* 0x000000040000795c */ /* 0x000fe20000300000 */
.L_x_30:
[----:B------:R1:W2:Y:S01]  /*47b0*/  SYNCS.PHASECHK.TRANS64.TRYWAIT P1, [UR41+0x28c50], R9 ;  /* 0x028c5009ff0075a7 */ /* 0x0002a20008020169 */
[----:B------:R-:W-:Y:S05]  /*47c0*/  @!P0 BRA `(.L_x_31) ;  /* 0x0000000000048947 */ /* 0x000fea0003800000 */
[----:B------:R-:W-:Y:S01]  /*47d0*/  BPT.TRAP 0x1 ;  /* 0x000000040000795c */ /* 0x000fe20000300000 */
.L_x_31:
[----:B------:R-:W-:Y:S01]  /*47e0*/  ULOP3.LUT UR24, UR45, 0x2000000, URZ, 0xfc, !UPT ;  /* 0x020000002d187892 */ /* 0x000fe2000f8efc3f */
[----:B--2---:R-:W-:Y:S11]  /*47f0*/  @P1 BRA `(.L_x_32) ;  /* 0x0000000000081947 */ /* 0x004ff60003800000 */
[----:B------:R-:W2:Y:S02]  /*4800*/  SYNCS.PHASECHK.TRANS64.TRYWAIT P1, [UR41+0x28c50], R9 ;  /* 0x028c5009ff0075a7 */ /* 0x000ea40008020169 */
[----:B--2---:R-:W-:Y:S05]  /*4810*/  @!P1 BRA `(.L_x_33) ;  /* 0x0000008400989947 */ /* 0x004fea0003800000 */
.L_x_32:
[----:B------:R-:W-:Y:S01]  /*4820*/  WARPGROUP.ARRIVE ;  /* 0x00000000000079c5 */ /* 0x000fe20000000000 */
[----:B------:R-:W-:Y:S01]  /*4830*/  UMOV UR14, UR24 ;  /* 0x00000018000e7c82 */ /* 0x000fe20008000000 */
[----:B------:R-:W-:Y:S01]  /*4840*/  UMOV UR15, 0x40000040 ;  /* 0x40000040000f7882 */ /* 0x000fe20000000000 */
[----:B------:R-:W-:-:S03]  /*4850*/  UIADD3 UR4, UR24, 0x80, URZ ;  /* 0x0000008018047890 */ /* 0x000fc6000fffe03f */
[----:B------:R-:W-:Y:S01]  /*4860*/  HGMMA.64x256x16.F32.BF16 R24, R152, gdesc[UR12].tnspB, RZ, !UPT, gsb0 ;  /* 0x43e0000c98187df0 */ /* 0x000fe2000c0018ff */
[----:B------:R-:W-:-:S03]  /*4870*/  UMOV UR15, 0x40000040 ;  /* 0x40000040000f7882 */ /* 0x000fc60000000000 */
[----:B------:R-:W-:Y:S01]  /*4880*/  UMOV UR14, UR4 ;  /* 0x00000004000e7c82 */ /* 0x000fe20008000000 */
[----:B------:R-:W-:Y:S01]  /*4890*/  UIADD3 UR4, UR24, 0x100, URZ ;  /* 0x0000010018047890 */ /* 0x000fe2000fffe03f */
[----:B------:R-:W-:Y:S02]  /*48a0*/  WARPGROUP.DEPBAR.LE gsb0, 0x0 ;  /* 0x00008000000079c5 */ /* 0x000fe40000010000 */
[----:B------:R-:W-:-:S15]  /*48b0*/  WARPGROUP.ARRIVE ;  /* 0x00000000000079c5 */ /* 0x000fde0000000000 */
[----:B------:R-:W-:-:S05]  /*48c0*/  NOP ;  /* 0x0000000000007918 */ /* 0x000fca0000000000 */
[----:B------:R-:W-:Y:S01]  /*48d0*/  HGMMA.64x256x16.F32.BF16 R24, R156, gdesc[UR12].tnspB, R24, gsb0 ;  /* 0x43e0000c9c187df0 */ /* 0x000fe20008001818 */
[----:B------:R-:W-:Y:S01]  /*48e0*/  UMOV UR14, UR4 ;  /* 0x00000004000e7c82 */ /* 0x000fe20008000000 */
[----:B------:R-:W-:Y:S01]  /*48f0*/  UMOV UR15, 0x40000040 ;  /* 0x40000040000f7882 */ /* 0x000fe20000000000 */
[----:B------:R-:W-:Y:S01]  /*4900*/  UIADD3 UR4, UR24, 0x180, URZ ;  /* 0x0000018018047890 */ /* 0x000fe2000fffe03f */
[----:B------:R-:W-:Y:S02]  /*4910*/  WARPGROUP.DEPBAR.LE gsb0, 0x0 ;  /* 0x00008000000079c5 */ /* 0x000fe40000010000 */
[----:B------:R-:W-:-:S15]  /*4920*/  WARPGROUP.ARRIVE ;  /* 0x00000000000079c5 */ /* 0x000fde0000000000 */
[----:B------:R-:W-:-:S07]  /*4930*/  NOP ;  /* 0x0000000000007918 */ /* 0x000fce0000000000 */
[----:B------:R-:W-:Y:S01]  /*4940*/  HGMMA.64x256x16.F32.BF16 R24, R160, gdesc[UR12].tnspB, R24, gsb0 ;  /* 0x43e0000ca0187df0 */ /* 0x000fe20008001818 */
[----:B------:R-:W-:Y:S01]  /*4950*/  UMOV UR14, UR4 ;  /* 0x00000004000e7c82 */ /* 0x000fe20008000000 */
[----:B------:R-:W-:Y:S01]  /*4960*/  UMOV UR15, 0x40000040 ;  /* 0x40000040000f7882 */ /* 0x000fe20000000000 */
[----:B------:R-:W-:Y:S01]  /*4970*/  UMOV UR4, URZ ;  /* 0x0000003f00047c82 */ /* 0x000fe20008000000 */
[----:B------:R-:W-:Y:S02]  /*4980*/  WARPGROUP.DEPBAR.LE gsb0, 0x0 ;  /* 0x00008000000079c5 */ /* 0x000fe40000010000 */
[----:B------:R-:W-:-:S15]  /*4990*/  WARPGROUP.ARRIVE ;  /* 0x00000000000079c5 */ /* 0x000fde0000000000 */
[----:B------:R-:W-:-:S07]  /*49a0*/  NOP ;  /* 0x0000000000007918 */ /* 0x000fce0000000000 */
[----:B------:R-:W-:Y:S03]  /*49b0*/  HGMMA.64x256x16.F32.BF16 R24, R164, gdesc[UR12].tnspB, R24, gsb0 ;  /* 0x43e0000ca4187df0 */ /* 0x000fe60008001818 */
[----:B------:R-:W-:Y:S02]  /*49c0*/  WARPGROUP.DEPBAR.LE gsb0, 0x0 ;  /* 0x00008000000079c5 */ /* 0x000fe40000010000 */
[----:B------:R-:W-:Y:S01]  /*49d0*/  @!PT LDS RZ, [RZ] ;  /* 0x00000000fffff984 */ /* 0x000fe20000000800 */
[----:B------:R-:W-:Y:S01]  /*49e0*/  @!PT LDS RZ, [RZ] ;  /* 0x00000000fffff984 */ /* 0x000fe20000000800 */
[----:B------:R-:W-:Y:S01]  /*49f0*/  @!PT LDS RZ, [RZ] ;  /* 0x00000000fffff984 */ /* 0x000fe20000000800 */
[----:B------:R-:W-:Y:S01]  /*4a00*/  @!PT LDS RZ, [RZ] ;  /* 0x00000000fffff984 */ /* 0x000fe20000000800 */
[----:B------:R4:W-:Y:S06]  /*4a10*/  MEMBAR.ALL.CTA ;  /* 0x0000000000007992 */ /* 0x0009ec0000008000 */
[----:B----4-:R-:W4:Y:S02]  /*4a20*/  FENCE.VIEW.ASYNC.S ;  /* 0x00000000000073c6 */ /* 0x010f240000000000 */
[----:B----4-:R-:W-:Y:S01]  /*4a30*/  NOP ;  /* 0x0000000000007918 */ /* 0x010fe20000000000 */
[----:B------:R-:W-:Y:S06]  /*4a40*/  BAR.ARV 0xe, 0x100 ;  /* 0x0384000000007b1d */ /* 0x000fec0000002000 */
[----:B------:R-:W-:Y:S05]  /*4a50*/  @!P0 BRA `(.L_x_34) ;  /* 0x0000000000048947 */ /* 0x000fea0003800000 */
[----:B------:R-:W-:Y:S01]  /*4a60*/  BPT.TRAP 0x1 ;  /* 0x000000040000795c */ /* 0x000fe20000300000 */
.L_x_34:
[----:B------:R-:W-:Y:S02]  /*4a70*/  UIADD3 UR44, UR44, -0x2, URZ ;  /* 0xfffffffe2c2c7890 */ /* 0x000fe4000fffe03f */
[----:B------:R-:W-:Y:S02]  /*4a80*/  UIADD3 UR5, UR41, 0x28c60, URZ ;  /* 0x00028c6029057890 */ /* 0x000fe4000fffe03f */
[----:B------:R-:W-:Y:S02]  /*4a90*/  UISETP.GE.AND UP0, UPT, UR44, UR40, UPT ;  /* 0x000000282c00728c */ /* 0x000fe4000bf06270 */
[----:B------:R-:W-:-:S04]  /*4aa0*/  UPRMT UR5, UR42, 0x654, UR5 ;  /* 0x000006542a057896 */ /* 0x000fc80008000005 */
[----:B------:R-:W-:-:S05]  /*4ab0*/  PLOP3.LUT P1, PT, PT, PT, UP0, 0x80, 0x0 ;  /* 0x000000000000781c */ /* 0x000fca0003f2f008 */
[----:B------:R-:W-:Y:S08]  /*4ac0*/  SYNCS.ARRIVE.TRANS64.RED.A1T0 RZ, [UR5], RZ ;  /* 0x000000ffffff79a7 */ /* 0x000ff00008100405 */
[----:B------:R-:W-:Y:S05]  /*4ad0*/  @!P1 BRA `(.L_x_35) ;  /* 0x0000001800409947 */ /* 0x000fea0003800000 */
[----:B------:R-:W-:Y:S01]  /*4ae0*/  UMOV UR4, URZ ;  /* 0x0000003f00047c82 */ /* 0x000fe20008000000 */
[----:B------:R-:W-:Y:S01]  /*4af0*/  UMOV UR5, URZ ;  /* 0x0000003f00057c82 */ /* 0x000fe20008000000 */
[----:B------:R-:W-:-:S05]  /*4b00*/  ULDC UR27, c[0x0][0x988] ;  /* 0x00026200001b7ab9 */ /* 0x000fca0000000800 */
.L_x_46:
[----:B------:R-:W-:Y:S01]  /*4b10*/  UIADD3 UR7, UR5, 0x1, URZ ;  /* 0x0000000105077890 */ /* 0x000fe2000fffe03f */
[----:B012---:R-:W-:Y:S01]  /*4b20*/  IMAD.U32 R9, RZ, RZ, UR44 ;  /* 0x0000002cff097e24 */ /* 0x007fe2000f8e00ff */
[----:B------:R-:W-:Y:S02]  /*4b30*/  UIADD3 UR44, UR44, -0x1, URZ ;  /* 0xffffffff2c2c7890 */ /* 0x000fe4000fffe03f */
[----:B------:R-:W-:Y:S02]  /*4b40*/  UISETP.NE.AND UP0, UPT, UR7, 0x2, UPT ;  /* 0x000000020700788c */ /* 0x000fe4000bf05270 */
[----:B------:R-:W-:Y:S02]  /*4b50*/  ISETP.GT.AND P1, PT, R9, UR40, PT ;  /* 0x0000002809007c0c */ /* 0x000fe4000bf24270 */
[----:B------:R-:W-:Y:S02]  /*4b60*/  USEL UR10, URZ, 0x1, UP0 ;  /* 0x000000013f0a7887 */ /* 0x000fe40008000000 */
[----:B------:R-:W-:-:S02]  /*4b70*/  USEL UR25, UR7, URZ, UP0 ;  /* 0x0000003f07197287 */ /* 0x000fc40008000000 */
[----:B------:R-:W-:Y:S01]  /*4b80*/  ULOP3.LUT UR4, UR4, UR10, URZ, 0x3c, !UPT ;  /* 0x0000000a04047292 */ /* 0x000fe2000f8e3c3f */
[----:B------:R-:W-:Y:S11]  /*4b90*/  @!P0 BRA `(.L_x_36) ;  /* 0x0000000000048947 */ /* 0x000ff60003800000 */
[----:B------:R-:W-:Y:S01]  /*4ba0*/  BPT.TRAP 0x1 ;  /* 0x000000040000795c */ /* 0x000fe20000300000 */
.L_x_36:
[----:B------:R-:W-:Y:S01]  /*4bb0*/  ULEA UR26, UR25, UR41, 0x3 ;  /* 0x00000029191a7291 */ /* 0x000fe2000f8e183f */
[----:B------:R-:W-:-:S04]  /*4bc0*/  MOV R9, UR4 ;  /* 0x0000000400097c02 */ /* 0x000fc80008000f00 */
[----:B------:R-:W-:-:S04]  /*4bd0*/  SHF.L.U32 R9, R9, 0x1f, RZ ;  /* 0x0000001f09097819 */ /* 0x000fc800000006ff */
[----:B------:R0:W1:Y:S01]  /*4be0*/  SYNCS.PHASECHK.TRANS64.TRYWAIT P2, [UR26+0x28c30], R9 ;  /* 0x028c3009ff0075a7 */ /* 0x000062000804015a */
[----:B------:R-:W-:Y:S05]  /*4bf0*/  @!P0 BRA `(.L_x_37) ;  /* 0x0000000000048947 */ /* 0x000fea0003800000 */
[----:B------:R-:W-:Y:S01]  /*4c00*/  BPT.TRAP 0x1 ;  /* 0x000000040000795c */ /* 0x000fe20000300000 */
.L_x_37:
[----:B-1----:R-:W-:Y:S05]  /*4c10*/  @P2 BRA `(.L_x_38) ;  /* 0x0000000000082947 */ /* 0x002fea0003800000 */
[----:B------:R-:W1:Y:S02]  /*4c20*/  SYNCS.PHASECHK.TRANS64.TRYWAIT P2, [UR26+0x28c30], R9 ;  /* 0x028c3009ff0075a7 */ /* 0x000e64000804015a */
[----:B-1----:R-:W-:Y:S05]  /*4c30*/  @!P2 BRA `(.L_x_39) ;  /* 0x0000008000a8a947 */ /* 0x002fea0003800000 */
.L_x_38:
[----:B------:R-:W-:Y:S01]  /*4c40*/  ULEA UR10, UR25, UR6, 0x9 ;  /* 0x00000006190a7291 */ /* 0x000fe2000f8e483f */
[----:B---3--:R-:W-:Y:S01]  /*4c50*/  WARPGROUP.ARRIVE ;  /* 0x00000000000079c5 */ /* 0x008fe20000000000 */
[----:B------:R-:W-:Y:S01]  /*4c60*/  UMOV UR11, 0x40000040 ;  /* 0x40000040000b7882 */ /* 0x000fe20000000000 */
[----:B------:R-:W-:Y:S01]  /*4c70*/  UMOV UR15, 0x40000040 ;  /* 0x40000040000f7882 */ /* 0x000fe20000000000 */
[----:B------:R-:W-:Y:S02]  /*4c80*/  UIADD3 UR14, UR10, 0x2, URZ ;  /* 0x000000020a0e7890 */ /* 0x000fe4000fffe03f */
[----:B------:R-:W-:Y:S01]  /*4c90*/  UIADD3 UR18, UR10, 0x4, URZ ;  /* 0x000000040a127890 */ /* 0x000fe2000fffe03f */
[----:B------:R-:W-:Y:S02]  /*4ca0*/  UMOV UR19, 0x40000040 ;  /* 0x4000004000137882 */ /* 0x000fe40000000000 */
[----:B------:R-:W-:Y:S01]  /*4cb0*/  HGMMA.64x64x16.F32.BF16 R152, gdesc[UR8], RZ, !UPT, gsb0 ;  /* 0x00e00000089879f0 */ /* 0x000fe2000c0018ff */
[----:B------:R-:W-:Y:S01]  /*4cc0*/  UIADD3 UR22, UR10, 0x6, URZ ;  /* 0x000000060a167890 */ /* 0x000fe2000fffe03f */
[----:B------:R-:W-:Y:S01]  /*4cd0*/  UMOV UR23, 0x40000040 ;  /* 0x4000004000177882 */ /* 0x000fe20000000000 */
[----:B------:R-:W-:-:S02]  /*4ce0*/  WARPGROUP.DEPBAR.LE gsb0, 0x0 ;  /* 0x00008000000079c5 */ /* 0x000fc40000010000 */
        /* <DEDUP_REMOVED lines=11> */
.L_x_40:
[----:B-1----:R-:W-:Y:S01]  /*4da0*/  FMNMX.FTZ R12, R152, R3, !PT ;  /* 0x00000003980c7209 */ /* 0x002fe20007810000 */
[----:B------:R-:W-:Y:S01]  /*4db0*/  UMOV UR11, UR27 ;  /* 0x0000001b000b7c82 */ /* 0x000fe20008000000 */
[----:B------:R-:W-:Y:S01]  /*4dc0*/  ISETP.NE.AND P2, PT, R0, RZ, PT ;  /* 0x000000ff0000720c */ /* 0x000fe20003f45270 */
[----:B------:R-:W-:Y:S01]  /*4dd0*/  UIADD3 UR7, UR26, 0x28c40, URZ ;  /* 0x00028c401a077890 */ /* 0x000fe2000fffe03f */
[----:B------:R-:W-:-:S03]  /*4de0*/  FMNMX.FTZ R13, R153, R12, !PT ;  /* 0x0000000c990d7209 */ /* 0x000fc60007810000 */
[----:B------:R-:W-:Y:S01]  /*4df0*/  UPRMT UR7, UR42, 0x654, UR7 ;  /* 0x000006542a077896 */ /* 0x000fe20008000007 */
[----:B------:R-:W-:-:S04]  /*4e00*/  FMNMX.FTZ R12, R156, R13, !PT ;  /* 0x0000000d9c0c7209 */ /* 0x000fc80007810000 */
[----:B------:R-:W-:-:S04]  /*4e10*/  FMNMX.FTZ R13, R157, R12, !PT ;  /* 0x0000000c9d0d7209 */ /* 0x000fc80007810000 */
[----:B------:R-:W-:Y:S01]  /*4e20*/  FMNMX.FTZ R12, R160, R13, !PT ;  /* 0x0000000da00c7209 */ /* 0x000fe20007810000 */
[----:B------:R-:W-:Y:S03]  /*4e30*/  SYNCS.ARRIVE.TRANS64.RED.A1T0 RZ, [UR7], RZ ;  /* 0x000000ffffff79a7 */ /* 0x000fe60008100407 */
[----:B------:R-:W-:-:S04]  /*4e40*/  FMNMX.FTZ R13, R161, R12, !PT ;  /* 0x0000000ca10d7209 */ /* 0x000fc80007810000 */
        /* <DEDUP_REMOVED lines=9> */
[----:B------:R-:W-:-:S05]  /*4ee0*/  FMNMX.FTZ R15, R181, R12, !PT ;  /* 0x0000000cb50f7209 */ /* 0x000fca0007810000 */
[----:B------:R-:W1:Y:S02]  /*4ef0*/  SHFL.BFLY PT, R12, R15, 0x2, 0x1f ;  /* 0x0c401f000f0c7f89 */ /* 0x000e6400000e0000 */
        /* <DEDUP_REMOVED lines=10> */
[----:B------:R-:W-:-:S03]  /*4fa0*/  FMNMX.FTZ R13, R167, R14, !PT ;  /* 0x0000000ea70d7209 */ /* 0x000fc60007810000 */
[----:B------:R-:W-:Y:S01]  /*4fb0*/  FMUL.FTZ R184, R12, UR11 ;  /* 0x0000000b0cb87c20 */ /* 0x000fe20008410000 */
[----:B------:R-:W-:Y:S01]  /*4fc0*/  FMNMX.FTZ R14, R170, R13, !PT ;  /* 0x0000000daa0e7209 */ /* 0x000fe20007810000 */
[----:B------:R-:W-:Y:S02]  /*4fd0*/  FADD.FTZ R3, -R12, R3 ;  /* 0x000000030c037221 */ /* 0x000fe40000010100 */
[--C-:B------:R-:W-:Y:S01]  /*4fe0*/  FFMA.FTZ R152, R152, UR11, -R184.reuse ;  /* 0x0000000b98987c23 */ /* 0x100fe200080108b8 */
[----:B------:R-:W-:Y:S01]  /*4ff0*/  FMNMX.FTZ R13, R171, R14, !PT ;  /* 0x0000000eab0d7209 */ /* 0x000fe20007810000 */
[----:B------:R-:W-:Y:S01]  /*5000*/  FMUL.FTZ R3, R3, UR11 ;  /* 0x0000000b03037c20 */ /* 0x000fe20008410000 */
[--C-:B------:R-:W-:Y:S01]  /*5010*/  FFMA.FTZ R19, R156, UR11, -R184.reuse ;  /* 0x0000000b9c137c23 */ /* 0x100fe200080108b8 */
[--C-:B------:R-:W-:Y:S01]  /*5020*/  FFMA.FTZ R156, R160, UR11, -R184.reuse ;  /* 0x0000000ba09c7c23 */ /* 0x100fe200080108b8 */
[----:B------:R-:W-:Y:S01]  /*5030*/  FMNMX.FTZ R14, R174, R13, !PT ;  /* 0x0000000dae0e7209 */ /* 0x000fe20007810000 */
[--C-:B------:R-:W-:Y:S01]  /*5040*/  FFMA.FTZ R13, R153, UR11, -R184.reuse ;  /* 0x0000000b990d7c23 */ /* 0x100fe200080108b8 */
[----:B------:R-:W-:Y:S01]  /*5050*/  MUFU.EX2 R152, R152 ;  /* 0x0000009800987308 */ /* 0x000fe20000000800 */
[--C-:B------:R-:W-:Y:S01]  /*5060*/  FFMA.FTZ R17, R161, UR11, -R184.reuse ;  /* 0x0000000ba1117c23 */ /* 0x100fe200080108b8 */
[----:B------:R-:W-:Y:S01]  /*5070*/  FMNMX.FTZ R15, R175, R14, !PT ;  /* 0x0000000eaf0f7209 */ /* 0x000fe20007810000 */
[--C-:B------:R-:W-:Y:S01]  /*5080*/  FFMA.FTZ R160, R168, UR11, -R184.reuse ;  /* 0x0000000ba8a07c23 */ /* 0x100fe200080108b8 */
[--C-:B------:R-:W-:Y:S01]  /*5090*/  FFMA.FTZ R23, R173, UR11, -R184.reuse ;  /* 0x0000000bad177c23 */ /* 0x100fe200080108b8 */
[--C-:B------:R-:W-:Y:S01]  /*50a0*/  FFMA.FTZ R180, R180, UR11, -R184.reuse ;  /* 0x0000000bb4b47c23 */ /* 0x100fe200080108b8 */
[----:B------:R-:W-:Y:S01]  /*50b0*/  FMNMX.FTZ R14, R178, R15, !PT ;  /* 0x0000000fb20e7209 */ /* 0x000fe20007810000 */
[----:B------:R-:W-:Y:S01]  /*50c0*/  FFMA.FTZ R181, R181, UR11, -R184 ;  /* 0x0000000bb5b57c23 */ /* 0x000fe200080108b8 */
[----:B------:R-:W1:Y:S02]  /*50d0*/  MUFU.EX2 R3, R3 ;  /* 0x0000000300037308 */ /* 0x000e640000000800 */
[----:B------:R-:W-:-:S04]  /*50e0*/  FMNMX.FTZ R15, R179, R14, !PT ;  /* 0x0000000eb30f7209 */ /* 0x000fc80007810000 */
[----:B------:R-:W-:Y:S01]  /*50f0*/  FMNMX.FTZ R16, R182, R15, !PT ;  /* 0x0000000fb6107209 */ /* 0x000fe20007810000 */
[--C-:B------:R-:W-:Y:S01]  /*5100*/  FFMA.FTZ R15, R157, UR11, -R184.reuse ;  /* 0x0000000b9d0f7c23 */ /* 0x100fe200080108b8 */
[----:B------:R-:W2:Y:S02]  /*5110*/  MUFU.EX2 R13, R13 ;  /* 0x0000000d000d7308 */ /* 0x000ea40000000800 */
[----:B------:R-:W-:Y:S01]  /*5120*/  FMNMX.FTZ R18, R183, R16, !PT ;  /* 0x00000010b7127209 */ /* 0x000fe20007810000 */
[--C-:B------:R-:W-:Y:S01]  /*5130*/  FFMA.FTZ R16, R164, UR11, -R184.reuse ;  /* 0x0000000ba4107c23 */ /* 0x100fe200080108b8 */
[----:B------:R-:W-:-:S03]  /*5140*/  FFMA.FTZ R164, R176, UR11, -R184 ;  /* 0x0000000bb0a47c23 */ /* 0x000fc600080108b8 */
[----:B------:R-:W3:Y:S01]  /*5150*/  SHFL.BFLY PT, R21, R18, 0x2, 0x1f ;  /* 0x0c401f0012157f89 */ /* 0x000ee200000e0000 */
[----:B------:R4:W-:Y:S01]  /*5160*/  MUFU.EX2 R14, R19 ;  /* 0x00000013000e7308 */ /* 0x0009e20000000800 */
[----:B-1----:R-:W-:Y:S01]  /*5170*/  FFMA.FTZ R10, R3, R10, R152 ;  /* 0x0000000a030a7223 */ /* 0x002fe20000010098 */
[-C--:B------:R-:W-:Y:S01]  /*5180*/  FMUL.FTZ R24, R24, R3.reuse ;  /* 0x0000000318187220 */ /* 0x080fe20000410000 */
[-C--:B------:R-:W-:Y:S01]  /*5190*/  FMUL.FTZ R25, R25, R3.reuse ;  /* 0x0000000319197220 */ /* 0x080fe20000410000 */
[-C--:B------:R-:W-:Y:S01]  /*51a0*/  FMUL.FTZ R28, R28, R3.reuse ;  /* 0x000000031c1c7220 */ /* 0x080fe20000410000 */
[-C--:B------:R-:W-:Y:S01]  /*51b0*/  FMUL.FTZ R29, R29, R3.reuse ;  /* 0x000000031d1d7220 */ /* 0x080fe20000410000 */
[-C--:B------:R-:W-:Y:S01]  /*51c0*/  FMUL.FTZ R32, R32, R3.reuse ;  /* 0x0000000320207220 */ /* 0x080fe20000410000 */
[-C--:B------:R-:W-:Y:S01]  /*51d0*/  FMUL.FTZ R33, R33, R3.reuse ;  /* 0x0000000321217220 */ /* 0x080fe20000410000 */
[----:B------:R-:W-:Y:S01]  /*51e0*/  MUFU.EX2 R15, R15 ;  /* 0x0000000f000f7308 */ /* 0x000fe20000000800 */
[--C-:B----4-:R-:W-:Y:S01]  /*51f0*/  FFMA.FTZ R19, R165, UR11, -R184.reuse ;  /* 0x0000000ba5137c23 */ /* 0x110fe200080108b8 */
[----:B--2---:R-:W-:Y:S01]  /*5200*/  F2FP.BF16.F32.PACK_AB R152, R13, R152 ;  /* 0x000000980d98723e */ /* 0x004fe200000010ff */
[--C-:B------:R-:W-:Y:S01]  /*5210*/  FFMA.FTZ R165, R177, UR11, -R184.reuse ;  /* 0x0000000bb1a57c23 */ /* 0x100fe200080108b8 */
[-C--:B------:R-:W-:Y:S01]  /*5220*/  FMUL.FTZ R36, R36, R3.reuse ;  /* 0x0000000324247220 */ /* 0x080fe20000410000 */
[-C--:B------:R-:W-:Y:S01]  /*5230*/  FMUL.FTZ R37, R37, R3.reuse ;  /* 0x0000000325257220 */ /* 0x080fe20000410000 */
[-C--:B------:R-:W-:Y:S01]  /*5240*/  FMUL.FTZ R40, R40, R3.reuse ;  /* 0x0000000328287220 */ /* 0x080fe20000410000 */
[-C--:B------:R-:W-:Y:S01]  /*5250*/  FMUL.FTZ R41, R41, R3.reuse ;  /* 0x0000000329297220 */ /* 0x080fe20000410000 */
[----:B------:R-:W-:Y:S01]  /*5260*/  MUFU.EX2 R156, R156 ;  /* 0x0000009c009c7308 */ /* 0x000fe20000000800 */
[-C--:B------:R-:W-:Y:S01]  /*5270*/  FMUL.FTZ R44, R44, R3.reuse ;  /* 0x000000032c2c7220 */ /* 0x080fe20000410000 */
[-C--:B------:R-:W-:Y:S01]  /*5280*/  FMUL.FTZ R45, R45, R3.reuse ;  /* 0x000000032d2d7220 */ /* 0x080fe20000410000 */
[-C--:B------:R-:W-:Y:S01]  /*5290*/  FMUL.FTZ R48, R48, R3.reuse ;  /* 0x0000000330307220 */ /* 0x080fe20000410000 */
[-C--:B------:R-:W-:Y:S01]  /*52a0*/  FMUL.FTZ R49, R49, R3.reuse ;  /* 0x0000000331317220 */ /* 0x080fe20000410000 */
[-C--:B------:R-:W-:Y:S01]  /*52b0*/  FMUL.FTZ R52, R52, R3.reuse ;  /* 0x0000000334347220 */ /* 0x080fe20000410000 */
[----:B------:R-:W-:Y:S01]  /*52c0*/  FMUL.FTZ R53, R53, R3 ;  /* 0x0000000335357220 */ /* 0x000fe20000410000 */
[----:B---3--:R-:W-:Y:S01]  /*52d0*/  FMNMX.FTZ R22, R18, R21, !PT ;  /* 0x0000001512167209 */ /* 0x008fe20007810000 */
[--C-:B------:R-:W-:Y:S01]  /*52e0*/  FFMA.FTZ R18, R172, UR11, -R184.reuse ;  /* 0x0000000bac127c23 */ /* 0x100fe200080108b8 */
[----:B------:R-:W-:Y:S01]  /*52f0*/  MUFU.EX2 R17, R17 ;  /* 0x0000001100117308 */ /* 0x000fe20000000800 */
[----:B------:R-:W-:Y:S01]  /*5300*/  FFMA.FTZ R21, R169, UR11, -R184 ;  /* 0x0000000ba9157c23 */ /* 0x000fe200080108b8 */
[-C--:B------:R-:W-:Y:S01]  /*5310*/  FMUL.FTZ R56, R56, R3.reuse ;  /* 0x0000000338387220 */ /* 0x080fe20000410000 */
[----:B------:R-:W1:Y:S01]  /*5320*/  SHFL.BFLY PT, R153, R22, 0x1, 0x1f ;  /* 0x0c201f0016997f89 */ /* 0x000e6200000e0000 */
        /* <DEDUP_REMOVED lines=22> */
[----:B------:R-:W-:Y:S01]  /*5490*/  FMUL.FTZ R96, R96, R3 ;  /* 0x0000000360607220 */ /* 0x000fe20000410000 */
[----:B-1----:R-:W-:Y:S01]  /*54a0*/  FMNMX.FTZ R20, R22, R153, !PT ;  /* 0x0000009916147209 */ /* 0x002fe20007810000 */
[-C--:B------:R-:W-:Y:S01]  /*54b0*/  FMUL.FTZ R97, R97, R3.reuse ;  /* 0x0000000361617220 */ /* 0x080fe20000410000 */
[-C--:B------:R-:W-:Y:S01]  /*54c0*/  FMUL.FTZ R100, R100, R3.reuse ;  /* 0x0000000364647220 */ /* 0x080fe20000410000 */
[-C--:B------:R-:W-:Y:S01]  /*54d0*/  FMUL.FTZ R101, R101, R3.reuse ;  /* 0x0000000365657220 */ /* 0x080fe20000410000 */
[-C--:B------:R-:W-:Y:S01]  /*54e0*/  FMUL.FTZ R104, R104, R3.reuse ;  /* 0x0000000368687220 */ /* 0x080fe20000410000 */
[C---:B------:R-:W-:Y:S01]  /*54f0*/  FADD.FTZ R153, -R20.reuse, R5 ;  /* 0x0000000514997221 */ /* 0x040fe20000010100 */
[----:B------:R-:W-:Y:S01]  /*5500*/  FMUL.FTZ R157, R20, UR11 ;  /* 0x0000000b149d7c20 */ /* 0x000fe20008410000 */
[----:B------:R-:W-:Y:S01]  /*5510*/  MUFU.EX2 R21, R21 ;  /* 0x0000001500157308 */ /* 0x000fe20000000800 */
[----:B------:R-:W-:Y:S01]  /*5520*/  FMUL.FTZ R105, R105, R3 ;  /* 0x0000000369697220 */ /* 0x000fe20000410000 */
[----:B------:R-:W-:Y:S01]  /*5530*/  FMUL.FTZ R153, R153, UR11 ;  /* 0x0000000b99997c20 */ /* 0x000fe20008410000 */
[--C-:B------:R-:W-:Y:S01]  /*5540*/  FFMA.FTZ R154, R154, UR11, -R157.reuse ;  /* 0x0000000b9a9a7c23 */ /* 0x100fe2000801089d */
[--C-:B------:R-:W-:Y:S01]  /*5550*/  FFMA.FTZ R155, R155, UR11, -R157.reuse ;  /* 0x0000000b9b9b7c23 */ /* 0x100fe2000801089d */
[--C-:B------:R-:W-:Y:S01]  /*5560*/  FFMA.FTZ R158, R158, UR11, -R157.reuse ;  /* 0x0000000b9e9e7c23 */ /* 0x100fe2000801089d */
[--C-:B------:R-:W-:Y:S01]  /*5570*/  FFMA.FTZ R159, R159, UR11, -R157.reuse ;  /* 0x0000000b9f9f7c23 */ /* 0x100fe2000801089d */
[--C-:B------:R-:W-:Y:S01]  /*5580*/  FFMA.FTZ R162, R162, UR11, -R157.reuse ;  /* 0x0000000ba2a27c23 */ /* 0x100fe2000801089d */
[----:B------:R1:W-:Y:S01]  /*5590*/  MUFU.EX2 R168, R153 ;  /* 0x0000009900a87308 */ /* 0x0003e20000000800 */
[--C-:B------:R-:W-:Y:S01]  /*55a0*/  FFMA.FTZ R163, R163, UR11, -R157.reuse ;  /* 0x0000000ba3a37c23 */ /* 0x100fe2000801089d */
[--C-:B------:R-:W-:Y:S01]  /*55b0*/  FFMA.FTZ R166, R166, UR11, -R157.reuse ;  /* 0x0000000ba6a67c23 */ /* 0x100fe2000801089d */
[--C-:B------:R-:W-:Y:S01]  /*55c0*/  FFMA.FTZ R167, R167, UR11, -R157.reuse ;  /* 0x0000000ba7a77c23 */ /* 0x100fe2000801089d */
[--C-:B------:R-:W-:Y:S01]  /*55d0*/  FFMA.FTZ R170, R170, UR11, -R157.reuse ;  /* 0x0000000baaaa7c23 */ /* 0x100fe2000801089d */
[--C-:B------:R-:W-:Y:S01]  /*55e0*/  FFMA.FTZ R171, R171, UR11, -R157.reuse ;  /* 0x0000000babab7c23 */ /* 0x100fe2000801089d */
[--C-:B------:R-:W-:Y:S01]  /*55f0*/  FFMA.FTZ R174, R174, UR11, -R157.reuse ;  /* 0x0000000baeae7c23 */ /* 0x100fe2000801089d */
[----:B------:R-:W-:Y:S01]  /*5600*/  FFMA.FTZ R175, R175, UR11, -R157 ;  /* 0x0000000bafaf7c23 */ /* 0x000fe2000801089d */
[----:B------:R-:W2:Y:S01]  /*5610*/  MUFU.EX2 R161, R154 ;  /* 0x0000009a00a17308 */ /* 0x000ea20000000800 */
[----:B-1----:R-:W-:-:S02]  /*5620*/  IMAD.U32 R153, RZ, RZ, UR5 ;  /* 0x00000005ff997e24 */ /* 0x002fc4000f8e00ff */
[--C-:B------:R-:W-:Y:S01]  /*5630*/  FFMA.FTZ R178, R178, UR11, -R157.reuse ;  /* 0x0000000bb2b27c23 */ /* 0x100fe2000801089d */
[--C-:B------:R-:W-:Y:S01]  /*5640*/  FFMA.FTZ R179, R179, UR11, -R157.reuse ;  /* 0x0000000bb3b37c23 */ /* 0x100fe2000801089d */
[--C-:B------:R-:W-:Y:S01]  /*5650*/  FFMA.FTZ R182, R182, UR11, -R157.reuse ;  /* 0x0000000bb6b67c23 */ /* 0x100fe2000801089d */
[----:B------:R-:W-:Y:S02]  /*5660*/  @!P2 IMAD R153, R153, 0x40, R2 ;  /* 0x000000409999a824 */ /* 0x000fe400078e0202 */
[----:B------:R-:W-:Y:S01]  /*5670*/  FFMA.FTZ R183, R183, UR11, -R157 ;  /* 0x0000000bb7b77c23 */ /* 0x000fe2000801089d */
[-C--:B------:R-:W-:Y:S01]  /*5680*/  FMUL.FTZ R108, R108, R3.reuse ;  /* 0x000000036c6c7220 */ /* 0x080fe20000410000 */
[----:B------:R1:W3:Y:S01]  /*5690*/  MUFU.EX2 R172, R155 ;  /* 0x0000009b00ac7308 */ /* 0x0002e20000000800 */
[-C--:B------:R-:W-:Y:S01]  /*56a0*/  FMUL.FTZ R109, R109, R3.reuse ;  /* 0x000000036d6d7220 */ /* 0x080fe20000410000 */
[-C--:B------:R-:W-:Y:S01]  /*56b0*/  FMUL.FTZ R112, R112, R3.reuse ;  /* 0x0000000370707220 */ /* 0x080fe20000410000 */
[-C--:B------:R-:W-:Y:S01]  /*56c0*/  FMUL.FTZ R113, R113, R3.reuse ;  /* 0x0000000371717220 */ /* 0x080fe20000410000 */
[-C--:B------:R-:W-:Y:S01]  /*56d0*/  FMUL.FTZ R116, R116, R3.reuse ;  /* 0x0000000374747220 */ /* 0x080fe20000410000 */
[-C--:B------:R-:W-:Y:S01]  /*56e0*/  FMUL.FTZ R117, R117, R3.reuse ;  /* 0x0000000375757220 */ /* 0x080fe20000410000 */
[-C--:B------:R-:W-:Y:S01]  /*56f0*/  FMUL.FTZ R120, R120, R3.reuse ;  /* 0x0000000378787220 */ /* 0x080fe20000410000 */
[----:B------:R-:W-:Y:S01]  /*5700*/  FMUL.FTZ R121, R121, R3 ;  /* 0x0000000379797220 */ /* 0x000fe20000410000 */
[----:B------:R-:W4:Y:S01]  /*5710*/  MUFU.EX2 R158, R158 ;  /* 0x0000009e009e7308 */ /* 0x000f220000000800 */
[----:B--2---:R-:W-:Y:S01]  /*5720*/  FFMA.FTZ R11, R168, R11, R161 ;  /* 0x0000000ba80b7223 */ /* 0x004fe200000100a1 */
[----:B-1----:R-:W-:Y:S01]  /*5730*/  FADD.FTZ R155, R13, R10 ;  /* 0x0000000a0d9b7221 */ /* 0x002fe20000010000 */
[-C--:B------:R-:W-:Y:S01]  /*5740*/  FMUL.FTZ R124, R124, R3.reuse ;  /* 0x000000037c7c7220 */ /* 0x080fe20000410000 */
[-C--:B------:R-:W-:Y:S01]  /*5750*/  FMUL.FTZ R125, R125, R3.reuse ;  /* 0x000000037d7d7220 */ /* 0x080fe20000410000 */
[-C--:B------:R-:W-:Y:S01]  /*5760*/  FMUL.FTZ R128, R128, R3.reuse ;  /* 0x0000000380807220 */ /* 0x080fe20000410000 */
[----:B------:R-:W-:Y:S01]  /*5770*/  FADD.FTZ R10, R14, R155 ;  /* 0x0000009b0e0a7221 */ /* 0x000fe20000010000 */
[-C--:B------:R-:W-:Y:S01]  /*5780*/  FMUL.FTZ R129, R129, R3.reuse ;  /* 0x0000000381817220 */ /* 0x080fe20000410000 */
[----:B------:R-:W1:Y:S01]  /*5790*/  MUFU.EX2 R159, R159 ;  /* 0x0000009f009f7308 */ /* 0x000e620000000800 */
[----:B---3--:R-:W-:Y:S01]  /*57a0*/  FADD.FTZ R11, R172, R11 ;  /* 0x0000000bac0b7221 */ /* 0x008fe20000010000 */
[-C--:B------:R-:W-:Y:S01]  /*57b0*/  FMUL.FTZ R132, R132, R3.reuse ;  /* 0x0000000384847220 */ /* 0x080fe20000410000 */
[-C--:B------:R-:W-:Y:S01]  /*57c0*/  FMUL.FTZ R133, R133, R3.reuse ;  /* 0x0000000385857220 */ /* 0x080fe20000410000 */
[-C--:B------:R-:W-:Y:S01]  /*57d0*/  FMUL.FTZ R136, R136, R3.reuse ;  /* 0x0000000388887220 */ /* 0x080fe20000410000 */
[-C--:B------:R-:W-:Y:S01]  /*57e0*/  FMUL.FTZ R137, R137, R3.reuse ;  /* 0x0000000389897220 */ /* 0x080fe20000410000 */
[-C--:B------:R-:W-:Y:S01]  /*57f0*/  FMUL.FTZ R140, R140, R3.reuse ;  /* 0x000000038c8c7220 */ /* 0x080fe20000410000 */
[-C--:B------:R-:W-:Y:S01]  /*5800*/  FMUL.FTZ R141, R141, R3.reuse ;  /* 0x000000038d8d7220 */ /* 0x080fe20000410000 */
[----:B------:R-:W2:Y:S01]  /*5810*/  MUFU.EX2 R162, R162 ;  /* 0x000000a200a27308 */ /* 0x000ea20000000800 */
[----:B----4-:R-:W-:Y:S01]  /*5820*/  FADD.FTZ R154, R158, R11 ;  /* 0x0000000b9e9a7221 */ /* 0x010fe20000010000 */
[----:B------:R-:W-:Y:S01]  /*5830*/  FADD.FTZ R11, R15, R10 ;  /* 0x0000000a0f0b7221 */ /* 0x000fe20000010000 */
[----:B------:R-:W-:Y:S01]  /*5840*/  @!P2 LEA R10, R153, UR41, 0x2 ;  /* 0x00000029990aac11 */ /* 0x000fe2000f8e10ff */
[-C--:B------:R-:W-:Y:S01]  /*5850*/  FMUL.FTZ R144, R144, R3.reuse ;  /* 0x0000000390907220 */ /* 0x080fe20000410000 */
[-C--:B------:R-:W-:Y:S01]  /*5860*/  FMUL.FTZ R145, R145, R3.reuse ;  /* 0x0000000391917220 */ /* 0x080fe20000410000 */
[-C--:B------:R-:W-:Y:S01]  /*5870*/  FMUL.FTZ R148, R148, R3.reuse ;  /* 0x0000000394947220 */ /* 0x080fe20000410000 */
[----:B------:R-:W-:Y:S01]  /*5880*/  FMUL.FTZ R149, R149, R3 ;  /* 0x0000000395957220 */ /* 0x000fe20000410000 */
[----:B------:R-:W3:Y:S01]  /*5890*/  MUFU.EX2 R163, R163 ;  /* 0x000000a300a37308 */ /* 0x000ee20000000800 */
[----:B-1----:R-:W-:Y:S01]  /*58a0*/  FADD.FTZ R155, R159, R154 ;  /* 0x0000009a9f9b7221 */ /* 0x002fe20000010000 */
[----:B------:R-:W-:Y:S01]  /*58b0*/  FADD.FTZ R154, R156, R11 ;  /* 0x0000000b9c9a7221 */ /* 0x000fe20000010000 */
[----:B------:R-:W-:Y:S01]  /*58c0*/  @!P2 STS [R10+0x28800], R3 ;  /* 0x028800030a00a388 */ /* 0x000fe20000000800 */
[C---:B------:R-:W-:Y:S01]  /*58d0*/  F2FP.BF16.F32.PACK_AB R156, R17.reuse, R156 ;  /* 0x0000009c119c723e */ /* 0x040fe200000010ff */
[----:B------:R-:W-:Y:S01]  /*58e0*/  FMUL.FTZ R26, R26, R168 ;  /* 0x000000a81a1a7220 */ /* 0x000fe20000410000 */
[----:B------:R-:W-:Y:S01]  /*58f0*/  FADD.FTZ R11, R17, R154 ;  /* 0x0000009a110b7221 */ /* 0x000fe20000010000 */
[----:B------:R1:W-:Y:S01]  /*5900*/  @!P2 STS [R10+0x28820], R168 ;  /* 0x028820a80a00a388 */ /* 0x0003e20000000800 */
[----:B------:R-:W4:Y:S01]  /*5910*/  MUFU.EX2 R166, R166 ;  /* 0x000000a600a67308 */ /* 0x000f220000000800 */
[----:B--2---:R-:W-:Y:S01]  /*5920*/  FADD.FTZ R176, R162, R155 ;  /* 0x0000009ba2b07221 */ /* 0x004fe20000010000 */
[----:B------:R-:W-:Y:S01]  /*5930*/  FADD.FTZ R154, R16, R11 ;  /* 0x0000000b109a7221 */ /* 0x000fe20000010000 */
[----:B------:R-:W-:Y:S01]  /*5940*/  F2FP.BF16.F32.PACK_AB R155, R159, R158 ;  /* 0x0000009e9f9b723e */ /* 0x000fe200000010ff */
[----:B------:R-:W-:Y:S01]  /*5950*/  FMUL.FTZ R27, R27, R168 ;  /* 0x000000a81b1b7220 */ /* 0x000fe20000410000 */
[C---:B------:R-:W-:Y:S01]  /*5960*/  F2FP.BF16.F32.PACK_AB R158, R19.reuse, R16 ;  /* 0x00000010139e723e */ /* 0x040fe200000010ff */
[----:B------:R-:W-:Y:S01]  /*5970*/  FADD.FTZ R11, R19, R154 ;  /* 0x0000009a130b7221 */ /* 0x000fe20000010000 */
[----:B------:R-:W-:Y:S01]  /*5980*/  F2FP.BF16.F32.PACK_AB R154, R15, R14 ;  /* 0x0000000e0f9a723e */ /* 0x000fe200000010ff */
[----:B------:R-:W2:Y:S01]  /*5990*/  MUFU.EX2 R167, R167 ;  /* 0x000000a700a77308 */ /* 0x000ea20000000800 */
[C---:B---3--:R-:W-:Y:S01]  /*59a0*/  FADD.FTZ R153, R163.reuse, R176 ;  /* 0x000000b0a3997221 */ /* 0x048fe20000010000 */
[----:B------:R-:W-:Y:S01]  /*59b0*/  FADD.FTZ R14, R160, R11 ;  /* 0x0000000ba00e7221 */ /* 0x000fe20000010000 */
[----:B------:R-:W-:Y:S01]  /*59c0*/  F2FP.BF16.F32.PACK_AB R157, R163, R162 ;  /* 0x000000a2a39d723e */ /* 0x000fe200000010ff */
[----:B------:R-:W-:Y:S01]  /*59d0*/  FMUL.FTZ R30, R30, R168 ;  /* 0x000000a81e1e7220 */ /* 0x000fe20000410000 */
[C---:B------:R-:W-:Y:S01]  /*59e0*/  F2FP.BF16.F32.PACK_AB R160, R21.reuse, R160 ;  /* 0x000000a015a0723e */ /* 0x040fe200000010ff */
[----:B------:R-:W-:Y:S01]  /*59f0*/  FADD.FTZ R11, R21, R14 ;  /* 0x0000000e150b7221 */ /* 0x000fe20000010000 */
[-C--:B------:R-:W-:Y:S01]  /*5a00*/  FMUL.FTZ R31, R31, R168.reuse ;  /* 0x000000a81f1f7220 */ /* 0x080fe20000410000 */
[----:B------:R-:W3:Y:S01]  /*5a10*/  MUFU.EX2 R170, R170 ;  /* 0x000000aa00aa7308 */ /* 0x000ee20000000800 */
[----:B----4-:R-:W-:Y:S01]  /*5a20*/  FADD.FTZ R176, R166, R153 ;  /* 0x00000099a6b07221 */ /* 0x010fe20000010000 */
[----:B------:R-:W-:Y:S01]  /*5a30*/  F2FP.BF16.F32.PACK_AB R153, R172, R161 ;  /* 0x000000a1ac99723e */ /* 0x000fe200000010ff */
[----:B------:R-:W-:Y:S01]  /*5a40*/  BAR.SYNC.DEFER_BLOCKING 0xf, 0x100 ;  /* 0x03c4000000007b1d */ /* 0x000fe20000010000 */
[-C--:B------:R-:W-:Y:S01]  /*5a50*/  FMUL.FTZ R34, R34, R168.reuse ;  /* 0x000000a822227220 */ /* 0x080fe20000410000 */
[-C--:B------:R-:W-:Y:S01]  /*5a60*/  FMUL.FTZ R35, R35, R168.reuse ;  /* 0x000000a823237220 */ /* 0x080fe20000410000 */
[-C--:B------:R-:W-:Y:S01]  /*5a70*/  FMUL.FTZ R38, R38, R168.reuse ;  /* 0x000000a826267220 */ /* 0x080fe20000410000 */
[-C--:B------:R-:W-:Y:S01]  /*5a80*/  FMUL.FTZ R39, R39, R168.reuse ;  /* 0x000000a827277220 */ /* 0x080fe20000410000 */
[----:B------:R-:W-:Y:S01]  /*5a90*/  FMUL.FTZ R42, R42, R168 ;  /* 0x000000a82a2a7220 */ /* 0x000fe20000410000 */
[----:B------:R-:W4:Y:S01]  /*5aa0*/  MUFU.EX2 R171, R171 ;  /* 0x000000ab00ab7308 */ /* 0x000f220000000800 */
[C---:B--2---:R-:W-:Y:S01]  /*5ab0*/  FADD.FTZ R13, R167.reuse, R176 ;  /* 0x000000b0a70d7221 */ /* 0x044fe20000010000 */
[----:B------:R-:W-:Y:S01]  /*5ac0*/  F2FP.BF16.F32.PACK_AB R159, R167, R166 ;  /* 0x000000a6a79f723e */ /* 0x000fe200000010ff */
[-C--:B------:R-:W-:Y:S01]  /*5ad0*/  FMUL.FTZ R43, R43, R168.reuse ;  /* 0x000000a82b2b7220 */ /* 0x080fe20000410000 */
[-C--:B------:R-:W-:Y:S01]  /*5ae0*/  FMUL.FTZ R46, R46, R168.reuse ;  /* 0x000000a82e2e7220 */ /* 0x080fe20000410000 */
[-C--:B------:R-:W-:Y:S01]  /*5af0*/  FMUL.FTZ R47, R47, R168.reuse ;  /* 0x000000a82f2f7220 */ /* 0x080fe20000410000 */
[-C--:B------:R-:W-:Y:S01]  /*5b00*/  FMUL.FTZ R50, R50, R168.reuse ;  /* 0x000000a832327220 */ /* 0x080fe20000410000 */
        /* <DEDUP_REMOVED lines=8> */
[----:B------:R-:W-:Y:S01]  /*5b90*/  FMUL.FTZ R63, R63, R168 ;  /* 0x000000a83f3f7220 */ /* 0x000fe20000410000 */
[----:B------:R-:W2:Y:S01]  /*5ba0*/  MUFU.EX2 R174, R174 ;  /* 0x000000ae00ae7308 */ /* 0x000ea20000000800 */
[C---:B----4-:R-:W-:Y:S01]  /*5bb0*/  FADD.FTZ R13, R171.reuse, R172 ;  /* 0x000000acab0d7221 */ /* 0x050fe20000010000 */
[----:B------:R-:W-:Y:S01]  /*5bc0*/  F2FP.BF16.F32.PACK_AB R161, R171, R170 ;  /* 0x000000aaaba1723e */ /* 0x000fe200000010ff */
[----:B------:R3:W-:Y:S01]  /*5bd0*/  STSM.16.M88.4 [R8+0x26800], R152 ;  /* 0x0268009808007844 */ /* 0x0007e20000000200 */
[-C--:B------:R-:W-:Y:S01]  /*5be0*/  FMUL.FTZ R66, R66, R168.reuse ;  /* 0x000000a842427220 */ /* 0x080fe20000410000 */
[-C--:B------:R-:W-:Y:S01]  /*5bf0*/  FMUL.FTZ R67, R67, R168.reuse ;  /* 0x000000a843437220 */ /* 0x080fe20000410000 */
[-C--:B------:R-:W-:Y:S01]  /*5c00*/  FMUL.FTZ R70, R70, R168.reuse ;  /* 0x000000a846467220 */ /* 0x080fe20000410000 */
[----:B------:R3:W-:Y:S01]  /*5c10*/  STSM.16.M88.4 [R7], R156 ;  /* 0x0000009c07007844 */ /* 0x0007e20000000200 */
[----:B------:R-:W4:Y:S01]  /*5c20*/  MUFU.EX2 R23, R23 ;  /* 0x0000001700177308 */ /* 0x000f220000000800 */
[----:B-1----:R-:W-:Y:S01]  /*5c30*/  FADD.FTZ R10, R18, R11 ;  /* 0x0000000b120a7221 */ /* 0x002fe20000010000 */
[-C--:B------:R-:W-:Y:S01]  /*5c40*/  FMUL.FTZ R71, R71, R168.reuse ;  /* 0x000000a847477220 */ /* 0x080fe20000410000 */
[-C--:B------:R-:W-:Y:S01]  /*5c50*/  FMUL.FTZ R74, R74, R168.reuse ;  /* 0x000000a84a4a7220 */ /* 0x080fe20000410000 */
[-C--:B------:R-:W-:Y:S01]  /*5c60*/  FMUL.FTZ R75, R75, R168.reuse ;  /* 0x000000a84b4b7220 */ /* 0x080fe20000410000 */
[-C--:B------:R-:W-:Y:S01]  /*5c70*/  FMUL.FTZ R78, R78, R168.reuse ;  /* 0x000000a84e4e7220 */ /* 0x080fe20000410000 */
[-C--:B------:R-:W-:Y:S01]  /*5c80*/  FMUL.FTZ R79, R79, R168.reuse ;  /* 0x000000a84f4f7220 */ /* 0x080fe20000410000 */
[-C--:B------:R-:W-:Y:S01]  /*5c90*/  FMUL.FTZ R82, R82, R168.reuse ;  /* 0x000000a852527220 */ /* 0x080fe20000410000 */
[----:B------:R-:W1:Y:S01]  /*5ca0*/  MUFU.EX2 R175, R175 ;  /* 0x000000af00af7308 */ /* 0x000e620000000800 */
[----:B--2---:R-:W-:Y:S01]  /*5cb0*/  FADD.FTZ R14, R174, R13 ;  /* 0x0000000dae0e7221 */ /* 0x004fe20000010000 */
        /* <DEDUP_REMOVED lines=9> */
[-C--:B------:R-:W-:Y:S01]  /*5d50*/  FMUL.FTZ R95, R95, R168.reuse ;  /* 0x000000a85f5f7220 */ /* 0x080fe20000410000 */
[-C--:B------:R-:W-:Y:S01]  /*5d60*/  FMUL.FTZ R98, R98, R168.reuse ;  /* 0x000000a862627220 */ /* 0x080fe20000410000 */
[-C--:B------:R-:W-:Y:S01]  /*5d70*/  FMUL.FTZ R99, R99, R168.reuse ;  /* 0x000000a863637220 */ /* 0x080fe20000410000 */
[-C--:B------:R-:W-:Y:S01]  /*5d80*/  FMUL.FTZ R102, R102, R168.reuse ;  /* 0x000000a866667220 */ /* 0x080fe20000410000 */
[----:B------:R-:W-:Y:S01]  /*5d90*/  FMUL.FTZ R103, R103, R168 ;  /* 0x000000a867677220 */ /* 0x000fe20000410000 */
[----:B------:R-:W4:Y:S01]  /*5da0*/  MUFU.EX2 R178, R178 ;  /* 0x000000b200b27308 */ /* 0x000f220000000800 */
[C---:B-1----:R-:W-:Y:S01]  /*5db0*/  FADD.FTZ R13, R175.reuse, R14 ;  /* 0x0000000eaf0d7221 */ /* 0x042fe20000010000 */
[----:B------:R-:W-:Y:S01]  /*5dc0*/  F2FP.BF16.F32.PACK_AB R163, R175, R174 ;  /* 0x000000aeafa3723e */ /* 0x000fe200000010ff */
[-C--:B------:R-:W-:Y:S01]  /*5dd0*/  FMUL.FTZ R106, R106, R168.reuse ;  /* 0x000000a86a6a7220 */ /* 0x080fe20000410000 */
[-C--:B------:R-:W-:Y:S01]  /*5de0*/  FMUL.FTZ R107, R107, R168.reuse ;  /* 0x000000a86b6b7220 */ /* 0x080fe20000410000 */
[-C--:B------:R-:W-:Y:S01]  /*5df0*/  FMUL.FTZ R110, R110, R168.reuse ;  /* 0x000000a86e6e7220 */ /* 0x080fe20000410000 */
[-C--:B------:R-:W-:Y:S01]  /*5e00*/  FMUL.FTZ R111, R111, R168.reuse ;  /* 0x000000a86f6f7220 */ /* 0x080fe20000410000 */
[----:B------:R3:W-:Y:S01]  /*5e10*/  STSM.16.M88.4 [R6], R160 ;  /* 0x000000a006007844 */ /* 0x0007e20000000200 */
[----:B------:R-:W1:Y:S01]  /*5e20*/  MUFU.EX2 R165, R165 ;  /* 0x000000a500a57308 */ /* 0x000e620000000800 */
[----:B--2---:R-:W-:Y:S01]  /*5e30*/  FADD.FTZ R10, R164, R11 ;  /* 0x0000000ba40a7221 */ /* 0x004fe20000010000 */
        /* <DEDUP_REMOVED lines=8> */
[-C--:B------:R-:W-:Y:S01]  /*5ec0*/  FMUL.FTZ R126, R126, R168.reuse ;  /* 0x000000a87e7e7220 */ /* 0x080fe20000410000 */
        /* <DEDUP_REMOVED lines=17> */
[----:B------:R-:W-:-:S04]  /*5fe0*/  FMUL.FTZ R151, R151, R168 ;  /* 0x000000a897977220 */ /* 0x000fc80000410000 */
[----:B------:R-:W2:Y:S01]  /*5ff0*/  MUFU.EX2 R182, R182 ;  /* 0x000000b600b67308 */ /* 0x000ea20000000800 */
[C---:B----4-:R-:W-:Y:S01]  /*6000*/  F2FP.BF16.F32.PACK_AB R166, R5.reuse, R22 ;  /* 0x0000001605a6723e */ /* 0x050fe200000010ff */
[----:B------:R-:W-:-:S06]  /*6010*/  FADD.FTZ R10, R5, R10 ;  /* 0x0000000a050a7221 */ /* 0x000fcc0000010000 */
[----:B------:R-:W4:Y:S01]  /*6020*/  MUFU.EX2 R183, R183 ;  /* 0x000000b700b77308 */ /* 0x000f220000000800 */
[C---:B-1----:R-:W-:Y:S01]  /*6030*/  FADD.FTZ R13, R179.reuse, R14 ;  /* 0x0000000eb30d7221 */ /* 0x042fe20000010000 */
[----:B------:R-:W-:-:S03]  /*6040*/  F2FP.BF16.F32.PACK_AB R165, R179, R178 ;  /* 0x000000b2b3a5723e */ /* 0x000fc600000010ff */
[----:B--2---:R-:W-:Y:S01]  /*6050*/  FADD.FTZ R14, R182, R13 ;  /* 0x0000000db60e7221 */ /* 0x004fe20000010000 */
[----:B----4-:R-:W-:-:S03]  /*6060*/  F2FP.BF16.F32.PACK_AB R167, R183, R182 ;  /* 0x000000b6b7a7723e */ /* 0x010fc600000010ff */
[----:B------:R-:W-:Y:S02]  /*6070*/  FADD.FTZ R11, R183, R14 ;  /* 0x0000000eb70b7221 */ /* 0x000fe40000010000 */
[----:B------:R3:W-:Y:S01]  /*6080*/  STSM.16.M88.4 [R4], R164 ;  /* 0x000000a404007844 */ /* 0x0007e20000000200 */
[----:B------:R-:W-:Y:S05]  /*6090*/  @!P0 BRA `(.L_x_41) ;  /* 0x0000000000048947 */ /* 0x000fea0003800000 */
[----:B------:R-:W-:Y:S01]  /*60a0*/  BPT.TRAP 0x1 ;  /* 0x000000040000795c */ /* 0x000fe20000300000 */
.L_x_41:
[----:B------:R1:W2:Y:S01]  /*60b0*/  SYNCS.PHASECHK.TRANS64.TRYWAIT P2, [UR26+0x28c50], R9 ;  /* 0x028c5009ff0075a7 */ /* 0x0002a2000804015a */
[----:B------:R-:W-:Y:S05]  /*60c0*/  @!P0 BRA `(.L_x_42) ;  /* 0x0000000000048947 */ /* 0x000fea0003800000 */
[----:B------:R-:W-:Y:S01]  /*60d0*/  BPT.TRAP 0x1 ;  /* 0x000000040000795c */ /* 0x000fe20000300000 */
.L_x_42:
[----:B--2---:R-:W-:Y:S05]  /*60e0*/  @P2 BRA `(.L_x_43) ;  /* 0x0000000000082947 */ /* 0x004fea0003800000 */
[----:B------:R-:W2:Y:S02]  /*60f0*/  SYNCS.PHASECHK.TRANS64.TRYWAIT P2, [UR26+0x28c50], R9 ;  /* 0x028c5009ff0075a7 */ /* 0x000ea4000804015a */
[----:B--2---:R-:W-:Y:S05]  /*6100*/  @!P2 BRA `(.L_x_44) ;  /* 0x0000006c008ca947 */ /* 0x004fea0003800000 */
.L_x_43:
[----:B------:R-:W-:Y:S01]  /*6110*/  ULEA UR10, UR25, UR24, 0xc ;  /* 0x00000018190a7291 */ /* 0x000fe2000f8e603f */
[----:B------:R-:W-:Y:S01]  /*6120*/  WARPGROUP.ARRIVE ;  /* 0x00000000000079c5 */ /* 0x000fe20000000000 */
[----:B------:R-:W-:-:S05]  /*6130*/  UMOV UR15, 0x40000040 ;  /* 0x40000040000f7882 */ /* 0x000fca0000000000 */
[----:B------:R-:W-:Y:S02]  /*6140*/  UMOV UR14, UR10 ;  /* 0x0000000a000e7c82 */ /* 0x000fe40008000000 */
[----:B------:R-:W-:Y:S01]  /*6150*/  HGMMA.64x256x16.F32.BF16 R24, R152, gdesc[UR12].tnspB, R24, gsb0 ;  /* 0x43e0000c98187df0 */ /* 0x000fe20008001818 */
[----:B------:R-:W-:Y:S01]  /*6160*/  UIADD3 UR14, UR10, 0x80, URZ ;  /* 0x000000800a0e7890 */ /* 0x000fe2000fffe03f */
[----:B------:R-:W-:Y:S01]  /*6170*/  UMOV UR15, 0x40000040 ;  /* 0x40000040000f7882 */ /* 0x000fe20000000000 */
[----:B------:R-:W-:Y:S02]  /*6180*/  WARPGROUP.DEPBAR.LE gsb0, 0x0 ;  /* 0x00008000000079c5 */ /* 0x000fe40000010000 */
[----:B------:R-:W-:-:S15]  /*6190*/  WARPGROUP.ARRIVE ;  /* 0x00000000000079c5 */ /* 0x000fde0000000000 */
[----:B------:R-:W-:-:S08]  /*61a0*/  NOP ;  /* 0x0000000000007918 */ /* 0x000fd00000000000 */
[----:B------:R-:W-:Y:S01]  /*61b0*/  HGMMA.64x256x16.F32.BF16 R24, R156, gdesc[UR12].tnspB, R24, gsb0 ;  /* 0x43e0000c9c187df0 */ /* 0x000fe20008001818 */
[----:B------:R-:W-:Y:S01]  /*61c0*/  UIADD3 UR14, UR10, 0x100, URZ ;  /* 0x000001000a0e7890 */ /* 0x000fe2000fffe03f */
        /* <DEDUP_REMOVED lines=8> */
[----:B------:R-:W-:Y:S02]  /*6250*/  WARPGROUP.DEPBAR.LE gsb0, 0x0 ;  /* 0x00008000000079c5 */ /* 0x000fe40000010000 */
[----:B------:R-:W-:-:S15]  /*6260*/  WARPGROUP.ARRIVE ;  /* 0x00000000000079c5 */ /* 0x000fde0000000000 */
[----:B------:R-:W-:-:S08]  /*6270*/  NOP ;  /* 0x0000000000007918 */ /* 0x000fd00000000000 */
        /* <DEDUP_REMOVED lines=12> */
.L_x_45:
[----:B------:R-:W-:Y:S01]  /*6340*/  UIADD3 UR5, UR26, 0x28c60, URZ ;  /* 0x00028c601a057890 */ /* 0x000fe2000fffe03f */
[----:B------:R-:W-:Y:S01]  /*6350*/  IMAD.MOV.U32 R5, RZ, RZ, R20 ;  /* 0x000000ffff057224 */ /* 0x000fe200078e0014 */
[----:B------:R-:W-:Y:S02]  /*6360*/  MOV R3, R12 ;  /* 0x0000000c00037202 */ /* 0x000fe40000000f00 */
[----:B------:R-:W-:-:S09]  /*6370*/  UPRMT UR5, UR42, 0x654, UR5 ;  /* 0x000006542a057896 */ /* 0x000fd20008000005 */
[----:B------:R-:W-:Y:S01]  /*6380*/  SYNCS.ARRIVE.TRANS64.RED.A1T0 RZ, [UR5], RZ ;  /* 0x000000ffffff79a7 */ /* 0x000fe20008100405 */
[----:B------:R-:W-:Y:S01]  /*6390*/  UMOV UR5, UR25 ;  /* 0x0000001900057c82 */ /* 0x000fe20008000000 */
[----:B------:R-:W-:Y:S05]  /*63a0*/  @P1 BRA `(.L_x_46) ;  /* 0xffffffe400d81947 */ /* 0x000fea000383ffff */
[----:B------:R-:W-:Y:S01]  /*63b0*/  IMAD.MOV.U32 R5, RZ, RZ, R20 ;  /* 0x000000ffff057224 */ /* 0x000fe200078e0014 */
[----:B------:R-:W-:Y:S01]  /*63c0*/  USHF.L.U32 UR4, UR25, 0x6, URZ ;  /* 0x0000000619047899 */ /* 0x000fe2000800063f */
[----:B------:R-:W-:-:S11]  /*63d0*/  IMAD.MOV.U32 R3, RZ, RZ, R12 ;  /* 0x000000ffff037224 */ /* 0x000fd600078e000c */
.L_x_35:
[----:B---3--:R-:W3:Y:S01]  /*63e0*/  SHFL.BFLY PT, R7, R10, 0x2, 0x1f ;  /* 0x0c401f000a077f89 */ /* 0x008ee200000e0000 */
[----:B------:R-:W-:Y:S08]  /*63f0*/  BAR.ARV 0x8, 0x100 ;  /* 0x0204000000007b1d */ /* 0x000ff00000002000 */
[----:B------:R-:W-:Y:S01]  /*6400*/  BAR.SYNC.DEFER_BLOCKING 0xf, 0x100 ;  /* 0x03c4000000007b1d */ /* 0x000fe20000010000 */
[----:B------:R-:W-:-:S02]  /*6410*/  ISETP.NE.AND P0, PT, R0, RZ, PT ;  /* 0x000000ff0000720c */ /* 0x000fc40003f05270 */
[----:B------:R-:W-:-:S03]  /*6420*/  MOV R0, RZ ;  /* 0x000000ff00007202 */ /* 0x000fc60000000f00 */
[----:B------:R-:W4:Y:S01]  /*6430*/  SHFL.BFLY PT, R6, R11, 0x2, 0x1f ;  /* 0x0c401f000b067f89 */ /* 0x000f2200000e0000 */
[----:B---3--:R-:W-:-:S05]  /*6440*/  FADD.FTZ R7, R7, R10 ;  /* 0x0000000a07077221 */ /* 0x008fca0000010000 */
[----:B------:R-:W3:Y:S01]  /*6450*/  SHFL.BFLY PT, R4, R7, 0x1, 0x1f ;  /* 0x0c201f0007047f89 */ /* 0x000ee200000e0000 */
[----:B----4-:R-:W-:-:S05]  /*6460*/  FADD.FTZ R6, R6, R11 ;  /* 0x0000000b06067221 */ /* 0x010fca0000010000 */
[----:B012---:R-:W0:Y:S01]  /*6470*/  SHFL.BFLY PT, R9, R6, 0x1, 0x1f ;  /* 0x0c201f0006097f89 */ /* 0x007e2200000e0000 */
[----:B---3--:R-:W-:Y:S01]  /*6480*/  FADD.FTZ R12, R7, R4 ;  /* 0x00000004070c7221 */ /* 0x008fe20000010000 */
[----:B------:R-:W-:-:S04]  /*6490*/  IMAD.MOV.U32 R4, RZ, RZ, RZ ;  /* 0x000000ffff047224 */ /* 0x000fc800078e00ff */
[----:B------:R-:W-:-:S13]  /*64a0*/  FSETP.NE.FTZ.AND P1, PT, R12, RZ, PT ;  /* 0x000000ff0c00720b */ /* 0x000fda0003f35000 */
[----:B------:R-:W1:Y:S01]  /*64b0*/  @P1 MUFU.RCP R4, R12 ;  /* 0x0000000c00041308 */ /* 0x000e620000001000 */
[----:B0-----:R-:W-:Y:S01]  /*64c0*/  FADD.FTZ R13, R6, R9 ;  /* 0x00000009060d7221 */ /* 0x001fe20000010000 */
[----:B------:R-:W-:Y:S02]  /*64d0*/  VIADD R9, R2, UR4 ;  /* 0x0000000402097c36 */ /* 0x000fe40008000000 */
[----:B------:R-:W-:Y:S02]  /*64e0*/  IMAD.U32 R6, RZ, RZ, UR11 ;  /* 0x0000000bff067e24 */ /* 0x000fe4000f8e00ff */
[----:B------:R-:W-:Y:S02]  /*64f0*/  FSETP.NE.FTZ.AND P2, PT, R13, RZ, PT ;  /* 0x000000ff0d00720b */ /* 0x000fe40003f55000 */
[----:B------:R-:W0:Y:S01]  /*6500*/  @P1 MUFU.LG2 R7, R12 ;  /* 0x0000000c00071308 */ /* 0x000e220000000c00 */
[----:B------:R-:W-:Y:S01]  /*6510*/  @!P0 LEA R9, R9, UR41, 0x2 ;  /* 0x0000002909098c11 */ /* 0x000fe2000f8e10ff */
[----:B------:R-:W-:Y:S01]  /*6520*/  @P1 FMUL.FTZ R6, R6, 0.69314718246459960938 ;  /* 0x3f31721806061820 */ /* 0x000fe20000410000 */
[----:B------:R-:W-:-:S03]  /*6530*/  IMAD.MOV.U32 R2, RZ, RZ, -0x800000 ;  /* 0xff800000ff027424 */ /* 0x000fc600078e00ff */
[----:B-1----:R-:W-:Y:S01]  /*6540*/  @!P0 STS [R9+0x28800], R4 ;  /* 0x0288000409008388 */ /* 0x002fe20000000800 */
[-C--:B------:R-:W-:Y:S01]  /*6550*/  FMUL.FTZ R24, R24, R4.reuse ;  /* 0x0000000418187220 */ /* 0x080fe20000410000 */
[----:B------:R-:W-:-:S03]  /*6560*/  FMUL.FTZ R25, R25, R4 ;  /* 0x0000000419197220 */ /* 0x000fc60000410000 */
[----:B------:R-:W1:Y:S01]  /*6570*/  @P2 MUFU.RCP R0, R13 ;  /* 0x0000000d00002308 */ /* 0x000e620000001000 */
[-C--:B------:R-:W-:Y:S01]  /*6580*/  FMUL.FTZ R28, R28, R4.reuse ;  /* 0x000000041c1c7220 */ /* 0x080fe20000410000 */
[-C--:B------:R-:W-:Y:S01]  /*6590*/  FMUL.FTZ R29, R29, R4.reuse ;  /* 0x000000041d1d7220 */ /* 0x080fe20000410000 */
[-C--:B------:R-:W-:Y:S01]  /*65a0*/  FMUL.FTZ R32, R32, R4.reuse ;  /* 0x0000000420207220 */ /* 0x080fe20000410000 */
[-C--:B------:R-:W-:Y:S01]  /*65b0*/  FMUL.FTZ R33, R33, R4.reuse ;  /* 0x0000000421217220 */ /* 0x080fe20000410000 */
[----:B0-----:R-:W-:Y:S01]  /*65c0*/  @P1 FMUL.FTZ R7, R7, 0.69314718246459960938 ;  /* 0x3f31721807071820 */ /* 0x001fe20000410000 */
[-C--:B------:R-:W-:Y:S01]  /*65d0*/  FMUL.FTZ R36, R36, R4.reuse ;  /* 0x0000000424247220 */ /* 0x080fe20000410000 */
[-C--:B------:R-:W-:Y:S01]  /*65e0*/  FMUL.FTZ R37, R37, R4.reuse ;  /* 0x0000000425257220 */ /* 0x080fe20000410000 */
[----:B------:R-:W0:Y:S01]  /*65f0*/  @P2 MUFU.LG2 R8, R13 ;  /* 0x0000000d00082308 */ /* 0x000e220000000c00 */
        /* <DEDUP_REMOVED lines=8> */
[----:B-1----:R1:W-:Y:S01]  /*6680*/  @!P0 STS [R9+0x28820], R0 ;  /* 0x0288200009008388 */ /* 0x0023e20000000800 */
[-C--:B------:R-:W-:Y:S01]  /*6690*/  FMUL.FTZ R56, R56, R4.reuse ;  /* 0x0000000438387220 */ /* 0x080fe20000410000 */
[-C--:B------:R-:W-:Y:S01]  /*66a0*/  FMUL.FTZ R57, R57, R4.reuse ;  /* 0x0000000439397220 */ /* 0x080fe20000410000 */
[-C--:B------:R-:W-:Y:S01]  /*66b0*/  FMUL.FTZ R60, R60, R4.reuse ;  /* 0x000000043c3c7220 */ /* 0x080fe20000410000 */
[-C--:B------:R-:W-:Y:S01]  /*66c0*/  FMUL.FTZ R61, R61, R4.reuse ;  /* 0x000000043d3d7220 */ /* 0x080fe20000410000 */
[-C--:B------:R-:W-:Y:S01]  /*66d0*/  FMUL.FTZ R64, R64, R4.reuse ;  /* 0x0000000440407220 */ /* 0x080fe20000410000 */
[-C--:B------:R-:W-:Y:S01]  /*66e0*/  FMUL.FTZ R65, R65, R4.reuse ;  /* 0x0000000441417220 */ /* 0x080fe20000410000 */
[-C--:B------:R-:W-:Y:S01]  /*66f0*/  FMUL.FTZ R68, R68, R4.reuse ;  /* 0x0000000444447220 */ /* 0x080fe20000410000 */
[----:B0-----:R-:W-:Y:S01]  /*6700*/  @P2 FMUL.FTZ R8, R8, 0.69314718246459960938 ;  /* 0x3f31721808082820 */ /* 0x001fe20000410000 */
[----:B------:R-:W-:Y:S01]  /*6710*/  FMUL.FTZ R69, R69, R4 ;  /* 0x0000000445457220 */ /* 0x000fe20000410000 */
[----:B-1----:R-:W-:-:S02]  /*6720*/  IMAD.U32 R9, RZ, RZ, UR11 ;  /* 0x0000000bff097e24 */ /* 0x002fc4000f8e00ff */
[-C--:B------:R-:W-:Y:S01]  /*6730*/  FMUL.FTZ R72, R72, R4.reuse ;  /* 0x0000000448487220 */ /* 0x080fe20000410000 */
[-C--:B------:R-:W-:Y:S01]  /*6740*/  FMUL.FTZ R73, R73, R4.reuse ;  /* 0x0000000449497220 */ /* 0x080fe20000410000 */
[-C--:B------:R-:W-:Y:S01]  /*6750*/  FMUL.FTZ R76, R76, R4.reuse ;  /* 0x000000044c4c7220 */ /* 0x080fe20000410000 */
[----:B------:R-:W-:Y:S01]  /*6760*/  @P2 FMUL.FTZ R9, R9, 0.69314718246459960938 ;  /* 0x3f31721809092820 */ /* 0x000fe20000410000 */
        /* <DEDUP_REMOVED lines=37> */
[----:B------:R-:W-:Y:S01]  /*69c0*/  MOV R4, 0xff800000 ;  /* 0xff80000000047802 */ /* 0x000fe20000000f00 */
[-C--:B------:R-:W-:Y:S01]  /*69d0*/  FMUL.FTZ R26, R26, R0.reuse ;  /* 0x000000001a1a7220 */ /* 0x080fe20000410000 */
[----:B------:R-:W-:Y:S01]  /*69e0*/  PLOP3.LUT P0, PT, PT, PT, PT, 0x8, 0x0 ;  /* 0x000000000000781c */ /* 0x000fe20003f0e170 */
        /* <DEDUP_REMOVED lines=63> */
[----:B------:R-:W-:Y:S01]  /*6de0*/  @P1 FFMA.FTZ R4, R6, R3, R7 ;  /* 0x0000000306041223 */ /* 0x000fe20000010007 */
[----:B------:R-:W-:Y:S01]  /*6df0*/  @P2 FFMA.FTZ R2, R9, R5, R8 ;  /* 0x0000000509022223 */ /* 0x000fe20000010008 */
[----:B------:R-:W-:Y:S06]  /*6e00*/  BAR.ARV 0xe, 0x100 ;  /* 0x0384000000007b1d */ /* 0x000fec0000002000 */
.L_x_11:
[----:B------:R-:W-:Y:S05]  /*6e10*/  @P0 BRA `(.L_x_47) ;  /* 0x0000002000f80947 */ /* 0x000fea0003800000 */
[----:B------:R-:W0:Y:S01]  /*6e20*/  S2R R0, SR_TID.X ;  /* 0x0000000000007919 */ /* 0x000e220000002100 */
[----:B------:R-:W1:Y:S01]  /*6e30*/  S2UR UR5, SR_CgaCtaId ;  /* 0x00000000000579c3 */ /* 0x000e620000008800 */
[----:B------:R-:W-:Y:S01]  /*6e40*/  UMOV UR4, 0x400 ;  /* 0x0000040000047882 */ /* 0x000fe20000000000 */
[----:B------:R-:W-:-:S06]  /*6e50*/  IMAD R3, RZ, RZ, -UR38 ;  /* 0x80000026ff037e24 */ /* 0x000fcc000f8e02ff */
[----:B------:R-:W-:Y:S08]  /*6e60*/  BAR.SYNC.DEFER_BLOCKING 0x1, 0x100 ;  /* 0x0044000000007b1d */ /* 0x000ff00000010000 */
[----:B------:R-:W2:Y:S08]  /*6e70*/  S2UR UR6, SR_CTAID.Y ;  /* 0x00000000000679c3 */ /* 0x000eb00000002600 */
[----:B------:R-:W2:Y:S01]  /*6e80*/  LDC R10, c[0x0][0xc50] ;  /* 0x00031400ff0a7b82 */ /* 0x000ea20000000800 */
[----:B-1----:R-:W-:-:S07]  /*6e90*/  ULEA UR4, UR5, UR4, 0x18 ;  /* 0x0000000405047291 */ /* 0x002fce000f8ec03f */
[----:B------:R-:W1:Y:S01]  /*6ea0*/  LDC R6, c[0x0][0xbe8] ;  /* 0x0002fa00ff067b82 */ /* 0x000e620000000800 */
[----:B------:R-:W-:Y:S01]  /*6eb0*/  UIADD3 UR4, UR4, 0x28c20, URZ ;  /* 0x00028c2004047890 */ /* 0x000fe2000fffe03f */
[----:B0-----:R-:W-:-:S03]  /*6ec0*/  VIADD R22, R0, 0xffffff80 ;  /* 0xffffff8000167836 */ /* 0x001fc60000000000 */
[----:B------:R-:W-:Y:S02]  /*6ed0*/  UPRMT UR4, URZ, 0x654, UR4 ;  /* 0x000006543f047896 */ /* 0x000fe40008000004 */
[----:B------:R-:W-:-:S04]  /*6ee0*/  SHF.R.S32.HI R19, RZ, 0x1f, R22 ;  /* 0x0000001fff137819 */ /* 0x000fc80000011416 */
[----:B------:R-:W-:Y:S01]  /*6ef0*/  LEA.HI R9, R19, R22, RZ, 0x7 ;  /* 0x0000001613097211 */ /* 0x000fe200078f38ff */
[----:B--2---:R-:W-:Y:S01]  /*6f00*/  IMAD R3, R10, R3, UR6 ;  /* 0x000000060a037e24 */ /* 0x004fe2000f8e0203 */
[----:B------:R-:W-:Y:S01]  /*6f10*/  USHF.R.S32.HI UR6, URZ, 0x1f, UR38 ;  /* 0x0000001f3f067899 */ /* 0x000fe20008011426 */
[----:B------:R-:W-:Y:S01]  /*6f20*/  SYNCS.ARRIVE.TRANS64.RED.A1T0 RZ, [UR4], RZ ;  /* 0x000000ffffff79a7 */ /* 0x000fe20008100404 */
[----:B------:R-:W-:Y:S02]  /*6f30*/  SHF.R.S32.HI R0, RZ, 0x7, R9 ;  /* 0x00000007ff007819 */ /* 0x000fe40000011409 */
[----:B------:R-:W-:-:S03]  /*6f40*/  LOP3.LUT R5, R9, 0xffffff80, RZ, 0xc0, !PT ;  /* 0xffffff8009057812 */ /* 0x000fc600078ec0ff */
[----:B------:R-:W0:Y:S01]  /*6f50*/  SHFL.IDX PT, R7, R0, RZ, 0x1f ;  /* 0x00001fff00077589 */ /* 0x000e2200000e0000 */
[----:B------:R-:W-:Y:S02]  /*6f60*/  IADD3 R8, R22, -R5, RZ ;  /* 0x8000000516087210 */ /* 0x000fe40007ffe0ff */
[----:B-1----:R-:W-:Y:S02]  /*6f70*/  ISETP.NE.AND P1, PT, R6, 0x1, PT ;  /* 0x000000010600780c */ /* 0x002fe40003f25270 */
[----:B------:R-:W-:Y:S02]  /*6f80*/  SHF.R.S32.HI R155, RZ, 0x1f, R8 ;  /* 0x0000001fff9b7819 */ /* 0x000fe40000011408 */
[----:B------:R-:W-:Y:S02]  /*6f90*/  SHF.R.S32.HI R5, RZ, 0x1f, R3 ;  /* 0x0000001fff057819 */ /* 0x000fe40000011403 */
[----:B0-----:R-:W-:Y:S02]  /*6fa0*/  ISETP.NE.AND P0, PT, R7, RZ, PT ;  /* 0x000000ff0700720c */ /* 0x001fe40003f05270 */
[----:B------:R-:W-:-:S04]  /*6fb0*/  LEA.HI R7, R155, R8, RZ, 0x2 ;  /* 0x000000089b077211 */ /* 0x000fc800078f10ff */
[----:B------:R-:W-:-:S07]  /*6fc0*/  SHF.R.S32.HI R154, RZ, 0x2, R7 ;  /* 0x00000002ff9a7819 */ /* 0x000fce0000011407 */
[----:B------:R-:W-:Y:S05]  /*6fd0*/  @P0 BRA `(.L_x_48) ;  /* 0x0000000400440947 */ /* 0x000fea0003800000 */
[----:B------:R-:W0:Y:S01]  /*6fe0*/  LDC R18, c[0x0][0xbe8] ;  /* 0x0002fa00ff127b82 */ /* 0x000e220000000800 */
[----:B------:R-:W-:Y:S01]  /*6ff0*/  LOP3.LUT R9, R9, 0xffffff80, RZ, 0xc0, !PT ;  /* 0xffffff8009097812 */ /* 0x000fe200078ec0ff */
[----:B------:R-:W1:Y:S01]  /*7000*/  S2R R14, SR_CTAID.X ;  /* 0x00000000000e7919 */ /* 0x000e620000002500 */
[----:B------:R-:W-:Y:S02]  /*7010*/  ULDC.64 UR4, c[0x0][0xbd0] ;  /* 0x0002f40000047ab9 */ /* 0x000fe40000000a00 */
[----:B------:R-:W-:Y:S01]  /*7020*/  UIMAD.WIDE.U32 UR8, UR38, UR4, URZ ;  /* 0x00000004260872a5 */ /* 0x000fe2000f8e003f */
[----:B------:R-:W-:Y:S01]  /*7030*/  IMAD.IADD R23, R22, 0x1, -R9 ;  /* 0x0000000116177824 */ /* 0x000fe200078e0a09 */
[----:B------:R-:W-:Y:S01]  /*7040*/  LEA.HI R9, R19, R22, RZ, 0x2 ;  /* 0x0000001613097211 */ /* 0x000fe200078f10ff */
[----:B------:R-:W2:Y:S01]  /*7050*/  S2UR UR7, SR_CTAID.Z ;  /* 0x00000000000779c3 */ /* 0x000ea20000002700 */
[----:B------:R-:W-:Y:S02]  /*7060*/  UIMAD UR4, UR6, UR4, URZ ;  /* 0x00000004060472a4 */ /* 0x000fe4000f8e023f */
[----:B------:R-:W-:-:S02]  /*7070*/  SHF.R.S32.HI R12, RZ, 0x1f, R23 ;  /* 0x0000001fff0c7819 */ /* 0x000fc40000011417 */
[----:B------:R-:W-:Y:S01]  /*7080*/  LOP3.LUT R9, R9, 0xfffffffc, RZ, 0xc0, !PT ;  /* 0xfffffffc09097812 */ /* 0x000fe200078ec0ff */
[----:B------:R-:W-:Y:S01]  /*7090*/  UIMAD UR4, UR38, UR5, UR4 ;  /* 0x00000005260472a4 */ /* 0x000fe2000f8e0204 */
[CC--:B------:R-:W-:Y:S01]  /*70a0*/  LEA.HI R152, R12.reuse, R23.reuse, RZ, 0x2 ;  /* 0x000000170c987211 */ /* 0x0c0fe200078f10ff */
[----:B------:R-:W3:Y:S01]  /*70b0*/  LDC.64 R20, c[0x0][0xbd8] ;  /* 0x0002f600ff147b82 */ /* 0x000ee20000000a00 */
[----:B------:R-:W-:Y:S01]  /*70c0*/  LEA.HI R12, R12, R23, RZ, 0x5 ;  /* 0x000000170c0c7211 */ /* 0x000fe200078f28ff */
[----:B------:R-:W-:Y:S01]  /*70d0*/  IMAD.IADD R9, R22, 0x1, -R9 ;  /* 0x0000000116097824 */ /* 0x000fe200078e0a09 */
[--C-:B------:R-:W-:Y:S01]  /*70e0*/  SHF.R.S32.HI R10, RZ, 0x2, R152.reuse ;  /* 0x00000002ff0a7819 */ /* 0x100fe20000011498 */
[----:B------:R-:W-:Y:S01]  /*70f0*/  UIADD3 UR4, UR9, UR4, URZ ;  /* 0x0000000409047290 */ /* 0x000fe2000fffe03f */
[----:B------:R-:W-:Y:S02]  /*7100*/  SHF.R.S32.HI R11, RZ, 0x1f, R152 ;  /* 0x0000001fff0b7819 */ /* 0x000fe40000011498 */
[----:B------:R-:W-:-:S02]  /*7110*/  SHF.R.S32.HI R12, RZ, 0x5, R12 ;  /* 0x00000005ff0c7819 */ /* 0x000fc4000001140c */
[----:B0-----:R-:W-:Y:S02]  /*7120*/  ISETP.NE.AND P0, PT, R18, 0x1, PT ;  /* 0x000000011200780c */ /* 0x001fe40003f05270 */
[----:B------:R-:W-:Y:S02]  /*7130*/  LEA.HI R11, R11, R10, RZ, 0x3 ;  /* 0x0000000a0b0b7211 */ /* 0x000fe400078f18ff */
[----:B------:R-:W-:Y:S02]  /*7140*/  LOP3.LUT R152, R152, 0x7ffffffc, RZ, 0xc0, !PT ;  /* 0x7ffffffc98987812 */ /* 0x000fe400078ec0ff */
[----:B------:R-:W-:Y:S01]  /*7150*/  LOP3.LUT R11, R11, 0xfffffff8, RZ, 0xc0, !PT ;  /* 0xfffffff80b0b7812 */ /* 0x000fe200078ec0ff */
[----:B--2---:R-:W-:Y:S01]  /*7160*/  USHF.R.S32.HI UR5, URZ, 0x1f, UR7 ;  /* 0x0000001f3f057899 */ /* 0x004fe20008011407 */
[----:B------:R-:W-:-:S03]  /*7170*/  IADD3 R152, -R152, R23, RZ ;  /* 0x0000001798987210 */ /* 0x000fc60007ffe1ff */
[----:B------:R-:W-:Y:S01]  /*7180*/  IMAD.IADD R11, R10, 0x1, -R11 ;  /* 0x000000010a0b7824 */ /* 0x000fe200078e0a0b */
[C---:B------:R-:W-:Y:S01]  /*7190*/  LEA.HI R10, R9.reuse, R9, RZ, 0x1 ;  /* 0x00000009090a7211 */ /* 0x040fe200078f08ff */
[----:B------:R-:W0:Y:S01]  /*71a0*/  @P0 LDC R16, c[0x0][0xbec] ;  /* 0x0002fb00ff100b82 */ /* 0x000e220000000800 */
[----:B------:R-:W-:Y:S02]  /*71b0*/  IMAD.SHL.U32 R152, R152, 0x2, RZ ;  /* 0x0000000298987824 */ /* 0x000fe400078e00ff */
[----:B------:R-:W-:Y:S01]  /*71c0*/  LOP3.LUT R10, R10, 0x1ffffffe, RZ, 0xc0, !PT ;  /* 0x1ffffffe0a0a7812 */ /* 0x000fe200078ec0ff */
[----:B------:R-:W-:Y:S02]  /*71d0*/  IMAD R153, R12, 0x10, R11 ;  /* 0x000000100c997824 */ /* 0x000fe400078e020b */
[----:B---3--:R-:W-:Y:S01]  /*71e0*/  IMAD R12, R20, UR5, RZ ;  /* 0x00000005140c7c24 */ /* 0x008fe2000f8e02ff */
[----:B------:R-:W-:Y:S01]  /*71f0*/  IADD3 R9, R9, -R10, RZ ;  /* 0x8000000a09097210 */ /* 0x000fe20007ffe0ff */
[----:B------:R-:W2:Y:S01]  /*7200*/  @P0 LDC R17, c[0x0][0xbf0] ;  /* 0x0002fc00ff110b82 */ /* 0x000ea20000000800 */
[----:B------:R-:W-:-:S02]  /*7210*/  IMAD.U32 R11, RZ, RZ, UR9 ;  /* 0x00000009ff0b7e24 */ /* 0x000fc4000f8e00ff */
[----:B------:R-:W-:Y:S01]  /*7220*/  LEA R9, R9, R153, 0x3 ;  /* 0x0000009909097211 */ /* 0x000fe200078e18ff */
[----:B------:R-:W-:Y:S02]  /*7230*/  IMAD.U32 R10, RZ, RZ, UR8 ;  /* 0x00000008ff0a7e24 */ /* 0x000fe4000f8e00ff */
[----:B------:R-:W-:Y:S01]  /*7240*/  IMAD.U32 R11, RZ, RZ, UR4 ;  /* 0x00000004ff0b7e24 */ /* 0x000fe2000f8e00ff */
[----:B------:R-:W-:Y:S01]  /*7250*/  ULDC.64 UR4, c[0x0][0xbe0] ;  /* 0x0002f80000047ab9 */ /* 0x000fe20000000a00 */
[----:B-1----:R-:W-:Y:S02]  /*7260*/  IMAD R9, R14, 0x40, R9 ;  /* 0x000000400e097824 */ /* 0x002fe400078e0209 */
[----:B------:R-:W-:Y:S02]  /*7270*/  IMAD R15, R21, UR7, R12 ;  /* 0x00000007150f7c24 */ /* 0x000fe4000f8e020c */
[----:B------:R-:W-:-:S04]  /*7280*/  IMAD.WIDE.U32 R10, R20, UR7, R10 ;  /* 0x00000007140a7c25 */ /* 0x000fc8000f8e000a */
[----:B0-----:R-:W-:Y:S01]  /*7290*/  @P0 IMAD.HI.U32 R12, R9, R16, RZ ;  /* 0x00000010090c0227 */ /* 0x001fe200078e00ff */
[----:B------:R-:W-:-:S03]  /*72a0*/  IADD3 R11, R11, R15, RZ ;  /* 0x0000000f0b0b7210 */ /* 0x000fc60007ffe0ff */
[----:B------:R-:W-:Y:S02]  /*72b0*/  IMAD.MOV.U32 R13, RZ, RZ, R9 ;  /* 0x000000ffff0d7224 */ /* 0x000fe400078e0009 */
[----:B------:R-:W-:Y:S01]  /*72c0*/  IMAD.WIDE.U32 R10, R3, UR4, R10 ;  /* 0x00000004030a7c25 */ /* 0x000fe2000f8e000a */
[----:B--2---:R-:W-:-:S03]  /*72d0*/  @P0 SHF.R.U32.HI R13, RZ, R17, R12 ;  /* 0x00000011ff0d0219 */ /* 0x004fc6000001160c */
[----:B------:R-:W-:Y:S01]  /*72e0*/  IMAD R12, R5, UR4, RZ ;  /* 0x00000004050c7c24 */ /* 0x000fe2000f8e02ff */
[----:B------:R-:W-:Y:S01]  /*72f0*/  IADD3 R10, P0, R13, R10, RZ ;  /* 0x0000000a0d0a7210 */ /* 0x000fe20007f1e0ff */
[----:B------:R-:W-:Y:S02]  /*7300*/  IMAD.MOV R15, RZ, RZ, -R13 ;  /* 0x000000ffff0f7224 */ /* 0x000fe400078e0a0d */
[----:B------:R-:W-:Y:S01]  /*7310*/  IMAD R16, R3, UR5, R12 ;  /* 0x0000000503107c24 */ /* 0x000fe2000f8e020c */
[----:B------:R-:W-:Y:S01]  /*7320*/  ULDC.64 UR4, c[0x0][0xbc8] ;  /* 0x0002f20000047ab9 */ /* 0x000fe20000000a00 */
[----:B------:R-:W-:Y:S01]  /*7330*/  IMAD R9, R18, R15, R9 ;  /* 0x0000000f12097224 */ /* 0x000fe200078e0209 */
[----:B------:R-:W-:-:S04]  /*7340*/  SHF.R.S32.HI R15, RZ, 0x1f, R13 ;  /* 0x0000001fff0f7819 */ /* 0x000fc8000001140d */
[----:B------:R-:W-:Y:S02]  /*7350*/  SHF.R.S32.HI R12, RZ, 0x1f, R9 ;  /* 0x0000001fff0c7819 */ /* 0x000fe40000011409 */
[----:B------:R-:W-:-:S03]  /*7360*/  IADD3.X R11, R15, R11, R16, P0, !PT ;  /* 0x0000000b0f0b7210 */ /* 0x000fc600007fe410 */
[----:B------:R-:W-:Y:S02]  /*7370*/  IMAD R12, R12, UR4, RZ ;  /* 0x000000040c0c7c24 */ /* 0x000fe4000f8e02ff */
[----:B------:R-:W-:-:S04]  /*7380*/  IMAD.WIDE.U32 R10, R9, UR4, R10 ;  /* 0x00000004090a7c25 */ /* 0x000fc8000f8e000a */
[----:B------:R-:W-:Y:S01]  /*7390*/  IMAD R9, R9, UR5, R12 ;  /* 0x0000000509097c24 */ /* 0x000fe2000f8e020c */
[----:B------:R-:W-:Y:S01]  /*73a0*/  LEA.HI R12, R0, R0, RZ, 0x1 ;  /* 0x00000000000c7211 */ /* 0x000fe200078f08ff */
[----:B------:R-:W-:Y:S02]  /*73b0*/  ULDC.64 UR4, c[0x0][0xba8] ;  /* 0x0002ea0000047ab9 */ /* 0x000fe40000000a00 */
[----:B------:R-:W-:Y:S01]  /*73c0*/  IMAD.IADD R9, R11, 0x1, R9 ;  /* 0x000000010b097824 */ /* 0x000fe200078e0209 */
[----:B------:R-:W-:Y:S01]  /*73d0*/  LEA R16, P0, R10, UR4, 0x2 ;  /* 0x000000040a107c11 */ /* 0x000fe2000f8010ff */
[----:B------:R-:W-:Y:S01]  /*73e0*/  ULDC UR4, c[0x0][0xa88] ;  /* 0x0002a20000047ab9 */ /* 0x000fe20000000800 */
[----:B------:R-:W-:Y:S02]  /*73f0*/  LOP3.LUT R11, R12, 0xfffffe, RZ, 0xc0, !PT ;  /* 0x00fffffe0c0b7812 */ /* 0x000fe400078ec0ff */
[----:B------:R-:W-:Y:S01]  /*7400*/  LEA.HI.X R17, R10, UR5, R9, 0x2, P0 ;  /* 0x000000050a117c11 */ /* 0x000fe200080f1409 */
[----:B------:R-:W-:Y:S01]  /*7410*/  SHFL.IDX PT, R12, R16, 0x1, 0x1c1f ;  /* 0x003c1f00100c7f89 */ /* 0x000fe200000e0000 */
[----:B------:R-:W-:-:S02]  /*7420*/  IMAD R9, R14, 0x40, R153 ;  /* 0x000000400e097824 */ /* 0x000fc400078e0299 */
[----:B------:R-:W-:Y:S01]  /*7430*/  IMAD.IADD R15, R0, 0x1, -R11 ;  /* 0x00000001000f7824 */ /* 0x000fe200078e0a0b */
[----:B------:R-:W-:Y:S01]  /*7440*/  SHFL.IDX PT, R10, R16, RZ, 0x1c1f ;  /* 0x001c1fff100a7589 */ /* 0x000fe200000e0000 */
[----:B------:R-:W-:Y:S02]  /*7450*/  IMAD R14, R18, UR4, RZ ;  /* 0x00000004120e7c24 */ /* 0x000fe4000f8e02ff */
[----:B------:R-:W-:Y:S01]  /*7460*/  IMAD.U32 R15, R15, -0x100, RZ ;  /* 0xffffff000f0f7824 */ /* 0x000fe200078e00ff */
[----:B------:R-:W0:Y:S04]  /*7470*/  SHFL.IDX PT, R11, R17, RZ, 0x1c1f ;  /* 0x001c1fff110b7589 */ /* 0x000e2800000e0000 */
[----:B------:R-:W1:Y:S01]  /*7480*/  SHFL.IDX PT, R13, R17, 0x1, 0x1c1f ;  /* 0x003c1f00110d7f89 */ /* 0x000e6200000e0000 */
[----:B------:R-:W-:-:S02]  /*7490*/  ISETP.NE.AND P0, PT, R152, R15, PT ;  /* 0x0000000f9800720c */ /* 0x000fc40003f05270 */
[C---:B------:R-:W-:Y:S02]  /*74a0*/  IADD3 R15, R9.reuse, 0x8, RZ ;  /* 0x00000008090f7810 */ /* 0x040fe40007ffe0ff */
[-C--:B------:R-:W-:Y:S02]  /*74b0*/  ISETP.GE.OR P2, PT, R9, R14.reuse, P0 ;  /* 0x0000000e0900720c */ /* 0x080fe40000746670 */
[----:B------:R-:W-:-:S11]  /*74c0*/  ISETP.GE.OR P0, PT, R15, R14, P0 ;  /* 0x0000000e0f00720c */ /* 0x000fd60000706670 */
[----:B0-----:R0:W-:Y:S04]  /*74d0*/  @!P2 ST.E desc[UR36][R10.64], R4 ;  /* 0x000000040a00a985 */ /* 0x0011e8000c101924 */
[----:B-1----:R0:W-:Y:S02]  /*74e0*/  @!P0 ST.E desc[UR36][R12.64], R2 ;  /* 0x000000020c008985 */ /* 0x0021e4000c101924 */
.L_x_48:
[----:B------:R-:W1:Y:S01]  /*74f0*/  S2R R14, SR_CTAID.X ;  /* 0x00000000000e7919 */ /* 0x000e620000002500 */
[----:B------:R-:W-:Y:S01]  /*7500*/  LEA.HI R19, R19, R22, RZ, 0x2 ;  /* 0x0000001613137211 */ /* 0x000fe200078f10ff */
[----:B------:R-:W2:Y:S01]  /*7510*/  S2UR UR7, SR_CTAID.Z ;  /* 0x00000000000779c3 */ /* 0x000ea20000002700 */
[----:B------:R-:W-:Y:S01]  /*7520*/  SHF.R.S32.HI R9, RZ, 0x1f, R7 ;  /* 0x0000001fff097819 */ /* 0x000fe20000011407 */
[----:B------:R-:W-:Y:S01]  /*7530*/  ULDC.64 UR8, c[0x0][0xb38] ;  /* 0x0002ce0000087ab9 */ /* 0x000fe20000000a00 */
[----:B------:R-:W-:Y:S01]  /*7540*/  LOP3.LUT R19, R19, 0xfffffffc, RZ, 0xc0, !PT ;  /* 0xfffffffc13137812 */ /* 0x000fe200078ec0ff */
[----:B------:R-:W-:Y:S01]  /*7550*/  UIMAD UR6, UR6, UR8, URZ ;  /* 0x00000008060672a4 */ /* 0x000fe2000f8e023f */
[----:B------:R-:W-:Y:S01]  /*7560*/  LEA.HI R9, R9, R154, RZ, 0x3 ;  /* 0x0000009a09097211 */ /* 0x000fe200078f18ff */
[----:B------:R-:W-:Y:S01]  /*7570*/  UIMAD.WIDE.U32 UR4, UR38, UR8, URZ ;  /* 0x00000008260472a5 */ /* 0x000fe2000f8e003f */
[----:B------:R-:W-:Y:S01]  /*7580*/  LEA.HI R155, R155, R8, RZ, 0x5 ;  /* 0x000000089b9b7211 */ /* 0x000fe200078f28ff */
[----:B------:R-:W-:Y:S01]  /*7590*/  IMAD.IADD R19, R22, 0x1, -R19 ;  /* 0x0000000116137824 */ /* 0x000fe200078e0a13 */
[----:B0-----:R-:W0:Y:S01]  /*75a0*/  LDC.64 R12, c[0x0][0xb40] ;  /* 0x0002d000ff0c7b82 */ /* 0x001e220000000a00 */
[----:B------:R-:W-:Y:S01]  /*75b0*/  LOP3.LUT R9, R9, 0xfffffff8, RZ, 0xc0, !PT ;  /* 0xfffffff809097812 */ /* 0x000fe200078ec0ff */
[----:B------:R-:W-:Y:S01]  /*75c0*/  UIMAD UR6, UR38, UR9, UR6 ;  /* 0x00000009260672a4 */ /* 0x000fe2000f8e0206 */
[----:B------:R-:W-:Y:S01]  /*75d0*/  SHF.R.S32.HI R155, RZ, 0x5, R155 ;  /* 0x00000005ff9b7819 */ /* 0x000fe2000001149b */
[----:B------:R-:W-:Y:S01]  /*75e0*/  IMAD.U32 R11, RZ, RZ, UR5 ;  /* 0x00000005ff0b7e24 */ /* 0x000fe2000f8e00ff */
[----:B------:R-:W-:Y:S01]  /*75f0*/  LEA.HI R2, R19, R19, RZ, 0x1 ;  /* 0x0000001313027211 */ /* 0x000fe200078f08ff */
[----:B------:R-:W-:Y:S01]  /*7600*/  IMAD.IADD R154, R154, 0x1, -R9 ;  /* 0x000000019a9a7824 */ /* 0x000fe200078e0a09 */
[----:B------:R-:W-:Y:S01]  /*7610*/  UIADD3 UR6, UR5, UR6, URZ ;  /* 0x0000000605067290 */ /* 0x000fe2000fffe03f */
[----:B------:R-:W3:Y:S01]  /*7620*/  @P1 LDC R16, c[0x0][0xbec] ;  /* 0x0002fb00ff101b82 */ /* 0x000ee20000000800 */
[----:B------:R-:W-:Y:S01]  /*7630*/  LOP3.LUT R2, R2, 0x1ffffffe, RZ, 0xc0, !PT ;  /* 0x1ffffffe02027812 */ /* 0x000fe200078ec0ff */
[----:B------:R-:W-:Y:S01]  /*7640*/  IMAD.U32 R10, RZ, RZ, UR4 ;  /* 0x00000004ff0a7e24 */ /* 0x000fe2000f8e00ff */
[----:B------:R-:W-:Y:S01]  /*7650*/  LEA R155, R155, R154, 0x4 ;  /* 0x0000009a9b9b7211 */ /* 0x000fe200078e20ff */
[----:B------:R-:W-:Y:S01]  /*7660*/  ULDC.64 UR4, c[0x0][0xb48] ;  /* 0x0002d20000047ab9 */ /* 0x000fe20000000a00 */
[----:B------:R-:W-:Y:S01]  /*7670*/  MOV R11, UR6 ;  /* 0x00000006000b7c02 */ /* 0x000fe20008000f00 */
[----:B------:R-:W-:Y:S01]  /*7680*/  IMAD.IADD R2, R19, 0x1, -R2 ;  /* 0x0000000113027824 */ /* 0x000fe200078e0a02 */
[----:B--2---:R-:W-:Y:S01]  /*7690*/  USHF.R.S32.HI UR8, URZ, 0x1f, UR7 ;  /* 0x0000001f3f087899 */ /* 0x004fe20008011407 */
[----:B------:R-:W2:Y:S01]  /*76a0*/  @P1 LDC R17, c[0x0][0xbf0] ;  /* 0x0002fc00ff111b82 */ /* 0x000ea20000000800 */
[----:B------:R-:W-:Y:S01]  /*76b0*/  BSSY B0, `(.L_x_49) ;  /* 0x00000ed000007945 */ /* 0x000fe20003800000 */
[----:B------:R-:W-:-:S04]  /*76c0*/  IMAD R4, R2, 0x8, R155 ;  /* 0x0000000802047824 */ /* 0x000fc800078e029b */
[----:B-1----:R-:W-:Y:S02]  /*76d0*/  IMAD R15, R14, 0x40, R4 ;  /* 0x000000400e0f7824 */ /* 0x002fe400078e0204 */
[C---:B0-----:R-:W-:Y:S02]  /*76e0*/  IMAD R2, R12.reuse, UR8, RZ ;  /* 0x000000080c027c24 */ /* 0x041fe4000f8e02ff */
[----:B------:R-:W-:-:S04]  /*76f0*/  IMAD.WIDE.U32 R10, R12, UR7, R10 ;  /* 0x000000070c0a7c25 */ /* 0x000fc8000f8e000a */
[----:B------:R-:W-:Y:S02]  /*7700*/  IMAD R13, R13, UR7, R2 ;  /* 0x000000070d0d7c24 */ /* 0x000fe4000f8e0202 */
[----:B---3--:R-:W-:-:S04]  /*7710*/  @P1 IMAD.HI.U32 R16, R15, R16, RZ ;  /* 0x000000100f101227 */ /* 0x008fc800078e00ff */
[----:B------:R-:W-:Y:S02]  /*7720*/  IMAD.MOV.U32 R9, RZ, RZ, R15 ;  /* 0x000000ffff097224 */ /* 0x000fe400078e000f */
[----:B------:R-:W-:Y:S01]  /*7730*/  IMAD R2, R5, UR4, RZ ;  /* 0x0000000405027c24 */ /* 0x000fe2000f8e02ff */
[----:B--2---:R-:W-:Y:S01]  /*7740*/  @P1 SHF.R.U32.HI R9, RZ, R17, R16 ;  /* 0x00000011ff091219 */ /* 0x004fe20000011610 */
[----:B------:R-:W-:Y:S02]  /*7750*/  IMAD.IADD R11, R11, 0x1, R13 ;  /* 0x000000010b0b7824 */ /* 0x000fe400078e020d */
[----:B------:R-:W-:Y:S01]  /*7760*/  IMAD R13, R3, UR5, R2 ;  /* 0x00000005030d7c24 */ /* 0x000fe2000f8e0202 */
[----:B------:R-:W-:Y:S01]  /*7770*/  IADD3 R5, -R9, RZ, RZ ;  /* 0x000000ff09057210 */ /* 0x000fe20007ffe1ff */
[----:B------:R-:W-:Y:S01]  /*7780*/  IMAD.WIDE.U32 R2, R3, UR4, R10 ;  /* 0x0000000403027c25 */ /* 0x000fe2000f8e000a */
[----:B------:R-:W-:Y:S01]  /*7790*/  SHF.R.S32.HI R4, RZ, 0x1f, R9 ;  /* 0x0000001fff047819 */ /* 0x000fe20000011409 */
[----:B------:R-:W-:-:S02]  /*77a0*/  ULDC.64 UR4, c[0x0][0xb30] ;  /* 0x0002cc0000047ab9 */ /* 0x000fc40000000a00 */
[----:B------:R-:W-:Y:S02]  /*77b0*/  IMAD R5, R6, R5, R15 ;  /* 0x0000000506057224 */ /* 0x000fe400078e020f */
[----:B------:R-:W-:Y:S02]  /*77c0*/  IMAD R4, R4, UR4, RZ ;  /* 0x0000000404047c24 */ /* 0x000fe4000f8e02ff */
[----:B------:R-:W-:Y:S02]  /*77d0*/  IMAD.IADD R3, R3, 0x1, R13 ;  /* 0x0000000103037824 */ /* 0x000fe400078e020d */
[C---:B------:R-:W-:Y:S01]  /*77e0*/  IMAD R11, R9.reuse, UR5, R4 ;  /* 0x00000005090b7c24 */ /* 0x040fe2000f8e0204 */
[----:B------:R-:W-:Y:S01]  /*77f0*/  SHF.R.S32.HI R4, RZ, 0x1f, R5 ;  /* 0x0000001fff047819 */ /* 0x000fe20000011405 */
[----:B------:R-:W-:Y:S01]  /*7800*/  IMAD.WIDE.U32 R2, R9, UR4, R2 ;  /* 0x0000000409027c25 */ /* 0x000fe2000f8e0002 */
[----:B------:R-:W-:-:S03]  /*7810*/  ULDC.64 UR4, c[0x0][0xb28] ;  /* 0x0002ca0000047ab9 */ /* 0x000fc60000000a00 */
[----:B------:R-:W-:Y:S02]  /*7820*/  IMAD R4, R4, UR4, RZ ;  /* 0x0000000404047c24 */ /* 0x000fe4000f8e02ff */
[----:B------:R-:W-:Y:S02]  /*7830*/  IMAD.IADD R3, R3, 0x1, R11 ;  /* 0x0000000103037824 */ /* 0x000fe400078e020b */
[C---:B------:R-:W-:Y:S02]  /*7840*/  IMAD R9, R5.reuse, UR5, R4 ;  /* 0x0000000505097c24 */ /* 0x040fe4000f8e0204 */
[----:B------:R-:W-:Y:S01]  /*7850*/  IMAD.WIDE.U32 R2, R5, UR4, R2 ;  /* 0x0000000405027c25 */ /* 0x000fe2000f8e0002 */
[----:B------:R-:W-:-:S03]  /*7860*/  ULDC.64 UR4, c[0x0][0xb00] ;  /* 0x0002c00000047ab9 */ /* 0x000fc60000000a00 */
[----:B------:R-:W-:Y:S01]  /*7870*/  IMAD.IADD R5, R3, 0x1, R9 ;  /* 0x0000000103057824 */ /* 0x000fe200078e0209 */
[----:B------:R-:W-:Y:S02]  /*7880*/  LEA.HI R9, R0, R0, RZ, 0x1 ;  /* 0x0000000000097211 */ /* 0x000fe400078f08ff */
[----:B------:R-:W-:Y:S01]  /*7890*/  LEA R4, P0, R2, UR4, 0x2 ;  /* 0x0000000402047c11 */ /* 0x000fe2000f8010ff */
[----:B------:R-:W-:Y:S01]  /*78a0*/  ULDC UR4, c[0x0][0xa88] ;  /* 0x0002a20000047ab9 */ /* 0x000fe20000000800 */
[----:B------:R-:W-:Y:S01]  /*78b0*/  LOP3.LUT R11, R9, 0xfffffe, RZ, 0xc0, !PT ;  /* 0x00fffffe090b7812 */ /* 0x000fe200078ec0ff */
[----:B------:R-:W-:Y:S01]  /*78c0*/  IMAD R6, R6, UR4, RZ ;  /* 0x0000000406067c24 */ /* 0x000fe2000f8e02ff */
[----:B------:R-:W-:Y:S02]  /*78d0*/  LOP3.LUT R9, R7, 0x7ffffffc, RZ, 0xc0, !PT ;  /* 0x7ffffffc07097812 */ /* 0x000fe400078ec0ff */
[----:B------:R-:W-:Y:S01]  /*78e0*/  LEA R7, R14, R155, 0x6 ;  /* 0x0000009b0e077211 */ /* 0x000fe200078e30ff */
[----:B------:R-:W-:Y:S01]  /*78f0*/  IMAD.IADD R11, R0, 0x1, -R11 ;  /* 0x00000001000b7824 */ /* 0x000fe200078e0a0b */
[----:B------:R-:W-:Y:S01]  /*7900*/  LEA.HI.X R5, R2, UR5, R5, 0x2, P0 ;  /* 0x0000000502057c11 */ /* 0x000fe200080f1405 */
[----:B------:R-:W-:Y:S01]  /*7910*/  IMAD.IADD R0, R8, 0x1, -R9 ;  /* 0x0000000108007824 */ /* 0x000fe200078e0a09 */
[----:B------:R-:W-:Y:S01]  /*7920*/  ISETP.GE.AND P0, PT, R7, R6, PT ;  /* 0x000000060700720c */ /* 0x000fe20003f06270 */
[----:B------:R0:W1:Y:S02]  /*7930*/  SHFL.IDX PT, R2, R4, RZ, 0x1c1f ;  /* 0x001c1fff04027589 */ /* 0x00006400000e0000 */
[----:B------:R-:W-:-:S02]  /*7940*/  IMAD R0, R11, 0x80, R0 ;  /* 0x000000800b007824 */ /* 0x000fc400078e0200 */
[----:B------:R0:W2:Y:S03]  /*7950*/  SHFL.IDX PT, R3, R5, RZ, 0x1c1f ;  /* 0x001c1fff05037589 */ /* 0x0000a600000e0000 */
[----:B------:R-:W-:-:S05]  /*7960*/  SHF.L.U32 R0, R0, 0x1, RZ ;  /* 0x0000000100007819 */ /* 0x000fca00000006ff */
[----:B0-----:R-:W-:Y:S05]  /*7970*/  @P0 BRA `(.L_x_50) ;  /* 0x0000000c00000947 */ /* 0x001fea0003800000 */
[C---:B------:R-:W-:Y:S01]  /*7980*/  VIADD R9, R0.reuse, 0x8 ;  /* 0x0000000800097836 */ /* 0x040fe20000000000 */
[----:B------:R-:W-:Y:S01]  /*7990*/  ULDC UR4, c[0x0][0xac8] ;  /* 0x0002b20000047ab9 */ /* 0x000fe20000000800 */
[C---:B------:R-:W-:Y:S01]  /*79a0*/  VIADD R11, R0.reuse, 0x10 ;  /* 0x00000010000b7836 */ /* 0x040fe20000000000 */
[C---:B------:R-:W-:Y:S01]  /*79b0*/  ISETP.GE.AND P2, PT, R0.reuse, UR4, PT ;  /* 0x0000000400007c0c */ /* 0x040fe2000bf46270 */
[C---:B------:R-:W-:Y:S01]  /*79c0*/  VIADD R13, R0.reuse, 0x18 ;  /* 0x00000018000d7836 */ /* 0x040fe20000000000 */
[----:B------:R-:W-:Y:S01]  /*79d0*/  ISETP.GE.AND P3, PT, R9, UR4, PT ;  /* 0x0000000409007c0c */ /* 0x000fe2000bf66270 */
[C---:B------:R-:W-:Y:S01]  /*79e0*/  VIADD R17, R0.reuse, 0x28 ;  /* 0x0000002800117836 */ /* 0x040fe20000000000 */
[----:B------:R-:W-:Y:S01]  /*79f0*/  ISETP.GE.AND P4, PT, R11, UR4, PT ;  /* 0x000000040b007c0c */ /* 0x000fe2000bf86270 */
[C---:B------:R-:W-:Y:S01]  /*7a00*/  VIADD R18, R0.reuse, 0x30 ;  /* 0x0000003000127836 */ /* 0x040fe20000000000 */
[----:B------:R-:W-:Y:S01]  /*7a10*/  ISETP.GE.AND P5, PT, R13, UR4, PT ;  /* 0x000000040d007c0c */ /* 0x000fe2000bfa6270 */
[C---:B------:R-:W-:Y:S01]  /*7a20*/  VIADD R19, R0.reuse, 0x38 ;  /* 0x0000003800137836 */ /* 0x040fe20000000000 */
[C---:B------:R-:W-:Y:S01]  /*7a30*/  IADD3 R16, R0.reuse, 0x20, RZ ;  /* 0x0000002000107810 */ /* 0x040fe20007ffe0ff */
[C---:B------:R-:W-:Y:S01]  /*7a40*/  VIADD R21, R0.reuse, 0x48 ;  /* 0x0000004800157836 */ /* 0x040fe20000000000 */
[----:B------:R-:W-:Y:S01]  /*7a50*/  ISETP.GE.AND P1, PT, R17, UR4, PT ;  /* 0x0000000411007c0c */ /* 0x000fe2000bf26270 */
[----:B------:R-:W-:Y:S01]  /*7a60*/  VIADD R22, R0, 0x50 ;  /* 0x0000005000167836 */ /* 0x000fe20000000000 */
[----:B------:R-:W-:Y:S01]  /*7a70*/  ISETP.GE.AND P0, PT, R16, UR4, PT ;  /* 0x0000000410007c0c */ /* 0x000fe2000bf06270 */
[C---:B------:R-:W-:Y:S01]  /*7a80*/  VIADD R23, R0.reuse, 0x58 ;  /* 0x0000005800177836 */ /* 0x040fe20000000000 */
[----:B------:R-:W-:-:S02]  /*7a90*/  @!P2 LEA.HI R8, R0, R0, RZ, 0x1 ;  /* 0x000000000008a211 */ /* 0x000fc400078f08ff */
[----:B------:R-:W-:Y:S02]  /*7aa0*/  @!P3 LEA.HI R10, R9, R9, RZ, 0x1 ;  /* 0x00000009090ab211 */ /* 0x000fe400078f08ff */
[----:B------:R-:W-:Y:S02]  /*7ab0*/  @!P4 LEA.HI R12, R11, R11, RZ, 0x1 ;  /* 0x0000000b0b0cc211 */ /* 0x000fe400078f08ff */
[----:B------:R-:W-:Y:S02]  /*7ac0*/  @!P5 LEA.HI R14, R13, R13, RZ, 0x1 ;  /* 0x0000000d0d0ed211 */ /* 0x000fe400078f08ff */
[----:B------:R-:W-:Y:S02]  /*7ad0*/  @!P2 LOP3.LUT R9, R8, 0xfffffffe, RZ, 0xc0, !PT ;  /* 0xfffffffe0809a812 */ /* 0x000fe400078ec0ff */
[----:B------:R-:W-:Y:S02]  /*7ae0*/  @!P3 LOP3.LUT R11, R10, 0xfffffffe, RZ, 0xc0, !PT ;  /* 0xfffffffe0a0bb812 */ /* 0x000fe400078ec0ff */
[----:B------:R-:W-:Y:S01]  /*7af0*/  @!P4 LOP3.LUT R13, R12, 0xfffffffe, RZ, 0xc0, !PT ;  /* 0xfffffffe0c0dc812 */ /* 0x000fe200078ec0ff */
[----:B-12---:R-:W-:Y:S01]  /*7b00*/  @!P2 IMAD.WIDE R8, R9, 0x4, R2 ;  /* 0x000000040908a825 */ /* 0x006fe200078e0202 */
[----:B------:R-:W-:-:S02]  /*7b10*/  @!P5 LOP3.LUT R15, R14, 0xfffffffe, RZ, 0xc0, !PT ;  /* 0xfffffffe0e0fd812 */ /* 0x000fc400078ec0ff */
[----:B------:R-:W-:Y:S01]  /*7b20*/  IADD3 R20, R0, 0x40, RZ ;  /* 0x0000004000147810 */ /* 0x000fe20007ffe0ff */
[--C-:B------:R-:W-:Y:S01]  /*7b30*/  @!P3 IMAD.WIDE R10, R11, 0x4, R2.reuse ;  /* 0x000000040b0ab825 */ /* 0x100fe200078e0202 */
[----:B------:R0:W-:Y:S01]  /*7b40*/  @!P2 ST.E.64 desc[UR36][R8.64], R24 ;  /* 0x000000180800a985 */ /* 0x0001e2000c101b24 */
[----:B------:R-:W-:Y:S02]  /*7b50*/  ISETP.GE.AND P2, PT, R18, UR4, PT ;  /* 0x0000000412007c0c */ /* 0x000fe4000bf46270 */
[--C-:B------:R-:W-:Y:S01]  /*7b60*/  @!P4 IMAD.WIDE R12, R13, 0x4, R2.reuse ;  /* 0x000000040d0cc825 */ /* 0x100fe200078e0202 */
[----:B------:R1:W-:Y:S01]  /*7b70*/  @!P3 ST.E.64 desc[UR36][R10.64], R28 ;  /* 0x0000001c0a00b985 */ /* 0x0003e2000c101b24 */
[----:B------:R-:W-:Y:S02]  /*7b80*/  ISETP.GE.AND P3, PT, R19, UR4, PT ;  /* 0x0000000413007c0c */ /* 0x000fe4000bf66270 */
[----:B------:R-:W-:Y:S01]  /*7b90*/  @!P5 IMAD.WIDE R14, R15, 0x4, R2 ;  /* 0x000000040f0ed825 */ /* 0x000fe200078e0202 */
[----:B------:R2:W-:Y:S01]  /*7ba0*/  @!P4 ST.E.64 desc[UR36][R12.64], R32 ;  /* 0x000000200c00c985 */ /* 0x0005e2000c101b24 */
[----:B------:R-:W-:-:S02]  /*7bb0*/  ISETP.GE.AND P4, PT, R20, UR4, PT ;  /* 0x0000000414007c0c */ /* 0x000fc4000bf86270 */
[----:B------:R-:W-:Y:S01]  /*7bc0*/  ISETP.GE.AND P6, PT, R22, UR4, PT ;  /* 0x0000000416007c0c */ /* 0x000fe2000bfc6270 */
[----:B------:R3:W-:Y:S01]  /*7bd0*/  @!P5 ST.E.64 desc[UR36][R14.64], R36 ;  /* 0x000000240e00d985 */ /* 0x0007e2000c101b24 */
[----:B------:R-:W-:Y:S02]  /*7be0*/  ISETP.GE.AND P5, PT, R21, UR4, PT ;  /* 0x0000000415007c0c */ /* 0x000fe4000bfa6270 */
[----:B------:R-:W-:Y:S02]  /*7bf0*/  @!P0 LEA.HI R16, R16, R16, RZ, 0x1 ;  /* 0x0000001010108211 */ /* 0x000fe400078f08ff */
[----:B------:R-:W-:Y:S02]  /*7c00*/  @!P1 LEA.HI R17, R17, R17, RZ, 0x1 ;  /* 0x0000001111119211 */ /* 0x000fe400078f08ff */
[----:B0-----:R-:W-:Y:S02]  /*7c10*/  @!P0 LOP3.LUT R9, R16, 0xfffffffe, RZ, 0xc0, !PT ;  /* 0xfffffffe10098812 */ /* 0x001fe400078ec0ff */
[----:B-1----:R-:W-:-:S02]  /*7c20*/  @!P1 LOP3.LUT R11, R17, 0xfffffffe, RZ, 0xc0, !PT ;  /* 0xfffffffe110b9812 */ /* 0x002fc400078ec0ff */
[----:B------:R-:W-:Y:S01]  /*7c30*/  @!P2 LEA.HI R18, R18, R18, RZ, 0x1 ;  /* 0x000000121212a211 */ /* 0x000fe200078f08ff */
[--C-:B------:R-:W-:Y:S01]  /*7c40*/  @!P0 IMAD.WIDE R8, R9, 0x4, R2.reuse ;  /* 0x0000000409088825 */ /* 0x100fe200078e0202 */
[----:B------:R-:W-:Y:S02]  /*7c50*/  @!P3 LEA.HI R19, R19, R19, RZ, 0x1 ;  /* 0x000000131313b211 */ /* 0x000fe400078f08ff */
[----:B------:R-:W-:Y:S01]  /*7c60*/  @!P4 LEA.HI R20, R20, R20, RZ, 0x1 ;  /* 0x000000141414c211 */ /* 0x000fe200078f08ff */
[----:B------:R-:W-:Y:S01]  /*7c70*/  @!P1 IMAD.WIDE R10, R11, 0x4, R2 ;  /* 0x000000040b0a9825 */ /* 0x000fe200078e0202 */
[----:B------:R-:W-:Y:S01]  /*7c80*/  @!P5 LEA.HI R21, R21, R21, RZ, 0x1 ;  /* 0x000000151515d211 */ /* 0x000fe200078f08ff */
[----:B------:R0:W-:Y:S01]  /*7c90*/  @!P0 ST.E.64 desc[UR36][R8.64], R40 ;  /* 0x0000002808008985 */ /* 0x0001e2000c101b24 */
[----:B------:R-:W-:Y:S02]  /*7ca0*/  @!P6 LEA.HI R22, R22, R22, RZ, 0x1 ;  /* 0x000000161616e211 */ /* 0x000fe400078f08ff */
[----:B--2---:R-:W-:Y:S01]  /*7cb0*/  @!P2 LOP3.LUT R13, R18, 0xfffffffe, RZ, 0xc0, !PT ;  /* 0xfffffffe120da812 */ /* 0x004fe200078ec0ff */
[----:B------:R1:W-:Y:S01]  /*7cc0*/  @!P1 ST.E.64 desc[UR36][R10.64], R44 ;  /* 0x0000002c0a009985 */ /* 0x0003e2000c101b24 */
[----:B------:R-:W-:Y:S01]  /*7cd0*/  @!P3 LOP3.LUT R19, R19, 0xfffffffe, RZ, 0xc0, !PT ;  /* 0xfffffffe1313b812 */ /* 0x000fe200078ec0ff */
[----:B------:R-:W-:Y:S01]  /*7ce0*/  VIADD R18, R0, 0x68 ;  /* 0x0000006800127836 */ /* 0x000fe20000000000 */
[----:B---3--:R-:W-:Y:S01]  /*7cf0*/  @!P4 LOP3.LUT R15, R20, 0xfffffffe, RZ, 0xc0, !PT ;  /* 0xfffffffe140fc812 */ /* 0x008fe200078ec0ff */
[----:B------:R-:W-:Y:S01]  /*7d00*/  VIADD R20, R0, 0x78 ;  /* 0x0000007800147836 */ /* 0x000fe20000000000 */
[----:B------:R-:W-:-:S02]  /*7d10*/  @!P5 LOP3.LUT R21, R21, 0xfffffffe, RZ, 0xc0, !PT ;  /* 0xfffffffe1515d812 */ /* 0x000fc400078ec0ff */
[----:B------:R-:W-:Y:S01]  /*7d20*/  @!P6 LOP3.LUT R17, R22, 0xfffffffe, RZ, 0xc0, !PT ;  /* 0xfffffffe1611e812 */ /* 0x000fe200078ec0ff */
[C---:B------:R-:W-:Y:S01]  /*7d30*/  VIADD R22, R0.reuse, 0x88 ;  /* 0x0000008800167836 */ /* 0x040fe20000000000 */
[----:B------:R-:W-:Y:S01]  /*7d40*/  IADD3 R24, R0, 0x60, RZ ;  /* 0x0000006000187810 */ /* 0x000fe20007ffe0ff */
[--C-:B0-----:R-:W-:Y:S01]  /*7d50*/  @!P2 IMAD.WIDE R8, R13, 0x4, R2.reuse ;  /* 0x000000040d08a825 */ /* 0x101fe200078e0202 */
[----:B------:R-:W-:Y:S02]  /*7d60*/  ISETP.GE.AND P1, PT, R23, UR4, PT ;  /* 0x0000000417007c0c */ /* 0x000fe4000bf26270 */
[----:B------:R-:W-:Y:S01]  /*7d70*/  ISETP.GE.AND P0, PT, R24, UR4, PT ;  /* 0x0000000418007c0c */ /* 0x000fe2000bf06270 */
[--C-:B-1----:R-:W-:Y:S01]  /*7d80*/  @!P3 IMAD.WIDE R10, R19, 0x4, R2.reuse ;  /* 0x00000004130ab825 */ /* 0x102fe200078e0202 */
[----:B------:R0:W-:Y:S01]  /*7d90*/  @!P2 ST.E.64 desc[UR36][R8.64], R48 ;  /* 0x000000300800a985 */ /* 0x0001e2000c101b24 */
[----:B------:R-:W-:Y:S02]  /*7da0*/  ISETP.GE.AND P2, PT, R18, UR4, PT ;  /* 0x0000000412007c0c */ /* 0x000fe4000bf46270 */
[----:B------:R-:W-:Y:S01]  /*7db0*/  @!P4 IMAD.WIDE R12, R15, 0x4, R2 ;  /* 0x000000040f0cc825 */ /* 0x000fe200078e0202 */
[----:B------:R1:W-:Y:S01]  /*7dc0*/  @!P3 ST.E.64 desc[UR36][R10.64], R52 ;  /* 0x000000340a00b985 */ /* 0x0003e2000c101b24 */
[----:B------:R-:W-:-:S02]  /*7dd0*/  ISETP.GE.AND P3, PT, R22, UR4, PT ;  /* 0x0000000416007c0c */ /* 0x000fc4000bf66270 */
[--C-:B------:R-:W-:Y:S01]  /*7de0*/  @!P5 IMAD.WIDE R14, R21, 0x4, R2.reuse ;  /* 0x00000004150ed825 */ /* 0x100fe200078e0202 */
[----:B------:R2:W-:Y:S01]  /*7df0*/  @!P4 ST.E.64 desc[UR36][R12.64], R56 ;  /* 0x000000380c00c985 */ /* 0x0005e2000c101b24 */
[----:B------:R-:W-:Y:S02]  /*7e00*/  IADD3 R21, R0, 0x80, RZ ;  /* 0x0000008000157810 */ /* 0x000fe40007ffe0ff */
[----:B------:R-:W-:Y:S01]  /*7e10*/  @!P6 IMAD.WIDE R16, R17, 0x4, R2 ;  /* 0x000000041110e825 */ /* 0x000fe200078e0202 */
[----:B------:R3:W-:Y:S01]  /*7e20*/  @!P5 ST.E.64 desc[UR36][R14.64], R60 ;  /* 0x0000003c0e00d985 */ /* 0x0007e2000c101b24 */
[----:B------:R-:W-:Y:S02]  /*7e30*/  ISETP.GE.AND P5, PT, R20, UR4, PT ;  /* 0x0000000414007c0c */ /* 0x000fe4000bfa6270 */
[----:B------:R-:W-:Y:S01]  /*7e40*/  VIADD R19, R0, 0x70 ;  /* 0x0000007000137836 */ /* 0x000fe20000000000 */
[----:B------:R4:W-:Y:S01]  /*7e50*/  @!P6 ST.E.64 desc[UR36][R16.64], R64 ;  /* 0x000000401000e985 */ /* 0x0009e2000c101b24 */
[----:B------:R-:W-:-:S02]  /*7e60*/  ISETP.GE.AND P4, PT, R21, UR4, PT ;  /* 0x0000000415007c0c */ /* 0x000fc4000bf86270 */
[----:B------:R-:W-:Y:S02]  /*7e70*/  @!P1 LEA.HI R23, R23, R23, RZ, 0x1 ;  /* 0x0000001717179211 */ /* 0x000fe400078f08ff */
[----:B------:R-:W-:Y:S02]  /*7e80*/  ISETP.GE.AND P6, PT, R19, UR4, PT ;  /* 0x0000000413007c0c */ /* 0x000fe4000bfc6270 */
[----:B------:R-:W-:Y:S02]  /*7e90*/  @!P0 LEA.HI R24, R24, R24, RZ, 0x1 ;  /* 0x0000001818188211 */ /* 0x000fe400078f08ff */
[----:B0-----:R-:W-:Y:S01]  /*7ea0*/  @!P1 LOP3.LUT R9, R23, 0xfffffffe, RZ, 0xc0, !PT ;  /* 0xfffffffe17099812 */ /* 0x001fe200078ec0ff */
[----:B------:R-:W-:Y:S01]  /*7eb0*/  VIADD R23, R0, 0x90 ;  /* 0x0000009000177836 */ /* 0x000fe20000000000 */
[----:B-1----:R-:W-:Y:S01]  /*7ec0*/  @!P0 LOP3.LUT R11, R24, 0xfffffffe, RZ, 0xc0, !PT ;  /* 0xfffffffe180b8812 */ /* 0x002fe200078ec0ff */
[----:B------:R-:W-:Y:S01]  /*7ed0*/  VIADD R24, R0, 0x98 ;  /* 0x0000009800187836 */ /* 0x000fe20000000000 */
[----:B------:R-:W-:Y:S01]  /*7ee0*/  @!P2 LEA.HI R18, R18, R18, RZ, 0x1 ;  /* 0x000000121212a211 */ /* 0x000fe200078f08ff */
[----:B------:R-:W-:Y:S01]  /*7ef0*/  @!P1 IMAD.WIDE R8, R9, 0x4, R2 ;  /* 0x0000000409089825 */ /* 0x000fe200078e0202 */
[----:B------:R-:W-:-:S02]  /*7f00*/  @!P5 LEA.HI R20, R20, R20, RZ, 0x1 ;  /* 0x000000141414d211 */ /* 0x000fc400078f08ff */
[----:B------:R-:W-:Y:S01]  /*7f10*/  @!P4 LEA.HI R21, R21, R21, RZ, 0x1 ;  /* 0x000000151515c211 */ /* 0x000fe200078f08ff */
[----:B------:R-:W-:Y:S01]  /*7f20*/  @!P0 IMAD.WIDE R10, R11, 0x4, R2 ;  /* 0x000000040b0a8825 */ /* 0x000fe200078e0202 */
[----:B------:R-:W-:Y:S01]  /*7f30*/  @!P6 LEA.HI R19, R19, R19, RZ, 0x1 ;  /* 0x000000131313e211 */ /* 0x000fe200078f08ff */
[----:B------:R0:W-:Y:S01]  /*7f40*/  @!P1 ST.E.64 desc[UR36][R8.64], R68 ;  /* 0x0000004408009985 */ /* 0x0001e2000c101b24 */
[----:B------:R-:W-:Y:S02]  /*7f50*/  @!P3 LEA.HI R22, R22, R22, RZ, 0x1 ;  /* 0x000000161616b211 */ /* 0x000fe400078f08ff */
[----:B--2---:R-:W-:Y:S01]  /*7f60*/  @!P2 LOP3.LUT R13, R18, 0xfffffffe, RZ, 0xc0, !PT ;  /* 0xfffffffe120da812 */ /* 0x004fe200078ec0ff */
[----:B------:R1:W-:Y:S01]  /*7f70*/  @!P0 ST.E.64 desc[UR36][R10.64], R72 ;  /* 0x000000480a008985 */ /* 0x0003e2000c101b24 */
[----:B------:R-:W-:Y:S02]  /*7f80*/  @!P6 LOP3.LUT R19, R19, 0xfffffffe, RZ, 0xc0, !PT ;  /* 0xfffffffe1313e812 */ /* 0x000fe400078ec0ff */
[----:B---3--:R-:W-:Y:S01]  /*7f90*/  @!P5 LOP3.LUT R15, R20, 0xfffffffe, RZ, 0xc0, !PT ;  /* 0xfffffffe140fd812 */ /* 0x008fe200078ec0ff */
[----:B------:R-:W-:Y:S01]  /*7fa0*/  VIADD R20, R0, 0xb0 ;  /* 0x000000b000147836 */ /* 0x000fe20000000000 */
[----:B------:R-:W-:-:S02]  /*7fb0*/  @!P4 LOP3.LUT R21, R21, 0xfffffffe, RZ, 0xc0, !PT ;  /* 0xfffffffe1515c812 */ /* 0x000fc400078ec0ff */
[----:B----4-:R-:W-:Y:S02]  /*7fc0*/  @!P3 LOP3.LUT R17, R22, 0xfffffffe, RZ, 0xc0, !PT ;  /* 0xfffffffe1611b812 */ /* 0x010fe400078ec0ff */
[----:B------:R-:W-:Y:S01]  /*7fd0*/  ISETP.GE.AND P0, PT, R23, UR4, PT ;  /* 0x0000000417007c0c */ /* 0x000fe2000bf06270 */
[--C-:B0-----:R-:W-:Y:S01]  /*7fe0*/  @!P2 IMAD.WIDE R8, R13, 0x4, R2.reuse ;  /* 0x000000040d08a825 */ /* 0x101fe200078e0202 */
[----:B------:R-:W-:Y:S02]  /*7ff0*/  IADD3 R18, R0, 0xa0, RZ ;  /* 0x000000a000127810 */ /* 0x000fe40007ffe0ff */
[----:B------:R-:W-:Y:S01]  /*8000*/  ISETP.GE.AND P1, PT, R24, UR4, PT ;  /* 0x0000000418007c0c */ /* 0x000fe2000bf26270 */
[--C-:B-1----:R-:W-:Y:S01]  /*8010*/  @!P6 IMAD.WIDE R10, R19, 0x4, R2.reuse ;  /* 0x00000004130ae825 */ /* 0x102fe200078e0202 */
[----:B------:R0:W-:Y:S01]  /*8020*/  @!P2 ST.E.64 desc[UR36][R8.64], R76 ;  /* 0x0000004c0800a985 */ /* 0x0001e2000c101b24 */
[----:B------:R-:W-:Y:S02]  /*8030*/  ISETP.GE.AND P2, PT, R18, UR4, PT ;  /* 0x0000000412007c0c */ /* 0x000fe4000bf46270 */
[----:B------:R-:W-:Y:S01]  /*8040*/  @!P5 IMAD.WIDE R12, R15, 0x4, R2 ;  /* 0x000000040f0cd825 */ /* 0x000fe200078e0202 */
[----:B------:R1:W-:Y:S01]  /*8050*/  @!P6 ST.E.64 desc[UR36][R10.64], R80 ;  /* 0x000000500a00e985 */ /* 0x0003e2000c101b24 */
[----:B------:R-:W-:-:S02]  /*8060*/  IADD3 R22, R0, 0xc0, RZ ;  /* 0x000000c000167810 */ /* 0x000fc40007ffe0ff */
[--C-:B------:R-:W-:Y:S01]  /*8070*/  @!P4 IMAD.WIDE R14, R21, 0x4, R2.reuse ;  /* 0x00000004150ec825 */ /* 0x100fe200078e0202 */
[----:B------:R2:W-:Y:S01]  /*8080*/  @!P5 ST.E.64 desc[UR36][R12.64], R84 ;  /* 0x000000540c00d985 */ /* 0x0005e2000c101b24 */
[----:B------:R-:W-:Y:S02]  /*8090*/  ISETP.GE.AND P6, PT, R22, UR4, PT ;  /* 0x0000000416007c0c */ /* 0x000fe4000bfc6270 */
[----:B------:R-:W-:Y:S01]  /*80a0*/  @!P3 IMAD.WIDE R16, R17, 0x4, R2 ;  /* 0x000000041110b825 */ /* 0x000fe200078e0202 */
[----:B------:R3:W-:Y:S01]  /*80b0*/  @!P4 ST.E.64 desc[UR36][R14.64], R88 ;  /* 0x000000580e00c985 */ /* 0x0007e2000c101b24 */
[----:B------:R-:W-:Y:S02]  /*80c0*/  ISETP.GE.AND P4, PT, R20, UR4, PT ;  /* 0x0000000414007c0c */ /* 0x000fe4000bf86270 */
[C---:B------:R-:W-:Y:S01]  /*80d0*/  VIADD R19, R0.reuse, 0xa8 ;  /* 0x000000a800137836 */ /* 0x040fe20000000000 */
[----:B------:R4:W-:Y:S01]  /*80e0*/  @!P3 ST.E.64 desc[UR36][R16.64], R92 ;  /* 0x0000005c1000b985 */ /* 0x0009e2000c101b24 */
[----:B------:R-:W-:Y:S01]  /*80f0*/  VIADD R21, R0, 0xb8 ;  /* 0x000000b800157836 */ /* 0x000fe20000000000 */
[----:B------:R-:W-:-:S02]  /*8100*/  @!P0 LEA.HI R23, R23, R23, RZ, 0x1 ;  /* 0x0000001717178211 */ /* 0x000fc400078f08ff */
[----:B------:R-:W-:Y:S02]  /*8110*/  ISETP.GE.AND P3, PT, R19, UR4, PT ;  /* 0x0000000413007c0c */ /* 0x000fe4000bf66270 */
[----:B------:R-:W-:Y:S02]  /*8120*/  ISETP.GE.AND P5, PT, R21, UR4, PT ;  /* 0x0000000415007c0c */ /* 0x000fe4000bfa6270 */
[----:B------:R-:W-:Y:S02]  /*8130*/  @!P1 LEA.HI R24, R24, R24, RZ, 0x1 ;  /* 0x0000001818189211 */ /* 0x000fe400078f08ff */
[----:B0-----:R-:W-:Y:S02]  /*8140*/  @!P0 LOP3.LUT R9, R23, 0xfffffffe, RZ, 0xc0, !PT ;  /* 0xfffffffe17098812 */ /* 0x001fe400078ec0ff */
[----:B------:R-:W-:Y:S02]  /*8150*/  @!P2 LEA.HI R18, R18, R18, RZ, 0x1 ;  /* 0x000000121212a211 */ /* 0x000fe400078f08ff */
[----:B-1----:R-:W-:Y:S01]  /*8160*/  @!P1 LOP3.LUT R11, R24, 0xfffffffe, RZ, 0xc0, !PT ;  /* 0xfffffffe180b9812 */ /* 0x002fe200078ec0ff */
[----:B------:R-:W-:Y:S01]  /*8170*/  @!P0 IMAD.WIDE R8, R9, 0x4, R2 ;  /* 0x0000000409088825 */ /* 0x000fe200078e0202 */
[----:B------:R-:W-:-:S02]  /*8180*/  @!P4 LEA.HI R20, R20, R20, RZ, 0x1 ;  /* 0x000000141414c211 */ /* 0x000fc400078f08ff */
[----:B------:R-:W-:Y:S01]  /*8190*/  @!P3 LEA.HI R19, R19, R19, RZ, 0x1 ;  /* 0x000000131313b211 */ /* 0x000fe200078f08ff */
[--C-:B------:R-:W-:Y:S01]  /*81a0*/  @!P1 IMAD.WIDE R10, R11, 0x4, R2.reuse ;  /* 0x000000040b0a9825 */ /* 0x100fe200078e0202 */
[----:B--2---:R-:W-:Y:S01]  /*81b0*/  @!P2 LOP3.LUT R13, R18, 0xfffffffe, RZ, 0xc0, !PT ;  /* 0xfffffffe120da812 */ /* 0x004fe200078ec0ff */
[----:B------:R0:W-:Y:S01]  /*81c0*/  @!P0 ST.E.64 desc[UR36][R8.64], R96 ;  /* 0x0000006008008985 */ /* 0x0001e2000c101b24 */
[----:B------:R-:W-:Y:S01]  /*81d0*/  @!P5 LEA.HI R21, R21, R21, RZ, 0x1 ;  /* 0x000000151515d211 */ /* 0x000fe200078f08ff */
[----:B------:R-:W-:Y:S01]  /*81e0*/  VIADD R18, R0, 0xc8 ;  /* 0x000000c800127836 */ /* 0x000fe20000000000 */
[----:B------:R-:W-:Y:S01]  /*81f0*/  @!P3 LOP3.LUT R19, R19, 0xfffffffe, RZ, 0xc0, !PT ;  /* 0xfffffffe1313b812 */ /* 0x000fe200078ec0ff */
[----:B------:R-:W-:Y:S01]  /*8200*/  @!P2 IMAD.WIDE R12, R13, 0x4, R2 ;  /* 0x000000040d0ca825 */ /* 0x000fe200078e0202 */
[----:B------:R-:W-:Y:S01]  /*8210*/  @!P6 LEA.HI R22, R22, R22, RZ, 0x1 ;  /* 0x000000161616e211 */ /* 0x000fe200078f08ff */
[----:B------:R1:W-:Y:S01]  /*8220*/  @!P1 ST.E.64 desc[UR36][R10.64], R100 ;  /* 0x000000640a009985 */ /* 0x0003e2000c101b24 */
[----:B---3--:R-:W-:Y:S01]  /*8230*/  @!P4 LOP3.LUT R15, R20, 0xfffffffe, RZ, 0xc0, !PT ;  /* 0xfffffffe140fc812 */ /* 0x008fe200078ec0ff */
[----:B------:R-:W-:Y:S01]  /*8240*/  VIADD R20, R0, 0xd8 ;  /* 0x000000d800147836 */ /* 0x000fe20000000000 */
[----:B------:R-:W-:Y:S01]  /*8250*/  @!P5 LOP3.LUT R21, R21, 0xfffffffe, RZ, 0xc0, !PT ;  /* 0xfffffffe1515d812 */ /* 0x000fe200078ec0ff */
[----:B------:R2:W-:Y:S01]  /*8260*/  @!P2 ST.E.64 desc[UR36][R12.64], R104 ;  /* 0x000000680c00a985 */ /* 0x0005e2000c101b24 */
[----:B----4-:R-:W-:-:S02]  /*8270*/  @!P6 LOP3.LUT R17, R22, 0xfffffffe, RZ, 0xc0, !PT ;  /* 0xfffffffe1611e812 */ /* 0x010fc400078ec0ff */
[----:B------:R-:W-:Y:S01]  /*8280*/  ISETP.GE.AND P0, PT, R18, UR4, PT ;  /* 0x0000000412007c0c */ /* 0x000fe2000bf06270 */
[----:B0-----:R-:W-:Y:S01]  /*8290*/  @!P3 IMAD.WIDE R8, R19, 0x4, R2 ;  /* 0x000000041308b825 */ /* 0x001fe200078e0202 */
[----:B------:R-:W-:-:S03]  /*82a0*/  ISETP.GE.AND P2, PT, R20, UR4, PT ;  /* 0x0000000414007c0c */ /* 0x000fc6000bf46270 */
[----:B------:R-:W-:Y:S01]  /*82b0*/  VIADD R19, R0, 0xd0 ;  /* 0x000000d000137836 */ /* 0x000fe20000000000 */
[----:B------:R0:W-:Y:S01]  /*82c0*/  @!P3 ST.E.64 desc[UR36][R8.64], R108 ;  /* 0x0000006c0800b985 */ /* 0x0001e2000c101b24 */
[----:B-1----:R-:W-:-:S03]  /*82d0*/  @!P4 IMAD.WIDE R10, R15, 0x4, R2 ;  /* 0x000000040f0ac825 */ /* 0x002fc600078e0202 */
[----:B------:R-:W-:Y:S01]  /*82e0*/  ISETP.GE.AND P1, PT, R19, UR4, PT ;  /* 0x0000000413007c0c */ /* 0x000fe2000bf26270 */
[--C-:B------:R-:W-:Y:S01]  /*82f0*/  @!P5 IMAD.WIDE R14, R21, 0x4, R2.reuse ;  /* 0x00000004150ed825 */ /* 0x100fe200078e0202 */
[----:B------:R-:W-:Y:S01]  /*8300*/  IADD3 R21, R0, 0xe0, RZ ;  /* 0x000000e000157810 */ /* 0x000fe20007ffe0ff */
[----:B------:R1:W-:Y:S01]  /*8310*/  @!P4 ST.E.64 desc[UR36][R10.64], R112 ;  /* 0x000000700a00c985 */ /* 0x0003e2000c101b24 */
[----:B------:R-:W-:Y:S01]  /*8320*/  @!P0 LEA.HI R18, R18, R18, RZ, 0x1 ;  /* 0x0000001212128211 */ /* 0x000fe200078f08ff */
[----:B------:R-:W-:Y:S01]  /*8330*/  @!P6 IMAD.WIDE R16, R17, 0x4, R2 ;  /* 0x000000041110e825 */ /* 0x000fe200078e0202 */
[----:B------:R-:W-:Y:S01]  /*8340*/  ISETP.GE.AND P3, PT, R21, UR4, PT ;  /* 0x0000000415007c0c */ /* 0x000fe2000bf66270 */
[----:B------:R3:W-:Y:S01]  /*8350*/  @!P5 ST.E.64 desc[UR36][R14.64], R116 ;  /* 0x000000740e00d985 */ /* 0x0007e2000c101b24 */
[----:B------:R-:W-:Y:S01]  /*8360*/  @!P2 LEA.HI R20, R20, R20, RZ, 0x1 ;  /* 0x000000141414a211 */ /* 0x000fe200078f08ff */
[C---:B--2---:R-:W-:Y:S02]  /*8370*/  VIADD R12, R0.reuse, 0xe8 ;  /* 0x000000e8000c7836 */ /* 0x044fe40000000000 */
[C---:B0-----:R-:W-:Y:S01]  /*8380*/  VIADD R9, R0.reuse, 0xf8 ;  /* 0x000000f800097836 */ /* 0x041fe20000000000 */
[----:B------:R0:W-:Y:S01]  /*8390*/  @!P6 ST.E.64 desc[UR36][R16.64], R120 ;  /* 0x000000781000e985 */ /* 0x0001e2000c101b24 */
[----:B------:R-:W-:Y:S01]  /*83a0*/  VIADD R13, R0, 0xf0 ;  /* 0x000000f0000d7836 */ /* 0x000fe20000000000 */
[----:B------:R-:W-:-:S02]  /*83b0*/  ISETP.GE.AND P4, PT, R12, UR4, PT ;  /* 0x000000040c007c0c */ /* 0x000fc4000bf86270 */
[----:B------:R-:W-:Y:S02]  /*83c0*/  ISETP.GE.AND P6, PT, R9, UR4, PT ;  /* 0x0000000409007c0c */ /* 0x000fe4000bfc6270 */
[----:B------:R-:W-:Y:S02]  /*83d0*/  ISETP.GE.AND P5, PT, R13, UR4, PT ;  /* 0x000000040d007c0c */ /* 0x000fe4000bfa6270 */
[----:B------:R-:W-:Y:S02]  /*83e0*/  @!P1 LEA.HI R19, R19, R19, RZ, 0x1 ;  /* 0x0000001313139211 */ /* 0x000fe400078f08ff */
[----:B------:R-:W-:Y:S02]  /*83f0*/  @!P3 LEA.HI R21, R21, R21, RZ, 0x1 ;  /* 0x000000151515b211 */ /* 0x000fe400078f08ff */
[----:B-1----:R-:W-:Y:S02]  /*8400*/  @!P1 LOP3.LUT R11, R19, 0xfffffffe, RZ, 0xc0, !PT ;  /* 0xfffffffe130b9812 */ /* 0x002fe400078ec0ff */
[----:B---3--:R-:W-:-:S02]  /*8410*/  @!P3 LOP3.LUT R15, R21, 0xfffffffe, RZ, 0xc0, !PT ;  /* 0xfffffffe150fb812 */ /* 0x008fc400078ec0ff */
[----:B------:R-:W-:Y:S02]  /*8420*/  @!P4 LEA.HI R12, R12, R12, RZ, 0x1 ;  /* 0x0000000c0c0cc211 */ /* 0x000fe400078f08ff */
[----:B------:R-:W-:Y:S01]  /*8430*/  @!P6 LEA.HI R10, R9, R9, RZ, 0x1 ;  /* 0x00000009090ae211 */ /* 0x000fe200078f08ff */
[----:B------:R-:W-:Y:S01]  /*8440*/  @!P3 IMAD.WIDE R14, R15, 0x4, R2 ;  /* 0x000000040f0eb825 */ /* 0x000fe200078e0202 */
[----:B------:R-:W-:Y:S02]  /*8450*/  @!P5 LEA.HI R8, R13, R13, RZ, 0x1 ;  /* 0x0000000d0d08d211 */ /* 0x000fe400078f08ff */
[----:B------:R-:W-:Y:S02]  /*8460*/  @!P0 LOP3.LUT R9, R18, 0xfffffffe, RZ, 0xc0, !PT ;  /* 0xfffffffe12098812 */ /* 0x000fe400078ec0ff */
[----:B------:R-:W-:Y:S02]  /*8470*/  @!P2 LOP3.LUT R13, R20, 0xfffffffe, RZ, 0xc0, !PT ;  /* 0xfffffffe140da812 */ /* 0x000fe400078ec0ff */
[----:B0-----:R-:W-:-:S02]  /*8480*/  @!P4 LOP3.LUT R17, R12, 0xfffffffe, RZ, 0xc0, !PT ;  /* 0xfffffffe0c11c812 */ /* 0x001fc400078ec0ff */
[----:B------:R-:W-:Y:S01]  /*8490*/  @!P5 LOP3.LUT R19, R8, 0xfffffffe, RZ, 0xc0, !PT ;  /* 0xfffffffe0813d812 */ /* 0x000fe200078ec0ff */
[----:B------:R-:W-:Y:S01]  /*84a0*/  @!P0 IMAD.WIDE R8, R9, 0x4, R2 ;  /* 0x0000000409088825 */ /* 0x000fe200078e0202 */
[----:B------:R-:W-:-:S03]  /*84b0*/  @!P6 LOP3.LUT R21, R10, 0xfffffffe, RZ, 0xc0, !PT ;  /* 0xfffffffe0a15e812 */ /* 0x000fc600078ec0ff */
[--C-:B------:R-:W-:Y:S01]  /*84c0*/  @!P1 IMAD.WIDE R10, R11, 0x4, R2.reuse ;  /* 0x000000040b0a9825 */ /* 0x100fe200078e0202 */
[----:B------:R0:W-:Y:S03]  /*84d0*/  @!P0 ST.E.64 desc[UR36][R8.64], R124 ;  /* 0x0000007c08008985 */ /* 0x0001e6000c101b24 */
[--C-:B------:R-:W-:Y:S01]  /*84e0*/  @!P2 IMAD.WIDE R12, R13, 0x4, R2.reuse ;  /* 0x000000040d0ca825 */ /* 0x100fe200078e0202 */
[----:B------:R0:W-:Y:S03]  /*84f0*/  @!P1 ST.E.64 desc[UR36][R10.64], R128 ;  /* 0x000000800a009985 */ /* 0x0001e6000c101b24 */
[--C-:B------:R-:W-:Y:S01]  /*8500*/  @!P4 IMAD.WIDE R16, R17, 0x4, R2.reuse ;  /* 0x000000041110c825 */ /* 0x100fe200078e0202 */
[----:B------:R0:W-:Y:S03]  /*8510*/  @!P2 ST.E.64 desc[UR36][R12.64], R132 ;  /* 0x000000840c00a985 */ /* 0x0001e6000c101b24 */
[--C-:B------:R-:W-:Y:S01]  /*8520*/  @!P5 IMAD.WIDE R18, R19, 0x4, R2.reuse ;  /* 0x000000041312d825 */ /* 0x100fe200078e0202 */
[----:B------:R0:W-:Y:S03]  /*8530*/  @!P3 ST.E.64 desc[UR36][R14.64], R136 ;  /* 0x000000880e00b985 */ /* 0x0001e6000c101b24 */
[----:B------:R-:W-:Y:S01]  /*8540*/  @!P6 IMAD.WIDE R2, R21, 0x4, R2 ;  /* 0x000000041502e825 */ /* 0x000fe200078e0202 */
[----:B------:R0:W-:Y:S04]  /*8550*/  @!P4 ST.E.64 desc[UR36][R16.64], R140 ;  /* 0x0000008c1000c985 */ /* 0x0001e8000c101b24 */
[----:B------:R0:W-:Y:S04]  /*8560*/  @!P5 ST.E.64 desc[UR36][R18.64], R144 ;  /* 0x000000901200d985 */ /* 0x0001e8000c101b24 */
[----:B------:R0:W-:Y:S02]  /*8570*/  @!P6 ST.E.64 desc[UR36][R2.64], R148 ;  /* 0x000000940200e985 */ /* 0x0001e4000c101b24 */
.L_x_50:
[----:B------:R-:W-:Y:S05]  /*8580*/  BSYNC B0 ;  /* 0x0000000000007941 */ /* 0x000fea0003800000 */
.L_x_49:
[----:B------:R-:W-:Y:S01]  /*8590*/  IADD3 R7, R7, 0x8, RZ ;  /* 0x0000000807077810 */ /* 0x000fe20007ffe0ff */
[----:B0-2---:R2:W3:Y:S03]  /*85a0*/  SHFL.IDX PT, R3, R5, 0x1, 0x1c1f ;  /* 0x003c1f0005037f89 */ /* 0x0054e600000e0000 */
[----:B------:R-:W-:Y:S01]  /*85b0*/  ISETP.GE.AND P0, PT, R7, R6, PT ;  /* 0x000000060700720c */ /* 0x000fe20003f06270 */
[----:B-1----:R2:W1:-:S12]  /*85c0*/  SHFL.IDX PT, R2, R4, 0x1, 0x1c1f ;  /* 0x003c1f0004027f89 */ /* 0x00245800000e0000 */
[----:B--2---:R-:W-:Y:S05]  /*85d0*/  @P0 BRA `(.L_x_8) ;  /* 0x0000004400c00947 */ /* 0x004fea0003800000 */
        /* <DEDUP_REMOVED lines=9> */
[C---:B------:R-:W-:Y:S01]  /*8670*/  IADD3 R11, R0.reuse, 0x20, RZ ;  /* 0x00000020000b7810 */ /* 0x040fe20007ffe0ff */
[----:B------:R-:W-:Y:S01]  /*8680*/  VIADD R14, R0, 0x38 ;  /* 0x00000038000e7836 */ /* 0x000fe20000000000 */
[----:B------:R-:W-:Y:S01]  /*8690*/  ISETP.GE.AND P5, PT, R10, UR4, PT ;  /* 0x000000040a007c0c */ /* 0x000fe2000bfa6270 */
[C---:B------:R-:W-:Y:S01]  /*86a0*/  VIADD R16, R0.reuse, 0x48 ;  /* 0x0000004800107836 */ /* 0x040fe20000000000 */
[----:B------:R-:W-:Y:S01]  /*86b0*/  ISETP.GE.AND P6, PT, R11, UR4, PT ;  /* 0x000000040b007c0c */ /* 0x000fe2000bfc6270 */
[C---:B------:R-:W-:Y:S01]  /*86c0*/  VIADD R18, R0.reuse, 0x50 ;  /* 0x0000005000127836 */ /* 0x040fe20000000000 */
[C---:B------:R-:W-:Y:S01]  /*86d0*/  IADD3 R15, R0.reuse, 0x40, RZ ;  /* 0x00000040000f7810 */ /* 0x040fe20007ffe0ff */
[C---:B------:R-:W-:Y:S01]  /*86e0*/  VIADD R19, R0.reuse, 0x58 ;  /* 0x0000005800137836 */ /* 0x040fe20000000000 */
[----:B------:R-:W-:-:S02]  /*86f0*/  @!P0 LEA.HI R4, R0, R0, RZ, 0x1 ;  /* 0x0000000000048211 */ /* 0x000fc400078f08ff */
[----:B------:R-:W-:Y:S02]  /*8700*/  @!P1 LEA.HI R6, R5, R5, RZ, 0x1 ;  /* 0x0000000505069211 */ /* 0x000fe400078f08ff */
[----:B------:R-:W-:Y:S02]  /*8710*/  @!P2 LEA.HI R8, R7, R7, RZ, 0x1 ;  /* 0x000000070708a211 */ /* 0x000fe400078f08ff */
[----:B------:R-:W-:Y:S02]  /*8720*/  @!P0 LOP3.LUT R5, R4, 0xfffffffe, RZ, 0xc0, !PT ;  /* 0xfffffffe04058812 */ /* 0x000fe400078ec0ff */
[----:B------:R-:W-:Y:S02]  /*8730*/  @!P1 LOP3.LUT R7, R6, 0xfffffffe, RZ, 0xc0, !PT ;  /* 0xfffffffe06079812 */ /* 0x000fe400078ec0ff */
[----:B------:R-:W-:Y:S01]  /*8740*/  @!P2 LOP3.LUT R9, R8, 0xfffffffe, RZ, 0xc0, !PT ;  /* 0xfffffffe0809a812 */ /* 0x000fe200078ec0ff */
[----:B-1-3--:R-:W-:Y:S01]  /*8750*/  @!P0 IMAD.WIDE R4, R5, 0x4, R2 ;  /* 0x0000000405048825 */ /* 0x00afe200078e0202 */
[----:B------:R-:W-:-:S02]  /*8760*/  ISETP.GE.AND P3, PT, R15, UR4, PT ;  /* 0x000000040f007c0c */ /* 0x000fc4000bf66270 */
[----:B------:R-:W-:Y:S01]  /*8770*/  ISETP.GE.AND P4, PT, R16, UR4, PT ;  /* 0x0000000410007c0c */ /* 0x000fe2000bf86270 */
[--C-:B------:R-:W-:Y:S01]  /*8780*/  @!P1 IMAD.WIDE R6, R7, 0x4, R2.reuse ;  /* 0x0000000407069825 */ /* 0x100fe200078e0202 */
[----:B------:R0:W-:Y:S01]  /*8790*/  @!P0 ST.E.64 desc[UR36][R4.64], R26 ;  /* 0x0000001a04008985 */ /* 0x0001e2000c101b24 */
[----:B------:R-:W-:Y:S02]  /*87a0*/  ISETP.GE.AND P0, PT, R12, UR4, PT ;  /* 0x000000040c007c0c */ /* 0x000fe4000bf06270 */
[----:B------:R-:W-:Y:S01]  /*87b0*/  @!P2 IMAD.WIDE R8, R9, 0x4, R2 ;  /* 0x000000040908a825 */ /* 0x000fe200078e0202 */
[----:B------:R1:W-:Y:S01]  /*87c0*/  @!P1 ST.E.64 desc[UR36][R6.64], R30 ;  /* 0x0000001e06009985 */ /* 0x0003e2000c101b24 */
[----:B------:R-:W-:Y:S02]  /*87d0*/  ISETP.GE.AND P1, PT, R13, UR4, PT ;  /* 0x000000040d007c0c */ /* 0x000fe4000bf26270 */
[----:B------:R-:W-:Y:S01]  /*87e0*/  @!P5 LEA.HI R10, R10, R10, RZ, 0x1 ;  /* 0x0000000a0a0ad211 */ /* 0x000fe200078f08ff */
[----:B------:R2:W-:Y:S01]  /*87f0*/  @!P2 ST.E.64 desc[UR36][R8.64], R34 ;  /* 0x000000220800a985 */ /* 0x0005e2000c101b24 */
[----:B------:R-:W-:-:S02]  /*8800*/  ISETP.GE.AND P2, PT, R14, UR4, PT ;  /* 0x000000040e007c0c */ /* 0x000fc4000bf46270 */
[----:B------:R-:W-:Y:S02]  /*8810*/  @!P6 LEA.HI R11, R11, R11, RZ, 0x1 ;  /* 0x0000000b0b0be211 */ /* 0x000fe400078f08ff */
[----:B------:R-:W-:Y:S02]  /*8820*/  @!P3 LEA.HI R15, R15, R15, RZ, 0x1 ;  /* 0x0000000f0f0fb211 */ /* 0x000fe400078f08ff */
[----:B0-----:R-:W-:Y:S02]  /*8830*/  @!P5 LOP3.LUT R5, R10, 0xfffffffe, RZ, 0xc0, !PT ;  /* 0xfffffffe0a05d812 */ /* 0x001fe400078ec0ff */
[----:B------:R-:W-:Y:S02]  /*8840*/  @!P0 LEA.HI R12, R12, R12, RZ, 0x1 ;  /* 0x0000000c0c0c8211 */ /* 0x000fe400078f08ff */
[----:B-1----:R-:W-:Y:S01]  /*8850*/  @!P6 LOP3.LUT R7, R11, 0xfffffffe, RZ, 0xc0, !PT ;  /* 0xfffffffe0b07e812 */ /* 0x002fe200078ec0ff */
[----:B------:R-:W-:Y:S01]  /*8860*/  @!P5 IMAD.WIDE R4, R5, 0x4, R2 ;  /* 0x000000040504d825 */ /* 0x000fe200078e0202 */
[----:B------:R-:W-:-:S02]  /*8870*/  @!P1 LEA.HI R13, R13, R13, RZ, 0x1 ;  /* 0x0000000d0d0d9211 */ /* 0x000fc400078f08ff */
[----:B------:R-:W-:Y:S01]  /*8880*/  @!P2 LEA.HI R14, R14, R14, RZ, 0x1 ;  /* 0x0000000e0e0ea211 */ /* 0x000fe200078f08ff */
[----:B------:R-:W-:Y:S01]  /*8890*/  @!P6 IMAD.WIDE R6, R7, 0x4, R2 ;  /* 0x000000040706e825 */ /* 0x000fe200078e0202 */
[----:B------:R-:W-:Y:S01]  /*88a0*/  @!P4 LEA.HI R16, R16, R16, RZ, 0x1 ;  /* 0x000000101010c211 */ /* 0x000fe200078f08ff */
[----:B------:R0:W-:Y:S01]  /*88b0*/  @!P5 ST.E.64 desc[UR36][R4.64], R38 ;  /* 0x000000260400d985 */ /* 0x0001e2000c101b24 */
[----:B--2---:R-:W-:Y:S02]  /*88c0*/  @!P0 LOP3.LUT R9, R12, 0xfffffffe, RZ, 0xc0, !PT ;  /* 0xfffffffe0c098812 */ /* 0x004fe400078ec0ff */
[----:B------:R-:W-:Y:S01]  /*88d0*/  @!P1 LOP3.LUT R13, R13, 0xfffffffe, RZ, 0xc0, !PT ;  /* 0xfffffffe0d0d9812 */ /* 0x000fe200078ec0ff */
[----:B------:R1:W-:Y:S01]  /*88e0*/  @!P6 ST.E.64 desc[UR36][R6.64], R42 ;  /* 0x0000002a0600e985 */ /* 0x0003e2000c101b24 */
[----:B------:R-:W-:Y:S02]  /*88f0*/  @!P2 LOP3.LUT R11, R14, 0xfffffffe, RZ, 0xc0, !PT ;  /* 0xfffffffe0e0ba812 */ /* 0x000fe400078ec0ff */
[----:B------:R-:W-:-:S02]  /*8900*/  @!P3 LOP3.LUT R15, R15, 0xfffffffe, RZ, 0xc0, !PT ;  /* 0xfffffffe0f0fb812 */ /* 0x000fc400078ec0ff */
[----:B------:R-:W-:Y:S01]  /*8910*/  @!P4 LOP3.LUT R17, R16, 0xfffffffe, RZ, 0xc0, !PT ;  /* 0xfffffffe1011c812 */ /* 0x000fe200078ec0ff */
[----:B------:R-:W-:Y:S01]  /*8920*/  VIADD R16, R0, 0x70 ;  /* 0x0000007000107836 */ /* 0x000fe20000000000 */
[----:B------:R-:W-:Y:S02]  /*8930*/  ISETP.GE.AND P5, PT, R18, UR4, PT ;  /* 0x0000000412007c0c */ /* 0x000fe4000bfa6270 */
[----:B------:R-:W-:Y:S01]  /*8940*/  ISETP.GE.AND P6, PT, R19, UR4, PT ;  /* 0x0000000413007c0c */ /* 0x000fe2000bfc6270 */
[--C-:B0-----:R-:W-:Y:S01]  /*8950*/  @!P0 IMAD.WIDE R4, R9, 0x4, R2.reuse ;  /* 0x0000000409048825 */ /* 0x101fe200078e0202 */
[C---:B------:R-:W-:Y:S02]  /*8960*/  IADD3 R14, R0.reuse, 0x60, RZ ;  /* 0x00000060000e7810 */ /* 0x040fe40007ffe0ff */
[----:B------:R-:W-:Y:S01]  /*8970*/  IADD3 R20, R0, 0x80, RZ ;  /* 0x0000008000147810 */ /* 0x000fe20007ffe0ff */
[--C-:B-1----:R-:W-:Y:S01]  /*8980*/  @!P1 IMAD.WIDE R6, R13, 0x4, R2.reuse ;  /* 0x000000040d069825 */ /* 0x102fe200078e0202 */
[----:B------:R0:W-:Y:S02]  /*8990*/  @!P0 ST.E.64 desc[UR36][R4.64], R46 ;  /* 0x0000002e04008985 */ /* 0x0001e4000c101b24 */
[----:B------:R-:W-:Y:S01]  /*89a0*/  ISETP.GE.AND P0, PT, R20, UR4, PT ;  /* 0x0000000414007c0c */ /* 0x000fe2000bf06270 */
[----:B------:R-:W-:Y:S01]  /*89b0*/  @!P2 IMAD.WIDE R8, R11, 0x4, R2 ;  /* 0x000000040b08a825 */ /* 0x000fe200078e0202 */
[----:B------:R1:W-:Y:S01]  /*89c0*/  @!P1 ST.E.64 desc[UR36][R6.64], R50 ;  /* 0x0000003206009985 */ /* 0x0003e2000c101b24 */
[----:B------:R-:W-:-:S02]  /*89d0*/  @!P5 LEA.HI R18, R18, R18, RZ, 0x1 ;  /* 0x000000121212d211 */ /* 0x000fc400078f08ff */
[--C-:B------:R-:W-:Y:S01]  /*89e0*/  @!P3 IMAD.WIDE R10, R15, 0x4, R2.reuse ;  /* 0x000000040f0ab825 */ /* 0x100fe200078e0202 */
[----:B------:R2:W-:Y:S01]  /*89f0*/  @!P2 ST.E.64 desc[UR36][R8.64], R54 ;  /* 0x000000360800a985 */ /* 0x0005e2000c101b24 */
[----:B------:R-:W-:Y:S02]  /*8a00*/  ISETP.GE.AND P2, PT, R16, UR4, PT ;  /* 0x0000000410007c0c */ /* 0x000fe4000bf46270 */
[----:B------:R-:W-:Y:S01]  /*8a10*/  @!P4 IMAD.WIDE R12, R17, 0x4, R2 ;  /* 0x00000004110cc825 */ /* 0x000fe200078e0202 */
[----:B------:R3:W-:Y:S01]  /*8a20*/  @!P3 ST.E.64 desc[UR36][R10.64], R58 ;  /* 0x0000003a0a00b985 */ /* 0x0007e2000c101b24 */
[----:B------:R-:W-:Y:S02]  /*8a30*/  @!P6 LEA.HI R19, R19, R19, RZ, 0x1 ;  /* 0x000000131313e211 */ /* 0x000fe400078f08ff */
[C---:B------:R-:W-:Y:S01]  /*8a40*/  VIADD R15, R0.reuse, 0x68 ;  /* 0x00000068000f7836 */ /* 0x040fe20000000000 */
[----:B------:R4:W-:Y:S01]  /*8a50*/  @!P4 ST.E.64 desc[UR36][R12.64], R62 ;  /* 0x0000003e0c00c985 */ /* 0x0009e2000c101b24 */
[----:B------:R-:W-:Y:S01]  /*8a60*/  VIADD R17, R0, 0x78 ;  /* 0x0000007800117836 */ /* 0x000fe20000000000 */
[----:B------:R-:W-:-:S02]  /*8a70*/  ISETP.GE.AND P4, PT, R14, UR4, PT ;  /* 0x000000040e007c0c */ /* 0x000fc4000bf86270 */
[----:B------:R-:W-:Y:S02]  /*8a80*/  ISETP.GE.AND P3, PT, R15, UR4, PT ;  /* 0x000000040f007c0c */ /* 0x000fe4000bf66270 */
[----:B------:R-:W-:Y:S02]  /*8a90*/  ISETP.GE.AND P1, PT, R17, UR4, PT ;  /* 0x0000000411007c0c */ /* 0x000fe4000bf26270 */
[----:B0-----:R-:W-:Y:S01]  /*8aa0*/  @!P5 LOP3.LUT R5, R18, 0xfffffffe, RZ, 0xc0, !PT ;  /* 0xfffffffe1205d812 */ /* 0x001fe200078ec0ff */
[C---:B------:R-:W-:Y:S01]  /*8ab0*/  VIADD R18, R0.reuse, 0x88 ;  /* 0x0000008800127836 */ /* 0x040fe20000000000 */
        /* <DEDUP_REMOVED lines=17> */
[----:B----4-:R-:W-:Y:S01]  /*8bd0*/  @!P0 LOP3.LUT R13, R20, 0xfffffffe, RZ, 0xc0, !PT ;  /* 0xfffffffe140d8812 */ /* 0x010fe200078ec0ff */
[----:B------:R-:W-:Y:S01]  /*8be0*/  VIADD R20, R0, 0xb8 ;  /* 0x000000b800147836 */ /* 0x000fe20000000000 */
[----:B------:R-:W-:Y:S01]  /*8bf0*/  ISETP.GE.AND P6, PT, R18, UR4, PT ;  /* 0x0000000412007c0c */ /* 0x000fe2000bfc6270 */
[----:B0-----:R-:W-:Y:S01]  /*8c00*/  @!P4 IMAD.WIDE R4, R9, 0x4, R2 ;  /* 0x000000040904c825 */ /* 0x001fe200078e0202 */
[----:B------:R-:W-:-:S03]  /*8c10*/  ISETP.GE.AND P5, PT, R19, UR4, PT ;  /* 0x0000000413007c0c */ /* 0x000fc6000bfa6270 */
[--C-:B-1----:R-:W-:Y:S01]  /*8c20*/  @!P3 IMAD.WIDE R6, R15, 0x4, R2.reuse ;  /* 0x000000040f06b825 */ /* 0x102fe200078e0202 */
[----:B------:R0:W-:Y:S01]  /*8c30*/  @!P4 ST.E.64 desc[UR36][R4.64], R74 ;  /* 0x0000004a0400c985 */ /* 0x0001e2000c101b24 */
[----:B------:R-:W-:Y:S02]  /*8c40*/  IADD3 R15, R0, 0xa0, RZ ;  /* 0x000000a0000f7810 */ /* 0x000fe40007ffe0ff */
[--C-:B------:R-:W-:Y:S01]  /*8c50*/  @!P2 IMAD.WIDE R8, R11, 0x4, R2.reuse ;  /* 0x000000040b08a825 */ /* 0x100fe200078e0202 */
[----:B------:R1:W-:Y:S01]  /*8c60*/  @!P3 ST.E.64 desc[UR36][R6.64], R78 ;  /* 0x0000004e0600b985 */ /* 0x0003e2000c101b24 */
[----:B------:R-:W-:Y:S02]  /*8c70*/  ISETP.GE.AND P4, PT, R15, UR4, PT ;  /* 0x000000040f007c0c */ /* 0x000fe4000bf86270 */
[----:B------:R-:W-:Y:S01]  /*8c80*/  @!P1 IMAD.WIDE R10, R17, 0x4, R2 ;  /* 0x00000004110a9825 */ /* 0x000fe200078e0202 */
[----:B------:R2:W-:Y:S01]  /*8c90*/  @!P2 ST.E.64 desc[UR36][R8.64], R82 ;  /* 0x000000520800a985 */ /* 0x0005e2000c101b24 */
[----:B------:R-:W-:-:S02]  /*8ca0*/  ISETP.GE.AND P3, PT, R16, UR4, PT ;  /* 0x0000000410007c0c */ /* 0x000fc4000bf66270 */
[----:B------:R-:W-:Y:S01]  /*8cb0*/  @!P0 IMAD.WIDE R12, R13, 0x4, R2 ;  /* 0x000000040d0c8825 */ /* 0x000fe200078e0202 */
[----:B------:R3:W-:Y:S01]  /*8cc0*/  @!P1 ST.E.64 desc[UR36][R10.64], R86 ;  /* 0x000000560a009985 */ /* 0x0007e2000c101b24 */
[----:B------:R-:W-:Y:S02]  /*8cd0*/  ISETP.GE.AND P1, PT, R20, UR4, PT ;  /* 0x0000000414007c0c */ /* 0x000fe4000bf26270 */
[----:B------:R-:W-:Y:S01]  /*8ce0*/  VIADD R17, R0, 0xb0 ;  /* 0x000000b000117836 */ /* 0x000fe20000000000 */
[----:B------:R4:W-:Y:S01]  /*8cf0*/  @!P0 ST.E.64 desc[UR36][R12.64], R90 ;  /* 0x0000005a0c008985 */ /* 0x0009e2000c101b24 */
[----:B------:R-:W-:Y:S02]  /*8d00*/  ISETP.GE.AND P0, PT, R14, UR4, PT ;  /* 0x000000040e007c0c */ /* 0x000fe4000bf06270 */
[----:B------:R-:W-:Y:S02]  /*8d10*/  @!P6 LEA.HI R18, R18, R18, RZ, 0x1 ;  /* 0x000000121212e211 */ /* 0x000fe400078f08ff */
[----:B------:R-:W-:-:S02]  /*8d20*/  ISETP.GE.AND P2, PT, R17, UR4, PT ;  /* 0x0000000411007c0c */ /* 0x000fc4000bf46270 */
[----:B------:R-:W-:Y:S02]  /*8d30*/  @!P5 LEA.HI R19, R19, R19, RZ, 0x1 ;  /* 0x000000131313d211 */ /* 0x000fe400078f08ff */
[----:B0-----:R-:W-:Y:S02]  /*8d40*/  @!P6 LOP3.LUT R5, R18, 0xfffffffe, RZ, 0xc0, !PT ;  /* 0xfffffffe1205e812 */ /* 0x001fe400078ec0ff */
[----:B-1----:R-:W-:Y:S01]  /*8d50*/  @!P5 LOP3.LUT R7, R19, 0xfffffffe, RZ, 0xc0, !PT ;  /* 0xfffffffe1307d812 */ /* 0x002fe200078ec0ff */
[----:B------:R-:W-:Y:S01]  /*8d60*/  VIADD R19, R0, 0xc8 ;  /* 0x000000c800137836 */ /* 0x000fe20000000000 */
[----:B------:R-:W-:Y:S01]  /*8d70*/  @!P4 LEA.HI R15, R15, R15, RZ, 0x1 ;  /* 0x0000000f0f0fc211 */ /* 0x000fe200078f08ff */
[--C-:B------:R-:W-:Y:S01]  /*8d80*/  @!P6 IMAD.WIDE R4, R5, 0x4, R2.reuse ;  /* 0x000000040504e825 */ /* 0x100fe200078e0202 */
[----:B------:R-:W-:Y:S02]  /*8d90*/  @!P0 LEA.HI R14, R14, R14, RZ, 0x1 ;  /* 0x0000000e0e0e8211 */ /* 0x000fe400078f08ff */
[----:B------:R-:W-:Y:S01]  /*8da0*/  @!P3 LEA.HI R16, R16, R16, RZ, 0x1 ;  /* 0x000000101010b211 */ /* 0x000fe200078f08ff */
[----:B------:R-:W-:Y:S01]  /*8db0*/  @!P5 IMAD.WIDE R6, R7, 0x4, R2 ;  /* 0x000000040706d825 */ /* 0x000fe200078e0202 */
[----:B------:R-:W-:Y:S01]  /*8dc0*/  @!P2 LEA.HI R17, R17, R17, RZ, 0x1 ;  /* 0x000000111111a211 */ /* 0x000fe200078f08ff */
[----:B------:R0:W-:Y:S01]  /*8dd0*/  @!P6 ST.E.64 desc[UR36][R4.64], R94 ;  /* 0x0000005e0400e985 */ /* 0x0001e2000c101b24 */
[----:B------:R-:W-:-:S02]  /*8de0*/  @!P1 LEA.HI R20, R20, R20, RZ, 0x1 ;  /* 0x0000001414149211 */ /* 0x000fc400078f08ff */
[----:B--2---:R-:W-:Y:S01]  /*8df0*/  @!P0 LOP3.LUT R9, R14, 0xfffffffe, RZ, 0xc0, !PT ;  /* 0xfffffffe0e098812 */ /* 0x004fe200078ec0ff */
[----:B------:R1:W-:Y:S01]  /*8e00*/  @!P5 ST.E.64 desc[UR36][R6.64], R98 ;  /* 0x000000620600d985 */ /* 0x0003e2000c101b24 */
[----:B------:R-:W-:Y:S01]  /*8e10*/  @!P4 LOP3.LUT R15, R15, 0xfffffffe, RZ, 0xc0, !PT ;  /* 0xfffffffe0f0fc812 */ /* 0x000fe200078ec0ff */
[----:B------:R-:W-:Y:S01]  /*8e20*/  VIADD R14, R0, 0xd0 ;  /* 0x000000d0000e7836 */ /* 0x000fe20000000000 */
[----:B---3--:R-:W-:Y:S02]  /*8e30*/  @!P3 LOP3.LUT R11, R16, 0xfffffffe, RZ, 0xc0, !PT ;  /* 0xfffffffe100bb812 */ /* 0x008fe400078ec0ff */
[----:B------:R-:W-:Y:S02]  /*8e40*/  @!P2 LOP3.LUT R17, R17, 0xfffffffe, RZ, 0xc0, !PT ;  /* 0xfffffffe1111a812 */ /* 0x000fe400078ec0ff */
[----:B------:R-:W-:Y:S02]  /*8e50*/  IADD3 R18, R0, 0xc0, RZ ;  /* 0x000000c000127810 */ /* 0x000fe40007ffe0ff */
[----:B----4-:R-:W-:Y:S01]  /*8e60*/  @!P1 LOP3.LUT R13, R20, 0xfffffffe, RZ, 0xc0, !PT ;  /* 0xfffffffe140d9812 */ /* 0x010fe200078ec0ff */
[----:B0-----:R-:W-:Y:S01]  /*8e70*/  @!P0 IMAD.WIDE R4, R9, 0x4, R2 ;  /* 0x0000000409048825 */ /* 0x001fe200078e0202 */
[----:B------:R-:W-:-:S02]  /*8e80*/  ISETP.GE.AND P5, PT, R18, UR4, PT ;  /* 0x0000000412007c0c */ /* 0x000fc4000bfa6270 */
[----:B------:R-:W-:Y:S01]  /*8e90*/  ISETP.GE.AND P6, PT, R19, UR4, PT ;  /* 0x0000000413007c0c */ /* 0x000fe2000bfc6270 */
        /* <DEDUP_REMOVED lines=8> */
[----:B------:R-:W-:-:S02]  /*8f20*/  @!P5 LEA.HI R18, R18, R18, RZ, 0x1 ;  /* 0x000000121212d211 */ /* 0x000fc400078f08ff */
[----:B------:R-:W-:Y:S01]  /*8f30*/  @!P1 IMAD.WIDE R12, R13, 0x4, R2 ;  /* 0x000000040d0c9825 */ /* 0x000fe200078e0202 */
[----:B------:R3:W-:Y:S01]  /*8f40*/  @!P2 ST.E.64 desc[UR36][R10.64], R114 ;  /* 0x000000720a00a985 */ /* 0x0007e2000c101b24 */
[----:B------:R-:W-:Y:S02]  /*8f50*/  ISETP.GE.AND P2, PT, R16, UR4, PT ;  /* 0x0000000410007c0c */ /* 0x000fe4000bf46270 */
[C---:B------:R-:W-:Y:S01]  /*8f60*/  VIADD R15, R0.reuse, 0xd8 ;  /* 0x000000d8000f7836 */ /* 0x040fe20000000000 */
[----:B------:R4:W-:Y:S01]  /*8f70*/  @!P1 ST.E.64 desc[UR36][R12.64], R118 ;  /* 0x000000760c009985 */ /* 0x0009e2000c101b24 */
[C---:B------:R-:W-:Y:S01]  /*8f80*/  VIADD R17, R0.reuse, 0xe8 ;  /* 0x000000e800117836 */ /* 0x040fe20000000000 */
[----:B------:R-:W-:Y:S01]  /*8f90*/  @!P6 LEA.HI R19, R19, R19, RZ, 0x1 ;  /* 0x000000131313e211 */ /* 0x000fe200078f08ff */
[C---:B------:R-:W-:Y:S01]  /*8fa0*/  VIADD R20, R0.reuse, 0xf0 ;  /* 0x000000f000147836 */ /* 0x040fe20000000000 */
[----:B------:R-:W-:Y:S01]  /*8fb0*/  ISETP.GE.AND P1, PT, R15, UR4, PT ;  /* 0x000000040f007c0c */ /* 0x000fe2000bf26270 */
[----:B------:R-:W-:Y:S01]  /*8fc0*/  VIADD R0, R0, 0xf8 ;  /* 0x000000f800007836 */ /* 0x000fe20000000000 */
[----:B------:R-:W-:-:S02]  /*8fd0*/  ISETP.GE.AND P3, PT, R17, UR4, PT ;  /* 0x0000000411007c0c */ /* 0x000fc4000bf66270 */
[----:B------:R-:W-:Y:S02]  /*8fe0*/  ISETP.GE.AND P4, PT, R20, UR4, PT ;  /* 0x0000000414007c0c */ /* 0x000fe4000bf86270 */
[----:B0-----:R-:W-:Y:S02]  /*8ff0*/  @!P5 LOP3.LUT R5, R18, 0xfffffffe, RZ, 0xc0, !PT ;  /* 0xfffffffe1205d812 */ /* 0x001fe400078ec0ff */
[----:B-1----:R-:W-:Y:S02]  /*9000*/  @!P6 LOP3.LUT R7, R19, 0xfffffffe, RZ, 0xc0, !PT ;  /* 0xfffffffe1307e812 */ /* 0x002fe400078ec0ff */
        /* <DEDUP_REMOVED lines=10> */
[----:B------:R-:W-:Y:S02]  /*90b0*/  @!P1 LOP3.LUT R15, R15, 0xfffffffe, RZ, 0xc0, !PT ;  /* 0xfffffffe0f0f9812 */ /* 0x000fe400078ec0ff */
[----:B---3--:R-:W-:Y:S02]  /*90c0*/  @!P2 LOP3.LUT R11, R16, 0xfffffffe, RZ, 0xc0, !PT ;  /* 0xfffffffe100ba812 */ /* 0x008fe400078ec0ff */
[----:B------:R-:W-:Y:S02]  /*90d0*/  @!P3 LOP3.LUT R17, R17, 0xfffffffe, RZ, 0xc0, !PT ;  /* 0xfffffffe1111b812 */ /* 0x000fe400078ec0ff */
[----:B----4-:R-:W-:Y:S01]  /*90e0*/  @!P4 LOP3.LUT R13, R20, 0xfffffffe, RZ, 0xc0, !PT ;  /* 0xfffffffe140dc812 */ /* 0x010fe200078ec0ff */
[----:B0-----:R-:W-:-:S04]  /*90f0*/  @!P0 IMAD.WIDE R4, R9, 0x4, R2 ;  /* 0x0000000409048825 */ /* 0x001fc800078e0202 */
[--C-:B-1----:R-:W-:Y:S01]  /*9100*/  @!P1 IMAD.WIDE R6, R15, 0x4, R2.reuse ;  /* 0x000000040f069825 */ /* 0x102fe200078e0202 */
[----:B------:R2:W-:Y:S01]  /*9110*/  @!P0 ST.E.64 desc[UR36][R4.64], R130 ;  /* 0x0000008204008985 */ /* 0x0005e2000c101b24 */
[----:B------:R-:W-:Y:S02]  /*9120*/  ISETP.GE.AND P0, PT, R0, UR4, PT ;  /* 0x0000000400007c0c */ /* 0x000fe4000bf06270 */
[--C-:B------:R-:W-:Y:S01]  /*9130*/  @!P2 IMAD.WIDE R8, R11, 0x4, R2.reuse ;  /* 0x000000040b08a825 */ /* 0x100fe200078e0202 */
[----:B------:R2:W-:Y:S03]  /*9140*/  @!P1 ST.E.64 desc[UR36][R6.64], R134 ;  /* 0x0000008606009985 */ /* 0x0005e6000c101b24 */
[--C-:B------:R-:W-:Y:S01]  /*9150*/  @!P3 IMAD.WIDE R10, R17, 0x4, R2.reuse ;  /* 0x00000004110ab825 */ /* 0x100fe200078e0202 */
[----:B------:R2:W-:Y:S03]  /*9160*/  @!P2 ST.E.64 desc[UR36][R8.64], R138 ;  /* 0x0000008a0800a985 */ /* 0x0005e6000c101b24 */
[----:B------:R-:W-:Y:S01]  /*9170*/  @!P4 IMAD.WIDE R12, R13, 0x4, R2 ;  /* 0x000000040d0cc825 */ /* 0x000fe200078e0202 */
[----:B------:R2:W-:Y:S04]  /*9180*/  @!P3 ST.E.64 desc[UR36][R10.64], R142 ;  /* 0x0000008e0a00b985 */ /* 0x0005e8000c101b24 */
[----:B------:R2:W-:Y:S01]  /*9190*/  @!P4 ST.E.64 desc[UR36][R12.64], R146 ;  /* 0x000000920c00c985 */ /* 0x0005e2000c101b24 */
[----:B------:R-:W-:Y:S05]  /*91a0*/  @P0 BRA `(.L_x_8) ;  /* 0x0000003800cc0947 */ /* 0x000fea0003800000 */
[----:B------:R-:W-:-:S04]  /*91b0*/  LEA.HI R0, R0, R0, RZ, 0x1 ;  /* 0x0000000000007211 */ /* 0x000fc800078f08ff */
[----:B--2---:R-:W-:-:S05]  /*91c0*/  LOP3.LUT R5, R0, 0xfffffffe, RZ, 0xc0, !PT ;  /* 0xfffffffe00057812 */ /* 0x004fca00078ec0ff */
[----:B------:R-:W-:-:S05]  /*91d0*/  IMAD.WIDE R2, R5, 0x4, R2 ;  /* 0x0000000405027825 */ /* 0x000fca00078e0202 */
[----:B------:R4:W-:Y:S01]  /*91e0*/  ST.E.64 desc[UR36][R2.64], R150 ;  /* 0x0000009602007985 */ /* 0x0009e2000c101b24 */
[----:B------:R-:W-:Y:S05]  /*91f0*/  BRA `(.L_x_8) ;  /* 0x0000003800b87947 */ /* 0x000fea0003800000 */
.L_x_47:
[----:B------:R-:W0:Y:S02]  /*9200*/  S2R R0, SR_TID.X ;  /* 0x0000000000007919 */ /* 0x000e240000002100 */
[----:B0-----:R-:W-:-:S04]  /*9210*/  IADD3 R2, R0, -0x80, RZ ;  /* 0xffffff8000027810 */ /* 0x001fc80007ffe0ff */
[----:B------:R-:W-:-:S13]  /*9220*/  ISETP.GT.AND P0, PT, R2, 0x3f, PT ;  /* 0x0000003f0200780c */ /* 0x000fda0003f04270 */
[----:B------:R-:W-:Y:S05]  /*9230*/  @P0 BRA `(.L_x_8) ;  /* 0x0000003800a80947 */ /* 0x000fea0003800000 */
[----:B------:R-:W0:Y:S01]  /*9240*/  S2R R3, SR_CTAID.X ;  /* 0x0000000000037919 */ /* 0x000e220000002500 */
[----:B------:R-:W1:Y:S01]  /*9250*/  LDC R6, c[0x0][0xbe8] ;  /* 0x0002fa00ff067b82 */ /* 0x000e620000000800 */
[----:B------:R-:W-:Y:S01]  /*9260*/  ULDC UR4, c[0x0][0xa88] ;  /* 0x0002a20000047ab9 */ /* 0x000fe20000000800 */
[----:B0-----:R-:W-:Y:S02]  /*9270*/  IMAD R0, R3, 0x40, R0 ;  /* 0x0000004003007824 */ /* 0x001fe400078e0200 */
[----:B-1----:R-:W-:Y:S02]  /*9280*/  IMAD R3, R6, UR4, RZ ;  /* 0x0000000406037c24 */ /* 0x002fe4000f8e02ff */
[----:B------:R-:W-:-:S05]  /*9290*/  VIADD R0, R0, 0xffffff80 ;  /* 0xffffff8000007836 */ /* 0x000fca0000000000 */
[----:B------:R-:W-:-:S13]  /*92a0*/  ISETP.GE.AND P0, PT, R0, R3, PT ;  /* 0x000000030000720c */ /* 0x000fda0003f06270 */
[----:B------:R-:W-:Y:S05]  /*92b0*/  @P0 BRA `(.L_x_8) ;  /* 0x0000003800880947 */ /* 0x000fea0003800000 */
[----:B------:R-:W-:Y:S01]  /*92c0*/  ISETP.NE.AND P0, PT, R6, 0x1, PT ;  /* 0x000000010600780c */ /* 0x000fe20003f05270 */
[----:B------:R-:W0:Y:S01]  /*92d0*/  S2UR UR7, SR_CTAID.Z ;  /* 0x00000000000779c3 */ /* 0x000e220000002700 */
[----:B------:R-:W-:Y:S01]  /*92e0*/  USHF.R.S32.HI UR6, URZ, 0x1f, UR38 ;  /* 0x0000001f3f067899 */ /* 0x000fe20008011426 */
[----:B------:R-:W-:Y:S01]  /*92f0*/  IMAD.MOV.U32 R5, RZ, RZ, R0 ;  /* 0x000000ffff057224 */ /* 0x000fe200078e0000 */
[----:B------:R-:W-:Y:S02]  /*9300*/  ULDC.64 UR8, c[0x0][0xbd0] ;  /* 0x0002f40000087ab9 */ /* 0x000fe40000000a00 */
[----:B------:R-:W-:Y:S02]  /*9310*/  UIMAD UR6, UR6, UR8, URZ ;  /* 0x00000008060672a4 */ /* 0x000fe4000f8e023f */
[----:B------:R-:W-:Y:S01]  /*9320*/  UIMAD.WIDE.U32 UR4, UR38, UR8, URZ ;  /* 0x00000008260472a5 */ /* 0x000fe2000f8e003f */
[----:B------:R-:W1:Y:S01]  /*9330*/  LDC.64 R10, c[0x0][0xbd8] ;  /* 0x0002f600ff0a7b82 */ /* 0x000e620000000a00 */
[----:B------:R-:W-:-:S04]  /*9340*/  UIMAD UR6, UR38, UR9, UR6 ;  /* 0x00000009260672a4 */ /* 0x000fc8000f8e0206 */
[----:B------:R-:W-:Y:S01]  /*9350*/  UIADD3 UR6, UR5, UR6, URZ ;  /* 0x0000000605067290 */ /* 0x000fe2000fffe03f */
[----:B------:R-:W-:Y:S01]  /*9360*/  MOV R2, UR4 ;  /* 0x0000000400027c02 */ /* 0x000fe20008000f00 */
[----:B------:R-:W-:Y:S01]  /*9370*/  IMAD.U32 R3, RZ, RZ, UR5 ;  /* 0x00000005ff037e24 */ /* 0x000fe2000f8e00ff */
[----:B------:R-:W2:Y:S01]  /*9380*/  @P0 LDC R7, c[0x0][0xbec] ;  /* 0x0002fb00ff070b82 */ /* 0x000ea20000000800 */
[----:B------:R-:W-:Y:S02]  /*9390*/  ULDC.64 UR4, c[0x0][0xbe0] ;  /* 0x0002f80000047ab9 */ /* 0x000fe40000000a00 */
[----:B------:R-:W-:-:S05]  /*93a0*/  IMAD.U32 R3, RZ, RZ, UR6 ;  /* 0x00000006ff037e24 */ /* 0x000fca000f8e00ff */
[----:B------:R-:W3:Y:S01]  /*93b0*/  @P0 LDC R9, c[0x0][0xbf0] ;  /* 0x0002fc00ff090b82 */ /* 0x000ee20000000800 */
[----:B0-----:R-:W-:-:S07]  /*93c0*/  USHF.R.S32.HI UR8, URZ, 0x1f, UR7 ;  /* 0x0000001f3f087899 */ /* 0x001fce0008011407 */
[----:B------:R-:W0:Y:S01]  /*93d0*/  S2UR UR10, SR_CTAID.Y ;  /* 0x00000000000a79c3 */ /* 0x000e220000002600 */
[C---:B-1----:R-:W-:Y:S02]  /*93e0*/  IMAD R12, R10.reuse, UR8, RZ ;  /* 0x000000080a0c7c24 */ /* 0x042fe4000f8e02ff */
[----:B------:R-:W-:-:S04]  /*93f0*/  IMAD.WIDE.U32 R2, R10, UR7, R2 ;  /* 0x000000070a027c25 */ /* 0x000fc8000f8e0002 */
[----:B------:R-:W-:Y:S01]  /*9400*/  IMAD R11, R11, UR7, R12 ;  /* 0x000000070b0b7c24 */ /* 0x000fe2000f8e020c */
[----:B------:R-:W0:Y:S01]  /*9410*/  LDC R8, c[0x0][0xc50] ;  /* 0x00031400ff087b82 */ /* 0x000e220000000800 */
[----:B--2---:R-:W-:-:S04]  /*9420*/  @P0 IMAD.HI.U32 R4, R0, R7, RZ ;  /* 0x0000000700040227 */ /* 0x004fc800078e00ff */
[----:B------:R-:W-:Y:S02]  /*9430*/  IMAD R7, RZ, RZ, -UR38 ;  /* 0x80000026ff077e24 */ /* 0x000fe4000f8e02ff */
[----:B------:R-:W-:Y:S01]  /*9440*/  IMAD.IADD R3, R11, 0x1, R3 ;  /* 0x000000010b037824 */ /* 0x000fe200078e0203 */
[----:B---3--:R-:W-:Y:S01]  /*9450*/  @P0 SHF.R.U32.HI R5, RZ, R9, R4 ;  /* 0x00000009ff050219 */ /* 0x008fe20000011604 */
[----:B0-----:R-:W-:-:S03]  /*9460*/  IMAD R9, R8, R7, UR10 ;  /* 0x0000000a08097e24 */ /* 0x001fc6000f8e0207 */
[----:B------:R-:W-:Y:S01]  /*9470*/  IADD3 R7, -R5, RZ, RZ ;  /* 0x000000ff05077210 */ /* 0x000fe20007ffe1ff */
[----:B------:R-:W-:Y:S01]  /*9480*/  IMAD.WIDE.U32 R2, R9, UR4, R2 ;  /* 0x0000000409027c25 */ /* 0x000fe2000f8e0002 */
[----:B------:R-:W-:-:S03]  /*9490*/  SHF.R.S32.HI R4, RZ, 0x1f, R9 ;  /* 0x0000001fff047819 */ /* 0x000fc60000011409 */
[----:B------:R-:W-:Y:S01]  /*94a0*/  IMAD R7, R6, R7, R0 ;  /* 0x0000000706077224 */ /* 0x000fe200078e0200 */
[----:B------:R-:W-:Y:S01]  /*94b0*/  IADD3 R2, P0, R5, R2, RZ ;  /* 0x0000000205027210 */ /* 0x000fe20007f1e0ff */
[----:B------:R-:W-:-:S03]  /*94c0*/  IMAD R4, R4, UR4, RZ ;  /* 0x0000000404047c24 */ /* 0x000fc6000f8e02ff */
[----:B------:R-:W-:Y:S01]  /*94d0*/  SHF.R.S32.HI R0, RZ, 0x1f, R7 ;  /* 0x0000001fff007819 */ /* 0x000fe20000011407 */
[----:B------:R-:W-:Y:S01]  /*94e0*/  IMAD R4, R9, UR5, R4 ;  /* 0x0000000509047c24 */ /* 0x000fe2000f8e0204 */
[----:B------:R-:W-:Y:S01]  /*94f0*/  SHF.R.S32.HI R9, RZ, 0x1f, R5 ;  /* 0x0000001fff097819 */ /* 0x000fe20000011405 */
[----:B------:R-:W-:Y:S02]  /*9500*/  ULDC.64 UR4, c[0x0][0xbc8] ;  /* 0x0002f20000047ab9 */ /* 0x000fe40000000a00 */
[----:B------:R-:W-:Y:S01]  /*9510*/  IMAD R0, R0, UR4, RZ ;  /* 0x0000000400007c24 */ /* 0x000fe2000f8e02ff */
[----:B------:R-:W-:-:S03]  /*9520*/  IADD3.X R3, R9, R3, R4, P0, !PT ;  /* 0x0000000309037210 */ /* 0x000fc600007fe404 */
[C---:B------:R-:W-:Y:S02]  /*9530*/  IMAD R5, R7.reuse, UR5, R0 ;  /* 0x0000000507057c24 */ /* 0x040fe4000f8e0200 */
[----:B------:R-:W-:Y:S01]  /*9540*/  IMAD.WIDE.U32 R2, R7, UR4, R2 ;  /* 0x0000000407027c25 */ /* 0x000fe2000f8e0002 */
[----:B------:R-:W-:-:S03]  /*9550*/  ULDC.64 UR4, c[0x0][0xba8] ;  /* 0x0002ea0000047ab9 */ /* 0x000fc60000000a00 */
[----:B------:R-:W-:Y:S01]  /*9560*/  IMAD.IADD R3, R3, 0x1, R5 ;  /* 0x0000000103037824 */ /* 0x000fe200078e0205 */
[----:B------:R-:W-:-:S04]  /*9570*/  LEA R4, P0, R2, UR4, 0x2 ;  /* 0x0000000402047c11 */ /* 0x000fc8000f8010ff */
[----:B------:R-:W-:Y:S01]  /*9580*/  LEA.HI.X R5, R2, UR5, R3, 0x2, P0 ;  /* 0x0000000502057c11 */ /* 0x000fe200080f1403 */
[----:B------:R-:W-:-:S05]  /*9590*/  IMAD.MOV.U32 R3, RZ, RZ, -0x800000 ;  /* 0xff800000ff037424 */ /* 0x000fca00078e00ff */
[----:B------:R0:W-:Y:S01]  /*95a0*/  STG.E desc[UR36][R4.64], R3 ;  /* 0x0000000304007986 */ /* 0x0001e2000c101924 */
[----:B------:R-:W-:Y:S05]  /*95b0*/  BRA `(.L_x_8) ;  /* 0x0000003400c87947 */ /* 0x000fea0003800000 */
.L_x_6:
[----:B------:R-:W-:-:S08]  /*95c0*/  NOP ;  /* 0x0000000000007918 */ /* 0x000fd00000000000 */
[----:B------:R-:W0:-:S00]  /*95d0*/  USETMAXREG.DEALLOC.CTAPOOL 0x28 ;  /* 0x00000028000079c8 */ /* 0x000e0000080e0500 */
[----:B0-----:R-:W-:Y:S01]  /*95e0*/  LOP3.LUT R23, R0, 0x3, RZ, 0xc0, !PT ;  /* 0x0000000300177812 */ /* 0x001fe200078ec0ff */
[----:B------:R-:W0:Y:S05]  /*95f0*/  S2R R17, SR_CTAID.Z ;  /* 0x0000000000117919 */ /* 0x000e2a0000002700 */
[----:B------:R-:W1:Y:S01]  /*9600*/  S2UR UR6, SR_CTAID.Y ;  /* 0x00000000000679c3 */ /* 0x000e620000002600 */
[----:B------:R-:W2:Y:S02]  /*9610*/  SHFL.IDX PT, R0, R23, RZ, 0x1f ;  /* 0x00001fff17007589 */ /* 0x000ea400000e0000 */
[----:B--2---:R-:W-:-:S13]  /*9620*/  ISETP.NE.AND P0, PT, R0, RZ, PT ;  /* 0x000000ff0000720c */ /* 0x004fda0003f05270 */
[----:B01----:R-:W-:Y:S05]  /*9630*/  @!P0 BRA `(.L_x_51) ;  /* 0x0000000000288947 */ /* 0x003fea0003800000 */
[----:B------:R-:W-:Y:S01]  /*9640*/  ULDC UR7, c[0x0][0xc50] ;  /* 0x0003140000077ab9 */ /* 0x000fe20000000800 */
[----:B------:R-:W-:Y:S01]  /*9650*/  UMOV UR40, UR6 ;  /* 0x0000000600287c82 */ /* 0x000fe20008000000 */
[----:B------:R-:W-:-:S06]  /*9660*/  UISETP.NE.AND UP0, UPT, UR7, 0x1, UPT ;  /* 0x000000010700788c */ /* 0x000fcc000bf05270 */
[----:B------:R-:W-:-:S13]  /*9670*/  PLOP3.LUT P0, PT, PT, PT, UP0, 0x80, 0x0 ;  /* 0x000000000000781c */ /* 0x000fda0003f0f008 */
[----:B------:R-:W-:Y:S05]  /*9680*/  @!P0 BRA `(.L_x_52) ;  /* 0x0000000000308947 */ /* 0x000fea0003800000 */
[----:B------:R-:W-:Y:S01]  /*9690*/  ULDC UR4, c[0x0][0xc54] ;  /* 0x0003150000047ab9 */ /* 0x000fe20000000800 */
[----:B------:R-:W-:Y:S01]  /*96a0*/  ULDC UR40, c[0x0][0xc58] ;  /* 0x0003160000287ab9 */ /* 0x000fe20000000800 */
[----:B------:R-:W-:-:S04]  /*96b0*/  UIMAD.WIDE.U32 UR4, UR6, UR4, URZ ;  /* 0x00000004060472a5 */ /* 0x000fc8000f8e003f */
[----:B------:R-:W-:Y:S01]  /*96c0*/  USHF.R.U32.HI UR40, URZ, UR40, UR5 ;  /* 0x000000283f287299 */ /* 0x000fe20008011605 */
[----:B------:R-:W-:Y:S11]  /*96d0*/  BRA `(.L_x_52) ;  /* 0x00000000001c7947 */ /* 0x000ff60003800000 */
.L_x_51:
[----:B------:R-:W-:Y:S01]  /*96e0*/  ULDC UR7, c[0x0][0xc50] ;  /* 0x0003140000077ab9 */ /* 0x000fe20000000800 */
[----:B------:R-:W-:Y:S01]  /*96f0*/  UMOV UR40, UR6 ;  /* 0x0000000600287c82 */ /* 0x000fe20008000000 */
[----:B------:R-:W-:-:S11]  /*9700*/  UISETP.NE.AND UP0, UPT, UR7, 0x1, UPT ;  /* 0x000000010700788c */ /* 0x000fd6000bf05270 */
[----:B------:R-:W-:Y:S01]  /*9710*/  @UP0 ULDC UR4, c[0x0][0xc54] ;  /* 0x0003150000040ab9 */ /* 0x000fe20000000800 */
[----:B------:R-:W-:Y:S01]  /*9720*/  @UP0 ULDC UR8, c[0x0][0xc58] ;  /* 0x0003160000080ab9 */ /* 0x000fe20000000800 */
[----:B------:R-:W-:-:S04]  /*9730*/  UIMAD.WIDE.U32 UR4, UR6, UR4, URZ ;  /* 0x00000004060472a5 */ /* 0x000fc8000f8e003f */
[----:B------:R-:W-:-:S12]  /*9740*/  @UP0 USHF.R.U32.HI UR40, URZ, UR8, UR5 ;  /* 0x000000083f280299 */ /* 0x000fd80008011605 */
.L_x_52:
[----:B------:R-:W-:Y:S01]  /*9750*/  ISETP.GE.AND P0, PT, R17, RZ, PT ;  /* 0x000000ff1100720c */ /* 0x000fe20003f06270 */
[----:B------:R-:W-:Y:S01]  /*9760*/  UIADD3 UR4, -UR40, URZ, URZ ;  /* 0x0000003f28047290 */ /* 0x000fe2000fffe13f */
[----:B------:R-:W-:Y:S01]  /*9770*/  MOV R21, 0x1 ;  /* 0x0000000100157802 */ /* 0x000fe20000000f00 */
[----:B------:R-:W-:Y:S02]  /*9780*/  IMAD.MOV.U32 R0, RZ, RZ, RZ ;  /* 0x000000ffff007224 */ /* 0x000fe400078e00ff */
[----:B------:R-:W-:Y:S01]  /*9790*/  UIMAD UR4, UR7, UR4, UR6 ;  /* 0x00000004070472a4 */ /* 0x000fe2000f8e0206 */
[----:B------:R-:W-:-:S07]  /*97a0*/  IMAD.MOV.U32 R4, RZ, RZ, 0x1 ;  /* 0x00000001ff047424 */ /* 0x000fce00078e00ff */
[----:B------:R-:W-:Y:S05]  /*97b0*/  @!P0 BRA `(.L_x_53) ;  /* 0x0000003000808947 */ /* 0x000fea0003800000 */
[----:B------:R-:W0:Y:S01]  /*97c0*/  LDC.64 R2, c[0x0][0xa28] ;  /* 0x00028a00ff027b82 */ /* 0x000e220000000a00 */
[----:B------:R-:W-:Y:S01]  /*97d0*/  ULDC.64 UR6, c[0x0][0x418] ;  /* 0x0001060000067ab9 */ /* 0x000fe20000000a00 */
[----:B------:R-:W-:Y:S01]  /*97e0*/  ULDC UR5, c[0x0][0x424] ;  /* 0x0001090000057ab9 */ /* 0x000fe20000000800 */
[----:B------:R-:W-:Y:S01]  /*97f0*/  ULDC UR41, c[0x0][0x2f0] ;  /* 0x0000bc0000297ab9 */ /* 0x000fe20000000800 */
[----:B------:R-:W-:Y:S01]  /*9800*/  IMAD.MOV.U32 R28, RZ, RZ, RZ ;  /* 0x000000ffff1c7224 */ /* 0x000fe200078e00ff */
[----:B0-----:R-:W-:-:S04]  /*9810*/  ISETP.NE.U32.AND P0, PT, R2, RZ, PT ;  /* 0x000000ff0200720c */ /* 0x001fc80003f05070 */
[----:B------:R-:W-:Y:S01]  /*9820*/  ISETP.NE.AND.EX P0, PT, R3, RZ, PT, P0 ;  /* 0x000000ff0300720c */ /* 0x000fe20003f05300 */
[----:B------:R-:W-:-:S12]  /*9830*/  UISETP.NE.U32.AND UP0, UPT, UR6, URZ, UPT ;  /* 0x0000003f0600728c */ /* 0x000fd8000bf05070 */
[----:B------:R-:W0:Y:S01]  /*9840*/  @P0 LDC.64 R2, c[0x0][0xa28] ;  /* 0x00028a00ff020b82 */ /* 0x000e220000000a00 */
[----:B------:R-:W-:-:S04]  /*9850*/  UISETP.NE.AND.EX UP0, UPT, UR7, URZ, UPT, UP0 ;  /* 0x0000003f0700728c */ /* 0x000fc8000bf05300 */
[----:B------:R-:W-:-:S04]  /*9860*/  USEL UR5, UR5, 0x1, UP0 ;  /* 0x0000000105057887 */ /* 0x000fc80008000000 */
[----:B------:R-:W-:Y:S01]  /*9870*/  UIMAD UR41, UR5, UR41, URZ ;  /* 0x00000029052972a4 */ /* 0x000fe2000f8e023f */
[----:B------:R-:W1:Y:S03]  /*9880*/  S2R R35, SR_CTAID.X ;  /* 0x0000000000237919 */ /* 0x000e660000002500 */
[----:B------:R-:W-:Y:S02]  /*9890*/  UISETP.GE.AND UP0, UPT, UR41, 0x1, UPT ;  /* 0x000000012900788c */ /* 0x000fe4000bf06270 */
[----:B------:R-:W-:Y:S01]  /*98a0*/  UIADD3 UR5, UR41, 0x3f, URZ ;  /* 0x0000003f29057890 */ /* 0x000fe2000fffe03f */
[----:B0-----:R-:W-:-:S05]  /*98b0*/  @P0 IMAD.WIDE R2, R17, 0x4, R2 ;  /* 0x0000000411020825 */ /* 0x001fca00078e0202 */
[----:B------:R0:W5:Y:S01]  /*98c0*/  @P0 LDG.E R28, desc[UR36][R2.64] ;  /* 0x00000024021c0981 */ /* 0x000162000c1e1900 */
[----:B------:R-:W-:Y:S01]  /*98d0*/  PLOP3.LUT P0, PT, PT, PT, UP0, 0x80, 0x0 ;  /* 0x000000000000781c */ /* 0x000fe20003f0f008 */
[----:B------:R-:W-:Y:S02]  /*98e0*/  USHF.R.S32.HI UR6, URZ, 0x1f, UR5 ;  /* 0x0000001f3f067899 */ /* 0x000fe40008011405 */
[----:B------:R-:W-:Y:S02]  /*98f0*/  ULOP3.LUT UR44, UR4, 0xffff, URZ, 0xc0, !UPT ;  /* 0x0000ffff042c7892 */ /* 0x000fe4000f8ec03f */
[----:B------:R-:W-:Y:S01]  /*9900*/  ULEA.HI UR6, UR6, UR5, URZ, 0x6 ;  /* 0x0000000506067291 */ /* 0x000fe2000f8f303f */
[----:B------:R-:W-:-:S03]  /*9910*/  UMOV UR38, URZ ;  /* 0x0000003f00267c82 */ /* 0x000fc60008000000 */
[----:B------:R-:W-:-:S04]  /*9920*/  USHF.R.S32.HI UR42, URZ, 0x6, UR6 ;  /* 0x000000063f2a7899 */ /* 0x000fc80008011406 */
[----:B01----:R-:W-:Y:S08]  /*9930*/  @!P0 BRA `(.L_x_54) ;  /* 0x0000000000848947 */ /* 0x003ff00003800000 */
[----:B------:R-:W-:-:S03]  /*9940*/  USHF.R.U32.HI UR6, URZ, 0x10, UR4 ;  /* 0x000000103f067899 */ /* 0x000fc60008011604 */
[----:B------:R-:W-:Y:S01]  /*9950*/  UMOV UR4, URZ ;  /* 0x0000003f00047c82 */ /* 0x000fe20008000000 */
[----:B------:R-:W-:-:S11]  /*9960*/  UISETP.NE.AND UP0, UPT, UR6, URZ, UPT ;  /* 0x0000003f0600728c */ /* 0x000fd6000bf05270 */
[----:B------:R-:W-:Y:S02]  /*9970*/  @!UP0 ULDC UR6, c[0x0][0x9f0] ;  /* 0x00027c0000068ab9 */ /* 0x000fe40000000800 */
[----:B------:R-:W-:Y:S01]  /*9980*/  IABS R0, UR6 ;  /* 0x0000000600007c13 */ /* 0x000fe20008000000 */
[----:B------:R-:W-:Y:S02]  /*9990*/  UIADD3 UR7, UR42, -0x1, UR6 ;  /* 0xffffffff2a077890 */ /* 0x000fe4000fffe006 */
[----:B------:R-:W-:Y:S02]  /*99a0*/  IABS R4, UR6 ;  /* 0x0000000600047c13 */ /* 0x000fe40008000000 */
[----:B------:R-:W-:Y:S02]  /*99b0*/  R2UR UR10, R0 ;  /* 0x00000000000a72ca */ /* 0x000fe400000e0000 */
[----:B------:R-:W-:Y:S01]  /*99c0*/  IABS R3, UR7 ;  /* 0x0000000700037c13 */ /* 0x000fe20008000000 */
[----:B------:R-:W-:-:S03]  /*99d0*/  ULOP3.LUT UR7, UR7, UR6, URZ, 0x3c, !UPT ;  /* 0x0000000607077292 */ /* 0x000fc6000f8e3c3f */
[----:B------:R-:W-:-:S07]  /*99e0*/  R2UR UR9, R3 ;  /* 0x00000000030972ca */ /* 0x000fce00000e0000 */
[----:B------:R-:W0:Y:S08]  /*99f0*/  I2F.RP R0, UR10 ;  /* 0x0000000a00007d06 */ /* 0x000e300008209400 */
[----:B0-----:R-:W0:Y:S02]  /*9a00*/  MUFU.RCP R0, R0 ;  /* 0x0000000000007308 */ /* 0x001e240000001000 */
[----:B0-----:R-:W-:Y:S01]  /*9a10*/  IADD3 R2, R0, 0xffffffe, RZ ;  /* 0x0ffffffe00027810 */ /* 0x001fe20007ffe0ff */
[----:B------:R-:W-:-:S05]  /*9a20*/  IMAD.MOV R0, RZ, RZ, -R4 ;  /* 0x000000ffff007224 */ /* 0x000fca00078e0a04 */
        /* <DEDUP_REMOVED lines=14> */
[----:B------:R-:W-:Y:S02]  /*9b10*/  UISETP.NE.AND UP1, UPT, UR6, URZ, UPT ;  /* 0x0000003f0600728c */ /* 0x000fe4000bf25270 */
[----:B------:R-:W-:-:S09]  /*9b20*/  @!UP0 UIADD3 UR5, -UR5, URZ, URZ ;  /* 0x0000003f05058290 */ /* 0x000fd2000fffe13f */
[----:B------:R-:W-:-:S07]  /*9b30*/  @!UP1 ULOP3.LUT UR5, URZ, UR6, URZ, 0x33, !UPT ;  /* 0x000000063f059292 */ /* 0x000fce000f8e333f */
[----:B------:R-:W-:-:S05]  /*9b40*/  UMOV UR38, UR5 ;  /* 0x0000000500267c82 */ /* 0x000fca0008000000 */
.L_x_54:
[----:B------:R-:W-:Y:S02]  /*9b50*/  UIMAD UR45, UR44, UR38, URZ ;  /* 0x000000262c2d72a4 */ /* 0x000fe4000f8e023f */
[----:B------:R-:W-:Y:S02]  /*9b60*/  IMAD.U32 R0, RZ, RZ, UR38 ;  /* 0x00000026ff007e24 */ /* 0x000fe4000f8e00ff */
[----:B------:R-:W-:Y:S02]  /*9b70*/  IMAD.MOV.U32 R4, RZ, RZ, 0x1 ;  /* 0x00000001ff047424 */ /* 0x000fe400078e00ff */
[----:B------:R-:W-:-:S05]  /*9b80*/  IMAD.U32 R25, RZ, RZ, UR45 ;  /* 0x0000002dff197e24 */ /* 0x000fca000f8e00ff */
[----:B------:R-:W-:Y:S02]  /*9b90*/  VIADDMNMX R25, R25, R0, UR42, PT ;  /* 0x0000002a19197e46 */ /* 0x000fe4000b800100 */
[----:B------:R-:W-:Y:S02]  /*9ba0*/  MOV R0, RZ ;  /* 0x000000ff00007202 */ /* 0x000fe40000000f00 */
[----:B------:R-:W-:-:S13]  /*9bb0*/  ISETP.GT.AND P0, PT, R25, UR45, PT ;  /* 0x0000002d19007c0c */ /* 0x000fda000bf04270 */
[----:B------:R-:W-:Y:S05]  /*9bc0*/  @!P0 BRA `(.L_x_53) ;  /* 0x0000002c007c8947 */ /* 0x000fea0003800000 */
[----:B------:R-:W0:Y:S01]  /*9bd0*/  S2UR UR4, SR_CgaCtaId ;  /* 0x00000000000479c3 */ /* 0x000e220000008800 */
[----:B------:R-:W-:Y:S02]  /*9be0*/  UMOV UR43, 0x400 ;  /* 0x00000400002b7882 */ /* 0x000fe40000000000 */
[----:B0-----:R-:W-:-:S04]  /*9bf0*/  ULEA UR43, UR4, UR43, 0x18 ;  /* 0x0000002b042b7291 */ /* 0x001fc8000f8ec03f */
[----:B------:R-:W-:-:S04]  /*9c00*/  UIADD3 UR4, UR43, 0x22400, URZ ;  /* 0x000224002b047890 */ /* 0x000fc8000fffe03f */
[----:B------:R-:W-:-:S06]  /*9c10*/  ULOP3.LUT UP0, URZ, UR4, 0x3ff, URZ, 0xc0, !UPT ;  /* 0x000003ff043f7892 */ /* 0x000fcc000f80c03f */
[----:B------:R-:W-:-:S13]  /*9c20*/  PLOP3.LUT P0, PT, PT, PT, UP0, 0x80, 0x0 ;  /* 0x000000000000781c */ /* 0x000fda0003f0f008 */
[----:B------:R-:W-:Y:S05]  /*9c30*/  @!P0 BRA `(.L_x_55) ;  /* 0x0000000000408947 */ /* 0x000fea0003800000 */
[----:B------:R-:W-:Y:S01]  /*9c40*/  MOV R2, 0x0 ;  /* 0x0000000000027802 */ /* 0x000fe20000000f00 */
[----:B------:R-:W-:Y:S01]  /*9c50*/  ULDC.64 UR4, c[0x4][0x90] ;  /* 0x0100240000047ab9 */ /* 0x000fe20000000a00 */
[----:B------:R-:W-:Y:S01]  /*9c60*/  ULDC.64 UR6, c[0x4][0x98] ;  /* 0x0100260000067ab9 */ /* 0x000fe20000000a00 */
[----:B------:R-:W-:Y:S01]  /*9c70*/  IMAD.U32 R4, RZ, RZ, UR4 ;  /* 0x00000004ff047e24 */ /* 0x000fe2000f8e00ff */
[----:B------:R-:W-:Y:S01]  /*9c80*/  MOV R6, UR6 ;  /* 0x0000000600067c02 */ /* 0x000fe20008000f00 */
[----:B------:R-:W-:Y:S01]  /*9c90*/  IMAD.U32 R5, RZ, RZ, UR5 ;  /* 0x00000005ff057e24 */ /* 0x000fe2000f8e00ff */
[----:B------:R-:W0:Y:S01]  /*9ca0*/  LDC.64 R2, c[0x4][R2] ;  /* 0x0100000002027b82 */ /* 0x000e220000000a00 */
[----:B------:R-:W-:Y:S01]  /*9cb0*/  ULDC.64 UR4, c[0x4][0x8] ;  /* 0x0100020000047ab9 */ /* 0x000fe20000000a00 */
[----:B------:R-:W-:Y:S01]  /*9cc0*/  IMAD.U32 R7, RZ, RZ, UR7 ;  /* 0x00000007ff077e24 */ /* 0x000fe2000f8e00ff */
[----:B------:R-:W-:Y:S01]  /*9cd0*/  MOV R8, 0x70 ;  /* 0x0000007000087802 */ /* 0x000fe20000000f00 */
[----:B------:R-:W-:-:S02]  /*9ce0*/  IMAD.U32 R10, RZ, RZ, UR4 ;  /* 0x00000004ff0a7e24 */ /* 0x000fc4000f8e00ff */
[----:B------:R-:W-:Y:S02]  /*9cf0*/  IMAD.U32 R11, RZ, RZ, UR5 ;  /* 0x00000005ff0b7e24 */ /* 0x000fe4000f8e00ff */
[----:B------:R-:W-:Y:S02]  /*9d00*/  IMAD.MOV.U32 R12, RZ, RZ, 0x1 ;  /* 0x00000001ff0c7424 */ /* 0x000fe400078e00ff */
[----:B------:R-:W-:-:S07]  /*9d10*/  IMAD.MOV.U32 R13, RZ, RZ, RZ ;  /* 0x000000ffff0d7224 */ /* 0x000fce00078e00ff */
[----:B------:R-:W-:-:S07]  /*9d20*/  LEPC R20, `(.L_x_55) ;  /* 0x000000001014794e */ /* 0x000fce0000000000 */
[----:B0----5:R-:W-:Y:S05]  /*9d30*/  CALL.ABS.NOINC R2 ;  /* 0x0000000002007343 */ /* 0x021fea0003c00000 */
.L_x_55:
        /* <DEDUP_REMOVED lines=8> */
[----:B------:R0:W1:Y:S01]  /*9dc0*/  LDC.64 R2, c[0x4][R16] ;  /* 0x0100000010027b82 */ /* 0x0000620000000a00 */
[----:B------:R-:W-:Y:S01]  /*9dd0*/  MOV R5, UR5 ;  /* 0x0000000500057c02 */ /* 0x000fe20008000f00 */
[----:B------:R-:W-:Y:S01]  /*9de0*/  ULDC.64 UR4, c[0x4][0x10] ;  /* 0x0100040000047ab9 */ /* 0x000fe20000000a00 */
[----:B------:R-:W-:Y:S01]  /*9df0*/  IMAD.U32 R6, RZ, RZ, UR6 ;  /* 0x00000006ff067e24 */ /* 0x000fe2000f8e00ff */
[----:B------:R-:W-:Y:S01]  /*9e00*/  MOV R11, UR5 ;  /* 0x00000005000b7c02 */ /* 0x000fe20008000f00 */
[----:B------:R-:W-:Y:S02]  /*9e10*/  IMAD.U32 R7, RZ, RZ, UR7 ;  /* 0x00000007ff077e24 */ /* 0x000fe4000f8e00ff */
[----:B------:R-:W-:-:S02]  /*9e20*/  IMAD.U32 R10, RZ, RZ, UR4 ;  /* 0x00000004ff0a7e24 */ /* 0x000fc4000f8e00ff */
[----:B------:R-:W-:Y:S02]  /*9e30*/  IMAD.MOV.U32 R8, RZ, RZ, 0x70 ;  /* 0x00000070ff087424 */ /* 0x000fe400078e00ff */
[----:B------:R-:W-:Y:S02]  /*9e40*/  IMAD.MOV.U32 R12, RZ, RZ, 0x1 ;  /* 0x00000001ff0c7424 */ /* 0x000fe400078e00ff */
[----:B0-----:R-:W-:-:S07]  /*9e50*/  IMAD.MOV.U32 R13, RZ, RZ, RZ ;  /* 0x000000ffff0d7224 */ /* 0x001fce00078e00ff */
[----:B------:R-:W-:-:S07]  /*9e60*/  LEPC R20, `(.L_x_57) ;  /* 0x000000001014794e */ /* 0x000fce0000000000 */
[----:B-1---5:R-:W-:Y:S05]  /*9e70*/  CALL.ABS.NOINC R2 ;  /* 0x0000000002007343 */ /* 0x022fea0003c00000 */
.L_x_57:
[----:B------:R0:W1:Y:S01]  /*9e80*/  LDC.64 R2, c[0x4][R16] ;  /* 0x0100000010027b82 */ /* 0x0000620000000a00 */
[----:B------:R-:W-:Y:S01]  /*9e90*/  ULDC.64 UR4, c[0x4][0x90] ;  /* 0x0100240000047ab9 */ /* 0x000fe20000000a00 */
[----:B------:R-:W-:Y:S01]  /*9ea0*/  ULDC.64 UR6, c[0x4][0x98] ;  /* 0x0100260000067ab9 */ /* 0x000fe20000000a00 */
[----:B------:R-:W-:Y:S01]  /*9eb0*/  MOV R4, UR4 ;  /* 0x0000000400047c02 */ /* 0x000fe20008000f00 */
[----:B------:R-:W-:Y:S01]  /*9ec0*/  IMAD.U32 R5, RZ, RZ, UR5 ;  /* 0x00000005ff057e24 */ /* 0x000fe2000f8e00ff */
[----:B------:R-:W-:Y:S01]  /*9ed0*/  ULDC.64 UR4, c[0x4][0x18] ;  /* 0x0100060000047ab9 */ /* 0x000fe20000000a00 */
[----:B------:R-:W-:Y:S01]  /*9ee0*/  IMAD.U32 R6, RZ, RZ, UR6 ;  /* 0x00000006ff067e24 */ /* 0x000fe2000f8e00ff */
[----:B------:R-:W-:Y:S01]  /*9ef0*/  MOV R10, UR4 ;  /* 0x00000004000a7c02 */ /* 0x000fe20008000f00 */
[----:B------:R-:W-:Y:S01]  /*9f00*/  IMAD.U32 R7, RZ, RZ, UR7 ;  /* 0x00000007ff077e24 */ /* 0x000fe2000f8e00ff */
[----:B------:R-:W-:Y:S01]  /*9f10*/  MOV R13, RZ ;  /* 0x000000ff000d7202 */ /* 0x000fe20000000f00 */
[----:B------:R-:W-:-:S02]  /*9f20*/  IMAD.U32 R11, RZ, RZ, UR5 ;  /* 0x00000005ff0b7e24 */ /* 0x000fc4000f8e00ff */
[----:B------:R-:W-:Y:S02]  /*9f30*/  IMAD.MOV.U32 R8, RZ, RZ, 0x70 ;  /* 0x00000070ff087424 */ /* 0x000fe400078e00ff */
[----:B0-----:R-:W-:-:S07]  /*9f40*/  IMAD.MOV.U32 R12, RZ, RZ, 0x1 ;  /* 0x00000001ff0c7424 */ /* 0x001fce00078e00ff */
[----:B------:R-:W-:-:S07]  /*9f50*/  LEPC R20, `(.L_x_56) ;  /* 0x000000001014794e */ /* 0x000fce0000000000 */
[----:B-1----:R-:W-:Y:S05]  /*9f60*/  CALL.ABS.NOINC R2 ;  /* 0x0000000002007343 */ /* 0x002fea0003c00000 */
.L_x_56:
[----:B------:R-:W0:Y:S01]  /*9f70*/  LDC.64 R2, c[0x0][0x9f8] ;  /* 0x00027e00ff027b82 */ /* 0x000e220000000a00 */
[----:B------:R-:W-:-:S07]  /*9f80*/  IMAD.MOV.U32 R24, RZ, RZ, R17 ;  /* 0x000000ffff187224 */ /* 0x000fce00078e0011 */
[----:B------:R-:W1:Y:S01]  /*9f90*/  LDC R11, c[0x0][0x430] ;  /* 0x00010c00ff0b7b82 */ /* 0x000e620000000800 */
[C---:B------:R-:W-:Y:S01]  /*9fa0*/  IMAD.SHL.U32 R37, R30.reuse, 0x10, RZ ;  /* 0x000000101e257824 */ /* 0x040fe200078e00ff */
[----:B------:R-:W-:Y:S01]  /*9fb0*/  LOP3.LUT R6, R30, 0x7f, RZ, 0xc0, !PT ;  /* 0x0000007f1e067812 */ /* 0x000fe200078ec0ff */
[----:B------:R-:W-:Y:S01]  /*9fc0*/  ULDC UR4, c[0x0][0x320] ;  /* 0x0000c80000047ab9 */ /* 0x000fe20000000800 */
[----:B0-----:R-:W-:-:S04]  /*9fd0*/  ISETP.NE.U32.AND P0, PT, R2, RZ, PT ;  /* 0x000000ff0200720c */ /* 0x001fc80003f05070 */
[----:B------:R-:W-:-:S13]  /*9fe0*/  ISETP.NE.AND.EX P0, PT, R3, RZ, PT, P0 ;  /* 0x000000ff0300720c */ /* 0x000fda0003f05300 */
[----:B------:R-:W0:Y:S02]  /*9ff0*/  @P0 LDC.64 R2, c[0x0][0x9f8] ;  /* 0x00027e00ff020b82 */ /* 0x000e240000000a00 */
[----:B0-----:R-:W-:-:S05]  /*a000*/  @P0 IMAD.WIDE R2, R17, 0x4, R2 ;  /* 0x0000000411020825 */ /* 0x001fca00078e0202 */
[----:B------:R0:W2:Y:S01]  /*a010*/  @P0 LDG.E R24, desc[UR36][R2.64] ;  /* 0x0000002402180981 */ /* 0x0000a2000c1e1900 */
[----:B------:R-:W-:Y:S02]  /*a020*/  LOP3.LUT R37, R37, 0x70, RZ, 0xc0, !PT ;  /* 0x0000007025257812 */ /* 0x000fe400078ec0ff */
[----:B------:R-:W-:Y:S02]  /*a030*/  SHF.R.U32.HI R36, RZ, 0x3, R6 ;  /* 0x00000003ff247819 */ /* 0x000fe40000011606 */
[----:B------:R-:W-:Y:S02]  /*a040*/  LEA R18, R25, 0xffffffc0, 0x6 ;  /* 0xffffffc019127811 */ /* 0x000fe400078e30ff */
[----:B------:R-:W-:Y:S02]  /*a050*/  LOP3.LUT R31, R37, R36, RZ, 0xfc, !PT ;  /* 0x00000024251f7212 */ /* 0x000fe400078efcff */
[----:B-1----:R-:W-:Y:S02]  /*a060*/  ISETP.NE.AND P1, PT, R11, 0x1, PT ;  /* 0x000000010b00780c */ /* 0x002fe40003f25270 */
[----:B------:R-:W-:Y:S01]  /*a070*/  LOP3.LUT R16, R16, 0xfffffbff, RZ, 0xc0, !PT ;  /* 0xfffffbff10107812 */ /* 0x000fe200078ec0ff */
[----:B------:R-:W-:-:S05]  /*a080*/  IMAD.IADD R5, R31, 0x1, R18 ;  /* 0x000000011f057824 */ /* 0x000fca00078e0212 */
[C---:B------:R-:W-:Y:S02]  /*a090*/  ISETP.GE.AND P0, PT, R5.reuse, UR41, PT ;  /* 0x0000002905007c0c */ /* 0x040fe4000bf06270 */
[----:B-----5:R-:W-:Y:S02]  /*a0a0*/  IADD3 R10, R5, R28, RZ ;  /* 0x0000001c050a7210 */ /* 0x020fe40007ffe0ff */
[----:B------:R-:W-:Y:S01]  /*a0b0*/  ISETP.GT.U32.OR P0, PT, R31, 0x3f, P0 ;  /* 0x0000003f1f00780c */ /* 0x000fe20000704470 */
[----:B------:R-:W1:Y:S01]  /*a0c0*/  @P1 LDC R0, c[0x0][0x434] ;  /* 0x00010d00ff001b82 */ /* 0x000e620000000800 */
[----:B------:R-:W-:Y:S01]  /*a0d0*/  @P1 LOP3.LUT R16, R16, 0x400, RZ, 0xfc, !PT ;  /* 0x0000040010101812 */ /* 0x000fe200078efcff */
[----:B------:R-:W-:-:S06]  /*a0e0*/  IMAD.MOV.U32 R7, RZ, RZ, R10 ;  /* 0x000000ffff077224 */ /* 0x000fcc00078e000a */
[----:B0-----:R-:W0:Y:S08]  /*a0f0*/  @P1 LDC R3, c[0x0][0x438] ;  /* 0x00010e00ff031b82 */ /* 0x001e300000000800 */
[----:B------:R-:W3:Y:S08]  /*a100*/  @!P0 LDC.64 R8, c[0x0][0x428] ;  /* 0x00010a00ff088b82 */ /* 0x000ef00000000a00 */
[----:B------:R-:W4:Y:S01]  /*a110*/  @!P0 LDC.64 R4, c[0x0][0x418] ;  /* 0x00010600ff048b82 */ /* 0x000f220000000a00 */
[----:B-1----:R-:W-:-:S05]  /*a120*/  @P1 IMAD.HI.U32 R0, R10, R0, RZ ;  /* 0x000000000a001227 */ /* 0x002fca00078e00ff */
[----:B0-----:R-:W-:-:S04]  /*a130*/  @P1 SHF.R.U32.HI R7, RZ, R3, R0 ;  /* 0x00000003ff071219 */ /* 0x001fc80000011600 */
[--C-:B------:R-:W-:Y:S01]  /*a140*/  @!P0 SHF.R.S32.HI R3, RZ, 0x1f, R7.reuse ;  /* 0x0000001fff038819 */ /* 0x100fe20000011407 */
[----:B------:R-:W-:Y:S01]  /*a150*/  @!P0 IMAD.MOV.U32 R2, RZ, RZ, R7 ;  /* 0x000000ffff028224 */ /* 0x000fe200078e0007 */
[----:B--2---:R-:W-:-:S03]  /*a160*/  SHF.R.S32.HI R32, RZ, 0x1f, R24 ;  /* 0x0000001fff207819 */ /* 0x004fc60000011418 */
[----:B---3--:R-:W-:-:S04]  /*a170*/  @!P0 IMAD.WIDE.U32 R2, R24, R8, R2 ;  /* 0x0000000818028225 */ /* 0x008fc800078e0002 */
[----:B------:R-:W-:Y:S01]  /*a180*/  @!P0 IMAD R0, R32, R8, RZ ;  /* 0x0000000820008224 */ /* 0x000fe200078e02ff */
[----:B----4-:R-:W-:-:S03]  /*a190*/  @!P0 LEA R4, P1, R2, R4, 0x2 ;  /* 0x0000000402048211 */ /* 0x010fc600078210ff */
[----:B------:R-:W-:-:S04]  /*a1a0*/  @!P0 IMAD R9, R24, R9, R0 ;  /* 0x0000000918098224 */ /* 0x000fc800078e0200 */
[----:B------:R-:W-:-:S05]  /*a1b0*/  @!P0 IMAD.IADD R0, R3, 0x1, R9 ;  /* 0x0000000103008824 */ /* 0x000fca00078e0209 */
[----:B------:R-:W-:-:S06]  /*a1c0*/  @!P0 LEA.HI.X R5, R2, R5, R0, 0x2, P1 ;  /* 0x0000000502058211 */ /* 0x000fcc00008f1400 */
[----:B------:R0:W2:Y:S01]  /*a1d0*/  @!P0 LDG.E R5, desc[UR36][R4.64] ;  /* 0x0000002404058981 */ /* 0x0000a2000c1e1900 */
[----:B------:R-:W-:Y:S02]  /*a1e0*/  LOP3.LUT R16, R16, 0xffffffdf, RZ, 0xc0, !PT ;  /* 0xffffffdf10107812 */ /* 0x000fe400078ec0ff */
[----:B------:R-:W-:Y:S02]  /*a1f0*/  CS2R R26, SRZ ;  /* 0x00000000001a7805 */ /* 0x000fe4000001ff00 */
[----:B------:R-:W-:-:S05]  /*a200*/  IADD3 R19, -R7, RZ, RZ ;  /* 0x000000ff07137210 */ /* 0x000fca0007ffe1ff */
[----:B------:R-:W-:Y:S02]  /*a210*/  IMAD R19, R11, R19, R10 ;  /* 0x000000130b137224 */ /* 0x000fe400078e020a */
[----:B0-----:R-:W-:-:S05]  /*a220*/  IMAD.SHL.U32 R4, R30, 0x8, RZ ;  /* 0x000000081e047824 */ /* 0x001fca00078e00ff */
[----:B------:R-:W-:-:S04]  /*a230*/  LOP3.LUT R22, R4, 0x38, RZ, 0xc0, !PT ;  /* 0x0000003804167812 */ /* 0x000fc800078ec0ff */
[C---:B------:R-:W-:Y:S02]  /*a240*/  LOP3.LUT R0, R22.reuse, 0x40, RZ, 0xfc, !PT ;  /* 0x0000004016007812 */ /* 0x040fe400078efcff */
[----:B------:R-:W-:Y:S02]  /*a250*/  LOP3.LUT R2, R22, 0x80, RZ, 0xfc, !PT ;  /* 0x0000008016027812 */ /* 0x000fe400078efcff */
[----:B------:R-:W-:Y:S02]  /*a260*/  ISETP.GE.AND P1, PT, R0, UR4, PT ;  /* 0x0000000400007c0c */ /* 0x000fe4000bf26270 */
[----:B------:R-:W-:Y:S02]  /*a270*/  ISETP.GE.AND P5, PT, R2, UR4, PT ;  /* 0x0000000402007c0c */ /* 0x000fe4000bfa6270 */
[C---:B------:R-:W-:Y:S02]  /*a280*/  LOP3.LUT R0, R22.reuse, 0xc0, RZ, 0xfc, !PT ;  /* 0x000000c016007812 */ /* 0x040fe400078efcff */
[----:B------:R-:W-:-:S02]  /*a290*/  LOP3.LUT R2, R22, 0x180, RZ, 0xfc, !PT ;  /* 0x0000018016027812 */ /* 0x000fc400078efcff */
[----:B------:R-:W-:Y:S02]  /*a2a0*/  ISETP.GE.AND P4, PT, R0, UR4, PT ;  /* 0x0000000400007c0c */ /* 0x000fe4000bf86270 */
[C---:B------:R-:W-:Y:S02]  /*a2b0*/  LOP3.LUT R0, R22.reuse, 0x100, RZ, 0xfc, !PT ;  /* 0x0000010016007812 */ /* 0x040fe400078efcff */
[----:B------:R-:W-:Y:S02]  /*a2c0*/  ISETP.GE.AND P6, PT, R22, UR4, PT ;  /* 0x0000000416007c0c */ /* 0x000fe4000bfc6270 */
[----:B------:R-:W-:Y:S02]  /*a2d0*/  @P1 LOP3.LUT R16, R16, 0x20, RZ, 0xfc, !PT ;  /* 0x0000002010101812 */ /* 0x000fe400078efcff */
[----:B------:R-:W-:Y:S02]  /*a2e0*/  ISETP.GE.AND P3, PT, R0, UR4, PT ;  /* 0x0000000400007c0c */ /* 0x000fe4000bf66270 */
[----:B------:R-:W-:-:S02]  /*a2f0*/  LOP3.LUT R16, R16, 0xffffffef, RZ, 0xc0, !PT ;  /* 0xffffffef10107812 */ /* 0x000fc400078ec0ff */
[----:B------:R-:W-:Y:S02]  /*a300*/  LOP3.LUT R0, R22, 0x140, RZ, 0xfc, !PT ;  /* 0x0000014016007812 */ /* 0x000fe400078efcff */
[----:B------:R-:W-:Y:S02]  /*a310*/  @P5 LOP3.LUT R16, R16, 0x10, RZ, 0xfc, !PT ;  /* 0x0000001010105812 */ /* 0x000fe400078efcff */
[----:B------:R-:W-:Y:S02]  /*a320*/  ISETP.GE.AND P2, PT, R0, UR4, PT ;  /* 0x0000000400007c0c */ /* 0x000fe4000bf46270 */
[----:B------:R-:W-:Y:S02]  /*a330*/  LOP3.LUT R16, R16, 0xfffffff7, RZ, 0xc0, !PT ;  /* 0xfffffff710107812 */ /* 0x000fe400078ec0ff */
[----:B------:R-:W-:Y:S02]  /*a340*/  SEL R0, RZ, 0xffffffff, P1 ;  /* 0xffffffffff007807 */ /* 0x000fe40000800000 */
[----:B------:R-:W-:-:S03]  /*a350*/  @P4 LOP3.LUT R16, R16, 0x8, RZ, 0xfc, !PT ;  /* 0x0000000810104812 */ /* 0x000fc600078efcff */
[----:B------:R-:W-:Y:S01]  /*a360*/  IMAD.SHL.U32 R3, R0, 0x2, RZ ;  /* 0x0000000200037824 */ /* 0x000fe200078e00ff */
[----:B------:R-:W-:Y:S02]  /*a370*/  LOP3.LUT R16, R16, 0xfffffffb, RZ, 0xc0, !PT ;  /* 0xfffffffb10107812 */ /* 0x000fe400078ec0ff */
[----:B------:R-:W-:Y:S02]  /*a380*/  SEL R0, RZ, 0x1, P6 ;  /* 0x00000001ff007807 */ /* 0x000fe40003000000 */
[----:B------:R-:W-:Y:S02]  /*a390*/  @P3 LOP3.LUT R16, R16, 0x4, RZ, 0xfc, !PT ;  /* 0x0000000410103812 */ /* 0x000fe400078efcff */
[----:B------:R-:W-:Y:S02]  /*a3a0*/  LOP3.LUT R0, R3, 0x2, R0, 0xe2, !PT ;  /* 0x0000000203007812 */ /* 0x000fe400078ee200 */
[----:B------:R-:W-:Y:S02]  /*a3b0*/  LOP3.LUT R16, R16, 0xfffffffd, RZ, 0xc0, !PT ;  /* 0xfffffffd10107812 */ /* 0x000fe400078ec0ff */
[----:B------:R-:W-:-:S02]  /*a3c0*/  SEL R3, RZ, 0x4, P5 ;  /* 0x00000004ff037807 */ /* 0x000fc40002800000 */
[----:B------:R-:W-:-:S04]  /*a3d0*/  LOP3.LUT R16, R16, 0xffffffbf, RZ, 0xc0, !PT ;  /* 0xffffffbf10107812 */ /* 0x000fc800078ec0ff */
[----:B------:R-:W-:-:S04]  /*a3e0*/  @P6 LOP3.LUT R16, R16, 0x40, RZ, 0xfc, !PT ;  /* 0x0000004010106812 */ /* 0x000fc800078efcff */
[----:B------:R-:W-:Y:S02]  /*a3f0*/  @P2 LOP3.LUT R16, R16, 0x2, RZ, 0xfc, !PT ;  /* 0x0000000210102812 */ /* 0x000fe400078efcff */
[--C-:B--2---:R-:W-:Y:S01]  /*a400*/  @!P0 SHF.R.S32.HI R27, RZ, 0x1f, R5.reuse ;  /* 0x0000001fff1b8819 */ /* 0x104fe20000011405 */
[----:B------:R-:W-:Y:S01]  /*a410*/  @!P0 IMAD.MOV.U32 R26, RZ, RZ, R5 ;  /* 0x000000ffff1a8224 */ /* 0x000fe200078e0005 */
[----:B------:R-:W-:Y:S02]  /*a420*/  ISETP.GE.AND P0, PT, R2, UR4, PT ;  /* 0x0000000402007c0c */ /* 0x000fe4000bf06270 */
[----:B------:R-:W-:Y:S02]  /*a430*/  LOP3.LUT R2, R22, 0x1c0, RZ, 0xfc, !PT ;  /* 0x000001c016027812 */ /* 0x000fe400078efcff */
[----:B------:R-:W-:Y:S02]  /*a440*/  SEL R34, RZ, 0x40, P0 ;  /* 0x00000040ff227807 */ /* 0x000fe40000000000 */
[----:B------:R-:W-:Y:S01]  /*a450*/  ISETP.GE.AND P0, PT, R2, UR4, PT ;  /* 0x0000000402007c0c */ /* 0x000fe2000bf06270 */
[----:B------:R-:W-:Y:S01]  /*a460*/  UMOV UR4, 0xffffffff ;  /* 0xffffffff00047882 */ /* 0x000fe20000000000 */
[----:B------:R-:W-:-:S02]  /*a470*/  SEL R2, RZ, 0x8, P4 ;  /* 0x00000008ff027807 */ /* 0x000fc40002000000 */
[----:B------:R-:W-:Y:S02]  /*a480*/  SEL R17, RZ, 0x80, P0 ;  /* 0x00000080ff117807 */ /* 0x000fe40000000000 */
[----:B------:R-:W-:Y:S02]  /*a490*/  LOP3.LUT R0, R2, R0, R3, 0xfe, !PT ;  /* 0x0000000002007212 */ /* 0x000fe400078efe03 */
[----:B------:R-:W-:Y:S02]  /*a4a0*/  SEL R3, RZ, 0x10, P3 ;  /* 0x00000010ff037807 */ /* 0x000fe40001800000 */
[----:B------:R-:W-:-:S04]  /*a4b0*/  SEL R2, RZ, 0x20, P2 ;  /* 0x00000020ff027807 */ /* 0x000fc80001000000 */
[----:B------:R-:W-:Y:S01]  /*a4c0*/  LOP3.LUT R3, R2, R0, R3, 0xfe, !PT ;  /* 0x0000000002037212 */ /* 0x000fe200078efe03 */
[----:B------:R-:W-:Y:S06]  /*a4d0*/  BRA.DIV UR4, `(.L_x_58) ;  /* 0x0000002a04b07947 */ /* 0x000fec000b800000 */
.L_x_100:
[----:B------:R-:W-:Y:S01]  /*a4e0*/  ULOP3.LUT UR4, UR39, 0x2, URZ, 0xfc, !UPT ;  /* 0x0000000227047892 */ /* 0x000fe2000f8efc3f */
[----:B------:R-:W-:Y:S02]  /*a4f0*/  ISETP.GT.U32.AND P1, PT, R31, 0x3f, PT ;  /* 0x0000003f1f00780c */ /* 0x000fe40003f24070 */
[----:B------:R-:W-:Y:S02]  /*a500*/  LOP3.LUT R16, R16, 0xffffff7f, RZ, 0xc0, !PT ;  /* 0xffffff7f10107812 */ /* 0x000fe400078ec0ff */
[----:B------:R-:W-:Y:S01]  /*a510*/  LOP3.LUT R34, R3, R34, RZ, 0xfc, !PT ;  /* 0x0000002203227212 */ /* 0x000fe200078efcff */
[----:B------:R-:W-:Y:S01]  /*a520*/  IMAD.U32 R33, RZ, RZ, UR4 ;  /* 0x00000004ff217e24 */ /* 0x000fe2000f8e00ff */
[----:B------:R-:W-:Y:S02]  /*a530*/  MOV R23, UR40 ;  /* 0x0000002800177c02 */ /* 0x000fe40008000f00 */
[----:B------:R-:W-:Y:S02]  /*a540*/  LOP3.LUT R17, R34, R17, RZ, 0xfc, !PT ;  /* 0x0000001122117212 */ /* 0x000fe400078efcff */
[----:B------:R-:W-:-:S02]  /*a550*/  ISETP.NE.AND P0, PT, R33, 0x3, PT ;  /* 0x000000032100780c */ /* 0x000fc40003f05270 */
[----:B------:R-:W-:-:S11]  /*a560*/  SHF.R.S32.HI R23, RZ, 0x1f, R23 ;  /* 0x0000001fff177819 */ /* 0x000fd60000011417 */
[----:B------:R-:W-:-:S04]  /*a570*/  @P0 LOP3.LUT R16, R16, 0x80, RZ, 0xfc, !PT ;  /* 0x0000008010100812 */ /* 0x000fc800078efcff */
[----:B------:R-:W-:-:S04]  /*a580*/  LOP3.LUT R16, R16, 0xfffff7ff, RZ, 0xc0, !PT ;  /* 0xfffff7ff10107812 */ /* 0x000fc800078ec0ff */
[----:B------:R-:W-:Y:S01]  /*a590*/  @P1 LOP3.LUT R16, R16, 0x800, RZ, 0xfc, !PT ;  /* 0x0000080010101812 */ /* 0x000fe200078efcff */
[----:B------:R-:W-:Y:S06]  /*a5a0*/  @!P0 BRA `(.L_x_59) ;  /* 0x0000000000048947 */ /* 0x000fec0003800000 */
[----:B------:R-:W-:Y:S01]  /*a5b0*/  BPT.TRAP 0x1 ;  /* 0x000000040000795c */ /* 0x000fe20000300000 */
.L_x_59:
[----:B------:R-:W-:-:S05]  /*a5c0*/  IMAD.MOV.U32 R0, RZ, RZ, 0x1 ;  /* 0x00000001ff007424 */ /* 0x000fca00078e00ff */
[----:B------:R-:W-:-:S04]  /*a5d0*/  SHF.L.U32 R0, R0, 0x1f, RZ ;  /* 0x0000001f00007819 */ /* 0x000fc800000006ff */
[----:B------:R-:W0:Y:S02]  /*a5e0*/  SYNCS.PHASECHK.TRANS64.TRYWAIT P0, [UR43+0x28c40], R0 ;  /* 0x028c4000ff0075a7 */ /* 0x000e24000800016b */
[----:B0-----:R-:W-:Y:S05]  /*a5f0*/  @!P0 BRA `(.L_x_60) ;  /* 0x0000002800888947 */ /* 0x001fea0003800000 */
.L_x_101:
[----:B------:R-:W-:Y:S01]  /*a600*/  SHF.R.S32.HI R29, RZ, 0x1f, R19 ;  /* 0x0000001fff1d7819 */ /* 0x000fe20000011413 */
[----:B------:R-:W-:Y:S01]  /*a610*/  ULDC.64 UR4, c[0x0][0x300] ;  /* 0x0000c00000047ab9 */ /* 0x000fe20000000a00 */
[----:B------:R-:W-:Y:S01]  /*a620*/  R2UR UR6, R23 ;  /* 0x00000000170672ca */ /* 0x000fe200000e0000 */
[----:B0-----:R-:W-:Y:S01]  /*a630*/  IMAD.WIDE.U32 R2, R19, UR4, RZ ;  /* 0x0000000413027c25 */ /* 0x001fe2000f8e00ff */
[----:B------:R-:W-:Y:S02]  /*a640*/  IADD3 R18, -R36, UR41, -R18 ;  /* 0x0000002924127c10 */ /* 0x000fe4000fffe912 */
[----:B------:R-:W-:Y:S01]  /*a650*/  LOP3.LUT R16, R16, 0xfffffffe, RZ, 0xc0, !PT ;  /* 0xfffffffe10107812 */ /* 0x000fe200078ec0ff */
[----:B------:R-:W-:-:S04]  /*a660*/  IMAD R0, R29, UR4, RZ ;  /* 0x000000041d007c24 */ /* 0x000fc8000f8e02ff */
[----:B------:R-:W-:Y:S01]  /*a670*/  IMAD R5, R19, UR5, R0 ;  /* 0x0000000513057c24 */ /* 0x000fe2000f8e0200 */
[----:B------:R-:W-:-:S03]  /*a680*/  ULDC.64 UR4, c[0x0][0x310] ;  /* 0x0000c40000047ab9 */ /* 0x000fc60000000a00 */
[----:B------:R-:W-:Y:S02]  /*a690*/  IMAD.IADD R3, R3, 0x1, R5 ;  /* 0x0000000103037824 */ /* 0x000fe400078e0205 */
[----:B------:R-:W-:Y:S02]  /*a6a0*/  IMAD R5, R27, UR4, RZ ;  /* 0x000000041b057c24 */ /* 0x000fe4000f8e02ff */
[----:B------:R-:W-:-:S04]  /*a6b0*/  IMAD.WIDE.U32 R2, R26, UR4, R2 ;  /* 0x000000041a027c25 */ /* 0x000fc8000f8e0002 */
[----:B------:R-:W-:Y:S01]  /*a6c0*/  IMAD R5, R26, UR5, R5 ;  /* 0x000000051a057c24 */ /* 0x000fe2000f8e0205 */
[----:B------:R-:W-:-:S04]  /*a6d0*/  ULDC.64 UR4, c[0x0][0x308] ;  /* 0x0000c20000047ab9 */ /* 0x000fc80000000a00 */
[----:B------:R-:W-:Y:S01]  /*a6e0*/  IADD3 R3, R3, R5, RZ ;  /* 0x0000000503037210 */ /* 0x000fe20007ffe0ff */
[----:B------:R-:W-:Y:S01]  /*a6f0*/  IMAD.U32 R5, RZ, RZ, UR4 ;  /* 0x00000004ff057e24 */ /* 0x000fe2000f8e00ff */
[----:B------:R-:W-:-:S03]  /*a700*/  UIMAD UR4, UR6, UR4, URZ ;  /* 0x00000004060472a4 */ /* 0x000fc6000f8e023f */
[----:B------:R-:W-:Y:S01]  /*a710*/  IMAD.WIDE.U32 R2, R5, UR40, R2 ;  /* 0x0000002805027c25 */ /* 0x000fe2000f8e0002 */
[----:B------:R-:W-:Y:S01]  /*a720*/  UIMAD UR4, UR40, UR5, UR4 ;  /* 0x00000005280472a4 */ /* 0x000fe2000f8e0204 */
[----:B------:R-:W-:Y:S02]  /*a730*/  ULDC.64 UR6, c[0x0][0x2e8] ;  /* 0x0000ba0000067ab9 */ /* 0x000fe40000000a00 */
[----:B------:R-:W-:Y:S01]  /*a740*/  UMOV UR5, 0xffffffff ;  /* 0xffffffff00057882 */ /* 0x000fe20000000000 */
[----:B------:R-:W-:Y:S02]  /*a750*/  LEA R0, P0, R2, UR6, 0x1 ;  /* 0x0000000602007c11 */ /* 0x000fe4000f8008ff */
[----:B------:R-:W-:Y:S01]  /*a760*/  VIADD R5, R3, UR4 ;  /* 0x0000000403057c36 */ /* 0x000fe20008000000 */
[----:B------:R-:W-:Y:S01]  /*a770*/  ULDC UR4, c[0x0][0x2f4] ;  /* 0x0000bd0000047ab9 */ /* 0x000fe20000000800 */
[----:B------:R-:W-:Y:S02]  /*a780*/  LOP3.LUT R3, R4, 0x1c0, RZ, 0xc0, !PT ;  /* 0x000001c004037812 */ /* 0x000fe400078ec0ff */
[----:B------:R-:W-:-:S02]  /*a790*/  ISETP.GE.AND P2, PT, R22, UR4, PT ;  /* 0x0000000416007c0c */ /* 0x000fc4000bf46270 */
[----:B------:R-:W-:Y:S02]  /*a7a0*/  LOP3.LUT R3, R3, 0x38, R4, 0xf8, !PT ;  /* 0x0000003803037812 */ /* 0x000fe400078ef804 */
[----:B------:R-:W-:Y:S02]  /*a7b0*/  LEA.HI.X R5, R2, UR7, R5, 0x1, P0 ;  /* 0x0000000702057c11 */ /* 0x000fe400080f0c05 */
[----:B------:R-:W-:Y:S01]  /*a7c0*/  LOP3.LUT R3, R3, 0x38, R30, 0x78, !PT ;  /* 0x0000003803037812 */ /* 0x000fe200078e781e */
[----:B------:R-:W-:Y:S01]  /*a7d0*/  IMAD.SHL.U32 R30, R6, 0x8, RZ ;  /* 0x00000008061e7824 */ /* 0x000fe200078e00ff */
[----:B------:R-:W-:-:S04]  /*a7e0*/  ISETP.GE.AND P0, PT, R18, 0x1, PT ;  /* 0x000000011200780c */ /* 0x000fc80003f06270 */
[----:B------:R-:W-:Y:S02]  /*a7f0*/  LOP3.LUT R30, R3, 0x200, R30, 0xf8, !PT ;  /* 0x00000200031e7812 */ /* 0x000fe400078ef81e */
[----:B------:R-:W-:Y:S01]  /*a800*/  @P2 LOP3.LUT R16, R16, 0x1, RZ, 0xfc, !PT ;  /* 0x0000000110102812 */ /* 0x000fe200078efcff */
[----:B------:R-:W-:Y:S06]  /*a810*/  BRA.DIV UR5, `(.L_x_61) ;  /* 0x0000002a05187947 */ /* 0x000fec000b800000 */
[----:B------:R-:W0:Y:S01]  /*a820*/  SHFL.IDX PT, R14, R0, RZ, 0x181f ;  /* 0x00181fff000e7589 */ /* 0x000e2200000e0000 */
[----:B------:R-:W-:-:S03]  /*a830*/  @P0 LEA R7, R30, UR43, 0x1 ;  /* 0x0000002b1e070c11 */ /* 0x000fc6000f8e08ff */
[----:B------:R-:W1:Y:S04]  /*a840*/  SHFL.IDX PT, R2, R5, RZ, 0x181f ;  /* 0x00181fff05027589 */ /* 0x000e6800000e0000 */
[----:B------:R-:W-:Y:S01]  /*a850*/  SHFL.IDX PT, R4, R5, 0x1, 0x181f ;  /* 0x00381f0005047f89 */ /* 0x000fe200000e0000 */
[----:B0-----:R-:W-:-:S04]  /*a860*/  @P0 LEA R14, P1, R22, R14, 0x1 ;  /* 0x0000000e160e0211 */ /* 0x001fc800078208ff */
[----:B-1----:R-:W-:Y:S01]  /*a870*/  @P0 IADD3.X R3, RZ, R2, RZ, P1, !PT ;  /* 0x00000002ff030210 */ /* 0x002fe20000ffe4ff */
[----:B------:R-:W-:Y:S02]  /*a880*/  @P0 IMAD.MOV.U32 R2, RZ, RZ, R14 ;  /* 0x000000ffff020224 */ /* 0x000fe400078e000e */
[----:B------:R-:W0:Y:S04]  /*a890*/  SHFL.IDX PT, R14, R0, 0x1, 0x181f ;  /* 0x00381f00000e7f89 */ /* 0x000e2800000e0000 */
[----:B------:R0:W-:Y:S01]  /*a8a0*/  @P0 LDGSTS.E.BYPASS.LTC128B.128 [R7+0x22400], desc[UR36][R2.64], !P2 ;  /* 0x2240000002070fae */ /* 0x0001e2000d101d64 */
[----:B------:R-:W-:-:S13]  /*a8b0*/  ISETP.GE.AND P0, PT, R18, 0x11, PT ;  /* 0x000000111200780c */ /* 0x000fda0003f06270 */
[----:B------:R-:W-:Y:S02]  /*a8c0*/  @P0 LEA R9, R30, UR43, 0x1 ;  /* 0x0000002b1e090c11 */ /* 0x000fe4000f8e08ff */
[----:B0-----:R-:W-:Y:S02]  /*a8d0*/  @P0 LEA R2, P1, R22, R14, 0x1 ;  /* 0x0000000e16020211 */ /* 0x001fe400078208ff */
[----:B------:R-:W0:Y:S03]  /*a8e0*/  SHFL.IDX PT, R14, R0, 0x2, 0x181f ;  /* 0x00581f00000e7f89 */ /* 0x000e2600000e0000 */
[----:B------:R-:W-:Y:S02]  /*a8f0*/  @P0 IMAD.X R3, RZ, RZ, R4, P1 ;  /* 0x000000ffff030224 */ /* 0x000fe400008e0604 */
[----:B------:R-:W1:Y:S04]  /*a900*/  SHFL.IDX PT, R4, R5, 0x2, 0x181f ;  /* 0x00581f0005047f89 */ /* 0x000e6800000e0000 */
[----:B------:R0:W-:Y:S01]  /*a910*/  @P0 LDGSTS.E.BYPASS.LTC128B.128 [R9+0x22c00], desc[UR36][R2.64], !P2 ;  /* 0x22c0000002090fae */ /* 0x0001e2000d101d64 */
[----:B------:R-:W-:-:S13]  /*a920*/  ISETP.GE.AND P0, PT, R18, 0x21, PT ;  /* 0x000000211200780c */ /* 0x000fda0003f06270 */
[----:B------:R-:W-:Y:S02]  /*a930*/  @P0 LEA R7, R30, UR43, 0x1 ;  /* 0x0000002b1e070c11 */ /* 0x000fe4000f8e08ff */
[----:B0-----:R-:W-:Y:S02]  /*a940*/  @P0 LEA R2, P1, R22, R14, 0x1 ;  /* 0x0000000e16020211 */ /* 0x001fe400078208ff */
[----:B------:R0:W2:Y:S03]  /*a950*/  SHFL.IDX PT, R14, R0, 0x3, 0x181f ;  /* 0x00781f00000e7f89 */ /* 0x0000a600000e0000 */
[----:B-1----:R-:W-:Y:S02]  /*a960*/  @P0 IMAD.X R3, RZ, RZ, R4, P1 ;  /* 0x000000ffff030224 */ /* 0x002fe400008e0604 */
[----:B------:R0:W1:Y:S04]  /*a970*/  SHFL.IDX PT, R4, R5, 0x3, 0x181f ;  /* 0x00781f0005047f89 */ /* 0x00006800000e0000 */
[----:B------:R0:W-:Y:S02]  /*a980*/  @P0 LDGSTS.E.BYPASS.LTC128B.128 [R7+0x23400], desc[UR36][R2.64], !P2 ;  /* 0x2340000002070fae */ /* 0x0001e4000d101d64 */
.L_x_111:
[----:B------:R-:W-:-:S13]  /*a990*/  ISETP.GE.AND P0, PT, R18, 0x31, PT ;  /* 0x000000311200780c */ /* 0x000fda0003f06270 */
[----:B0-2---:R-:W-:Y:S02]  /*a9a0*/  @P0 LEA R2, P1, R22, R14, 0x1 ;  /* 0x0000000e16020211 */ /* 0x005fe400078208ff */
[----:B------:R-:W-:Y:S02]  /*a9b0*/  @P0 LEA R5, R30, UR43, 0x1 ;  /* 0x0000002b1e050c11 */ /* 0x000fe4000f8e08ff */
[----:B-1----:R-:W-:-:S05]  /*a9c0*/  @P0 IADD3.X R3, RZ, R4, RZ, P1, !PT ;  /* 0x00000004ff030210 */ /* 0x002fca0000ffe4ff */
[----:B------:R-:W-:Y:S01]  /*a9d0*/  @!PT LDS RZ, [RZ] ;  /* 0x00000000fffff984 */ /* 0x000fe20000000800 */
[----:B------:R-:W-:Y:S01]  /*a9e0*/  @!PT LDS RZ, [RZ] ;  /* 0x00000000fffff984 */ /* 0x000fe20000000800 */
[----:B------:R-:W-:Y:S01]  /*a9f0*/  @!PT LDS RZ, [RZ] ;  /* 0x00000000fffff984 */ /* 0x000fe20000000800 */
[----:B------:R0:W-:Y:S01]  /*aa00*/  @P0 LDGSTS.E.BYPASS.LTC128B.128 [R5+0x23c00], desc[UR36][R2.64], !P2 ;  /* 0x23c0000002050fae */ /* 0x0001e2000d101d64 */
[----:B------:R-:W-:Y:S01]  /*aa10*/  NOP ;  /* 0x0000000000007918 */ /* 0x000fe20000000000 */
[----:B------:R-:W-:Y:S02]  /*aa20*/  SYNCS.ARRIVE.TRANS64.RED.A0T1 RZ, [UR43+0x28c30], RZ ;  /* 0x028c30ffffff79a7 */ /* 0x000fe4000820042b */
[----:B------:R-:W-:Y:S01]  /*aa30*/  ARRIVES.LDGSTSBAR.64.TRANSCNT [UR43+0x28c30] ;  /* 0x028c3000ff0079b0 */ /* 0x000fe20008000aab */
[----:B------:R-:W-:Y:S01]  /*aa40*/  NOP ;  /* 0x0000000000007918 */ /* 0x000fe20000000000 */
[----:B------:R-:W-:-:S13]  /*aa50*/  ISETP.NE.AND P2, PT, R33, 0x3, PT ;  /* 0x000000032100780c */ /* 0x000fda0003f45270 */
[----:B0-----:R-:W-:Y:S05]  /*aa60*/  @!P2 BRA `(.L_x_62) ;  /* 0x000000000004a947 */ /* 0x001fea0003800000 */
[----:B------:R-:W-:Y:S01]  /*aa70*/  BPT.TRAP 0x1 ;  /* 0x000000040000795c */ /* 0x000fe20000300000 */
.L_x_62:
[----:B------:R-:W-:Y:S01]  /*aa80*/  SYNCS.ARRIVE.TRANS64.A1T0 RZ, [UR43+0x28c30], RZ ;  /* 0x028c30ffffff79a7 */ /* 0x000fe2000810002b */
[----:B------:R-:W-:Y:S05]  /*aa90*/  WARPSYNC.ALL ;  /* 0x0000000000007948 */ /* 0x000fea0003800000 */
[----:B------:R-:W-:-:S04]  /*aaa0*/  UIADD3 UR4, UR43, 0x20400, URZ ;  /* 0x000204002b047890 */ /* 0x000fc8000fffe03f */
[----:B------:R-:W-:Y:S01]  /*aab0*/  ULOP3.LUT UP0, URZ, UR4, 0x3ff, URZ, 0xc0, !UPT ;  /* 0x000003ff043f7892 */ /* 0x000fe2000f80c03f */
[----:B------:R-:W-:Y:S05]  /*aac0*/  BAR.SYNC.DEFER_BLOCKING 0x8, 0x100 ;  /* 0x0204000000007b1d */ /* 0x000fea0000010000 */
[----:B------:R-:W-:-:S13]  /*aad0*/  PLOP3.LUT P0, PT, PT, PT, UP0, 0x80, 0x0 ;  /* 0x000000000000781c */ /* 0x000fda0003f0f008 */
[----:B------:R-:W-:Y:S05]  /*aae0*/  @!P0 BRA `(.L_x_63) ;  /* 0x0000000000408947 */ /* 0x000fea0003800000 */
[----:B------:R-:W-:Y:S01]  /*aaf0*/  MOV R2, 0x0 ;  /* 0x0000000000027802 */ /* 0x000fe20000000f00 */
[----:B------:R-:W-:Y:S01]  /*ab00*/  ULDC.64 UR4, c[0x4][0x90] ;  /* 0x0100240000047ab9 */ /* 0x000fe20000000a00 */
[----:B------:R-:W-:Y:S01]  /*ab10*/  ULDC.64 UR6, c[0x4][0x98] ;  /* 0x0100260000067ab9 */ /* 0x000fe20000000a00 */
[----:B------:R-:W-:Y:S01]  /*ab20*/  ULDC.64 UR8, c[0x4][0x20] ;  /* 0x0100080000087ab9 */ /* 0x000fe20000000a00 */
[----:B------:R-:W-:Y:S01]  /*ab30*/  IMAD.U32 R4, RZ, RZ, UR4 ;  /* 0x00000004ff047e24 */ /* 0x000fe2000f8e00ff */
[----:B------:R-:W-:Y:S01]  /*ab40*/  MOV R7, UR7 ;  /* 0x0000000700077c02 */ /* 0x000fe20008000f00 */
[----:B------:R-:W0:Y:S01]  /*ab50*/  LDC.64 R2, c[0x4][R2] ;  /* 0x0100000002027b82 */ /* 0x000e220000000a00 */
[----:B------:R-:W-:Y:S01]  /*ab60*/  IMAD.U32 R5, RZ, RZ, UR5 ;  /* 0x00000005ff057e24 */ /* 0x000fe2000f8e00ff */
[----:B------:R-:W-:Y:S01]  /*ab70*/  MOV R12, 0x1 ;  /* 0x00000001000c7802 */ /* 0x000fe20000000f00 */
[----:B------:R-:W-:Y:S02]  /*ab80*/  IMAD.U32 R6, RZ, RZ, UR6 ;  /* 0x00000006ff067e24 */ /* 0x000fe4000f8e00ff */
[----:B------:R-:W-:-:S02]  /*ab90*/  IMAD.U32 R10, RZ, RZ, UR8 ;  /* 0x00000008ff0a7e24 */ /* 0x000fc4000f8e00ff */
[----:B------:R-:W-:Y:S02]  /*aba0*/  IMAD.U32 R11, RZ, RZ, UR9 ;  /* 0x00000009ff0b7e24 */ /* 0x000fe4000f8e00ff */
[----:B------:R-:W-:Y:S02]  /*abb0*/  IMAD.MOV.U32 R8, RZ, RZ, 0x70 ;  /* 0x00000070ff087424 */ /* 0x000fe400078e00ff */
[----:B------:R-:W-:-:S07]  /*abc0*/  IMAD.MOV.U32 R13, RZ, RZ, RZ ;  /* 0x000000ffff0d7224 */ /* 0x000fce00078e00ff */
[----:B------:R-:W-:-:S07]  /*abd0*/  LEPC R20, `(.L_x_63) ;  /* 0x000000001014794e */ /* 0x000fce0000000000 */
[----:B0-----:R-:W-:Y:S05]  /*abe0*/  CALL.ABS.NOINC R2 ;  /* 0x0000000002007343 */ /* 0x001fea0003c00000 */
.L_x_63:
[----:B------:R-:W0:Y:S01]  /*abf0*/  LDC R0, c[0x0][0x448] ;  /* 0x00011200ff007b82 */ /* 0x000e220000000800 */
[----:B------:R-:W1:Y:S01]  /*ac00*/  S2R R20, SR_CTAID.Z ;  /* 0x0000000000147919 */ /* 0x000e620000002700 */
[----:B------:R-:W-:Y:S01]  /*ac10*/  R2UR UR6, R23 ;  /* 0x00000000170672ca */ /* 0x000fe200000e0000 */
[----:B------:R-:W-:Y:S01]  /*ac20*/  ULDC.64 UR8, c[0x0][0x2d8] ;  /* 0x0000b60000087ab9 */ /* 0x000fe20000000a00 */
[----:B------:R-:W-:Y:S01]  /*ac30*/  IMAD R9, R35, 0x40, R31 ;  /* 0x0000004023097824 */ /* 0x000fe200078e021f */
[----:B------:R-:W-:-:S03]  /*ac40*/  UIMAD.WIDE.U32 UR4, UR40, UR8, URZ ;  /* 0x00000008280472a5 */ /* 0x000fc6000f8e003f */
[----:B------:R-:W-:-:S03]  /*ac50*/  IMAD.MOV.U32 R7, RZ, RZ, R9 ;  /* 0x000000ffff077224 */ /* 0x000fc600078e0009 */
[----:B------:R-:W-:Y:S02]  /*ac60*/  IMAD.U32 R4, RZ, RZ, UR4 ;  /* 0x00000004ff047e24 */ /* 0x000fe4000f8e00ff */
[----:B------:R-:W-:Y:S02]  /*ac70*/  IMAD.U32 R5, RZ, RZ, UR5 ;  /* 0x00000005ff057e24 */ /* 0x000fe4000f8e00ff */
[----:B------:R-:W-:-:S04]  /*ac80*/  UIMAD UR6, UR6, UR8, URZ ;  /* 0x00000008060672a4 */ /* 0x000fc8000f8e023f */
[----:B------:R-:W-:-:S03]  /*ac90*/  UIMAD UR6, UR40, UR9, UR6 ;  /* 0x00000009280672a4 */ /* 0x000fc6000f8e0206 */
[----:B------:R-:W-:Y:S01]  /*aca0*/  ULDC.64 UR8, c[0x0][0x2e0] ;  /* 0x0000b80000087ab9 */ /* 0x000fe20000000a00 */
[----:B------:R-:W-:Y:S01]  /*acb0*/  UIADD3 UR6, UR5, UR6, URZ ;  /* 0x0000000605067290 */ /* 0x000fe2000fffe03f */
[----:B0-----:R-:W-:Y:S02]  /*acc0*/  ISETP.NE.AND P0, PT, R0, 0x1, PT ;  /* 0x000000010000780c */ /* 0x001fe40003f05270 */
[----:B------:R-:W-:Y:S01]  /*acd0*/  ULDC.64 UR4, c[0x0][0x2d0] ;  /* 0x0000b40000047ab9 */ /* 0x000fe20000000a00 */
[----:B-1----:R-:W-:-:S10]  /*ace0*/  SHF.R.S32.HI R6, RZ, 0x1f, R20 ;  /* 0x0000001fff067819 */ /* 0x002fd40000011414 */
[----:B------:R-:W0:Y:S01]  /*acf0*/  @P0 LDC R2, c[0x0][0x44c] ;  /* 0x00011300ff020b82 */ /* 0x000e220000000800 */
[----:B------:R-:W-:-:S04]  /*ad00*/  IMAD R6, R6, UR8, RZ ;  /* 0x0000000806067c24 */ /* 0x000fc8000f8e02ff */
[----:B------:R-:W-:-:S03]  /*ad10*/  IMAD R5, R20, UR9, R6 ;  /* 0x0000000914057c24 */ /* 0x000fc6000f8e0206 */
[----:B------:R-:W1:Y:S01]  /*ad20*/  @P0 LDC R3, c[0x0][0x450] ;  /* 0x00011400ff030b82 */ /* 0x000e620000000800 */
[----:B0-----:R-:W-:-:S05]  /*ad30*/  @P0 IMAD.HI.U32 R2, R9, R2, RZ ;  /* 0x0000000209020227 */ /* 0x001fca00078e00ff */
[----:B-1----:R-:W-:Y:S01]  /*ad40*/  @P0 SHF.R.U32.HI R7, RZ, R3, R2 ;  /* 0x00000003ff070219 */ /* 0x002fe20000011602 */
[----:B------:R-:W-:Y:S01]  /*ad50*/  IMAD.MOV.U32 R2, RZ, RZ, R4 ;  /* 0x000000ffff027224 */ /* 0x000fe200078e0004 */
[----:B------:R-:W-:Y:S02]  /*ad60*/  MOV R3, UR6 ;  /* 0x0000000600037c02 */ /* 0x000fe40008000f00 */
[----:B------:R-:W-:Y:S01]  /*ad70*/  SHF.R.S32.HI R4, RZ, 0x1f, R7 ;  /* 0x0000001fff047819 */ /* 0x000fe20000011407 */
[----:B------:R-:W-:-:S04]  /*ad80*/  IMAD.WIDE.U32 R2, R20, UR8, R2 ;  /* 0x0000000814027c25 */ /* 0x000fc8000f8e0002 */
[----:B------:R-:W-:Y:S01]  /*ad90*/  IMAD R4, R4, UR4, RZ ;  /* 0x0000000404047c24 */ /* 0x000fe2000f8e02ff */
[----:B------:R-:W-:Y:S01]  /*ada0*/  IADD3 R3, R3, R5, RZ ;  /* 0x0000000503037210 */ /* 0x000fe20007ffe0ff */
[----:B------:R-:W-:-:S04]  /*adb0*/  IMAD.MOV R5, RZ, RZ, -R7 ;  /* 0x000000ffff057224 */ /* 0x000fc800078e0a07 */
[----:B------:R-:W-:Y:S02]  /*adc0*/  IMAD R5, R0, R5, R9 ;  /* 0x0000000500057224 */ /* 0x000fe400078e0209 */
[C---:B------:R-:W-:Y:S02]  /*add0*/  IMAD R9, R7.reuse, UR5, R4 ;  /* 0x0000000507097c24 */ /* 0x040fe4000f8e0204 */
[----:B------:R-:W-:Y:S01]  /*ade0*/  IMAD.WIDE.U32 R2, R7, UR4, R2 ;  /* 0x0000000407027c25 */ /* 0x000fe2000f8e0002 */
[----:B------:R-:W-:Y:S01]  /*adf0*/  SHF.R.S32.HI R4, RZ, 0x1f, R5 ;  /* 0x0000001fff047819 */ /* 0x000fe20000011405 */
[----:B------:R-:W-:Y:S02]  /*ae00*/  ULDC.64 UR4, c[0x0][0x2c8] ;  /* 0x0000b20000047ab9 */ /* 0x000fe40000000a00 */
[----:B------:R-:W-:Y:S02]  /*ae10*/  IMAD.IADD R3, R3, 0x1, R9 ;  /* 0x0000000103037824 */ /* 0x000fe400078e0209 */
[----:B------:R-:W-:-:S02]  /*ae20*/  IMAD R4, R4, UR4, RZ ;  /* 0x0000000404047c24 */ /* 0x000fc4000f8e02ff */
[----:B------:R-:W-:-:S04]  /*ae30*/  IMAD.WIDE.U32 R2, R5, UR4, R2 ;  /* 0x0000000405027c25 */ /* 0x000fc8000f8e0002 */
[----:B------:R-:W-:Y:S01]  /*ae40*/  IMAD R7, R5, UR5, R4 ;  /* 0x0000000505077c24 */ /* 0x000fe2000f8e0204 */
[----:B------:R-:W-:Y:S02]  /*ae50*/  ULDC.64 UR4, c[0x0][0x280] ;  /* 0x0000a00000047ab9 */ /* 0x000fe40000000a00 */
[----:B------:R-:W-:Y:S01]  /*ae60*/  LEA R4, P0, R2, UR4, 0x1 ;  /* 0x0000000402047c11 */ /* 0x000fe2000f8008ff */
[----:B------:R-:W-:Y:S01]  /*ae70*/  IMAD.IADD R5, R3, 0x1, R7 ;  /* 0x0000000103057824 */ /* 0x000fe200078e0207 */
[----:B------:R-:W-:Y:S02]  /*ae80*/  ULDC UR4, c[0x0][0x2b8] ;  /* 0x0000ae0000047ab9 */ /* 0x000fe40000000800 */
[----:B------:R-:W-:Y:S02]  /*ae90*/  ISETP.GE.AND P1, PT, R22, UR4, PT ;  /* 0x0000000416007c0c */ /* 0x000fe4000bf26270 */
[----:B------:R-:W-:Y:S01]  /*aea0*/  LEA.HI.X R5, R2, UR5, R5, 0x1, P0 ;  /* 0x0000000502057c11 */ /* 0x000fe200080f0c05 */
[----:B------:R-:W-:-:S03]  /*aeb0*/  UMOV UR5, 0xffffffff ;  /* 0xffffffff00057882 */ /* 0x000fc60000000000 */
[----:B------:R-:W-:Y:S07]  /*aec0*/  BRA.DIV UR5, `(.L_x_64) ;  /* 0x00000026058c7947 */ /* 0x000fee000b800000 */
[----:B------:R-:W0:Y:S01]  /*aed0*/  SHFL.IDX PT, R14, R4, RZ, 0x181f ;  /* 0x00181fff040e7589 */ /* 0x000e2200000e0000 */
[----:B------:R-:W-:Y:S01]  /*aee0*/  ULDC UR4, c[0x0][0x288] ;  /* 0x0000a20000047ab9 */ /* 0x000fe20000000800 */
[----:B------:R-:W-:Y:S01]  /*aef0*/  LEA R35, R35, R36, 0x6 ;  /* 0x0000002423237211 */ /* 0x000fe200078e30ff */
[----:B------:R-:W-:Y:S01]  /*af00*/  IMAD R0, R0, UR4, RZ ;  /* 0x0000000400007c24 */ /* 0x000fe2000f8e02ff */
[----:B------:R-:W1:Y:S03]  /*af10*/  SHFL.IDX PT, R2, R5, RZ, 0x181f ;  /* 0x00181fff05027589 */ /* 0x000e6600000e0000 */
[C---:B------:R-:W-:Y:S01]  /*af20*/  VIADD R9, R35.reuse, 0x10 ;  /* 0x0000001023097836 */ /* 0x040fe20000000000 */
[----:B------:R-:W-:Y:S01]  /*af30*/  ISETP.GE.AND P0, PT, R35, R0, PT ;  /* 0x000000002300720c */ /* 0x000fe20003f06270 */
[----:B------:R-:W-:-:S12]  /*af40*/  SHFL.IDX PT, R6, R5, 0x1, 0x181f ;  /* 0x00381f0005067f89 */ /* 0x000fd800000e0000 */
[----:B------:R-:W-:Y:S02]  /*af50*/  @!P0 LEA R7, R30, UR43, 0x1 ;  /* 0x0000002b1e078c11 */ /* 0x000fe4000f8e08ff */
[----:B0-----:R-:W-:-:S05]  /*af60*/  @!P0 LEA R14, P2, R22, R14, 0x1 ;  /* 0x0000000e160e8211 */ /* 0x001fca00078408ff */
[----:B-1----:R-:W-:Y:S02]  /*af70*/  @!P0 IMAD.X R3, RZ, RZ, R2, P2 ;  /* 0x000000ffff038224 */ /* 0x002fe400010e0602 */
[----:B------:R-:W-:Y:S02]  /*af80*/  @!P0 IMAD.MOV.U32 R2, RZ, RZ, R14 ;  /* 0x000000ffff028224 */ /* 0x000fe400078e000e */
[----:B------:R-:W0:Y:S04]  /*af90*/  SHFL.IDX PT, R14, R4, 0x1, 0x181f ;  /* 0x00381f00040e7f89 */ /* 0x000e2800000e0000 */
[----:B------:R1:W-:Y:S01]  /*afa0*/  @!P0 LDGSTS.E.BYPASS.LTC128B.128 [R7+0x20400], desc[UR36][R2.64], !P1 ;  /* 0x2040000002078fae */ /* 0x0003e2000c901d64 */
[----:B------:R-:W-:Y:S01]  /*afb0*/  ISETP.GE.AND P0, PT, R9, R0, PT ;  /* 0x000000000900720c */ /* 0x000fe20003f06270 */
[----:B-1----:R-:W-:-:S12]  /*afc0*/  VIADD R7, R35, 0x20 ;  /* 0x0000002023077836 */ /* 0x002fd80000000000 */
[----:B------:R-:W-:Y:S02]  /*afd0*/  @!P0 LEA R9, R30, UR43, 0x1 ;  /* 0x0000002b1e098c11 */ /* 0x000fe4000f8e08ff */
[----:B0-----:R-:W-:Y:S02]  /*afe0*/  @!P0 LEA R2, P2, R22, R14, 0x1 ;  /* 0x0000000e16028211 */ /* 0x001fe400078408ff */
[----:B------:R-:W0:Y:S02]  /*aff0*/  SHFL.IDX PT, R14, R4, 0x2, 0x181f ;  /* 0x00581f00040e7f89 */ /* 0x000e2400000e0000 */
[----:B------:R-:W-:Y:S02]  /*b000*/  @!P0 IADD3.X R3, RZ, R6, RZ, P2, !PT ;  /* 0x00000006ff038210 */ /* 0x000fe400017fe4ff */
[----:B------:R-:W1:Y:S04]  /*b010*/  SHFL.IDX PT, R6, R5, 0x2, 0x181f ;  /* 0x00581f0005067f89 */ /* 0x000e6800000e0000 */
[----:B------:R0:W-:Y:S01]  /*b020*/  @!P0 LDGSTS.E.BYPASS.LTC128B.128 [R9+0x20c00], desc[UR36][R2.64], !P1 ;  /* 0x20c0000002098fae */ /* 0x0001e2000c901d64 */
[----:B------:R-:W-:-:S13]  /*b030*/  ISETP.GE.AND P0, PT, R7, R0, PT ;  /* 0x000000000700720c */ /* 0x000fda0003f06270 */
[----:B------:R-:W-:Y:S02]  /*b040*/  @!P0 LEA R7, R30, UR43, 0x1 ;  /* 0x0000002b1e078c11 */ /* 0x000fe4000f8e08ff */
[----:B0-----:R-:W-:Y:S02]  /*b050*/  @!P0 LEA R2, P2, R22, R14, 0x1 ;  /* 0x0000000e16028211 */ /* 0x001fe400078408ff */
[----:B------:R0:W2:Y:S03]  /*b060*/  SHFL.IDX PT, R14, R4, 0x3, 0x181f ;  /* 0x00781f00040e7f89 */ /* 0x0000a600000e0000 */
[----:B-1----:R-:W-:Y:S02]  /*b070*/  @!P0 IMAD.X R3, RZ, RZ, R6, P2 ;  /* 0x000000ffff038224 */ /* 0x002fe400010e0606 */
[----:B------:R0:W1:Y:S04]  /*b080*/  SHFL.IDX PT, R6, R5, 0x3, 0x181f ;  /* 0x00781f0005067f89 */ /* 0x00006800000e0000 */
[----:B------:R0:W-:Y:S02]  /*b090*/  @!P0 LDGSTS.E.BYPASS.LTC128B.128 [R7+0x21400], desc[UR36][R2.64], !P1 ;  /* 0x2140000002078fae */ /* 0x0001e4000c901d64 */
.L_x_120:
[----:B------:R-:W-:-:S05]  /*b0a0*/  VIADD R35, R35, 0x30 ;  /* 0x0000003023237836 */ /* 0x000fca0000000000 */
[----:B------:R-:W-:Y:S01]  /*b0b0*/  ISETP.GE.AND P0, PT, R35, R0, PT ;  /* 0x000000002300720c */ /* 0x000fe20003f06270 */
[----:B------:R-:W-:-:S05]  /*b0c0*/  IMAD.MOV.U32 R0, RZ, RZ, 0x1 ;  /* 0x00000001ff007424 */ /* 0x000fca00078e00ff */
[----:B------:R-:W-:-:S07]  /*b0d0*/  SHF.L.U32 R0, R0, 0x1f, RZ ;  /* 0x0000001f00007819 */ /* 0x000fce00000006ff */
[----:B0-2---:R-:W-:Y:S02]  /*b0e0*/  @!P0 LEA R2, P2, R22, R14, 0x1 ;  /* 0x0000000e16028211 */ /* 0x005fe400078408ff */
[----:B------:R-:W-:Y:S02]  /*b0f0*/  @!P0 LEA R5, R30, UR43, 0x1 ;  /* 0x0000002b1e058c11 */ /* 0x000fe4000f8e08ff */
[----:B-1----:R-:W-:-:S05]  /*b100*/  @!P0 IADD3.X R3, RZ, R6, RZ, P2, !PT ;  /* 0x00000006ff038210 */ /* 0x002fca00017fe4ff */
[----:B------:R-:W-:Y:S01]  /*b110*/  @!PT LDS RZ, [RZ] ;  /* 0x00000000fffff984 */ /* 0x000fe20000000800 */
[----:B------:R-:W-:Y:S01]  /*b120*/  @!PT LDS RZ, [RZ] ;  /* 0x00000000fffff984 */ /* 0x000fe20000000800 */
[----:B------:R-:W-:Y:S01]  /*b130*/  @!PT LDS RZ, [RZ] ;  /* 0x00000000fffff984 */ /* 0x000fe20000000800 */
[----:B------:R0:W-:Y:S01]  /*b140*/  @!P0 LDGSTS.E.BYPASS.LTC128B.128 [R5+0x21c00], desc[UR36][R2.64], !P1 ;  /* 0x21c0000002058fae */ /* 0x0001e2000c901d64 */
[----:B------:R-:W-:Y:S01]  /*b150*/  NOP ;  /* 0x0000000000007918 */ /* 0x000fe20000000000 */
[----:B------:R-:W-:Y:S02]  /*b160*/  SYNCS.ARRIVE.TRANS64.RED.A0T1 RZ, [UR43+0x28c00], RZ ;  /* 0x028c00ffffff79a7 */ /* 0x000fe4000820042b */
[----:B------:R-:W-:Y:S01]  /*b170*/  ARRIVES.LDGSTSBAR.64.TRANSCNT [UR43+0x28c00] ;  /* 0x028c0000ff0079b0 */ /* 0x000fe20008000aab */
[----:B------:R-:W-:Y:S01]  /*b180*/  NOP ;  /* 0x0000000000007918 */ /* 0x000fe20000000000 */
[----:B------:R-:W-:Y:S01]  /*b190*/  SYNCS.ARRIVE.TRANS64.A1T0 RZ, [UR43+0x28c00], RZ ;  /* 0x028c00ffffff79a7 */ /* 0x000fe2000810002b */
[----:B------:R-:W1:Y:S02]  /*b1a0*/  SYNCS.PHASECHK.TRANS64.TRYWAIT P0, [UR43+0x28c20], R0 ;  /* 0x028c2000ff0075a7 */ /* 0x000e64000800016b */
[----:B01----:R-:W-:Y:S05]  /*b1b0*/  @!P0 BRA `(.L_x_65) ;  /* 0x0000002400f48947 */ /* 0x003fea0003800000 */
.L_x_121:
[----:B------:R-:W-:-:S13]  /*b1c0*/  ISETP.NE.AND P0, PT, R33, 0x3, PT ;  /* 0x000000032100780c */ /* 0x000fda0003f05270 */
[----:B------:R-:W-:Y:S05]  /*b1d0*/  @!P0 BRA `(.L_x_66) ;  /* 0x0000000000048947 */ /* 0x000fea0003800000 */
[----:B------:R-:W-:Y:S01]  /*b1e0*/  BPT.TRAP 0x1 ;  /* 0x000000040000795c */ /* 0x000fe20000300000 */
.L_x_66:
[----:B------:R-:W1:Y:S02]  /*b1f0*/  SYNCS.PHASECHK.TRANS64.TRYWAIT P0, [UR43+0x28c60], R0 ;  /* 0x028c6000ff0075a7 */ /* 0x000e64000800016b */
[----:B-1----:R-:W-:Y:S05]  /*b200*/  @!P0 BRA `(.L_x_67) ;  /* 0x0000002400f88947 */ /* 0x002fea0003800000 */
.L_x_122:
[----:B------:R-:W-:Y:S01]  /*b210*/  ULDC.64 UR4, c[0x0][0x328] ;  /* 0x0000ca0000047ab9 */ /* 0x000fe20000000a00 */
[----:B------:R-:W-:Y:S01]  /*b220*/  ULDC.64 UR6, c[0x0][0x338] ;  /* 0x0000ce0000067ab9 */ /* 0x000fe20000000a00 */
[----:B0-----:R-:W-:Y:S02]  /*b230*/  IMAD R0, R29, UR4, RZ ;  /* 0x000000041d007c24 */ /* 0x001fe4000f8e02ff */
[----:B------:R-:W-:Y:S01]  /*b240*/  IMAD.WIDE.U32 R2, R19, UR4, RZ ;  /* 0x0000000413027c25 */ /* 0x000fe2000f8e00ff */
[----:B------:R-:W-:-:S03]  /*b250*/  R2UR UR4, R23 ;  /* 0x00000000170472ca */ /* 0x000fc600000e0000 */
[----:B------:R-:W-:Y:S02]  /*b260*/  IMAD R19, R19, UR5, R0 ;  /* 0x0000000513137c24 */ /* 0x000fe4000f8e0200 */
[----:B------:R-:W-:Y:S02]  /*b270*/  IMAD R5, R27, UR6, RZ ;  /* 0x000000061b057c24 */ /* 0x000fe4000f8e02ff */
[----:B------:R-:W-:Y:S02]  /*b280*/  IMAD.IADD R3, R3, 0x1, R19 ;  /* 0x0000000103037824 */ /* 0x000fe400078e0213 */
[C---:B------:R-:W-:Y:S02]  /*b290*/  IMAD R5, R26.reuse, UR7, R5 ;  /* 0x000000071a057c24 */ /* 0x040fe4000f8e0205 */
[----:B------:R-:W-:Y:S01]  /*b2a0*/  IMAD.WIDE.U32 R2, R26, UR6, R2 ;  /* 0x000000061a027c25 */ /* 0x000fe2000f8e0002 */
[----:B------:R-:W-:Y:S02]  /*b2b0*/  ULDC.64 UR6, c[0x0][0x330] ;  /* 0x0000cc0000067ab9 */ /* 0x000fe40000000a00 */
[----:B------:R-:W-:Y:S01]  /*b2c0*/  UIMAD UR4, UR4, UR6, URZ ;  /* 0x00000006040472a4 */ /* 0x000fe2000f8e023f */
[----:B------:R-:W-:Y:S01]  /*b2d0*/  IMAD.IADD R3, R3, 0x1, R5 ;  /* 0x0000000103037824 */ /* 0x000fe200078e0205 */
[----:B------:R-:W-:-:S02]  /*b2e0*/  MOV R5, UR6 ;  /* 0x0000000600057c02 */ /* 0x000fc40008000f00 */
[----:B------:R-:W-:-:S03]  /*b2f0*/  UIMAD UR4, UR40, UR7, UR4 ;  /* 0x00000007280472a4 */ /* 0x000fc6000f8e0204 */
[----:B------:R-:W-:Y:S01]  /*b300*/  IMAD.WIDE.U32 R2, R5, UR40, R2 ;  /* 0x0000002805027c25 */ /* 0x000fe2000f8e0002 */
[----:B------:R-:W-:-:S03]  /*b310*/  ULDC.64 UR6, c[0x0][0x318] ;  /* 0x0000c60000067ab9 */ /* 0x000fc60000000a00 */
[----:B------:R-:W-:Y:S01]  /*b320*/  VIADD R3, R3, UR4 ;  /* 0x0000000403037c36 */ /* 0x000fe20008000000 */
[----:B------:R-:W-:Y:S01]  /*b330*/  LEA R0, P0, R2, UR6, 0x1 ;  /* 0x0000000602007c11 */ /* 0x000fe2000f8008ff */
[----:B------:R-:W-:-:S03]  /*b340*/  UMOV UR4, 0xffffffff ;  /* 0xffffffff00047882 */ /* 0x000fc60000000000 */
[----:B------:R-:W-:Y:S01]  /*b350*/  LEA.HI.X R6, R2, UR7, R3, 0x1, P0 ;  /* 0x0000000702067c11 */ /* 0x000fe200080f0c03 */
[----:B------:R-:W-:Y:S08]  /*b360*/  BRA.DIV UR4, `(.L_x_68) ;  /* 0x0000002604b87947 */ /* 0x000ff0000b800000 */
[----:B------:R-:W0:Y:S01]  /*b370*/  SHFL.IDX PT, R14, R0, RZ, 0x181f ;  /* 0x00181fff000e7589 */ /* 0x000e2200000e0000 */
[----:B------:R-:W-:Y:S01]  /*b380*/  IMAD.SHL.U32 R8, R22, 0x2, RZ ;  /* 0x0000000216087824 */ /* 0x000fe200078e00ff */
[C---:B------:R-:W-:Y:S02]  /*b390*/  LOP3.LUT R4, R17.reuse, 0x1, RZ, 0xc0, !PT ;  /* 0x0000000111047812 */ /* 0x040fe400078ec0ff */
[----:B------:R-:W1:Y:S01]  /*b3a0*/  SHFL.IDX PT, R3, R6, RZ, 0x181f ;  /* 0x00181fff06037589 */ /* 0x000e6200000e0000 */
[----:B------:R-:W-:Y:S02]  /*b3b0*/  LEA R7, R30, UR43, 0x1 ;  /* 0x0000002b1e077c11 */ /* 0x000fe4000f8e08ff */
[----:B------:R-:W-:Y:S01]  /*b3c0*/  ISETP.NE.U32.AND P1, PT, R4, 0x1, PT ;  /* 0x000000010400780c */ /* 0x000fe20003f25070 */
[----:B------:R-:W-:Y:S01]  /*b3d0*/  SHFL.IDX PT, R5, R6, 0x1, 0x181f ;  /* 0x00381f0006057f89 */ /* 0x000fe200000e0000 */
[C---:B------:R-:W-:Y:S02]  /*b3e0*/  LOP3.LUT P5, RZ, R17.reuse, 0x2, RZ, 0xc0, !PT ;  /* 0x0000000211ff7812 */ /* 0x040fe400078ac0ff */
[C---:B------:R-:W-:Y:S01]  /*b3f0*/  LOP3.LUT P4, RZ, R17.reuse, 0x4, RZ, 0xc0, !PT ;  /* 0x0000000411ff7812 */ /* 0x040fe2000788c0ff */
[----:B------:R-:W-:Y:S01]  /*b400*/  SHFL.IDX PT, R9, R6, 0x2, 0x181f ;  /* 0x00581f0006097f89 */ /* 0x000fe200000e0000 */
[----:B------:R-:W-:-:S02]  /*b410*/  LOP3.LUT P3, RZ, R17, 0x8, RZ, 0xc0, !PT ;  /* 0x0000000811ff7812 */ /* 0x000fc4000786c0ff */
[C---:B------:R-:W-:Y:S01]  /*b420*/  LOP3.LUT P2, RZ, R17.reuse, 0x10, RZ, 0xc0, !PT ;  /* 0x0000001011ff7812 */ /* 0x040fe2000784c0ff */
[----:B------:R-:W-:Y:S01]  /*b430*/  SHFL.IDX PT, R6, R6, 0x3, 0x181f ;  /* 0x00781f0006067f89 */ /* 0x000fe200000e0000 */
[----:B------:R-:W-:Y:S02]  /*b440*/  LOP3.LUT R16, R16, 0xfffffeff, RZ, 0xc0, !PT ;  /* 0xfffffeff10107812 */ /* 0x000fe400078ec0ff */
[----:B------:R-:W-:Y:S02]  /*b450*/  PRMT R4, R17, 0x8880, RZ ;  /* 0x0000888011047816 */ /* 0x000fe400000000ff */
[----:B------:R-:W-:Y:S02]  /*b460*/  @P1 LOP3.LUT R16, R16, 0x100, RZ, 0xfc, !PT ;  /* 0x0000010010101812 */ /* 0x000fe400078efcff */
[----:B0-----:R-:W-:Y:S02]  /*b470*/  IADD3 R2, P0, R14, R8, RZ ;  /* 0x000000080e027210 */ /* 0x001fe40007f1e0ff */
[----:B------:R-:W0:Y:S01]  /*b480*/  SHFL.IDX PT, R14, R0, 0x1, 0x181f ;  /* 0x00381f00000e7f89 */ /* 0x000e2200000e0000 */
[----:B------:R-:W-:-:S02]  /*b490*/  LOP3.LUT R16, R16, 0xfffffdff, RZ, 0xc0, !PT ;  /* 0xfffffdff10107812 */ /* 0x000fc400078ec0ff */
[----:B-1----:R-:W-:Y:S01]  /*b4a0*/  IMAD.X R3, RZ, RZ, R3, P0 ;  /* 0x000000ffff037224 */ /* 0x002fe200000e0603 */
[----:B------:R-:W-:Y:S02]  /*b4b0*/  ISETP.LT.OR P0, PT, R18, 0x1, P1 ;  /* 0x000000011200780c */ /* 0x000fe40000f01670 */
[----:B------:R-:W-:-:S11]  /*b4c0*/  LOP3.LUT P1, RZ, R17, 0x20, RZ, 0xc0, !PT ;  /* 0x0000002011ff7812 */ /* 0x000fd6000782c0ff */
[----:B------:R-:W-:Y:S01]  /*b4d0*/  LDGSTS.E.BYPASS.LTC128B.128 [R7+0x400], desc[UR36][R2.64], !P0 ;  /* 0x0040000002077fae */ /* 0x000fe2000c101d64 */
[----:B------:R-:W-:-:S13]  /*b4e0*/  ISETP.LT.OR P0, PT, R18, 0x1, !P5 ;  /* 0x000000011200780c */ /* 0x000fda0006f01670 */
        /* <DEDUP_REMOVED lines=9> */
[----:B------:R-:W-:-:S04]  /*b580*/  LOP3.LUT P0, RZ, R17, 0x40, RZ, 0xc0, !PT ;  /* 0x0000004011ff7812 */ /* 0x000fc8000780c0ff */
[----:B------:R-:W-:-:S13]  /*b590*/  ISETP.LT.OR P6, PT, R18, 0x1, !P0 ;  /* 0x000000011200780c */ /* 0x000fda00047c1670 */
[----:B------:R-:W-:Y:S01]  /*b5a0*/  LDGSTS.E.BYPASS.LTC128B.128 [R7+0xc400], desc[UR36][R2.64+0x300], !P6 ;  /* 0x0c40030002077fae */ /* 0x000fe2000f101d64 */
[----:B------:R-:W-:-:S13]  /*b5b0*/  ISETP.GT.AND P6, PT, R4, -0x1, PT ;  /* 0xffffffff0400780c */ /* 0x000fda0003fc4270 */
[----:B------:R-:W-:Y:S02]  /*b5c0*/  @P6 LOP3.LUT R16, R16, 0x200, RZ, 0xfc, !PT ;  /* 0x0000020010106812 */ /* 0x000fe400078efcff */
[----:B------:R-:W-:-:S13]  /*b5d0*/  ISETP.LT.OR P6, PT, R18, 0x1, P6 ;  /* 0x000000011200780c */ /* 0x000fda00037c1670 */
[----:B------:R1:W-:Y:S01]  /*b5e0*/  LDGSTS.E.BYPASS.LTC128B.128 [R7+0xe400], desc[UR36][R2.64+0x380], !P6 ;  /* 0x0e40038002077fae */ /* 0x0003e2000f101d64 */
[----:B0-----:R-:W-:-:S03]  /*b5f0*/  IADD3 R4, P6, R14, R8, RZ ;  /* 0x000000080e047210 */ /* 0x001fc60007fde0ff */
[----:B------:R-:W1:Y:S01]  /*b600*/  SHFL.IDX PT, R14, R0, 0x2, 0x181f ;  /* 0x00581f00000e7f89 */ /* 0x000e6200000e0000 */
[----:B------:R-:W-:Y:S02]  /*b610*/  IADD3.X R5, RZ, R5, RZ, P6, !PT ;  /* 0x00000005ff057210 */ /* 0x000fe400037fe4ff */
[----:B-1----:R-:W-:Y:S02]  /*b620*/  IADD3 R2, P6, R14, R8, RZ ;  /* 0x000000080e027210 */ /* 0x002fe40007fde0ff */
[----:B------:R0:W1:Y:S03]  /*b630*/  SHFL.IDX PT, R14, R0, 0x3, 0x181f ;  /* 0x00781f00000e7f89 */ /* 0x00006600000e0000 */
[----:B------:R-:W-:Y:S01]  /*b640*/  IMAD.X R3, RZ, RZ, R9, P6 ;  /* 0x000000ffff037224 */ /* 0x000fe200030e0609 */
[----:B------:R-:W-:-:S04]  /*b650*/  LOP3.LUT P6, RZ, R16, 0x100, RZ, 0xc0, !PT ;  /* 0x0000010010ff7812 */ /* 0x000fc800078cc0ff */
[----:B------:R-:W-:-:S13]  /*b660*/  ISETP.LT.OR P6, PT, R18, 0x11, P6 ;  /* 0x000000111200780c */ /* 0x000fda00037c1670 */
        /* <DEDUP_REMOVED lines=14> */
[----:B------:R-:W-:-:S13]  /*b750*/  ISETP.LT.OR P6, PT, R18, 0x11, P6 ;  /* 0x000000111200780c */ /* 0x000fda00037c1670 */
[----:B------:R2:W-:Y:S01]  /*b760*/  LDGSTS.E.BYPASS.LTC128B.128 [R7+0xec00], desc[UR36][R4.64+0x380], !P6 ;  /* 0x0ec0038004077fae */ /* 0x0005e2000f101d64 */
[----:B------:R-:W-:-:S04]  /*b770*/  LOP3.LUT P6, RZ, R16, 0x100, RZ, 0xc0, !PT ;  /* 0x0000010010ff7812 */ /* 0x000fc800078cc0ff */
[----:B------:R-:W-:Y:S01]  /*b780*/  ISETP.LT.OR P6, PT, R18, 0x21, P6 ;  /* 0x000000211200780c */ /* 0x000fe200037c1670 */
[----:B--2---:R-:W-:-:S12]  /*b790*/  IMAD.MOV.U32 R4, RZ, RZ, RZ ;  /* 0x000000ffff047224 */ /* 0x004fd800078e00ff */
[----:B------:R0:W-:Y:S01]  /*b7a0*/  LDGSTS.E.BYPASS.LTC128B.128 [R7+0x1400], desc[UR36][R2.64], !P6 ;  /* 0x0140000002077fae */ /* 0x0001e2000f101d64 */
[----:B------:R-:W-:-:S13]  /*b7b0*/  ISETP.LT.OR P6, PT, R18, 0x21, !P5 ;  /* 0x000000211200780c */ /* 0x000fda0006fc1670 */
        /* <DEDUP_REMOVED lines=11> */
[----:B------:R-:W-:-:S04]  /*b870*/  LOP3.LUT P6, RZ, R16, 0x200, RZ, 0xc0, !PT ;  /* 0x0000020010ff7812 */ /* 0x000fc800078cc0ff */
[----:B------:R-:W-:-:S13]  /*b880*/  ISETP.LT.OR P6, PT, R18, 0x21, P6 ;  /* 0x000000211200780c */ /* 0x000fda00037c1670 */
[----:B-1----:R0:W-:Y:S02]  /*b890*/  LDGSTS.E.BYPASS.LTC128B.128 [R7+0xf400], desc[UR36][R2.64+0x380], !P6 ;  /* 0x0f40038002077fae */ /* 0x0021e4000f101d64 */
.L_x_132:
[----:B0-----:R-:W-:Y:S02]  /*b8a0*/  IADD3 R2, P6, R14, R8, RZ ;  /* 0x000000080e027210 */ /* 0x001fe40007fde0ff */
[C---:B------:R-:W-:Y:S02]  /*b8b0*/  ISETP.LT.OR P5, PT, R18.reuse, 0x31, !P5 ;  /* 0x000000311200780c */ /* 0x040fe40006fa1670 */
[----:B------:R-:W-:Y:S01]  /*b8c0*/  ISETP.LT.OR P4, PT, R18, 0x31, !P4 ;  /* 0x000000311200780c */ /* 0x000fe20006781670 */
[----:B------:R-:W-:Y:S01]  /*b8d0*/  IMAD.X R3, RZ, RZ, R6, P6 ;  /* 0x000000ffff037224 */ /* 0x000fe200030e0606 */
[----:B------:R-:W-:Y:S02]  /*b8e0*/  LOP3.LUT P6, RZ, R16, 0x100, RZ, 0xc0, !PT ;  /* 0x0000010010ff7812 */ /* 0x000fe400078cc0ff */
[C---:B------:R-:W-:Y:S02]  /*b8f0*/  ISETP.LT.OR P3, PT, R18.reuse, 0x31, !P3 ;  /* 0x000000311200780c */ /* 0x040fe40005f61670 */
[----:B------:R-:W-:-:S02]  /*b900*/  ISETP.LT.OR P6, PT, R18, 0x31, P6 ;  /* 0x000000311200780c */ /* 0x000fc400037c1670 */
[C---:B------:R-:W-:Y:S02]  /*b910*/  ISETP.LT.OR P2, PT, R18.reuse, 0x31, !P2 ;  /* 0x000000311200780c */ /* 0x040fe40005741670 */
[C---:B------:R-:W-:Y:S02]  /*b920*/  ISETP.LT.OR P1, PT, R18.reuse, 0x31, !P1 ;  /* 0x000000311200780c */ /* 0x040fe40004f21670 */
[----:B------:R-:W-:-:S07]  /*b930*/  ISETP.LT.OR P0, PT, R18, 0x31, !P0 ;  /* 0x000000311200780c */ /* 0x000fce0004701670 */
[----:B------:R-:W-:Y:S01]  /*b940*/  @!PT LDS RZ, [RZ] ;  /* 0x00000000fffff984 */ /* 0x000fe20000000800 */
[----:B------:R-:W-:Y:S01]  /*b950*/  @!PT LDS RZ, [RZ] ;  /* 0x00000000fffff984 */ /* 0x000fe20000000800 */
[----:B------:R-:W-:Y:S01]  /*b960*/  @!PT LDS RZ, [RZ] ;  /* 0x00000000fffff984 */ /* 0x000fe20000000800 */
[----:B------:R0:W-:Y:S01]  /*b970*/  LDGSTS.E.BYPASS.LTC128B.128 [R7+0x1c00], desc[UR36][R2.64], !P6 ;  /* 0x01c0000002077fae */ /* 0x0001e2000f101d64 */
[----:B------:R-:W-:-:S03]  /*b980*/  LOP3.LUT P6, RZ, R16, 0x200, RZ, 0xc0, !PT ;  /* 0x0000020010ff7812 */ /* 0x000fc600078cc0ff */
[----:B------:R0:W-:Y:S04]  /*b990*/  LDGSTS.E.BYPASS.LTC128B.128 [R7+0x3c00], desc[UR36][R2.64+0x80], !P5 ;  /* 0x03c0008002077fae */ /* 0x0001e8000e901d64 */
[----:B------:R0:W-:Y:S04]  /*b9a0*/  LDGSTS.E.BYPASS.LTC128B.128 [R7+0x5c00], desc[UR36][R2.64+0x100], !P4 ;  /* 0x05c0010002077fae */ /* 0x0001e8000e101d64 */
[----:B------:R0:W-:Y:S04]  /*b9b0*/  LDGSTS.E.BYPASS.LTC128B.128 [R7+0x7c00], desc[UR36][R2.64+0x180], !P3 ;  /* 0x07c0018002077fae */ /* 0x0001e8000d901d64 */
[----:B------:R0:W-:Y:S04]  /*b9c0*/  LDGSTS.E.BYPASS.LTC128B.128 [R7+0x9c00], desc[UR36][R2.64+0x200], !P2 ;  /* 0x09c0020002077fae */ /* 0x0001e8000d101d64 */
[----:B------:R0:W-:Y:S04]  /*b9d0*/  LDGSTS.E.BYPASS.LTC128B.128 [R7+0xbc00], desc[UR36][R2.64+0x280], !P1 ;  /* 0x0bc0028002077fae */ /* 0x0001e8000c901d64 */
[----:B------:R0:W-:Y:S01]  /*b9e0*/  LDGSTS.E.BYPASS.LTC128B.128 [R7+0xdc00], desc[UR36][R2.64+0x300], !P0 ;  /* 0x0dc0030002077fae */ /* 0x0001e2000c101d64 */
[----:B------:R-:W-:-:S13]  /*b9f0*/  ISETP.LT.OR P0, PT, R18, 0x31, P6 ;  /* 0x000000311200780c */ /* 0x000fda0003701670 */
[----:B------:R0:W-:Y:S01]  /*ba00*/  LDGSTS.E.BYPASS.LTC128B.128 [R7+0xfc00], desc[UR36][R2.64+0x380], !P0 ;  /* 0x0fc0038002077fae */ /* 0x0001e2000c101d64 */
[----:B------:R-:W-:Y:S01]  /*ba10*/  NOP ;  /* 0x0000000000007918 */ /* 0x000fe20000000000 */
[----:B------:R-:W-:Y:S02]  /*ba20*/  SYNCS.ARRIVE.TRANS64.RED.A0T1 RZ, [UR43+0x28c50], RZ ;  /* 0x028c50ffffff79a7 */ /* 0x000fe4000820042b */
[----:B------:R-:W-:Y:S01]  /*ba30*/  ARRIVES.LDGSTSBAR.64.TRANSCNT [UR43+0x28c50] ;  /* 0x028c5000ff0079b0 */ /* 0x000fe20008000aab */
[----:B------:R-:W-:Y:S01]  /*ba40*/  NOP ;  /* 0x0000000000007918 */ /* 0x000fe20000000000 */
[----:B------:R-:W-:-:S13]  /*ba50*/  ISETP.NE.AND P6, PT, R33, 0x3, PT ;  /* 0x000000032100780c */ /* 0x000fda0003fc5270 */
[----:B0-----:R-:W-:Y:S05]  /*ba60*/  @!P6 BRA `(.L_x_69) ;  /* 0x000000000004e947 */ /* 0x001fea0003800000 */
[----:B------:R-:W-:Y:S01]  /*ba70*/  BPT.TRAP 0x1 ;  /* 0x000000040000795c */ /* 0x000fe20000300000 */
.L_x_69:
[----:B------:R-:W-:Y:S01]  /*ba80*/  IADD3 R25, R25, -0x2, RZ ;  /* 0xfffffffe19197810 */ /* 0x000fe20007ffe0ff */
[----:B------:R-:W-:Y:S01]  /*ba90*/  SYNCS.ARRIVE.TRANS64.A1T0 RZ, [UR43+0x28c50], RZ ;  /* 0x028c50ffffff79a7 */ /* 0x000fe2000810002b */
[----:B------:R-:W-:Y:S01]  /*baa0*/  BSSY B0, `(.L_x_53) ;  /* 0x00000f1000007945 */ /* 0x000fe20003800000 */
[----:B------:R-:W-:Y:S01]  /*bab0*/  IMAD.MOV.U32 R21, RZ, RZ, 0x1 ;  /* 0x00000001ff157424 */ /* 0x000fe200078e00ff */
[----:B------:R-:W-:Y:S01]  /*bac0*/  ISETP.GE.AND P0, PT, R25, UR45, PT ;  /* 0x0000002d19007c0c */ /* 0x000fe2000bf06270 */
[----:B------:R-:W-:-:S12]  /*bad0*/  IMAD.MOV.U32 R0, RZ, RZ, 0x1 ;  /* 0x00000001ff007424 */ /* 0x000fd800078e00ff */
[----:B------:R-:W-:Y:S05]  /*bae0*/  @!P0 BRA `(.L_x_70) ;  /* 0x0000000c00b08947 */ /* 0x000fea0003800000 */
[----:B------:R-:W-:Y:S01]  /*baf0*/  UIADD3 UR4, UR44, 0x1, URZ ;  /* 0x000000012c047890 */ /* 0x000fe2000fffe03f */
[----:B------:R-:W-:Y:S01]  /*bb00*/  LOP3.LUT R3, RZ, UR42, RZ, 0x33, !PT ;  /* 0x0000002aff037c12 */ /* 0x000fe2000f8e33ff */
[----:B------:R-:W-:Y:S01]  /*bb10*/  IMAD.MOV.U32 R21, RZ, RZ, 0x1 ;  /* 0x00000001ff157424 */ /* 0x000fe200078e00ff */
[----:B------:R-:W-:Y:S01]  /*bb20*/  IADD3 R36, R37, R28, R36 ;  /* 0x0000001c25247210 */ /* 0x000fe20007ffe024 */
[----:B------:R-:W-:Y:S01]  /*bb30*/  UIMAD UR4, UR4, UR38, URZ ;  /* 0x00000026040472a4 */ /* 0x000fe2000f8e023f */
[----:B------:R-:W-:Y:S02]  /*bb40*/  LOP3.LUT R28, R34, 0x40, RZ, 0xc0, !PT ;  /* 0x00000040221c7812 */ /* 0x000fe400078ec0ff */
[----:B------:R-:W-:Y:S01]  /*bb50*/  LOP3.LUT R25, R17, 0x80, RZ, 0xc0, !PT ;  /* 0x0000008011197812 */ /* 0x000fe200078ec0ff */
[----:B------:R-:W-:Y:S01]  /*bb60*/  VIADD R36, R36, 0xffffff40 ;  /* 0xffffff4024247836 */ /* 0x000fe20000000000 */
[----:B------:R-:W-:Y:S02]  /*bb70*/  SHF.R.U32.HI R28, RZ, 0x2, R28 ;  /* 0x00000002ff1c7819 */ /* 0x000fe4000001161c */
[----:B------:R-:W-:-:S02]  /*bb80*/  LOP3.LUT R0, RZ, UR4, RZ, 0x33, !PT ;  /* 0x00000004ff007c12 */ /* 0x000fc4000f8e33ff */
[----:B------:R-:W-:Y:S02]  /*bb90*/  SHF.R.U32.HI R25, RZ, 0x3, R25 ;  /* 0x00000003ff197819 */ /* 0x000fe40000011619 */
[----:B------:R-:W-:Y:S02]  /*bba0*/  VIMNMX R3, R0, R3, !PT ;  /* 0x0000000300037248 */ /* 0x000fe40007fe0100 */
[----:B------:R-:W-:Y:S02]  /*bbb0*/  MOV R0, 0x1 ;  /* 0x0000000100007802 */ /* 0x000fe40000000f00 */
[C---:B------:R-:W-:Y:S01]  /*bbc0*/  IADD3 R22, -R3.reuse, -0x2, RZ ;  /* 0xfffffffe03167810 */ /* 0x040fe20007ffe1ff */
[----:B------:R-:W-:-:S07]  /*bbd0*/  IMAD R9, R3, -0x40, R36 ;  /* 0xffffffc003097824 */ /* 0x000fce00078e0224 */
.L_x_85:
[----:B------:R-:W0:Y:S01]  /*bbe0*/  LDC R2, c[0x0][0x430] ;  /* 0x00010c00ff027b82 */ /* 0x000e220000000800 */
[----:B------:R-:W-:Y:S01]  /*bbf0*/  ISETP.GT.U32.AND P0, PT, R31, 0x3f, PT ;  /* 0x0000003f1f00780c */ /* 0x000fe20003f04070 */
[----:B------:R-:W-:Y:S01]  /*bc00*/  BSSY B1, `(.L_x_71) ;  /* 0x0000014000017945 */ /* 0x000fe20003800000 */
[----:B------:R-:W-:Y:S02]  /*bc10*/  IMAD.MOV.U32 R7, RZ, RZ, R9 ;  /* 0x000000ffff077224 */ /* 0x000fe400078e0009 */
[----:B------:R-:W-:Y:S01]  /*bc20*/  IMAD.MOV.U32 R6, RZ, RZ, RZ ;  /* 0x000000ffff067224 */ /* 0x000fe200078e00ff */
[----:B0-----:R-:W-:-:S13]  /*bc30*/  ISETP.NE.AND P1, PT, R2, 0x1, PT ;  /* 0x000000010200780c */ /* 0x001fda0003f25270 */
[----:B------:R-:W0:Y:S08]  /*bc40*/  @P1 LDC R2, c[0x0][0x434] ;  /* 0x00010d00ff021b82 */ /* 0x000e300000000800 */
[----:B------:R-:W1:Y:S01]  /*bc50*/  @P1 LDC R3, c[0x0][0x438] ;  /* 0x00010e00ff031b82 */ /* 0x000e620000000800 */
[----:B0-----:R-:W-:-:S05]  /*bc60*/  @P1 IMAD.HI.U32 R2, R9, R2, RZ ;  /* 0x0000000209021227 */ /* 0x001fca00078e00ff */
[----:B-1----:R-:W-:Y:S01]  /*bc70*/  @P1 SHF.R.U32.HI R7, RZ, R3, R2 ;  /* 0x00000003ff071219 */ /* 0x002fe20000011602 */
[----:B--2---:R-:W-:Y:S06]  /*bc80*/  @P0 BRA `(.L_x_72) ;  /* 0x00000000002c0947 */ /* 0x004fec0003800000 */
[----:B------:R-:W-:Y:S01]  /*bc90*/  ULDC.64 UR4, c[0x0][0x428] ;  /* 0x00010a0000047ab9 */ /* 0x000fe20000000a00 */
[----:B------:R-:W-:Y:S01]  /*bca0*/  SHF.R.S32.HI R3, RZ, 0x1f, R7 ;  /* 0x0000001fff037819 */ /* 0x000fe20000011407 */
[----:B------:R-:W-:Y:S01]  /*bcb0*/  IMAD R5, R32, UR4, RZ ;  /* 0x0000000420057c24 */ /* 0x000fe2000f8e02ff */
[----:B------:R-:W-:-:S03]  /*bcc0*/  MOV R2, R7 ;  /* 0x0000000700027202 */ /* 0x000fc60000000f00 */
[C---:B------:R-:W-:Y:S02]  /*bcd0*/  IMAD R5, R24.reuse, UR5, R5 ;  /* 0x0000000518057c24 */ /* 0x040fe4000f8e0205 */
[----:B------:R-:W-:Y:S01]  /*bce0*/  IMAD.WIDE.U32 R2, R24, UR4, R2 ;  /* 0x0000000418027c25 */ /* 0x000fe2000f8e0002 */
[----:B------:R-:W-:-:S03]  /*bcf0*/  ULDC.64 UR4, c[0x0][0x418] ;  /* 0x0001060000047ab9 */ /* 0x000fc60000000a00 */
[----:B------:R-:W-:Y:S01]  /*bd00*/  IMAD.IADD R3, R5, 0x1, R3 ;  /* 0x0000000105037824 */ /* 0x000fe200078e0203 */
[----:B------:R-:W-:-:S04]  /*bd10*/  LEA R4, P0, R2, UR4, 0x2 ;  /* 0x0000000402047c11 */ /* 0x000fc8000f8010ff */
[----:B------:R-:W-:-:S05]  /*bd20*/  LEA.HI.X R5, R2, UR5, R3, 0x2, P0 ;  /* 0x0000000502057c11 */ /* 0x000fca00080f1403 */
[----:B------:R0:W5:Y:S04]  /*bd30*/  LDG.E R6, desc[UR36][R4.64] ;  /* 0x0000002404067981 */ /* 0x000168000c1e1900 */
.L_x_72:
[----:B------:R-:W-:Y:S05]  /*bd40*/  BSYNC B1 ;  /* 0x0000000000017941 */ /* 0x000fea0003800000 */
.L_x_71:
[----:B------:R-:W-:-:S13]  /*bd50*/  ISETP.NE.AND P0, PT, R33, 0x3, PT ;  /* 0x000000032100780c */ /* 0x000fda0003f05270 */
[----:B------:R-:W-:Y:S05]  /*bd60*/  @!P0 BRA `(.L_x_73) ;  /* 0x0000000000048947 */ /* 0x000fea0003800000 */
[----:B------:R-:W-:Y:S01]  /*bd70*/  BPT.TRAP 0x1 ;  /* 0x000000040000795c */ /* 0x000fe20000300000 */
.L_x_73:
[----:B------:R-:W-:Y:S01]  /*bd80*/  LEA R10, R0, UR43, 0x3 ;  /* 0x0000002b000a7c11 */ /* 0x000fe2000f8e18ff */
[----:B------:R-:W-:Y:S01]  /*bd90*/  BSSY B1, `(.L_x_74) ;  /* 0x0000004000017945 */ /* 0x000fe20003800000 */
[----:B------:R-:W-:-:S04]  /*bda0*/  SHF.L.U32 R20, R21, 0x1f, RZ ;  /* 0x0000001f15147819 */ /* 0x000fc800000006ff */
[----:B------:R-:W1:Y:S02]  /*bdb0*/  SYNCS.PHASECHK.TRANS64.TRYWAIT P0, [R10+URZ+0x28c40], R20 ;  /* 0x028c40140a0075a7 */ /* 0x000e64000800017f */
[----:B-1----:R-:W-:Y:S05]  /*bdc0*/  @!P0 BRA `(.L_x_75) ;  /* 0x0000002400308947 */ /* 0x002fea0003800000 */
.L_x_133:
[----:B------:R-:W-:Y:S05]  /*bdd0*/  BSYNC B1 ;  /* 0x0000000000017941 */ /* 0x000fea0003800000 */
.L_x_74:
[----:B------:R-:W-:Y:S01]  /*bde0*/  ULDC UR4, c[0x0][0x430] ;  /* 0x00010c0000047ab9 */ /* 0x000fe20000000800 */
[----:B-----5:R-:W-:Y:S01]  /*bdf0*/  SHF.R.S32.HI R18, RZ, 0x1f, R6 ;  /* 0x0000001fff127819 */ /* 0x020fe20000011406 */
[----:B------:R-:W-:Y:S01]  /*be00*/  UIADD3 UR4, -UR4, URZ, URZ ;  /* 0x0000003f04047290 */ /* 0x000fe2000fffe13f */
[----:B------:R-:W-:Y:S01]  /*be10*/  R2UR UR6, R23 ;  /* 0x00000000170672ca */ /* 0x000fe200000e0000 */
[----:B------:R-:W-:Y:S01]  /*be20*/  IMAD R17, R0, 0x1000, R30 ;  /* 0x0000100000117824 */ /* 0x000fe200078e021e */
[----:B------:R-:W-:-:S03]  /*be30*/  LOP3.LUT P1, RZ, R16, 0x1, RZ, 0xc0, !PT ;  /* 0x0000000110ff7812 */ /* 0x000fc6000782c0ff */
[----:B------:R-:W-:Y:S01]  /*be40*/  IMAD R7, R7, UR4, R9 ;  /* 0x0000000407077c24 */ /* 0x000fe2000f8e0209 */
[----:B------:R-:W-:-:S04]  /*be50*/  ULDC.64 UR4, c[0x0][0x300] ;  /* 0x0000c00000047ab9 */ /* 0x000fc80000000a00 */
[----:B------:R-:W-:-:S05]  /*be60*/  SHF.R.S32.HI R19, RZ, 0x1f, R7 ;  /* 0x0000001fff137819 */ /* 0x000fca0000011407 */
[----:B------:R-:W-:-:S04]  /*be70*/  IMAD R2, R19, UR4, RZ ;  /* 0x0000000413027c24 */ /* 0x000fc8000f8e02ff */
[C---:B0-----:R-:W-:Y:S02]  /*be80*/  IMAD R5, R7.reuse, UR5, R2 ;  /* 0x0000000507057c24 */ /* 0x041fe4000f8e0202 */
[----:B------:R-:W-:Y:S01]  /*be90*/  IMAD.WIDE.U32 R2, R7, UR4, RZ ;  /* 0x0000000407027c25 */ /* 0x000fe2000f8e00ff */
[----:B------:R-:W-:-:S03]  /*bea0*/  ULDC.64 UR4, c[0x0][0x310] ;  /* 0x0000c40000047ab9 */ /* 0x000fc60000000a00 */
[----:B------:R-:W-:Y:S02]  /*beb0*/  IMAD.IADD R3, R3, 0x1, R5 ;  /* 0x0000000103037824 */ /* 0x000fe400078e0205 */
[----:B------:R-:W-:Y:S02]  /*bec0*/  IMAD R5, R18, UR4, RZ ;  /* 0x0000000412057c24 */ /* 0x000fe4000f8e02ff */
[----:B------:R-:W-:-:S04]  /*bed0*/  IMAD.WIDE.U32 R2, R6, UR4, R2 ;  /* 0x0000000406027c25 */ /* 0x000fc8000f8e0002 */
[----:B------:R-:W-:Y:S01]  /*bee0*/  IMAD R5, R6, UR5, R5 ;  /* 0x0000000506057c24 */ /* 0x000fe2000f8e0205 */
[----:B------:R-:W-:-:S03]  /*bef0*/  ULDC.64 UR4, c[0x0][0x308] ;  /* 0x0000c20000047ab9 */ /* 0x000fc60000000a00 */
[----:B------:R-:W-:Y:S01]  /*bf00*/  IMAD.IADD R3, R3, 0x1, R5 ;  /* 0x0000000103037824 */ /* 0x000fe200078e0205 */
[----:B------:R-:W-:Y:S01]  /*bf10*/  MOV R5, UR4 ;  /* 0x0000000400057c02 */ /* 0x000fe20008000f00 */
[----:B------:R-:W-:-:S03]  /*bf20*/  UIMAD UR4, UR6, UR4, URZ ;  /* 0x00000004060472a4 */ /* 0x000fc6000f8e023f */
[----:B------:R-:W-:Y:S01]  /*bf30*/  ULDC.64 UR6, c[0x0][0x2e8] ;  /* 0x0000ba0000067ab9 */ /* 0x000fe20000000a00 */
[----:B------:R-:W-:Y:S02]  /*bf40*/  UIMAD UR4, UR40, UR5, UR4 ;  /* 0x00000005280472a4 */ /* 0x000fe4000f8e0204 */
[----:B------:R-:W-:-:S04]  /*bf50*/  IMAD.WIDE.U32 R2, R5, UR40, R2 ;  /* 0x0000002805027c25 */ /* 0x000fc8000f8e0002 */
[----:B------:R-:W-:Y:S01]  /*bf60*/  VIADD R29, R3, UR4 ;  /* 0x00000004031d7c36 */ /* 0x000fe20008000000 */
[----:B------:R-:W-:Y:S01]  /*bf70*/  LEA R26, P0, R2, UR6, 0x1 ;  /* 0x00000006021a7c11 */ /* 0x000fe2000f8008ff */
[----:B------:R-:W-:-:S03]  /*bf80*/  UMOV UR4, 0xffffffff ;  /* 0xffffffff00047882 */ /* 0x000fc60000000000 */
[----:B------:R-:W-:Y:S01]  /*bf90*/  LEA.HI.X R29, R2, UR7, R29, 0x1, P0 ;  /* 0x00000007021d7c11 */ /* 0x000fe200080f0c1d */
[----:B------:R-:W-:Y:S08]  /*bfa0*/  BRA.DIV UR4, `(.L_x_76) ;  /* 0x0000002204cc7947 */ /* 0x000ff0000b800000 */
[----:B------:R-:W0:Y:S01]  /*bfb0*/  SHFL.IDX PT, R14, R26, RZ, 0x181f ;  /* 0x00181fff1a0e7589 */ /* 0x000e2200000e0000 */
[----:B------:R-:W-:-:S03]  /*bfc0*/  LEA R27, R17, UR43, 0x1 ;  /* 0x0000002b111b7c11 */ /* 0x000fc6000f8e08ff */
[----:B------:R-:W2:Y:S04]  /*bfd0*/  SHFL.IDX PT, R3, R29, RZ, 0x181f ;  /* 0x00181fff1d037589 */ /* 0x000ea800000e0000 */
[----:B------:R-:W-:Y:S01]  /*bfe0*/  SHFL.IDX PT, R34, R29, 0x3, 0x181f ;  /* 0x00781f001d227f89 */ /* 0x000fe200000e0000 */
[----:B0-----:R-:W-:-:S03]  /*bff0*/  IADD3 R12, P0, R14, R8, RZ ;  /* 0x000000080e0c7210 */ /* 0x001fc60007f1e0ff */
[----:B------:R-:W0:Y:S01]  /*c000*/  SHFL.IDX PT, R14, R26, 0x1, 0x181f ;  /* 0x00381f001a0e7f89 */ /* 0x000e2200000e0000 */
[----:B--2---:R-:W-:-:S03]  /*c010*/  IADD3.X R13, RZ, R3, RZ, P0, !PT ;  /* 0x00000003ff0d7210 */ /* 0x004fc600007fe4ff */
[----:B------:R-:W2:Y:S04]  /*c020*/  SHFL.IDX PT, R3, R29, 0x1, 0x181f ;  /* 0x00381f001d037f89 */ /* 0x000ea800000e0000 */
[----:B------:R3:W-:Y:S01]  /*c030*/  LDGSTS.E.BYPASS.LTC128B.128 [R27+0x22400], desc[UR36][R12.64], !P1 ;  /* 0x224000000c1b7fae */ /* 0x0007e2000c901d64 */
[----:B0-----:R-:W-:-:S03]  /*c040*/  IADD3 R4, P0, R14, R8, RZ ;  /* 0x000000080e047210 */ /* 0x001fc60007f1e0ff */
[----:B------:R-:W0:Y:S02]  /*c050*/  SHFL.IDX PT, R14, R26, 0x2, 0x181f ;  /* 0x00581f001a0e7f89 */ /* 0x000e2400000e0000 */
[----:B--2---:R-:W-:Y:S02]  /*c060*/  IMAD.X R5, RZ, RZ, R3, P0 ;  /* 0x000000ffff057224 */ /* 0x004fe400000e0603 */
[----:B------:R-:W2:Y:S04]  /*c070*/  SHFL.IDX PT, R3, R29, 0x2, 0x181f ;  /* 0x00581f001d037f89 */ /* 0x000ea800000e0000 */
[----:B------:R3:W-:Y:S01]  /*c080*/  LDGSTS.E.BYPASS.LTC128B.128 [R27+0x22c00], desc[UR36][R4.64], !P1 ;  /* 0x22c00000041b7fae */ /* 0x0007e2000c901d64 */
[----:B0-----:R-:W-:-:S03]  /*c090*/  IADD3 R2, P0, R14, R8, RZ ;  /* 0x000000080e027210 */ /* 0x001fc60007f1e0ff */
[----:B------:R3:W0:Y:S02]  /*c0a0*/  SHFL.IDX PT, R14, R26, 0x3, 0x181f ;  /* 0x00781f001a0e7f89 */ /* 0x00062400000e0000 */
[----:B--2---:R-:W-:-:S05]  /*c0b0*/  IMAD.X R3, RZ, RZ, R3, P0 ;  /* 0x000000ffff037224 */ /* 0x004fca00000e0603 */
[----:B------:R3:W-:Y:S03]  /*c0c0*/  LDGSTS.E.BYPASS.LTC128B.128 [R27+0x23400], desc[UR36][R2.64], !P1 ;  /* 0x23400000021b7fae */ /* 0x0007e6000c901d64 */
.L_x_143:
[----:B0--3--:R-:W-:-:S04]  /*c0d0*/  IADD3 R2, P0, R14, R8, RZ ;  /* 0x000000080e027210 */ /* 0x009fc80007f1e0ff */
[----:B------:R-:W-:Y:S02]  /*c0e0*/  IADD3.X R3, RZ, R34, RZ, P0, !PT ;  /* 0x00000022ff037210 */ /* 0x000fe400007fe4ff */
[----:B------:R-:W-:-:S03]  /*c0f0*/  PLOP3.LUT P0, PT, PT, PT, PT, 0x80, 0x0 ;  /* 0x000000000000781c */ /* 0x000fc60003f0f070 */
[----:B------:R-:W-:Y:S01]  /*c100*/  @!PT LDS RZ, [RZ] ;  /* 0x00000000fffff984 */ /* 0x000fe20000000800 */
[----:B------:R-:W-:Y:S01]  /*c110*/  @!PT LDS RZ, [RZ] ;  /* 0x00000000fffff984 */ /* 0x000fe20000000800 */
[----:B------:R-:W-:Y:S01]  /*c120*/  @!PT LDS RZ, [RZ] ;  /* 0x00000000fffff984 */ /* 0x000fe20000000800 */
[----:B------:R0:W-:Y:S01]  /*c130*/  LDGSTS.E.BYPASS.LTC128B.128 [R27+0x23c00], desc[UR36][R2.64], !P1 ;  /* 0x23c00000021b7fae */ /* 0x0001e2000c901d64 */
[----:B------:R-:W-:-:S09]  /*c140*/  NOP ;  /* 0x0000000000007918 */ /* 0x000fd20000000000 */
.L_x_77:
[----:B------:R-:W-:Y:S02]  /*c150*/  PLOP3.LUT P1, PT, P1, P0, PT, 0xa2, 0x0 ;  /* 0x000000000000781c */ /* 0x000fe40000f21472 */
[----:B------:R-:W-:-:S08]  /*c160*/  @P0 R2UR P1, UR4, R10 ;  /* 0x000000000a0402ca */ /* 0x000fd00000020000 */
[----:B------:R-:W-:-:S05]  /*c170*/  @P0 PLOP3.LUT P0, PT, P1, PT, PT, 0x80, 0x0 ;  /* 0x000000000000081c */ /* 0x000fca0000f0f070 */
[----:B------:R-:W-:Y:S01]  /*c180*/  @!P1 SYNCS.ARRIVE.TRANS64.RED.A0T1 RZ, [UR4+0x28c30], RZ ;  /* 0x028c30ffffff99a7 */ /* 0x000fe20008200404 */
[----:B------:R-:W-:Y:S07]  /*c190*/  @!P1 ARRIVES.LDGSTSBAR.64.TRANSCNT [UR4+0x28c30] ;  /* 0x028c3000ff0099b0 */ /* 0x000fee0008000a84 */
[----:B------:R-:W-:Y:S05]  /*c1a0*/  @P0 BRA.U.ANY `(.L_x_77) ;  /* 0xfffffffd00e80947 */ /* 0x000fea000393ffff */
[----:B------:R-:W-:Y:S01]  /*c1b0*/  NOP ;  /* 0x0000000000007918 */ /* 0x000fe20000000000 */
[----:B------:R-:W-:-:S13]  /*c1c0*/  ISETP.NE.AND P2, PT, R33, 0x3, PT ;  /* 0x000000032100780c */ /* 0x000fda0003f45270 */
[----:B------:R-:W-:Y:S05]  /*c1d0*/  @!P2 BRA `(.L_x_78) ;  /* 0x000000000004a947 */ /* 0x000fea0003800000 */
[----:B------:R-:W-:Y:S01]  /*c1e0*/  BPT.TRAP 0x1 ;  /* 0x000000040000795c */ /* 0x000fe20000300000 */
.L_x_78:
[----:B------:R2:W-:Y:S01]  /*c1f0*/  SYNCS.ARRIVE.TRANS64.A1T0 RZ, [R10+URZ+0x28c30], RZ ;  /* 0x028c30ff0aff79a7 */ /* 0x0005e2000810003f */
[----:B------:R-:W-:Y:S05]  /*c200*/  @!P2 BRA `(.L_x_79) ;  /* 0x000000000004a947 */ /* 0x000fea0003800000 */
[----:B------:R-:W-:Y:S01]  /*c210*/  BPT.TRAP 0x1 ;  /* 0x000000040000795c */ /* 0x000fe20000300000 */
.L_x_79:
[----:B------:R-:W3:Y:S01]  /*c220*/  SYNCS.PHASECHK.TRANS64.TRYWAIT P0, [R10+URZ+0x28c60], R20 ;  /* 0x028c60140a0075a7 */ /* 0x000ee2000800017f */
[----:B------:R-:W-:Y:S04]  /*c230*/  BSSY B1, `(.L_x_80) ;  /* 0x0000002000017945 */ /* 0x000fe80003800000 */
[----:B---3--:R-:W-:Y:S05]  /*c240*/  @!P0 BRA `(.L_x_81) ;  /* 0x0000002400308947 */ /* 0x008fea0003800000 */
.L_x_144:
[----:B------:R-:W-:Y:S05]  /*c250*/  BSYNC B1 ;  /* 0x0000000000017941 */ /* 0x000fea0003800000 */
.L_x_80:
[----:B------:R-:W-:Y:S01]  /*c260*/  ULDC.64 UR4, c[0x0][0x328] ;  /* 0x0000ca0000047ab9 */ /* 0x000fe20000000a00 */
[----:B------:R-:W-:Y:S01]  /*c270*/  ULDC.64 UR6, c[0x0][0x338] ;  /* 0x0000ce0000067ab9 */ /* 0x000fe20000000a00 */
[----:B0-----:R-:W-:Y:S01]  /*c280*/  IMAD R2, R19, UR4, RZ ;  /* 0x0000000413027c24 */ /* 0x001fe2000f8e02ff */
[----:B------:R-:W-:Y:S01]  /*c290*/  LOP3.LUT P5, RZ, R16, 0x8, RZ, 0xc0, !PT ;  /* 0x0000000810ff7812 */ /* 0x000fe200078ac0ff */
[----:B------:R-:W-:Y:S01]  /*c2a0*/  IMAD R17, R0, 0x7000, R17 ;  /* 0x0000700000117824 */ /* 0x000fe200078e0211 */
[C---:B------:R-:W-:Y:S01]  /*c2b0*/  LOP3.LUT P4, RZ, R16.reuse, 0x4, RZ, 0xc0, !PT ;  /* 0x0000000410ff7812 */ /* 0x040fe2000788c0ff */
[C---:B------:R-:W-:Y:S01]  /*c2c0*/  IMAD R5, R7.reuse, UR5, R2 ;  /* 0x0000000507057c24 */ /* 0x040fe2000f8e0202 */
[----:B------:R-:W-:Y:S01]  /*c2d0*/  LOP3.LUT P3, RZ, R16, 0x2, RZ, 0xc0, !PT ;  /* 0x0000000210ff7812 */ /* 0x000fe2000786c0ff */
[----:B------:R-:W-:Y:S01]  /*c2e0*/  IMAD.WIDE.U32 R2, R7, UR4, RZ ;  /* 0x0000000407027c25 */ /* 0x000fe2000f8e00ff */
[----:B------:R-:W-:-:S03]  /*c2f0*/  R2UR UR4, R23 ;  /* 0x00000000170472ca */ /* 0x000fc600000e0000 */
[----:B------:R-:W-:Y:S02]  /*c300*/  IMAD R7, R18, UR6, RZ ;  /* 0x0000000612077c24 */ /* 0x000fe4000f8e02ff */
[----:B------:R-:W-:Y:S02]  /*c310*/  IMAD.IADD R3, R3, 0x1, R5 ;  /* 0x0000000103037824 */ /* 0x000fe400078e0205 */
[C---:B------:R-:W-:Y:S02]  /*c320*/  IMAD R7, R6.reuse, UR7, R7 ;  /* 0x0000000706077c24 */ /* 0x040fe4000f8e0207 */
[----:B------:R-:W-:Y:S01]  /*c330*/  IMAD.WIDE.U32 R2, R6, UR6, R2 ;  /* 0x0000000606027c25 */ /* 0x000fe2000f8e0002 */
[----:B------:R-:W-:Y:S02]  /*c340*/  ULDC.64 UR6, c[0x0][0x330] ;  /* 0x0000cc0000067ab9 */ /* 0x000fe40000000a00 */
[----:B------:R-:W-:Y:S01]  /*c350*/  MOV R5, UR6 ;  /* 0x0000000600057c02 */ /* 0x000fe20008000f00 */
[----:B------:R-:W-:Y:S01]  /*c360*/  UIMAD UR4, UR4, UR6, URZ ;  /* 0x00000006040472a4 */ /* 0x000fe2000f8e023f */
[----:B------:R-:W-:-:S03]  /*c370*/  IMAD.IADD R3, R3, 0x1, R7 ;  /* 0x0000000103037824 */ /* 0x000fc600078e0207 */
[----:B------:R-:W-:Y:S02]  /*c380*/  UIMAD UR4, UR40, UR7, UR4 ;  /* 0x00000007280472a4 */ /* 0x000fe4000f8e0204 */
        /* <DEDUP_REMOVED lines=8> */
[C---:B------:R-:W-:Y:S02]  /*c410*/  LOP3.LUT P1, RZ, R16.reuse, 0x40, RZ, 0xc0, !PT ;  /* 0x0000004010ff7812 */ /* 0x040fe4000782c0ff */
[C---:B------:R-:W-:Y:S01]  /*c420*/  LOP3.LUT P6, RZ, R16.reuse, 0x20, RZ, 0xc0, !PT ;  /* 0x0000002010ff7812 */ /* 0x040fe200078cc0ff */
[----:B------:R-:W4:Y:S01]  /*c430*/  SHFL.IDX PT, R3, R19, RZ, 0x181f ;  /* 0x00181fff13037589 */ /* 0x000f2200000e0000 */
[----:B------:R-:W-:Y:S02]  /*c440*/  LEA R17, R17, UR43, 0x1 ;  /* 0x0000002b11117c11 */ /* 0x000fe4000f8e08ff */
[----:B------:R-:W-:Y:S01]  /*c450*/  LOP3.LUT P2, RZ, R16, 0x10, RZ, 0xc0, !PT ;  /* 0x0000001010ff7812 */ /* 0x000fe2000784c0ff */
[----:B------:R-:W-:Y:S01]  /*c460*/  SHFL.IDX PT, R5, R19, 0x1, 0x181f ;  /* 0x00381f0013057f89 */ /* 0x000fe200000e0000 */
[----:B------:R-:W-:-:S03]  /*c470*/  P2R R11, PR, RZ, 0x40 ;  /* 0x00000040ff0b7803 */ /* 0x000fc60000000000 */
[----:B-1-3--:R-:W-:Y:S04]  /*c480*/  SHFL.IDX PT, R20, R19, 0x2, 0x181f ;  /* 0x00581f0013147f89 */ /* 0x00afe800000e0000 */
[----:B------:R-:W-:Y:S01]  /*c490*/  SHFL.IDX PT, R19, R19, 0x3, 0x181f ;  /* 0x00781f0013137f89 */ /* 0x000fe200000e0000 */
[----:B0-----:R-:W-:-:S03]  /*c4a0*/  IADD3 R6, P0, R14, R8, RZ ;  /* 0x000000080e067210 */ /* 0x001fc60007f1e0ff */
[----:B------:R-:W0:Y:S02]  /*c4b0*/  SHFL.IDX PT, R14, R18, 0x1, 0x181f ;  /* 0x00381f00120e7f89 */ /* 0x000e2400000e0000 */
[----:B----4-:R-:W-:-:S05]  /*c4c0*/  IMAD.X R7, RZ, RZ, R3, P0 ;  /* 0x000000ffff077224 */ /* 0x010fca00000e0603 */
[----:B------:R-:W-:Y:S01]  /*c4d0*/  LDGSTS.E.BYPASS.LTC128B.128 [R17+0x400], desc[UR36][R6.64], !P1 ;  /* 0x0040000006117fae */ /* 0x000fe2000c901d64 */
[----:B------:R-:W-:-:S03]  /*c4e0*/  ISETP.NE.U32.AND P1, PT, R25, RZ, PT ;  /* 0x000000ff1900720c */ /* 0x000fc60003f25070 */
[----:B------:R-:W-:Y:S01]  /*c4f0*/  LDGSTS.E.BYPASS.LTC128B.128 [R17+0x2400], desc[UR36][R6.64+0x80], !P6 ;  /* 0x0240008006117fae */ /* 0x000fe2000f101d64 */
[----:B------:R-:W-:-:S03]  /*c500*/  LOP3.LUT P6, RZ, R16, 0x40, RZ, 0xc0, !PT ;  /* 0x0000004010ff7812 */ /* 0x000fc600078cc0ff */
[----:B------:R-:W-:Y:S04]  /*c510*/  LDGSTS.E.BYPASS.LTC128B.128 [R17+0x4400], desc[UR36][R6.64+0x100], !P2 ;  /* 0x0440010006117fae */ /* 0x000fe8000d101d64 */
[----:B------:R-:W-:Y:S01]  /*c520*/  LDGSTS.E.BYPASS.LTC128B.128 [R17+0x6400], desc[UR36][R6.64+0x180], !P5 ;  /* 0x0640018006117fae */ /* 0x000fe2000e901d64 */
[----:B0-----:R-:W-:-:S03]  /*c530*/  IADD3 R4, P0, R14, R8, RZ ;  /* 0x000000080e047210 */ /* 0x001fc60007f1e0ff */
[----:B------:R-:W-:Y:S01]  /*c540*/  LDGSTS.E.BYPASS.LTC128B.128 [R17+0x8400], desc[UR36][R6.64+0x200], !P4 ;  /* 0x0840020006117fae */ /* 0x000fe2000e101d64 */
[----:B------:R-:W-:-:S03]  /*c550*/  IADD3.X R5, RZ, R5, RZ, P0, !PT ;  /* 0x00000005ff057210 */ /* 0x000fc600007fe4ff */
[----:B------:R-:W0:Y:S04]  /*c560*/  SHFL.IDX PT, R14, R18, 0x2, 0x181f ;  /* 0x00581f00120e7f89 */ /* 0x000e2800000e0000 */
[----:B------:R-:W-:Y:S01]  /*c570*/  LDGSTS.E.BYPASS.LTC128B.128 [R17+0xa400], desc[UR36][R6.64+0x280], !P3 ;  /* 0x0a40028006117fae */ /* 0x000fe2000d901d64 */
[----:B0-----:R-:W-:-:S03]  /*c580*/  IADD3 R2, P0, R14, R8, RZ ;  /* 0x000000080e027210 */ /* 0x001fc60007f1e0ff */
[----:B------:R0:W1:Y:S02]  /*c590*/  SHFL.IDX PT, R14, R18, 0x3, 0x181f ;  /* 0x00781f00120e7f89 */ /* 0x00006400000e0000 */
[----:B------:R-:W-:Y:S01]  /*c5a0*/  IMAD.X R3, RZ, RZ, R20, P0 ;  /* 0x000000ffff037224 */ /* 0x000fe200000e0614 */
[----:B------:R-:W-:-:S13]  /*c5b0*/  ISETP.NE.U32.AND P0, PT, R28, RZ, PT ;  /* 0x000000ff1c00720c */ /* 0x000fda0003f05070 */
[----:B------:R-:W-:Y:S04]  /*c5c0*/  LDGSTS.E.BYPASS.LTC128B.128 [R17+0xc400], desc[UR36][R6.64+0x300], P0 ;  /* 0x0c40030006117fae */ /* 0x000fe80008101d64 */
[----:B------:R3:W-:Y:S04]  /*c5d0*/  LDGSTS.E.BYPASS.LTC128B.128 [R17+0xe400], desc[UR36][R6.64+0x380], P1 ;  /* 0x0e40038006117fae */ /* 0x0007e80008901d64 */
[----:B------:R-:W-:Y:S01]  /*c5e0*/  LDGSTS.E.BYPASS.LTC128B.128 [R17+0xc00], desc[UR36][R4.64], !P6 ;  /* 0x00c0000004117fae */ /* 0x000fe2000f101d64 */
[----:B------:R-:W-:-:S04]  /*c5f0*/  ISETP.NE.AND P6, PT, R11, RZ, PT ;  /* 0x000000ff0b00720c */ /* 0x000fc80003fc5270 */
[----:B---3--:R-:W-:-:S09]  /*c600*/  P2R R6, PR, RZ, 0x40 ;  /* 0x00000040ff067803 */ /* 0x008fd20000000000 */
[----:B------:R-:W-:Y:S01]  /*c610*/  LDGSTS.E.BYPASS.LTC128B.128 [R17+0x2c00], desc[UR36][R4.64+0x80], !P6 ;  /* 0x02c0008004117fae */ /* 0x000fe2000f101d64 */
[----:B------:R-:W-:-:S03]  /*c620*/  LOP3.LUT P6, RZ, R16, 0x40, RZ, 0xc0, !PT ;  /* 0x0000004010ff7812 */ /* 0x000fc600078cc0ff */
[----:B------:R-:W-:Y:S04]  /*c630*/  LDGSTS.E.BYPASS.LTC128B.128 [R17+0x4c00], desc[UR36][R4.64+0x100], !P2 ;  /* 0x04c0010004117fae */ /* 0x000fe8000d101d64 */
[----:B------:R-:W-:Y:S04]  /*c640*/  LDGSTS.E.BYPASS.LTC128B.128 [R17+0x6c00], desc[UR36][R4.64+0x180], !P5 ;  /* 0x06c0018004117fae */ /* 0x000fe8000e901d64 */
[----:B------:R-:W-:Y:S04]  /*c650*/  LDGSTS.E.BYPASS.LTC128B.128 [R17+0x8c00], desc[UR36][R4.64+0x200], !P4 ;  /* 0x08c0020004117fae */ /* 0x000fe8000e101d64 */
[----:B------:R-:W-:Y:S04]  /*c660*/  LDGSTS.E.BYPASS.LTC128B.128 [R17+0xac00], desc[UR36][R4.64+0x280], !P3 ;  /* 0x0ac0028004117fae */ /* 0x000fe8000d901d64 */
[----:B------:R-:W-:Y:S04]  /*c670*/  LDGSTS.E.BYPASS.LTC128B.128 [R17+0xcc00], desc[UR36][R4.64+0x300], P0 ;  /* 0x0cc0030004117fae */ /* 0x000fe80008101d64 */
[----:B------:R3:W-:Y:S04]  /*c680*/  LDGSTS.E.BYPASS.LTC128B.128 [R17+0xec00], desc[UR36][R4.64+0x380], P1 ;  /* 0x0ec0038004117fae */ /* 0x0007e80008901d64 */
[----:B------:R0:W-:Y:S01]  /*c690*/  LDGSTS.E.BYPASS.LTC128B.128 [R17+0x1400], desc[UR36][R2.64], !P6 ;  /* 0x0140000002117fae */ /* 0x0001e2000f101d64 */
[----:B------:R-:W-:Y:S01]  /*c6a0*/  ISETP.NE.AND P6, PT, R6, RZ, PT ;  /* 0x000000ff0600720c */ /* 0x000fe20003fc5270 */
[----:B---3--:R-:W-:-:S12]  /*c6b0*/  IMAD.MOV.U32 R4, RZ, RZ, RZ ;  /* 0x000000ffff047224 */ /* 0x008fd800078e00ff */
[----:B------:R0:W-:Y:S04]  /*c6c0*/  LDGSTS.E.BYPASS.LTC128B.128 [R17+0x3400], desc[UR36][R2.64+0x80], !P6 ;  /* 0x0340008002117fae */ /* 0x0001e8000f101d64 */
[----:B------:R0:W-:Y:S04]  /*c6d0*/  LDGSTS.E.BYPASS.LTC128B.128 [R17+0x5400], desc[UR36][R2.64+0x100], !P2 ;  /* 0x0540010002117fae */ /* 0x0001e8000d101d64 */
[----:B------:R0:W-:Y:S04]  /*c6e0*/  LDGSTS.E.BYPASS.LTC128B.128 [R17+0x7400], desc[UR36][R2.64+0x180], !P5 ;  /* 0x0740018002117fae */ /* 0x0001e8000e901d64 */
[----:B------:R0:W-:Y:S04]  /*c6f0*/  LDGSTS.E.BYPASS.LTC128B.128 [R17+0x9400], desc[UR36][R2.64+0x200], !P4 ;  /* 0x0940020002117fae */ /* 0x0001e8000e101d64 */
[----:B------:R0:W-:Y:S04]  /*c700*/  LDGSTS.E.BYPASS.LTC128B.128 [R17+0xb400], desc[UR36][R2.64+0x280], !P3 ;  /* 0x0b40028002117fae */ /* 0x0001e8000d901d64 */
[----:B------:R0:W-:Y:S04]  /*c710*/  LDGSTS.E.BYPASS.LTC128B.128 [R17+0xd400], desc[UR36][R2.64+0x300], P0 ;  /* 0x0d40030002117fae */ /* 0x0001e80008101d64 */
[----:B-1----:R0:W-:Y:S02]  /*c720*/  LDGSTS.E.BYPASS.LTC128B.128 [R17+0xf400], desc[UR36][R2.64+0x380], P1 ;  /* 0x0f40038002117fae */ /* 0x0021e40008901d64 */
.L_x_154:
[----:B------:R-:W-:Y:S02]  /*c730*/  P2R R5, PR, RZ, 0x2 ;  /* 0x00000002ff057803 */ /* 0x000fe40000000000 */
[----:B------:R-:W-:Y:S02]  /*c740*/  LOP3.LUT P1, RZ, R16, 0x40, RZ, 0xc0, !PT ;  /* 0x0000004010ff7812 */ /* 0x000fe4000782c0ff */
[----:B0-----:R-:W-:Y:S02]  /*c750*/  IADD3 R2, P2, R14, R8, RZ ;  /* 0x000000080e027210 */ /* 0x001fe40007f5e0ff */
[C---:B------:R-:W-:Y:S02]  /*c760*/  LOP3.LUT P6, RZ, R16.reuse, 0x10, RZ, 0xc0, !PT ;  /* 0x0000001010ff7812 */ /* 0x040fe400078cc0ff */
[----:B------:R-:W-:Y:S02]  /*c770*/  IADD3.X R3, RZ, R19, RZ, P2, !PT ;  /* 0x00000013ff037210 */ /* 0x000fe400017fe4ff */
[----:B------:R-:W-:-:S05]  /*c780*/  LOP3.LUT P2, RZ, R16, 0x20, RZ, 0xc0, !PT ;  /* 0x0000002010ff7812 */ /* 0x000fca000784c0ff */
[----:B------:R-:W-:Y:S01]  /*c790*/  @!PT LDS RZ, [RZ] ;  /* 0x00000000fffff984 */ /* 0x000fe20000000800 */
[----:B------:R-:W-:Y:S01]  /*c7a0*/  @!PT LDS RZ, [RZ] ;  /* 0x00000000fffff984 */ /* 0x000fe20000000800 */
[----:B------:R-:W-:Y:S01]  /*c7b0*/  @!PT LDS RZ, [RZ] ;  /* 0x00000000fffff984 */ /* 0x000fe20000000800 */
[----:B------:R0:W-:Y:S01]  /*c7c0*/  LDGSTS.E.BYPASS.LTC128B.128 [R17+0x1c00], desc[UR36][R2.64], !P1 ;  /* 0x01c0000002117fae */ /* 0x0001e2000c901d64 */
[----:B------:R-:W-:-:S07]  /*c7d0*/  ISETP.NE.AND P1, PT, R5, RZ, PT ;  /* 0x000000ff0500720c */ /* 0x000fce0003f25270 */
[----:B------:R0:W-:Y:S04]  /*c7e0*/  LDGSTS.E.BYPASS.LTC128B.128 [R17+0x3c00], desc[UR36][R2.64+0x80], !P2 ;  /* 0x03c0008002117fae */ /* 0x0001e8000d101d64 */
[----:B------:R0:W-:Y:S04]  /*c7f0*/  LDGSTS.E.BYPASS.LTC128B.128 [R17+0x5c00], desc[UR36][R2.64+0x100], !P6 ;  /* 0x05c0010002117fae */ /* 0x0001e8000f101d64 */
[----:B------:R0:W-:Y:S04]  /*c800*/  LDGSTS.E.BYPASS.LTC128B.128 [R17+0x7c00], desc[UR36][R2.64+0x180], !P5 ;  /* 0x07c0018002117fae */ /* 0x0001e8000e901d64 */
[----:B------:R0:W-:Y:S04]  /*c810*/  LDGSTS.E.BYPASS.LTC128B.128 [R17+0x9c00], desc[UR36][R2.64+0x200], !P4 ;  /* 0x09c0020002117fae */ /* 0x0001e8000e101d64 */
[----:B------:R0:W-:Y:S04]  /*c820*/  LDGSTS.E.BYPASS.LTC128B.128 [R17+0xbc00], desc[UR36][R2.64+0x280], !P3 ;  /* 0x0bc0028002117fae */ /* 0x0001e8000d901d64 */
[----:B------:R0:W-:Y:S01]  /*c830*/  LDGSTS.E.BYPASS.LTC128B.128 [R17+0xdc00], desc[UR36][R2.64+0x300], P0 ;  /* 0x0dc0030002117fae */ /* 0x0001e20008101d64 */
[----:B------:R-:W-:-:S03]  /*c840*/  PLOP3.LUT P0, PT, PT, PT, PT, 0x80, 0x0 ;  /* 0x000000000000781c */ /* 0x000fc60003f0f070 */
[----:B------:R0:W-:Y:S01]  /*c850*/  LDGSTS.E.BYPASS.LTC128B.128 [R17+0xfc00], desc[UR36][R2.64+0x380], P1 ;  /* 0x0fc0038002117fae */ /* 0x0001e20008901d64 */
[----:B------:R-:W-:-:S09]  /*c860*/  NOP ;  /* 0x0000000000007918 */ /* 0x000fd20000000000 */
.L_x_83:
        /* <DEDUP_REMOVED lines=10> */
.L_x_84:
[----:B------:R-:W-:Y:S01]  /*c910*/  VIADD R0, R0, 0x1 ;  /* 0x0000000100007836 */ /* 0x000fe20000000000 */
[----:B------:R1:W-:Y:S01]  /*c920*/  SYNCS.ARRIVE.TRANS64.A1T0 RZ, [R10+URZ+0x28c50], RZ ;  /* 0x028c50ff0aff79a7 */ /* 0x0003e2000810003f */
[----:B------:R-:W-:Y:S01]  /*c930*/  VIADD R22, R22, 0xffffffff ;  /* 0xffffffff16167836 */ /* 0x000fe20000000000 */
[----:B------:R-:W-:Y:S02]  /*c940*/  IADD3 R9, R9, -0x40, RZ ;  /* 0xffffffc009097810 */ /* 0x000fe40007ffe0ff */
[----:B------:R-:W-:-:S04]  /*c950*/  ISETP.NE.AND P0, PT, R0, 0x2, PT ;  /* 0x000000020000780c */ /* 0x000fc80003f05270 */
[----:B------:R-:W-:Y:S02]  /*c960*/  SEL R0, R0, RZ, P0 ;  /* 0x000000ff00007207 */ /* 0x000fe40000000000 */
[----:B0-----:R-:W-:Y:S02]  /*c970*/  SEL R2, RZ, 0x1, P0 ;  /* 0x00000001ff027807 */ /* 0x001fe40000000000 */
[----:B------:R-:W-:Y:S02]  /*c980*/  ISETP.GT.AND P0, PT, R22, UR45, PT ;  /* 0x0000002d16007c0c */ /* 0x000fe4000bf04270 */
[----:B------:R-:W-:-:S11]  /*c990*/  LOP3.LUT R21, R21, R2, RZ, 0x3c, !PT ;  /* 0x0000000215157212 */ /* 0x000fd600078e3cff */
[----:B-1----:R-:W-:Y:S05]  /*c9a0*/  @P0 BRA `(.L_x_85) ;  /* 0xfffffff0008c0947 */ /* 0x002fea000383ffff */
.L_x_70:
[----:B------:R-:W-:Y:S05]  /*c9b0*/  BSYNC B0 ;  /* 0x0000000000007941 */ /* 0x000fea0003800000 */
.L_x_53:
[----:B------:R-:W0:Y:S01]  /*c9c0*/  S2R R3, SR_CgaCtaId ;  /* 0x0000000000037919 */ /* 0x000e220000008800 */
[----:B------:R-:W-:Y:S01]  /*c9d0*/  MOV R2, 0x400 ;  /* 0x0000040000027802 */ /* 0x000fe20000000f00 */
[----:B------:R-:W-:Y:S01]  /*c9e0*/  BSSY B0, `(.L_x_86) ;  /* 0x0000005000007945 */ /* 0x000fe20003800000 */
[----:B------:R-:W-:Y:S02]  /*c9f0*/  SHF.L.U32 R4, R4, 0x1f, RZ ;  /* 0x0000001f04047819 */ /* 0x000fe400000006ff */
[----:B0-----:R-:W-:-:S04]  /*ca00*/  LEA R5, R3, R2, 0x18 ;  /* 0x0000000203057211 */ /* 0x001fc800078ec0ff */
[----:B------:R-:W0:Y:S02]  /*ca10*/  SYNCS.PHASECHK.TRANS64.TRYWAIT P0, [R5+URZ+0x28c20], R4 ;  /* 0x028c2004050075a7 */ /* 0x000e24000800017f */
[----:B0-----:R-:W-:Y:S05]  /*ca20*/  @!P0 BRA `(.L_x_87) ;  /* 0x0000002400108947 */ /* 0x001fea0003800000 */
.L_x_155:
[----:B------:R-:W-:Y:S05]  /*ca30*/  BSYNC B0 ;  /* 0x0000000000007941 */ /* 0x000fea0003800000 */
.L_x_86:
[----:B------:R-:W-:-:S03]  /*ca40*/  UMOV UR4, 0xffffffff ;  /* 0xffffffff00047882 */ /* 0x000fc60000000000 */
[----:B------:R-:W-:Y:S05]  /*ca50*/  BRA.DIV UR4, `(.L_x_88) ;  /* 0x0000002604187947 */ /* 0x000fea000b800000 */
[----:B------:R-:W1:Y:S02]  /*ca60*/  S2R R2, SR_TID.X ;  /* 0x0000000000027919 */ /* 0x000e640000002100 */
[----:B-1----:R-:W-:-:S04]  /*ca70*/  SHF.R.U32.HI R2, RZ, 0x5, R2 ;  /* 0x00000005ff027819 */ /* 0x002fc80000011602 */
[----:B------:R-:W-:-:S05]  /*ca80*/  LOP3.LUT R2, R2, 0x3, RZ, 0xc0, !PT ;  /* 0x0000000302027812 */ /* 0x000fca00078ec0ff */
[----:B------:R1:W3:Y:S02]  /*ca90*/  SHFL.IDX PT, R14, R2, RZ, 0x1f ;  /* 0x00001fff020e7589 */ /* 0x0002e400000e0000 */
.L_x_158:
[----:B---3--:R-:W-:-:S13]  /*caa0*/  ISETP.NE.AND P0, PT, R14, RZ, PT ;  /* 0x000000ff0e00720c */ /* 0x008fda0003f05270 */
[----:B------:R-:W-:Y:S05]  /*cab0*/  @P0 BRA `(.L_x_8) ;  /* 0x0000000000880947 */ /* 0x000fea0003800000 */
[----:B------:R-:W-:-:S03]  /*cac0*/  UMOV UR4, 0xffffffff ;  /* 0xffffffff00047882 */ /* 0x000fc60000000000 */
[----:B------:R-:W-:Y:S05]  /*cad0*/  BRA.DIV UR4, `(.L_x_89) ;  /* 0x00000026042c7947 */ /* 0x000fea000b800000 */
[----:B------:R-:W-:-:S13]  /*cae0*/  ELECT P6, URZ, PT ;  /* 0x00000000003f782f */ /* 0x000fda00038c0000 */
.L_x_161:
[----:B------:R-:W-:Y:S05]  /*caf0*/  @!P6 BRA `(.L_x_8) ;  /* 0x000000000078e947 */ /* 0x000fea0003800000 */
[----:B------:R-:W-:-:S06]  /*cb00*/  ULOP3.LUT UR4, UR39, 0x2, URZ, 0xfc, !UPT ;  /* 0x0000000227047892 */ /* 0x000fcc000f8efc3f */
[----:B-1----:R-:W-:-:S05]  /*cb10*/  IMAD.U32 R2, RZ, RZ, UR4 ;  /* 0x00000004ff027e24 */ /* 0x002fca000f8e00ff */
[----:B------:R-:W-:-:S13]  /*cb20*/  ISETP.NE.AND P0, PT, R2, 0x3, PT ;  /* 0x000000030200780c */ /* 0x000fda0003f05270 */
[----:B------:R-:W-:Y:S05]  /*cb30*/  @!P0 BRA `(.L_x_90) ;  /* 0x0000000000048947 */ /* 0x000fea0003800000 */
[----:B------:R-:W-:Y:S01]  /*cb40*/  BPT.TRAP 0x1 ;  /* 0x000000040000795c */ /* 0x000fe20000300000 */
.L_x_90:
[C---:B0-----:R-:W-:Y:S01]  /*cb50*/  IMAD R4, R0.reuse, 0x8, R5 ;  /* 0x0000000800047824 */ /* 0x041fe200078e0205 */
[----:B------:R-:W-:Y:S02]  /*cb60*/  SHF.L.U32 R3, R21, 0x1f, RZ ;  /* 0x0000001f15037819 */ /* 0x000fe400000006ff */
[----:B------:R-:W-:Y:S02]  /*cb70*/  IADD3 R0, R0, 0x1, RZ ;  /* 0x0000000100007810 */ /* 0x000fe40007ffe0ff */
[----:B------:R-:W0:Y:S02]  /*cb80*/  SYNCS.PHASECHK.TRANS64.TRYWAIT P1, [R4+URZ+0x28c40], R3 ;  /* 0x028c4003040075a7 */ /* 0x000e24000802017f */
[----:B------:R-:W-:-:S04]  /*cb90*/  ISETP.NE.AND P2, PT, R0, 0x2, PT ;  /* 0x000000020000780c */ /* 0x000fc80003f45270 */
[----:B------:R-:W-:Y:S01]  /*cba0*/  SEL R2, RZ, 0x1, P2 ;  /* 0x00000001ff027807 */ /* 0x000fe20001000000 */
[----:B0-----:R-:W-:Y:S08]  /*cbb0*/  @!P1 BRA `(.L_x_91) ;  /* 0x0000002400149947 */ /* 0x001ff00003800000 */
.L_x_162:
[----:B------:R-:W-:Y:S02]  /*cbc0*/  SEL R0, R0, RZ, P2 ;  /* 0x000000ff00007207 */ /* 0x000fe40001000000 */
[----:B------:R-:W-:Y:S01]  /*cbd0*/  LOP3.LUT R2, R21, R2, RZ, 0x3c, !PT ;  /* 0x0000000215027212 */ /* 0x000fe200078e3cff */
[----:B------:R-:W-:Y:S06]  /*cbe0*/  @!P0 BRA `(.L_x_92) ;  /* 0x0000000000048947 */ /* 0x000fec0003800000 */
[----:B------:R-:W-:Y:S01]  /*cbf0*/  BPT.TRAP 0x1 ;  /* 0x000000040000795c */ /* 0x000fe20000300000 */
.L_x_92:
[----:B------:R-:W-:Y:S01]  /*cc00*/  IMAD R5, R0, 0x8, R5 ;  /* 0x0000000800057824 */ /* 0x000fe200078e0205 */
[----:B------:R-:W-:-:S04]  /*cc10*/  SHF.L.U32 R0, R2, 0x1f, RZ ;  /* 0x0000001f02007819 */ /* 0x000fc800000006ff */
[----:B------:R-:W1:Y:S02]  /*cc20*/  SYNCS.PHASECHK.TRANS64.TRYWAIT P1, [R5+URZ+0x28c40], R0 ;  /* 0x028c4000050075a7 */ /* 0x000e64000802017f */
[----:B-1----:R-:W-:Y:S05]  /*cc30*/  @!P1 BRA `(.L_x_93) ;  /* 0x0000002400089947 */ /* 0x002fea0003800000 */
.L_x_163:
[----:B------:R-:W-:Y:S05]  /*cc40*/  @!P0 BRA `(.L_x_94) ;  /* 0x0000000000048947 */ /* 0x000fea0003800000 */
[----:B------:R-:W-:Y:S01]  /*cc50*/  BPT.TRAP 0x1 ;  /* 0x000000040000795c */ /* 0x000fe20000300000 */
.L_x_94:
[----:B------:R-:W3:Y:S02]  /*cc60*/  SYNCS.PHASECHK.TRANS64.TRYWAIT P1, [R4+URZ+0x28c60], R3 ;  /* 0x028c6003040075a7 */ /* 0x000ee4000802017f */
[----:B---3--:R-:W-:Y:S05]  /*cc70*/  @!P1 BRA `(.L_x_95) ;  /* 0x00000024000c9947 */ /* 0x008fea0003800000 */
.L_x_164:
[----:B------:R-:W-:Y:S05]  /*cc80*/  @!P0 BRA `(.L_x_96) ;  /* 0x0000000000048947 */ /* 0x000fea0003800000 */
[----:B------:R-:W-:Y:S01]  /*cc90*/  BPT.TRAP 0x1 ;  /* 0x000000040000795c */ /* 0x000fe20000300000 */
.L_x_96:
[----:B----4-:R4:W0:Y:S02]  /*cca0*/  SYNCS.PHASECHK.TRANS64.TRYWAIT P0, [R5+URZ+0x28c60], R0 ;  /* 0x028c6000050075a7 */ /* 0x010824000800017f */
[----:B0-----:R-:W-:Y:S05]  /*ccb0*/  @!P0 NANOSLEEP.SYNCS 0x989680 ;  /* 0x009896800000895d */ /* 0x001fea0003900000 */
[----:B------:R-:W0:Y:S02]  /*ccc0*/  @!P0 SYNCS.PHASECHK.TRANS64 P0, [R5+URZ+0x28c60], R0 ;  /* 0x028c6000050085a7 */ /* 0x000e24000800007f */
[----:B0-----:R-:W-:Y:S05]  /*ccd0*/  @!P0 BRA `(.L_x_96) ;  /* 0xfffffffc00f08947 */ /* 0x001fea000383ffff */
.L_x_8:
[----:B------:R-:W-:Y:S05]  /*cce0*/  BSYNC B6 ;  /* 0x0000000000067941 */ /* 0x000fea0003800000 */
.L_x_5:
[----:B------:R-:W-:Y:S05]  /*ccf0*/  EXIT ;  /* 0x000000000000794d */ /* 0x000fea0003800000 */
.L_x_13:
[----:B0-----:R-:W-:-:S04]  /*cd00*/  IMAD.U32 R5, RZ, RZ, UR5 ;  /* 0x00000005ff057e24 */ /* 0x001fc8000f8e00ff */
[----:B------:R0:W1:Y:S03]  /*cd10*/  SYNCS.PHASECHK.TRANS64.TRYWAIT P1, [R5+URZ+0x28c50], R2 ;  /* 0x028c5002050075a7 */ /* 0x000066000802017f */
[----:B-1----:R-:W-:Y:S05]  /*cd20*/  @!P1 NANOSLEEP.SYNCS 0x989680 ;  /* 0x009896800000995d */ /* 0x002fea0003900000 */
[----:B------:R-:W1:Y:S02]  /*cd30*/  @!P1 SYNCS.PHASECHK.TRANS64 P1, [R5+URZ+0x28c50], R2 ;  /* 0x028c5002050095a7 */ /* 0x000e64000802007f */
[----:B-1----:R-:W-:Y:S05]  /*cd40*/  @!P1 BRA `(.L_x_13) ;  /* 0xfffffffc00ec9947 */ /* 0x002fea000383ffff */
[----:B------:R-:W-:Y:S05]  /*cd50*/  BRA `(.L_x_97) ;  /* 0xffffff4400947947 */ /* 0x000fea000383ffff */
.L_x_19:
[----:B-1----:R-:W-:-:S04]  /*cd60*/  MOV R5, UR7 ;  /* 0x0000000700057c02 */ /* 0x002fc80008000f00 */
[----:B------:R1:W2:Y:S03]  /*cd70*/  SYNCS.PHASECHK.TRANS64.TRYWAIT P1, [R5+URZ+0x28c50], R2 ;  /* 0x028c5002050075a7 */ /* 0x0002a6000802017f */
[----:B--2---:R-:W-:Y:S05]  /*cd80*/  @!P1 NANOSLEEP.SYNCS 0x989680 ;  /* 0x009896800000995d */ /* 0x004fea0003900000 */
[----:B------:R-:W2:Y:S02]  /*cd90*/  @!P1 SYNCS.PHASECHK.TRANS64 P1, [R5+URZ+0x28c50], R2 ;  /* 0x028c5002050095a7 */ /* 0x000ea4000802007f */
[----:B--2---:R-:W-:Y:S05]  /*cda0*/  @!P1 BRA `(.L_x_19) ;  /* 0xfffffffc00ec9947 */ /* 0x004fea000383ffff */
[----:B------:R-:W-:Y:S05]  /*cdb0*/  BRA `(.L_x_18) ;  /* 0xffffff5000987947 */ /* 0x000fea000383ffff */
.L_x_24:
[----:B0-----:R-:W-:-:S04]  /*cdc0*/  IMAD.U32 R0, RZ, RZ, UR41 ;  /* 0x00000029ff007e24 */ /* 0x001fc8000f8e00ff */
[----:B------:R0:W1:Y:S03]  /*cdd0*/  SYNCS.PHASECHK.TRANS64.TRYWAIT P0, [R0+URZ+0x28c00], R9 ;  /* 0x028c0009000075a7 */ /* 0x000066000800017f */
[----:B-1----:R-:W-:Y:S05]  /*cde0*/  @!P0 NANOSLEEP.SYNCS 0x989680 ;  /* 0x009896800000895d */ /* 0x002fea0003900000 */
[----:B------:R-:W1:Y:S02]  /*cdf0*/  @!P0 SYNCS.PHASECHK.TRANS64 P0, [R0+URZ+0x28c00], R9 ;  /* 0x028c0009000085a7 */ /* 0x000e64000800007f */
[----:B-1----:R-:W-:Y:S05]  /*ce00*/  @!P0 BRA `(.L_x_24) ;  /* 0xfffffffc00ec8947 */ /* 0x002fea000383ffff */
[----:B------:R-:W-:Y:S05]  /*ce10*/  BRA `(.L_x_98) ;  /* 0xffffff6400987947 */ /* 0x000fea000383ffff */
.L_x_28:
[----:B-1----:R-:W-:-:S04]  /*ce20*/  IMAD.U32 R4, RZ, RZ, UR41 ;  /* 0x00000029ff047e24 */ /* 0x002fc8000f8e00ff */
[----:B------:R1:W2:Y:S03]  /*ce30*/  SYNCS.PHASECHK.TRANS64.TRYWAIT P1, [R4+URZ+0x28c30], R9 ;  /* 0x028c3009040075a7 */ /* 0x0002a6000802017f */
[----:B--2---:R-:W-:Y:S05]  /*ce40*/  @!P1 NANOSLEEP.SYNCS 0x989680 ;  /* 0x009896800000995d */ /* 0x004fea0003900000 */
[----:B------:R-:W2:Y:S02]  /*ce50*/  @!P1 SYNCS.PHASECHK.TRANS64 P1, [R4+URZ+0x28c30], R9 ;  /* 0x028c3009040095a7 */ /* 0x000ea4000802007f */
[----:B--2---:R-:W-:Y:S05]  /*ce60*/  @!P1 BRA `(.L_x_28) ;  /* 0xfffffffc00ec9947 */ /* 0x004fea000383ffff */
[----:B------:R-:W-:Y:S05]  /*ce70*/  BRA `(.L_x_27) ;  /* 0xffffff6400d87947 */ /* 0x000fea000383ffff */
.L_x_33:
[----:B--2---:R-:W-:-:S04]  /*ce80*/  MOV R12, UR41 ;  /* 0x00000029000c7c02 */ /* 0x004fc80008000f00 */
[----:B------:R2:W4:Y:S03]  /*ce90*/  SYNCS.PHASECHK.TRANS64.TRYWAIT P1, [R12+URZ+0x28c50], R9 ;  /* 0x028c50090c0075a7 */ /* 0x000526000802017f */
[----:B----4-:R-:W-:Y:S05]  /*cea0*/  @!P1 NANOSLEEP.SYNCS 0x989680 ;  /* 0x009896800000995d */ /* 0x010fea0003900000 */
[----:B------:R-:W4:Y:S02]  /*ceb0*/  @!P1 SYNCS.PHASECHK.TRANS64 P1, [R12+URZ+0x28c50], R9 ;  /* 0x028c50090c0095a7 */ /* 0x000f24000802007f */
[----:B----4-:R-:W-:Y:S05]  /*cec0*/  @!P1 BRA `(.L_x_33) ;  /* 0xfffffffc00ec9947 */ /* 0x010fea000383ffff */
[----:B------:R-:W-:Y:S05]  /*ced0*/  BRA `(.L_x_32) ;  /* 0xffffff7800507947 */ /* 0x000fea000383ffff */
.L_x_39:
[----:B-1----:R-:W-:-:S04]  /*cee0*/  IMAD.U32 R12, RZ, RZ, UR26 ;  /* 0x0000001aff0c7e24 */ /* 0x002fc8000f8e00ff */
[----:B------:R1:W2:Y:S03]  /*cef0*/  SYNCS.PHASECHK.TRANS64.TRYWAIT P2, [R12+URZ+0x28c30], R9 ;  /* 0x028c30090c0075a7 */ /* 0x0002a6000804017f */
[----:B--2---:R-:W-:Y:S05]  /*cf00*/  @!P2 NANOSLEEP.SYNCS 0x989680 ;  /* 0x009896800000a95d */ /* 0x004fea0003900000 */
[----:B------:R-:W2:Y:S02]  /*cf10*/  @!P2 SYNCS.PHASECHK.TRANS64 P2, [R12+URZ+0x28c30], R9 ;  /* 0x028c30090c00a5a7 */ /* 0x000ea4000804007f */
[----:B--2---:R-:W-:Y:S05]  /*cf20*/  @!P2 BRA `(.L_x_39) ;  /* 0xfffffffc00eca947 */ /* 0x004fea000383ffff */
[----:B------:R-:W-:Y:S05]  /*cf30*/  BRA `(.L_x_38) ;  /* 0xffffff7c00407947 */ /* 0x000fea000383ffff */
.L_x_44:
[----:B--2---:R-:W-:-:S04]  /*cf40*/  IMAD.U32 R14, RZ, RZ, UR26 ;  /* 0x0000001aff0e7e24 */ /* 0x004fc8000f8e00ff */
[----:B------:R2:W4:Y:S03]  /*cf50*/  SYNCS.PHASECHK.TRANS64.TRYWAIT P2, [R14+URZ+0x28c50], R9 ;  /* 0x028c50090e0075a7 */ /* 0x000526000804017f */
[----:B----4-:R-:W-:Y:S05]  /*cf60*/  @!P2 NANOSLEEP.SYNCS 0x989680 ;  /* 0x009896800000a95d */ /* 0x010fea0003900000 */
[----:B------:R-:W4:Y:S02]  /*cf70*/  @!P2 SYNCS.PHASECHK.TRANS64 P2, [R14+URZ+0x28c50], R9 ;  /* 0x028c50090e00a5a7 */ /* 0x000f24000804007f */
[----:B----4-:R-:W-:Y:S05]  /*cf80*/  @!P2 BRA `(.L_x_44) ;  /* 0xfffffffc00eca947 */ /* 0x010fea000383ffff */
[----:B------:R-:W-:Y:S05]  /*cf90*/  BRA `(.L_x_43) ;  /* 0xffffff90005c7947 */ /* 0x000fea000383ffff */
.L_x_58:
[----:B------:R-:W-:Y:S01]  /*cfa0*/  MOV R13, R23 ;  /* 0x00000017000d7202 */ /* 0x000fe20000000f00 */
[----:B------:R-:W-:Y:S01]  /*cfb0*/  IMAD.MOV.U32 R12, RZ, RZ, RZ ;  /* 0x000000ffff0c7224 */ /* 0x000fe200078e00ff */
[----:B------:R-:W-:Y:S01]  /*cfc0*/  MOV R15, 0xffffffff ;  /* 0xffffffff000f7802 */ /* 0x000fe20000000f00 */
[----:B------:R-:W-:-:S07]  /*cfd0*/  IMAD.MOV.U32 R11, RZ, RZ, 0x1f ;  /* 0x0000001fff0b7424 */ /* 0x000fce00078e00ff */
[----:B------:R-:W-:Y:S05]  /*cfe0*/  WARPSYNC.COLLECTIVE R15, `(.L_x_99) ;  /* 0x000000000f087348 */ /* 0x000fea0003c00000 */
[----:B------:R0:W1:Y:S02]  /*cff0*/  SHFL.IDX P6, R14, R13, R12, R11 ;  /* 0x0000000c0d0e7389 */ /* 0x00006400000c000b */
[----:B01----:R-:W-:Y:S01]  /*d000*/  ENDCOLLECTIVE ;  /* 0x000000000000791b */ /* 0x003fe20003800000 */
.L_x_99:
[----:B------:R-:W-:Y:S05]  /*d010*/  BRA `(.L_x_100) ;  /* 0xffffffd400307947 */ /* 0x000fea000383ffff */
.L_x_60:
[----:B0-----:R-:W-:-:S04]  /*d020*/  IMAD.U32 R3, RZ, RZ, UR43 ;  /* 0x0000002bff037e24 */ /* 0x001fc8000f8e00ff */
[----:B------:R0:W1:Y:S03]  /*d030*/  SYNCS.PHASECHK.TRANS64.TRYWAIT P0, [R3+URZ+0x28c40], R0 ;  /* 0x028c4000030075a7 */ /* 0x000066000800017f */
[----:B-1----:R-:W-:Y:S05]  /*d040*/  @!P0 NANOSLEEP.SYNCS 0x989680 ;  /* 0x009896800000895d */ /* 0x002fea0003900000 */
[----:B------:R-:W1:Y:S02]  /*d050*/  @!P0 SYNCS.PHASECHK.TRANS64 P0, [R3+URZ+0x28c40], R0 ;  /* 0x028c4000030085a7 */ /* 0x000e64000800007f */
[----:B-1----:R-:W-:Y:S05]  /*d060*/  @!P0 BRA `(.L_x_60) ;  /* 0xfffffffc00ec8947 */ /* 0x002fea000383ffff */
[----:B------:R-:W-:Y:S05]  /*d070*/  BRA `(.L_x_101) ;  /* 0xffffffd400607947 */ /* 0x000fea000383ffff */
.L_x_61:
[----:B------:R-:W-:Y:S01]  /*d080*/  BSSY B0, `(.L_x_102) ;  /* 0x0000008000007945 */ /* 0x000fe20003800000 */
[----:B------:R-:W-:Y:S01]  /*d090*/  IMAD.MOV.U32 R13, RZ, RZ, R5 ;  /* 0x000000ffff0d7224 */ /* 0x000fe200078e0005 */
[----:B------:R-:W-:Y:S01]  /*d0a0*/  MOV R12, RZ ;  /* 0x000000ff000c7202 */ /* 0x000fe20000000f00 */
[----:B------:R-:W-:Y:S02]  /*d0b0*/  IMAD.MOV.U32 R11, RZ, RZ, 0x181f ;  /* 0x0000181fff0b7424 */ /* 0x000fe400078e00ff */
[----:B------:R-:W-:-:S07]  /*d0c0*/  IMAD.MOV.U32 R15, RZ, RZ, -0x1 ;  /* 0xffffffffff0f7424 */ /* 0x000fce00078e00ff */
[----:B------:R-:W-:Y:S05]  /*d0d0*/  WARPSYNC.COLLECTIVE R15, `(.L_x_103) ;  /* 0x000000000f087348 */ /* 0x000fea0003c00000 */
[----:B------:R0:W1:Y:S02]  /*d0e0*/  SHFL.IDX P6, R14, R13, R12, R11 ;  /* 0x0000000c0d0e7389 */ /* 0x00006400000c000b */
[----:B01----:R-:W-:Y:S01]  /*d0f0*/  ENDCOLLECTIVE ;  /* 0x000000000000791b */ /* 0x003fe20003800000 */
.L_x_103:
[----:B------:R-:W-:Y:S05]  /*d100*/  BSYNC B0 ;  /* 0x0000000000007941 */ /* 0x000fea0003800000 */
.L_x_102:
[----:B------:R-:W-:Y:S01]  /*d110*/  IMAD.MOV.U32 R13, RZ, RZ, R0 ;  /* 0x000000ffff0d7224 */ /* 0x000fe200078e0000 */
[----:B------:R-:W-:Y:S01]  /*d120*/  MOV R11, 0x181f ;  /* 0x0000181f000b7802 */ /* 0x000fe20000000f00 */
[----:B------:R-:W-:Y:S01]  /*d130*/  IMAD.MOV.U32 R12, RZ, RZ, RZ ;  /* 0x000000ffff0c7224 */ /* 0x000fe200078e00ff */
[----:B------:R-:W-:Y:S01]  /*d140*/  MOV R2, R14 ;  /* 0x0000000e00027202 */ /* 0x000fe20000000f00 */
[----:B------:R-:W-:Y:S01]  /*d150*/  IMAD.MOV.U32 R15, RZ, RZ, -0x1 ;  /* 0xffffffffff0f7424 */ /* 0x000fe200078e00ff */
[----:B------:R-:W-:-:S07]  /*d160*/  @P0 LEA R7, R30, UR43, 0x1 ;  /* 0x0000002b1e070c11 */ /* 0x000fce000f8e08ff */
[----:B------:R-:W-:Y:S05]  /*d170*/  WARPSYNC.COLLECTIVE R15, `(.L_x_104) ;  /* 0x000000000f087348 */ /* 0x000fea0003c00000 */
[----:B------:R0:W1:Y:S02]  /*d180*/  SHFL.IDX P6, R14, R13, R12, R11 ;  /* 0x0000000c0d0e7389 */ /* 0x00006400000c000b */
[----:B01----:R-:W-:Y:S01]  /*d190*/  ENDCOLLECTIVE ;  /* 0x000000000000791b */ /* 0x003fe20003800000 */
.L_x_104:
[----:B------:R-:W-:Y:S02]  /*d1a0*/  IMAD.MOV.U32 R13, RZ, RZ, R5 ;  /* 0x000000ffff0d7224 */ /* 0x000fe400078e0005 */
[----:B------:R-:W-:Y:S01]  /*d1b0*/  IMAD.MOV.U32 R12, RZ, RZ, 0x1 ;  /* 0x00000001ff0c7424 */ /* 0x000fe200078e00ff */
[----:B------:R-:W-:-:S05]  /*d1c0*/  @P0 LEA R14, P1, R22, R14, 0x1 ;  /* 0x0000000e160e0211 */ /* 0x000fca00078208ff */
[----:B------:R-:W-:Y:S01]  /*d1d0*/  @P0 IMAD.X R3, RZ, RZ, R2, P1 ;  /* 0x000000ffff030224 */ /* 0x000fe200008e0602 */
[----:B------:R-:W-:-:S07]  /*d1e0*/  @P0 MOV R2, R14 ;  /* 0x0000000e00020202 */ /* 0x000fce0000000f00 */
[----:B------:R-:W-:Y:S05]  /*d1f0*/  WARPSYNC.COLLECTIVE R15, `(.L_x_105) ;  /* 0x000000000f087348 */ /* 0x000fea0003c00000 */
[----:B------:R0:W1:Y:S02]  /*d200*/  SHFL.IDX P6, R14, R13, R12, R11 ;  /* 0x0000000c0d0e7389 */ /* 0x00006400000c000b */
[----:B01----:R-:W-:Y:S01]  /*d210*/  ENDCOLLECTIVE ;  /* 0x000000000000791b */ /* 0x003fe20003800000 */
.L_x_105:
[----:B------:R-:W-:Y:S01]  /*d220*/  @!PT LDS RZ, [RZ] ;  /* 0x00000000fffff984 */ /* 0x000fe20000000800 */
[----:B------:R-:W-:Y:S01]  /*d230*/  @!PT LDS RZ, [RZ] ;  /* 0x00000000fffff984 */ /* 0x000fe20000000800 */
[----:B------:R-:W-:Y:S01]  /*d240*/  @!PT LDS RZ, [RZ] ;  /* 0x00000000fffff984 */ /* 0x000fe20000000800 */
[----:B------:R0:W-:Y:S01]  /*d250*/  @P0 LDGSTS.E.BYPASS.LTC128B.128 [R7+0x22400], desc[UR36][R2.64], !P2 ;  /* 0x2240000002070fae */ /* 0x0001e2000d101d64 */
[----:B------:R-:W-:Y:S01]  /*d260*/  ISETP.GE.AND P0, PT, R18, 0x11, PT ;  /* 0x000000111200780c */ /* 0x000fe20003f06270 */
[----:B------:R-:W-:-:S12]  /*d270*/  IMAD.MOV.U32 R13, RZ, RZ, R0 ;  /* 0x000000ffff0d7224 */ /* 0x000fd800078e0000 */
[----:B------:R-:W-:Y:S02]  /*d280*/  @P0 LEA R9, R30, UR43, 0x1 ;  /* 0x0000002b1e090c11 */ /* 0x000fe4000f8e08ff */
[----:B0-----:R-:W-:-:S07]  /*d290*/  MOV R4, R14 ;  /* 0x0000000e00047202 */ /* 0x001fce0000000f00 */
[----:B------:R-:W-:Y:S05]  /*d2a0*/  WARPSYNC.COLLECTIVE R15, `(.L_x_106) ;  /* 0x000000000f087348 */ /* 0x000fea0003c00000 */
[----:B------:R0:W1:Y:S02]  /*d2b0*/  SHFL.IDX P6, R14, R13, R12, R11 ;  /* 0x0000000c0d0e7389 */ /* 0x00006400000c000b */
[----:B01----:R-:W-:Y:S01]  /*d2c0*/  ENDCOLLECTIVE ;  /* 0x000000000000791b */ /* 0x003fe20003800000 */
.L_x_106:
[----:B------:R-:W-:Y:S01]  /*d2d0*/  MOV R13, R5 ;  /* 0x00000005000d7202 */ /* 0x000fe20000000f00 */
[----:B------:R-:W-:Y:S01]  /*d2e0*/  IMAD.MOV.U32 R12, RZ, RZ, 0x2 ;  /* 0x00000002ff0c7424 */ /* 0x000fe200078e00ff */
[----:B------:R-:W-:-:S13]  /*d2f0*/  @P0 LEA R2, P1, R22, R14, 0x1 ;  /* 0x0000000e16020211 */ /* 0x000fda00078208ff */
[----:B------:R-:W-:Y:S05]  /*d300*/  WARPSYNC.COLLECTIVE R15, `(.L_x_107) ;  /* 0x000000000f087348 */ /* 0x000fea0003c00000 */
[----:B------:R0:W1:Y:S02]  /*d310*/  SHFL.IDX P6, R14, R13, R12, R11 ;  /* 0x0000000c0d0e7389 */ /* 0x00006400000c000b */
[----:B01----:R-:W-:Y:S01]  /*d320*/  ENDCOLLECTIVE ;  /* 0x000000000000791b */ /* 0x003fe20003800000 */
.L_x_107:
[----:B------:R-:W-:-:S05]  /*d330*/  @P0 IMAD.X R3, RZ, RZ, R4, P1 ;  /* 0x000000ffff030224 */ /* 0x000fca00008e0604 */
[----:B------:R-:W-:Y:S01]  /*d340*/  @!PT LDS RZ, [RZ] ;  /* 0x00000000fffff984 */ /* 0x000fe20000000800 */
[----:B------:R-:W-:Y:S01]  /*d350*/  @!PT LDS RZ, [RZ] ;  /* 0x00000000fffff984 */ /* 0x000fe20000000800 */
[----:B------:R-:W-:Y:S01]  /*d360*/  @!PT LDS RZ, [RZ] ;  /* 0x00000000fffff984 */ /* 0x000fe20000000800 */
[----:B------:R0:W-:Y:S01]  /*d370*/  @P0 LDGSTS.E.BYPASS.LTC128B.128 [R9+0x22c00], desc[UR36][R2.64], !P2 ;  /* 0x22c0000002090fae */ /* 0x0001e2000d101d64 */
[----:B------:R-:W-:Y:S02]  /*d380*/  ISETP.GE.AND P0, PT, R18, 0x21, PT ;  /* 0x000000211200780c */ /* 0x000fe40003f06270 */
[----:B------:R-:W-:-:S11]  /*d390*/  MOV R13, R0 ;  /* 0x00000000000d7202 */ /* 0x000fd60000000f00 */
[----:B------:R-:W-:Y:S01]  /*d3a0*/  @P0 LEA R7, R30, UR43, 0x1 ;  /* 0x0000002b1e070c11 */ /* 0x000fe2000f8e08ff */
[----:B0-----:R-:W-:-:S07]  /*d3b0*/  IMAD.MOV.U32 R4, RZ, RZ, R14 ;  /* 0x000000ffff047224 */ /* 0x001fce00078e000e */
[----:B------:R-:W-:Y:S05]  /*d3c0*/  WARPSYNC.COLLECTIVE R15, `(.L_x_108) ;  /* 0x000000000f087348 */ /* 0x000fea0003c00000 */
[----:B------:R0:W1:Y:S02]  /*d3d0*/  SHFL.IDX P6, R14, R13, R12, R11 ;  /* 0x0000000c0d0e7389 */ /* 0x00006400000c000b */
[----:B01----:R-:W-:Y:S01]  /*d3e0*/  ENDCOLLECTIVE ;  /* 0x000000000000791b */ /* 0x003fe20003800000 */
.L_x_108:
[----:B------:R-:W-:Y:S01]  /*d3f0*/  IMAD.MOV.U32 R13, RZ, RZ, R5 ;  /* 0x000000ffff0d7224 */ /* 0x000fe200078e0005 */
[----:B------:R-:W-:Y:S02]  /*d400*/  MOV R12, 0x3 ;  /* 0x00000003000c7802 */ /* 0x000fe40000000f00 */
[----:B------:R-:W-:-:S13]  /*d410*/  @P0 LEA R2, P1, R22, R14, 0x1 ;  /* 0x0000000e16020211 */ /* 0x000fda00078208ff */
[----:B------:R-:W-:Y:S05]  /*d420*/  WARPSYNC.COLLECTIVE R15, `(.L_x_109) ;  /* 0x000000000f087348 */ /* 0x000fea0003c00000 */
[----:B------:R0:W1:Y:S02]  /*d430*/  SHFL.IDX P6, R14, R13, R12, R11 ;  /* 0x0000000c0d0e7389 */ /* 0x00006400000c000b */
[----:B01----:R-:W-:Y:S01]  /*d440*/  ENDCOLLECTIVE ;  /* 0x000000000000791b */ /* 0x003fe20003800000 */
.L_x_109:
[----:B------:R-:W-:-:S05]  /*d450*/  @P0 IMAD.X R3, RZ, RZ, R4, P1 ;  /* 0x000000ffff030224 */ /* 0x000fca00008e0604 */
[----:B------:R-:W-:Y:S01]  /*d460*/  @!PT LDS RZ, [RZ] ;  /* 0x00000000fffff984 */ /* 0x000fe20000000800 */
[----:B------:R-:W-:Y:S01]  /*d470*/  @!PT LDS RZ, [RZ] ;  /* 0x00000000fffff984 */ /* 0x000fe20000000800 */
[----:B------:R-:W-:Y:S01]  /*d480*/  @!PT LDS RZ, [RZ] ;  /* 0x00000000fffff984 */ /* 0x000fe20000000800 */
[----:B------:R0:W-:Y:S01]  /*d490*/  @P0 LDGSTS.E.BYPASS.LTC128B.128 [R7+0x23400], desc[UR36][R2.64], !P2 ;  /* 0x2340000002070fae */ /* 0x0001e2000d101d64 */
[----:B------:R-:W-:Y:S02]  /*d4a0*/  IMAD.MOV.U32 R13, RZ, RZ, R0 ;  /* 0x000000ffff0d7224 */ /* 0x000fe400078e0000 */
[----:B------:R-:W-:-:S07]  /*d4b0*/  IMAD.MOV.U32 R4, RZ, RZ, R14 ;  /* 0x000000ffff047224 */ /* 0x000fce00078e000e */
[----:B0-----:R-:W-:Y:S05]  /*d4c0*/  WARPSYNC.COLLECTIVE R15, `(.L_x_110) ;  /* 0x000000000f087348 */ /* 0x001fea0003c00000 */
[----:B------:R1:W2:Y:S02]  /*d4d0*/  SHFL.IDX P6, R14, R13, R12, R11 ;  /* 0x0000000c0d0e7389 */ /* 0x0002a400000c000b */
[----:B012---:R-:W-:Y:S01]  /*d4e0*/  ENDCOLLECTIVE ;  /* 0x000000000000791b */ /* 0x007fe20003800000 */
.L_x_110:
[----:B------:R-:W-:Y:S05]  /*d4f0*/  BRA `(.L_x_111) ;  /* 0xffffffd400247947 */ /* 0x000fea000383ffff */
.L_x_64:
[----:B------:R-:W-:Y:S01]  /*d500*/  MOV R13, R5 ;  /* 0x00000005000d7202 */ /* 0x000fe20000000f00 */
[----:B------:R-:W-:Y:S01]  /*d510*/  IMAD.MOV.U32 R12, RZ, RZ, RZ ;  /* 0x000000ffff0c7224 */ /* 0x000fe200078e00ff */
[----:B------:R-:W-:Y:S01]  /*d520*/  MOV R15, 0xffffffff ;  /* 0xffffffff000f7802 */ /* 0x000fe20000000f00 */
[----:B------:R-:W-:Y:S01]  /*d530*/  IMAD.MOV.U32 R11, RZ, RZ, 0x181f ;  /* 0x0000181fff0b7424 */ /* 0x000fe200078e00ff */
[----:B------:R-:W-:-:S07]  /*d540*/  LEA R35, R35, R36, 0x6 ;  /* 0x0000002423237211 */ /* 0x000fce00078e30ff */
[----:B------:R-:W-:Y:S05]  /*d550*/  WARPSYNC.COLLECTIVE R15, `(.L_x_112) ;  /* 0x000000000f087348 */ /* 0x000fea0003c00000 */
[----:B------:R0:W1:Y:S02]  /*d560*/  SHFL.IDX P6, R14, R13, R12, R11 ;  /* 0x0000000c0d0e7389 */ /* 0x00006400000c000b */
[----:B01----:R-:W-:Y:S01]  /*d570*/  ENDCOLLECTIVE ;  /* 0x000000000000791b */ /* 0x003fe20003800000 */
.L_x_112:
[----:B------:R-:W-:Y:S01]  /*d580*/  IADD3 R9, R35, 0x10, RZ ;  /* 0x0000001023097810 */ /* 0x000fe20007ffe0ff */
[----:B------:R-:W-:Y:S02]  /*d590*/  IMAD.MOV.U32 R13, RZ, RZ, R4 ;  /* 0x000000ffff0d7224 */ /* 0x000fe400078e0004 */
[----:B------:R-:W-:-:S07]  /*d5a0*/  IMAD.MOV.U32 R2, RZ, RZ, R14 ;  /* 0x000000ffff027224 */ /* 0x000fce00078e000e */
[----:B------:R-:W-:Y:S05]  /*d5b0*/  WARPSYNC.COLLECTIVE R15, `(.L_x_113) ;  /* 0x000000000f087348 */ /* 0x000fea0003c00000 */
[----:B------:R0:W1:Y:S02]  /*d5c0*/  SHFL.IDX P6, R14, R13, R12, R11 ;  /* 0x0000000c0d0e7389 */ /* 0x00006400000c000b */
[----:B01----:R-:W-:Y:S01]  /*d5d0*/  ENDCOLLECTIVE ;  /* 0x000000000000791b */ /* 0x003fe20003800000 */
.L_x_113:
[----:B------:R-:W-:Y:S02]  /*d5e0*/  ULDC UR4, c[0x0][0x288] ;  /* 0x0000a20000047ab9 */ /* 0x000fe40000000800 */
[----:B------:R-:W-:-:S05]  /*d5f0*/  IMAD R0, R0, UR4, RZ ;  /* 0x0000000400007c24 */ /* 0x000fca000f8e02ff */
[----:B------:R-:W-:Y:S01]  /*d600*/  ISETP.GE.AND P0, PT, R35, R0, PT ;  /* 0x000000002300720c */ /* 0x000fe20003f06270 */
[----:B------:R-:W-:Y:S02]  /*d610*/  IMAD.MOV.U32 R13, RZ, RZ, R5 ;  /* 0x000000ffff0d7224 */ /* 0x000fe400078e0005 */
[----:B------:R-:W-:-:S10]  /*d620*/  IMAD.MOV.U32 R12, RZ, RZ, 0x1 ;  /* 0x00000001ff0c7424 */ /* 0x000fd400078e00ff */
[----:B------:R-:W-:Y:S02]  /*d630*/  @!P0 LEA R7, R30, UR43, 0x1 ;  /* 0x0000002b1e078c11 */ /* 0x000fe4000f8e08ff */
[----:B------:R-:W-:-:S05]  /*d640*/  @!P0 LEA R14, P2, R22, R14, 0x1 ;  /* 0x0000000e160e8211 */ /* 0x000fca00078408ff */
[----:B------:R-:W-:Y:S02]  /*d650*/  @!P0 IMAD.X R3, RZ, RZ, R2, P2 ;  /* 0x000000ffff038224 */ /* 0x000fe400010e0602 */
[----:B------:R-:W-:-:S07]  /*d660*/  @!P0 IMAD.MOV.U32 R2, RZ, RZ, R14 ;  /* 0x000000ffff028224 */ /* 0x000fce00078e000e */
[----:B------:R-:W-:Y:S05]  /*d670*/  WARPSYNC.COLLECTIVE R15, `(.L_x_114) ;  /* 0x000000000f087348 */ /* 0x000fea0003c00000 */
[----:B------:R0:W1:Y:S02]  /*d680*/  SHFL.IDX P6, R14, R13, R12, R11 ;  /* 0x0000000c0d0e7389 */ /* 0x00006400000c000b */
[----:B01----:R-:W-:Y:S01]  /*d690*/  ENDCOLLECTIVE ;  /* 0x000000000000791b */ /* 0x003fe20003800000 */
.L_x_114:
[----:B------:R-:W-:Y:S01]  /*d6a0*/  @!PT LDS RZ, [RZ] ;  /* 0x00000000fffff984 */ /* 0x000fe20000000800 */
[----:B------:R-:W-:Y:S01]  /*d6b0*/  @!PT LDS RZ, [RZ] ;  /* 0x00000000fffff984 */ /* 0x000fe20000000800 */
[----:B------:R-:W-:Y:S01]  /*d6c0*/  @!PT LDS RZ, [RZ] ;  /* 0x00000000fffff984 */ /* 0x000fe20000000800 */
[----:B------:R0:W-:Y:S01]  /*d6d0*/  @!P0 LDGSTS.E.BYPASS.LTC128B.128 [R7+0x20400], desc[UR36][R2.64], !P1 ;  /* 0x2040000002078fae */ /* 0x0001e2000c901d64 */
[----:B------:R-:W-:Y:S01]  /*d6e0*/  ISETP.GE.AND P0, PT, R9, R0, PT ;  /* 0x000000000900720c */ /* 0x000fe20003f06270 */
[----:B------:R-:W-:Y:S01]  /*d6f0*/  IMAD.MOV.U32 R13, RZ, RZ, R4 ;  /* 0x000000ffff0d7224 */ /* 0x000fe200078e0004 */
[----:B0-----:R-:W-:-:S11]  /*d700*/  IADD3 R7, R35, 0x20, RZ ;  /* 0x0000002023077810 */ /* 0x001fd60007ffe0ff */
[----:B------:R-:W-:Y:S02]  /*d710*/  @!P0 LEA R9, R30, UR43, 0x1 ;  /* 0x0000002b1e098c11 */ /* 0x000fe4000f8e08ff */
[----:B------:R-:W-:-:S07]  /*d720*/  MOV R6, R14 ;  /* 0x0000000e00067202 */ /* 0x000fce0000000f00 */
[----:B------:R-:W-:Y:S05]  /*d730*/  WARPSYNC.COLLECTIVE R15, `(.L_x_115) ;  /* 0x000000000f087348 */ /* 0x000fea0003c00000 */
[----:B------:R0:W1:Y:S02]  /*d740*/  SHFL.IDX P6, R14, R13, R12, R11 ;  /* 0x0000000c0d0e7389 */ /* 0x00006400000c000b */
[----:B01----:R-:W-:Y:S01]  /*d750*/  ENDCOLLECTIVE ;  /* 0x000000000000791b */ /* 0x003fe20003800000 */
.L_x_115:
[----:B------:R-:W-:Y:S02]  /*d760*/  IMAD.MOV.U32 R13, RZ, RZ, R5 ;  /* 0x000000ffff0d7224 */ /* 0x000fe400078e0005 */
[----:B------:R-:W-:Y:S01]  /*d770*/  IMAD.MOV.U32 R12, RZ, RZ, 0x2 ;  /* 0x00000002ff0c7424 */ /* 0x000fe200078e00ff */
[----:B------:R-:W-:-:S13]  /*d780*/  @!P0 LEA R2, P2, R22, R14, 0x1 ;  /* 0x0000000e16028211 */ /* 0x000fda00078408ff */
[----:B------:R-:W-:Y:S05]  /*d790*/  WARPSYNC.COLLECTIVE R15, `(.L_x_116) ;  /* 0x000000000f087348 */ /* 0x000fea0003c00000 */
[----:B------:R0:W1:Y:S02]  /*d7a0*/  SHFL.IDX P6, R14, R13, R12, R11 ;  /* 0x0000000c0d0e7389 */ /* 0x00006400000c000b */
[----:B01----:R-:W-:Y:S01]  /*d7b0*/  ENDCOLLECTIVE ;  /* 0x000000000000791b */ /* 0x003fe20003800000 */
.L_x_116:
[----:B------:R-:W-:-:S05]  /*d7c0*/  @!P0 IMAD.X R3, RZ, RZ, R6, P2 ;  /* 0x000000ffff038224 */ /* 0x000fca00010e0606 */
[----:B------:R-:W-:Y:S01]  /*d7d0*/  @!PT LDS RZ, [RZ] ;  /* 0x00000000fffff984 */ /* 0x000fe20000000800 */
[----:B------:R-:W-:Y:S01]  /*d7e0*/  @!PT LDS RZ, [RZ] ;  /* 0x00000000fffff984 */ /* 0x000fe20000000800 */
[----:B------:R-:W-:Y:S01]  /*d7f0*/  @!PT LDS RZ, [RZ] ;  /* 0x00000000fffff984 */ /* 0x000fe20000000800 */
[----:B------:R0:W-:Y:S01]  /*d800*/  @!P0 LDGSTS.E.BYPASS.LTC128B.128 [R9+0x20c00], desc[UR36][R2.64], !P1 ;  /* 0x20c0000002098fae */ /* 0x0001e2000c901d64 */
[----:B------:R-:W-:Y:S01]  /*d810*/  ISETP.GE.AND P0, PT, R7, R0, PT ;  /* 0x000000000700720c */ /* 0x000fe20003f06270 */
[----:B------:R-:W-:-:S12]  /*d820*/  IMAD.MOV.U32 R13, RZ, RZ, R4 ;  /* 0x000000ffff0d7224 */ /* 0x000fd800078e0004 */
[----:B------:R-:W-:Y:S02]  /*d830*/  @!P0 LEA R7, R30, UR43, 0x1 ;  /* 0x0000002b1e078c11 */ /* 0x000fe4000f8e08ff */
[----:B0-----:R-:W-:-:S07]  /*d840*/  MOV R6, R14 ;  /* 0x0000000e00067202 */ /* 0x001fce0000000f00 */
[----:B------:R-:W-:Y:S05]  /*d850*/  WARPSYNC.COLLECTIVE R15, `(.L_x_117) ;  /* 0x000000000f087348 */ /* 0x000fea0003c00000 */
[----:B------:R0:W1:Y:S02]  /*d860*/  SHFL.IDX P6, R14, R13, R12, R11 ;  /* 0x0000000c0d0e7389 */ /* 0x00006400000c000b */
[----:B01----:R-:W-:Y:S01]  /*d870*/  ENDCOLLECTIVE ;  /* 0x000000000000791b */ /* 0x003fe20003800000 */
.L_x_117:
[----:B------:R-:W-:Y:S01]  /*d880*/  MOV R13, R5 ;  /* 0x00000005000d7202 */ /* 0x000fe20000000f00 */
[----:B------:R-:W-:Y:S01]  /*d890*/  IMAD.MOV.U32 R12, RZ, RZ, 0x3 ;  /* 0x00000003ff0c7424 */ /* 0x000fe200078e00ff */
[----:B------:R-:W-:-:S13]  /*d8a0*/  @!P0 LEA R2, P2, R22, R14, 0x1 ;  /* 0x0000000e16028211 */ /* 0x000fda00078408ff */
[----:B------:R-:W-:Y:S05]  /*d8b0*/  WARPSYNC.COLLECTIVE R15, `(.L_x_118) ;  /* 0x000000000f087348 */ /* 0x000fea0003c00000 */
[----:B------:R0:W1:Y:S02]  /*d8c0*/  SHFL.IDX P6, R14, R13, R12, R11 ;  /* 0x0000000c0d0e7389 */ /* 0x00006400000c000b */
[----:B01----:R-:W-:Y:S01]  /*d8d0*/  ENDCOLLECTIVE ;  /* 0x000000000000791b */ /* 0x003fe20003800000 */
.L_x_118:
[----:B------:R-:W-:-:S05]  /*d8e0*/  @!P0 IMAD.X R3, RZ, RZ, R6, P2 ;  /* 0x000000ffff038224 */ /* 0x000fca00010e0606 */
[----:B------:R-:W-:Y:S01]  /*d8f0*/  @!PT LDS RZ, [RZ] ;  /* 0x00000000fffff984 */ /* 0x000fe20000000800 */
[----:B------:R-:W-:Y:S01]  /*d900*/  @!PT LDS RZ, [RZ] ;  /* 0x00000000fffff984 */ /* 0x000fe20000000800 */
[----:B------:R-:W-:Y:S01]  /*d910*/  @!PT LDS RZ, [RZ] ;  /* 0x00000000fffff984 */ /* 0x000fe20000000800 */
[----:B------:R0:W-:Y:S01]  /*d920*/  @!P0 LDGSTS.E.BYPASS.LTC128B.128 [R7+0x21400], desc[UR36][R2.64], !P1 ;  /* 0x2140000002078fae */ /* 0x0001e2000c901d64 */
[----:B------:R-:W-:Y:S01]  /*d930*/  MOV R13, R4 ;  /* 0x00000004000d7202 */ /* 0x000fe20000000f00 */
[----:B------:R-:W-:-:S07]  /*d940*/  IMAD.MOV.U32 R6, RZ, RZ, R14 ;  /* 0x000000ffff067224 */ /* 0x000fce00078e000e */
[----:B0-----:R-:W-:Y:S05]  /*d950*/  WARPSYNC.COLLECTIVE R15, `(.L_x_119) ;  /* 0x000000000f087348 */ /* 0x001fea0003c00000 */
[----:B------:R1:W2:Y:S02]  /*d960*/  SHFL.IDX P6, R14, R13, R12, R11 ;  /* 0x0000000c0d0e7389 */ /* 0x0002a400000c000b */
[----:B012---:R-:W-:Y:S01]  /*d970*/  ENDCOLLECTIVE ;  /* 0x000000000000791b */ /* 0x007fe20003800000 */
.L_x_119:
[----:B------:R-:W-:Y:S05]  /*d980*/  BRA `(.L_x_120) ;  /* 0xffffffd400c47947 */ /* 0x000fea000383ffff */
.L_x_65:
[----:B0-----:R-:W-:-:S04]  /*d990*/  IMAD.U32 R3, RZ, RZ, UR43 ;  /* 0x0000002bff037e24 */ /* 0x001fc8000f8e00ff */
[----:B------:R0:W1:Y:S03]  /*d9a0*/  SYNCS.PHASECHK.TRANS64.TRYWAIT P0, [R3+URZ+0x28c20], R0 ;  /* 0x028c2000030075a7 */ /* 0x000066000800017f */
[----:B-1----:R-:W-:Y:S05]  /*d9b0*/  @!P0 NANOSLEEP.SYNCS 0x989680 ;  /* 0x009896800000895d */ /* 0x002fea0003900000 */
[----:B------:R-:W1:Y:S02]  /*d9c0*/  @!P0 SYNCS.PHASECHK.TRANS64 P0, [R3+URZ+0x28c20], R0 ;  /* 0x028c2000030085a7 */ /* 0x000e64000800007f */
[----:B-1----:R-:W-:Y:S05]  /*d9d0*/  @!P0 BRA `(.L_x_65) ;  /* 0xfffffffc00ec8947 */ /* 0x002fea000383ffff */
[----:B------:R-:W-:Y:S05]  /*d9e0*/  BRA `(.L_x_121) ;  /* 0xffffffd400f47947 */ /* 0x000fea000383ffff */
.L_x_67:
[----:B0-----:R-:W-:-:S04]  /*d9f0*/  IMAD.U32 R3, RZ, RZ, UR43 ;  /* 0x0000002bff037e24 */ /* 0x001fc8000f8e00ff */
[----:B------:R0:W1:Y:S03]  /*da00*/  SYNCS.PHASECHK.TRANS64.TRYWAIT P0, [R3+URZ+0x28c60], R0 ;  /* 0x028c6000030075a7 */ /* 0x000066000800017f */
[----:B-1----:R-:W-:Y:S05]  /*da10*/  @!P0 NANOSLEEP.SYNCS 0x989680 ;  /* 0x009896800000895d */ /* 0x002fea0003900000 */
[----:B------:R-:W1:Y:S02]  /*da20*/  @!P0 SYNCS.PHASECHK.TRANS64 P0, [R3+URZ+0x28c60], R0 ;  /* 0x028c6000030085a7 */ /* 0x000e64000800007f */
[----:B-1----:R-:W-:Y:S05]  /*da30*/  @!P0 BRA `(.L_x_67) ;  /* 0xfffffffc00ec8947 */ /* 0x002fea000383ffff */
[----:B------:R-:W-:Y:S05]  /*da40*/  BRA `(.L_x_122) ;  /* 0xffffffd400f07947 */ /* 0x000fea000383ffff */
.L_x_68:
[----:B------:R-:W-:Y:S01]  /*da50*/  BSSY B0, `(.L_x_123) ;  /* 0x0000008000007945 */ /* 0x000fe20003800000 */
[----:B------:R-:W-:Y:S01]  /*da60*/  MOV R13, R6 ;  /* 0x00000006000d7202 */ /* 0x000fe20000000f00 */
[----:B------:R-:W-:Y:S01]  /*da70*/  IMAD.MOV.U32 R12, RZ, RZ, RZ ;  /* 0x000000ffff0c7224 */ /* 0x000fe200078e00ff */
[----:B------:R-:W-:Y:S01]  /*da80*/  MOV R15, 0xffffffff ;  /* 0xffffffff000f7802 */ /* 0x000fe20000000f00 */
[----:B------:R-:W-:-:S07]  /*da90*/  IMAD.MOV.U32 R11, RZ, RZ, 0x181f ;  /* 0x0000181fff0b7424 */ /* 0x000fce00078e00ff */
[----:B------:R-:W-:Y:S05]  /*daa0*/  WARPSYNC.COLLECTIVE R15, `(.L_x_124) ;  /* 0x000000000f087348 */ /* 0x000fea0003c00000 */
[----:B------:R0:W1:Y:S02]  /*dab0*/  SHFL.IDX P6, R14, R13, R12, R11 ;  /* 0x0000000c0d0e7389 */ /* 0x00006400000c000b */
[----:B01----:R-:W-:Y:S01]  /*dac0*/  ENDCOLLECTIVE ;  /* 0x000000000000791b */ /* 0x003fe20003800000 */
.L_x_124:
[----:B------:R-:W-:Y:S05]  /*dad0*/  BSYNC B0 ;  /* 0x0000000000007941 */ /* 0x000fea0003800000 */
.L_x_123:
[----:B------:R-:W-:Y:S01]  /*dae0*/  IMAD.MOV.U32 R13, RZ, RZ, R0 ;  /* 0x000000ffff0d7224 */ /* 0x000fe200078e0000 */
[----:B------:R-:W-:Y:S01]  /*daf0*/  MOV R12, RZ ;  /* 0x000000ff000c7202 */ /* 0x000fe20000000f00 */
[----:B------:R-:W-:Y:S01]  /*db00*/  IMAD.MOV.U32 R11, RZ, RZ, 0x181f ;  /* 0x0000181fff0b7424 */ /* 0x000fe200078e00ff */
[----:B------:R-:W-:Y:S01]  /*db10*/  SHF.L.U32 R8, R22, 0x1, RZ ;  /* 0x0000000116087819 */ /* 0x000fe200000006ff */
[----:B------:R-:W-:Y:S01]  /*db20*/  IMAD.MOV.U32 R15, RZ, RZ, -0x1 ;  /* 0xffffffffff0f7424 */ /* 0x000fe200078e00ff */
[----:B------:R-:W-:Y:S01]  /*db30*/  LOP3.LUT R4, R17, 0x1, RZ, 0xc0, !PT ;  /* 0x0000000111047812 */ /* 0x000fe200078ec0ff */
[----:B------:R-:W-:Y:S01]  /*db40*/  IMAD.MOV.U32 R3, RZ, RZ, R14 ;  /* 0x000000ffff037224 */ /* 0x000fe200078e000e */
[----:B------:R-:W-:-:S07]  /*db50*/  LEA R7, R30, UR43, 0x1 ;  /* 0x0000002b1e077c11 */ /* 0x000fce000f8e08ff */
[----:B------:R-:W-:Y:S05]  /*db60*/  WARPSYNC.COLLECTIVE R15, `(.L_x_125) ;  /* 0x000000000f087348 */ /* 0x000fea0003c00000 */
[----:B------:R0:W1:Y:S02]  /*db70*/  SHFL.IDX P6, R14, R13, R12, R11 ;  /* 0x0000000c0d0e7389 */ /* 0x00006400000c000b */
[----:B01----:R-:W-:Y:S01]  /*db80*/  ENDCOLLECTIVE ;  /* 0x000000000000791b */ /* 0x003fe20003800000 */
.L_x_125:
[----:B------:R-:W-:Y:S02]  /*db90*/  ISETP.NE.U32.AND P1, PT, R4, 0x1, PT ;  /* 0x000000010400780c */ /* 0x000fe40003f25070 */
[C---:B------:R-:W-:Y:S02]  /*dba0*/  LOP3.LUT P5, RZ, R17.reuse, 0x2, RZ, 0xc0, !PT ;  /* 0x0000000211ff7812 */ /* 0x040fe400078ac0ff */
[C---:B------:R-:W-:Y:S02]  /*dbb0*/  LOP3.LUT P4, RZ, R17.reuse, 0x4, RZ, 0xc0, !PT ;  /* 0x0000000411ff7812 */ /* 0x040fe4000788c0ff */
[C---:B------:R-:W-:Y:S02]  /*dbc0*/  LOP3.LUT P3, RZ, R17.reuse, 0x8, RZ, 0xc0, !PT ;  /* 0x0000000811ff7812 */ /* 0x040fe4000786c0ff */
[----:B------:R-:W-:Y:S02]  /*dbd0*/  LOP3.LUT P2, RZ, R17, 0x10, RZ, 0xc0, !PT ;  /* 0x0000001011ff7812 */ /* 0x000fe4000784c0ff */
[----:B------:R-:W-:-:S02]  /*dbe0*/  LOP3.LUT R16, R16, 0xfffffeff, RZ, 0xc0, !PT ;  /* 0xfffffeff10107812 */ /* 0x000fc400078ec0ff */
[----:B------:R-:W-:Y:S01]  /*dbf0*/  PRMT R4, R17, 0x8880, RZ ;  /* 0x0000888011047816 */ /* 0x000fe200000000ff */
[----:B------:R-:W-:Y:S01]  /*dc00*/  IMAD.MOV.U32 R13, RZ, RZ, R6 ;  /* 0x000000ffff0d7224 */ /* 0x000fe200078e0006 */
[----:B------:R-:W-:Y:S02]  /*dc10*/  @P1 LOP3.LUT R16, R16, 0x100, RZ, 0xfc, !PT ;  /* 0x0000010010101812 */ /* 0x000fe400078efcff */
[----:B------:R-:W-:Y:S02]  /*dc20*/  MOV R12, 0x1 ;  /* 0x00000001000c7802 */ /* 0x000fe40000000f00 */
[----:B------:R-:W-:Y:S02]  /*dc30*/  LOP3.LUT R16, R16, 0xfffffdff, RZ, 0xc0, !PT ;  /* 0xfffffdff10107812 */ /* 0x000fe400078ec0ff */
[----:B------:R-:W-:-:S05]  /*dc40*/  IADD3 R2, P0, R14, R8, RZ ;  /* 0x000000080e027210 */ /* 0x000fca0007f1e0ff */
[----:B------:R-:W-:Y:S01]  /*dc50*/  IMAD.X R3, RZ, RZ, R3, P0 ;  /* 0x000000ffff037224 */ /* 0x000fe200000e0603 */
[----:B------:R-:W-:Y:S02]  /*dc60*/  ISETP.LT.OR P0, PT, R18, 0x1, P1 ;  /* 0x000000011200780c */ /* 0x000fe40000f01670 */
[----:B------:R-:W-:-:S11]  /*dc70*/  LOP3.LUT P1, RZ, R17, 0x20, RZ, 0xc0, !PT ;  /* 0x0000002011ff7812 */ /* 0x000fd6000782c0ff */
[----:B------:R-:W-:Y:S01]  /*dc80*/  @!PT LDS RZ, [RZ] ;  /* 0x00000000fffff984 */ /* 0x000fe20000000800 */
[----:B------:R-:W-:Y:S01]  /*dc90*/  @!PT LDS RZ, [RZ] ;  /* 0x00000000fffff984 */ /* 0x000fe20000000800 */
[----:B------:R-:W-:Y:S01]  /*dca0*/  @!PT LDS RZ, [RZ] ;  /* 0x00000000fffff984 */ /* 0x000fe20000000800 */
        /* <DEDUP_REMOVED lines=12> */
[----:B------:R-:W-:-:S13]  /*dd70*/  ISETP.LT.OR P6, PT, R18, 0x1, !P0 ;  /* 0x000000011200780c */ /* 0x000fda00047c1670 */
[----:B------:R0:W-:Y:S01]  /*dd80*/  LDGSTS.E.BYPASS.LTC128B.128 [R7+0xc400], desc[UR36][R2.64+0x300], !P6 ;  /* 0x0c40030002077fae */ /* 0x0001e2000f101d64 */
[----:B------:R-:W-:Y:S01]  /*dd90*/  ISETP.GT.AND P6, PT, R4, -0x1, PT ;  /* 0xffffffff0400780c */ /* 0x000fe20003fc4270 */
[----:B------:R-:W-:-:S12]  /*dda0*/  IMAD.MOV.U32 R4, RZ, RZ, RZ ;  /* 0x000000ffff047224 */ /* 0x000fd800078e00ff */
[----:B------:R-:W-:Y:S02]  /*ddb0*/  @P6 LOP3.LUT R16, R16, 0x200, RZ, 0xfc, !PT ;  /* 0x0000020010106812 */ /* 0x000fe400078efcff */
[----:B------:R-:W-:-:S13]  /*ddc0*/  ISETP.LT.OR P6, PT, R18, 0x1, P6 ;  /* 0x000000011200780c */ /* 0x000fda00037c1670 */
[----:B------:R0:W-:Y:S02]  /*ddd0*/  LDGSTS.E.BYPASS.LTC128B.128 [R7+0xe400], desc[UR36][R2.64+0x380], !P6 ;  /* 0x0e40038002077fae */ /* 0x0001e4000f101d64 */
[----:B0-----:R-:W-:Y:S05]  /*dde0*/  WARPSYNC.COLLECTIVE R15, `(.L_x_126) ;  /* 0x000000000f087348 */ /* 0x001fea0003c00000 */
[----:B------:R1:W2:Y:S02]  /*ddf0*/  SHFL.IDX P6, R14, R13, R12, R11 ;  /* 0x0000000c0d0e7389 */ /* 0x0002a400000c000b */
[----:B012---:R-:W-:Y:S01]  /*de00*/  ENDCOLLECTIVE ;  /* 0x000000000000791b */ /* 0x007fe20003800000 */
.L_x_126:
[----:B------:R-:W-:Y:S02]  /*de10*/  IMAD.MOV.U32 R13, RZ, RZ, R0 ;  /* 0x000000ffff0d7224 */ /* 0x000fe400078e0000 */
[----:B------:R-:W-:-:S07]  /*de20*/  IMAD.MOV.U32 R5, RZ, RZ, R14 ;  /* 0x000000ffff057224 */ /* 0x000fce00078e000e */
[----:B------:R-:W-:Y:S05]  /*de30*/  WARPSYNC.COLLECTIVE R15, `(.L_x_127) ;  /* 0x000000000f087348 */ /* 0x000fea0003c00000 */
[----:B------:R0:W1:Y:S02]  /*de40*/  SHFL.IDX P6, R14, R13, R12, R11 ;  /* 0x0000000c0d0e7389 */ /* 0x00006400000c000b */
[----:B01----:R-:W-:Y:S01]  /*de50*/  ENDCOLLECTIVE ;  /* 0x000000000000791b */ /* 0x003fe20003800000 */
.L_x_127:
[----:B------:R-:W-:Y:S02]  /*de60*/  IMAD.MOV.U32 R13, RZ, RZ, R6 ;  /* 0x000000ffff0d7224 */ /* 0x000fe400078e0006 */
[----:B------:R-:W-:Y:S01]  /*de70*/  IMAD.MOV.U32 R12, RZ, RZ, 0x2 ;  /* 0x00000002ff0c7424 */ /* 0x000fe200078e00ff */
[----:B------:R-:W-:-:S04]  /*de80*/  IADD3 R2, P6, R14, R8, RZ ;  /* 0x000000080e027210 */ /* 0x000fc80007fde0ff */
[----:B------:R-:W-:Y:S02]  /*de90*/  IADD3.X R3, RZ, R5, RZ, P6, !PT ;  /* 0x00000005ff037210 */ /* 0x000fe400037fe4ff */
[----:B------:R-:W-:-:S04]  /*dea0*/  LOP3.LUT P6, RZ, R16, 0x100, RZ, 0xc0, !PT ;  /* 0x0000010010ff7812 */ /* 0x000fc800078cc0ff */
[----:B------:R-:W-:-:S13]  /*deb0*/  ISETP.LT.OR P6, PT, R18, 0x11, P6 ;  /* 0x000000111200780c */ /* 0x000fda00037c1670 */
        /* <DEDUP_REMOVED lines=18> */
[----:B------:R0:W-:Y:S02]  /*dfe0*/  LDGSTS.E.BYPASS.LTC128B.128 [R7+0xec00], desc[UR36][R2.64+0x380], !P6 ;  /* 0x0ec0038002077fae */ /* 0x0001e4000f101d64 */
[----:B0-----:R-:W-:Y:S05]  /*dff0*/  WARPSYNC.COLLECTIVE R15, `(.L_x_128) ;  /* 0x000000000f087348 */ /* 0x001fea0003c00000 */
[----:B------:R1:W2:Y:S02]  /*e000*/  SHFL.IDX P6, R14, R13, R12, R11 ;  /* 0x0000000c0d0e7389 */ /* 0x0002a400000c000b */
[----:B012---:R-:W-:Y:S01]  /*e010*/  ENDCOLLECTIVE ;  /* 0x000000000000791b */ /* 0x007fe20003800000 */
.L_x_128:
[----:B------:R-:W-:Y:S01]  /*e020*/  IMAD.MOV.U32 R13, RZ, RZ, R0 ;  /* 0x000000ffff0d7224 */ /* 0x000fe200078e0000 */
[----:B------:R-:W-:-:S07]  /*e030*/  MOV R9, R14 ;  /* 0x0000000e00097202 */ /* 0x000fce0000000f00 */
[----:B------:R-:W-:Y:S05]  /*e040*/  WARPSYNC.COLLECTIVE R15, `(.L_x_129) ;  /* 0x000000000f087348 */ /* 0x000fea0003c00000 */
[----:B------:R0:W1:Y:S02]  /*e050*/  SHFL.IDX P6, R14, R13, R12, R11 ;  /* 0x0000000c0d0e7389 */ /* 0x00006400000c000b */
[----:B01----:R-:W-:Y:S01]  /*e060*/  ENDCOLLECTIVE ;  /* 0x000000000000791b */ /* 0x003fe20003800000 */
.L_x_129:
[----:B------:R-:W-:Y:S01]  /*e070*/  MOV R13, R6 ;  /* 0x00000006000d7202 */ /* 0x000fe20000000f00 */
[----:B------:R-:W-:Y:S01]  /*e080*/  IMAD.MOV.U32 R12, RZ, RZ, 0x3 ;  /* 0x00000003ff0c7424 */ /* 0x000fe200078e00ff */
[----:B------:R-:W-:-:S05]  /*e090*/  IADD3 R2, P6, R14, R8, RZ ;  /* 0x000000080e027210 */ /* 0x000fca0007fde0ff */
[----:B------:R-:W-:Y:S01]  /*e0a0*/  IMAD.X R3, RZ, RZ, R9, P6 ;  /* 0x000000ffff037224 */ /* 0x000fe200030e0609 */
        /* <DEDUP_REMOVED lines=24> */
.L_x_130:
[----:B------:R-:W-:Y:S01]  /*e230*/  MOV R13, R0 ;  /* 0x00000000000d7202 */ /* 0x000fe20000000f00 */
[----:B------:R-:W-:-:S07]  /*e240*/  IMAD.MOV.U32 R6, RZ, RZ, R14 ;  /* 0x000000ffff067224 */ /* 0x000fce00078e000e */
[----:B------:R-:W-:Y:S05]  /*e250*/  WARPSYNC.COLLECTIVE R15, `(.L_x_131) ;  /* 0x000000000f087348 */ /* 0x000fea0003c00000 */
[----:B------:R0:W1:Y:S02]  /*e260*/  SHFL.IDX P6, R14, R13, R12, R11 ;  /* 0x0000000c0d0e7389 */ /* 0x00006400000c000b */
[----:B01----:R-:W-:Y:S01]  /*e270*/  ENDCOLLECTIVE ;  /* 0x000000000000791b */ /* 0x003fe20003800000 */
.L_x_131:
[----:B------:R-:W-:Y:S05]  /*e280*/  BRA `(.L_x_132) ;  /* 0xffffffd400847947 */ /* 0x000fea000383ffff */
.L_x_75:
[----:B-1----:R1:W2:Y:S02]  /*e290*/  SYNCS.PHASECHK.TRANS64.TRYWAIT P0, [R10+URZ+0x28c40], R20 ;  /* 0x028c40140a0075a7 */ /* 0x0022a4000800017f */
[----:B--2---:R-:W-:Y:S05]  /*e2a0*/  @!P0 NANOSLEEP.SYNCS 0x989680 ;  /* 0x009896800000895d */ /* 0x004fea0003900000 */
[----:B------:R-:W2:Y:S02]  /*e2b0*/  @!P0 SYNCS.PHASECHK.TRANS64 P0, [R10+URZ+0x28c40], R20 ;  /* 0x028c40140a0085a7 */ /* 0x000ea4000800007f */
[----:B--2---:R-:W-:Y:S05]  /*e2c0*/  @!P0 BRA `(.L_x_75) ;  /* 0xfffffffc00f08947 */ /* 0x004fea000383ffff */
[----:B------:R-:W-:Y:S05]  /*e2d0*/  BRA `(.L_x_133) ;  /* 0xffffffd800bc7947 */ /* 0x000fea000383ffff */
.L_x_76:
[----:B------:R-:W-:Y:S01]  /*e2e0*/  BSSY B1, `(.L_x_134) ;  /* 0x0000008000017945 */ /* 0x000fe20003800000 */
[----:B------:R-:W-:Y:S01]  /*e2f0*/  IMAD.MOV.U32 R13, RZ, RZ, R29 ;  /* 0x000000ffff0d7224 */ /* 0x000fe200078e001d */
[----:B------:R-:W-:Y:S01]  /*e300*/  MOV R12, RZ ;  /* 0x000000ff000c7202 */ /* 0x000fe20000000f00 */
[----:B------:R-:W-:Y:S02]  /*e310*/  IMAD.MOV.U32 R11, RZ, RZ, 0x181f ;  /* 0x0000181fff0b7424 */ /* 0x000fe400078e00ff */
[----:B------:R-:W-:-:S07]  /*e320*/  IMAD.MOV.U32 R15, RZ, RZ, -0x1 ;  /* 0xffffffffff0f7424 */ /* 0x000fce00078e00ff */
[----:B-1----:R-:W-:Y:S05]  /*e330*/  WARPSYNC.COLLECTIVE R15, `(.L_x_135) ;  /* 0x000000000f087348 */ /* 0x002fea0003c00000 */
[----:B------:R0:W2:Y:S02]  /*e340*/  SHFL.IDX P6, R14, R13, R12, R11 ;  /* 0x0000000c0d0e7389 */ /* 0x0000a400000c000b */
[----:B012---:R-:W-:Y:S01]  /*e350*/  ENDCOLLECTIVE ;  /* 0x000000000000791b */ /* 0x007fe20003800000 */
.L_x_135:
[----:B------:R-:W-:Y:S05]  /*e360*/  BSYNC B1 ;  /* 0x0000000000017941 */ /* 0x000fea0003800000 */
.L_x_134:
[----:B------:R-:W-:Y:S01]  /*e370*/  IMAD.MOV.U32 R13, RZ, RZ, R26 ;  /* 0x000000ffff0d7224 */ /* 0x000fe200078e001a */
[----:B------:R-:W-:Y:S01]  /*e380*/  MOV R11, 0x181f ;  /* 0x0000181f000b7802 */ /* 0x000fe20000000f00 */
[----:B------:R-:W-:Y:S01]  /*e390*/  IMAD.MOV.U32 R12, RZ, RZ, RZ ;  /* 0x000000ffff0c7224 */ /* 0x000fe200078e00ff */
[----:B------:R-:W-:Y:S01]  /*e3a0*/  MOV R3, R14 ;  /* 0x0000000e00037202 */ /* 0x000fe20000000f00 */
[----:B------:R-:W-:Y:S01]  /*e3b0*/  IMAD.MOV.U32 R15, RZ, RZ, -0x1 ;  /* 0xffffffffff0f7424 */ /* 0x000fe200078e00ff */
[----:B------:R-:W-:-:S07]  /*e3c0*/  LEA R27, R17, UR43, 0x1 ;  /* 0x0000002b111b7c11 */ /* 0x000fce000f8e08ff */
[----:B------:R-:W-:Y:S05]  /*e3d0*/  WARPSYNC.COLLECTIVE R15, `(.L_x_136) ;  /* 0x000000000f087348 */ /* 0x000fea0003c00000 */
[----:B------:R0:W1:Y:S02]  /*e3e0*/  SHFL.IDX P6, R14, R13, R12, R11 ;  /* 0x0000000c0d0e7389 */ /* 0x00006400000c000b */
[----:B01----:R-:W-:Y:S01]  /*e3f0*/  ENDCOLLECTIVE ;  /* 0x000000000000791b */ /* 0x003fe20003800000 */
.L_x_136:
[----:B------:R-:W-:Y:S01]  /*e400*/  MOV R13, R29 ;  /* 0x0000001d000d7202 */ /* 0x000fe20000000f00 */
[----:B------:R-:W-:Y:S01]  /*e410*/  IMAD.MOV.U32 R12, RZ, RZ, 0x1 ;  /* 0x00000001ff0c7424 */ /* 0x000fe200078e00ff */
[----:B------:R-:W-:-:S13]  /*e420*/  IADD3 R2, P0, R14, R8, RZ ;  /* 0x000000080e027210 */ /* 0x000fda0007f1e0ff */
[----:B------:R-:W-:Y:S05]  /*e430*/  WARPSYNC.COLLECTIVE R15, `(.L_x_137) ;  /* 0x000000000f087348 */ /* 0x000fea0003c00000 */
[----:B------:R0:W1:Y:S02]  /*e440*/  SHFL.IDX P6, R14, R13, R12, R11 ;  /* 0x0000000c0d0e7389 */ /* 0x00006400000c000b */
[----:B01----:R-:W-:Y:S01]  /*e450*/  ENDCOLLECTIVE ;  /* 0x000000000000791b */ /* 0x003fe20003800000 */
.L_x_137:
[----:B------:R-:W-:-:S05]  /*e460*/  IMAD.X R3, RZ, RZ, R3, P0 ;  /* 0x000000ffff037224 */ /* 0x000fca00000e0603 */
[----:B------:R-:W-:Y:S01]  /*e470*/  @!PT LDS RZ, [RZ] ;  /* 0x00000000fffff984 */ /* 0x000fe20000000800 */
[----:B------:R-:W-:Y:S01]  /*e480*/  @!PT LDS RZ, [RZ] ;  /* 0x00000000fffff984 */ /* 0x000fe20000000800 */
[----:B------:R-:W-:Y:S01]  /*e490*/  @!PT LDS RZ, [RZ] ;  /* 0x00000000fffff984 */ /* 0x000fe20000000800 */
[----:B------:R0:W-:Y:S01]  /*e4a0*/  LDGSTS.E.BYPASS.LTC128B.128 [R27+0x22400], desc[UR36][R2.64], !P1 ;  /* 0x22400000021b7fae */ /* 0x0001e2000c901d64 */
[----:B------:R-:W-:Y:S01]  /*e4b0*/  MOV R13, R26 ;  /* 0x0000001a000d7202 */ /* 0x000fe20000000f00 */
[----:B0-----:R-:W-:-:S07]  /*e4c0*/  IMAD.MOV.U32 R3, RZ, RZ, R14 ;  /* 0x000000ffff037224 */ /* 0x001fce00078e000e */
[----:B------:R-:W-:Y:S05]  /*e4d0*/  WARPSYNC.COLLECTIVE R15, `(.L_x_138) ;  /* 0x000000000f087348 */ /* 0x000fea0003c00000 */
[----:B------:R0:W1:Y:S02]  /*e4e0*/  SHFL.IDX P6, R14, R13, R12, R11 ;  /* 0x0000000c0d0e7389 */ /* 0x00006400000c000b */
[----:B01----:R-:W-:Y:S01]  /*e4f0*/  ENDCOLLECTIVE ;  /* 0x000000000000791b */ /* 0x003fe20003800000 */
.L_x_138:
[----:B------:R-:W-:Y:S01]  /*e500*/  IMAD.MOV.U32 R13, RZ, RZ, R29 ;  /* 0x000000ffff0d7224 */ /* 0x000fe200078e001d */
[----:B------:R-:W-:Y:S02]  /*e510*/  MOV R12, 0x2 ;  /* 0x00000002000c7802 */ /* 0x000fe40000000f00 */
[----:B------:R-:W-:-:S13]  /*e520*/  IADD3 R2, P0, R14, R8, RZ ;  /* 0x000000080e027210 */ /* 0x000fda0007f1e0ff */
[----:B------:R-:W-:Y:S05]  /*e530*/  WARPSYNC.COLLECTIVE R15, `(.L_x_139) ;  /* 0x000000000f087348 */ /* 0x000fea0003c00000 */
[----:B------:R0:W1:Y:S02]  /*e540*/  SHFL.IDX P6, R14, R13, R12, R11 ;  /* 0x0000000c0d0e7389 */ /* 0x00006400000c000b */
[----:B01----:R-:W-:Y:S01]  /*e550*/  ENDCOLLECTIVE ;  /* 0x000000000000791b */ /* 0x003fe20003800000 */
.L_x_139:
[----:B------:R-:W-:-:S05]  /*e560*/  IMAD.X R3, RZ, RZ, R3, P0 ;  /* 0x000000ffff037224 */ /* 0x000fca00000e0603 */
[----:B------:R-:W-:Y:S01]  /*e570*/  @!PT LDS RZ, [RZ] ;  /* 0x00000000fffff984 */ /* 0x000fe20000000800 */
[----:B------:R-:W-:Y:S01]  /*e580*/  @!PT LDS RZ, [RZ] ;  /* 0x00000000fffff984 */ /* 0x000fe20000000800 */
[----:B------:R-:W-:Y:S01]  /*e590*/  @!PT LDS RZ, [RZ] ;  /* 0x00000000fffff984 */ /* 0x000fe20000000800 */
[----:B------:R0:W-:Y:S01]  /*e5a0*/  LDGSTS.E.BYPASS.LTC128B.128 [R27+0x22c00], desc[UR36][R2.64], !P1 ;  /* 0x22c00000021b7fae */ /* 0x0001e2000c901d64 */
[----:B------:R-:W-:Y:S02]  /*e5b0*/  IMAD.MOV.U32 R13, RZ, RZ, R26 ;  /* 0x000000ffff0d7224 */ /* 0x000fe400078e001a */
[----:B0-----:R-:W-:-:S07]  /*e5c0*/  IMAD.MOV.U32 R3, RZ, RZ, R14 ;  /* 0x000000ffff037224 */ /* 0x001fce00078e000e */
[----:B------:R-:W-:Y:S05]  /*e5d0*/  WARPSYNC.COLLECTIVE R15, `(.L_x_140) ;  /* 0x000000000f087348 */ /* 0x000fea0003c00000 */
[----:B------:R0:W1:Y:S02]  /*e5e0*/  SHFL.IDX P6, R14, R13, R12, R11 ;  /* 0x0000000c0d0e7389 */ /* 0x00006400000c000b */
[----:B01----:R-:W-:Y:S01]  /*e5f0*/  ENDCOLLECTIVE ;  /* 0x000000000000791b */ /* 0x003fe20003800000 */
.L_x_140:
[----:B------:R-:W-:Y:S02]  /*e600*/  IMAD.MOV.U32 R13, RZ, RZ, R29 ;  /* 0x000000ffff0d7224 */ /* 0x000fe400078e001d */
[----:B------:R-:W-:Y:S01]  /*e610*/  IMAD.MOV.U32 R12, RZ, RZ, 0x3 ;  /* 0x00000003ff0c7424 */ /* 0x000fe200078e00ff */
[----:B------:R-:W-:-:S13]  /*e620*/  IADD3 R2, P0, R14, R8, RZ ;  /* 0x000000080e027210 */ /* 0x000fda0007f1e0ff */
[----:B------:R-:W-:Y:S05]  /*e630*/  WARPSYNC.COLLECTIVE R15, `(.L_x_141) ;  /* 0x000000000f087348 */ /* 0x000fea0003c00000 */
[----:B------:R0:W1:Y:S02]  /*e640*/  SHFL.IDX P6, R14, R13, R12, R11 ;  /* 0x0000000c0d0e7389 */ /* 0x00006400000c000b */
[----:B01----:R-:W-:Y:S01]  /*e650*/  ENDCOLLECTIVE ;  /* 0x000000000000791b */ /* 0x003fe20003800000 */
.L_x_141:
[----:B------:R-:W-:-:S05]  /*e660*/  IADD3.X R3, RZ, R3, RZ, P0, !PT ;  /* 0x00000003ff037210 */ /* 0x000fca00007fe4ff */
[----:B------:R-:W-:Y:S01]  /*e670*/  @!PT LDS RZ, [RZ] ;  /* 0x00000000fffff984 */ /* 0x000fe20000000800 */
[----:B------:R-:W-:Y:S01]  /*e680*/  @!PT LDS RZ, [RZ] ;  /* 0x00000000fffff984 */ /* 0x000fe20000000800 */
[----:B------:R-:W-:Y:S01]  /*e690*/  @!PT LDS RZ, [RZ] ;  /* 0x00000000fffff984 */ /* 0x000fe20000000800 */
[----:B------:R0:W-:Y:S01]  /*e6a0*/  LDGSTS.E.BYPASS.LTC128B.128 [R27+0x23400], desc[UR36][R2.64], !P1 ;  /* 0x23400000021b7fae */ /* 0x0001e2000c901d64 */
[----:B------:R-:W-:Y:S01]  /*e6b0*/  IMAD.MOV.U32 R13, RZ, RZ, R26 ;  /* 0x000000ffff0d7224 */ /* 0x000fe200078e001a */
[----:B------:R-:W-:-:S07]  /*e6c0*/  MOV R34, R14 ;  /* 0x0000000e00227202 */ /* 0x000fce0000000f00 */
[----:B0-----:R-:W-:Y:S05]  /*e6d0*/  WARPSYNC.COLLECTIVE R15, `(.L_x_142) ;  /* 0x000000000f087348 */ /* 0x001fea0003c00000 */
[----:B------:R1:W2:Y:S02]  /*e6e0*/  SHFL.IDX P6, R14, R13, R12, R11 ;  /* 0x0000000c0d0e7389 */ /* 0x0002a400000c000b */
[----:B012---:R-:W-:Y:S01]  /*e6f0*/  ENDCOLLECTIVE ;  /* 0x000000000000791b */ /* 0x007fe20003800000 */
.L_x_142:
[----:B------:R-:W-:Y:S05]  /*e700*/  BRA `(.L_x_143) ;  /* 0xffffffd800707947 */ /* 0x000fea000383ffff */
.L_x_81:
[----:B---3--:R3:W4:Y:S02]  /*e710*/  SYNCS.PHASECHK.TRANS64.TRYWAIT P0, [R10+URZ+0x28c60], R20 ;  /* 0x028c60140a0075a7 */ /* 0x008724000800017f */
[----:B----4-:R-:W-:Y:S05]  /*e720*/  @!P0 NANOSLEEP.SYNCS 0x989680 ;  /* 0x009896800000895d */ /* 0x010fea0003900000 */
[----:B------:R-:W4:Y:S02]  /*e730*/  @!P0 SYNCS.PHASECHK.TRANS64 P0, [R10+URZ+0x28c60], R20 ;  /* 0x028c60140a0085a7 */ /* 0x000f24000800007f */
[----:B----4-:R-:W-:Y:S05]  /*e740*/  @!P0 BRA `(.L_x_81) ;  /* 0xfffffffc00f08947 */ /* 0x010fea000383ffff */
[----:B------:R-:W-:Y:S05]  /*e750*/  BRA `(.L_x_144) ;  /* 0xffffffd800bc7947 */ /* 0x000fea000383ffff */
.L_x_82:
[----:B------:R-:W-:Y:S01]  /*e760*/  BSSY B1, `(.L_x_145) ;  /* 0x0000008000017945 */ /* 0x000fe20003800000 */
[----:B------:R-:W-:Y:S01]  /*e770*/  IMAD.MOV.U32 R13, RZ, RZ, R19 ;  /* 0x000000ffff0d7224 */ /* 0x000fe200078e0013 */
[----:B------:R-:W-:Y:S01]  /*e780*/  MOV R12, RZ ;  /* 0x000000ff000c7202 */ /* 0x000fe20000000f00 */
[----:B------:R-:W-:Y:S02]  /*e790*/  IMAD.MOV.U32 R11, RZ, RZ, 0x181f ;  /* 0x0000181fff0b7424 */ /* 0x000fe400078e00ff */
[----:B------:R-:W-:-:S07]  /*e7a0*/  IMAD.MOV.U32 R15, RZ, RZ, -0x1 ;  /* 0xffffffffff0f7424 */ /* 0x000fce00078e00ff */
[----:B-123--:R-:W-:Y:S05]  /*e7b0*/  WARPSYNC.COLLECTIVE R15, `(.L_x_146) ;  /* 0x000000000f087348 */ /* 0x00efea0003c00000 */
[----:B------:R0:W4:Y:S02]  /*e7c0*/  SHFL.IDX P6, R14, R13, R12, R11 ;  /* 0x0000000c0d0e7389 */ /* 0x00012400000c000b */
[----:B01234-:R-:W-:Y:S01]  /*e7d0*/  ENDCOLLECTIVE ;  /* 0x000000000000791b */ /* 0x01ffe20003800000 */
.L_x_146:
[----:B------:R-:W-:Y:S05]  /*e7e0*/  BSYNC B1 ;  /* 0x0000000000017941 */ /* 0x000fea0003800000 */
.L_x_145:
[----:B------:R-:W-:Y:S01]  /*e7f0*/  IMAD.MOV.U32 R13, RZ, RZ, R18 ;  /* 0x000000ffff0d7224 */ /* 0x000fe200078e0012 */
[----:B------:R-:W-:Y:S01]  /*e800*/  MOV R11, 0x181f ;  /* 0x0000181f000b7802 */ /* 0x000fe20000000f00 */
[----:B------:R-:W-:Y:S01]  /*e810*/  IMAD.MOV.U32 R12, RZ, RZ, RZ ;  /* 0x000000ffff0c7224 */ /* 0x000fe200078e00ff */
[----:B------:R-:W-:Y:S01]  /*e820*/  MOV R3, R14 ;  /* 0x0000000e00037202 */ /* 0x000fe20000000f00 */
[----:B------:R-:W-:Y:S01]  /*e830*/  IMAD.MOV.U32 R15, RZ, RZ, -0x1 ;  /* 0xffffffffff0f7424 */ /* 0x000fe200078e00ff */
[----:B------:R-:W-:Y:S02]  /*e840*/  LEA R17, R17, UR43, 0x1 ;  /* 0x0000002b11117c11 */ /* 0x000fe4000f8e08ff */
[----:B------:R-:W-:-:S13]  /*e850*/  LOP3.LUT P2, RZ, R16, 0x20, RZ, 0xc0, !PT ;  /* 0x0000002010ff7812 */ /* 0x000fda000784c0ff */
[----:B------:R-:W-:Y:S05]  /*e860*/  WARPSYNC.COLLECTIVE R15, `(.L_x_147) ;  /* 0x000000000f087348 */ /* 0x000fea0003c00000 */
[----:B------:R0:W1:Y:S02]  /*e870*/  SHFL.IDX P6, R14, R13, R12, R11 ;  /* 0x0000000c0d0e7389 */ /* 0x00006400000c000b */
[----:B01----:R-:W-:Y:S01]  /*e880*/  ENDCOLLECTIVE ;  /* 0x000000000000791b */ /* 0x003fe20003800000 */
.L_x_147:
[C---:B------:R-:W-:Y:S02]  /*e890*/  LOP3.LUT P1, RZ, R16.reuse, 0x10, RZ, 0xc0, !PT ;  /* 0x0000001010ff7812 */ /* 0x040fe4000782c0ff */
[----:B------:R-:W-:Y:S02]  /*e8a0*/  P2R R4, PR, RZ, 0x20 ;  /* 0x00000020ff047803 */ /* 0x000fe40000000000 */
[----:B------:R-:W-:Y:S01]  /*e8b0*/  MOV R13, R19 ;  /* 0x00000013000d7202 */ /* 0x000fe20000000f00 */
[----:B------:R-:W-:Y:S01]  /*e8c0*/  IMAD.MOV.U32 R12, RZ, RZ, 0x1 ;  /* 0x00000001ff0c7424 */ /* 0x000fe200078e00ff */
[----:B------:R-:W-:Y:S02]  /*e8d0*/  LOP3.LUT P6, RZ, R16, 0x40, RZ, 0xc0, !PT ;  /* 0x0000004010ff7812 */ /* 0x000fe400078cc0ff */
[----:B------:R-:W-:-:S05]  /*e8e0*/  IADD3 R2, P0, R14, R8, RZ ;  /* 0x000000080e027210 */ /* 0x000fca0007f1e0ff */
[----:B------:R-:W-:Y:S01]  /*e8f0*/  IMAD.X R3, RZ, RZ, R3, P0 ;  /* 0x000000ffff037224 */ /* 0x000fe200000e0603 */
[----:B------:R-:W-:-:S05]  /*e900*/  ISETP.NE.U32.AND P0, PT, R28, RZ, PT ;  /* 0x000000ff1c00720c */ /* 0x000fca0003f05070 */
[----:B------:R-:W-:Y:S01]  /*e910*/  @!PT LDS RZ, [RZ] ;  /* 0x00000000fffff984 */ /* 0x000fe20000000800 */
[----:B------:R-:W-:Y:S01]  /*e920*/  @!PT LDS RZ, [RZ] ;  /* 0x00000000fffff984 */ /* 0x000fe20000000800 */
[----:B------:R-:W-:Y:S01]  /*e930*/  @!PT LDS RZ, [RZ] ;  /* 0x00000000fffff984 */ /* 0x000fe20000000800 */
[----:B------:R0:W-:Y:S08]  /*e940*/  LDGSTS.E.BYPASS.LTC128B.128 [R17+0x400], desc[UR36][R2.64], !P6 ;  /* 0x0040000002117fae */ /* 0x0001f0000f101d64 */
[----:B0-----:R-:W-:Y:S05]  /*e950*/  WARPSYNC.COLLECTIVE R15, `(.L_x_148) ;  /* 0x000000000f087348 */ /* 0x001fea0003c00000 */
[----:B------:R1:W2:Y:S02]  /*e960*/  SHFL.IDX P6, R14, R13, R12, R11 ;  /* 0x0000000c0d0e7389 */ /* 0x0002a400000c000b */
[----:B012---:R-:W-:Y:S01]  /*e970*/  ENDCOLLECTIVE ;  /* 0x000000000000791b */ /* 0x007fe20003800000 */
.L_x_148:
[----:B------:R-:W-:Y:S01]  /*e980*/  @!PT LDS RZ, [RZ] ;  /* 0x00000000fffff984 */ /* 0x000fe20000000800 */
[----:B------:R-:W-:Y:S01]  /*e990*/  @!PT LDS RZ, [RZ] ;  /* 0x00000000fffff984 */ /* 0x000fe20000000800 */
[----:B------:R-:W-:Y:S01]  /*e9a0*/  @!PT LDS RZ, [RZ] ;  /* 0x00000000fffff984 */ /* 0x000fe20000000800 */
[----:B------:R0:W-:Y:S04]  /*e9b0*/  LDGSTS.E.BYPASS.LTC128B.128 [R17+0x2400], desc[UR36][R2.64+0x80], !P2 ;  /* 0x0240008002117fae */ /* 0x0001e8000d101d64 */
[----:B------:R0:W-:Y:S01]  /*e9c0*/  LDGSTS.E.BYPASS.LTC128B.128 [R17+0x4400], desc[UR36][R2.64+0x100], !P1 ;  /* 0x0440010002117fae */ /* 0x0001e2000c901d64 */
[----:B------:R-:W-:-:S03]  /*e9d0*/  ISETP.NE.U32.AND P1, PT, R25, RZ, PT ;  /* 0x000000ff1900720c */ /* 0x000fc60003f25070 */
[----:B------:R0:W-:Y:S01]  /*e9e0*/  LDGSTS.E.BYPASS.LTC128B.128 [R17+0x6400], desc[UR36][R2.64+0x180], !P5 ;  /* 0x0640018002117fae */ /* 0x0001e2000e901d64 */
[----:B------:R-:W-:Y:S02]  /*e9f0*/  LOP3.LUT P5, RZ, R16, 0x40, RZ, 0xc0, !PT ;  /* 0x0000004010ff7812 */ /* 0x000fe400078ac0ff */
[----:B------:R-:W-:Y:S01]  /*ea00*/  MOV R13, R18 ;  /* 0x00000012000d7202 */ /* 0x000fe20000000f00 */
[----:B------:R0:W-:Y:S04]  /*ea10*/  LDGSTS.E.BYPASS.LTC128B.128 [R17+0x8400], desc[UR36][R2.64+0x200], !P4 ;  /* 0x0840020002117fae */ /* 0x0001e8000e101d64 */
[----:B------:R0:W-:Y:S01]  /*ea20*/  LDGSTS.E.BYPASS.LTC128B.128 [R17+0xa400], desc[UR36][R2.64+0x280], !P3 ;  /* 0x0a40028002117fae */ /* 0x0001e2000d901d64 */
[----:B------:R-:W-:-:S03]  /*ea30*/  IMAD.MOV.U32 R5, RZ, RZ, R14 ;  /* 0x000000ffff057224 */ /* 0x000fc600078e000e */
[----:B------:R0:W-:Y:S04]  /*ea40*/  LDGSTS.E.BYPASS.LTC128B.128 [R17+0xc400], desc[UR36][R2.64+0x300], P0 ;  /* 0x0c40030002117fae */ /* 0x0001e80008101d64 */
[----:B0-----:R-:W-:Y:S05]  /*ea50*/  WARPSYNC.COLLECTIVE R15, `(.L_x_149) ;  /* 0x000000000f087348 */ /* 0x001fea0003c00000 */
[----:B------:R1:W2:Y:S02]  /*ea60*/  SHFL.IDX P6, R14, R13, R12, R11 ;  /* 0x0000000c0d0e7389 */ /* 0x0002a400000c000b */
[----:B012---:R-:W-:Y:S01]  /*ea70*/  ENDCOLLECTIVE ;  /* 0x000000000000791b */ /* 0x007fe20003800000 */
.L_x_149:
[----:B------:R-:W-:Y:S01]  /*ea80*/  @!PT LDS RZ, [RZ] ;  /* 0x00000000fffff984 */ /* 0x000fe20000000800 */
[----:B------:R-:W-:Y:S01]  /*ea90*/  @!PT LDS RZ, [RZ] ;  /* 0x00000000fffff984 */ /* 0x000fe20000000800 */
[----:B------:R-:W-:Y:S01]  /*eaa0*/  @!PT LDS RZ, [RZ] ;  /* 0x00000000fffff984 */ /* 0x000fe20000000800 */
[----:B------:R0:W-:Y:S01]  /*eab0*/  LDGSTS.E.BYPASS.LTC128B.128 [R17+0xe400], desc[UR36][R2.64+0x380], P1 ;  /* 0x0e40038002117fae */ /* 0x0001e20008901d64 */
[----:B------:R-:W-:Y:S01]  /*eac0*/  IMAD.MOV.U32 R13, RZ, RZ, R19 ;  /* 0x000000ffff0d7224 */ /* 0x000fe200078e0013 */
[----:B------:R-:W-:Y:S02]  /*ead0*/  MOV R12, 0x2 ;  /* 0x00000002000c7802 */ /* 0x000fe40000000f00 */
[----:B0-----:R-:W-:Y:S02]  /*eae0*/  IADD3 R2, P2, R14, R8, RZ ;  /* 0x000000080e027210 */ /* 0x001fe40007f5e0ff */
[----:B------:R-:W-:-:S03]  /*eaf0*/  LOP3.LUT P6, RZ, R16, 0x10, RZ, 0xc0, !PT ;  /* 0x0000001010ff7812 */ /* 0x000fc600078cc0ff */
[----:B------:R-:W-:Y:S01]  /*eb00*/  IMAD.X R3, RZ, RZ, R5, P2 ;  /* 0x000000ffff037224 */ /* 0x000fe200010e0605 */
[----:B------:R-:W-:-:S04]  /*eb10*/  LOP3.LUT P2, RZ, R16, 0x20, RZ, 0xc0, !PT ;  /* 0x0000002010ff7812 */ /* 0x000fc8000784c0ff */
[----:B------:R0:W-:Y:S01]  /*eb20*/  LDGSTS.E.BYPASS.LTC128B.128 [R17+0xc00], desc[UR36][R2.64], !P5 ;  /* 0x00c0000002117fae */ /* 0x0001e2000e901d64 */
[----:B------:R-:W-:-:S04]  /*eb30*/  ISETP.NE.AND P5, PT, R4, RZ, PT ;  /* 0x000000ff0400720c */ /* 0x000fc80003fa5270 */
[----:B------:R-:W-:-:S04]  /*eb40*/  P2R R4, PR, RZ, 0x20 ;  /* 0x00000020ff047803 */ /* 0x000fc80000000000 */
[----:B------:R0:W-:Y:S04]  /*eb50*/  LDGSTS.E.BYPASS.LTC128B.128 [R17+0x2c00], desc[UR36][R2.64+0x80], !P2 ;  /* 0x02c0008002117fae */ /* 0x0001e8000d101d64 */
[----:B------:R0:W-:Y:S02]  /*eb60*/  LDGSTS.E.BYPASS.LTC128B.128 [R17+0x4c00], desc[UR36][R2.64+0x100], !P6 ;  /* 0x04c0010002117fae */ /* 0x0001e4000f101d64 */
[----:B0-----:R-:W-:Y:S05]  /*eb70*/  WARPSYNC.COLLECTIVE R15, `(.L_x_150) ;  /* 0x000000000f087348 */ /* 0x001fea0003c00000 */
[----:B------:R1:W2:Y:S02]  /*eb80*/  SHFL.IDX P6, R14, R13, R12, R11 ;  /* 0x0000000c0d0e7389 */ /* 0x0002a400000c000b */
[----:B012---:R-:W-:Y:S01]  /*eb90*/  ENDCOLLECTIVE ;  /* 0x000000000000791b */ /* 0x007fe20003800000 */
.L_x_150:
[----:B------:R-:W-:Y:S01]  /*eba0*/  @!PT LDS RZ, [RZ] ;  /* 0x00000000fffff984 */ /* 0x000fe20000000800 */
[----:B------:R-:W-:Y:S01]  /*ebb0*/  @!PT LDS RZ, [RZ] ;  /* 0x00000000fffff984 */ /* 0x000fe20000000800 */
[----:B------:R-:W-:Y:S01]  /*ebc0*/  @!PT LDS RZ, [RZ] ;  /* 0x00000000fffff984 */ /* 0x000fe20000000800 */
[----:B------:R0:W-:Y:S01]  /*ebd0*/  LDGSTS.E.BYPASS.LTC128B.128 [R17+0x6c00], desc[UR36][R2.64+0x180], !P5 ;  /* 0x06c0018002117fae */ /* 0x0001e2000e901d64 */
[----:B------:R-:W-:-:S03]  /*ebe0*/  LOP3.LUT P5, RZ, R16, 0x40, RZ, 0xc0, !PT ;  /* 0x0000004010ff7812 */ /* 0x000fc600078ac0ff */
[----:B------:R0:W-:Y:S04]  /*ebf0*/  LDGSTS.E.BYPASS.LTC128B.128 [R17+0x8c00], desc[UR36][R2.64+0x200], !P4 ;  /* 0x08c0020002117fae */ /* 0x0001e8000e101d64 */
[----:B------:R0:W-:Y:S01]  /*ec00*/  LDGSTS.E.BYPASS.LTC128B.128 [R17+0xac00], desc[UR36][R2.64+0x280], !P3 ;  /* 0x0ac0028002117fae */ /* 0x0001e2000d901d64 */
[----:B------:R-:W-:-:S03]  /*ec10*/  IMAD.MOV.U32 R13, RZ, RZ, R18 ;  /* 0x000000ffff0d7224 */ /* 0x000fc600078e0012 */
[----:B------:R0:W-:Y:S04]  /*ec20*/  LDGSTS.E.BYPASS.LTC128B.128 [R17+0xcc00], desc[UR36][R2.64+0x300], P0 ;  /* 0x0cc0030002117fae */ /* 0x0001e80008101d64 */
[----:B------:R0:W-:Y:S01]  /*ec30*/  LDGSTS.E.BYPASS.LTC128B.128 [R17+0xec00], desc[UR36][R2.64+0x380], P1 ;  /* 0x0ec0038002117fae */ /* 0x0001e20008901d64 */
[----:B------:R-:W-:-:S07]  /*ec40*/  IMAD.MOV.U32 R20, RZ, RZ, R14 ;  /* 0x000000ffff147224 */ /* 0x000fce00078e000e */
[----:B0-----:R-:W-:Y:S05]  /*ec50*/  WARPSYNC.COLLECTIVE R15, `(.L_x_151) ;  /* 0x000000000f087348 */ /* 0x001fea0003c00000 */
[----:B------:R1:W2:Y:S02]  /*ec60*/  SHFL.IDX P6, R14, R13, R12, R11 ;  /* 0x0000000c0d0e7389 */ /* 0x0002a400000c000b */
[----:B012---:R-:W-:Y:S01]  /*ec70*/  ENDCOLLECTIVE ;  /* 0x000000000000791b */ /* 0x007fe20003800000 */
.L_x_151:
[----:B------:R-:W-:Y:S02]  /*ec80*/  IMAD.MOV.U32 R13, RZ, RZ, R19 ;  /* 0x000000ffff0d7224 */ /* 0x000fe400078e0013 */
[----:B------:R-:W-:Y:S01]  /*ec90*/  IMAD.MOV.U32 R12, RZ, RZ, 0x3 ;  /* 0x00000003ff0c7424 */ /* 0x000fe200078e00ff */
[----:B------:R-:W-:Y:S02]  /*eca0*/  IADD3 R2, P2, R14, R8, RZ ;  /* 0x000000080e027210 */ /* 0x000fe40007f5e0ff */
[C---:B------:R-:W-:Y:S02]  /*ecb0*/  LOP3.LUT P6, RZ, R16.reuse, 0x10, RZ, 0xc0, !PT ;  /* 0x0000001010ff7812 */ /* 0x040fe400078cc0ff */
[----:B------:R-:W-:Y:S02]  /*ecc0*/  IADD3.X R3, RZ, R20, RZ, P2, !PT ;  /* 0x00000014ff037210 */ /* 0x000fe400017fe4ff */
[----:B------:R-:W-:-:S03]  /*ecd0*/  LOP3.LUT P2, RZ, R16, 0x20, RZ, 0xc0, !PT ;  /* 0x0000002010ff7812 */ /* 0x000fc6000784c0ff */
[----:B------:R-:W-:Y:S01]  /*ece0*/  @!PT LDS RZ, [RZ] ;  /* 0x00000000fffff984 */ /* 0x000fe20000000800 */
[----:B------:R-:W-:Y:S01]  /*ecf0*/  @!PT LDS RZ, [RZ] ;  /* 0x00000000fffff984 */ /* 0x000fe20000000800 */
[----:B------:R-:W-:Y:S01]  /*ed00*/  @!PT LDS RZ, [RZ] ;  /* 0x00000000fffff984 */ /* 0x000fe20000000800 */
[----:B------:R0:W-:Y:S01]  /*ed10*/  LDGSTS.E.BYPASS.LTC128B.128 [R17+0x1400], desc[UR36][R2.64], !P5 ;  /* 0x0140000002117fae */ /* 0x0001e2000e901d64 */
[----:B------:R-:W-:Y:S01]  /*ed20*/  ISETP.NE.AND P5, PT, R4, RZ, PT ;  /* 0x000000ff0400720c */ /* 0x000fe20003fa5270 */
[----:B------:R-:W-:-:S08]  /*ed30*/  IMAD.MOV.U32 R4, RZ, RZ, RZ ;  /* 0x000000ffff047224 */ /* 0x000fd000078e00ff */
[----:B------:R0:W-:Y:S04]  /*ed40*/  LDGSTS.E.BYPASS.LTC128B.128 [R17+0x3400], desc[UR36][R2.64+0x80], !P2 ;  /* 0x0340008002117fae */ /* 0x0001e8000d101d64 */
[----:B------:R0:W-:Y:S02]  /*ed50*/  LDGSTS.E.BYPASS.LTC128B.128 [R17+0x5400], desc[UR36][R2.64+0x100], !P6 ;  /* 0x0540010002117fae */ /* 0x0001e4000f101d64 */
[----:B0-----:R-:W-:Y:S05]  /*ed60*/  WARPSYNC.COLLECTIVE R15, `(.L_x_152) ;  /* 0x000000000f087348 */ /* 0x001fea0003c00000 */
[----:B------:R1:W2:Y:S02]  /*ed70*/  SHFL.IDX P6, R14, R13, R12, R11 ;  /* 0x0000000c0d0e7389 */ /* 0x0002a400000c000b */
[----:B012---:R-:W-:Y:S01]  /*ed80*/  ENDCOLLECTIVE ;  /* 0x000000000000791b */ /* 0x007fe20003800000 */
.L_x_152:
[----:B------:R-:W-:Y:S01]  /*ed90*/  @!PT LDS RZ, [RZ] ;  /* 0x00000000fffff984 */ /* 0x000fe20000000800 */
[----:B------:R-:W-:Y:S01]  /*eda0*/  @!PT LDS RZ, [RZ] ;  /* 0x00000000fffff984 */ /* 0x000fe20000000800 */
[----:B------:R-:W-:Y:S01]  /*edb0*/  @!PT LDS RZ, [RZ] ;  /* 0x00000000fffff984 */ /* 0x000fe20000000800 */
[----:B------:R0:W-:Y:S04]  /*edc0*/  LDGSTS.E.BYPASS.LTC128B.128 [R17+0x7400], desc[UR36][R2.64+0x180], !P5 ;  /* 0x0740018002117fae */ /* 0x0001e8000e901d64 */
[----:B------:R0:W-:Y:S04]  /*edd0*/  LDGSTS.E.BYPASS.LTC128B.128 [R17+0x9400], desc[UR36][R2.64+0x200], !P4 ;  /* 0x0940020002117fae */ /* 0x0001e8000e101d64 */
[----:B------:R0:W-:Y:S01]  /*ede0*/  LDGSTS.E.BYPASS.LTC128B.128 [R17+0xb400], desc[UR36][R2.64+0x280], !P3 ;  /* 0x0b40028002117fae */ /* 0x0001e2000d901d64 */
[----:B------:R-:W-:-:S03]  /*edf0*/  IMAD.MOV.U32 R13, RZ, RZ, R18 ;  /* 0x000000ffff0d7224 */ /* 0x000fc600078e0012 */
[----:B------:R0:W-:Y:S04]  /*ee00*/  LDGSTS.E.BYPASS.LTC128B.128 [R17+0xd400], desc[UR36][R2.64+0x300], P0 ;  /* 0x0d40030002117fae */ /* 0x0001e80008101d64 */
[----:B------:R0:W-:Y:S01]  /*ee10*/  LDGSTS.E.BYPASS.LTC128B.128 [R17+0xf400], desc[UR36][R2.64+0x380], P1 ;  /* 0x0f40038002117fae */ /* 0x0001e20008901d64 */
[----:B------:R-:W-:-:S07]  /*ee20*/  MOV R19, R14 ;  /* 0x0000000e00137202 */ /* 0x000fce0000000f00 */
[----:B0-----:R-:W-:Y:S05]  /*ee30*/  WARPSYNC.COLLECTIVE R15, `(.L_x_153) ;  /* 0x000000000f087348 */ /* 0x001fea0003c00000 */
[----:B------:R1:W2:Y:S02]  /*ee40*/  SHFL.IDX P6, R14, R13, R12, R11 ;  /* 0x0000000c0d0e7389 */ /* 0x0002a400000c000b */
[----:B012---:R-:W-:Y:S01]  /*ee50*/  ENDCOLLECTIVE ;  /* 0x000000000000791b */ /* 0x007fe20003800000 */
.L_x_153:
[----:B------:R-:W-:Y:S05]  /*ee60*/  BRA `(.L_x_154) ;  /* 0xffffffd800307947 */ /* 0x000fea000383ffff */
.L_x_87:
[----:B0-----:R0:W1:Y:S02]  /*ee70*/  SYNCS.PHASECHK.TRANS64.TRYWAIT P0, [R5+URZ+0x28c20], R4 ;  /* 0x028c2004050075a7 */ /* 0x001064000800017f */
[----:B-1----:R-:W-:Y:S05]  /*ee80*/  @!P0 NANOSLEEP.SYNCS 0x989680 ;  /* 0x009896800000895d */ /* 0x002fea0003900000 */
[----:B------:R-:W1:Y:S02]  /*ee90*/  @!P0 SYNCS.PHASECHK.TRANS64 P0, [R5+URZ+0x28c20], R4 ;  /* 0x028c2004050085a7 */ /* 0x000e64000800007f */
[----:B-1----:R-:W-:Y:S05]  /*eea0*/  @!P0 BRA `(.L_x_87) ;  /* 0xfffffffc00f08947 */ /* 0x002fea000383ffff */
[----:B------:R-:W-:Y:S05]  /*eeb0*/  BRA `(.L_x_155) ;  /* 0xffffffd800dc7947 */ /* 0x000fea000383ffff */
.L_x_88:
[----:B------:R-:W1:Y:S01]  /*eec0*/  S2R R2, SR_TID.X ;  /* 0x0000000000027919 */ /* 0x000e620000002100 */
[----:B------:R-:W-:Y:S01]  /*eed0*/  BSSY B0, `(.L_x_156) ;  /* 0x000000a000007945 */ /* 0x000fe20003800000 */
[----:B------:R-:W-:Y:S01]  /*eee0*/  IMAD.MOV.U32 R12, RZ, RZ, RZ ;  /* 0x000000ffff0c7224 */ /* 0x000fe200078e00ff */
[----:B------:R-:W-:Y:S01]  /*eef0*/  MOV R15, 0xffffffff ;  /* 0xffffffff000f7802 */ /* 0x000fe20000000f00 */
[----:B------:R-:W-:Y:S01]  /*ef00*/  IMAD.MOV.U32 R11, RZ, RZ, 0x1f ;  /* 0x0000001fff0b7424 */ /* 0x000fe200078e00ff */
[----:B-1----:R-:W-:-:S04]  /*ef10*/  SHF.R.U32.HI R2, RZ, 0x5, R2 ;  /* 0x00000005ff027819 */ /* 0x002fc80000011602 */
[----:B------:R-:W-:-:S04]  /*ef20*/  LOP3.LUT R2, R2, 0x3, RZ, 0xc0, !PT ;  /* 0x0000000302027812 */ /* 0x000fc800078ec0ff */
[----:B------:R-:W-:-:S07]  /*ef30*/  MOV R13, R2 ;  /* 0x00000002000d7202 */ /* 0x000fce0000000f00 */
[----:B0-2--5:R-:W-:Y:S05]  /*ef40*/  WARPSYNC.COLLECTIVE R15, `(.L_x_157) ;  /* 0x000000000f087348 */ /* 0x025fea0003c00000 */
[----:B------:R1:W3:Y:S02]  /*ef50*/  SHFL.IDX P6, R14, R13, R12, R11 ;  /* 0x0000000c0d0e7389 */ /* 0x0002e400000c000b */
[----:B0123-5:R-:W-:Y:S01]  /*ef60*/  ENDCOLLECTIVE ;  /* 0x000000000000791b */ /* 0x02ffe20003800000 */
.L_x_157:
[----:B------:R-:W-:Y:S05]  /*ef70*/  BSYNC B0 ;  /* 0x0000000000007941 */ /* 0x000fea0003800000 */
.L_x_156:
[----:B------:R-:W-:Y:S05]  /*ef80*/  BRA `(.L_x_158) ;  /* 0xffffffd800c47947 */ /* 0x000fea000383ffff */
.L_x_89:
[----:B------:R-:W-:Y:S01]  /*ef90*/  BSSY B0, `(.L_x_159) ;  /* 0x0000006000007945 */ /* 0x000fe20003800000 */
[----:B------:R-:W-:-:S07]  /*efa0*/  IMAD.MOV.U32 R15, RZ, RZ, -0x1 ;  /* 0xffffffffff0f7424 */ /* 0x000fce00078e00ff */
[----:B012--5:R-:W-:Y:S05]  /*efb0*/  WARPSYNC.COLLECTIVE R15, `(.L_x_160) ;  /* 0x000000000f0c7348 */ /* 0x027fea0003c00000 */
[----:B------:R-:W-:Y:S02]  /*efc0*/  ELECT P6, UR62, PT ;  /* 0x00000000003e782f */ /* 0x000fe400038c0000 */
[----:B------:R-:W-:Y:S01]  /*efd0*/  MOV R14, UR62 ;  /* 0x0000003e000e7c02 */ /* 0x000fe20008000f00 */
[----:B012--5:R-:W-:Y:S10]  /*efe0*/  ENDCOLLECTIVE ;  /* 0x000000000000791b */ /* 0x027ff40003800000 */
.L_x_160:
[----:B------:R-:W-:Y:S05]  /*eff0*/  BSYNC B0 ;  /* 0x0000000000007941 */ /* 0x000fea0003800000 */
.L_x_159:
[----:B------:R-:W-:Y:S05]  /*f000*/  BRA `(.L_x_161) ;  /* 0xffffffd800b87947 */ /* 0x000fea000383ffff */
.L_x_91:
[----:B0-----:R0:W1:Y:S02]  /*f010*/  SYNCS.PHASECHK.TRANS64.TRYWAIT P1, [R4+URZ+0x28c40], R3 ;  /* 0x028c4003040075a7 */ /* 0x001064000802017f */
[----:B-1----:R-:W-:Y:S05]  /*f020*/  @!P1 NANOSLEEP.SYNCS 0x989680 ;  /* 0x009896800000995d */ /* 0x002fea0003900000 */
[----:B------:R-:W1:Y:S02]  /*f030*/  @!P1 SYNCS.PHASECHK.TRANS64 P1, [R4+URZ+0x28c40], R3 ;  /* 0x028c4003040095a7 */ /* 0x000e64000802007f */
[----:B-1----:R-:W-:Y:S05]  /*f040*/  @!P1 BRA `(.L_x_91) ;  /* 0xfffffffc00f09947 */ /* 0x002fea000383ffff */
[----:B------:R-:W-:Y:S05]  /*f050*/  BRA `(.L_x_162) ;  /* 0xffffffd800d87947 */ /* 0x000fea000383ffff */
.L_x_93:
[----:B-1----:R1:W3:Y:S02]  /*f060*/  SYNCS.PHASECHK.TRANS64.TRYWAIT P1, [R5+URZ+0x28c40], R0 ;  /* 0x028c4000050075a7 */ /* 0x0022e4000802017f */
[----:B---3--:R-:W-:Y:S05]  /*f070*/  @!P1 NANOSLEEP.SYNCS 0x989680 ;  /* 0x009896800000995d */ /* 0x008fea0003900000 */
[----:B------:R-:W3:Y:S02]  /*f080*/  @!P1 SYNCS.PHASECHK.TRANS64 P1, [R5+URZ+0x28c40], R0 ;  /* 0x028c4000050095a7 */ /* 0x000ee4000802007f */
[----:B---3--:R-:W-:Y:S05]  /*f090*/  @!P1 BRA `(.L_x_93) ;  /* 0xfffffffc00f09947 */ /* 0x008fea000383ffff */
[----:B------:R-:W-:Y:S05]  /*f0a0*/  BRA `(.L_x_163) ;  /* 0xffffffd800e47947 */ /* 0x000fea000383ffff */
.L_x_95:
[----:B---3--:R3:W4:Y:S02]  /*f0b0*/  SYNCS.PHASECHK.TRANS64.TRYWAIT P1, [R4+URZ+0x28c60], R3 ;  /* 0x028c6003040075a7 */ /* 0x008724000802017f */
[----:B----4-:R-:W-:Y:S05]  /*f0c0*/  @!P1 NANOSLEEP.SYNCS 0x989680 ;  /* 0x009896800000995d */ /* 0x010fea0003900000 */
[----:B------:R-:W4:Y:S02]  /*f0d0*/  @!P1 SYNCS.PHASECHK.TRANS64 P1, [R4+URZ+0x28c60], R3 ;  /* 0x028c6003040095a7 */ /* 0x000f24000802007f */
[----:B----4-:R-:W-:Y:S05]  /*f0e0*/  @!P1 BRA `(.L_x_95) ;  /* 0xfffffffc00f09947 */ /* 0x010fea000383ffff */
[----:B------:R-:W-:Y:S05]  /*f0f0*/  BRA `(.L_x_164) ;  /* 0xffffffd800e07947 */ /* 0x000fea000383ffff */
.L_x_165:
[----:B------:R-:W-:-:S00]  /*f100*/  BRA `(.L_x_165) ;  /* 0xfffffffc00fc7947 */ /* 0x000fc0000383ffff */
[----:B------:R-:W-:-:S00]  /*f110*/  NOP ;  /* 0x0000000000007918 */ /* 0x000fc00000000000 */
        /* <DEDUP_REMOVED lines=14> */
.L_x_5647:


//--------------------- .text._ZN7cutlass13device_kernelIN5flash11enable_sm90INS1_16FlashAttnFwdSm90INS1_25CollectiveMainloopFwdSm90ILi2EN4cute5tupleIJNS5_1CILi1EEES8_S8_EEENS6_IJNS7_ILi64EEESA_SA_EEELi512ENS_10bfloat16_tEfNS_4arch4Sm90ELb0ELb0ELb0ELb0ELb1ELb0ELb1ELb0ELb0ELb1ELb1ELb0EEENS1_21CollectiveEpilogueFwdINS6_IJSA_NS7_ILi512EEESA_EEES9_SC_SE_Li256ELb0ELb1ELb1ELb0EEENS1_19SingleTileSchedulerILb0ELb1ELb1ELi64EEEEEEEEEvNT_6ParamsE --------------------------
	.section	.text._ZN7cutlass13device_kernelIN5flash11enable_sm90INS1_16FlashAttnFwdSm90INS1_25CollectiveMainloopFwdSm90ILi2EN4cute5tupleIJNS5_1CILi1EEES8_S8_EEENS6_IJNS7_ILi64EEESA_SA_EEELi512ENS_10bfloat16_tEfNS_4arch4Sm90ELb0ELb0ELb0ELb0ELb1ELb0ELb1ELb0ELb0ELb1ELb1ELb0EEENS1_21CollectiveEpilogueFwdINS6_IJSA_NS7_ILi512EEESA_EEES9_SC_SE_Li256ELb0ELb1ELb1ELb0EEENS1_19SingleTileSchedulerILb0ELb1ELb1ELi64EEEEEEEEEvNT_6ParamsE,"ax",@progbits
	.align	128
.text._ZN7cutlass13device_kernelIN5flash11enable_sm90INS1_16FlashAttnFwdSm90INS1_25CollectiveMainloopFwdSm90ILi2EN4cute5tupleIJNS5_1CILi1EEES8_S8_EEENS6_IJNS7_ILi64EEESA_SA_EEELi512ENS_10bfloat16_tEfNS_4arch4Sm90ELb0ELb0ELb0ELb0ELb1ELb0ELb1ELb0ELb0ELb1ELb1ELb0EEENS1_21CollectiveEpilogueFwdINS6_IJSA_NS7_ILi512EEESA_EEES9_SC_SE_Li256ELb0ELb1ELb1ELb0EEENS1_19SingleTileSchedulerILb0ELb1ELb1ELi64EEEEEEEEEvNT_6ParamsE:
        .type           _ZN7cutlass13device_kernelIN5flash11enable_sm90INS1_16FlashAttnFwdSm90INS1_25CollectiveMainloopFwdSm90ILi2EN4cute5tupleIJNS5_1CILi1EEES8_S8_EEENS6_IJNS7_ILi64EEESA_SA_EEELi512ENS_10bfloat16_tEfNS_4arch4Sm90ELb0ELb0ELb0ELb0ELb1ELb0ELb1ELb0ELb0ELb1ELb1ELb0EEENS1_21CollectiveEpilogueFwdINS6_IJSA_NS7_ILi512EEESA_EEES9_SC_SE_Li256ELb0ELb1ELb1ELb0EEENS1_19SingleTileSchedulerILb0ELb1ELb1ELi64EEEEEEEEEvNT_6ParamsE,@function
        .size           _ZN7cutlass13device_kernelIN5flash11enable_sm90INS1_16FlashAttnFwdSm90INS1_25CollectiveMainloopFwdSm90ILi2EN4cute5tupleIJNS5_1CILi1EEES8_S8_EEENS6_IJNS7_ILi64EEESA_SA_EEELi512ENS_10bfloat16_tEfNS_4arch4Sm90ELb0ELb0ELb0ELb0ELb1ELb0ELb1ELb0ELb0ELb1ELb1ELb0EEENS1_21CollectiveEpilogueFwdINS6_IJSA_NS7_ILi512EEESA_EEES9_SC_SE_Li256ELb0ELb1ELb1ELb0EEENS1_19SingleTileSchedulerILb0ELb1ELb1ELi64EEEEEEEEEvNT_6ParamsE,(.L_x_5648 - _ZN7cutlass13device_kernelIN5flash11enable_sm90INS1_16FlashAttnFwdSm90INS1_25CollectiveMainloopFwdSm90ILi2EN4cute5tupleIJNS5_1CILi1EEES8_S8_EEENS6_IJNS7_ILi64EEESA_SA_EEELi512ENS_10bfloat16_tEfNS_4arch4Sm90ELb0ELb0ELb0ELb0ELb1ELb0ELb1ELb0ELb0ELb1ELb1ELb0EEENS1_21CollectiveEpilogueFwdINS6_IJSA_NS7_ILi512EEESA_EEES9_SC_SE_Li256ELb0ELb1ELb1ELb0EEENS1_19SingleTileSchedulerILb0ELb1ELb1ELi64EEEEEEEEEvNT_6ParamsE)
        .other          _ZN7cutlass13device_kernelIN5flash11enable_sm90INS1_16FlashAttnFwdSm90INS1_25CollectiveMainloopFwdSm90ILi2EN4cute5tupleIJNS5_1CILi1EEES8_S8_EEENS6_IJNS7_ILi64EEESA_SA_EEELi512ENS_10bfloat16_tEfNS_4arch4Sm90ELb0ELb0ELb0ELb0ELb1ELb0ELb1ELb0ELb0ELb1ELb1ELb0EEENS1_21CollectiveEpilogueFwdINS6_IJSA_NS7_ILi512EEESA_EEES9_SC_SE_Li256ELb0ELb1ELb1ELb0EEENS1_19SingleTileSchedulerILb0ELb1ELb1ELi64EEEEEEEEEvNT_6ParamsE,@"STO_CUDA_ENTRY STV_DEFAULT"
_ZN7cutlass13device_kernelIN5flash11enable_sm90INS1_16FlashAttnFwdSm90INS1_25CollectiveMainloopFwdSm90ILi2EN4cute5tupleIJNS5_1CILi1EEES8_S8_EEENS6_IJNS7_ILi64EEESA_SA_EEELi512ENS_10bfloat16_tEfNS_4arch4Sm90ELb0ELb0ELb0ELb0ELb1ELb0ELb1ELb0ELb0ELb1ELb1ELb0EEENS1_21CollectiveEpilogueFwdINS6_IJSA_NS7_ILi512EEESA_EEES9_SC_SE_Li256ELb0ELb1ELb1ELb0EEENS1_19SingleTileSchedulerILb0ELb1ELb1ELi64EEEEEEEEEvNT_6ParamsE:
[----:B------:R-:W0:Y:S02]  /*0000*/  LDC R1, c[0x0][0x28] ;  /* 0x00000a00ff017b82 */ /* 0x000e240000000800 */
[----:B0-----:R-:W-:Y:S01]  /*0010*/  VIADD R1, R1, 0xfffffff8 ;  /* 0xfffffff801017836 */ /* 0x001fe20000000000 */
[----:B------:R-:W0:Y:S01]  /*0020*/  S2R R24, SR_TID.X ;  /* 0x0000000000187919 */ /* 0x000e220000002100 */
[----:B------:R-:W-:Y:S01]  /*0030*/  ELECT P0, URZ, PT ;  /* 0x00000000003f782f */ /* 0x000fe20003800000 */
[----:B------:R-:W-:Y:S01]  /*0040*/  UMOV UR4, 0x80 ;  /* 0x0000008000047882 */ /* 0x000fe20000000000 */
[----:B------:R-:W-:Y:S01]  /*0050*/  UMOV UR7, 0x100 ;  /* 0x0000010000077882 */ /* 0x000fe20000000000 */
[--C-:B0-----:R-:W-:Y:S02]  /*0060*/  SHF.R.U32.HI R0, RZ, 0x5, R24.reuse ;  /* 0x00000005ff007819 */ /* 0x101fe40000011618 */
[----:B------:R-:W-:-:S03]  /*0070*/  SHF.R.U32.HI R3, RZ, 0x7, R24 ;  /* 0x00000007ff037819 */ /* 0x000fc60000011618 */
[----:B------:R-:W0:Y:S04]  /*0080*/  SHFL.IDX PT, R2, R0, RZ, 0x1f ;  /* 0x00001fff00027589 */ /* 0x000e2800000e0000 */
[----:B------:R-:W1:Y:S01]  /*0090*/  SHFL.IDX PT, R3, R3, RZ, 0x1f ;  /* 0x00001fff03037589 */ /* 0x000e6200000e0000 */
[C---:B0-----:R-:W-:Y:S02]  /*00a0*/  ISETP.NE.OR P0, PT, R2.reuse, RZ, !P0 ;  /* 0x000000ff0200720c */ /* 0x041fe40004705670 */
[----:B------:R-:W-:-:S11]  /*00b0*/  ISETP.NE.AND P1, PT, R2, RZ, PT ;  /* 0x000000ff0200720c */ /* 0x000fd60003f25270 */
[----:B------:R-:W-:Y:S01]  /*00c0*/  VOTEU.ALL UP0, P0 ;  /* 0x00000000003f7886 */ /* 0x000fe20000000000 */
[----:B------:R-:W-:Y:S01]  /*00d0*/  VOTEU.ALL UP1, P0 ;  /* 0x00000000003f7886 */ /* 0x000fe20000020000 */
[----:B------:R-:W-:-:S03]  /*00e0*/  VOTEU.ALL UP2, P0 ;  /* 0x00000000003f7886 */ /* 0x000fc60000040000 */
[----:B------:R-:W0:Y:S01]  /*00f0*/  @!UP0 S2UR UR8, SR_CgaCtaId ;  /* 0x00000000000889c3 */ /* 0x000e220000008800 */
[----:B------:R-:W-:Y:S01]  /*0100*/  @!UP0 UMOV UR6, 0x400 ;  /* 0x0000040000068882 */ /* 0x000fe20000000000 */
[----:B------:R-:W-:-:S04]  /*0110*/  @!UP0 UIADD3 UR4, -UR4, 0x100000, URZ ;  /* 0x0010000004048890 */ /* 0x000fc8000fffe13f */
[----:B------:R-:W-:Y:S02]  /*0120*/  @!UP0 USHF.L.U32 UR5, UR4, 0xb, URZ ;  /* 0x0000000b04058899 */ /* 0x000fe4000800063f */
[----:B------:R-:W-:Y:S02]  /*0130*/  @!UP0 USHF.L.U32 UR4, UR4, 0x1, URZ ;  /* 0x0000000104048899 */ /* 0x000fe4000800063f */
[----:B0-----:R-:W-:Y:S02]  /*0140*/  @!UP0 ULEA UR8, UR8, UR6, 0x18 ;  /* 0x0000000608088291 */ /* 0x001fe4000f8ec03f */
[----:B------:R-:W-:-:S04]  /*0150*/  @!UP0 UIADD3 UR6, -UR7, 0x100000, URZ ;  /* 0x0010000007068890 */ /* 0x000fc8000fffe13f */
[----:B------:R-:W-:Y:S02]  /*0160*/  @!UP0 USHF.L.U32 UR7, UR6, 0xb, URZ ;  /* 0x0000000b06078899 */ /* 0x000fe4000800063f */
[----:B------:R-:W-:Y:S01]  /*0170*/  @!UP0 USHF.L.U32 UR6, UR6, 0x1, URZ ;  /* 0x0000000106068899 */ /* 0x000fe2000800063f */
[----:B------:R-:W-:-:S05]  /*0180*/  VOTEU.ALL UP0, P0 ;  /* 0x00000000003f7886 */ /* 0x000fca0000000000 */
[----:B------:R0:W2:Y:S01]  /*0190*/  @!UP0 SYNCS.EXCH.64 URZ, [UR8+0x38800], UR4 ;  /* 0x03880004083f85b2 */ /* 0x0000a20008000100 */
[----:B------:R0:W3:Y:S05]  /*01a0*/  @!UP1 SYNCS.EXCH.64 URZ, [UR8+0x38810], UR4 ;  /* 0x03881004083f95b2 */ /* 0x0000ea0008000100 */
[----:B------:R0:W4:Y:S02]  /*01b0*/  @!UP2 SYNCS.EXCH.64 URZ, [UR8+0x38820], UR6 ;  /* 0x03882006083fa5b2 */ /* 0x0001240008000100 */
[----:B01----:R-:W-:Y:S05]  /*01c0*/  @P1 BRA `(.L_x_166) ;  /* 0x0000000000381947 */ /* 0x003fea0003800000 */
        /* <DEDUP_REMOVED lines=10> */
[----:B------:R0:W0:Y:S01]  /*0270*/  SYNCS.EXCH.64 URZ, [UR6+0x38840], UR4 ;  /* 0x03884004063f75b2 */ /* 0x0000220008000100 */
[----:B------:R0:W0:Y:S01]  /*0280*/  SYNCS.EXCH.64 URZ, [UR6+0x38838], UR4 ;  /* 0x03883804063f75b2 */ /* 0x0000220008000100 */
[----:B------:R0:W0:Y:S01]  /*0290*/  SYNCS.EXCH.64 URZ, [UR6+0x38848], UR4 ;  /* 0x03884804063f75b2 */ /* 0x0000220008000100 */
[----:B------:R-:W-:Y:S01]  /*02a0*/  NOP ;  /* 0x0000000000007918 */ /* 0x000fe20000000000 */
.L_x_166:
        /* <DEDUP_REMOVED lines=22> */
.L_x_167:
        /* <DEDUP_REMOVED lines=18> */
.L_x_168:
        /* <DEDUP_REMOVED lines=22> */
.L_x_169:
        /* <DEDUP_REMOVED lines=23> */
.L_x_170:
[----:B------:R-:W-:Y:S01]  /*0800*/  UISETP.NE.AND UP0, UPT, UR9, URZ, UPT ;  /* 0x0000003f0900728c */ /* 0x000fe2000bf05270 */
[----:B------:R-:W-:Y:S01]  /*0810*/  NOP ;  /* 0x0000000000007918 */ /* 0x000fe20000000000 */
[----:B0-----:R-:W-:Y:S01]  /*0820*/  UMOV UR4, 0x1 ;  /* 0x0000000100047882 */ /* 0x001fe20000000000 */
[----:B------:R-:W-:Y:S01]  /*0830*/  ULDC.64 UR36, c[0x0][0x208] ;  /* 0x0000820000247ab9 */ /* 0x000fe20000000a00 */
[----:B------:R-:W-:Y:S01]  /*0840*/  USEL UR4, UR4, 0x2, !UP0 ;  /* 0x0000000204047887 */ /* 0x000fe2000c000000 */
[----:B------:R-:W-:Y:S01]  /*0850*/  BSSY B6, `(.L_x_171) ;  /* 0x0000ff2000067945 */ /* 0x000fe20003800000 */
[----:B-1234-:R-:W-:Y:S01]  /*0860*/  BAR.SYNC.DEFER_BLOCKING 0x0 ;  /* 0x0000000000007b1d */ /* 0x01efe20000010000 */
[----:B------:R-:W-:-:S03]  /*0870*/  PLOP3.LUT P0, PT, PT, PT, UP0, 0x80, 0x0 ;  /* 0x000000000000781c */ /* 0x000fc60003f0f008 */
[----:B------:R-:W-:-:S05]  /*0880*/  IMAD.U32 R2, RZ, RZ, UR4 ;  /* 0x00000004ff027e24 */ /* 0x000fca000f8e00ff */
[----:B------:R0:W-:Y:S05]  /*0890*/  STL [R1], R2 ;  /* 0x0000000201007387 */ /* 0x0001ea0000100800 */
[----:B------:R-:W-:Y:S05]  /*08a0*/  @!P0 BRA `(.L_x_172) ;  /* 0x000000b800448947 */ /* 0x000fea0003800000 */
.L_x_173:
[----:B------:R-:W-:-:S08]  /*08b0*/  NOP ;  /* 0x0000000000007918 */ /* 0x000fd00000000000 */
[----:B------:R-:W1:Y:S02]  /*08c0*/  USETMAXREG.TRY_ALLOC.CTAPOOL UP0, 0xe8 ;  /* 0x000000e8000079c8 */ /* 0x000e640008000600 */
[----:B-1----:R-:W-:-:S13]  /*08d0*/  PLOP3.LUT P0, PT, PT, PT, UP0, 0x80, 0x0 ;  /* 0x000000000000781c */ /* 0x002fda0003f0f008 */
[----:B------:R-:W-:Y:S05]  /*08e0*/  @!P0 BRA `(.L_x_173) ;  /* 0xfffffffc00f08947 */ /* 0x000fea000383ffff */
[----:B------:R-:W-:Y:S01]  /*08f0*/  LOP3.LUT R0, R24, 0xffffff80, RZ, 0xc0, !PT ;  /* 0xffffff8018007812 */ /* 0x000fe200078ec0ff */
[----:B------:R-:W1:Y:S01]  /*0900*/  S2UR UR6, SR_CTAID.Y ;  /* 0x00000000000679c3 */ /* 0x000e620000002600 */
[----:B------:R-:W-:Y:S02]  /*0910*/  ULDC UR7, c[0x0][0xd50] ;  /* 0x0003540000077ab9 */ /* 0x000fe40000000800 */
[----:B------:R-:W-:Y:S01]  /*0920*/  ISETP.NE.AND P0, PT, R0, 0x80, PT ;  /* 0x000000800000780c */ /* 0x000fe20003f05270 */
[----:B------:R-:W-:-:S04]  /*0930*/  UISETP.NE.AND UP0, UPT, UR7, 0x1, UPT ;  /* 0x000000010700788c */ /* 0x000fc8000bf05270 */
[----:B------:R-:W2:Y:S07]  /*0940*/  S2UR UR8, SR_CTAID.Z ;  /* 0x00000000000879c3 */ /* 0x000eae0000002700 */
[----:B------:R-:W-:Y:S01]  /*0950*/  @UP0 ULDC UR4, c[0x0][0xd54] ;  /* 0x0003550000040ab9 */ /* 0x000fe20000000800 */
[----:B------:R-:W-:Y:S06]  /*0960*/  @!P0 BAR.ARV 0x8, 0x100 ;  /* 0x0204000000008b1d */ /* 0x000fec0000002000 */
[----:B------:R-:W-:Y:S01]  /*0970*/  ISETP.GE.U32.AND P0, PT, R24, 0x100, PT ;  /* 0x000001001800780c */ /* 0x000fe20003f06070 */
[----:B------:R-:W-:Y:S01]  /*0980*/  @UP0 ULDC UR10, c[0x0][0xd58] ;  /* 0x00035600000a0ab9 */ /* 0x000fe20000000800 */
[----:B-1----:R-:W-:-:S02]  /*0990*/  UIMAD.WIDE.U32 UR4, UR6, UR4, URZ ;  /* 0x00000004060472a5 */ /* 0x002fc4000f8e003f */
[----:B------:R-:W-:Y:S02]  /*09a0*/  UMOV UR60, UR6 ;  /* 0x00000006003c7c82 */ /* 0x000fe40008000000 */
[----:B------:R-:W-:-:S04]  /*09b0*/  @UP0 USHF.R.U32.HI UR60, URZ, UR10, UR5 ;  /* 0x0000000a3f3c0299 */ /* 0x000fc80008011605 */
[----:B------:R-:W-:-:S03]  /*09c0*/  UIADD3 UR4, -UR60, URZ, URZ ;  /* 0x0000003f3c047290 */ /* 0x000fc6000fffe13f */
[----:B------:R-:W-:Y:S06]  /*09d0*/  @P0 BAR.ARV 0xf, 0x100 ;  /* 0x03c4000000000b1d */ /* 0x000fec0000002000 */
[----:B--2---:R-:W-:Y:S01]  /*09e0*/  ISETP.LE.AND P0, PT, RZ, UR8, PT ;  /* 0x00000008ff007c0c */ /* 0x004fe2000bf03270 */
[----:B------:R-:W-:-:S12]  /*09f0*/  UIMAD UR7, UR7, UR4, UR6 ;  /* 0x00000004070772a4 */ /* 0x000fd8000f8e0206 */
[----:B------:R-:W-:Y:S05]  /*0a00*/  @!P0 BRA `(.L_x_174) ;  /* 0x000000fc00588947 */ /* 0x000fea0003800000 */
[----:B------:R-:W-:Y:S01]  /*0a10*/  ULDC.64 UR4, c[0x0][0x418] ;  /* 0x0001060000047ab9 */ /* 0x000fe20000000a00 */
[----:B------:R-:W-:Y:S01]  /*0a20*/  ULDC UR38, c[0x0][0x424] ;  /* 0x0001090000267ab9 */ /* 0x000fe20000000800 */
[----:B------:R-:W-:Y:S01]  /*0a30*/  UISETP.NE.U32.AND UP0, UPT, UR4, URZ, UPT ;  /* 0x0000003f0400728c */ /* 0x000fe2000bf05070 */
[----:B------:R-:W1:Y:S01]  /*0a40*/  S2UR UR61, SR_CgaCtaId ;  /* 0x00000000003d79c3 */ /* 0x000e620000008800 */
        /* <DEDUP_REMOVED lines=15> */
[----:B-1----:R-:W-:Y:S11]  /*0b40*/  @!P0 BRA `(.L_x_175) ;  /* 0x0000001c00ac8947 */ /* 0x002ff60003800000 */
[----:B------:R-:W-:Y:S01]  /*0b50*/  UISETP.GE.AND UP0, UPT, UR38, 0x1, UPT ;  /* 0x000000012600788c */ /* 0x000fe2000bf06270 */
[----:B------:R-:W-:Y:S02]  /*0b60*/  PLOP3.LUT P0, PT, PT, PT, PT, 0x80, 0x0 ;  /* 0x000000000000781c */ /* 0x000fe40003f0f070 */
[----:B0-----:R-:W-:Y:S01]  /*0b70*/  CS2R R2, SRZ ;  /* 0x0000000000027805 */ /* 0x001fe2000001ff00 */
        /* <DEDUP_REMOVED lines=61> */
[----:B------:R-:W-:Y:S01]  /*0f50*/  IMAD.U32 R5, RZ, RZ, UR11 ;  /* 0x0000000bff057e24 */ /* 0x000fe2000f8e00ff */
[----:B------:R-:W-:-:S04]  /*0f60*/  UIADD3 UR4, UR6, -0x1, UR11 ;  /* 0xffffffff06047890 */ /* 0x000fc8000fffe00b */
[-C--:B------:R-:W-:Y:S02]  /*0f70*/  IABS R3, R5.reuse ;  /* 0x0000000500037213 */ /* 0x080fe40000000000 */
[----:B------:R-:W-:Y:S01]  /*0f80*/  IABS R9, R5 ;  /* 0x0000000500097213 */ /* 0x000fe20000000000 */
[----:B------:R-:W-:Y:S01]  /*0f90*/  IMAD.U32 R8, RZ, RZ, UR4 ;  /* 0x00000004ff087e24 */ /* 0x000fe2000f8e00ff */
[----:B------:R-:W0:Y:S01]  /*0fa0*/  I2F.RP R0, R3 ;  /* 0x0000000300007306 */ /* 0x000e220000209400 */
[----:B------:R-:W-:Y:S02]  /*0fb0*/  ULOP3.LUT UR4, UR4, UR11, URZ, 0x3c, !UPT ;  /* 0x0000000b04047292 */ /* 0x000fe4000f8e3c3f */
[----:B------:R-:W-:-:S04]  /*0fc0*/  IMAD.MOV R9, RZ, RZ, -R9 ;  /* 0x000000ffff097224 */ /* 0x000fc800078e0a09 */
        /* <DEDUP_REMOVED lines=13> */
[----:B------:R-:W-:Y:S02]  /*10a0*/  @!P2 IMAD.IADD R0, R0, 0x1, -R3 ;  /* 0x000000010000a824 */ /* 0x000fe400078e0a03 */
[----:B------:R-:W-:Y:S01]  /*10b0*/  @!P2 VIADD R7, R7, 0x1 ;  /* 0x000000010707a836 */ /* 0x000fe20000000000 */
[----:B------:R-:W-:Y:S02]  /*10c0*/  ISETP.NE.AND P2, PT, RZ, UR11, PT ;  /* 0x0000000bff007c0c */ /* 0x000fe4000bf45270 */
[----:B------:R-:W-:-:S13]  /*10d0*/  ISETP.GE.U32.AND P1, PT, R0, R3, PT ;  /* 0x000000030000720c */ /* 0x000fda0003f26070 */
[----:B------:R-:W-:-:S04]  /*10e0*/  @P1 VIADD R7, R7, 0x1 ;  /* 0x0000000107071836 */ /* 0x000fc80000000000 */
[----:B------:R-:W-:-:S04]  /*10f0*/  IMAD.MOV.U32 R3, RZ, RZ, R7 ;  /* 0x000000ffff037224 */ /* 0x000fc800078e0007 */
[----:B------:R-:W-:Y:S01]  /*1100*/  @!P3 IMAD.MOV R3, RZ, RZ, -R3 ;  /* 0x000000ffff03b224 */ /* 0x000fe200078e0a03 */
[----:B------:R-:W-:-:S07]  /*1110*/  @!P2 LOP3.LUT R3, RZ, UR11, RZ, 0x33, !PT ;  /* 0x0000000bff03ac12 */ /* 0x000fce000f8e33ff */
.L_x_176:
        /* <DEDUP_REMOVED lines=11> */
[----:B------:R-:W2:Y:S01]  /*11d0*/  LDL R5, [R1] ;  /* 0x0000000001057983 */ /* 0x000ea20000100800 */
[----:B------:R-:W-:Y:S01]  /*11e0*/  UMOV UR9, 0x40000040 ;  /* 0x4000004000097882 */ /* 0x000fe20000000000 */
[----:B------:R-:W-:Y:S01]  /*11f0*/  UMOV UR11, 0x40000040 ;  /* 0x40000040000b7882 */ /* 0x000fe20000000000 */
[----:B------:R-:W-:Y:S01]  /*1200*/  UMOV UR13, 0x40000040 ;  /* 0x40000040000d7882 */ /* 0x000fe20000000000 */
[----:B------:R-:W-:Y:S06]  /*1210*/  BAR.SYNC.DEFER_BLOCKING 0xe, 0x100 ;  /* 0x0384000000007b1d */ /* 0x000fec0000010000 */
[----:B------:R-:W-:Y:S01]  /*1220*/  UMOV UR15, 0x40000040 ;  /* 0x40000040000f7882 */ /* 0x000fe20000000000 */
[----:B------:R-:W-:Y:S01]  /*1230*/  UMOV UR17, 0x40000040 ;  /* 0x4000004000117882 */ /* 0x000fe20000000000 */
[----:B------:R-:W-:Y:S01]  /*1240*/  UMOV UR19, 0x40000040 ;  /* 0x4000004000137882 */ /* 0x000fe20000000000 */
[----:B------:R-:W-:Y:S01]  /*1250*/  UMOV UR21, 0x40000040 ;  /* 0x4000004000157882 */ /* 0x000fe20000000000 */
[----:B------:R-:W-:Y:S01]  /*1260*/  UMOV UR23, 0x40000040 ;  /* 0x4000004000177882 */ /* 0x000fe20000000000 */
[----:B------:R-:W-:Y:S01]  /*1270*/  WARPGROUP.ARRIVE ;  /* 0x00000000000079c5 */ /* 0x000fe20000000000 */
[----:B--2---:R-:W-:-:S02]  /*1280*/  R2UR UR7, R5 ;  /* 0x00000000050772ca */ /* 0x004fc400000e0000 */
[----:B------:R-:W-:-:S04]  /*1290*/  SHF.R.S32.HI R5, RZ, 0x1f, R152 ;  /* 0x0000001fff057819 */ /* 0x000fc80000011498 */
[----:B------:R-:W-:-:S04]  /*12a0*/  LEA.HI R5, R5, R152, RZ, 0x7 ;  /* 0x0000009805057211 */ /* 0x000fc800078f38ff */
[----:B------:R-:W-:Y:S02]  /*12b0*/  SHF.R.S32.HI R2, RZ, 0x7, R5 ;  /* 0x00000007ff027819 */ /* 0x000fe40000011405 */
[----:B------:R-:W-:-:S04]  /*12c0*/  LOP3.LUT R5, R5, 0xffffff80, RZ, 0xc0, !PT ;  /* 0xffffff8005057812 */ /* 0x000fc800078ec0ff */
[----:B------:R-:W0:Y:S01]  /*12d0*/  SHFL.IDX PT, R2, R2, RZ, 0x1f ;  /* 0x00001fff02027589 */ /* 0x000e2200000e0000 */
[----:B------:R-:W-:Y:S01]  /*12e0*/  IMAD.IADD R5, R152, 0x1, -R5 ;  /* 0x0000000198057824 */ /* 0x000fe200078e0a05 */
[----:B0-----:R-:W-:-:S04]  /*12f0*/  R2UR UR4, R2 ;  /* 0x00000000020472ca */ /* 0x001fc800000e0000 */
[----:B------:R-:W-:-:S04]  /*1300*/  SHF.R.S32.HI R2, RZ, 0x1f, R5 ;  /* 0x0000001fff027819 */ /* 0x000fc80000011405 */
[CC--:B------:R-:W-:Y:S02]  /*1310*/  LEA.HI R4, R2.reuse, R5.reuse, RZ, 0x2 ;  /* 0x0000000502047211 */ /* 0x0c0fe400078f10ff */
[----:B------:R-:W-:Y:S02]  /*1320*/  LEA.HI R2, R2, R5, RZ, 0x5 ;  /* 0x0000000502027211 */ /* 0x000fe400078f28ff */
[--C-:B------:R-:W-:Y:S02]  /*1330*/  SHF.R.S32.HI R6, RZ, 0x2, R4.reuse ;  /* 0x00000002ff067819 */ /* 0x100fe40000011404 */
[----:B------:R-:W-:Y:S01]  /*1340*/  SHF.R.S32.HI R7, RZ, 0x1f, R4 ;  /* 0x0000001fff077819 */ /* 0x000fe20000011404 */
[----:B------:R-:W-:Y:S01]  /*1350*/  ULEA.HI UR5, UR4, UR4, URZ, 0x1 ;  /* 0x0000000404057291 */ /* 0x000fe2000f8f083f */
[----:B------:R-:W-:Y:S02]  /*1360*/  SHF.R.S32.HI R2, RZ, 0x5, R2 ;  /* 0x00000005ff027819 */ /* 0x000fe40000011402 */
[----:B------:R-:W-:Y:S01]  /*1370*/  LEA.HI R7, R7, R6, RZ, 0x3 ;  /* 0x0000000607077211 */ /* 0x000fe200078f18ff */
[----:B------:R-:W-:-:S03]  /*1380*/  ULOP3.LUT UR6, UR5, 0x1fffe, URZ, 0xc0, !UPT ;  /* 0x0001fffe05067892 */ /* 0x000fc6000f8ec03f */
[----:B------:R-:W-:Y:S01]  /*1390*/  UMOV UR5, 0x400 ;  /* 0x0000040000057882 */ /* 0x000fe20000000000 */
[----:B------:R-:W-:Y:S01]  /*13a0*/  UIADD3 UR6, UR4, -UR6, URZ ;  /* 0x8000000604067290 */ /* 0x000fe2000fffe03f */
[----:B------:R-:W-:Y:S01]  /*13b0*/  LOP3.LUT R7, R7, 0xfffffff8, RZ, 0xc0, !PT ;  /* 0xfffffff807077812 */ /* 0x000fe200078ec0ff */
[----:B------:R-:W-:-:S04]  /*13c0*/  ULEA UR5, UR61, UR5, 0x18 ;  /* 0x000000053d057291 */ /* 0x000fc8000f8ec03f */
[----:B------:R-:W-:Y:S01]  /*13d0*/  ULEA UR6, UR6, UR5, 0xf ;  /* 0x0000000506067291 */ /* 0x000fe2000f8e783f */
[----:B------:R-:W-:Y:S01]  /*13e0*/  IMAD.IADD R7, R6, 0x1, -R7 ;  /* 0x0000000106077824 */ /* 0x000fe200078e0a07 */
[----:B------:R-:W-:Y:S02]  /*13f0*/  UIADD3 UR4, UR5, 0x36400, URZ ;  /* 0x0003640005047890 */ /* 0x000fe4000fffe03f */
[----:B------:R-:W-:Y:S01]  /*1400*/  UIADD3 UR6, UR6, 0x400, URZ ;  /* 0x0000040006067890 */ /* 0x000fe2000fffe03f */
[----:B------:R-:W-:Y:S01]  /*1410*/  IMAD R2, R2, 0x10, R7 ;  /* 0x0000001002027824 */ /* 0x000fe200078e0207 */
[----:B------:R-:W-:Y:S02]  /*1420*/  USHF.R.U32.HI UR4, URZ, 0x4, UR4 ;  /* 0x000000043f047899 */ /* 0x000fe40008011604 */
[----:B------:R-:W-:Y:S02]  /*1430*/  USHF.R.U32.HI UR6, URZ, 0x4, UR6 ;  /* 0x000000043f067899 */ /* 0x000fe40008011606 */
[----:B------:R-:W-:-:S02]  /*1440*/  ULOP3.LUT UR4, UR4, 0x3fff, URZ, 0xc0, !UPT ;  /* 0x00003fff04047892 */ /* 0x000fc4000f8ec03f */
[----:B------:R-:W-:Y:S02]  /*1450*/  ULOP3.LUT UR6, UR6, 0x3fff, URZ, 0xc0, !UPT ;  /* 0x00003fff06067892 */ /* 0x000fe4000f8ec03f */
[----:B------:R-:W-:Y:S02]  /*1460*/  ULOP3.LUT UR4, UR4, 0x10000, URZ, 0xfc, !UPT ;  /* 0x0001000004047892 */ /* 0x000fe4000f8efc3f */
[----:B------:R-:W-:Y:S02]  /*1470*/  ULOP3.LUT UR6, UR6, 0x2000000, URZ, 0xfc, !UPT ;  /* 0x0200000006067892 */ /* 0x000fe4000f8efc3f */
[----:B------:R-:W-:Y:S02]  /*1480*/  UIADD3 UR12, UR4, 0x2, URZ ;  /* 0x00000002040c7890 */ /* 0x000fe4000fffe03f */
[----:B------:R-:W-:Y:S01]  /*1490*/  UIADD3 UR14, UR6, 0x80, URZ ;  /* 0x00000080060e7890 */ /* 0x000fe2000fffe03f */
[----:B------:R-:W-:Y:S02]  /*14a0*/  UMOV UR8, UR4 ;  /* 0x0000000400087c82 */ /* 0x000fe40008000000 */
[----:B------:R-:W-:Y:S01]  /*14b0*/  UMOV UR10, UR6 ;  /* 0x00000006000a7c82 */ /* 0x000fe20008000000 */
[----:B------:R-:W-:Y:S01]  /*14c0*/  UIADD3 UR16, UR4, 0x4, URZ ;  /* 0x0000000404107890 */ /* 0x000fe2000fffe03f */
[----:B------:R-:W-:Y:S01]  /*14d0*/  HGMMA.64x256x16.F32.BF16 R24, gdesc[UR8].tnspB, RZ, !UPT, gsb0 ;  /* 0x43e00000081879f0 */ /* 0x000fe2000c0018ff */
[----:B------:R-:W-:-:S02]  /*14e0*/  UIADD3 UR18, UR6, 0x100, URZ ;  /* 0x0000010006127890 */ /* 0x000fc4000fffe03f */
[----:B------:R-:W-:Y:S02]  /*14f0*/  UIADD3 UR20, UR4, 0x6, URZ ;  /* 0x0000000604147890 */ /* 0x000fe4000fffe03f */
[----:B------:R-:W-:Y:S02]  /*1500*/  UIADD3 UR22, UR6, 0x180, URZ ;  /* 0x0000018006167890 */ /* 0x000fe4000fffe03f */
[----:B------:R-:W-:-:S04]  /*1510*/  ULOP3.LUT UR4, UR7, 0x1, URZ, 0xfc, !UPT ;  /* 0x0000000107047892 */ /* 0x000fc8000f8efc3f */
[----:B------:R-:W-:-:S03]  /*1520*/  UISETP.NE.AND UP0, UPT, UR4, 0x3, UPT ;  /* 0x000000030400788c */ /* 0x000fc6000bf05270 */
[----:B------:R-:W-:-:S03]  /*1530*/  UMOV UR4, URZ ;  /* 0x0000003f00047c82 */ /* 0x000fc60008000000 */
[----:B------:R-:W-:Y:S01]  /*1540*/  PLOP3.LUT P1, PT, PT, PT, UP0, 0x80, 0x0 ;  /* 0x000000000000781c */ /* 0x000fe20003f2f008 */
[----:B------:R-:W-:Y:S02]  /*1550*/  WARPGROUP.DEPBAR.LE gsb0, 0x0 ;  /* 0x00008000000079c5 */ /* 0x000fe40000010000 */
[----:B------:R-:W-:-:S08]  /*1560*/  WARPGROUP.ARRIVE ;  /* 0x00000000000079c5 */ /* 0x000fd00000000000 */
        /* <DEDUP_REMOVED lines=13> */
.L_x_178:
[----:B------:R-:W-:Y:S01]  /*1640*/  VIADD R3, R3, 0xfffffffe ;  /* 0xfffffffe03037836 */ /* 0x000fe20000000000 */
[----:B------:R-:W-:-:S04]  /*1650*/  UIADD3 UR7, UR5, 0x38860, URZ ;  /* 0x0003886005077890 */ /* 0x000fc8000fffe03f */
[----:B------:R-:W-:Y:S01]  /*1660*/  ISETP.GE.AND P0, PT, R3, R0, PT ;  /* 0x000000000300720c */ /* 0x000fe20003f06270 */
[----:B------:R-:W-:-:S09]  /*1670*/  UPRMT UR7, UR61, 0x654, UR7 ;  /* 0x000006543d077896 */ /* 0x000fd20008000007 */
[----:B------:R-:W-:Y:S03]  /*1680*/  SYNCS.ARRIVE.TRANS64.RED.A1T0 RZ, [UR7], RZ ;  /* 0x000000ffffff79a7 */ /* 0x000fe60008100407 */
[----:B------:R-:W-:Y:S05]  /*1690*/  @!P0 BRA `(.L_x_179) ;  /* 0x0000000800b08947 */ /* 0x000fea0003800000 */
[----:B------:R-:W-:-:S05]  /*16a0*/  UMOV UR4, URZ ;  /* 0x0000003f00047c82 */ /* 0x000fca0008000000 */
.L_x_181:
[----:B------:R-:W-:Y:S01]  /*16b0*/  BAR.SYNC.DEFER_BLOCKING 0xe, 0x100 ;  /* 0x0384000000007b1d */ /* 0x000fe20000010000 */
[----:B------:R-:W-:Y:S01]  /*16c0*/  IMAD.U32 R5, RZ, RZ, UR4 ;  /* 0x00000004ff057e24 */ /* 0x000fe2000f8e00ff */
[----:B------:R-:W-:Y:S01]  /*16d0*/  UIADD3 UR4, UR4, 0x1, URZ ;  /* 0x0000000104047890 */ /* 0x000fe2000fffe03f */
[C---:B------:R-:W-:Y:S01]  /*16e0*/  ISETP.GT.AND P0, PT, R3.reuse, R0, PT ;  /* 0x000000000300720c */ /* 0x040fe20003f04270 */
[----:B------:R-:W-:Y:S02]  /*16f0*/  VIADD R3, R3, 0xffffffff ;  /* 0xffffffff03037836 */ /* 0x000fe40000000000 */
[----:B------:R-:W-:Y:S01]  /*1700*/  IMAD R4, R5, 0x40, R2 ;  /* 0x0000004005047824 */ /* 0x000fe200078e0202 */
[----:B------:R-:W-:Y:S01]  /*1710*/  UISETP.NE.AND UP0, UPT, UR4, 0x2, UPT ;  /* 0x000000020400788c */ /* 0x000fe2000bf05270 */
[----:B------:R-:W-:Y:S01]  /*1720*/  UMOV UR11, 0x40000040 ;  /* 0x40000040000b7882 */ /* 0x000fe20000000000 */
[----:B------:R-:W-:Y:S02]  /*1730*/  UMOV UR15, 0x40000040 ;  /* 0x40000040000f7882 */ /* 0x000fe40000000000 */
[----:B------:R-:W-:Y:S01]  /*1740*/  LEA R4, R4, UR5, 0x2 ;  /* 0x0000000504047c11 */ /* 0x000fe2000f8e10ff */
[----:B------:R-:W-:Y:S01]  /*1750*/  USEL UR4, UR4, URZ, UP0 ;  /* 0x0000003f04047287 */ /* 0x000fe20008000000 */
[----:B------:R-:W-:Y:S01]  /*1760*/  UMOV UR19, 0x40000040 ;  /* 0x4000004000137882 */ /* 0x000fe20000000000 */
[----:B------:R-:W-:-:S02]  /*1770*/  UMOV UR23, 0x40000040 ;  /* 0x4000004000177882 */ /* 0x000fc40000000000 */
[----:B------:R-:W-:-:S04]  /*1780*/  ULEA UR10, UR4, UR6, 0xc ;  /* 0x00000006040a7291 */ /* 0x000fc8000f8e603f */
[----:B------:R-:W-:Y:S02]  /*1790*/  UIADD3 UR14, UR10, 0x80, URZ ;  /* 0x000000800a0e7890 */ /* 0x000fe4000fffe03f */
[----:B------:R-:W-:Y:S01]  /*17a0*/  UIADD3 UR18, UR10, 0x100, URZ ;  /* 0x000001000a127890 */ /* 0x000fe2000fffe03f */
[----:B------:R-:W0:Y:S01]  /*17b0*/  LDS R5, [R4+0x38400] ;  /* 0x0384000004057984 */ /* 0x000e220000000800 */
[----:B------:R-:W-:-:S03]  /*17c0*/  UIADD3 UR22, UR10, 0x180, URZ ;  /* 0x000001800a167890 */ /* 0x000fc6000fffe03f */
        /* <DEDUP_REMOVED lines=128> */
[----:B------:R-:W-:-:S06]  /*1fd0*/  FMUL.FTZ R151, R151, R6 ;  /* 0x0000000697977220 */ /* 0x000fcc0000410000 */
[----:B------:R-:W-:-:S06]  /*1fe0*/  WARPGROUP.ARRIVE ;  /* 0x00000000000079c5 */ /* 0x000fcc0000000000 */
        /* <DEDUP_REMOVED lines=17> */
.L_x_180:
[----:B------:R-:W-:-:S04]  /*2100*/  ULEA UR7, UR4, UR5, 0x3 ;  /* 0x0000000504077291 */ /* 0x000fc8000f8e183f */
[----:B------:R-:W-:-:S04]  /*2110*/  UIADD3 UR7, UR7, 0x38860, URZ ;  /* 0x0003886007077890 */ /* 0x000fc8000fffe03f */
[----:B------:R-:W-:-:S09]  /*2120*/  UPRMT UR7, UR61, 0x654, UR7 ;  /* 0x000006543d077896 */ /* 0x000fd20008000007 */
[----:B------:R-:W-:Y:S01]  /*2130*/  SYNCS.ARRIVE.TRANS64.RED.A1T0 RZ, [UR7], RZ ;  /* 0x000000ffffff79a7 */ /* 0x000fe20008100407 */
[----:B------:R-:W-:Y:S05]  /*2140*/  @P0 BRA `(.L_x_181) ;  /* 0xfffffff400580947 */ /* 0x000fea000383ffff */
[----:B------:R-:W-:-:S12]  /*2150*/  USHF.L.U32 UR4, UR4, 0x6, URZ ;  /* 0x0000000604047899 */ /* 0x000fd8000800063f */
.L_x_179:
[----:B------:R-:W-:Y:S01]  /*2160*/  BAR.SYNC.DEFER_BLOCKING 0xe, 0x100 ;  /* 0x0384000000007b1d */ /* 0x000fe20000010000 */
[----:B------:R-:W-:Y:S01]  /*2170*/  VIADD R2, R2, UR4 ;  /* 0x0000000402027c36 */ /* 0x000fe20008000000 */
[----:B------:R-:W-:Y:S01]  /*2180*/  PLOP3.LUT P0, PT, PT, PT, PT, 0x8, 0x0 ;  /* 0x000000000000781c */ /* 0x000fe20003f0e170 */
[----:B------:R-:W-:-:S03]  /*2190*/  IMAD.MOV.U32 R4, RZ, RZ, RZ ;  /* 0x000000ffff047224 */ /* 0x000fc600078e00ff */
[----:B------:R-:W-:-:S05]  /*21a0*/  LEA R2, R2, UR5, 0x2 ;  /* 0x0000000502027c11 */ /* 0x000fca000f8e10ff */
[----:B------:R-:W0:Y:S04]  /*21b0*/  LDS R3, [R2+0x38400] ;  /* 0x0384000002037984 */ /* 0x000e280000000800 */
        /* <DEDUP_REMOVED lines=130> */
[----:B------:R-:W-:Y:S06]  /*29e0*/  BAR.ARV 0xf, 0x100 ;  /* 0x03c4000000007b1d */ /* 0x000fec0000002000 */
[----:B------:R-:W-:Y:S05]  /*29f0*/  BRA `(.L_x_177) ;  /* 0x0000007000047947 */ /* 0x000fea0003800000 */
.L_x_175:
[----:B------:R-:W-:Y:S01]  /*2a00*/  UISETP.GE.AND UP0, UPT, UR38, 0x1, UPT ;  /* 0x000000012600788c */ /* 0x000fe2000bf06270 */
[----:B------:R-:W-:-:S05]  /*2a10*/  UMOV UR4, URZ ;  /* 0x0000003f00047c82 */ /* 0x000fca0008000000 */
[----:B------:R-:W-:-:S13]  /*2a20*/  PLOP3.LUT P0, PT, PT, PT, UP0, 0x80, 0x0 ;  /* 0x000000000000781c */ /* 0x000fda0003f0f008 */
[----:B------:R-:W-:Y:S05]  /*2a30*/  @!P0 BRA `(.L_x_182) ;  /* 0x0000000000848947 */ /* 0x000fea0003800000 */
[----:B------:R-:W-:Y:S01]  /*2a40*/  IMAD.U32 R3, RZ, RZ, UR11 ;  /* 0x0000000bff037e24 */ /* 0x000fe2000f8e00ff */
[----:B------:R-:W-:Y:S01]  /*2a50*/  UIADD3 UR8, UR6, -0x1, UR11 ;  /* 0xffffffff06087890 */ /* 0x000fe2000fffe00b */
[----:B------:R-:W-:-:S03]  /*2a60*/  UMOV UR4, URZ ;  /* 0x0000003f00047c82 */ /* 0x000fc60008000000 */
[-C--:B------:R-:W-:Y:S02]  /*2a70*/  IABS R0, R3.reuse ;  /* 0x0000000300007213 */ /* 0x080fe40000000000 */
[----:B------:R-:W-:Y:S01]  /*2a80*/  IMAD.U32 R4, RZ, RZ, UR8 ;  /* 0x00000008ff047e24 */ /* 0x000fe2000f8e00ff */
[----:B------:R-:W-:Y:S01]  /*2a90*/  IABS R5, R3 ;  /* 0x0000000300057213 */ /* 0x000fe20000000000 */
[----:B------:R-:W-:Y:S01]  /*2aa0*/  ULOP3.LUT UR8, UR8, UR11, URZ, 0x3c, !UPT ;  /* 0x0000000b08087292 */ /* 0x000fe2000f8e3c3f */
[----:B------:R-:W-:Y:S02]  /*2ab0*/  R2UR UR12, R0 ;  /* 0x00000000000c72ca */ /* 0x000fe400000e0000 */
[----:B------:R-:W-:-:S05]  /*2ac0*/  IABS R4, R4 ;  /* 0x0000000400047213 */ /* 0x000fca0000000000 */
[----:B------:R-:W-:-:S05]  /*2ad0*/  IMAD.MOV.U32 R3, RZ, RZ, R4 ;  /* 0x000000ffff037224 */ /* 0x000fca00078e0004 */
[----:B------:R-:W-:Y:S01]  /*2ae0*/  R2UR UR10, R3 ;  /* 0x00000000030a72ca */ /* 0x000fe200000e0000 */
[----:B------:R-:W1:Y:S08]  /*2af0*/  I2F.RP R0, UR12 ;  /* 0x0000000c00007d06 */ /* 0x000e700008209400 */
[----:B-1----:R-:W0:Y:S02]  /*2b00*/  MUFU.RCP R0, R0 ;  /* 0x0000000000007308 */ /* 0x002e240000001000 */
[----:B0-----:R-:W-:-:S02]  /*2b10*/  VIADD R2, R0, 0xffffffe ;  /* 0x0ffffffe00027836 */ /* 0x001fc40000000000 */
[----:B------:R-:W-:-:S04]  /*2b20*/  IMAD.MOV R0, RZ, RZ, -R5 ;  /* 0x000000ffff007224 */ /* 0x000fc800078e0a05 */
        /* <DEDUP_REMOVED lines=18> */
.L_x_182:
[----:B------:R-:W-:Y:S01]  /*2c50*/  UIMAD UR39, UR7, UR4, URZ ;  /* 0x00000004072772a4 */ /* 0x000fe2000f8e023f */
[----:B------:R-:W-:Y:S01]  /*2c60*/  IMAD.U32 R0, RZ, RZ, UR6 ;  /* 0x00000006ff007e24 */ /* 0x000fe2000f8e00ff */
[----:B------:R-:W-:Y:S01]  /*2c70*/  PLOP3.LUT P0, PT, PT, PT, PT, 0x80, 0x0 ;  /* 0x000000000000781c */ /* 0x000fe20003f0f070 */
[----:B------:R-:W-:Y:S01]  /*2c80*/  IMAD.U32 R3, RZ, RZ, UR4 ;  /* 0x00000004ff037e24 */ /* 0x000fe2000f8e00ff */
[----:B0-----:R-:W-:Y:S01]  /*2c90*/  MOV R2, RZ ;  /* 0x000000ff00027202 */ /* 0x001fe20000000f00 */
        /* <DEDUP_REMOVED lines=20> */
[----:B------:R-:W-:Y:S02]  /*2de0*/  UISETP.GT.AND UP0, UPT, UR5, UR39, UPT ;  /* 0x000000270500728c */ /* 0x000fe4000bf04270 */
[----:B------:R-:W-:Y:S01]  /*2df0*/  IMAD.U32 R168, RZ, RZ, UR5 ;  /* 0x00000005ffa87e24 */ /* 0x000fe2000f8e00ff */
        /* <DEDUP_REMOVED lines=47> */
[----:B------:R-:W-:Y:S01]  /*30f0*/  CS2R R24, SRZ ;  /* 0x0000000000187805 */ /* 0x000fe2000001ff00 */
[----:B------:R-:W-:Y:S06]  /*3100*/  @!P1 BRA `(.L_x_177) ;  /* 0x0000006800409947 */ /* 0x000fec0003800000 */
[----:B------:R-:W-:Y:S01]  /*3110*/  SHF.R.S32.HI R57, RZ, 0x1f, R152 ;  /* 0x0000001fff397819 */ /* 0x000fe20000011498 */
[----:B------:R-:W-:Y:S01]  /*3120*/  IMAD.U32 R5, RZ, RZ, UR61 ;  /* 0x0000003dff057e24 */ /* 0x000fe2000f8e00ff */
[----:B------:R-:W-:Y:S02]  /*3130*/  MOV R4, 0x400 ;  /* 0x0000040000047802 */ /* 0x000fe40000000f00 */
[----:B------:R-:W-:-:S04]  /*3140*/  LEA.HI R16, R57, R152, RZ, 0x7 ;  /* 0x0000009839107211 */ /* 0x000fc800078f38ff */
[----:B------:R-:W-:-:S05]  /*3150*/  SHF.R.S32.HI R18, RZ, 0x7, R16 ;  /* 0x00000007ff127819 */ /* 0x000fca0000011410 */
[----:B------:R-:W0:Y:S02]  /*3160*/  SHFL.IDX PT, R0, R18, RZ, 0x1f ;  /* 0x00001fff12007589 */ /* 0x000e2400000e0000 */
[----:B0-----:R-:W-:-:S04]  /*3170*/  LEA.HI R2, R0, R0, RZ, 0x1 ;  /* 0x0000000000027211 */ /* 0x001fc800078f08ff */
[----:B------:R-:W-:Y:S02]  /*3180*/  LOP3.LUT R3, R2, 0x1fffe, RZ, 0xc0, !PT ;  /* 0x0001fffe02037812 */ /* 0x000fe400078ec0ff */
[----:B------:R-:W-:-:S03]  /*3190*/  LEA R2, R5, R4, 0x18 ;  /* 0x0000000405027211 */ /* 0x000fc600078ec0ff */
[----:B------:R-:W-:Y:S02]  /*31a0*/  IMAD.IADD R3, R0, 0x1, -R3 ;  /* 0x0000000100037824 */ /* 0x000fe400078e0a03 */
[----:B------:R-:W-:Y:S02]  /*31b0*/  VIADD R0, R2, 0x36400 ;  /* 0x0003640002007836 */ /* 0x000fe40000000000 */
[----:B------:R-:W-:-:S03]  /*31c0*/  IMAD R3, R3, 0x8000, R2 ;  /* 0x0000800003037824 */ /* 0x000fc600078e0202 */
[----:B------:R-:W-:Y:S01]  /*31d0*/  LOP3.LUT P0, RZ, R0, 0x3ff, RZ, 0xc0, !PT ;  /* 0x000003ff00ff7812 */ /* 0x000fe2000780c0ff */
[----:B------:R-:W-:-:S05]  /*31e0*/  VIADD R3, R3, 0x400 ;  /* 0x0000040003037836 */ /* 0x000fca0000000000 */
[----:B------:R-:W-:-:S04]  /*31f0*/  SHF.R.U32.HI R3, RZ, 0x4, R3 ;  /* 0x00000004ff037819 */ /* 0x000fc80000011603 */
[----:B------:R-:W-:-:S03]  /*3200*/  LOP3.LUT R193, R3, 0x3fff, RZ, 0xc0, !PT ;  /* 0x00003fff03c17812 */ /* 0x000fc600078ec0ff */
        /* <DEDUP_REMOVED lines=8> */
[----:B------:R-:W-:Y:S02]  /*3290*/  IMAD.U32 R10, RZ, RZ, UR6 ;  /* 0x00000006ff0a7e24 */ /* 0x000fe4000f8e00ff */
[----:B------:R-:W-:Y:S02]  /*32a0*/  IMAD.U32 R6, RZ, RZ, UR4 ;  /* 0x00000004ff067e24 */ /* 0x000fe4000f8e00ff */
[----:B------:R-:W-:-:S02]  /*32b0*/  IMAD.U32 R7, RZ, RZ, UR5 ;  /* 0x00000005ff077e24 */ /* 0x000fc4000f8e00ff */
[----:B------:R-:W-:Y:S02]  /*32c0*/  IMAD.U32 R11, RZ, RZ, UR7 ;  /* 0x00000007ff0b7e24 */ /* 0x000fe4000f8e00ff */
[----:B------:R-:W-:Y:S02]  /*32d0*/  IMAD.MOV.U32 R8, RZ, RZ, 0x70 ;  /* 0x00000070ff087424 */ /* 0x000fe400078e00ff */
[----:B------:R-:W-:Y:S02]  /*32e0*/  IMAD.MOV.U32 R12, RZ, RZ, 0x1 ;  /* 0x00000001ff0c7424 */ /* 0x000fe400078e00ff */
[----:B0-----:R-:W-:-:S07]  /*32f0*/  IMAD.MOV.U32 R13, RZ, RZ, RZ ;  /* 0x000000ffff0d7224 */ /* 0x001fce00078e00ff */
[----:B------:R-:W-:-:S07]  /*3300*/  LEPC R20, `(.L_x_183) ;  /* 0x000000001014794e */ /* 0x000fce0000000000 */
[----:B-1----:R-:W-:Y:S05]  /*3310*/  CALL.ABS.NOINC R14 ;  /* 0x000000000e007343 */ /* 0x002fea0003c00000 */
.L_x_183:
[----:B------:R-:W-:Y:S02]  /*3320*/  SHF.L.U32 R5, RZ, 0x1f, RZ ;  /* 0x0000001fff057819 */ /* 0x000fe400000006ff */
[----:B------:R-:W-:Y:S02]  /*3330*/  LOP3.LUT R3, R16, 0xffffff80, RZ, 0xc0, !PT ;  /* 0xffffff8010037812 */ /* 0x000fe400078ec0ff */
[----:B------:R-:W0:Y:S01]  /*3340*/  SYNCS.PHASECHK.TRANS64.TRYWAIT P0, [R2+URZ+0x38800], R5 ;  /* 0x03880005020075a7 */ /* 0x000e22000800017f */
        /* <DEDUP_REMOVED lines=8> */
.L_x_262:
[----:B------:R-:W2:Y:S01]  /*33d0*/  LDL R0, [R1] ;  /* 0x0000000001007983 */ /* 0x000ea20000100800 */
[----:B------:R-:W-:Y:S02]  /*33e0*/  LEA.HI R9, R9, R8, RZ, 0x3 ;  /* 0x0000000809097211 */ /* 0x000fe400078f18ff */
[----:B------:R-:W-:Y:S02]  /*33f0*/  LEA.HI R4, R4, R7, RZ, 0x5 ;  /* 0x0000000704047211 */ /* 0x000fe400078f28ff */
[----:B------:R-:W-:Y:S02]  /*3400*/  LOP3.LUT R9, R9, 0xfffffff8, RZ, 0xc0, !PT ;  /* 0xfffffff809097812 */ /* 0x000fe400078ec0ff */
[----:B------:R-:W-:Y:S02]  /*3410*/  IADD3 R3, -R3, R18, RZ ;  /* 0x0000001203037210 */ /* 0x000fe40007ffe1ff */
[----:B------:R-:W-:Y:S01]  /*3420*/  SHF.R.S32.HI R4, RZ, 0x5, R4 ;  /* 0x00000005ff047819 */ /* 0x000fe20000011404 */
[----:B------:R-:W-:-:S04]  /*3430*/  IMAD.IADD R9, R8, 0x1, -R9 ;  /* 0x0000000108097824 */ /* 0x000fc800078e0a09 */
[----:B------:R-:W-:Y:S01]  /*3440*/  IMAD R184, R4, 0x10, R9 ;  /* 0x0000001004b87824 */ /* 0x000fe200078e0209 */
[----:B--2---:R-:W-:Y:S02]  /*3450*/  R2UR UR4, R0 ;  /* 0x00000000000472ca */ /* 0x004fe400000e0000 */
[----:B------:R-:W-:-:S05]  /*3460*/  LOP3.LUT R0, R6, 0x7ffffffc, RZ, 0xc0, !PT ;  /* 0x7ffffffc06007812 */ /* 0x000fca00078ec0ff */
[----:B------:R-:W-:-:S04]  /*3470*/  IMAD.IADD R0, R7, 0x1, -R0 ;  /* 0x0000000107007824 */ /* 0x000fc800078e0a00 */
[----:B------:R-:W-:Y:S02]  /*3480*/  IMAD.SHL.U32 R58, R0, 0x2, RZ ;  /* 0x00000002003a7824 */ /* 0x000fe400078e00ff */
[----:B------:R-:W-:Y:S02]  /*3490*/  ULOP3.LUT UR4, UR4, 0x1, URZ, 0xfc, !UPT ;  /* 0x0000000104047892 */ /* 0x000fe4000f8efc3f */
[----:B------:R-:W-:-:S04]  /*34a0*/  IMAD R185, R3, 0x100, R58 ;  /* 0x0000010003b97824 */ /* 0x000fc800078e023a */
[----:B------:R-:W-:-:S05]  /*34b0*/  IMAD.U32 R6, RZ, RZ, UR4 ;  /* 0x00000004ff067e24 */ /* 0x000fca000f8e00ff */
[----:B------:R-:W-:-:S13]  /*34c0*/  ISETP.NE.AND P0, PT, R6, 0x3, PT ;  /* 0x000000030600780c */ /* 0x000fda0003f05270 */
[----:B------:R-:W-:Y:S05]  /*34d0*/  @!P0 BRA `(.L_x_185) ;  /* 0x0000000000048947 */ /* 0x000fea0003800000 */
[----:B------:R-:W-:Y:S01]  /*34e0*/  BPT.TRAP 0x1 ;  /* 0x000000040000795c */ /* 0x000fe20000300000 */
.L_x_185:
[----:B------:R1:W2:Y:S01]  /*34f0*/  SYNCS.PHASECHK.TRANS64.TRYWAIT P1, [R2+URZ+0x38830], R5 ;  /* 0x03883005020075a7 */ /* 0x0002a2000802017f */
[----:B------:R-:W-:Y:S05]  /*3500*/  @!P0 BRA `(.L_x_186) ;  /* 0x0000000000048947 */ /* 0x000fea0003800000 */
[----:B------:R-:W-:Y:S01]  /*3510*/  BPT.TRAP 0x1 ;  /* 0x000000040000795c */ /* 0x000fe20000300000 */
.L_x_186:
[----:B--2---:R-:W-:Y:S05]  /*3520*/  @P1 BRA `(.L_x_187) ;  /* 0x0000000000081947 */ /* 0x004fea0003800000 */
[----:B------:R-:W2:Y:S02]  /*3530*/  SYNCS.PHASECHK.TRANS64.TRYWAIT P1, [R2+URZ+0x38830], R5 ;  /* 0x03883005020075a7 */ /* 0x000ea4000802017f */
[----:B--2---:R-:W-:Y:S05]  /*3540*/  @!P1 BRA `(.L_x_188) ;  /* 0x000000d000a49947 */ /* 0x004fea0003800000 */
.L_x_187:
[----:B------:R-:W-:Y:S05]  /*3550*/  WARPSYNC.ALL ;  /* 0x0000000000007948 */ /* 0x000fea0003800000 */
[C---:B------:R-:W-:Y:S01]  /*3560*/  VIADD R0, R2.reuse, 0x20400 ;  /* 0x0002040002007836 */ /* 0x040fe20000000000 */
[----:B------:R-:W-:Y:S01]  /*3570*/  WARPGROUP.ARRIVE ;  /* 0x00000000000079c5 */ /* 0x000fe20000000000 */
[----:B------:R-:W-:Y:S01]  /*3580*/  VIADD R3, R2, 0x22400 ;  /* 0x0002240002037836 */ /* 0x000fe20000000000 */
[----:B------:R-:W-:Y:S01]  /*3590*/  UMOV UR9, 0x40000040 ;  /* 0x4000004000097882 */ /* 0x000fe20000000000 */
[----:B------:R-:W-:Y:S01]  /*35a0*/  UMOV UR7, 0x40000040 ;  /* 0x4000004000077882 */ /* 0x000fe20000000000 */
[----:B------:R-:W-:Y:S01]  /*35b0*/  SHF.R.U32.HI R0, RZ, 0x4, R0 ;  /* 0x00000004ff007819 */ /* 0x000fe20000011600 */
[----:B------:R-:W-:Y:S01]  /*35c0*/  UMOV UR5, UR9 ;  /* 0x0000000900057c82 */ /* 0x000fe20008000000 */
[----:B------:R-:W-:Y:S01]  /*35d0*/  SHF.R.U32.HI R3, RZ, 0x4, R3 ;  /* 0x00000004ff037819 */ /* 0x000fe20000011603 */
[----:B------:R-:W-:Y:S01]  /*35e0*/  IMAD.U32 R9, RZ, RZ, UR9 ;  /* 0x00000009ff097e24 */ /* 0x000fe2000f8e00ff */
[----:B------:R-:W-:Y:S01]  /*35f0*/  LOP3.LUT R0, R0, 0x3fff, RZ, 0xc0, !PT ;  /* 0x00003fff00007812 */ /* 0x000fe200078ec0ff */
[----:B------:R-:W-:Y:S01]  /*3600*/  UMOV UR9, 0x40000040 ;  /* 0x4000004000097882 */ /* 0x000fe20000000000 */
[----:B------:R-:W-:Y:S01]  /*3610*/  LOP3.LUT R3, R3, 0x3fff, RZ, 0xc0, !PT ;  /* 0x00003fff03037812 */ /* 0x000fe200078ec0ff */
[----:B------:R-:W-:Y:S01]  /*3620*/  IMAD.U32 R11, RZ, RZ, UR9 ;  /* 0x00000009ff0b7e24 */ /* 0x000fe2000f8e00ff */
[----:B------:R-:W-:-:S02]  /*3630*/  LOP3.LUT R0, R0, 0x10000, RZ, 0xfc, !PT ;  /* 0x0001000000007812 */ /* 0x000fc400078efcff */
[----:B------:R-:W-:Y:S02]  /*3640*/  LOP3.LUT R7, R3, 0x10000, RZ, 0xfc, !PT ;  /* 0x0001000003077812 */ /* 0x000fe400078efcff */
[C---:B------:R-:W-:Y:S01]  /*3650*/  R2UR UR4, R0.reuse ;  /* 0x00000000000472ca */ /* 0x040fe200000e0000 */
[----:B------:R-:W-:Y:S01]  /*3660*/  VIADD R3, R0, 0x2 ;  /* 0x0000000200037836 */ /* 0x000fe20000000000 */
[C---:B------:R-:W-:Y:S01]  /*3670*/  R2UR UR6, R7.reuse ;  /* 0x00000000070672ca */ /* 0x040fe200000e0000 */
[----:B------:R-:W-:-:S10]  /*3680*/  VIADD R4, R7, 0x2 ;  /* 0x0000000207047836 */ /* 0x000fd40000000000 */
[----:B------:R-:W-:Y:S02]  /*3690*/  UMOV UR8, UR4 ;  /* 0x0000000400087c82 */ /* 0x000fe40008000000 */
[----:B------:R-:W-:Y:S01]  /*36a0*/  UMOV UR4, UR8 ;  /* 0x0000000800047c82 */ /* 0x000fe20008000000 */
[----:B------:R-:W-:Y:S01]  /*36b0*/  IMAD.U32 R8, RZ, RZ, UR8 ;  /* 0x00000008ff087e24 */ /* 0x000fe2000f8e00ff */
[----:B------:R-:W-:Y:S01]  /*36c0*/  HGMMA.64x64x16.F32.BF16 R24, gdesc[UR4], RZ, !UPT, gsb0 ;  /* 0x00e00000041879f0 */ /* 0x000fe2000c0018ff */
[----:B------:R-:W-:Y:S01]  /*36d0*/  R2UR UR4, R3 ;  /* 0x00000000030472ca */ /* 0x000fe200000e0000 */
[----:B------:R-:W-:Y:S01]  /*36e0*/  UMOV UR5, UR9 ;  /* 0x0000000900057c82 */ /* 0x000fe20008000000 */
[----:B------:R-:W-:Y:S01]  /*36f0*/  R2UR UR6, R4 ;  /* 0x00000000040672ca */ /* 0x000fe200000e0000 */
[----:B------:R-:W-:Y:S01]  /*3700*/  UMOV UR7, 0x40000040 ;  /* 0x4000004000077882 */ /* 0x000fe20000000000 */
[C---:B------:R-:W-:Y:S01]  /*3710*/  VIADD R3, R0.reuse, 0x4 ;  /* 0x0000000400037836 */ /* 0x040fe20000000000 */
[----:B------:R-:W-:Y:S01]  /*3720*/  UMOV UR9, 0x40000040 ;  /* 0x4000004000097882 */ /* 0x000fe20000000000 */
[----:B------:R-:W-:Y:S01]  /*3730*/  VIADD R4, R7, 0x4 ;  /* 0x0000000407047836 */ /* 0x000fe20000000000 */
[----:B------:R-:W-:Y:S01]  /*3740*/  MOV R13, UR9 ;  /* 0x00000009000d7c02 */ /* 0x000fe20008000f00 */
[----:B------:R-:W-:-:S05]  /*3750*/  VIADD R0, R0, 0x6 ;  /* 0x0000000600007836 */ /* 0x000fca0000000000 */
[----:B------:R-:W-:Y:S02]  /*3760*/  UMOV UR8, UR4 ;  /* 0x0000000400087c82 */ /* 0x000fe40008000000 */
[----:B------:R-:W-:Y:S01]  /*3770*/  UMOV UR4, UR8 ;  /* 0x0000000800047c82 */ /* 0x000fe20008000000 */
[----:B------:R-:W-:Y:S01]  /*3780*/  IMAD.U32 R10, RZ, RZ, UR8 ;  /* 0x00000008ff0a7e24 */ /* 0x000fe2000f8e00ff */
[----:B------:R-:W-:Y:S02]  /*3790*/  WARPGROUP.DEPBAR.LE gsb0, 0x0 ;  /* 0x00008000000079c5 */ /* 0x000fe40000010000 */
[----:B------:R-:W-:-:S06]  /*37a0*/  WARPGROUP.ARRIVE ;  /* 0x00000000000079c5 */ /* 0x000fcc0000000000 */
[----:B------:R-:W-:Y:S01]  /*37b0*/  HGMMA.64x64x16.F32.BF16 R24, gdesc[UR4], R24, gsb0 ;  /* 0x00e00000041879f0 */ /* 0x000fe20008001818 */
[----:B------:R-:W-:Y:S01]  /*37c0*/  R2UR UR4, R3 ;  /* 0x00000000030472ca */ /* 0x000fe200000e0000 */
[----:B------:R-:W-:Y:S01]  /*37d0*/  UMOV UR5, UR9 ;  /* 0x0000000900057c82 */ /* 0x000fe20008000000 */
[----:B------:R-:W-:Y:S01]  /*37e0*/  R2UR UR6, R4 ;  /* 0x00000000040672ca */ /* 0x000fe200000e0000 */
[----:B------:R-:W-:Y:S01]  /*37f0*/  UMOV UR7, 0x40000040 ;  /* 0x4000004000077882 */ /* 0x000fe20000000000 */
[----:B------:R-:W-:Y:S01]  /*3800*/  VIADD R3, R7, 0x6 ;  /* 0x0000000607037836 */ /* 0x000fe20000000000 */
[----:B------:R-:W-:Y:S02]  /*3810*/  UMOV UR9, 0x40000040 ;  /* 0x4000004000097882 */ /* 0x000fe40000000000 */
[----:B------:R-:W-:-:S06]  /*3820*/  IMAD.U32 R15, RZ, RZ, UR9 ;  /* 0x00000009ff0f7e24 */ /* 0x000fcc000f8e00ff */
        /* <DEDUP_REMOVED lines=9> */
[----:B------:R-:W-:-:S10]  /*38c0*/  UMOV UR7, 0x40000040 ;  /* 0x4000004000077882 */ /* 0x000fd40000000000 */
[----:B------:R-:W-:Y:S02]  /*38d0*/  UMOV UR8, UR4 ;  /* 0x0000000400087c82 */ /* 0x000fe40008000000 */
[----:B------:R-:W-:Y:S01]  /*38e0*/  UMOV UR4, UR8 ;  /* 0x0000000800047c82 */ /* 0x000fe20008000000 */
[----:B------:R-:W-:Y:S01]  /*38f0*/  IMAD.U32 R14, RZ, RZ, UR8 ;  /* 0x00000008ff0e7e24 */ /* 0x000fe2000f8e00ff */
[----:B------:R-:W-:Y:S02]  /*3900*/  WARPGROUP.DEPBAR.LE gsb0, 0x0 ;  /* 0x00008000000079c5 */ /* 0x000fe40000010000 */
[----:B------:R-:W-:-:S06]  /*3910*/  WARPGROUP.ARRIVE ;  /* 0x00000000000079c5 */ /* 0x000fcc0000000000 */
[----:B------:R-:W-:Y:S03]  /*3920*/  HGMMA.64x64x16.F32.BF16 R24, gdesc[UR4], R24, gsb0 ;  /* 0x00e00000041879f0 */ /* 0x000fe60008001818 */
[----:B------:R-:W-:Y:S02]  /*3930*/  WARPGROUP.DEPBAR.LE gsb0, 0x0 ;  /* 0x00008000000079c5 */ /* 0x000fe40000010000 */
[----:B------:R-:W3:Y:S02]  /*3940*/  SYNCS.PHASECHK.TRANS64.TRYWAIT P1, [R2+URZ+0x38810], R5 ;  /* 0x03881005020075a7 */ /* 0x000ee4000802017f */
[----:B---3--:R-:W-:Y:S05]  /*3950*/  @!P1 BRA `(.L_x_189) ;  /* 0x000000cc00b49947 */ /* 0x008fea0003800000 */
.L_x_263:
[----:B------:R-:W-:Y:S05]  /*3960*/  @!P0 BRA `(.L_x_190) ;  /* 0x0000000000048947 */ /* 0x000fea0003800000 */
[----:B------:R-:W-:Y:S01]  /*3970*/  BPT.TRAP 0x1 ;  /* 0x000000040000795c */ /* 0x000fe20000300000 */
.L_x_190:
[----:B------:R4:W0:Y:S01]  /*3980*/  SYNCS.PHASECHK.TRANS64.TRYWAIT P1, [R2+URZ+0x38850], R5 ;  /* 0x03885005020075a7 */ /* 0x000822000802017f */
[----:B------:R-:W-:Y:S05]  /*3990*/  @!P0 BRA `(.L_x_191) ;  /* 0x0000000000048947 */ /* 0x000fea0003800000 */
[----:B------:R-:W-:Y:S01]  /*39a0*/  BPT.TRAP 0x1 ;  /* 0x000000040000795c */ /* 0x000fe20000300000 */
.L_x_191:
[C---:B------:R-:W-:Y:S02]  /*39b0*/  VIADD R0, R2.reuse, 0x26400 ;  /* 0x0002640002007836 */ /* 0x040fe40000000000 */
[----:B------:R-:W-:-:S03]  /*39c0*/  VIADD R3, R2, 0x400 ;  /* 0x0000040002037836 */ /* 0x000fc60000000000 */
[----:B------:R-:W-:Y:S02]  /*39d0*/  SHF.R.U32.HI R0, RZ, 0x4, R0 ;  /* 0x00000004ff007819 */ /* 0x000fe40000011600 */
[----:B------:R-:W-:Y:S02]  /*39e0*/  SHF.R.U32.HI R3, RZ, 0x4, R3 ;  /* 0x00000004ff037819 */ /* 0x000fe40000011603 */
[----:B------:R-:W-:Y:S02]  /*39f0*/  LOP3.LUT R0, R0, 0x3fff, RZ, 0xc0, !PT ;  /* 0x00003fff00007812 */ /* 0x000fe400078ec0ff */
[----:B------:R-:W-:Y:S02]  /*3a00*/  LOP3.LUT R3, R3, 0x3fff, RZ, 0xc0, !PT ;  /* 0x00003fff03037812 */ /* 0x000fe400078ec0ff */
[----:B------:R-:W-:Y:S02]  /*3a10*/  LOP3.LUT R0, R0, 0x10000, RZ, 0xfc, !PT ;  /* 0x0001000000007812 */ /* 0x000fe400078efcff */
[----:B------:R-:W-:Y:S01]  /*3a20*/  LOP3.LUT R3, R3, 0x10000, RZ, 0xfc, !PT ;  /* 0x0001000003037812 */ /* 0x000fe200078efcff */
[----:B0-----:R-:W-:Y:S06]  /*3a30*/  @P1 BRA `(.L_x_192) ;  /* 0x0000000000081947 */ /* 0x001fec0003800000 */
[----:B------:R-:W0:Y:S02]  /*3a40*/  SYNCS.PHASECHK.TRANS64.TRYWAIT P1, [R2+URZ+0x38850], R5 ;  /* 0x03885005020075a7 */ /* 0x000e24000802017f */
[----:B0-----:R-:W-:Y:S05]  /*3a50*/  @!P1 BRA `(.L_x_193) ;  /* 0x000000cc00889947 */ /* 0x001fea0003800000 */
.L_x_192:
[C---:B------:R-:W-:Y:S01]  /*3a60*/  R2UR UR4, R0.reuse ;  /* 0x00000000000472ca */ /* 0x040fe200000e0000 */
[----:B------:R-:W-:Y:S01]  /*3a70*/  WARPGROUP.ARRIVE ;  /* 0x00000000000079c5 */ /* 0x000fe20000000000 */
[C---:B------:R-:W-:Y:S01]  /*3a80*/  R2UR UR6, R3.reuse ;  /* 0x00000000030672ca */ /* 0x040fe200000e0000 */
[----:B------:R-:W-:Y:S01]  /*3a90*/  UMOV UR9, 0x40000040 ;  /* 0x4000004000097882 */ /* 0x000fe20000000000 */
[----:B------:R-:W-:Y:S01]  /*3aa0*/  UMOV UR7, 0x40000040 ;  /* 0x4000004000077882 */ /* 0x000fe20000000000 */
[----:B------:R-:W-:Y:S01]  /*3ab0*/  UMOV UR5, UR9 ;  /* 0x0000000900057c82 */ /* 0x000fe20008000000 */
[----:B------:R-:W-:Y:S01]  /*3ac0*/  VIADD R4, R0, 0x2 ;  /* 0x0000000200047836 */ /* 0x000fe20000000000 */
[----:B------:R-:W-:Y:S01]  /*3ad0*/  UMOV UR11, 0x40000040 ;  /* 0x40000040000b7882 */ /* 0x000fe20000000000 */
[----:B-1234-:R-:W-:Y:S01]  /*3ae0*/  VIADD R5, R3, 0x2 ;  /* 0x0000000203057836 */ /* 0x01efe20000000000 */
[----:B------:R-:W-:Y:S01]  /*3af0*/  UMOV UR13, 0x40000040 ;  /* 0x40000040000d7882 */ /* 0x000fe20000000000 */
[----:B------:R-:W-:Y:S01]  /*3b00*/  IMAD.U32 R17, RZ, RZ, UR9 ;  /* 0x00000009ff117e24 */ /* 0x000fe2000f8e00ff */
[----:B------:R-:W-:Y:S01]  /*3b10*/  UMOV UR9, 0x40000040 ;  /* 0x4000004000097882 */ /* 0x000fe20000000000 */
[----:B------:R-:W-:Y:S01]  /*3b20*/  UMOV UR15, 0x40000040 ;  /* 0x40000040000f7882 */ /* 0x000fe20000000000 */
[----:B------:R-:W-:Y:S01]  /*3b30*/  UMOV UR8, UR4 ;  /* 0x0000000400087c82 */ /* 0x000fe20008000000 */
[----:B------:R-:W-:Y:S01]  /*3b40*/  IMAD.U32 R19, RZ, RZ, UR9 ;  /* 0x00000009ff137e24 */ /* 0x000fe2000f8e00ff */
[----:B------:R-:W-:Y:S01]  /*3b50*/  UMOV UR4, UR8 ;  /* 0x0000000800047c82 */ /* 0x000fe20008000000 */
[----:B------:R-:W-:Y:S01]  /*3b60*/  IMAD.U32 R16, RZ, RZ, UR8 ;  /* 0x00000008ff107e24 */ /* 0x000fe2000f8e00ff */
[----:B------:R-:W-:Y:S01]  /*3b70*/  HGMMA.64x64x16.F32.BF16 R24, gdesc[UR4], R24, gsb0 ;  /* 0x00e00000041879f0 */ /* 0x000fe20008001818 */
[----:B------:R-:W-:Y:S01]  /*3b80*/  R2UR UR4, R4 ;  /* 0x00000000040472ca */ /* 0x000fe200000e0000 */
[----:B------:R-:W-:Y:S01]  /*3b90*/  UMOV UR5, UR9 ;  /* 0x0000000900057c82 */ /* 0x000fe20008000000 */
[----:B------:R-:W-:Y:S01]  /*3ba0*/  R2UR UR6, R5 ;  /* 0x00000000050672ca */ /* 0x000fe200000e0000 */
[----:B------:R-:W-:Y:S01]  /*3bb0*/  UMOV UR7, 0x40000040 ;  /* 0x4000004000077882 */ /* 0x000fe20000000000 */
[----:B------:R-:W-:Y:S01]  /*3bc0*/  VIADD R4, R0, 0x4 ;  /* 0x0000000400047836 */ /* 0x000fe20000000000 */
[----:B------:R-:W-:Y:S01]  /*3bd0*/  UMOV UR9, 0x40000040 ;  /* 0x4000004000097882 */ /* 0x000fe20000000000 */
[----:B------:R-:W-:Y:S01]  /*3be0*/  VIADD R5, R3, 0x4 ;  /* 0x0000000403057836 */ /* 0x000fe20000000000 */
[----:B------:R-:W-:Y:S01]  /*3bf0*/  UMOV UR17, 0x40000040 ;  /* 0x4000004000117882 */ /* 0x000fe20000000000 */
[----:B------:R-:W-:Y:S01]  /*3c00*/  IMAD.U32 R21, RZ, RZ, UR9 ;  /* 0x00000009ff157e24 */ /* 0x000fe2000f8e00ff */
[----:B------:R-:W-:Y:S01]  /*3c10*/  UMOV UR19, 0x40000040 ;  /* 0x4000004000137882 */ /* 0x000fe20000000000 */
[----:B------:R-:W-:Y:S01]  /*3c20*/  UMOV UR21, 0x40000040 ;  /* 0x4000004000157882 */ /* 0x000fe20000000000 */
[----:B------:R-:W-:Y:S01]  /*3c30*/  UMOV UR23, 0x40000040 ;  /* 0x4000004000177882 */ /* 0x000fe20000000000 */
[----:B------:R-:W-:Y:S01]  /*3c40*/  UMOV UR25, 0x40000040 ;  /* 0x4000004000197882 */ /* 0x000fe20000000000 */
[----:B------:R-:W-:Y:S01]  /*3c50*/  UMOV UR8, UR4 ;  /* 0x0000000400087c82 */ /* 0x000fe20008000000 */
[----:B------:R-:W-:Y:S01]  /*3c60*/  UMOV UR27, 0x40000040 ;  /* 0x40000040001b7882 */ /* 0x000fe20000000000 */
[----:B------:R-:W-:Y:S01]  /*3c70*/  UMOV UR4, UR8 ;  /* 0x0000000800047c82 */ /* 0x000fe20008000000 */
[----:B------:R-:W-:Y:S01]  /*3c80*/  IMAD.U32 R18, RZ, RZ, UR8 ;  /* 0x00000008ff127e24 */ /* 0x000fe2000f8e00ff */
[----:B------:R-:W-:Y:S01]  /*3c90*/  UMOV UR29, 0x40000040 ;  /* 0x40000040001d7882 */ /* 0x000fe20000000000 */
        /* <DEDUP_REMOVED lines=9> */
[----:B------:R-:W0:Y:S01]  /*3d30*/  S2R R6, SR_TID.X ;  /* 0x0000000000067919 */ /* 0x000e220000002100 */
[----:B------:R-:W-:Y:S01]  /*3d40*/  UMOV UR53, 0x40000040 ;  /* 0x4000004000357882 */ /* 0x000fe20000000000 */
[----:B------:R-:W-:Y:S01]  /*3d50*/  UMOV UR55, 0x40000040 ;  /* 0x4000004000377882 */ /* 0x000fe20000000000 */
[----:B------:R-:W-:Y:S01]  /*3d60*/  UMOV UR57, 0x40000040 ;  /* 0x4000004000397882 */ /* 0x000fe20000000000 */
[----:B------:R-:W-:Y:S01]  /*3d70*/  UMOV UR59, 0x40000040 ;  /* 0x40000040003b7882 */ /* 0x000fe20000000000 */
[----:B------:R-:W-:-:S02]  /*3d80*/  IMAD.MOV.U32 R63, RZ, RZ, 0x4 ;  /* 0x00000004ff3f7424 */ /* 0x000fc400078e00ff */
[----:B------:R-:W-:Y:S01]  /*3d90*/  VIADD R188, R0, 0xe00 ;  /* 0x00000e0000bc7836 */ /* 0x000fe20000000000 */
[----:B0-----:R-:W-:Y:S01]  /*3da0*/  SHF.R.U32.HI R6, RZ, 0x7, R6 ;  /* 0x00000007ff067819 */ /* 0x001fe20000011606 */
        /* <DEDUP_REMOVED lines=8> */
[----:B------:R-:W-:Y:S01]  /*3e30*/  IADD3 R5, R3, 0x6, RZ ;  /* 0x0000000603057810 */ /* 0x000fe20007ffe0ff */
[----:B------:R-:W-:Y:S02]  /*3e40*/  UMOV UR9, 0x40000040 ;  /* 0x4000004000097882 */ /* 0x000fe40000000000 */
[----:B------:R-:W-:-:S05]  /*3e50*/  IMAD.U32 R23, RZ, RZ, UR9 ;  /* 0x00000009ff177e24 */ /* 0x000fca000f8e00ff */
        /* <DEDUP_REMOVED lines=11> */
[----:B------:R-:W-:Y:S01]  /*3f10*/  UMOV UR9, 0x40000040 ;  /* 0x4000004000097882 */ /* 0x000fe20000000000 */
[----:B------:R-:W-:-:S07]  /*3f20*/  VIADD R5, R3, 0x200 ;  /* 0x0000020003057836 */ /* 0x000fce0000000000 */
[----:B------:R-:W-:Y:S02]  /*3f30*/  UMOV UR8, UR4 ;  /* 0x0000000400087c82 */ /* 0x000fe40008000000 */
[----:B------:R-:W-:Y:S01]  /*3f40*/  UMOV UR4, UR8 ;  /* 0x0000000800047c82 */ /* 0x000fe20008000000 */
[----:B------:R-:W-:Y:S01]  /*3f50*/  IMAD.U32 R22, RZ, RZ, UR8 ;  /* 0x00000008ff167e24 */ /* 0x000fe2000f8e00ff */
[----:B------:R-:W-:Y:S02]  /*3f60*/  WARPGROUP.DEPBAR.LE gsb0, 0x0 ;  /* 0x00008000000079c5 */ /* 0x000fe40000010000 */
[----:B------:R-:W-:-:S06]  /*3f70*/  WARPGROUP.ARRIVE ;  /* 0x00000000000079c5 */ /* 0x000fcc0000000000 */
[----:B------:R-:W-:Y:S01]  /*3f80*/  HGMMA.64x64x16.F32.BF16 R24, gdesc[UR4], R24, gsb0 ;  /* 0x00e00000041879f0 */ /* 0x000fe20008001818 */
[----:B------:R-:W-:Y:S01]  /*3f90*/  R2UR UR4, R4 ;  /* 0x00000000040472ca */ /* 0x000fe200000e0000 */
[----:B------:R-:W-:Y:S01]  /*3fa0*/  UMOV UR5, 0x40000040 ;  /* 0x4000004000057882 */ /* 0x000fe20000000000 */
[----:B------:R-:W-:Y:S01]  /*3fb0*/  R2UR UR6, R5 ;  /* 0x00000000050672ca */ /* 0x000fe200000e0000 */
[----:B------:R-:W-:Y:S01]  /*3fc0*/  UMOV UR7, 0x40000040 ;  /* 0x4000004000077882 */ /* 0x000fe20000000000 */
[----:B------:R-:W-:Y:S02]  /*3fd0*/  VIADD R4, R0, 0x202 ;  /* 0x0000020200047836 */ /* 0x000fe40000000000 */
[----:B------:R-:W-:-:S03]  /*3fe0*/  VIADD R5, R3, 0x202 ;  /* 0x0000020203057836 */ /* 0x000fc60000000000 */
[----:B------:R-:W-:Y:S01]  /*3ff0*/  R2UR UR8, R4 ;  /* 0x00000000040872ca */ /* 0x000fe200000e0000 */
[----:B------:R-:W-:Y:S01]  /*4000*/  VIADD R4, R0, 0x204 ;  /* 0x0000020400047836 */ /* 0x000fe20000000000 */
[----:B------:R-:W-:Y:S01]  /*4010*/  R2UR UR10, R5 ;  /* 0x00000000050a72ca */ /* 0x000fe200000e0000 */
        /* <DEDUP_REMOVED lines=19> */
[----:B------:R-:W-:Y:S02]  /*4150*/  R2UR UR30, R5 ;  /* 0x00000000051e72ca */ /* 0x000fe400000e0000 */
[----:B------:R-:W-:Y:S02]  /*4160*/  IADD3 R5, R3, 0x406, RZ ;  /* 0x0000040603057810 */ /* 0x000fe40007ffe0ff */
        /* <DEDUP_REMOVED lines=16> */
[----:B------:R-:W-:Y:S02]  /*4270*/  R2UR UR52, R4 ;  /* 0x00000000043472ca */ /* 0x000fe400000e0000 */
[----:B------:R-:W-:Y:S01]  /*4280*/  R2UR UR54, R5 ;  /* 0x00000000053672ca */ /* 0x000fe200000e0000 */
[----:B------:R0:W1:Y:S01]  /*4290*/  SHFL.IDX PT, R4, R6, RZ, 0x1f ;  /* 0x00001fff06047589 */ /* 0x00006200000e0000 */
[----:B------:R-:W-:Y:S02]  /*42a0*/  WARPGROUP.DEPBAR.LE gsb0, 0x0 ;  /* 0x00008000000079c5 */ /* 0x000fe40000010000 */
[----:B------:R-:W-:Y:S01]  /*42b0*/  WARPGROUP.ARRIVE ;  /* 0x00000000000079c5 */ /* 0x000fe20000000000 */
[----:B0-----:R-:W-:-:S05]  /*42c0*/  VIADD R6, R3, 0x800 ;  /* 0x0000080003067836 */ /* 0x001fca0000000000 */
[----:B------:R-:W-:Y:S01]  /*42d0*/  HGMMA.64x64x16.F32.BF16 R24, gdesc[UR4], R24, gsb0 ;  /* 0x00e00000041879f0 */ /* 0x000fe20008001818 */
[----:B-1----:R-:W-:Y:S01]  /*42e0*/  ISETP.GT.AND P1, PT, R4, 0x7f, PT ;  /* 0x0000007f0400780c */ /* 0x002fe20003f24270 */
[----:B------:R-:W-:-:S03]  /*42f0*/  VIADD R4, R0, 0x800 ;  /* 0x0000080000047836 */ /* 0x000fc60000000000 */
[----:B------:R-:W-:Y:S02]  /*4300*/  SEL R59, RZ, 0x2, !P1 ;  /* 0x00000002ff3b7807 */ /* 0x000fe40004800000 */
[C---:B------:R-:W-:Y:S02]  /*4310*/  SEL R61, R63.reuse, 0x2, P1 ;  /* 0x000000023f3d7807 */ /* 0x040fe40000800000 */
[----:B------:R-:W-:Y:S01]  /*4320*/  SEL R63, R63, 0x6, !P1 ;  /* 0x000000063f3f7807 */ /* 0x000fe20004800000 */
[C---:B------:R-:W-:Y:S02]  /*4330*/  IMAD.IADD R5, R59.reuse, 0x1, R4 ;  /* 0x000000013b057824 */ /* 0x040fe400078e0204 */
[----:B------:R-:W-:-:S03]  /*4340*/  IMAD.IADD R56, R59, 0x1, R6 ;  /* 0x000000013b387824 */ /* 0x000fc600078e0206 */
[----:B------:R-:W-:Y:S01]  /*4350*/  R2UR UR56, R5 ;  /* 0x00000000053872ca */ /* 0x000fe200000e0000 */
[--C-:B------:R-:W-:Y:S01]  /*4360*/  IMAD.IADD R5, R4, 0x1, R61.reuse ;  /* 0x0000000104057824 */ /* 0x100fe200078e023d */
[----:B------:R-:W-:Y:S01]  /*4370*/  R2UR UR58, R56 ;  /* 0x00000000383a72ca */ /* 0x000fe200000e0000 */
[C---:B------:R-:W-:Y:S02]  /*4380*/  IMAD.IADD R56, R6.reuse, 0x1, R61 ;  /* 0x0000000106387824 */ /* 0x040fe400078e023d */
[----:B------:R-:W-:Y:S01]  /*4390*/  IMAD.IADD R6, R6, 0x1, R63 ;  /* 0x0000000106067824 */ /* 0x000fe200078e023f */
        /* <DEDUP_REMOVED lines=35> */
[----:B------:R-:W-:Y:S01]  /*45d0*/  HGMMA.64x64x16.F32.BF16 R24, gdesc[UR56], R24, gsb0 ;  /* 0x00e00000381879f0 */ /* 0x000fe20008001818 */
[----:B------:R-:W-:Y:S01]  /*45e0*/  R2UR UR56, R5 ;  /* 0x00000000053872ca */ /* 0x000fe200000e0000 */
[----:B------:R-:W-:Y:S01]  /*45f0*/  UMOV UR57, 0x40000040 ;  /* 0x4000004000397882 */ /* 0x000fe20000000000 */
[----:B------:R-:W-:Y:S01]  /*4600*/  R2UR UR58, R56 ;  /* 0x00000000383a72ca */ /* 0x000fe200000e0000 */
[----:B------:R-:W-:Y:S01]  /*4610*/  UMOV UR59, 0x40000040 ;  /* 0x40000040003b7882 */ /* 0x000fe20000000000 */
[----:B------:R-:W-:Y:S01]  /*4620*/  IMAD.IADD R5, R4, 0x1, R63 ;  /* 0x0000000104057824 */ /* 0x000fe200078e023f */
[----:B------:R-:W-:Y:S02]  /*4630*/  WARPGROUP.DEPBAR.LE gsb0, 0x0 ;  /* 0x00008000000079c5 */ /* 0x000fe40000010000 */
[----:B------:R-:W-:-:S08]  /*4640*/  WARPGROUP.ARRIVE ;  /* 0x00000000000079c5 */ /* 0x000fd00000000000 */
[----:B------:R-:W-:Y:S01]  /*4650*/  HGMMA.64x64x16.F32.BF16 R24, gdesc[UR56], R24, gsb0 ;  /* 0x00e00000381879f0 */ /* 0x000fe20008001818 */
[----:B------:R-:W-:Y:S01]  /*4660*/  R2UR UR58, R6 ;  /* 0x00000000063a72ca */ /* 0x000fe200000e0000 */
[----:B------:R-:W-:Y:S01]  /*4670*/  UMOV UR59, 0x40000040 ;  /* 0x40000040003b7882 */ /* 0x000fe20000000000 */
[----:B------:R-:W-:Y:S01]  /*4680*/  R2UR UR56, R5 ;  /* 0x00000000053872ca */ /* 0x000fe200000e0000 */
[----:B------:R-:W-:Y:S01]  /*4690*/  UMOV UR57, 0x40000040 ;  /* 0x4000004000397882 */ /* 0x000fe20000000000 */
[----:B------:R-:W-:Y:S01]  /*46a0*/  IMAD.MOV.U32 R6, RZ, RZ, 0xa00 ;  /* 0x00000a00ff067424 */ /* 0x000fe200078e00ff */
[----:B------:R-:W-:-:S04]  /*46b0*/  MOV R5, 0x28 ;  /* 0x0000002800057802 */ /* 0x000fc80000000f00 */
[----:B------:R-:W-:Y:S02]  /*46c0*/  SEL R5, R5, 0x26, P1 ;  /* 0x0000002605057807 */ /* 0x000fe40000800000 */
[----:B------:R-:W-:Y:S02]  /*46d0*/  SEL R6, R6, 0x980, P1 ;  /* 0x0000098006067807 */ /* 0x000fe40000800000 */
[----:B------:R-:W-:Y:S02]  /*46e0*/  LOP3.LUT R5, R5, 0x6, RZ, 0xc0, !PT ;  /* 0x0000000605057812 */ /* 0x000fe400078ec0ff */
[----:B------:R-:W-:-:S04]  /*46f0*/  LOP3.LUT R6, R6, 0xa00, RZ, 0xc0, !PT ;  /* 0x00000a0006067812 */ /* 0x000fc800078ec0ff */
[CC--:B------:R-:W-:Y:S02]  /*4700*/  IADD3 R56, R5.reuse, R6.reuse, R0 ;  /* 0x0000000605387210 */ /* 0x0c0fe40007ffe000 */
[----:B------:R-:W-:Y:S01]  /*4710*/  IADD3 R5, R5, R6, R3 ;  /* 0x0000000605057210 */ /* 0x000fe20007ffe003 */
[----:B------:R-:W-:-:S04]  /*4720*/  VIADD R6, R3, 0xa00 ;  /* 0x00000a0003067836 */ /* 0x000fc80000000000 */
[----:B------:R-:W-:Y:S01]  /*4730*/  IMAD.IADD R60, R59, 0x1, R6 ;  /* 0x000000013b3c7824 */ /* 0x000fe200078e0206 */
[----:B------:R-:W-:Y:S02]  /*4740*/  WARPGROUP.DEPBAR.LE gsb0, 0x0 ;  /* 0x00008000000079c5 */ /* 0x000fe40000010000 */
[----:B------:R-:W-:-:S06]  /*4750*/  WARPGROUP.ARRIVE ;  /* 0x00000000000079c5 */ /* 0x000fcc0000000000 */
[----:B------:R-:W-:Y:S01]  /*4760*/  HGMMA.64x64x16.F32.BF16 R24, gdesc[UR56], R24, gsb0 ;  /* 0x00e00000381879f0 */ /* 0x000fe20008001818 */
[----:B------:R-:W-:Y:S01]  /*4770*/  R2UR UR56, R56 ;  /* 0x00000000383872ca */ /* 0x000fe200000e0000 */
[----:B------:R-:W-:Y:S01]  /*4780*/  UMOV UR57, 0x40000040 ;  /* 0x4000004000397882 */ /* 0x000fe20000000000 */
[----:B------:R-:W-:Y:S01]  /*4790*/  R2UR UR58, R5 ;  /* 0x00000000053a72ca */ /* 0x000fe200000e0000 */
[----:B------:R-:W-:Y:S01]  /*47a0*/  UMOV UR59, 0x40000040 ;  /* 0x40000040003b7882 */ /* 0x000fe20000000000 */
        /* <DEDUP_REMOVED lines=9> */
[C-C-:B------:R-:W-:Y:S02]  /*4840*/  IMAD.IADD R60, R61.reuse, 0x1, R6.reuse ;  /* 0x000000013d3c7824 */ /* 0x140fe400078e0206 */
[----:B------:R-:W-:Y:S02]  /*4850*/  IMAD.IADD R56, R61, 0x1, R5 ;  /* 0x000000013d387824 */ /* 0x000fe400078e0205 */
[----:B------:R-:W-:Y:S01]  /*4860*/  IMAD.IADD R6, R63, 0x1, R6 ;  /* 0x000000013f067824 */ /* 0x000fe200078e0206 */
[----:B------:R-:W-:-:S02]  /*4870*/  WARPGROUP.DEPBAR.LE gsb0, 0x0 ;  /* 0x00008000000079c5 */ /* 0x000fc40000010000 */
        /* <DEDUP_REMOVED lines=14> */
[----:B------:R-:W-:Y:S02]  /*4960*/  IMAD.MOV.U32 R6, RZ, RZ, 0x30 ;  /* 0x00000030ff067424 */ /* 0x000fe400078e00ff */
[----:B------:R-:W-:-:S03]  /*4970*/  IMAD.MOV.U32 R56, RZ, RZ, 0xc00 ;  /* 0x00000c00ff387424 */ /* 0x000fc600078e00ff */
[----:B------:R-:W-:Y:S02]  /*4980*/  SEL R6, R6, 0x2e, P1 ;  /* 0x0000002e06067807 */ /* 0x000fe40000800000 */
[----:B------:R-:W-:Y:S02]  /*4990*/  SEL R56, R56, 0xb80, P1 ;  /* 0x00000b8038387807 */ /* 0x000fe40000800000 */
[----:B------:R-:W-:Y:S02]  /*49a0*/  LOP3.LUT R6, R6, 0x6, RZ, 0xc0, !PT ;  /* 0x0000000606067812 */ /* 0x000fe400078ec0ff */
[----:B------:R-:W-:-:S04]  /*49b0*/  LOP3.LUT R65, R56, 0xe00, RZ, 0xc0, !PT ;  /* 0x00000e0038417812 */ /* 0x000fc800078ec0ff */
[CC--:B------:R-:W-:Y:S02]  /*49c0*/  IADD3 R56, R6.reuse, R65.reuse, R0 ;  /* 0x0000004106387210 */ /* 0x0c0fe40007ffe000 */
[----:B------:R-:W-:Y:S01]  /*49d0*/  IADD3 R6, R6, R65, R3 ;  /* 0x0000004106067210 */ /* 0x000fe20007ffe003 */
        /* <DEDUP_REMOVED lines=8> */
[----:B------:R-:W-:Y:S02]  /*4a60*/  VIADD R6, R0, 0xc00 ;  /* 0x00000c0000067836 */ /* 0x000fe40000000000 */
[C---:B------:R-:W-:Y:S02]  /*4a70*/  IMAD.IADD R62, R59.reuse, 0x1, R56 ;  /* 0x000000013b3e7824 */ /* 0x040fe400078e0238 */
        /* <DEDUP_REMOVED lines=8> */
[C---:B------:R-:W-:Y:S02]  /*4b00*/  IMAD.IADD R62, R61.reuse, 0x1, R56 ;  /* 0x000000013d3e7824 */ /* 0x040fe400078e0238 */
        /* <DEDUP_REMOVED lines=9> */
[----:B------:R-:W-:Y:S01]  /*4ba0*/  IADD3 R60, R63, R6, RZ ;  /* 0x000000063f3c7210 */ /* 0x000fe20007ffe0ff */
        /* <DEDUP_REMOVED lines=33> */
[--C-:B------:R-:W-:Y:S02]  /*4dc0*/  IMAD.IADD R61, R61, 0x1, R56.reuse ;  /* 0x000000013d3d7824 */ /* 0x100fe400078e0238 */
[----:B------:R-:W-:Y:S02]  /*4dd0*/  IMAD.IADD R56, R63, 0x1, R56 ;  /* 0x000000013f387824 */ /* 0x000fe400078e0238 */
[----:B------:R-:W-:-:S05]  /*4de0*/  IMAD.MOV.U32 R60, RZ, RZ, 0x1000 ;  /* 0x00001000ff3c7424 */ /* 0x000fca00078e00ff */
[----:B------:R-:W-:-:S04]  /*4df0*/  SEL R60, R60, 0xf80, P1 ;  /* 0x00000f803c3c7807 */ /* 0x000fc80000800000 */
[----:B------:R-:W-:Y:S01]  /*4e00*/  LOP3.LUT R60, R60, 0x1e00, RZ, 0xc0, !PT ;  /* 0x00001e003c3c7812 */ /* 0x000fe200078ec0ff */
        /* <DEDUP_REMOVED lines=15> */
[----:B------:R-:W-:-:S05]  /*4f00*/  IMAD.MOV.U32 R56, RZ, RZ, 0x40 ;  /* 0x00000040ff387424 */ /* 0x000fca00078e00ff */
[----:B------:R-:W-:-:S04]  /*4f10*/  SEL R59, R56, 0x3e, P1 ;  /* 0x0000003e383b7807 */ /* 0x000fc80000800000 */
        /* <DEDUP_REMOVED lines=10> */
[----:B------:R-:W-:Y:S02]  /*4fc0*/  WARPGROUP.DEPBAR.LE gsb0, 0x0 ;  /* 0x00008000000079c5 */ /* 0x000fe40000010000 */
[----:B------:R-:W-:-:S09]  /*4fd0*/  WARPGROUP.ARRIVE ;  /* 0x00000000000079c5 */ /* 0x000fd20000000000 */
[----:B------:R-:W-:Y:S03]  /*4fe0*/  HGMMA.64x64x16.F32.BF16 R24, gdesc[UR56], R24, gsb0 ;  /* 0x00e00000381879f0 */ /* 0x000fe60008001818 */
[----:B------:R-:W-:Y:S02]  /*4ff0*/  WARPGROUP.DEPBAR.LE gsb0, 0x0 ;  /* 0x00008000000079c5 */ /* 0x000fe40000010000 */
[----:B------:R-:W-:Y:S05]  /*5000*/  @!P0 BRA `(.L_x_194) ;  /* 0x0000000000048947 */ /* 0x000fea0003800000 */
[----:B------:R-:W-:Y:S01]  /*5010*/  BPT.TRAP 0x1 ;  /* 0x000000040000795c */ /* 0x000fe20000300000 */
.L_x_194:
[----:B------:R-:W-:Y:S01]  /*5020*/  R2UR UR6, R168 ;  /* 0x00000000a80672ca */ /* 0x000fe200000e0000 */
[----:B------:R-:W-:Y:S01]  /*5030*/  UMOV UR11, 0x40000040 ;  /* 0x40000040000b7882 */ /* 0x000fe20000000000 */
[----:B------:R-:W-:Y:S02]  /*5040*/  R2UR UR7, R2 ;  /* 0x00000000020772ca */ /* 0x000fe400000e0000 */
[----:B------:R-:W-:-:S04]  /*5050*/  LOP3.LUT R193, R193, 0x2000000, RZ, 0xfc, !PT ;  /* 0x02000000c1c17812 */ /* 0x000fc800078efcff */
[C---:B------:R-:W-:Y:S01]  /*5060*/  R2UR UR10, R193.reuse ;  /* 0x00000000c10a72ca */ /* 0x040fe200000e0000 */
[----:B------:R-:W-:-:S04]  /*5070*/  VIADD R211, R193, 0x80 ;  /* 0x00000080c1d37836 */ /* 0x000fc80000000000 */
[----:B------:R-:W-:Y:S02]  /*5080*/  UIMAD UR38, UR6, -0x40, UR38 ;  /* 0xffffffc0062678a4 */ /* 0x000fe4000f8e0226 */
[----:B------:R-:W-:Y:S01]  /*5090*/  UIADD3 UR7, UR7, 0x38840, URZ ;  /* 0x0003884007077890 */ /* 0x000fe2000fffe03f */
[----:B------:R-:W-:-:S03]  /*50a0*/  ULDC UR6, c[0x0][0xa80] ;  /* 0x0002a00000067ab9 */ /* 0x000fc60000000800 */
[----:B------:R-:W-:Y:S01]  /*50b0*/  IMAD.U32 R59, RZ, RZ, UR38 ;  /* 0x00000026ff3b7e24 */ /* 0x000fe2000f8e00ff */
        /* <DEDUP_REMOVED lines=64> */
[----:B------:R-:W0:Y:S01]  /*54c0*/  SHFL.BFLY PT, R59, R60, 0x2, 0x1f ;  /* 0x0c401f003c3b7f89 */ /* 0x000e2200000e0000 */
[----:B------:R-:W-:-:S02]  /*54d0*/  FSEL R51, R51, -INF , P4 ;  /* 0xff80000033337808 */ /* 0x000fc40002000000 */
[----:B------:R-:W-:Y:S02]  /*54e0*/  FSEL R54, R54, -INF , P3 ;  /* 0xff80000036367808 */ /* 0x000fe40001800000 */
[----:B------:R-:W-:Y:S02]  /*54f0*/  FSEL R55, R55, -INF , P2 ;  /* 0xff80000037377808 */ /* 0x000fe40001000000 */
[----:B0-----:R-:W-:Y:S02]  /*5500*/  FMNMX.FTZ R61, R60, R59, !PT ;  /* 0x0000003b3c3d7209 */ /* 0x001fe40007810000 */
[----:B------:R-:W-:-:S03]  /*5510*/  FMNMX.FTZ R59, R26, R27, !PT ;  /* 0x0000001b1a3b7209 */ /* 0x000fc60007810000 */
[----:B------:R-:W0:Y:S01]  /*5520*/  SHFL.BFLY PT, R186, R61, 0x1, 0x1f ;  /* 0x0c201f003dba7f89 */ /* 0x000e2200000e0000 */
[----:B------:R-:W-:-:S04]  /*5530*/  FMNMX.FTZ R58, R30, R59, !PT ;  /* 0x0000003b1e3a7209 */ /* 0x000fc80007810000 */
[----:B------:R-:W-:-:S04]  /*5540*/  FMNMX.FTZ R59, R31, R58, !PT ;  /* 0x0000003a1f3b7209 */ /* 0x000fc80007810000 */
[----:B------:R-:W-:-:S04]  /*5550*/  FMNMX.FTZ R58, R34, R59, !PT ;  /* 0x0000003b223a7209 */ /* 0x000fc80007810000 */
[----:B------:R-:W-:-:S04]  /*5560*/  FMNMX.FTZ R59, R35, R58, !PT ;  /* 0x0000003a233b7209 */ /* 0x000fc80007810000 */
[----:B------:R-:W-:-:S04]  /*5570*/  FMNMX.FTZ R58, R38, R59, !PT ;  /* 0x0000003b263a7209 */ /* 0x000fc80007810000 */
[----:B------:R-:W-:Y:S02]  /*5580*/  FMNMX.FTZ R59, R39, R58, !PT ;  /* 0x0000003a273b7209 */ /* 0x000fe40007810000 */
[----:B0-----:R-:W-:Y:S02]  /*5590*/  FMNMX.FTZ R186, R61, R186, !PT ;  /* 0x000000ba3dba7209 */ /* 0x001fe40007810000 */
        /* <DEDUP_REMOVED lines=25> */
[----:B------:R-:W0:Y:S01]  /*5730*/  SHFL.BFLY PT, R25, R24, 0x2, 0x1f ;  /* 0x0c401f0018197f89 */ /* 0x000e2200000e0000 */
[--C-:B------:R-:W-:Y:S01]  /*5740*/  FFMA.FTZ R183, R52, UR6, -R60.reuse ;  /* 0x0000000634b77c23 */ /* 0x100fe2000801083c */
[----:B------:R-:W-:Y:S01]  /*5750*/  FFMA.FTZ R194, R53, UR6, -R60 ;  /* 0x0000000635c27c23 */ /* 0x000fe2000801083c */
[----:B------:R-:W-:Y:S08]  /*5760*/  MUFU.EX2 R169, R169 ;  /* 0x000000a900a97308 */ /* 0x000ff00000000800 */
[----:B------:R-:W-:Y:S08]  /*5770*/  MUFU.EX2 R170, R170 ;  /* 0x000000aa00aa7308 */ /* 0x000ff00000000800 */
[----:B------:R-:W-:Y:S01]  /*5780*/  MUFU.EX2 R171, R171 ;  /* 0x000000ab00ab7308 */ /* 0x000fe20000000800 */
[----:B0-----:R-:W-:-:S07]  /*5790*/  FMNMX.FTZ R25, R24, R25, !PT ;  /* 0x0000001918197209 */ /* 0x001fce0007810000 */
[----:B------:R-:W0:Y:S01]  /*57a0*/  MUFU.EX2 R172, R172 ;  /* 0x000000ac00ac7308 */ /* 0x000e220000000800 */
[----:B------:R-:W1:Y:S07]  /*57b0*/  SHFL.BFLY PT, R24, R25, 0x1, 0x1f ;  /* 0x0c201f0019187f89 */ /* 0x000e6e00000e0000 */
[----:B------:R-:W-:Y:S08]  /*57c0*/  MUFU.EX2 R173, R173 ;  /* 0x000000ad00ad7308 */ /* 0x000ff00000000800 */
[----:B------:R-:W2:Y:S01]  /*57d0*/  MUFU.EX2 R174, R174 ;  /* 0x000000ae00ae7308 */ /* 0x000ea20000000800 */
[----:B0-----:R-:W-:-:S07]  /*57e0*/  F2FP.BF16.F32.PACK_AB R154, R172, R171 ;  /* 0x000000abac9a723e */ /* 0x001fce00000010ff */
[----:B------:R-:W-:Y:S01]  /*57f0*/  MUFU.EX2 R175, R175 ;  /* 0x000000af00af7308 */ /* 0x000fe20000000800 */
[----:B-1----:R-:W-:-:S04]  /*5800*/  FMNMX.FTZ R187, R25, R24, !PT ;  /* 0x0000001819bb7209 */ /* 0x002fc80007810000 */
[C---:B------:R-:W-:Y:S01]  /*5810*/  FSETP.NEU.FTZ.AND P1, PT, R187.reuse, -INF , PT ;  /* 0xff800000bb00780b */ /* 0x040fe20003f3d000 */
[----:B------:R-:W-:Y:S02]  /*5820*/  FMUL.FTZ R24, R187, UR6 ;  /* 0x00000006bb187c20 */ /* 0x000fe40008410000 */
[----:B------:R-:W0:Y:S01]  /*5830*/  MUFU.EX2 R176, R176 ;  /* 0x000000b000b07308 */ /* 0x000e220000000800 */
[----:B--2---:R-:W-:Y:S02]  /*5840*/  F2FP.BF16.F32.PACK_AB R156, R174, R173 ;  /* 0x000000adae9c723e */ /* 0x004fe400000010ff */
[----:B------:R-:W-:Y:S02]  /*5850*/  FSEL R29, R24, RZ, P1 ;  /* 0x000000ff181d7208 */ /* 0x000fe40000800000 */
[CC--:B------:R-:W-:Y:S02]  /*5860*/  LEA.HI R24, R57.reuse, R152.reuse, RZ, 0x4 ;  /* 0x0000009839187211 */ /* 0x0c0fe400078f20ff */
[----:B------:R-:W-:Y:S01]  /*5870*/  LEA.HI R57, R57, R152, RZ, 0x5 ;  /* 0x0000009839397211 */ /* 0x000fe200078f28ff */
[--C-:B------:R-:W-:Y:S01]  /*5880*/  FFMA.FTZ R195, R26, UR6, -R29.reuse ;  /* 0x000000061ac37c23 */ /* 0x100fe2000801081d */
[----:B------:R-:W-:Y:S01]  /*5890*/  LOP3.LUT R25, R24, 0xfffffff0, RZ, 0xc0, !PT ;  /* 0xfffffff018197812 */ /* 0x000fe200078ec0ff */
[--C-:B------:R-:W-:Y:S01]  /*58a0*/  FFMA.FTZ R196, R27, UR6, -R29.reuse ;  /* 0x000000061bc47c23 */ /* 0x100fe2000801081d */
[----:B------:R-:W-:Y:S01]  /*58b0*/  SHF.R.U32.HI R24, RZ, 0x1, R24 ;  /* 0x00000001ff187819 */ /* 0x000fe20000011618 */
[--C-:B------:R-:W-:Y:S01]  /*58c0*/  FFMA.FTZ R197, R30, UR6, -R29.reuse ;  /* 0x000000061ec57c23 */ /* 0x100fe2000801081d */
[----:B------:R-:W-:Y:S01]  /*58d0*/  FFMA.FTZ R198, R31, UR6, -R29 ;  /* 0x000000061fc67c23 */ /* 0x000fe2000801081d */
[----:B------:R-:W-:-:S02]  /*58e0*/  IMAD.IADD R25, R152, 0x1, -R25 ;  /* 0x0000000198197824 */ /* 0x000fc400078e0a19 */
[--C-:B------:R-:W-:Y:S01]  /*58f0*/  FFMA.FTZ R199, R34, UR6, -R29.reuse ;  /* 0x0000000622c77c23 */ /* 0x100fe2000801081d */
[--C-:B------:R-:W-:Y:S01]  /*5900*/  FFMA.FTZ R200, R35, UR6, -R29.reuse ;  /* 0x0000000623c87c23 */ /* 0x100fe2000801081d */
[--C-:B------:R-:W-:Y:S01]  /*5910*/  FFMA.FTZ R201, R38, UR6, -R29.reuse ;  /* 0x0000000626c97c23 */ /* 0x100fe2000801081d */
[----:B------:R-:W-:Y:S01]  /*5920*/  FFMA.FTZ R202, R39, UR6, -R29 ;  /* 0x0000000627ca7c23 */ /* 0x000fe2000801081d */
[----:B------:R-:W-:Y:S01]  /*5930*/  SHF.R.S32.HI R26, RZ, 0x1f, R25 ;  /* 0x0000001fff1a7819 */ /* 0x000fe20000011419 */
[--C-:B------:R-:W-:Y:S01]  /*5940*/  FFMA.FTZ R203, R42, UR6, -R29.reuse ;  /* 0x000000062acb7c23 */ /* 0x100fe2000801081d */
[----:B------:R-:W-:Y:S01]  /*5950*/  SHF.L.U32 R57, R57, 0x5, RZ ;  /* 0x0000000539397819 */ /* 0x000fe200000006ff */
[--C-:B------:R-:W-:Y:S01]  /*5960*/  FFMA.FTZ R204, R43, UR6, -R29.reuse ;  /* 0x000000062bcc7c23 */ /* 0x100fe2000801081d */
[----:B------:R-:W-:Y:S01]  /*5970*/  LEA.HI R26, R26, R25, RZ, 0x3 ;  /* 0x000000191a1a7211 */ /* 0x000fe200078f18ff */
[--C-:B------:R-:W-:Y:S01]  /*5980*/  FFMA.FTZ R205, R46, UR6, -R29.reuse ;  /* 0x000000062ecd7c23 */ /* 0x100fe2000801081d */
[--C-:B------:R-:W-:Y:S01]  /*5990*/  FFMA.FTZ R206, R47, UR6, -R29.reuse ;  /* 0x000000062fce7c23 */ /* 0x100fe2000801081d */
[----:B------:R-:W-:Y:S01]  /*59a0*/  FFMA.FTZ R207, R50, UR6, -R29 ;  /* 0x0000000632cf7c23 */ /* 0x000fe2000801081d */
[C---:B------:R-:W-:Y:S01]  /*59b0*/  LOP3.LUT R28, R26.reuse, 0xfffffff8, RZ, 0xc0, !PT ;  /* 0xfffffff81a1c7812 */ /* 0x040fe200078ec0ff */
[----:B------:R-:W-:-:S02]  /*59c0*/  IMAD.SHL.U32 R26, R26, 0x40, RZ ;  /* 0x000000401a1a7824 */ /* 0x000fc400078e00ff */
[--C-:B------:R-:W-:Y:S01]  /*59d0*/  FFMA.FTZ R208, R51, UR6, -R29.reuse ;  /* 0x0000000633d07c23 */ /* 0x100fe2000801081d */
[--C-:B------:R-:W-:Y:S01]  /*59e0*/  FFMA.FTZ R209, R54, UR6, -R29.reuse ;  /* 0x0000000636d17c23 */ /* 0x100fe2000801081d */
[----:B------:R-:W-:Y:S01]  /*59f0*/  FFMA.FTZ R210, R55, UR6, -R29 ;  /* 0x0000000637d27c23 */ /* 0x000fe2000801081d */
[----:B------:R-:W-:Y:S01]  /*5a00*/  IMAD.IADD R28, R25, 0x1, -R28 ;  /* 0x00000001191c7824 */ /* 0x000fe200078e0a1c */
[----:B------:R-:W-:Y:S01]  /*5a10*/  LOP3.LUT R57, R57, 0x7ffffc00, RZ, 0xc0, !PT ;  /* 0x7ffffc0039397812 */ /* 0x000fe200078ec0ff */
[----:B------:R-:W-:Y:S01]  /*5a20*/  MUFU.EX2 R195, R195 ;  /* 0x000000c300c37308 */ /* 0x000fe20000000800 */
[----:B------:R-:W-:Y:S01]  /*5a30*/  LOP3.LUT R26, R26, 0x7ffffe00, RZ, 0xc0, !PT ;  /* 0x7ffffe001a1a7812 */ /* 0x000fe200078ec0ff */
[C---:B------:R-:W-:Y:S01]  /*5a40*/  IMAD.SHL.U32 R25, R28.reuse, 0x40, RZ ;  /* 0x000000401c197824 */ /* 0x040fe200078e00ff */
[C---:B------:R-:W-:Y:S02]  /*5a50*/  LOP3.LUT P2, RZ, R28.reuse, 0x2, RZ, 0xc0, !PT ;  /* 0x000000021cff7812 */ /* 0x040fe4000784c0ff */
[----:B------:R-:W-:-:S02]  /*5a60*/  LOP3.LUT P1, RZ, R28, 0x4, RZ, 0xc0, !PT ;  /* 0x000000041cff7812 */ /* 0x000fc4000782c0ff */
[----:B------:R-:W-:Y:S01]  /*5a70*/  LOP3.LUT R25, R25, 0x1c0, RZ, 0xc0, !PT ;  /* 0x000001c019197812 */ /* 0x000fe200078ec0ff */
[----:B------:R-:W1:Y:S01]  /*5a80*/  MUFU.EX2 R196, R196 ;  /* 0x000000c400c47308 */ /* 0x000e620000000800 */
[----:B------:R-:W-:Y:S02]  /*5a90*/  SEL R56, R56, 0xffffffc0, !P1 ;  /* 0xffffffc038387807 */ /* 0x000fe40004800000 */
[----:B------:R-:W-:Y:S02]  /*5aa0*/  LOP3.LUT R24, R25, 0x8, R24, 0xf8, !PT ;  /* 0x0000000819187812 */ /* 0x000fe400078ef818 */
[----:B------:R-:W-:Y:S02]  /*5ab0*/  SHF.R.U32.HI R25, RZ, 0x3, R25 ;  /* 0x00000003ff197819 */ /* 0x000fe40000011619 */
[----:B------:R-:W-:Y:S01]  /*5ac0*/  F2FP.BF16.F32.PACK_AB R152, R170, R169 ;  /* 0x000000a9aa98723e */ /* 0x000fe200000010ff */
[----:B------:R-:W-:Y:S01]  /*5ad0*/  MUFU.EX2 R197, R197 ;  /* 0x000000c500c57308 */ /* 0x000fe20000000800 */
[----:B------:R-:W-:Y:S01]  /*5ae0*/  LOP3.LUT R24, R24, R25, RZ, 0x3c, !PT ;  /* 0x0000001918187212 */ /* 0x000fe200078e3cff */
[----:B------:R-:W-:Y:S01]  /*5af0*/  FADD.FTZ R170, R169, R170 ;  /* 0x000000aaa9aa7221 */ /* 0x000fe20000010000 */
[----:B0-----:R-:W-:-:S02]  /*5b00*/  F2FP.BF16.F32.PACK_AB R158, R176, R175 ;  /* 0x000000afb09e723e */ /* 0x001fc400000010ff */
[----:B------:R-:W-:Y:S01]  /*5b10*/  IADD3 R57, R24, R26, R57 ;  /* 0x0000001a18397210 */ /* 0x000fe20007ffe039 */
[----:B------:R-:W-:Y:S02]  /*5b20*/  FADD.FTZ R171, R171, R170 ;  /* 0x000000aaabab7221 */ /* 0x000fe40000010000 */
[----:B------:R-:W0:Y:S01]  /*5b30*/  MUFU.EX2 R198, R198 ;  /* 0x000000c600c67308 */ /* 0x000e220000000800 */
[----:B-1----:R-:W-:Y:S01]  /*5b40*/  F2FP.BF16.F32.PACK_AB R153, R196, R195 ;  /* 0x000000c3c499723e */ /* 0x002fe200000010ff */
[----:B------:R-:W-:Y:S02]  /*5b50*/  IMAD R192, R57, 0x2, R2 ;  /* 0x0000000239c07824 */ /* 0x000fe400078e0202 */
[----:B------:R-:W-:Y:S01]  /*5b60*/  FADD.FTZ R196, R195, R196 ;  /* 0x000000c4c3c47221 */ /* 0x000fe20000010000 */
[----:B------:R-:W-:Y:S01]  /*5b70*/  FADD.FTZ R172, R172, R171 ;  /* 0x000000abacac7221 */ /* 0x000fe20000010000 */
[C---:B------:R-:W-:Y:S02]  /*5b80*/  VIADD R190, R192.reuse, 0x36400 ;  /* 0x00036400c0be7836 */ /* 0x040fe40000000000 */
[----:B------:R-:W-:Y:S01]  /*5b90*/  MUFU.EX2 R199, R199 ;  /* 0x000000c700c77308 */ /* 0x000fe20000000800 */
[----:B------:R-:W-:-:S02]  /*5ba0*/  VIADD R191, R192, 0x36420 ;  /* 0x00036420c0bf7836 */ /* 0x000fc40000000000 */
[----:B------:R-:W-:Y:S01]  /*5bb0*/  FADD.FTZ R173, R173, R172 ;  /* 0x000000acadad7221 */ /* 0x000fe20000010000 */
[C---:B------:R-:W-:Y:S02]  /*5bc0*/  @P2 VIADD R191, R190.reuse, 0xffffffe0 ;  /* 0xffffffe0bebf2836 */ /* 0x040fe40000000000 */
[----:B------:R-:W-:Y:S02]  /*5bd0*/  IMAD.IADD R190, R190, 0x1, R56 ;  /* 0x00000001bebe7824 */ /* 0x000fe400078e0238 */
[----:B------:R-:W-:Y:S01]  /*5be0*/  FADD.FTZ R174, R174, R173 ;  /* 0x000000adaeae7221 */ /* 0x000fe20000010000 */
[----:B------:R-:W-:Y:S01]  /*5bf0*/  IMAD.IADD R189, R56, 0x1, R191 ;  /* 0x0000000138bd7824 */ /* 0x000fe200078e02bf */
[----:B------:R-:W1:Y:S01]  /*5c00*/  MUFU.EX2 R200, R200 ;  /* 0x000000c800c87308 */ /* 0x000e620000000800 */
[----:B0-----:R-:W-:Y:S01]  /*5c10*/  F2FP.BF16.F32.PACK_AB R155, R198, R197 ;  /* 0x000000c5c69b723e */ /* 0x001fe200000010ff */
[----:B------:R-:W-:Y:S01]  /*5c20*/  FADD.FTZ R197, R197, R196 ;  /* 0x000000c4c5c57221 */ /* 0x000fe20000010000 */
[----:B------:R-:W-:-:S03]  /*5c30*/  FADD.FTZ R175, R175, R174 ;  /* 0x000000aeafaf7221 */ /* 0x000fc60000010000 */
[----:B------:R0:W-:Y:S01]  /*5c40*/  STSM.16.M88.4 [R192+0x36400], R152 ;  /* 0x03640098c0007844 */ /* 0x0001e20000000200 */
[----:B------:R-:W-:Y:S01]  /*5c50*/  FADD.FTZ R198, R198, R197 ;  /* 0x000000c5c6c67221 */ /* 0x000fe20000010000 */
[----:B------:R-:W-:Y:S01]  /*5c60*/  MUFU.EX2 R201, R201 ;  /* 0x000000c900c97308 */ /* 0x000fe20000000800 */
[----:B------:R-:W-:-:S07]  /*5c70*/  FADD.FTZ R176, R176, R175 ;  /* 0x000000afb0b07221 */ /* 0x000fce0000010000 */
[----:B------:R-:W2:Y:S01]  /*5c80*/  MUFU.EX2 R202, R202 ;  /* 0x000000ca00ca7308 */ /* 0x000ea20000000800 */
[----:B-1----:R-:W-:Y:S01]  /*5c90*/  F2FP.BF16.F32.PACK_AB R157, R200, R199 ;  /* 0x000000c7c89d723e */ /* 0x002fe200000010ff */
[----:B------:R-:W-:-:S04]  /*5ca0*/  FADD.FTZ R199, R199, R198 ;  /* 0x000000c6c7c77221 */ /* 0x000fc80000010000 */
[----:B------:R-:W-:Y:S02]  /*5cb0*/  FADD.FTZ R200, R200, R199 ;  /* 0x000000c7c8c87221 */ /* 0x000fe40000010000 */
[----:B------:R-:W-:Y:S08]  /*5cc0*/  MUFU.EX2 R177, R177 ;  /* 0x000000b100b17308 */ /* 0x000ff00000000800 */
[----:B------:R-:W1:Y:S01]  /*5cd0*/  MUFU.EX2 R178, R178 ;  /* 0x000000b200b27308 */ /* 0x000e620000000800 */
[----:B--2---:R-:W-:Y:S01]  /*5ce0*/  F2FP.BF16.F32.PACK_AB R159, R202, R201 ;  /* 0x000000c9ca9f723e */ /* 0x004fe200000010ff */
[----:B------:R-:W-:-:S04]  /*5cf0*/  FADD.FTZ R201, R201, R200 ;  /* 0x000000c8c9c97221 */ /* 0x000fc80000010000 */
[----:B------:R2:W-:Y:S01]  /*5d00*/  STSM.16.M88.4 [R191], R156 ;  /* 0x0000009cbf007844 */ /* 0x0005e20000000200 */
[----:B------:R-:W-:Y:S01]  /*5d10*/  FADD.FTZ R202, R202, R201 ;  /* 0x000000c9caca7221 */ /* 0x000fe20000010000 */
[----:B------:R-:W-:Y:S08]  /*5d20*/  MUFU.EX2 R179, R179 ;  /* 0x000000b300b37308 */ /* 0x000ff00000000800 */
[----:B------:R-:W3:Y:S01]  /*5d30*/  MUFU.EX2 R180, R180 ;  /* 0x000000b400b47308 */ /* 0x000ee20000000800 */
[----:B-1----:R-:W-:Y:S01]  /*5d40*/  F2FP.BF16.F32.PACK_AB R160, R178, R177 ;  /* 0x000000b1b2a0723e */ /* 0x002fe200000010ff */
[----:B------:R-:W-:-:S04]  /*5d50*/  FADD.FTZ R177, R177, R176 ;  /* 0x000000b0b1b17221 */ /* 0x000fc80000010000 */
[----:B------:R-:W-:Y:S02]  /*5d60*/  FADD.FTZ R178, R178, R177 ;  /* 0x000000b1b2b27221 */ /* 0x000fe40000010000 */
[----:B------:R-:W-:Y:S08]  /*5d70*/  MUFU.EX2 R203, R203 ;  /* 0x000000cb00cb7308 */ /* 0x000ff00000000800 */
[----:B------:R-:W1:Y:S01]  /*5d80*/  MUFU.EX2 R204, R204 ;  /* 0x000000cc00cc7308 */ /* 0x000e620000000800 */
[----:B---3--:R-:W-:Y:S01]  /*5d90*/  F2FP.BF16.F32.PACK_AB R162, R180, R179 ;  /* 0x000000b3b4a2723e */ /* 0x008fe200000010ff */
[----:B------:R-:W-:-:S04]  /*5da0*/  FADD.FTZ R179, R179, R178 ;  /* 0x000000b2b3b37221 */ /* 0x000fc80000010000 */
[----:B------:R-:W-:Y:S02]  /*5db0*/  FADD.FTZ R180, R180, R179 ;  /* 0x000000b3b4b47221 */ /* 0x000fe40000010000 */
        /* <DEDUP_REMOVED lines=21> */
[----:B------:R-:W3:Y:S08]  /*5f10*/  MUFU.EX2 R209, R209 ;  /* 0x000000d100d17308 */ /* 0x000ef00000000800 */
[----:B------:R-:W4:Y:S01]  /*5f20*/  MUFU.EX2 R210, R210 ;  /* 0x000000d200d27308 */ /* 0x000f220000000800 */
[----:B-1----:R-:W-:Y:S01]  /*5f30*/  F2FP.BF16.F32.PACK_AB R165, R208, R207 ;  /* 0x000000cfd0a5723e */ /* 0x002fe200000010ff */
[----:B------:R-:W-:-:S04]  /*5f40*/  FADD.FTZ R207, R207, R206 ;  /* 0x000000cecfcf7221 */ /* 0x000fc80000010000 */
[----:B------:R-:W-:-:S04]  /*5f50*/  FADD.FTZ R208, R208, R207 ;  /* 0x000000cfd0d07221 */ /* 0x000fc80000010000 */
[----:B---3--:R-:W-:Y:S01]  /*5f60*/  FADD.FTZ R195, R209, R208 ;  /* 0x000000d0d1c37221 */ /* 0x008fe20000010000 */
[----:B----4-:R-:W-:-:S03]  /*5f70*/  F2FP.BF16.F32.PACK_AB R167, R210, R209 ;  /* 0x000000d1d2a7723e */ /* 0x010fc600000010ff */
[----:B------:R-:W-:Y:S02]  /*5f80*/  FADD.FTZ R195, R210, R195 ;  /* 0x000000c3d2c37221 */ /* 0x000fe40000010000 */
[----:B------:R2:W-:Y:S01]  /*5f90*/  STSM.16.M88.4 [R189], R164 ;  /* 0x000000a4bd007844 */ /* 0x0005e20000000200 */
[----:B------:R-:W-:-:S06]  /*5fa0*/  WARPGROUP.ARRIVE ;  /* 0x00000000000079c5 */ /* 0x000fcc0000000000 */
[----:B------:R-:W-:Y:S01]  /*5fb0*/  HGMMA.64x256x16.F32.BF16 R24, R152, gdesc[UR8].tnspB, RZ, !UPT, gsb0 ;  /* 0x43e0000898187df0 */ /* 0x000fe2000c0018ff */
[----:B------:R-:W-:Y:S01]  /*5fc0*/  R2UR UR10, R211 ;  /* 0x00000000d30a72ca */ /* 0x000fe200000e0000 */
[----:B------:R-:W-:Y:S01]  /*5fd0*/  UMOV UR11, 0x40000040 ;  /* 0x40000040000b7882 */ /* 0x000fe20000000000 */
[C---:B------:R-:W-:Y:S01]  /*5fe0*/  VIADD R211, R193.reuse, 0x100 ;  /* 0x00000100c1d37836 */ /* 0x040fe20000000000 */
[----:B------:R-:W-:Y:S02]  /*5ff0*/  WARPGROUP.DEPBAR.LE gsb0, 0x0 ;  /* 0x00008000000079c5 */ /* 0x000fe40000010000 */
[----:B------:R-:W-:Y:S01]  /*6000*/  WARPGROUP.ARRIVE ;  /* 0x00000000000079c5 */ /* 0x000fe20000000000 */
[----:B0-----:R-:W-:-:S15]  /*6010*/  VIADD R152, R193, 0x180 ;  /* 0x00000180c1987836 */ /* 0x001fde0000000000 */
[----:B------:R-:W-:-:S06]  /*6020*/  NOP ;  /* 0x0000000000007918 */ /* 0x000fcc0000000000 */
[----:B------:R-:W-:Y:S01]  /*6030*/  HGMMA.64x256x16.F32.BF16 R24, R156, gdesc[UR8].tnspB, R24, gsb0 ;  /* 0x43e000089c187df0 */ /* 0x000fe20008001818 */
[----:B------:R-:W-:Y:S01]  /*6040*/  R2UR UR10, R211 ;  /* 0x00000000d30a72ca */ /* 0x000fe200000e0000 */
[----:B------:R-:W-:Y:S01]  /*6050*/  UMOV UR11, 0x40000040 ;  /* 0x40000040000b7882 */ /* 0x000fe20000000000 */
[----:B------:R-:W-:Y:S02]  /*6060*/  WARPGROUP.DEPBAR.LE gsb0, 0x0 ;  /* 0x00008000000079c5 */ /* 0x000fe40000010000 */
[----:B------:R-:W-:-:S15]  /*6070*/  WARPGROUP.ARRIVE ;  /* 0x00000000000079c5 */ /* 0x000fde0000000000 */
[----:B------:R-:W-:-:S08]  /*6080*/  NOP ;  /* 0x0000000000007918 */ /* 0x000fd00000000000 */
[----:B------:R-:W-:Y:S01]  /*6090*/  HGMMA.64x256x16.F32.BF16 R24, R160, gdesc[UR8].tnspB, R24, gsb0 ;  /* 0x43e00008a0187df0 */ /* 0x000fe20008001818 */
[----:B------:R-:W-:Y:S01]  /*60a0*/  R2UR UR10, R152 ;  /* 0x00000000980a72ca */ /* 0x000fe200000e0000 */
[----:B------:R-:W-:Y:S01]  /*60b0*/  UMOV UR11, 0x40000040 ;  /* 0x40000040000b7882 */ /* 0x000fe20000000000 */
[----:B------:R-:W-:Y:S02]  /*60c0*/  WARPGROUP.DEPBAR.LE gsb0, 0x0 ;  /* 0x00008000000079c5 */ /* 0x000fe40000010000 */
[----:B------:R-:W-:-:S15]  /*60d0*/  WARPGROUP.ARRIVE ;  /* 0x00000000000079c5 */ /* 0x000fde0000000000 */
[----:B------:R-:W-:-:S08]  /*60e0*/  NOP ;  /* 0x0000000000007918 */ /* 0x000fd00000000000 */
[----:B------:R-:W-:Y:S03]  /*60f0*/  HGMMA.64x256x16.F32.BF16 R24, R164, gdesc[UR8].tnspB, R24, gsb0 ;  /* 0x43e00008a4187df0 */ /* 0x000fe60008001818 */
[----:B------:R-:W-:Y:S02]  /*6100*/  WARPGROUP.DEPBAR.LE gsb0, 0x0 ;  /* 0x00008000000079c5 */ /* 0x000fe40000010000 */
[----:B------:R0:W-:Y:S06]  /*6110*/  MEMBAR.ALL.CTA ;  /* 0x0000000000007992 */ /* 0x0001ec0000008000 */
[----:B0-----:R-:W0:Y:S02]  /*6120*/  FENCE.VIEW.ASYNC.S ;  /* 0x00000000000073c6 */ /* 0x001e240000000000 */
[----:B0-----:R-:W-:Y:S01]  /*6130*/  NOP ;  /* 0x0000000000007918 */ /* 0x001fe20000000000 */
[----:B------:R-:W-:Y:S06]  /*6140*/  BAR.ARV 0xe, 0x100 ;  /* 0x0384000000007b1d */ /* 0x000fec0000002000 */
[----:B--2---:R-:W-:Y:S05]  /*6150*/  @!P0 BRA `(.L_x_195) ;  /* 0x0000000000048947 */ /* 0x004fea0003800000 */
[----:B------:R-:W-:Y:S01]  /*6160*/  BPT.TRAP 0x1 ;  /* 0x000000040000795c */ /* 0x000fe20000300000 */
.L_x_195:
[----:B------:R-:W-:Y:S01]  /*6170*/  R2UR UR10, R168 ;  /* 0x00000000a80a72ca */ /* 0x000fe200000e0000 */
[----:B------:R-:W-:Y:S01]  /*6180*/  IMAD.MOV.U32 R153, RZ, RZ, RZ ;  /* 0x000000ffff997224 */ /* 0x000fe200078e00ff */
[----:B------:R-:W-:-:S11]  /*6190*/  R2UR UR7, R2 ;  /* 0x00000000020772ca */ /* 0x000fd600000e0000 */
[----:B------:R-:W-:Y:S02]  /*61a0*/  UIADD3 UR38, UR10, -0x2, URZ ;  /* 0xfffffffe0a267890 */ /* 0x000fe4000fffe03f */
[----:B------:R-:W-:Y:S02]  /*61b0*/  UIADD3 UR7, UR7, 0x38860, URZ ;  /* 0x0003886007077890 */ /* 0x000fe4000fffe03f */
[----:B------:R-:W-:Y:S02]  /*61c0*/  UISETP.GE.AND UP0, UPT, UR38, UR39, UPT ;  /* 0x000000272600728c */ /* 0x000fe4000bf06270 */
[----:B------:R-:W-:-:S04]  /*61d0*/  UPRMT UR7, UR61, 0x654, UR7 ;  /* 0x000006543d077896 */ /* 0x000fc80008000007 */
[----:B------:R-:W-:-:S05]  /*61e0*/  PLOP3.LUT P1, PT, PT, PT, UP0, 0x80, 0x0 ;  /* 0x000000000000781c */ /* 0x000fca0003f2f008 */
[----:B------:R-:W-:Y:S08]  /*61f0*/  SYNCS.ARRIVE.TRANS64.RED.A1T0 RZ, [UR7], RZ ;  /* 0x000000ffffff79a7 */ /* 0x000ff00008100407 */
[----:B------:R-:W-:Y:S05]  /*6200*/  @!P1 BRA `(.L_x_196) ;  /* 0x0000002c00749947 */ /* 0x000fea0003800000 */
[----:B------:R-:W-:Y:S02]  /*6210*/  IMAD.MOV.U32 R199, RZ, RZ, RZ ;  /* 0x000000ffffc77224 */ /* 0x000fe400078e00ff */
[----:B------:R-:W-:-:S07]  /*6220*/  IMAD.MOV.U32 R211, RZ, RZ, RZ ;  /* 0x000000ffffd37224 */ /* 0x000fce00078e00ff */
.L_x_207:
[----:B------:R-:W-:Y:S02]  /*6230*/  VIADD R198, R211, 0x1 ;  /* 0x00000001d3c67836 */ /* 0x000fe40000000000 */
[----:B------:R-:W-:Y:S01]  /*6240*/  IMAD.U32 R152, RZ, RZ, UR38 ;  /* 0x00000026ff987e24 */ /* 0x000fe2000f8e00ff */
[----:B------:R-:W-:Y:S02]  /*6250*/  UIADD3 UR38, UR38, -0x1, URZ ;  /* 0xffffffff26267890 */ /* 0x000fe4000fffe03f */
[----:B------:R-:W-:Y:S02]  /*6260*/  ISETP.NE.AND P2, PT, R198, 0x2, PT ;  /* 0x00000002c600780c */ /* 0x000fe40003f45270 */
[----:B------:R-:W-:Y:S02]  /*6270*/  ISETP.GT.AND P1, PT, R152, UR39, PT ;  /* 0x0000002798007c0c */ /* 0x000fe4000bf24270 */
[----:B------:R-:W-:Y:S02]  /*6280*/  SEL R152, RZ, 0x1, P2 ;  /* 0x00000001ff987807 */ /* 0x000fe40001000000 */
[----:B------:R-:W-:-:S02]  /*6290*/  SEL R198, R198, RZ, P2 ;  /* 0x000000ffc6c67207 */ /* 0x000fc40001000000 */
[----:B------:R-:W-:Y:S01]  /*62a0*/  LOP3.LUT R199, R199, R152, RZ, 0x3c, !PT ;  /* 0x00000098c7c77212 */ /* 0x000fe200078e3cff */
[----:B------:R-:W-:Y:S06]  /*62b0*/  @!P0 BRA `(.L_x_197) ;  /* 0x0000000000048947 */ /* 0x000fec0003800000 */
[----:B------:R-:W-:Y:S01]  /*62c0*/  BPT.TRAP 0x1 ;  /* 0x000000040000795c */ /* 0x000fe20000300000 */
.L_x_197:
[----:B------:R-:W-:Y:S01]  /*62d0*/  IMAD R196, R198, 0x8, R2 ;  /* 0x00000008c6c47824 */ /* 0x000fe200078e0202 */
[----:B------:R-:W-:-:S04]  /*62e0*/  SHF.L.U32 R201, R199, 0x1f, RZ ;  /* 0x0000001fc7c97819 */ /* 0x000fc800000006ff */
[----:B------:R0:W1:Y:S01]  /*62f0*/  SYNCS.PHASECHK.TRANS64.TRYWAIT P2, [R196+URZ+0x38830], R201 ;  /* 0x038830c9c40075a7 */ /* 0x000062000804017f */
[----:B------:R-:W-:Y:S05]  /*6300*/  @!P0 BRA `(.L_x_198) ;  /* 0x0000000000048947 */ /* 0x000fea0003800000 */
[----:B------:R-:W-:Y:S01]  /*6310*/  BPT.TRAP 0x1 ;  /* 0x000000040000795c */ /* 0x000fe20000300000 */
.L_x_198:
[----:B------:R-:W-:Y:S01]  /*6320*/  IMAD R197, R198, 0x200, R7 ;  /* 0x00000200c6c57824 */ /* 0x000fe200078e0207 */
[----:B-1----:R-:W-:Y:S06]  /*6330*/  @P2 BRA `(.L_x_199) ;  /* 0x0000000000082947 */ /* 0x002fec0003800000 */
[----:B------:R-:W1:Y:S02]  /*6340*/  SYNCS.PHASECHK.TRANS64.TRYWAIT P2, [R196+URZ+0x38830], R201 ;  /* 0x038830c9c40075a7 */ /* 0x000e64000804017f */
[----:B-1----:R-:W-:Y:S05]  /*6350*/  @!P2 BRA `(.L_x_200) ;  /* 0x000000a4005ca947 */ /* 0x002fea0003800000 */
.L_x_199:
[----:B------:R-:W-:Y:S01]  /*6360*/  R2UR UR6, R197 ;  /* 0x00000000c50672ca */ /* 0x000fe200000e0000 */
[----:B------:R-:W-:Y:S01]  /*6370*/  WARPGROUP.ARRIVE ;  /* 0x00000000000079c5 */ /* 0x000fe20000000000 */
[----:B------:R-:W-:Y:S01]  /*6380*/  MOV R200, UR17 ;  /* 0x0000001100c87c02 */ /* 0x000fe20008000f00 */
[----:B------:R-:W-:Y:S01]  /*6390*/  UMOV UR19, 0x40000040 ;  /* 0x4000004000137882 */ /* 0x000fe20000000000 */
[----:B------:R-:W-:Y:S01]  /*63a0*/  MOV R202, UR16 ;  /* 0x0000001000ca7c02 */ /* 0x000fe20008000f00 */
[----:B------:R-:W-:Y:S01]  /*63b0*/  UMOV UR15, 0x40000040 ;  /* 0x40000040000f7882 */ /* 0x000fe20000000000 */
[----:B------:R-:W-:Y:S01]  /*63c0*/  R2UR UR16, R8 ;  /* 0x00000000081072ca */ /* 0x000fe200000e0000 */
[----:B------:R-:W-:Y:S01]  /*63d0*/  UMOV UR11, 0x40000040 ;  /* 0x40000040000b7882 */ /* 0x000fe20000000000 */
[----:B------:R-:W-:Y:S01]  /*63e0*/  R2UR UR17, R9 ;  /* 0x00000000091172ca */ /* 0x000fe200000e0000 */
[----:B------:R-:W-:Y:S01]  /*63f0*/  UMOV UR59, 0x40000040 ;  /* 0x40000040003b7882 */ /* 0x000fe20000000000 */
[----:B------:R-:W-:-:S02]  /*6400*/  MOV R203, UR13 ;  /* 0x0000000d00cb7c02 */ /* 0x000fc40008000f00 */
[----:B------:R-:W-:Y:S01]  /*6410*/  MOV R204, UR12 ;  /* 0x0000000c00cc7c02 */ /* 0x000fe20008000f00 */
[----:B------:R-:W-:Y:S01]  /*6420*/  UMOV UR18, UR6 ;  /* 0x0000000600127c82 */ /* 0x000fe20008000000 */
[----:B------:R-:W-:Y:S02]  /*6430*/  R2UR UR12, R10 ;  /* 0x000000000a0c72ca */ /* 0x000fe400000e0000 */
[----:B------:R-:W-:Y:S02]  /*6440*/  R2UR UR13, R11 ;  /* 0x000000000b0d72ca */ /* 0x000fe400000e0000 */
[----:B------:R-:W-:Y:S02]  /*6450*/  MOV R205, UR9 ;  /* 0x0000000900cd7c02 */ /* 0x000fe40008000f00 */
[----:B------:R-:W-:Y:S01]  /*6460*/  MOV R206, UR8 ;  /* 0x0000000800ce7c02 */ /* 0x000fe20008000f00 */
[----:B------:R-:W-:Y:S01]  /*6470*/  HGMMA.64x64x16.F32.BF16 R152, gdesc[UR16], RZ, !UPT, gsb0 ;  /* 0x00e00000109879f0 */ /* 0x000fe2000c0018ff */
[----:B------:R-:W-:-:S02]  /*6480*/  R2UR UR17, R200 ;  /* 0x00000000c81172ca */ /* 0x000fc400000e0000 */
[C---:B------:R-:W-:Y:S02]  /*6490*/  IADD3 R200, R197.reuse, 0x2, RZ ;  /* 0x00000002c5c87810 */ /* 0x040fe40007ffe0ff */
[----:B------:R-:W-:Y:S02]  /*64a0*/  R2UR UR8, R12 ;  /* 0x000000000c0872ca */ /* 0x000fe400000e0000 */
[----:B------:R-:W-:Y:S01]  /*64b0*/  R2UR UR6, R200 ;  /* 0x00000000c80672ca */ /* 0x000fe200000e0000 */
[----:B------:R-:W-:Y:S01]  /*64c0*/  VIADD R200, R197, 0x4 ;  /* 0x00000004c5c87836 */ /* 0x000fe20000000000 */
[----:B------:R-:W-:Y:S01]  /*64d0*/  R2UR UR9, R13 ;  /* 0x000000000d0972ca */ /* 0x000fe200000e0000 */
[----:B------:R-:W-:Y:S01]  /*64e0*/  VIADD R197, R197, 0x6 ;  /* 0x00000006c5c57836 */ /* 0x000fe20000000000 */
[----:B------:R-:W-:Y:S02]  /*64f0*/  R2UR UR56, R14 ;  /* 0x000000000e3872ca */ /* 0x000fe400000e0000 */
[----:B------:R-:W-:-:S02]  /*6500*/  R2UR UR57, R15 ;  /* 0x000000000f3972ca */ /* 0x000fc400000e0000 */
[----:B------:R-:W-:-:S05]  /*6510*/  R2UR UR16, R202 ;  /* 0x00000000ca1072ca */ /* 0x000fca00000e0000 */
[----:B------:R-:W-:Y:S01]  /*6520*/  UMOV UR14, UR6 ;  /* 0x00000006000e7c82 */ /* 0x000fe20008000000 */
[----:B------:R-:W-:-:S13]  /*6530*/  R2UR UR6, R200 ;  /* 0x00000000c80672ca */ /* 0x000fda00000e0000 */
[----:B------:R-:W-:Y:S01]  /*6540*/  UMOV UR10, UR6 ;  /* 0x00000006000a7c82 */ /* 0x000fe20008000000 */
[----:B------:R-:W-:-:S13]  /*6550*/  R2UR UR6, R197 ;  /* 0x00000000c50672ca */ /* 0x000fda00000e0000 */
[----:B------:R-:W-:Y:S01]  /*6560*/  UMOV UR58, UR6 ;  /* 0x00000006003a7c82 */ /* 0x000fe20008000000 */
[----:B------:R-:W-:Y:S02]  /*6570*/  WARPGROUP.DEPBAR.LE gsb0, 0x0 ;  /* 0x00008000000079c5 */ /* 0x000fe40000010000 */
[----:B------:R-:W-:-:S06]  /*6580*/  WARPGROUP.ARRIVE ;  /* 0x00000000000079c5 */ /* 0x000fcc0000000000 */
[----:B------:R-:W-:Y:S01]  /*6590*/  HGMMA.64x64x16.F32.BF16 R152, gdesc[UR12], R152, gsb0 ;  /* 0x00e000000c9879f0 */ /* 0x000fe20008001898 */
[----:B------:R-:W-:Y:S02]  /*65a0*/  R2UR UR13, R203 ;  /* 0x00000000cb0d72ca */ /* 0x000fe400000e0000 */
[----:B------:R-:W-:Y:S01]  /*65b0*/  R2UR UR12, R204 ;  /* 0x00000000cc0c72ca */ /* 0x000fe200000e0000 */
[----:B------:R-:W-:Y:S02]  /*65c0*/  WARPGROUP.DEPBAR.LE gsb0, 0x0 ;  /* 0x00008000000079c5 */ /* 0x000fe40000010000 */
[----:B------:R-:W-:-:S06]  /*65d0*/  WARPGROUP.ARRIVE ;  /* 0x00000000000079c5 */ /* 0x000fcc0000000000 */
[----:B------:R-:W-:Y:S01]  /*65e0*/  HGMMA.64x64x16.F32.BF16 R152, gdesc[UR8], R152, gsb0 ;  /* 0x00e00000089879f0 */ /* 0x000fe20008001898 */
[----:B------:R-:W-:Y:S02]  /*65f0*/  R2UR UR9, R205 ;  /* 0x00000000cd0972ca */ /* 0x000fe400000e0000 */
[----:B------:R-:W-:Y:S01]  /*6600*/  R2UR UR8, R206 ;  /* 0x00000000ce0872ca */ /* 0x000fe200000e0000 */
[----:B------:R-:W-:Y:S02]  /*6610*/  WARPGROUP.DEPBAR.LE gsb0, 0x0 ;  /* 0x00008000000079c5 */ /* 0x000fe40000010000 */
[----:B------:R-:W-:-:S06]  /*6620*/  WARPGROUP.ARRIVE ;  /* 0x00000000000079c5 */ /* 0x000fcc0000000000 */
[----:B------:R-:W-:Y:S03]  /*6630*/  HGMMA.64x64x16.F32.BF16 R152, gdesc[UR56], R152, gsb0 ;  /* 0x00e00000389879f0 */ /* 0x000fe60008001898 */
[----:B------:R-:W-:Y:S02]  /*6640*/  WARPGROUP.DEPBAR.LE gsb0, 0x0 ;  /* 0x00008000000079c5 */ /* 0x000fe40000010000 */
[----:B------:R-:W-:Y:S05]  /*6650*/  @!P0 BRA `(.L_x_201) ;  /* 0x0000000000048947 */ /* 0x000fea0003800000 */
[----:B------:R-:W-:Y:S01]  /*6660*/  BPT.TRAP 0x1 ;  /* 0x000000040000795c */ /* 0x000fe20000300000 */
.L_x_201:
[----:B------:R2:W3:Y:S01]  /*6670*/  SYNCS.PHASECHK.TRANS64.TRYWAIT P2, [R196+URZ+0x38850], R201 ;  /* 0x038850c9c40075a7 */ /* 0x0004e2000804017f */
[----:B------:R-:W-:Y:S05]  /*6680*/  @!P0 BRA `(.L_x_202) ;  /* 0x0000000000048947 */ /* 0x000fea0003800000 */
[----:B------:R-:W-:Y:S01]  /*6690*/  BPT.TRAP 0x1 ;  /* 0x000000040000795c */ /* 0x000fe20000300000 */
.L_x_202:
[----:B------:R-:W-:Y:S01]  /*66a0*/  IMAD R197, R198, 0x1000, R3 ;  /* 0x00001000c6c57824 */ /* 0x000fe200078e0203 */
[----:B---3--:R-:W-:Y:S06]  /*66b0*/  @P2 BRA `(.L_x_203) ;  /* 0x0000000000082947 */ /* 0x008fec0003800000 */
[----:B------:R-:W3:Y:S02]  /*66c0*/  SYNCS.PHASECHK.TRANS64.TRYWAIT P2, [R196+URZ+0x38850], R201 ;  /* 0x038850c9c40075a7 */ /* 0x000ee4000804017f */
[----:B---3--:R-:W-:Y:S05]  /*66d0*/  @!P2 BRA `(.L_x_204) ;  /* 0x000000a00090a947 */ /* 0x008fea0003800000 */
.L_x_203:
[----:B------:R-:W-:Y:S01]  /*66e0*/  R2UR UR6, R197 ;  /* 0x00000000c50672ca */ /* 0x000fe200000e0000 */
[----:B------:R-:W-:Y:S01]  /*66f0*/  WARPGROUP.ARRIVE ;  /* 0x00000000000079c5 */ /* 0x000fe20000000000 */
[----:B------:R-:W-:Y:S01]  /*6700*/  MOV R200, UR49 ;  /* 0x0000003100c87c02 */ /* 0x000fe20008000f00 */
[----:B------:R-:W-:Y:S01]  /*6710*/  UMOV UR51, 0x40000040 ;  /* 0x4000004000337882 */ /* 0x000fe20000000000 */
[----:B0123--:R-:W-:Y:S01]  /*6720*/  MOV R201, UR48 ;  /* 0x0000003000c97c02 */ /* 0x00ffe20008000f00 */
[----:B------:R-:W-:Y:S01]  /*6730*/  UMOV UR55, 0x40000040 ;  /* 0x4000004000377882 */ /* 0x000fe20000000000 */
[----:B------:R-:W-:Y:S01]  /*6740*/  R2UR UR48, R16 ;  /* 0x00000000103072ca */ /* 0x000fe200000e0000 */
[----:B------:R-:W-:Y:S01]  /*6750*/  UMOV UR59, 0x40000040 ;  /* 0x40000040003b7882 */ /* 0x000fe20000000000 */
[----:B------:R-:W-:Y:S01]  /*6760*/  R2UR UR49, R17 ;  /* 0x00000000113172ca */ /* 0x000fe200000e0000 */
[----:B------:R-:W-:Y:S01]  /*6770*/  UMOV UR7, 0x40000040 ;  /* 0x4000004000077882 */ /* 0x000fe20000000000 */
[----:B------:R-:W-:Y:S01]  /*6780*/  MOV R202, UR53 ;  /* 0x0000003500ca7c02 */ /* 0x000fe20008000f00 */
[----:B------:R-:W-:Y:S01]  /*6790*/  UMOV UR11, 0x40000040 ;  /* 0x40000040000b7882 */ /* 0x000fe20000000000 */
[----:B------:R-:W-:Y:S01]  /*67a0*/  MOV R203, UR52 ;  /* 0x0000003400cb7c02 */ /* 0x000fe20008000f00 */
[----:B------:R-:W-:Y:S01]  /*67b0*/  UMOV UR50, UR6 ;  /* 0x0000000600327c82 */ /* 0x000fe20008000000 */
[----:B------:R-:W-:Y:S01]  /*67c0*/  R2UR UR52, R18 ;  /* 0x00000000123472ca */ /* 0x000fe200000e0000 */
[----:B------:R-:W-:Y:S01]  /*67d0*/  UMOV UR15, 0x40000040 ;  /* 0x40000040000f7882 */ /* 0x000fe20000000000 */
[----:B------:R-:W-:Y:S01]  /*67e0*/  R2UR UR53, R19 ;  /* 0x00000000133572ca */ /* 0x000fe200000e0000 */
[----:B------:R-:W-:Y:S01]  /*67f0*/  UMOV UR19, 0x40000040 ;  /* 0x4000004000137882 */ /* 0x000fe20000000000 */
[----:B------:R-:W-:Y:S01]  /*6800*/  MOV R206, UR37 ;  /* 0x0000002500ce7c02 */ /* 0x000fe20008000f00 */
[----:B------:R-:W-:Y:S01]  /*6810*/  UMOV UR23, 0x40000040 ;  /* 0x4000004000177882 */ /* 0x000fe20000000000 */
[----:B------:R-:W-:Y:S01]  /*6820*/  MOV R207, UR36 ;  /* 0x0000002400cf7c02 */ /* 0x000fe20008000f00 */
[----:B------:R-:W-:Y:S01]  /*6830*/  HGMMA.64x64x16.F32.BF16 R152, gdesc[UR48], R152, gsb0 ;  /* 0x00e00000309879f0 */ /* 0x000fe20008001898 */
[----:B------:R-:W-:Y:S01]  /*6840*/  R2UR UR49, R200 ;  /* 0x00000000c83172ca */ /* 0x000fe200000e0000 */
[----:B------:R-:W-:Y:S01]  /*6850*/  VIADD R200, R197, 0x2 ;  /* 0x00000002c5c87836 */ /* 0x000fe20000000000 */
[----:B------:R-:W-:Y:S01]  /*6860*/  R2UR UR36, R20 ;  /* 0x00000000142472ca */ /* 0x000fe200000e0000 */
[----:B------:R-:W-:Y:S01]  /*6870*/  UMOV UR27, 0x40000040 ;  /* 0x40000040001b7882 */ /* 0x000fe20000000000 */
[----:B------:R-:W-:Y:S01]  /*6880*/  R2UR UR37, R21 ;  /* 0x00000000152572ca */ /* 0x000fe200000e0000 */
[----:B------:R-:W-:Y:S01]  /*6890*/  UMOV UR31, 0x40000040 ;  /* 0x40000040001f7882 */ /* 0x000fe20000000000 */
[----:B------:R-:W-:Y:S01]  /*68a0*/  R2UR UR6, R200 ;  /* 0x00000000c80672ca */ /* 0x000fe200000e0000 */
[----:B------:R-:W-:Y:S01]  /*68b0*/  VIADD R200, R197, 0x4 ;  /* 0x00000004c5c87836 */ /* 0x000fe20000000000 */
        /* <DEDUP_REMOVED lines=8> */
[----:B------:R-:W-:Y:S01]  /*6940*/  R2UR UR48, R201 ;  /* 0x00000000c93072ca */ /* 0x000fe200000e0000 */
[----:B------:R-:W-:Y:S01]  /*6950*/  UMOV UR51, 0x40000040 ;  /* 0x4000004000337882 */ /* 0x000fe20000000000 */
[----:B------:R-:W0:Y:S01]  /*6960*/  S2R R208, SR_TID.X ;  /* 0x0000000000d07919 */ /* 0x000e220000002100 */
[----:B------:R-:W-:Y:S01]  /*6970*/  UMOV UR54, UR6 ;  /* 0x0000000600367c82 */ /* 0x000fe20008000000 */
[----:B------:R-:W-:Y:S01]  /*6980*/  R2UR UR6, R200 ;  /* 0x00000000c80672ca */ /* 0x000fe200000e0000 */
[----:B------:R-:W-:-:S12]  /*6990*/  VIADD R200, R197, 0x6 ;  /* 0x00000006c5c87836 */ /* 0x000fd80000000000 */
[----:B------:R-:W-:Y:S01]  /*69a0*/  UMOV UR38, UR6 ;  /* 0x0000000600267c82 */ /* 0x000fe20008000000 */
[----:B------:R-:W-:Y:S01]  /*69b0*/  R2UR UR6, R200 ;  /* 0x00000000c80672ca */ /* 0x000fe200000e0000 */
[----:B------:R-:W-:-:S12]  /*69c0*/  VIADD R200, R197, 0x200 ;  /* 0x00000200c5c87836 */ /* 0x000fd80000000000 */
[----:B------:R-:W-:Y:S01]  /*69d0*/  UMOV UR58, UR6 ;  /* 0x00000006003a7c82 */ /* 0x000fe20008000000 */
[----:B------:R-:W-:Y:S01]  /*69e0*/  R2UR UR6, R200 ;  /* 0x00000000c80672ca */ /* 0x000fe200000e0000 */
[----:B------:R-:W-:Y:S01]  /*69f0*/  VIADD R200, R197, 0x202 ;  /* 0x00000202c5c87836 */ /* 0x000fe20000000000 */
[----:B0-----:R-:W-:-:S04]  /*6a00*/  SHF.R.U32.HI R208, RZ, 0x7, R208 ;  /* 0x00000007ffd07819 */ /* 0x001fc800000116d0 */
[----:B------:R-:W-:Y:S01]  /*6a10*/  R2UR UR10, R200 ;  /* 0x00000000c80a72ca */ /* 0x000fe200000e0000 */
[----:B------:R-:W-:-:S05]  /*6a20*/  VIADD R200, R197, 0x204 ;  /* 0x00000204c5c87836 */ /* 0x000fca0000000000 */
[----:B------:R-:W-:Y:S01]  /*6a30*/  R2UR UR14, R200 ;  /* 0x00000000c80e72ca */ /* 0x000fe200000e0000 */
[----:B------:R-:W-:-:S05]  /*6a40*/  VIADD R200, R197, 0x206 ;  /* 0x00000206c5c87836 */ /* 0x000fca0000000000 */
[----:B------:R-:W-:Y:S01]  /*6a50*/  R2UR UR18, R200 ;  /* 0x00000000c81272ca */ /* 0x000fe200000e0000 */
[----:B------:R-:W-:-:S05]  /*6a60*/  VIADD R200, R197, 0x400 ;  /* 0x00000400c5c87836 */ /* 0x000fca0000000000 */
[----:B------:R-:W-:Y:S01]  /*6a70*/  R2UR UR22, R200 ;  /* 0x00000000c81672ca */ /* 0x000fe200000e0000 */
[C---:B------:R-:W-:Y:S01]  /*6a80*/  VIADD R200, R197.reuse, 0x402 ;  /* 0x00000402c5c87836 */ /* 0x040fe20000000000 */
[----:B------:R-:W-:Y:S02]  /*6a90*/  WARPGROUP.DEPBAR.LE gsb0, 0x0 ;  /* 0x00008000000079c5 */ /* 0x000fe40000010000 */
[----:B------:R-:W-:Y:S02]  /*6aa0*/  WARPGROUP.ARRIVE ;  /* 0x00000000000079c5 */ /* 0x000fe40000000000 */
[----:B------:R-:W-:Y:S01]  /*6ab0*/  R2UR UR26, R200 ;  /* 0x00000000c81a72ca */ /* 0x000fe200000e0000 */
[----:B------:R-:W-:-:S03]  /*6ac0*/  VIADD R200, R197, 0x404 ;  /* 0x00000404c5c87836 */ /* 0x000fc60000000000 */
[----:B------:R-:W-:Y:S02]  /*6ad0*/  HGMMA.64x64x16.F32.BF16 R152, gdesc[UR52], R152, gsb0 ;  /* 0x00e00000349879f0 */ /* 0x000fe40008001898 */
[----:B------:R-:W-:Y:S01]  /*6ae0*/  R2UR UR30, R200 ;  /* 0x00000000c81e72ca */ /* 0x000fe200000e0000 */
[----:B------:R-:W-:Y:S01]  /*6af0*/  VIADD R200, R197, 0x406 ;  /* 0x00000406c5c87836 */ /* 0x000fe20000000000 */
[----:B------:R-:W-:Y:S01]  /*6b00*/  R2UR UR53, R202 ;  /* 0x00000000ca3572ca */ /* 0x000fe200000e0000 */
[----:B------:R-:W-:Y:S01]  /*6b10*/  UMOV UR55, 0x40000040 ;  /* 0x4000004000377882 */ /* 0x000fe20000000000 */
[----:B------:R-:W-:Y:S02]  /*6b20*/  R2UR UR52, R203 ;  /* 0x00000000cb3472ca */ /* 0x000fe400000e0000 */
[----:B------:R-:W-:Y:S01]  /*6b30*/  R2UR UR34, R200 ;  /* 0x00000000c82272ca */ /* 0x000fe200000e0000 */
[----:B------:R-:W-:-:S05]  /*6b40*/  VIADD R200, R197, 0x600 ;  /* 0x00000600c5c87836 */ /* 0x000fca0000000000 */
[----:B------:R-:W-:Y:S01]  /*6b50*/  R2UR UR42, R200 ;  /* 0x00000000c82a72ca */ /* 0x000fe200000e0000 */
[----:B------:R-:W-:-:S05]  /*6b60*/  VIADD R200, R197, 0x602 ;  /* 0x00000602c5c87836 */ /* 0x000fca0000000000 */
[----:B------:R-:W-:Y:S01]  /*6b70*/  R2UR UR46, R200 ;  /* 0x00000000c82e72ca */ /* 0x000fe200000e0000 */
[----:B------:R-:W-:-:S05]  /*6b80*/  VIADD R200, R197, 0x604 ;  /* 0x00000604c5c87836 */ /* 0x000fca0000000000 */
[----:B------:R-:W-:Y:S02]  /*6b90*/  R2UR UR50, R200 ;  /* 0x00000000c83272ca */ /* 0x000fe400000e0000 */
[----:B------:R-:W-:-:S04]  /*6ba0*/  IADD3 R200, R197, 0x606, RZ ;  /* 0x00000606c5c87810 */ /* 0x000fc80007ffe0ff */
[----:B------:R-:W-:Y:S02]  /*6bb0*/  R2UR UR54, R200 ;  /* 0x00000000c83672ca */ /* 0x000fe400000e0000 */
[----:B------:R-:W0:Y:S02]  /*6bc0*/  SHFL.IDX PT, R200, R208, RZ, 0x1f ;  /* 0x00001fffd0c87589 */ /* 0x000e2400000e0000 */
[----:B0-----:R-:W-:Y:S01]  /*6bd0*/  ISETP.GT.AND P2, PT, R200, 0x7f, PT ;  /* 0x0000007fc800780c */ /* 0x001fe20003f44270 */
[----:B------:R-:W-:-:S03]  /*6be0*/  VIADD R200, R197, 0x800 ;  /* 0x00000800c5c87836 */ /* 0x000fc60000000000 */
[----:B------:R-:W-:-:S05]  /*6bf0*/  SEL R201, RZ, 0x2, !P2 ;  /* 0x00000002ffc97807 */ /* 0x000fca0005000000 */
[----:B------:R-:W-:Y:S02]  /*6c00*/  IMAD.IADD R202, R4, 0x1, R201 ;  /* 0x0000000104ca7824 */ /* 0x000fe400078e02c9 */
[----:B------:R-:W-:Y:S01]  /*6c10*/  IMAD.IADD R203, R201, 0x1, R200 ;  /* 0x00000001c9cb7824 */ /* 0x000fe200078e02c8 */
[----:B------:R-:W-:Y:S02]  /*6c20*/  WARPGROUP.DEPBAR.LE gsb0, 0x0 ;  /* 0x00008000000079c5 */ /* 0x000fe40000010000 */
[----:B------:R-:W-:-:S06]  /*6c30*/  WARPGROUP.ARRIVE ;  /* 0x00000000000079c5 */ /* 0x000fcc0000000000 */
[----:B------:R-:W-:Y:S01]  /*6c40*/  HGMMA.64x64x16.F32.BF16 R152, gdesc[UR36], R152, gsb0 ;  /* 0x00e00000249879f0 */ /* 0x000fe20008001898 */
[----:B------:R-:W-:Y:S02]  /*6c50*/  R2UR UR38, R205 ;  /* 0x00000000cd2672ca */ /* 0x000fe400000e0000 */
[----:B------:R-:W-:Y:S02]  /*6c60*/  R2UR UR39, R204 ;  /* 0x00000000cc2772ca */ /* 0x000fe400000e0000 */
[----:B------:R-:W-:Y:S02]  /*6c70*/  R2UR UR36, R207 ;  /* 0x00000000cf2472ca */ /* 0x000fe400000e0000 */
[----:B------:R-:W-:Y:S01]  /*6c80*/  R2UR UR37, R206 ;  /* 0x00000000ce2572ca */ /* 0x000fe200000e0000 */
[----:B------:R-:W-:Y:S02]  /*6c90*/  WARPGROUP.DEPBAR.LE gsb0, 0x0 ;  /* 0x00008000000079c5 */ /* 0x000fe40000010000 */
[----:B------:R-:W-:-:S06]  /*6ca0*/  WARPGROUP.ARRIVE ;  /* 0x00000000000079c5 */ /* 0x000fcc0000000000 */
[----:B------:R-:W-:Y:S01]  /*6cb0*/  HGMMA.64x64x16.F32.BF16 R152, gdesc[UR56], R152, gsb0 ;  /* 0x00e00000389879f0 */ /* 0x000fe20008001898 */
[----:B------:R-:W-:Y:S01]  /*6cc0*/  R2UR UR56, R202 ;  /* 0x00000000ca3872ca */ /* 0x000fe200000e0000 */
[----:B------:R-:W-:Y:S01]  /*6cd0*/  UMOV UR57, 0x40000040 ;  /* 0x4000004000397882 */ /* 0x000fe20000000000 */
[----:B------:R-:W-:Y:S01]  /*6ce0*/  R2UR UR58, R203 ;  /* 0x00000000cb3a72ca */ /* 0x000fe200000e0000 */
[----:B------:R-:W-:Y:S01]  /*6cf0*/  UMOV UR59, 0x40000040 ;  /* 0x40000040003b7882 */ /* 0x000fe20000000000 */
[----:B------:R-:W-:-:S05]  /*6d00*/  IMAD.MOV.U32 R203, RZ, RZ, 0x4 ;  /* 0x00000004ffcb7424 */ /* 0x000fca00078e00ff */
[C---:B------:R-:W-:Y:S02]  /*6d10*/  SEL R205, R203.reuse, 0x2, P2 ;  /* 0x00000002cbcd7807 */ /* 0x040fe40001000000 */
[----:B------:R-:W-:-:S03]  /*6d20*/  SEL R203, R203, 0x6, !P2 ;  /* 0x00000006cbcb7807 */ /* 0x000fc60005000000 */
[--C-:B------:R-:W-:Y:S02]  /*6d30*/  IMAD.IADD R202, R4, 0x1, R205.reuse ;  /* 0x0000000104ca7824 */ /* 0x100fe400078e02cd */
        /* <DEDUP_REMOVED lines=78> */
[----:B------:R-:W-:Y:S02]  /*7220*/  IMAD.IADD R202, R5, 0x1, R205 ;  /* 0x0000000105ca7824 */ /* 0x000fe400078e02cd */
[--C-:B------:R-:W-:Y:S02]  /*7230*/  IMAD.IADD R204, R205, 0x1, R200.reuse ;  /* 0x00000001cdcc7824 */ /* 0x100fe400078e02c8 */
        /* <DEDUP_REMOVED lines=123> */
.L_x_205:
[----:B------:R-:W-:Y:S01]  /*79f0*/  FMNMX.FTZ R200, R152, R186, !PT ;  /* 0x000000ba98c87209 */ /* 0x000fe20007810000 */
[----:B------:R-:W-:Y:S01]  /*7a00*/  ULDC UR6, c[0x0][0xa80] ;  /* 0x0002a00000067ab9 */ /* 0x000fe20000000800 */
[----:B------:R-:W-:Y:S01]  /*7a10*/  R2UR UR7, R196 ;  /* 0x00000000c40772ca */ /* 0x000fe200000e0000 */
[----:B------:R-:W-:Y:S01]  /*7a20*/  IMAD R218, R198, 0x1000, R193 ;  /* 0x00001000c6da7824 */ /* 0x000fe200078e02c1 */
[----:B------:R-:W-:Y:S01]  /*7a30*/  FMNMX.FTZ R197, R153, R200, !PT ;  /* 0x000000c899c57209 */ /* 0x000fe20007810000 */
[----:B------:R-:W-:Y:S01]  /*7a40*/  UMOV UR11, 0x40000040 ;  /* 0x40000040000b7882 */ /* 0x000fe20000000000 */
[----:B------:R-:W-:Y:S02]  /*7a50*/  ISETP.NE.AND P2, PT, R185, RZ, PT ;  /* 0x000000ffb900720c */ /* 0x000fe40003f45270 */
[----:B------:R-:W-:Y:S02]  /*7a60*/  FMNMX.FTZ R200, R156, R197, !PT ;  /* 0x000000c59cc87209 */ /* 0x000fe40007810000 */
[----:B------:R-:W-:-:S02]  /*7a70*/  R2UR UR10, R218 ;  /* 0x00000000da0a72ca */ /* 0x000fc400000e0000 */
[----:B------:R-:W-:-:S03]  /*7a80*/  FMNMX.FTZ R197, R157, R200, !PT ;  /* 0x000000c89dc57209 */ /* 0x000fc60007810000 */
        /* <DEDUP_REMOVED lines=14> */
[----:B------:R-:W-:Y:S02]  /*7b70*/  FMNMX.FTZ R202, R181, R200, !PT ;  /* 0x000000c8b5ca7209 */ /* 0x000fe40007810000 */
[----:B------:R-:W-:-:S03]  /*7b80*/  FMNMX.FTZ R200, R154, R187, !PT ;  /* 0x000000bb9ac87209 */ /* 0x000fc60007810000 */
[----:B------:R-:W0:Y:S02]  /*7b90*/  SHFL.BFLY PT, R197, R202, 0x2, 0x1f ;  /* 0x0c401f00cac57f89 */ /* 0x000e2400000e0000 */
[----:B0-----:R-:W-:Y:S02]  /*7ba0*/  FMNMX.FTZ R203, R202, R197, !PT ;  /* 0x000000c5cacb7209 */ /* 0x001fe40007810000 */
[----:B------:R-:W-:-:S03]  /*7bb0*/  FMNMX.FTZ R197, R155, R200, !PT ;  /* 0x000000c89bc57209 */ /* 0x000fc60007810000 */
[----:B------:R-:W0:Y:S01]  /*7bc0*/  SHFL.BFLY PT, R204, R203, 0x1, 0x1f ;  /* 0x0c201f00cbcc7f89 */ /* 0x000e2200000e0000 */
[----:B------:R-:W-:-:S04]  /*7bd0*/  FMNMX.FTZ R200, R158, R197, !PT ;  /* 0x000000c59ec87209 */ /* 0x000fc80007810000 */
[----:B------:R-:W-:-:S04]  /*7be0*/  FMNMX.FTZ R197, R159, R200, !PT ;  /* 0x000000c89fc57209 */ /* 0x000fc80007810000 */
[----:B------:R-:W-:-:S04]  /*7bf0*/  FMNMX.FTZ R200, R162, R197, !PT ;  /* 0x000000c5a2c87209 */ /* 0x000fc80007810000 */
[----:B------:R-:W-:Y:S02]  /*7c00*/  FMNMX.FTZ R201, R163, R200, !PT ;  /* 0x000000c8a3c97209 */ /* 0x000fe40007810000 */
[----:B0-----:R-:W-:-:S05]  /*7c10*/  FMNMX.FTZ R197, R203, R204, !PT ;  /* 0x000000cccbc57209 */ /* 0x001fca0007810000 */
[C---:B------:R-:W-:Y:S01]  /*7c20*/  FADD.FTZ R200, -R197.reuse, R186 ;  /* 0x000000bac5c87221 */ /* 0x040fe20000010100 */
[----:B------:R-:W-:Y:S01]  /*7c30*/  FMNMX.FTZ R186, R166, R201, !PT ;  /* 0x000000c9a6ba7209 */ /* 0x000fe20007810000 */
[----:B------:R-:W-:Y:S02]  /*7c40*/  FMUL.FTZ R208, R197, UR6 ;  /* 0x00000006c5d07c20 */ /* 0x000fe40008410000 */
[----:B------:R-:W-:Y:S01]  /*7c50*/  FMUL.FTZ R200, R200, UR6 ;  /* 0x00000006c8c87c20 */ /* 0x000fe20008410000 */
        /* <DEDUP_REMOVED lines=10> */
[----:B------:R0:W-:Y:S01]  /*7d00*/  MUFU.EX2 R186, R202 ;  /* 0x000000ca00ba7308 */ /* 0x0001e20000000800 */
        /* <DEDUP_REMOVED lines=8> */
[--C-:B0-----:R-:W-:Y:S01]  /*7d90*/  FFMA.FTZ R202, R160, UR6, -R208.reuse ;  /* 0x00000006a0ca7c23 */ /* 0x101fe200080108d0 */
[----:B------:R-:W-:Y:S01]  /*7da0*/  FMNMX.FTZ R152, R178, R153, !PT ;  /* 0x00000099b2987209 */ /* 0x000fe20007810000 */
[--C-:B------:R-:W-:Y:S01]  /*7db0*/  FFMA.FTZ R177, R177, UR6, -R208.reuse ;  /* 0x00000006b1b17c23 */ /* 0x100fe200080108d0 */
[----:B------:R-:W-:Y:S01]  /*7dc0*/  FFMA.FTZ R181, R181, UR6, -R208 ;  /* 0x00000006b5b57c23 */ /* 0x000fe200080108d0 */
[----:B------:R-:W0:Y:S01]  /*7dd0*/  MUFU.EX2 R201, R200 ;  /* 0x000000c800c97308 */ /* 0x000e220000000800 */
[----:B------:R-:W-:-:S04]  /*7de0*/  FMNMX.FTZ R153, R179, R152, !PT ;  /* 0x00000098b3997209 */ /* 0x000fc80007810000 */
[----:B------:R-:W-:-:S03]  /*7df0*/  FMNMX.FTZ R152, R182, R153, !PT ;  /* 0x00000099b6987209 */ /* 0x000fc60007810000 */
[----:B------:R-:W-:Y:S01]  /*7e00*/  MUFU.EX2 R203, R203 ;  /* 0x000000cb00cb7308 */ /* 0x000fe20000000800 */
[----:B------:R-:W-:-:S05]  /*7e10*/  FMNMX.FTZ R152, R183, R152, !PT ;  /* 0x00000098b7987209 */ /* 0x000fca0007810000 */
[----:B------:R-:W1:Y:S02]  /*7e20*/  SHFL.BFLY PT, R153, R152, 0x2, 0x1f ;  /* 0x0c401f0098997f89 */ /* 0x000e6400000e0000 */
[----:B------:R-:W-:Y:S01]  /*7e30*/  MUFU.EX2 R200, R156 ;  /* 0x0000009c00c87308 */ /* 0x000fe20000000800 */
[-C--:B0-----:R-:W-:Y:S01]  /*7e40*/  FMUL.FTZ R24, R24, R201.reuse ;  /* 0x000000c918187220 */ /* 0x081fe20000410000 */
        /* <DEDUP_REMOVED lines=19> */
[----:B------:R-:W-:Y:S01]  /*7f80*/  FMUL.FTZ R60, R60, R201 ;  /* 0x000000c93c3c7220 */ /* 0x000fe20000410000 */
[----:B-1----:R-:W-:Y:S01]  /*7f90*/  FMNMX.FTZ R153, R152, R153, !PT ;  /* 0x0000009998997209 */ /* 0x002fe20007810000 */
[-C--:B------:R-:W-:Y:S01]  /*7fa0*/  FMUL.FTZ R61, R61, R201.reuse ;  /* 0x000000c93d3d7220 */ /* 0x080fe20000410000 */
[----:B------:R-:W0:Y:S01]  /*7fb0*/  MUFU.EX2 R207, R207 ;  /* 0x000000cf00cf7308 */ /* 0x000e220000000800 */
[-C--:B------:R-:W-:Y:S01]  /*7fc0*/  FMUL.FTZ R64, R64, R201.reuse ;  /* 0x000000c940407220 */ /* 0x080fe20000410000 */
        /* <DEDUP_REMOVED lines=15> */
[----:B0-----:R-:W-:Y:S01]  /*80c0*/  F2FP.BF16.F32.PACK_AB R156, R207, R202 ;  /* 0x000000cacf9c723e */ /* 0x001fe200000010ff */
        /* <DEDUP_REMOVED lines=10> */
[----:B------:R-:W-:-:S02]  /*8170*/  @!P2 IMAD R153, R211, 0x40, R184 ;  /* 0x00000040d399a824 */ /* 0x000fc400078e02b8 */
[-C--:B------:R-:W-:Y:S01]  /*8180*/  FMUL.FTZ R105, R105, R201.reuse ;  /* 0x000000c969697220 */ /* 0x080fe20000410000 */
[-C--:B------:R-:W-:Y:S01]  /*8190*/  FMUL.FTZ R108, R108, R201.reuse ;  /* 0x000000c96c6c7220 */ /* 0x080fe20000410000 */
[-C--:B------:R-:W-:Y:S01]  /*81a0*/  FMUL.FTZ R109, R109, R201.reuse ;  /* 0x000000c96d6d7220 */ /* 0x080fe20000410000 */
[----:B------:R-:W-:Y:S01]  /*81b0*/  FADD.FTZ R152, -R180, R187 ;  /* 0x000000bbb4987221 */ /* 0x000fe20000010100 */
[----:B------:R-:W-:Y:S01]  /*81c0*/  @!P2 IMAD R153, R153, 0x4, R2 ;  /* 0x000000049999a824 */ /* 0x000fe200078e0202 */
[----:B------:R-:W-:Y:S01]  /*81d0*/  MUFU.EX2 R169, R169 ;  /* 0x000000a900a97308 */ /* 0x000fe20000000800 */
[-C--:B------:R-:W-:Y:S01]  /*81e0*/  FMUL.FTZ R112, R112, R201.reuse ;  /* 0x000000c970707220 */ /* 0x080fe20000410000 */
[----:B------:R-:W-:Y:S01]  /*81f0*/  FMUL.FTZ R208, R152, UR6 ;  /* 0x0000000698d07c20 */ /* 0x000fe20008410000 */
[----:B------:R-:W-:Y:S01]  /*8200*/  FMUL.FTZ R152, R180, UR6 ;  /* 0x00000006b4987c20 */ /* 0x000fe20008410000 */
[----:B------:R-:W-:Y:S01]  /*8210*/  @!P2 STS [R153+0x38400], R201 ;  /* 0x038400c99900a388 */ /* 0x000fe20000000800 */
[-C--:B------:R-:W-:Y:S01]  /*8220*/  FMUL.FTZ R113, R113, R201.reuse ;  /* 0x000000c971717220 */ /* 0x080fe20000410000 */
[----:B------:R-:W-:Y:S01]  /*8230*/  FMUL.FTZ R116, R116, R201 ;  /* 0x000000c974747220 */ /* 0x000fe20000410000 */
[--C-:B------:R-:W-:Y:S01]  /*8240*/  FFMA.FTZ R187, R154, UR6, -R152.reuse ;  /* 0x000000069abb7c23 */ /* 0x100fe20008010898 */
[----:B------:R-:W0:Y:S01]  /*8250*/  MUFU.EX2 R208, R208 ;  /* 0x000000d000d07308 */ /* 0x000e220000000800 */
[--C-:B------:R-:W-:Y:S01]  /*8260*/  FFMA.FTZ R210, R155, UR6, -R152.reuse ;  /* 0x000000069bd27c23 */ /* 0x100fe20008010898 */
        /* <DEDUP_REMOVED lines=13> */
[----:B------:R-:W-:Y:S01]  /*8340*/  FFMA.FTZ R183, R183, UR6, -R152 ;  /* 0x00000006b7b77c23 */ /* 0x000fe20008010898 */
[----:B------:R-:W-:Y:S01]  /*8350*/  MUFU.EX2 R187, R187 ;  /* 0x000000bb00bb7308 */ /* 0x000fe20000000800 */
[----:B0-----:R0:W-:Y:S01]  /*8360*/  @!P2 STS [R153+0x38420], R208 ;  /* 0x038420d09900a388 */ /* 0x0011e20000000800 */
[----:B------:R-:W-:Y:S01]  /*8370*/  F2FP.BF16.F32.PACK_AB R152, R203, R186 ;  /* 0x000000bacb98723e */ /* 0x000fe200000010ff */
[----:B------:R-:W-:Y:S01]  /*8380*/  FMUL.FTZ R26, R26, R208 ;  /* 0x000000d01a1a7220 */ /* 0x000fe20000410000 */
[----:B------:R-:W-:Y:S01]  /*8390*/  F2FP.BF16.F32.PACK_AB R154, R205, R200 ;  /* 0x000000c8cd9a723e */ /* 0x000fe200000010ff */
[----:B------:R-:W-:Y:S01]  /*83a0*/  FMUL.FTZ R27, R27, R208 ;  /* 0x000000d01b1b7220 */ /* 0x000fe20000410000 */
[----:B------:R-:W-:Y:S01]  /*83b0*/  F2FP.BF16.F32.PACK_AB R158, R209, R204 ;  /* 0x000000ccd19e723e */ /* 0x000fe200000010ff */
[----:B------:R-:W-:Y:S01]  /*83c0*/  FMUL.FTZ R30, R30, R208 ;  /* 0x000000d01e1e7220 */ /* 0x000fe20000410000 */
[----:B------:R-:W0:Y:S01]  /*83d0*/  MUFU.EX2 R210, R210 ;  /* 0x000000d200d27308 */ /* 0x000e220000000800 */
[----:B------:R-:W-:Y:S01]  /*83e0*/  F2FP.BF16.F32.PACK_AB R160, R169, R168 ;  /* 0x000000a8a9a0723e */ /* 0x000fe200000010ff */
        /* <DEDUP_REMOVED lines=14> */
[----:B------:R-:W1:Y:S01]  /*84d0*/  MUFU.EX2 R213, R213 ;  /* 0x000000d500d57308 */ /* 0x000e620000000800 */
        /* <DEDUP_REMOVED lines=14> */
[----:B------:R-:W-:Y:S01]  /*85c0*/  FMUL.FTZ R82, R82, R208 ;  /* 0x000000d052527220 */ /* 0x000fe20000410000 */
[----:B------:R-:W0:Y:S01]  /*85d0*/  MUFU.EX2 R215, R215 ;  /* 0x000000d700d77308 */ /* 0x000e220000000800 */
[----:B-1----:R-:W-:Y:S01]  /*85e0*/  F2FP.BF16.F32.PACK_AB R155, R213, R212 ;  /* 0x000000d4d59b723e */ /* 0x002fe200000010ff */
[----:B------:R-:W-:Y:S01]  /*85f0*/  BAR.SYNC.DEFER_BLOCKING 0xf, 0x100 ;  /* 0x03c4000000007b1d */ /* 0x000fe20000010000 */
        /* <DEDUP_REMOVED lines=28> */
[-C--:B------:R-:W-:Y:S01]  /*87c0*/  FMUL.FTZ R124, R124, R201.reuse ;  /* 0x000000c97c7c7220 */ /* 0x080fe20000410000 */
[----:B------:R-:W0:Y:S01]  /*87d0*/  MUFU.EX2 R173, R173 ;  /* 0x000000ad00ad7308 */ /* 0x000e220000000800 */
[----:B-1----:R-:W-:Y:S01]  /*87e0*/  F2FP.BF16.F32.PACK_AB R159, R217, R216 ;  /* 0x000000d8d99f723e */ /* 0x002fe200000010ff */
        /* <DEDUP_REMOVED lines=29> */
[----:B------:R-:W-:Y:S01]  /*89c0*/  FMUL.FTZ R150, R150, R208 ;  /* 0x000000d096967220 */ /* 0x000fe20000410000 */
[----:B------:R-:W0:Y:S01]  /*89d0*/  MUFU.EX2 R175, R175 ;  /* 0x000000af00af7308 */ /* 0x000e220000000800 */
[----:B-1----:R-:W-:Y:S01]  /*89e0*/  F2FP.BF16.F32.PACK_AB R161, R171, R170 ;  /* 0x000000aaaba1723e */ /* 0x002fe200000010ff */
[----:B------:R-:W-:Y:S01]  /*89f0*/  FMUL.FTZ R151, R151, R208 ;  /* 0x000000d097977220 */ /* 0x000fe20000410000 */
[----:B------:R1:W-:Y:S01]  /*8a00*/  STSM.16.M88.4 [R192+0x36400], R152 ;  /* 0x03640098c0007844 */ /* 0x0003e20000000200 */
[----:B------:R-:W-:-:S02]  /*8a10*/  VIADD R211, R218, 0x80 ;  /* 0x00000080dad37836 */ /* 0x000fc40000000000 */
[----:B------:R-:W-:Y:S01]  /*8a20*/  FFMA.FTZ R186, R201, R194, R186 ;  /* 0x000000c2c9ba7223 */ /* 0x000fe200000100ba */
[----:B------:R-:W-:Y:S01]  /*8a30*/  FFMA.FTZ R187, R208, R195, R187 ;  /* 0x000000c3d0bb7223 */ /* 0x000fe200000100bb */
[----:B------:R1:W-:Y:S01]  /*8a40*/  STSM.16.M88.4 [R191], R156 ;  /* 0x0000009cbf007844 */ /* 0x0003e20000000200 */
[----:B------:R-:W-:Y:S01]  /*8a50*/  MUFU.EX2 R176, R176 ;  /* 0x000000b000b07308 */ /* 0x000fe20000000800 */
[----:B------:R-:W-:Y:S01]  /*8a60*/  FADD.FTZ R203, R203, R186 ;  /* 0x000000bacbcb7221 */ /* 0x000fe20000010000 */
[----:B------:R-:W-:-:S03]  /*8a70*/  FADD.FTZ R187, R210, R187 ;  /* 0x000000bbd2bb7221 */ /* 0x000fc60000010000 */
[----:B------:R-:W-:Y:S01]  /*8a80*/  FADD.FTZ R200, R200, R203 ;  /* 0x000000cbc8c87221 */ /* 0x000fe20000010000 */
[----:B------:R-:W-:Y:S02]  /*8a90*/  FADD.FTZ R212, R212, R187 ;  /* 0x000000bbd4d47221 */ /* 0x000fe40000010000 */
[----:B------:R-:W2:Y:S01]  /*8aa0*/  MUFU.EX2 R177, R177 ;  /* 0x000000b100b17308 */ /* 0x000ea20000000800 */
[----:B0-----:R-:W-:Y:S01]  /*8ab0*/  F2FP.BF16.F32.PACK_AB R163, R175, R174 ;  /* 0x000000aeafa3723e */ /* 0x001fe200000010ff */
[----:B------:R-:W-:Y:S01]  /*8ac0*/  FADD.FTZ R205, R205, R200 ;  /* 0x000000c8cdcd7221 */ /* 0x000fe20000010000 */
[----:B------:R-:W-:-:S03]  /*8ad0*/  FADD.FTZ R213, R213, R212 ;  /* 0x000000d4d5d57221 */ /* 0x000fc60000010000 */
[----:B------:R1:W-:Y:S01]  /*8ae0*/  STSM.16.M88.4 [R190], R160 ;  /* 0x000000a0be007844 */ /* 0x0003e20000000200 */
[----:B------:R-:W-:Y:S01]  /*8af0*/  FADD.FTZ R202, R202, R205 ;  /* 0x000000cdcaca7221 */ /* 0x000fe20000010000 */
[----:B------:R-:W-:Y:S01]  /*8b00*/  MUFU.EX2 R206, R206 ;  /* 0x000000ce00ce7308 */ /* 0x000fe20000000800 */
[----:B------:R-:W-:Y:S02]  /*8b10*/  FADD.FTZ R214, R214, R213 ;  /* 0x000000d5d6d67221 */ /* 0x000fe40000010000 */
[----:B------:R-:W-:Y:S02]  /*8b20*/  FADD.FTZ R207, R207, R202 ;  /* 0x000000cacfcf7221 */ /* 0x000fe40000010000 */
[----:B------:R-:W-:Y:S02]  /*8b30*/  FADD.FTZ R215, R215, R214 ;  /* 0x000000d6d7d77221 */ /* 0x000fe40000010000 */
[----:B------:R-:W-:Y:S01]  /*8b40*/  FADD.FTZ R204, R204, R207 ;  /* 0x000000cfcccc7221 */ /* 0x000fe20000010000 */
[----:B------:R-:W0:Y:S01]  /*8b50*/  MUFU.EX2 R181, R181 ;  /* 0x000000b500b57308 */ /* 0x000e220000000800 */
[----:B--2---:R-:W-:Y:S01]  /*8b60*/  F2FP.BF16.F32.PACK_AB R164, R177, R176 ;  /* 0x000000b0b1a4723e */ /* 0x004fe200000010ff */
[----:B------:R-:W-:Y:S01]  /*8b70*/  FADD.FTZ R216, R216, R215 ;  /* 0x000000d7d8d87221 */ /* 0x000fe20000010000 */
[----:B------:R-:W-:-:S03]  /*8b80*/  FADD.FTZ R209, R209, R204 ;  /* 0x000000ccd1d17221 */ /* 0x000fc60000010000 */
[----:B------:R-:W-:Y:S01]  /*8b90*/  FADD.FTZ R217, R217, R216 ;  /* 0x000000d8d9d97221 */ /* 0x000fe20000010000 */
[----:B------:R-:W-:Y:S01]  /*8ba0*/  FADD.FTZ R168, R168, R209 ;  /* 0x000000d1a8a87221 */ /* 0x000fe20000010000 */
[----:B------:R-:W-:Y:S02]  /*8bb0*/  MUFU.EX2 R178, R178 ;  /* 0x000000b200b27308 */ /* 0x000fe40000000800 */
[----:B------:R-:W-:Y:S01]  /*8bc0*/  FADD.FTZ R170, R170, R217 ;  /* 0x000000d9aaaa7221 */ /* 0x000fe20000010000 */
[----:B------:R-:W-:-:S03]  /*8bd0*/  FADD.FTZ R169, R169, R168 ;  /* 0x000000a8a9a97221 */ /* 0x000fc60000010000 */
[----:B------:R-:W-:Y:S01]  /*8be0*/  FADD.FTZ R171, R171, R170 ;  /* 0x000000aaabab7221 */ /* 0x000fe20000010000 */
[----:B------:R-:W-:Y:S01]  /*8bf0*/  FADD.FTZ R172, R172, R169 ;  /* 0x000000a9acac7221 */ /* 0x000fe20000010000 */
[----:B------:R-:W2:Y:S01]  /*8c00*/  MUFU.EX2 R179, R179 ;  /* 0x000000b300b37308 */ /* 0x000ea20000000800 */
[----:B0-----:R-:W-:Y:S01]  /*8c10*/  F2FP.BF16.F32.PACK_AB R166, R181, R206 ;  /* 0x000000ceb5a6723e */ /* 0x001fe200000010ff */
[----:B------:R-:W-:Y:S01]  /*8c20*/  FADD.FTZ R174, R174, R171 ;  /* 0x000000abaeae7221 */ /* 0x000fe20000010000 */
[----:B------:R-:W-:-:S03]  /*8c30*/  FADD.FTZ R173, R173, R172 ;  /* 0x000000acadad7221 */ /* 0x000fc60000010000 */
[----:B------:R-:W-:Y:S01]  /*8c40*/  FADD.FTZ R175, R175, R174 ;  /* 0x000000aeafaf7221 */ /* 0x000fe20000010000 */
[----:B------:R-:W-:Y:S01]  /*8c50*/  FADD.FTZ R176, R176, R173 ;  /* 0x000000adb0b07221 */ /* 0x000fe20000010000 */
[----:B------:R-:W-:Y:S03]  /*8c60*/  MUFU.EX2 R182, R182 ;  /* 0x000000b600b67308 */ /* 0x000fe60000000800 */
[----:B------:R-:W-:-:S04]  /*8c70*/  FADD.FTZ R177, R177, R176 ;  /* 0x000000b0b1b17221 */ /* 0x000fc80000010000 */
[----:B------:R-:W-:Y:S01]  /*8c80*/  FADD.FTZ R194, R206, R177 ;  /* 0x000000b1cec27221 */ /* 0x000fe20000010000 */
[----:B------:R-:W0:Y:S01]  /*8c90*/  MUFU.EX2 R183, R183 ;  /* 0x000000b700b77308 */ /* 0x000e220000000800 */
[----:B--2---:R-:W-:Y:S01]  /*8ca0*/  F2FP.BF16.F32.PACK_AB R165, R179, R178 ;  /* 0x000000b2b3a5723e */ /* 0x004fe200000010ff */
[----:B------:R-:W-:Y:S01]  /*8cb0*/  FADD.FTZ R178, R178, R175 ;  /* 0x000000afb2b27221 */ /* 0x000fe20000010000 */
[----:B------:R-:W-:-:S03]  /*8cc0*/  FADD.FTZ R194, R181, R194 ;  /* 0x000000c2b5c27221 */ /* 0x000fc60000010000 */
[----:B------:R-:W-:Y:S01]  /*8cd0*/  FADD.FTZ R179, R179, R178 ;  /* 0x000000b2b3b37221 */ /* 0x000fe20000010000 */
[----:B0-----:R-:W-:-:S03]  /*8ce0*/  F2FP.BF16.F32.PACK_AB R167, R183, R182 ;  /* 0x000000b6b7a7723e */ /* 0x001fc600000010ff */
[----:B------:R-:W-:Y:S02]  /*8cf0*/  FADD.FTZ R182, R182, R179 ;  /* 0x000000b3b6b67221 */ /* 0x000fe40000010000 */
[----:B------:R1:W-:Y:S01]  /*8d00*/  STSM.16.M88.4 [R189], R164 ;  /* 0x000000a4bd007844 */ /* 0x0003e20000000200 */
[----:B------:R-:W-:Y:S01]  /*8d10*/  WARPGROUP.ARRIVE ;  /* 0x00000000000079c5 */ /* 0x000fe20000000000 */
[----:B------:R-:W-:-:S05]  /*8d20*/  FADD.FTZ R195, R183, R182 ;  /* 0x000000b6b7c37221 */ /* 0x000fca0000010000 */
[----:B------:R-:W-:Y:S01]  /*8d30*/  HGMMA.64x256x16.F32.BF16 R24, R152, gdesc[UR8].tnspB, R24, gsb0 ;  /* 0x43e0000898187df0 */ /* 0x000fe20008001818 */
[----:B------:R-:W-:Y:S01]  /*8d40*/  R2UR UR10, R211 ;  /* 0x00000000d30a72ca */ /* 0x000fe200000e0000 */
[----:B------:R-:W-:Y:S01]  /*8d50*/  UMOV UR11, 0x40000040 ;  /* 0x40000040000b7882 */ /* 0x000fe20000000000 */
[C---:B------:R-:W-:Y:S02]  /*8d60*/  VIADD R211, R218.reuse, 0x100 ;  /* 0x00000100dad37836 */ /* 0x040fe40000000000 */
[----:B------:R-:W-:Y:S01]  /*8d70*/  VIADD R218, R218, 0x180 ;  /* 0x00000180dada7836 */ /* 0x000fe20000000000 */
[----:B------:R-:W-:Y:S02]  /*8d80*/  WARPGROUP.DEPBAR.LE gsb0, 0x0 ;  /* 0x00008000000079c5 */ /* 0x000fe40000010000 */
[----:B------:R-:W-:-:S15]  /*8d90*/  WARPGROUP.ARRIVE ;  /* 0x00000000000079c5 */ /* 0x000fde0000000000 */
[----:B------:R-:W-:-:S05]  /*8da0*/  NOP ;  /* 0x0000000000007918 */ /* 0x000fca0000000000 */
        /* <DEDUP_REMOVED lines=19> */
[----:B0-----:R-:W0:Y:S02]  /*8ee0*/  FENCE.VIEW.ASYNC.S ;  /* 0x00000000000073c6 */ /* 0x001e240000000000 */
[----:B0-----:R-:W-:Y:S01]  /*8ef0*/  NOP ;  /* 0x0000000000007918 */ /* 0x001fe20000000000 */
[----:B------:R-:W-:Y:S06]  /*8f00*/  BAR.ARV 0xe, 0x100 ;  /* 0x0384000000007b1d */ /* 0x000fec0000002000 */
[----:B-1----:R-:W-:Y:S05]  /*8f10*/  @!P0 BRA `(.L_x_206) ;  /* 0x0000000000048947 */ /* 0x002fea0003800000 */
[----:B------:R-:W-:Y:S01]  /*8f20*/  BPT.TRAP 0x1 ;  /* 0x000000040000795c */ /* 0x000fe20000300000 */
.L_x_206:
[----:B------:R-:W-:Y:S01]  /*8f30*/  R2UR UR7, R196 ;  /* 0x00000000c40772ca */ /* 0x000fe200000e0000 */
[----:B------:R-:W-:Y:S02]  /*8f40*/  IMAD.MOV.U32 R187, RZ, RZ, R180 ;  /* 0x000000ffffbb7224 */ /* 0x000fe400078e00b4 */
[----:B------:R-:W-:Y:S02]  /*8f50*/  IMAD.MOV.U32 R186, RZ, RZ, R197 ;  /* 0x000000ffffba7224 */ /* 0x000fe400078e00c5 */
[----:B------:R-:W-:-:S08]  /*8f60*/  IMAD.MOV.U32 R211, RZ, RZ, R198 ;  /* 0x000000ffffd37224 */ /* 0x000fd000078e00c6 */
[----:B------:R-:W-:-:S04]  /*8f70*/  UIADD3 UR7, UR7, 0x38860, URZ ;  /* 0x0003886007077890 */ /* 0x000fc8000fffe03f */
[----:B------:R-:W-:-:S09]  /*8f80*/  UPRMT UR7, UR61, 0x654, UR7 ;  /* 0x000006543d077896 */ /* 0x000fd20008000007 */
[----:B------:R-:W-:Y:S01]  /*8f90*/  SYNCS.ARRIVE.TRANS64.RED.A1T0 RZ, [UR7], RZ ;  /* 0x000000ffffff79a7 */ /* 0x000fe20008100407 */
[----:B------:R-:W-:Y:S05]  /*8fa0*/  @P1 BRA `(.L_x_207) ;  /* 0xffffffd000a01947 */ /* 0x000fea000383ffff */
[----:B------:R-:W-:Y:S02]  /*8fb0*/  IMAD.SHL.U32 R153, R198, 0x40, RZ ;  /* 0x00000040c6997824 */ /* 0x000fe400078e00ff */
[----:B------:R-:W-:Y:S02]  /*8fc0*/  IMAD.MOV.U32 R187, RZ, RZ, R180 ;  /* 0x000000ffffbb7224 */ /* 0x000fe400078e00b4 */
[----:B------:R-:W-:-:S07]  /*8fd0*/  IMAD.MOV.U32 R186, RZ, RZ, R197 ;  /* 0x000000ffffba7224 */ /* 0x000fce00078e00c5 */
.L_x_196:
[----:B------:R-:W0:Y:S01]  /*8fe0*/  SHFL.BFLY PT, R3, R194, 0x2, 0x1f ;  /* 0x0c401f00c2037f89 */ /* 0x000e2200000e0000 */
[----:B------:R-:W-:Y:S08]  /*8ff0*/  BAR.ARV 0x8, 0x100 ;  /* 0x0204000000007b1d */ /* 0x000ff00000002000 */
[----:B------:R-:W-:Y:S01]  /*9000*/  BAR.SYNC.DEFER_BLOCKING 0xf, 0x100 ;  /* 0x03c4000000007b1d */ /* 0x000fe20000010000 */
[----:B------:R-:W-:Y:S01]  /*9010*/  ISETP.NE.AND P0, PT, R185, RZ, PT ;  /* 0x000000ffb900720c */ /* 0x000fe20003f05270 */
[----:B------:R-:W-:-:S04]  /*9020*/  IMAD.IADD R153, R184, 0x1, R153 ;  /* 0x00000001b8997824 */ /* 0x000fc800078e0299 */
[----:B------:R-:W1:Y:S01]  /*9030*/  SHFL.BFLY PT, R4, R195, 0x2, 0x1f ;  /* 0x0c401f00c3047f89 */ /* 0x000e6200000e0000 */
[----:B0-----:R-:W-:-:S07]  /*9040*/  FADD.FTZ R3, R3, R194 ;  /* 0x000000c203037221 */ /* 0x001fce0000010000 */
[----:B------:R-:W-:Y:S01]  /*9050*/  @!P0 IMAD R2, R153, 0x4, R2 ;  /* 0x0000000499028824 */ /* 0x000fe200078e0202 */
[----:B------:R-:W0:Y:S01]  /*9060*/  SHFL.BFLY PT, R0, R3, 0x1, 0x1f ;  /* 0x0c201f0003007f89 */ /* 0x000e2200000e0000 */
[----:B-1----:R-:W-:-:S05]  /*9070*/  FADD.FTZ R4, R4, R195 ;  /* 0x000000c304047221 */ /* 0x002fca0000010000 */
[----:B------:R-:W1:Y:S01]  /*9080*/  SHFL.BFLY PT, R5, R4, 0x1, 0x1f ;  /* 0x0c201f0004057f89 */ /* 0x000e6200000e0000 */
[----:B0-----:R-:W-:Y:S01]  /*9090*/  FADD.FTZ R8, R3, R0 ;  /* 0x0000000003087221 */ /* 0x001fe20000010000 */
[----:B------:R-:W-:Y:S01]  /*90a0*/  IMAD.MOV.U32 R0, RZ, RZ, RZ ;  /* 0x000000ffff007224 */ /* 0x000fe200078e00ff */
[----:B------:R-:W-:-:S03]  /*90b0*/  MOV R3, UR6 ;  /* 0x0000000600037c02 */ /* 0x000fc60008000f00 */
[----:B------:R-:W-:-:S13]  /*90c0*/  FSETP.NE.FTZ.AND P1, PT, R8, RZ, PT ;  /* 0x000000ff0800720b */ /* 0x000fda0003f35000 */
[----:B------:R-:W0:Y:S01]  /*90d0*/  @P1 MUFU.LG2 R6, R8 ;  /* 0x0000000800061308 */ /* 0x000e220000000c00 */
[----:B------:R-:W-:Y:S01]  /*90e0*/  @P1 FMUL.FTZ R3, R3, 0.69314718246459960938 ;  /* 0x3f31721803031820 */ /* 0x000fe20000410000 */
[----:B-1----:R-:W-:Y:S01]  /*90f0*/  FADD.FTZ R9, R4, R5 ;  /* 0x0000000504097221 */ /* 0x002fe20000010000 */
[----:B------:R-:W-:Y:S02]  /*9100*/  IMAD.MOV.U32 R5, RZ, RZ, RZ ;  /* 0x000000ffff057224 */ /* 0x000fe400078e00ff */
[----:B------:R-:W-:Y:S02]  /*9110*/  IMAD.MOV.U32 R4, RZ, RZ, -0x800000 ;  /* 0xff800000ff047424 */ /* 0x000fe400078e00ff */
[----:B------:R-:W-:Y:S02]  /*9120*/  FSETP.NE.FTZ.AND P2, PT, R9, RZ, PT ;  /* 0x000000ff0900720b */ /* 0x000fe40003f55000 */
[----:B------:R-:W1:Y:S01]  /*9130*/  @P1 MUFU.RCP R5, R8 ;  /* 0x0000000800051308 */ /* 0x000e620000001000 */
[----:B0-----:R-:W-:-:S10]  /*9140*/  @P1 FMUL.FTZ R6, R6, 0.69314718246459960938 ;  /* 0x3f31721806061820 */ /* 0x001fd40000410000 */
[----:B------:R-:W0:Y:S01]  /*9150*/  @P2 MUFU.RCP R0, R9 ;  /* 0x0000000900002308 */ /* 0x000e220000001000 */
[----:B------:R-:W-:Y:S01]  /*9160*/  @P1 FFMA.FTZ R4, R3, R186, R6 ;  /* 0x000000ba03041223 */ /* 0x000fe20000010006 */
[----:B-1----:R1:W-:Y:S01]  /*9170*/  @!P0 STS [R2+0x38400], R5 ;  /* 0x0384000502008388 */ /* 0x0023e20000000800 */
[----:B------:R-:W-:-:S05]  /*9180*/  FMUL.FTZ R24, R24, R5 ;  /* 0x0000000518187220 */ /* 0x000fca0000410000 */
[----:B------:R-:W2:Y:S01]  /*9190*/  @P2 MUFU.LG2 R7, R9 ;  /* 0x0000000900072308 */ /* 0x000ea20000000c00 */
        /* <DEDUP_REMOVED lines=8> */
[----:B0-----:R0:W-:Y:S01]  /*9220*/  @!P0 STS [R2+0x38420], R0 ;  /* 0x0384200002008388 */ /* 0x0011e20000000800 */
        /* <DEDUP_REMOVED lines=55> */
[----:B-1----:R-:W-:-:S02]  /*95a0*/  IMAD.U32 R5, RZ, RZ, UR6 ;  /* 0x00000006ff057e24 */ /* 0x002fc4000f8e00ff */
[----:B--2---:R-:W-:Y:S01]  /*95b0*/  @P2 FMUL.FTZ R8, R7, 0.69314718246459960938 ;  /* 0x3f31721807082820 */ /* 0x004fe20000410000 */
[----:B0-----:R-:W-:Y:S01]  /*95c0*/  IMAD.MOV.U32 R2, RZ, RZ, -0x800000 ;  /* 0xff800000ff027424 */ /* 0x001fe200078e00ff */
[----:B------:R-:W-:Y:S01]  /*95d0*/  PLOP3.LUT P0, PT, PT, PT, PT, 0x8, 0x0 ;  /* 0x000000000000781c */ /* 0x000fe20003f0e170 */
        /* <DEDUP_REMOVED lines=66> */
[----:B------:R-:W-:Y:S06]  /*9a00*/  BAR.ARV 0xe, 0x100 ;  /* 0x0384000000007b1d */ /* 0x000fec0000002000 */
.L_x_177:
        /* <DEDUP_REMOVED lines=21> */
[----:B-1----:R-:W-:Y:S01]  /*9b60*/  ISETP.NE.AND P1, PT, R6, 0x1, PT ;  /* 0x000000010600780c */ /* 0x002fe20003f25270 */
[----:B------:R-:W-:Y:S01]  /*9b70*/  IMAD.IADD R8, R22, 0x1, -R5 ;  /* 0x0000000116087824 */ /* 0x000fe200078e0a05 */
[----:B------:R-:W-:-:S04]  /*9b80*/  SHF.R.S32.HI R5, RZ, 0x1f, R3 ;  /* 0x0000001fff057819 */ /* 0x000fc80000011403 */
        /* <DEDUP_REMOVED lines=29> */
[----:B--2---:R-:W-:Y:S02]  /*9d60*/  USHF.R.S32.HI UR5, URZ, 0x1f, UR7 ;  /* 0x0000001f3f057899 */ /* 0x004fe40008011407 */
[----:B------:R-:W-:Y:S02]  /*9d70*/  IMAD.IADD R152, R23, 0x1, -R152 ;  /* 0x0000000117987824 */ /* 0x000fe400078e0a98 */
[----:B------:R-:W-:Y:S01]  /*9d80*/  IMAD.IADD R11, R10, 0x1, -R11 ;  /* 0x000000010a0b7824 */ /* 0x000fe200078e0a0b */
[----:B------:R-:W-:Y:S01]  /*9d90*/  LEA.HI R10, R9, R9, RZ, 0x1 ;  /* 0x00000009090a7211 */ /* 0x000fe200078f08ff */
[----:B------:R-:W0:Y:S01]  /*9da0*/  @P0 LDC R16, c[0x0][0xcec] ;  /* 0x00033b00ff100b82 */ /* 0x000e220000000800 */
[----:B------:R-:W-:-:S02]  /*9db0*/  IMAD.SHL.U32 R152, R152, 0x2, RZ ;  /* 0x0000000298987824 */ /* 0x000fc400078e00ff */
[----:B------:R-:W-:Y:S01]  /*9dc0*/  LOP3.LUT R10, R10, 0x1ffffffe, RZ, 0xc0, !PT ;  /* 0x1ffffffe0a0a7812 */ /* 0x000fe200078ec0ff */
[----:B------:R-:W-:Y:S02]  /*9dd0*/  IMAD R153, R12, 0x10, R11 ;  /* 0x000000100c997824 */ /* 0x000fe400078e020b */
[----:B---3--:R-:W-:Y:S02]  /*9de0*/  IMAD R12, R20, UR5, RZ ;  /* 0x00000005140c7c24 */ /* 0x008fe4000f8e02ff */
[----:B------:R-:W2:Y:S01]  /*9df0*/  @P0 LDC R17, c[0x0][0xcf0] ;  /* 0x00033c00ff110b82 */ /* 0x000ea20000000800 */
[----:B------:R-:W-:Y:S02]  /*9e00*/  IMAD.IADD R9, R9, 0x1, -R10 ;  /* 0x0000000109097824 */ /* 0x000fe400078e0a0a */
[----:B------:R-:W-:Y:S02]  /*9e10*/  IMAD.U32 R11, RZ, RZ, UR9 ;  /* 0x00000009ff0b7e24 */ /* 0x000fe4000f8e00ff */
[----:B------:R-:W-:-:S02]  /*9e20*/  IMAD R9, R9, 0x8, R153 ;  /* 0x0000000809097824 */ /* 0x000fc400078e0299 */
[----:B------:R-:W-:Y:S02]  /*9e30*/  IMAD.U32 R10, RZ, RZ, UR8 ;  /* 0x00000008ff0a7e24 */ /* 0x000fe4000f8e00ff */
[----:B-1----:R-:W-:Y:S02]  /*9e40*/  IMAD R9, R14, 0x40, R9 ;  /* 0x000000400e097824 */ /* 0x002fe400078e0209 */
[----:B------:R-:W-:Y:S01]  /*9e50*/  IMAD.U32 R11, RZ, RZ, UR4 ;  /* 0x00000004ff0b7e24 */ /* 0x000fe2000f8e00ff */
[----:B------:R-:W-:Y:S01]  /*9e60*/  ULDC.64 UR4, c[0x0][0xce0] ;  /* 0x0003380000047ab9 */ /* 0x000fe20000000a00 */
[----:B------:R-:W-:Y:S02]  /*9e70*/  IMAD R15, R21, UR7, R12 ;  /* 0x00000007150f7c24 */ /* 0x000fe4000f8e020c */
[----:B------:R-:W-:-:S04]  /*9e80*/  IMAD.WIDE.U32 R10, R20, UR7, R10 ;  /* 0x00000007140a7c25 */ /* 0x000fc8000f8e000a */
[----:B0-----:R-:W-:Y:S01]  /*9e90*/  @P0 IMAD.HI.U32 R12, R9, R16, RZ ;  /* 0x00000010090c0227 */ /* 0x001fe200078e00ff */
[----:B------:R-:W-:-:S03]  /*9ea0*/  IADD3 R11, R11, R15, RZ ;  /* 0x0000000f0b0b7210 */ /* 0x000fc60007ffe0ff */
[----:B------:R-:W-:Y:S01]  /*9eb0*/  IMAD.MOV.U32 R13, RZ, RZ, R9 ;  /* 0x000000ffff0d7224 */ /* 0x000fe200078e0009 */
[----:B--2---:R-:W-:Y:S01]  /*9ec0*/  @P0 SHF.R.U32.HI R13, RZ, R17, R12 ;  /* 0x00000011ff0d0219 */ /* 0x004fe2000001160c */
[----:B------:R-:W-:Y:S02]  /*9ed0*/  IMAD R12, R5, UR4, RZ ;  /* 0x00000004050c7c24 */ /* 0x000fe4000f8e02ff */
[----:B------:R-:W-:-:S04]  /*9ee0*/  IMAD.WIDE.U32 R10, R3, UR4, R10 ;  /* 0x00000004030a7c25 */ /* 0x000fc8000f8e000a */
[----:B------:R-:W-:Y:S01]  /*9ef0*/  IMAD.MOV R15, RZ, RZ, -R13 ;  /* 0x000000ffff0f7224 */ /* 0x000fe200078e0a0d */
[----:B------:R-:W-:Y:S01]  /*9f00*/  IADD3 R10, P0, R13, R10, RZ ;  /* 0x0000000a0d0a7210 */ /* 0x000fe20007f1e0ff */
        /* <DEDUP_REMOVED lines=24> */
[----:B------:R-:W-:Y:S01]  /*a090*/  ISETP.NE.AND P0, PT, R152, R15, PT ;  /* 0x0000000f9800720c */ /* 0x000fe20003f05270 */
[----:B------:R-:W-:-:S03]  /*a0a0*/  VIADD R15, R9, 0x8 ;  /* 0x00000008090f7836 */ /* 0x000fc60000000000 */
[-C--:B------:R-:W-:Y:S02]  /*a0b0*/  ISETP.GE.OR P2, PT, R9, R14.reuse, P0 ;  /* 0x0000000e0900720c */ /* 0x080fe40000746670 */
[----:B------:R-:W-:-:S11]  /*a0c0*/  ISETP.GE.OR P0, PT, R15, R14, P0 ;  /* 0x0000000e0f00720c */ /* 0x000fd60000706670 */
[----:B0-----:R0:W-:Y:S04]  /*a0d0*/  @!P2 ST.E desc[UR36][R10.64], R4 ;  /* 0x000000040a00a985 */ /* 0x0011e8000c101924 */
[----:B-1----:R0:W-:Y:S02]  /*a0e0*/  @!P0 ST.E desc[UR36][R12.64], R2 ;  /* 0x000000020c008985 */ /* 0x0021e4000c101924 */
.L_x_209:
        /* <DEDUP_REMOVED lines=21> */
[----:B------:R-:W-:Y:S01]  /*a240*/  IMAD R155, R155, 0x10, R154 ;  /* 0x000000109b9b7824 */ /* 0x000fe200078e029a */
[----:B------:R-:W-:Y:S01]  /*a250*/  BSSY B0, `(.L_x_210) ;  /* 0x00000f3000007945 */ /* 0x000fe20003800000 */
[----:B------:R-:W-:Y:S01]  /*a260*/  IMAD.U32 R10, RZ, RZ, UR4 ;  /* 0x00000004ff0a7e24 */ /* 0x000fe2000f8e00ff */
[----:B------:R-:W-:Y:S01]  /*a270*/  ULDC.64 UR4, c[0x0][0xc48] ;  /* 0x0003120000047ab9 */ /* 0x000fe20000000a00 */
[----:B------:R-:W-:Y:S01]  /*a280*/  IMAD.IADD R2, R19, 0x1, -R2 ;  /* 0x0000000113027824 */ /* 0x000fe200078e0a02 */
[----:B--2---:R-:W-:Y:S01]  /*a290*/  USHF.R.S32.HI UR8, URZ, 0x1f, UR7 ;  /* 0x0000001f3f087899 */ /* 0x004fe20008011407 */
[----:B------:R-:W2:Y:S01]  /*a2a0*/  @P1 LDC R17, c[0x0][0xcf0] ;  /* 0x00033c00ff111b82 */ /* 0x000ea20000000800 */
[----:B------:R-:W-:-:S02]  /*a2b0*/  IMAD.U32 R11, RZ, RZ, UR6 ;  /* 0x00000006ff0b7e24 */ /* 0x000fc4000f8e00ff */
[----:B------:R-:W-:-:S04]  /*a2c0*/  IMAD R4, R2, 0x8, R155 ;  /* 0x0000000802047824 */ /* 0x000fc800078e029b */
[----:B-1----:R-:W-:Y:S02]  /*a2d0*/  IMAD R15, R14, 0x40, R4 ;  /* 0x000000400e0f7824 */ /* 0x002fe400078e0204 */
[C---:B0-----:R-:W-:Y:S02]  /*a2e0*/  IMAD R2, R12.reuse, UR8, RZ ;  /* 0x000000080c027c24 */ /* 0x041fe4000f8e02ff */
[----:B------:R-:W-:Y:S01]  /*a2f0*/  IMAD.WIDE.U32 R10, R12, UR7, R10 ;  /* 0x000000070c0a7c25 */ /* 0x000fe2000f8e000a */
[----:B------:R-:W-:-:S03]  /*a300*/  MOV R9, R15 ;  /* 0x0000000f00097202 */ /* 0x000fc60000000f00 */
[----:B------:R-:W-:Y:S02]  /*a310*/  IMAD R13, R13, UR7, R2 ;  /* 0x000000070d0d7c24 */ /* 0x000fe4000f8e0202 */
[----:B---3--:R-:W-:-:S04]  /*a320*/  @P1 IMAD.HI.U32 R16, R15, R16, RZ ;  /* 0x000000100f101227 */ /* 0x008fc800078e00ff */
[----:B------:R-:W-:Y:S02]  /*a330*/  IMAD R2, R5, UR4, RZ ;  /* 0x0000000405027c24 */ /* 0x000fe4000f8e02ff */
[----:B------:R-:W-:Y:S01]  /*a340*/  IMAD.IADD R11, R11, 0x1, R13 ;  /* 0x000000010b0b7824 */ /* 0x000fe200078e020d */
[----:B--2---:R-:W-:Y:S01]  /*a350*/  @P1 SHF.R.U32.HI R9, RZ, R17, R16 ;  /* 0x00000011ff091219 */ /* 0x004fe20000011610 */
[C---:B------:R-:W-:Y:S02]  /*a360*/  IMAD R13, R3.reuse, UR5, R2 ;  /* 0x00000005030d7c24 */ /* 0x040fe4000f8e0202 */
[----:B------:R-:W-:Y:S01]  /*a370*/  IMAD.WIDE.U32 R2, R3, UR4, R10 ;  /* 0x0000000403027c25 */ /* 0x000fe2000f8e000a */
[--C-:B------:R-:W-:Y:S01]  /*a380*/  SHF.R.S32.HI R4, RZ, 0x1f, R9.reuse ;  /* 0x0000001fff047819 */ /* 0x100fe20000011409 */
[----:B------:R-:W-:Y:S02]  /*a390*/  ULDC.64 UR4, c[0x0][0xc30] ;  /* 0x00030c0000047ab9 */ /* 0x000fe40000000a00 */
[----:B------:R-:W-:-:S02]  /*a3a0*/  IMAD.MOV R5, RZ, RZ, -R9 ;  /* 0x000000ffff057224 */ /* 0x000fc400078e0a09 */
[----:B------:R-:W-:Y:S02]  /*a3b0*/  IMAD R4, R4, UR4, RZ ;  /* 0x0000000404047c24 */ /* 0x000fe4000f8e02ff */
[----:B------:R-:W-:Y:S02]  /*a3c0*/  IMAD R5, R6, R5, R15 ;  /* 0x0000000506057224 */ /* 0x000fe400078e020f */
        /* <DEDUP_REMOVED lines=16> */
[----:B------:R-:W-:Y:S01]  /*a4d0*/  LOP3.LUT R9, R7, 0x7ffffffc, RZ, 0xc0, !PT ;  /* 0x7ffffffc07097812 */ /* 0x000fe200078ec0ff */
[----:B------:R-:W-:Y:S01]  /*a4e0*/  IMAD R7, R14, 0x40, R155 ;  /* 0x000000400e077824 */ /* 0x000fe200078e029b */
[----:B------:R-:W-:Y:S01]  /*a4f0*/  LEA.HI.X R5, R2, UR5, R5, 0x2, P0 ;  /* 0x0000000502057c11 */ /* 0x000fe200080f1405 */
[----:B------:R-:W-:Y:S01]  /*a500*/  IMAD.IADD R11, R0, 0x1, -R11 ;  /* 0x00000001000b7824 */ /* 0x000fe200078e0a0b */
[----:B------:R0:W1:Y:S01]  /*a510*/  SHFL.IDX PT, R2, R4, RZ, 0x1c1f ;  /* 0x001c1fff04027589 */ /* 0x00006200000e0000 */
[----:B------:R-:W-:Y:S01]  /*a520*/  IMAD.IADD R0, R8, 0x1, -R9 ;  /* 0x0000000108007824 */ /* 0x000fe200078e0a09 */
[----:B------:R-:W-:-:S02]  /*a530*/  ISETP.GE.AND P0, PT, R7, R6, PT ;  /* 0x000000060700720c */ /* 0x000fc40003f06270 */
[----:B------:R0:W2:Y:S01]  /*a540*/  SHFL.IDX PT, R3, R5, RZ, 0x1c1f ;  /* 0x001c1fff05037589 */ /* 0x0000a200000e0000 */
[----:B------:R-:W-:-:S04]  /*a550*/  IMAD R0, R11, 0x80, R0 ;  /* 0x000000800b007824 */ /* 0x000fc800078e0200 */
[----:B------:R-:W-:-:S06]  /*a560*/  IMAD.SHL.U32 R0, R0, 0x2, RZ ;  /* 0x0000000200007824 */ /* 0x000fcc00078e00ff */
        /* <DEDUP_REMOVED lines=11> */
[----:B------:R-:W-:Y:S01]  /*a620*/  VIADD R18, R0, 0x30 ;  /* 0x0000003000127836 */ /* 0x000fe20000000000 */
[----:B------:R-:W-:Y:S01]  /*a630*/  ISETP.GE.AND P0, PT, R16, UR4, PT ;  /* 0x0000000410007c0c */ /* 0x000fe2000bf06270 */
[C---:B------:R-:W-:Y:S01]  /*a640*/  VIADD R19, R0.reuse, 0x38 ;  /* 0x0000003800137836 */ /* 0x040fe20000000000 */
[----:B------:R-:W-:Y:S01]  /*a650*/  ISETP.GE.AND P1, PT, R17, UR4, PT ;  /* 0x0000000411007c0c */ /* 0x000fe2000bf26270 */
[C---:B------:R-:W-:Y:S01]  /*a660*/  VIADD R21, R0.reuse, 0x48 ;  /* 0x0000004800157836 */ /* 0x040fe20000000000 */
[C---:B------:R-:W-:Y:S01]  /*a670*/  IADD3 R20, R0.reuse, 0x40, RZ ;  /* 0x0000004000147810 */ /* 0x040fe20007ffe0ff */
[C---:B------:R-:W-:Y:S01]  /*a680*/  VIADD R22, R0.reuse, 0x50 ;  /* 0x0000005000167836 */ /* 0x040fe20000000000 */
[C---:B------:R-:W-:Y:S01]  /*a690*/  @!P2 LEA.HI R8, R0.reuse, R0, RZ, 0x1 ;  /* 0x000000000008a211 */ /* 0x040fe200078f08ff */
[----:B------:R-:W-:Y:S01]  /*a6a0*/  VIADD R23, R0, 0x58 ;  /* 0x0000005800177836 */ /* 0x000fe20000000000 */
[----:B------:R-:W-:-:S02]  /*a6b0*/  @!P3 LEA.HI R10, R9, R9, RZ, 0x1 ;  /* 0x00000009090ab211 */ /* 0x000fc400078f08ff */
[----:B------:R-:W-:Y:S02]  /*a6c0*/  @!P4 LEA.HI R12, R11, R11, RZ, 0x1 ;  /* 0x0000000b0b0cc211 */ /* 0x000fe400078f08ff */
[----:B------:R-:W-:Y:S02]  /*a6d0*/  @!P5 LEA.HI R14, R13, R13, RZ, 0x1 ;  /* 0x0000000d0d0ed211 */ /* 0x000fe400078f08ff */
[----:B------:R-:W-:Y:S02]  /*a6e0*/  @!P2 LOP3.LUT R9, R8, 0xfffffffe, RZ, 0xc0, !PT ;  /* 0xfffffffe0809a812 */ /* 0x000fe400078ec0ff */
[----:B------:R-:W-:Y:S02]  /*a6f0*/  @!P3 LOP3.LUT R11, R10, 0xfffffffe, RZ, 0xc0, !PT ;  /* 0xfffffffe0a0bb812 */ /* 0x000fe400078ec0ff */
[----:B------:R-:W-:Y:S01]  /*a700*/  @!P4 LOP3.LUT R13, R12, 0xfffffffe, RZ, 0xc0, !PT ;  /* 0xfffffffe0c0dc812 */ /* 0x000fe200078ec0ff */
[----:B-12---:R-:W-:Y:S01]  /*a710*/  @!P2 IMAD.WIDE R8, R9, 0x4, R2 ;  /* 0x000000040908a825 */ /* 0x006fe200078e0202 */
[----:B------:R-:W-:-:S02]  /*a720*/  @!P5 LOP3.LUT R15, R14, 0xfffffffe, RZ, 0xc0, !PT ;  /* 0xfffffffe0e0fd812 */ /* 0x000fc400078ec0ff */
[----:B------:R-:W-:Y:S01]  /*a730*/  ISETP.GE.AND P6, PT, R22, UR4, PT ;  /* 0x0000000416007c0c */ /* 0x000fe2000bfc6270 */
        /* <DEDUP_REMOVED lines=9> */
[----:B------:R-:W-:Y:S01]  /*a7d0*/  @!P0 LEA.HI R16, R16, R16, RZ, 0x1 ;  /* 0x0000001010108211 */ /* 0x000fe200078f08ff */
[----:B------:R3:W-:Y:S01]  /*a7e0*/  @!P5 ST.E.64 desc[UR36][R14.64], R36 ;  /* 0x000000240e00d985 */ /* 0x0007e2000c101b24 */
[----:B------:R-:W-:Y:S01]  /*a7f0*/  ISETP.GE.AND P5, PT, R21, UR4, PT ;  /* 0x0000000415007c0c */ /* 0x000fe2000bfa6270 */
[----:B0-----:R-:W-:Y:S01]  /*a800*/  VIADD R24, R0, 0x60 ;  /* 0x0000006000187836 */ /* 0x001fe20000000000 */
[----:B------:R-:W-:Y:S02]  /*a810*/  @!P1 LEA.HI R17, R17, R17, RZ, 0x1 ;  /* 0x0000001111119211 */ /* 0x000fe400078f08ff */
[----:B------:R-:W-:Y:S02]  /*a820*/  @!P0 LOP3.LUT R9, R16, 0xfffffffe, RZ, 0xc0, !PT ;  /* 0xfffffffe10098812 */ /* 0x000fe400078ec0ff */
[----:B-1----:R-:W-:Y:S02]  /*a830*/  @!P1 LOP3.LUT R11, R17, 0xfffffffe, RZ, 0xc0, !PT ;  /* 0xfffffffe110b9812 */ /* 0x002fe400078ec0ff */
        /* <DEDUP_REMOVED lines=16> */
[----:B------:R-:W-:Y:S01]  /*a940*/  VIADD R22, R0, 0x88 ;  /* 0x0000008800167836 */ /* 0x000fe20000000000 */
[----:B------:R-:W-:Y:S01]  /*a950*/  ISETP.GE.AND P1, PT, R23, UR4, PT ;  /* 0x0000000417007c0c */ /* 0x000fe2000bf26270 */
[----:B0-----:R-:W-:Y:S01]  /*a960*/  @!P2 IMAD.WIDE R8, R13, 0x4, R2 ;  /* 0x000000040d08a825 */ /* 0x001fe200078e0202 */
[----:B------:R-:W-:-:S03]  /*a970*/  ISETP.GE.AND P0, PT, R24, UR4, PT ;  /* 0x0000000418007c0c */ /* 0x000fc6000bf06270 */
[--C-:B-1----:R-:W-:Y:S01]  /*a980*/  @!P3 IMAD.WIDE R10, R19, 0x4, R2.reuse ;  /* 0x00000004130ab825 */ /* 0x102fe200078e0202 */
[----:B------:R0:W-:Y:S01]  /*a990*/  @!P2 ST.E.64 desc[UR36][R8.64], R48 ;  /* 0x000000300800a985 */ /* 0x0001e2000c101b24 */
[----:B------:R-:W-:Y:S02]  /*a9a0*/  ISETP.GE.AND P2, PT, R18, UR4, PT ;  /* 0x0000000412007c0c */ /* 0x000fe4000bf46270 */
        /* <DEDUP_REMOVED lines=11> */
[----:B------:R-:W-:Y:S01]  /*aa60*/  VIADD R21, R0, 0x80 ;  /* 0x0000008000157836 */ /* 0x000fe20000000000 */
[----:B------:R-:W-:Y:S02]  /*aa70*/  @!P0 LEA.HI R24, R24, R24, RZ, 0x1 ;  /* 0x0000001818188211 */ /* 0x000fe400078f08ff */
[----:B------:R-:W-:Y:S02]  /*aa80*/  ISETP.GE.AND P6, PT, R19, UR4, PT ;  /* 0x0000000413007c0c */ /* 0x000fe4000bfc6270 */
[----:B------:R-:W-:-:S02]  /*aa90*/  ISETP.GE.AND P4, PT, R21, UR4, PT ;  /* 0x0000000415007c0c */ /* 0x000fc4000bf86270 */
[----:B0-----:R-:W-:Y:S01]  /*aaa0*/  @!P1 LOP3.LUT R9, R23, 0xfffffffe, RZ, 0xc0, !PT ;  /* 0xfffffffe17099812 */ /* 0x001fe200078ec0ff */
[----:B------:R-:W-:Y:S01]  /*aab0*/  VIADD R23, R0, 0x90 ;  /* 0x0000009000177836 */ /* 0x000fe20000000000 */
        /* <DEDUP_REMOVED lines=14> */
[----:B---3--:R-:W-:Y:S01]  /*aba0*/  @!P5 LOP3.LUT R15, R20, 0xfffffffe, RZ, 0xc0, !PT ;  /* 0xfffffffe140fd812 */ /* 0x008fe200078ec0ff */
[----:B------:R-:W-:Y:S01]  /*abb0*/  VIADD R20, R0, 0xb0 ;  /* 0x000000b000147836 */ /* 0x000fe20000000000 */
[----:B------:R-:W-:Y:S02]  /*abc0*/  @!P4 LOP3.LUT R21, R21, 0xfffffffe, RZ, 0xc0, !PT ;  /* 0xfffffffe1515c812 */ /* 0x000fe400078ec0ff */
[----:B----4-:R-:W-:Y:S01]  /*abd0*/  @!P3 LOP3.LUT R17, R22, 0xfffffffe, RZ, 0xc0, !PT ;  /* 0xfffffffe1611b812 */ /* 0x010fe200078ec0ff */
        /* <DEDUP_REMOVED lines=22> */
[----:B0-----:R-:W-:Y:S02]  /*ad40*/  @!P0 LOP3.LUT R9, R23, 0xfffffffe, RZ, 0xc0, !PT ;  /* 0xfffffffe17098812 */ /* 0x001fe400078ec0ff */
[----:B------:R-:W-:Y:S02]  /*ad50*/  @!P2 LEA.HI R18, R18, R18, RZ, 0x1 ;  /* 0x000000121212a211 */ /* 0x000fe400078f08ff */
[----:B-1----:R-:W-:Y:S01]  /*ad60*/  @!P1 LOP3.LUT R11, R24, 0xfffffffe, RZ, 0xc0, !PT ;  /* 0xfffffffe180b9812 */ /* 0x002fe200078ec0ff */
[--C-:B------:R-:W-:Y:S01]  /*ad70*/  @!P0 IMAD.WIDE R8, R9, 0x4, R2.reuse ;  /* 0x0000000409088825 */ /* 0x100fe200078e0202 */
[----:B------:R-:W-:Y:S02]  /*ad80*/  @!P4 LEA.HI R20, R20, R20, RZ, 0x1 ;  /* 0x000000141414c211 */ /* 0x000fe400078f08ff */
[----:B--2---:R-:W-:Y:S01]  /*ad90*/  @!P2 LOP3.LUT R13, R18, 0xfffffffe, RZ, 0xc0, !PT ;  /* 0xfffffffe120da812 */ /* 0x004fe200078ec0ff */
[--C-:B------:R-:W-:Y:S01]  /*ada0*/  @!P1 IMAD.WIDE R10, R11, 0x4, R2.reuse ;  /* 0x000000040b0a9825 */ /* 0x100fe200078e0202 */
[----:B------:R-:W-:Y:S01]  /*adb0*/  @!P3 LEA.HI R19, R19, R19, RZ, 0x1 ;  /* 0x000000131313b211 */ /* 0x000fe200078f08ff */
[----:B------:R0:W-:Y:S01]  /*adc0*/  @!P0 ST.E.64 desc[UR36][R8.64], R96 ;  /* 0x0000006008008985 */ /* 0x0001e2000c101b24 */
[----:B------:R-:W-:Y:S01]  /*add0*/  @!P5 LEA.HI R21, R21, R21, RZ, 0x1 ;  /* 0x000000151515d211 */ /* 0x000fe200078f08ff */
[----:B------:R-:W-:Y:S01]  /*ade0*/  @!P2 IMAD.WIDE R12, R13, 0x4, R2 ;  /* 0x000000040d0ca825 */ /* 0x000fe200078e0202 */
[----:B------:R-:W-:Y:S01]  /*adf0*/  @!P3 LOP3.LUT R19, R19, 0xfffffffe, RZ, 0xc0, !PT ;  /* 0xfffffffe1313b812 */ /* 0x000fe200078ec0ff */
[----:B------:R1:W-:Y:S01]  /*ae00*/  @!P1 ST.E.64 desc[UR36][R10.64], R100 ;  /* 0x000000640a009985 */ /* 0x0003e2000c101b24 */
[----:B------:R-:W-:Y:S01]  /*ae10*/  @!P6 LEA.HI R22, R22, R22, RZ, 0x1 ;  /* 0x000000161616e211 */ /* 0x000fe200078f08ff */
[----:B------:R-:W-:Y:S01]  /*ae20*/  VIADD R18, R0, 0xc8 ;  /* 0x000000c800127836 */ /* 0x000fe20000000000 */
[----:B---3--:R-:W-:Y:S01]  /*ae30*/  @!P4 LOP3.LUT R15, R20, 0xfffffffe, RZ, 0xc0, !PT ;  /* 0xfffffffe140fc812 */ /* 0x008fe200078ec0ff */
[----:B------:R2:W-:Y:S01]  /*ae40*/  @!P2 ST.E.64 desc[UR36][R12.64], R104 ;  /* 0x000000680c00a985 */ /* 0x0005e2000c101b24 */
[----:B------:R-:W-:Y:S01]  /*ae50*/  @!P5 LOP3.LUT R21, R21, 0xfffffffe, RZ, 0xc0, !PT ;  /* 0xfffffffe1515d812 */ /* 0x000fe200078ec0ff */
[----:B------:R-:W-:Y:S01]  /*ae60*/  VIADD R20, R0, 0xd8 ;  /* 0x000000d800147836 */ /* 0x000fe20000000000 */
[----:B----4-:R-:W-:-:S02]  /*ae70*/  @!P6 LOP3.LUT R17, R22, 0xfffffffe, RZ, 0xc0, !PT ;  /* 0xfffffffe1611e812 */ /* 0x010fc400078ec0ff */
[----:B------:R-:W-:Y:S01]  /*ae80*/  ISETP.GE.AND P0, PT, R18, UR4, PT ;  /* 0x0000000412007c0c */ /* 0x000fe2000bf06270 */
[--C-:B0-----:R-:W-:Y:S01]  /*ae90*/  @!P3 IMAD.WIDE R8, R19, 0x4, R2.reuse ;  /* 0x000000041308b825 */ /* 0x101fe200078e0202 */
[----:B------:R-:W-:Y:S02]  /*aea0*/  IADD3 R19, R0, 0xd0, RZ ;  /* 0x000000d000137810 */ /* 0x000fe40007ffe0ff */
[----:B------:R-:W-:Y:S01]  /*aeb0*/  ISETP.GE.AND P2, PT, R20, UR4, PT ;  /* 0x0000000414007c0c */ /* 0x000fe2000bf46270 */
[--C-:B-1----:R-:W-:Y:S01]  /*aec0*/  @!P4 IMAD.WIDE R10, R15, 0x4, R2.reuse ;  /* 0x000000040f0ac825 */ /* 0x102fe200078e0202 */
[----:B------:R0:W-:Y:S01]  /*aed0*/  @!P3 ST.E.64 desc[UR36][R8.64], R108 ;  /* 0x0000006c0800b985 */ /* 0x0001e2000c101b24 */
[----:B------:R-:W-:Y:S02]  /*aee0*/  ISETP.GE.AND P1, PT, R19, UR4, PT ;  /* 0x0000000413007c0c */ /* 0x000fe4000bf26270 */
[--C-:B------:R-:W-:Y:S01]  /*aef0*/  @!P5 IMAD.WIDE R14, R21, 0x4, R2.reuse ;  /* 0x00000004150ed825 */ /* 0x100fe200078e0202 */
[----:B------:R1:W-:Y:S03]  /*af00*/  @!P4 ST.E.64 desc[UR36][R10.64], R112 ;  /* 0x000000700a00c985 */ /* 0x0003e6000c101b24 */
[----:B------:R-:W-:Y:S01]  /*af10*/  @!P6 IMAD.WIDE R16, R17, 0x4, R2 ;  /* 0x000000041110e825 */ /* 0x000fe200078e0202 */
[----:B------:R3:W-:Y:S01]  /*af20*/  @!P5 ST.E.64 desc[UR36][R14.64], R116 ;  /* 0x000000740e00d985 */ /* 0x0007e2000c101b24 */
[----:B------:R-:W-:-:S02]  /*af30*/  @!P0 LEA.HI R18, R18, R18, RZ, 0x1 ;  /* 0x0000001212128211 */ /* 0x000fc400078f08ff */
[C---:B------:R-:W-:Y:S01]  /*af40*/  VIADD R21, R0.reuse, 0xe0 ;  /* 0x000000e000157836 */ /* 0x040fe20000000000 */
[----:B------:R4:W-:Y:S01]  /*af50*/  @!P6 ST.E.64 desc[UR36][R16.64], R120 ;  /* 0x000000781000e985 */ /* 0x0009e2000c101b24 */
[C---:B--2---:R-:W-:Y:S01]  /*af60*/  VIADD R12, R0.reuse, 0xe8 ;  /* 0x000000e8000c7836 */ /* 0x044fe20000000000 */
[----:B------:R-:W-:Y:S01]  /*af70*/  @!P1 LEA.HI R19, R19, R19, RZ, 0x1 ;  /* 0x0000001313139211 */ /* 0x000fe200078f08ff */
[C---:B0-----:R-:W-:Y:S01]  /*af80*/  VIADD R9, R0.reuse, 0xf8 ;  /* 0x000000f800097836 */ /* 0x041fe20000000000 */
[----:B------:R-:W-:Y:S01]  /*af90*/  ISETP.GE.AND P3, PT, R21, UR4, PT ;  /* 0x0000000415007c0c */ /* 0x000fe2000bf66270 */
[----:B------:R-:W-:Y:S01]  /*afa0*/  VIADD R13, R0, 0xf0 ;  /* 0x000000f0000d7836 */ /* 0x000fe20000000000 */
[----:B------:R-:W-:Y:S02]  /*afb0*/  ISETP.GE.AND P4, PT, R12, UR4, PT ;  /* 0x000000040c007c0c */ /* 0x000fe4000bf86270 */
[----:B------:R-:W-:Y:S02]  /*afc0*/  ISETP.GE.AND P6, PT, R9, UR4, PT ;  /* 0x0000000409007c0c */ /* 0x000fe4000bfc6270 */
[----:B------:R-:W-:-:S02]  /*afd0*/  ISETP.GE.AND P5, PT, R13, UR4, PT ;  /* 0x000000040d007c0c */ /* 0x000fc4000bfa6270 */
[----:B------:R-:W-:Y:S02]  /*afe0*/  @!P2 LEA.HI R20, R20, R20, RZ, 0x1 ;  /* 0x000000141414a211 */ /* 0x000fe400078f08ff */
[----:B-1----:R-:W-:-:S03]  /*aff0*/  @!P1 LOP3.LUT R11, R19, 0xfffffffe, RZ, 0xc0, !PT ;  /* 0xfffffffe130b9812 */ /* 0x002fc600078ec0ff */
[----:B------:R-:W-:Y:S02]  /*b000*/  @!P3 LEA.HI R21, R21, R21, RZ, 0x1 ;  /* 0x000000151515b211 */ /* 0x000fe400078f08ff */
[----:B------:R-:W-:Y:S02]  /*b010*/  @!P4 LEA.HI R12, R12, R12, RZ, 0x1 ;  /* 0x0000000c0c0cc211 */ /* 0x000fe400078f08ff */
[----:B------:R-:W-:Y:S02]  /*b020*/  @!P6 LEA.HI R10, R9, R9, RZ, 0x1 ;  /* 0x00000009090ae211 */ /* 0x000fe400078f08ff */
[----:B------:R-:W-:Y:S02]  /*b030*/  @!P5 LEA.HI R8, R13, R13, RZ, 0x1 ;  /* 0x0000000d0d08d211 */ /* 0x000fe400078f08ff */
[----:B------:R-:W-:Y:S02]  /*b040*/  @!P0 LOP3.LUT R9, R18, 0xfffffffe, RZ, 0xc0, !PT ;  /* 0xfffffffe12098812 */ /* 0x000fe400078ec0ff */
[----:B------:R-:W-:-:S02]  /*b050*/  @!P2 LOP3.LUT R13, R20, 0xfffffffe, RZ, 0xc0, !PT ;  /* 0xfffffffe140da812 */ /* 0x000fc400078ec0ff */
[----:B---3--:R-:W-:Y:S02]  /*b060*/  @!P3 LOP3.LUT R15, R21, 0xfffffffe, RZ, 0xc0, !PT ;  /* 0xfffffffe150fb812 */ /* 0x008fe400078ec0ff */
[----:B----4-:R-:W-:Y:S01]  /*b070*/  @!P4 LOP3.LUT R17, R12, 0xfffffffe, RZ, 0xc0, !PT ;  /* 0xfffffffe0c11c812 */ /* 0x010fe200078ec0ff */
[--C-:B------:R-:W-:Y:S01]  /*b080*/  @!P2 IMAD.WIDE R12, R13, 0x4, R2.reuse ;  /* 0x000000040d0ca825 */ /* 0x100fe200078e0202 */
[----:B------:R-:W-:Y:S02]  /*b090*/  @!P5 LOP3.LUT R19, R8, 0xfffffffe, RZ, 0xc0, !PT ;  /* 0xfffffffe0813d812 */ /* 0x000fe400078ec0ff */
[----:B------:R-:W-:Y:S01]  /*b0a0*/  @!P6 LOP3.LUT R21, R10, 0xfffffffe, RZ, 0xc0, !PT ;  /* 0xfffffffe0a15e812 */ /* 0x000fe200078ec0ff */
[----:B------:R-:W-:-:S04]  /*b0b0*/  @!P0 IMAD.WIDE R8, R9, 0x4, R2 ;  /* 0x0000000409088825 */ /* 0x000fc800078e0202 */
        /* <DEDUP_REMOVED lines=12> */
.L_x_211:
[----:B------:R-:W-:Y:S05]  /*b180*/  BSYNC B0 ;  /* 0x0000000000007941 */ /* 0x000fea0003800000 */
.L_x_210:
[----:B------:R-:W-:Y:S01]  /*b190*/  VIADD R7, R7, 0x8 ;  /* 0x0000000807077836 */ /* 0x000fe20000000000 */
[----:B0-2---:R2:W3:Y:S04]  /*b1a0*/  SHFL.IDX PT, R3, R5, 0x1, 0x1c1f ;  /* 0x003c1f0005037f89 */ /* 0x0054e800000e0000 */
[----:B------:R-:W-:Y:S01]  /*b1b0*/  ISETP.GE.AND P0, PT, R7, R6, PT ;  /* 0x000000060700720c */ /* 0x000fe20003f06270 */
[----:B-1----:R2:W4:-:S12]  /*b1c0*/  SHFL.IDX PT, R2, R4, 0x1, 0x1c1f ;  /* 0x003c1f0004027f89 */ /* 0x00251800000e0000 */
        /* <DEDUP_REMOVED lines=15> */
[----:B------:R-:W-:-:S02]  /*b2c0*/  VIADD R15, R0, 0x40 ;  /* 0x00000040000f7836 */ /* 0x000fc40000000000 */
[C---:B------:R-:W-:Y:S01]  /*b2d0*/  @!P0 LEA.HI R4, R0.reuse, R0, RZ, 0x1 ;  /* 0x0000000000048211 */ /* 0x040fe200078f08ff */
[C---:B------:R-:W-:Y:S01]  /*b2e0*/  VIADD R16, R0.reuse, 0x48 ;  /* 0x0000004800107836 */ /* 0x040fe20000000000 */
[----:B------:R-:W-:Y:S01]  /*b2f0*/  @!P1 LEA.HI R6, R5, R5, RZ, 0x1 ;  /* 0x0000000505069211 */ /* 0x000fe200078f08ff */
[C---:B------:R-:W-:Y:S01]  /*b300*/  VIADD R18, R0.reuse, 0x50 ;  /* 0x0000005000127836 */ /* 0x040fe20000000000 */
[----:B------:R-:W-:Y:S01]  /*b310*/  @!P2 LEA.HI R8, R7, R7, RZ, 0x1 ;  /* 0x000000070708a211 */ /* 0x000fe200078f08ff */
[----:B------:R-:W-:Y:S01]  /*b320*/  VIADD R20, R0, 0x80 ;  /* 0x0000008000147836 */ /* 0x000fe20000000000 */
[----:B------:R-:W-:Y:S02]  /*b330*/  @!P0 LOP3.LUT R5, R4, 0xfffffffe, RZ, 0xc0, !PT ;  /* 0xfffffffe04058812 */ /* 0x000fe400078ec0ff */
[----:B------:R-:W-:Y:S02]  /*b340*/  @!P1 LOP3.LUT R7, R6, 0xfffffffe, RZ, 0xc0, !PT ;  /* 0xfffffffe06079812 */ /* 0x000fe400078ec0ff */
[----:B------:R-:W-:Y:S01]  /*b350*/  @!P2 LOP3.LUT R9, R8, 0xfffffffe, RZ, 0xc0, !PT ;  /* 0xfffffffe0809a812 */ /* 0x000fe200078ec0ff */
[----:B---34-:R-:W-:Y:S01]  /*b360*/  @!P0 IMAD.WIDE R4, R5, 0x4, R2 ;  /* 0x0000000405048825 */ /* 0x018fe200078e0202 */
        /* <DEDUP_REMOVED lines=25> */
[----:B------:R-:W-:Y:S01]  /*b500*/  @!P2 LOP3.LUT R11, R14, 0xfffffffe, RZ, 0xc0, !PT ;  /* 0xfffffffe0e0ba812 */ /* 0x000fe200078ec0ff */
[----:B------:R-:W-:Y:S01]  /*b510*/  VIADD R14, R0, 0x60 ;  /* 0x00000060000e7836 */ /* 0x000fe20000000000 */
[----:B------:R-:W-:-:S02]  /*b520*/  @!P3 LOP3.LUT R15, R15, 0xfffffffe, RZ, 0xc0, !PT ;  /* 0xfffffffe0f0fb812 */ /* 0x000fc400078ec0ff */
[----:B------:R-:W-:Y:S01]  /*b530*/  @!P4 LOP3.LUT R17, R16, 0xfffffffe, RZ, 0xc0, !PT ;  /* 0xfffffffe1011c812 */ /* 0x000fe200078ec0ff */
[----:B------:R-:W-:Y:S01]  /*b540*/  VIADD R16, R0, 0x70 ;  /* 0x0000007000107836 */ /* 0x000fe20000000000 */
[----:B------:R-:W-:Y:S02]  /*b550*/  ISETP.GE.AND P5, PT, R18, UR4, PT ;  /* 0x0000000412007c0c */ /* 0x000fe4000bfa6270 */
[----:B------:R-:W-:Y:S01]  /*b560*/  ISETP.GE.AND P6, PT, R19, UR4, PT ;  /* 0x0000000413007c0c */ /* 0x000fe2000bfc6270 */
[----:B0-----:R-:W-:-:S04]  /*b570*/  @!P0 IMAD.WIDE R4, R9, 0x4, R2 ;  /* 0x0000000409048825 */ /* 0x001fc800078e0202 */
[--C-:B-1----:R-:W-:Y:S01]  /*b580*/  @!P1 IMAD.WIDE R6, R13, 0x4, R2.reuse ;  /* 0x000000040d069825 */ /* 0x102fe200078e0202 */
[----:B------:R0:W-:Y:S01]  /*b590*/  @!P0 ST.E.64 desc[UR36][R4.64], R46 ;  /* 0x0000002e04008985 */ /* 0x0001e2000c101b24 */
[----:B------:R-:W-:Y:S02]  /*b5a0*/  ISETP.GE.AND P0, PT, R20, UR4, PT ;  /* 0x0000000414007c0c */ /* 0x000fe4000bf06270 */
[--C-:B------:R-:W-:Y:S01]  /*b5b0*/  @!P2 IMAD.WIDE R8, R11, 0x4, R2.reuse ;  /* 0x000000040b08a825 */ /* 0x100fe200078e0202 */
[----:B------:R1:W-:Y:S01]  /*b5c0*/  @!P1 ST.E.64 desc[UR36][R6.64], R50 ;  /* 0x0000003206009985 */ /* 0x0003e2000c101b24 */
[----:B------:R-:W-:Y:S02]  /*b5d0*/  @!P5 LEA.HI R18, R18, R18, RZ, 0x1 ;  /* 0x000000121212d211 */ /* 0x000fe400078f08ff */
[----:B------:R-:W-:Y:S01]  /*b5e0*/  @!P3 IMAD.WIDE R10, R15, 0x4, R2 ;  /* 0x000000040f0ab825 */ /* 0x000fe200078e0202 */
[----:B------:R2:W-:Y:S01]  /*b5f0*/  @!P2 ST.E.64 desc[UR36][R8.64], R54 ;  /* 0x000000360800a985 */ /* 0x0005e2000c101b24 */
[----:B------:R-:W-:-:S02]  /*b600*/  ISETP.GE.AND P2, PT, R16, UR4, PT ;  /* 0x0000000410007c0c */ /* 0x000fc4000bf46270 */
[----:B------:R-:W-:Y:S01]  /*b610*/  @!P4 IMAD.WIDE R12, R17, 0x4, R2 ;  /* 0x00000004110cc825 */ /* 0x000fe200078e0202 */
[----:B------:R3:W-:Y:S01]  /*b620*/  @!P3 ST.E.64 desc[UR36][R10.64], R58 ;  /* 0x0000003a0a00b985 */ /* 0x0007e2000c101b24 */
[----:B------:R-:W-:Y:S02]  /*b630*/  @!P6 LEA.HI R19, R19, R19, RZ, 0x1 ;  /* 0x000000131313e211 */ /* 0x000fe400078f08ff */
[C---:B------:R-:W-:Y:S01]  /*b640*/  VIADD R15, R0.reuse, 0x68 ;  /* 0x00000068000f7836 */ /* 0x040fe20000000000 */
[----:B------:R4:W-:Y:S01]  /*b650*/  @!P4 ST.E.64 desc[UR36][R12.64], R62 ;  /* 0x0000003e0c00c985 */ /* 0x0009e2000c101b24 */
[----:B------:R-:W-:Y:S01]  /*b660*/  VIADD R17, R0, 0x78 ;  /* 0x0000007800117836 */ /* 0x000fe20000000000 */
[----:B------:R-:W-:Y:S02]  /*b670*/  ISETP.GE.AND P4, PT, R14, UR4, PT ;  /* 0x000000040e007c0c */ /* 0x000fe4000bf86270 */
[----:B------:R-:W-:Y:S02]  /*b680*/  ISETP.GE.AND P3, PT, R15, UR4, PT ;  /* 0x000000040f007c0c */ /* 0x000fe4000bf66270 */
[----:B------:R-:W-:-:S02]  /*b690*/  ISETP.GE.AND P1, PT, R17, UR4, PT ;  /* 0x0000000411007c0c */ /* 0x000fc4000bf26270 */
[----:B0-----:R-:W-:Y:S01]  /*b6a0*/  @!P5 LOP3.LUT R5, R18, 0xfffffffe, RZ, 0xc0, !PT ;  /* 0xfffffffe1205d812 */ /* 0x001fe200078ec0ff */
[C---:B------:R-:W-:Y:S01]  /*b6b0*/  VIADD R18, R0.reuse, 0x88 ;  /* 0x0000008800127836 */ /* 0x040fe20000000000 */
        /* <DEDUP_REMOVED lines=23> */
[----:B------:R0:W-:Y:S03]  /*b830*/  @!P4 ST.E.64 desc[UR36][R4.64], R74 ;  /* 0x0000004a0400c985 */ /* 0x0001e6000c101b24 */
        /* <DEDUP_REMOVED lines=12> */
[----:B------:R-:W-:Y:S02]  /*b900*/  ISETP.GE.AND P0, PT, R14, UR4, PT ;  /* 0x000000040e007c0c */ /* 0x000fe4000bf06270 */
[----:B------:R-:W-:Y:S02]  /*b910*/  ISETP.GE.AND P4, PT, R15, UR4, PT ;  /* 0x000000040f007c0c */ /* 0x000fe4000bf86270 */
[----:B------:R-:W-:-:S02]  /*b920*/  ISETP.GE.AND P2, PT, R17, UR4, PT ;  /* 0x0000000411007c0c */ /* 0x000fc4000bf46270 */
[----:B------:R-:W-:Y:S02]  /*b930*/  @!P5 LEA.HI R19, R19, R19, RZ, 0x1 ;  /* 0x000000131313d211 */ /* 0x000fe400078f08ff */
        /* <DEDUP_REMOVED lines=18> */
[----:B----4-:R-:W-:Y:S01]  /*ba60*/  @!P1 LOP3.LUT R13, R20, 0xfffffffe, RZ, 0xc0, !PT ;  /* 0xfffffffe140d9812 */ /* 0x010fe200078ec0ff */
[----:B------:R-:W-:Y:S01]  /*ba70*/  VIADD R20, R0, 0xf0 ;  /* 0x000000f000147836 */ /* 0x000fe20000000000 */
[----:B------:R-:W-:Y:S01]  /*ba80*/  ISETP.GE.AND P5, PT, R18, UR4, PT ;  /* 0x0000000412007c0c */ /* 0x000fe2000bfa6270 */
[----:B0-----:R-:W-:Y:S01]  /*ba90*/  @!P0 IMAD.WIDE R4, R9, 0x4, R2 ;  /* 0x0000000409048825 */ /* 0x001fe200078e0202 */
[----:B------:R-:W-:-:S02]  /*baa0*/  ISETP.GE.AND P6, PT, R19, UR4, PT ;  /* 0x0000000413007c0c */ /* 0x000fc4000bfc6270 */
[----:B------:R-:W-:Y:S01]  /*bab0*/  IADD3 R16, R0, 0xe0, RZ ;  /* 0x000000e000107810 */ /* 0x000fe20007ffe0ff */
        /* <DEDUP_REMOVED lines=16> */
[----:B------:R-:W-:Y:S01]  /*bbc0*/  VIADD R0, R0, 0xf8 ;  /* 0x000000f800007836 */ /* 0x000fe20000000000 */
[----:B------:R-:W-:Y:S02]  /*bbd0*/  ISETP.GE.AND P1, PT, R15, UR4, PT ;  /* 0x000000040f007c0c */ /* 0x000fe4000bf26270 */
[----:B------:R-:W-:-:S02]  /*bbe0*/  ISETP.GE.AND P3, PT, R17, UR4, PT ;  /* 0x0000000411007c0c */ /* 0x000fc4000bf66270 */
        /* <DEDUP_REMOVED lines=33> */
.L_x_208:
[----:B------:R-:W0:Y:S02]  /*be00*/  S2R R0, SR_TID.X ;  /* 0x0000000000007919 */ /* 0x000e240000002100 */
[----:B0-----:R-:W-:-:S05]  /*be10*/  VIADD R2, R0, 0xffffff80 ;  /* 0xffffff8000027836 */ /* 0x001fca0000000000 */
        /* <DEDUP_REMOVED lines=19> */
[----:B------:R-:W-:Y:S02]  /*bf50*/  UIADD3 UR6, UR5, UR6, URZ ;  /* 0x0000000605067290 */ /* 0x000fe4000fffe03f */
[----:B------:R-:W-:Y:S01]  /*bf60*/  IMAD.U32 R3, RZ, RZ, UR5 ;  /* 0x00000005ff037e24 */ /* 0x000fe2000f8e00ff */
[----:B------:R-:W2:Y:S01]  /*bf70*/  @P0 LDC R7, c[0x0][0xcec] ;  /* 0x00033b00ff070b82 */ /* 0x000ea20000000800 */
[----:B------:R-:W-:Y:S01]  /*bf80*/  IMAD.U32 R2, RZ, RZ, UR4 ;  /* 0x00000004ff027e24 */ /* 0x000fe2000f8e00ff */
[----:B------:R-:W-:Y:S01]  /*bf90*/  ULDC.64 UR4, c[0x0][0xce0] ;  /* 0x0003380000047ab9 */ /* 0x000fe20000000a00 */
        /* <DEDUP_REMOVED lines=12> */
[----:B0-----:R-:W-:-:S04]  /*c060*/  IMAD R9, R8, R7, UR10 ;  /* 0x0000000a08097e24 */ /* 0x001fc8000f8e0207 */
[----:B------:R-:W-:Y:S02]  /*c070*/  IMAD.MOV R7, RZ, RZ, -R5 ;  /* 0x000000ffff077224 */ /* 0x000fe400078e0a05 */
        /* <DEDUP_REMOVED lines=20> */
.L_x_172:
[----:B------:R-:W-:-:S08]  /*c1c0*/  NOP ;  /* 0x0000000000007918 */ /* 0x000fd00000000000 */
[----:B0-----:R-:W0:-:S00]  /*c1d0*/  USETMAXREG.DEALLOC.CTAPOOL 0x28 ;  /* 0x00000028000079c8 */ /* 0x001e0000080e0500 */
[----:B0-----:R-:W-:-:S06]  /*c1e0*/  LOP3.LUT R17, R0, 0x3, RZ, 0xc0, !PT ;  /* 0x0000000300117812 */ /* 0x001fcc00078ec0ff */
[----:B------:R-:W0:Y:S01]  /*c1f0*/  S2UR UR6, SR_CTAID.Y ;  /* 0x00000000000679c3 */ /* 0x000e220000002600 */
[----:B------:R-:W1:Y:S07]  /*c200*/  SHFL.IDX PT, R0, R17, RZ, 0x1f ;  /* 0x00001fff11007589 */ /* 0x000e6e00000e0000 */
[----:B------:R-:W2:Y:S01]  /*c210*/  S2UR UR43, SR_CTAID.Z ;  /* 0x00000000002b79c3 */ /* 0x000ea20000002700 */
[----:B-1----:R-:W-:-:S13]  /*c220*/  ISETP.NE.AND P0, PT, R0, RZ, PT ;  /* 0x000000ff0000720c */ /* 0x002fda0003f05270 */
[----:B0-2---:R-:W-:Y:S05]  /*c230*/  @!P0 BRA `(.L_x_212) ;  /* 0x0000000000288947 */ /* 0x005fea0003800000 */
        /* <DEDUP_REMOVED lines=10> */
.L_x_212:
[----:B------:R-:W-:Y:S01]  /*c2e0*/  ULDC UR7, c[0x0][0xd50] ;  /* 0x0003540000077ab9 */ /* 0x000fe20000000800 */
[----:B------:R-:W-:Y:S01]  /*c2f0*/  UMOV UR39, UR6 ;  /* 0x0000000600277c82 */ /* 0x000fe20008000000 */
[----:B------:R-:W-:-:S11]  /*c300*/  UISETP.NE.AND UP0, UPT, UR7, 0x1, UPT ;  /* 0x000000010700788c */ /* 0x000fd6000bf05270 */
[----:B------:R-:W-:Y:S01]  /*c310*/  @UP0 ULDC UR4, c[0x0][0xd54] ;  /* 0x0003550000040ab9 */ /* 0x000fe20000000800 */
[----:B------:R-:W-:Y:S01]  /*c320*/  @UP0 ULDC UR8, c[0x0][0xd58] ;  /* 0x0003560000080ab9 */ /* 0x000fe20000000800 */
[----:B------:R-:W-:-:S04]  /*c330*/  UIMAD.WIDE.U32 UR4, UR6, UR4, URZ ;  /* 0x00000004060472a5 */ /* 0x000fc8000f8e003f */
[----:B------:R-:W-:-:S12]  /*c340*/  @UP0 USHF.R.U32.HI UR39, URZ, UR8, UR5 ;  /* 0x000000083f270299 */ /* 0x000fd80008011605 */
.L_x_213:
[----:B------:R-:W-:Y:S01]  /*c350*/  ISETP.LE.AND P0, PT, RZ, UR43, PT ;  /* 0x0000002bff007c0c */ /* 0x000fe2000bf03270 */
[----:B------:R-:W-:Y:S01]  /*c360*/  UIADD3 UR4, -UR39, URZ, URZ ;  /* 0x0000003f27047290 */ /* 0x000fe2000fffe13f */
[----:B------:R-:W-:Y:S01]  /*c370*/  IMAD.MOV.U32 R21, RZ, RZ, 0x1 ;  /* 0x00000001ff157424 */ /* 0x000fe200078e00ff */
[----:B------:R-:W-:Y:S01]  /*c380*/  MOV R8, RZ ;  /* 0x000000ff00087202 */ /* 0x000fe20000000f00 */
[----:B------:R-:W-:Y:S01]  /*c390*/  IMAD.MOV.U32 R4, RZ, RZ, 0x1 ;  /* 0x00000001ff047424 */ /* 0x000fe200078e00ff */
[----:B------:R-:W-:-:S08]  /*c3a0*/  UIMAD UR6, UR7, UR4, UR6 ;  /* 0x00000004070672a4 */ /* 0x000fd0000f8e0206 */
[----:B------:R-:W-:Y:S05]  /*c3b0*/  @!P0 BRA `(.L_x_214) ;  /* 0x00000040001c8947 */ /* 0x000fea0003800000 */
[----:B------:R-:W-:Y:S01]  /*c3c0*/  ULDC.64 UR4, c[0x0][0xb20] ;  /* 0x0002c80000047ab9 */ /* 0x000fe20000000a00 */
[----:B------:R-:W-:Y:S01]  /*c3d0*/  ULDC UR41, c[0x0][0x2f0] ;  /* 0x0000bc0000297ab9 */ /* 0x000fe20000000800 */
[----:B------:R-:W-:Y:S01]  /*c3e0*/  UISETP.NE.U32.AND UP0, UPT, UR4, URZ, UPT ;  /* 0x0000003f0400728c */ /* 0x000fe2000bf05070 */
[----:B------:R-:W-:-:S03]  /*c3f0*/  IMAD.MOV.U32 R29, RZ, RZ, RZ ;  /* 0x000000ffff1d7224 */ /* 0x000fc600078e00ff */
[----:B------:R-:W-:-:S06]  /*c400*/  UISETP.NE.AND.EX UP0, UPT, UR5, URZ, UPT, UP0 ;  /* 0x0000003f0500728c */ /* 0x000fcc000bf05300 */
[----:B------:R-:W-:-:S05]  /*c410*/  PLOP3.LUT P0, PT, PT, PT, UP0, 0x80, 0x0 ;  /* 0x000000000000781c */ /* 0x000fca0003f0f008 */
[----:B------:R-:W-:Y:S02]  /*c420*/  @UP0 ULDC.64 UR4, c[0x0][0xb20] ;  /* 0x0002c80000040ab9 */ /* 0x000fe40000000a00 */
[----:B------:R-:W-:-:S06]  /*c430*/  @UP0 UIMAD.WIDE UR4, UR43, 0x4, UR4 ;  /* 0x000000042b0408a5 */ /* 0x000fcc000f8e0204 */
[----:B------:R-:W-:Y:S02]  /*c440*/  IMAD.U32 R2, RZ, RZ, UR4 ;  /* 0x00000004ff027e24 */ /* 0x000fe4000f8e00ff */
[----:B------:R-:W-:Y:S01]  /*c450*/  IMAD.U32 R3, RZ, RZ, UR5 ;  /* 0x00000005ff037e24 */ /* 0x000fe2000f8e00ff */
[----:B------:R-:W-:Y:S02]  /*c460*/  ULDC.64 UR4, c[0x0][0x418] ;  /* 0x0001060000047ab9 */ /* 0x000fe40000000a00 */
[----:B------:R-:W-:Y:S02]  /*c470*/  UISETP.NE.U32.AND UP0, UPT, UR4, URZ, UPT ;  /* 0x0000003f0400728c */ /* 0x000fe4000bf05070 */
[----:B------:R0:W5:Y:S01]  /*c480*/  @P0 LDG.E R29, desc[UR36][R2.64] ;  /* 0x00000024021d0981 */ /* 0x000162000c1e1900 */
[----:B------:R-:W-:Y:S01]  /*c490*/  ULDC UR4, c[0x0][0x424] ;  /* 0x0001090000047ab9 */ /* 0x000fe20000000800 */
[----:B------:R-:W-:Y:S02]  /*c4a0*/  UISETP.NE.AND.EX UP0, UPT, UR5, URZ, UPT, UP0 ;  /* 0x0000003f0500728c */ /* 0x000fe4000bf05300 */
[----:B------:R-:W-:-:S02]  /*c4b0*/  ULOP3.LUT UR44, UR6, 0xffff, URZ, 0xc0, !UPT ;  /* 0x0000ffff062c7892 */ /* 0x000fc4000f8ec03f */
[----:B------:R-:W-:Y:S01]  /*c4c0*/  USEL UR4, UR4, 0x1, UP0 ;  /* 0x0000000104047887 */ /* 0x000fe20008000000 */
[----:B------:R-:W-:-:S03]  /*c4d0*/  UMOV UR38, URZ ;  /* 0x0000003f00267c82 */ /* 0x000fc60008000000 */
[----:B------:R-:W-:-:S04]  /*c4e0*/  UIMAD UR41, UR4, UR41, URZ ;  /* 0x00000029042972a4 */ /* 0x000fc8000f8e023f */
[----:B------:R-:W-:Y:S02]  /*c4f0*/  UISETP.GE.AND UP0, UPT, UR41, 0x1, UPT ;  /* 0x000000012900788c */ /* 0x000fe4000bf06270 */
[----:B------:R-:W-:-:S04]  /*c500*/  UIADD3 UR4, UR41, 0x3f, URZ ;  /* 0x0000003f29047890 */ /* 0x000fc8000fffe03f */
[----:B------:R-:W-:Y:S01]  /*c510*/  PLOP3.LUT P0, PT, PT, PT, UP0, 0x80, 0x0 ;  /* 0x000000000000781c */ /* 0x000fe20003f0f008 */
[----:B------:R-:W-:-:S04]  /*c520*/  USHF.R.S32.HI UR5, URZ, 0x1f, UR4 ;  /* 0x0000001f3f057899 */ /* 0x000fc80008011404 */
[----:B------:R-:W-:-:S04]  /*c530*/  ULEA.HI UR5, UR5, UR4, URZ, 0x6 ;  /* 0x0000000405057291 */ /* 0x000fc8000f8f303f */
[----:B------:R-:W-:-:S04]  /*c540*/  USHF.R.S32.HI UR40, URZ, 0x6, UR5 ;  /* 0x000000063f287899 */ /* 0x000fc80008011405 */
[----:B0-----:R-:W-:Y:S08]  /*c550*/  @!P0 BRA `(.L_x_215) ;  /* 0x0000000000848947 */ /* 0x001ff00003800000 */
[----:B------:R-:W-:Y:S01]  /*c560*/  USHF.R.U32.HI UR6, URZ, 0x10, UR6 ;  /* 0x000000103f067899 */ /* 0x000fe20008011606 */
[----:B------:R-:W-:-:S03]  /*c570*/  UMOV UR4, URZ ;  /* 0x0000003f00047c82 */ /* 0x000fc60008000000 */
        /* <DEDUP_REMOVED lines=31> */
.L_x_215:
[----:B------:R-:W-:Y:S02]  /*c770*/  UIMAD UR45, UR44, UR38, URZ ;  /* 0x000000262c2d72a4 */ /* 0x000fe4000f8e023f */
[----:B------:R-:W-:Y:S02]  /*c780*/  IMAD.U32 R3, RZ, RZ, UR38 ;  /* 0x00000026ff037e24 */ /* 0x000fe4000f8e00ff */
[----:B------:R-:W-:Y:S02]  /*c790*/  IMAD.MOV.U32 R8, RZ, RZ, RZ ;  /* 0x000000ffff087224 */ /* 0x000fe400078e00ff */
[----:B------:R-:W-:Y:S02]  /*c7a0*/  IMAD.MOV.U32 R4, RZ, RZ, 0x1 ;  /* 0x00000001ff047424 */ /* 0x000fe400078e00ff */
[----:B------:R-:W-:-:S05]  /*c7b0*/  IMAD.U32 R28, RZ, RZ, UR45 ;  /* 0x0000002dff1c7e24 */ /* 0x000fca000f8e00ff */
[----:B------:R-:W-:-:S04]  /*c7c0*/  VIADDMNMX R28, R28, R3, UR40, PT ;  /* 0x000000281c1c7e46 */ /* 0x000fc8000b800103 */
        /* <DEDUP_REMOVED lines=13> */
[----:B------:R-:W-:Y:S01]  /*c8a0*/  MOV R8, 0x70 ;  /* 0x0000007000087802 */ /* 0x000fe20000000f00 */
[----:B------:R-:W-:Y:S01]  /*c8b0*/  IMAD.U32 R5, RZ, RZ, UR5 ;  /* 0x00000005ff057e24 */ /* 0x000fe2000f8e00ff */
[----:B------:R-:W0:Y:S01]  /*c8c0*/  LDC.64 R2, c[0x4][R2] ;  /* 0x0100000002027b82 */ /* 0x000e220000000a00 */
[----:B------:R-:W-:Y:S01]  /*c8d0*/  ULDC.64 UR4, c[0x4][0x8] ;  /* 0x0100020000047ab9 */ /* 0x000fe20000000a00 */
[----:B------:R-:W-:Y:S02]  /*c8e0*/  IMAD.U32 R6, RZ, RZ, UR6 ;  /* 0x00000006ff067e24 */ /* 0x000fe4000f8e00ff */
[----:B------:R-:W-:-:S02]  /*c8f0*/  IMAD.U32 R7, RZ, RZ, UR7 ;  /* 0x00000007ff077e24 */ /* 0x000fc4000f8e00ff */
[----:B------:R-:W-:Y:S02]  /*c900*/  IMAD.U32 R10, RZ, RZ, UR4 ;  /* 0x00000004ff0a7e24 */ /* 0x000fe4000f8e00ff */
[----:B------:R-:W-:Y:S02]  /*c910*/  IMAD.U32 R11, RZ, RZ, UR5 ;  /* 0x00000005ff0b7e24 */ /* 0x000fe4000f8e00ff */
[----:B------:R-:W-:Y:S02]  /*c920*/  IMAD.MOV.U32 R12, RZ, RZ, 0x1 ;  /* 0x00000001ff0c7424 */ /* 0x000fe400078e00ff */
[----:B------:R-:W-:-:S07]  /*c930*/  IMAD.MOV.U32 R13, RZ, RZ, RZ ;  /* 0x000000ffff0d7224 */ /* 0x000fce00078e00ff */
[----:B------:R-:W-:-:S07]  /*c940*/  LEPC R20, `(.L_x_216) ;  /* 0x000000001014794e */ /* 0x000fce0000000000 */
[----:B0----5:R-:W-:Y:S05]  /*c950*/  CALL.ABS.NOINC R2 ;  /* 0x0000000002007343 */ /* 0x021fea0003c00000 */
.L_x_216:
        /* <DEDUP_REMOVED lines=19> */
[----:B-1---5:R-:W-:Y:S05]  /*ca90*/  CALL.ABS.NOINC R2 ;  /* 0x0000000002007343 */ /* 0x022fea0003c00000 */
.L_x_218:
[----:B------:R0:W1:Y:S01]  /*caa0*/  LDC.64 R2, c[0x4][R16] ;  /* 0x0100000010027b82 */ /* 0x0000620000000a00 */
[----:B------:R-:W-:Y:S01]  /*cab0*/  ULDC.64 UR4, c[0x4][0x90] ;  /* 0x0100240000047ab9 */ /* 0x000fe20000000a00 */
[----:B------:R-:W-:Y:S01]  /*cac0*/  ULDC.64 UR6, c[0x4][0x98] ;  /* 0x0100260000067ab9 */ /* 0x000fe20000000a00 */
[----:B------:R-:W-:Y:S02]  /*cad0*/  IMAD.U32 R4, RZ, RZ, UR4 ;  /* 0x00000004ff047e24 */ /* 0x000fe4000f8e00ff */
[----:B------:R-:W-:Y:S01]  /*cae0*/  IMAD.U32 R5, RZ, RZ, UR5 ;  /* 0x00000005ff057e24 */ /* 0x000fe2000f8e00ff */
        /* <DEDUP_REMOVED lines=9> */
[----:B-1----:R-:W-:Y:S05]  /*cb80*/  CALL.ABS.NOINC R2 ;  /* 0x0000000002007343 */ /* 0x002fea0003c00000 */
.L_x_217:
[----:B------:R-:W-:Y:S01]  /*cb90*/  ULDC.64 UR4, c[0x0][0xaf0] ;  /* 0x0002bc0000047ab9 */ /* 0x000fe20000000a00 */
[----:B------:R-:W-:Y:S01]  /*cba0*/  IMAD.U32 R25, RZ, RZ, UR43 ;  /* 0x0000002bff197e24 */ /* 0x000fe2000f8e00ff */
[----:B------:R-:W-:Y:S01]  /*cbb0*/  UISETP.NE.U32.AND UP0, UPT, UR4, URZ, UPT ;  /* 0x0000003f0400728c */ /* 0x000fe2000bf05070 */
[----:B------:R-:W0:Y:S03]  /*cbc0*/  LDC R11, c[0x0][0x430] ;  /* 0x00010c00ff0b7b82 */ /* 0x000e260000000800 */
[----:B------:R-:W-:-:S06]  /*cbd0*/  UISETP.NE.AND.EX UP0, UPT, UR5, URZ, UPT, UP0 ;  /* 0x0000003f0500728c */ /* 0x000fcc000bf05300 */
[----:B------:R-:W-:-:S05]  /*cbe0*/  PLOP3.LUT P0, PT, PT, PT, UP0, 0x80, 0x0 ;  /* 0x000000000000781c */ /* 0x000fca0003f0f008 */
[----:B------:R-:W-:Y:S02]  /*cbf0*/  @UP0 ULDC.64 UR4, c[0x0][0xaf0] ;  /* 0x0002bc0000040ab9 */ /* 0x000fe40000000a00 */
[----:B------:R-:W-:-:S06]  /*cc00*/  @UP0 UIMAD.WIDE UR4, UR43, 0x4, UR4 ;  /* 0x000000042b0408a5 */ /* 0x000fcc000f8e0204 */
[----:B------:R-:W-:Y:S01]  /*cc10*/  IMAD.U32 R2, RZ, RZ, UR4 ;  /* 0x00000004ff027e24 */ /* 0x000fe2000f8e00ff */
[C---:B------:R-:W-:Y:S01]  /*cc20*/  LOP3.LUT R6, R24.reuse, 0x7f, RZ, 0xc0, !PT ;  /* 0x0000007f18067812 */ /* 0x040fe200078ec0ff */
[----:B------:R-:W-:Y:S02]  /*cc30*/  IMAD.U32 R3, RZ, RZ, UR5 ;  /* 0x00000005ff037e24 */ /* 0x000fe4000f8e00ff */
[----:B------:R-:W-:Y:S01]  /*cc40*/  IMAD.SHL.U32 R0, R24, 0x10, RZ ;  /* 0x0000001018007824 */ /* 0x000fe200078e00ff */
[----:B------:R-:W-:Y:S01]  /*cc50*/  LEA R18, R28, 0xffffffc0, 0x6 ;  /* 0xffffffc01c127811 */ /* 0x000fe200078e30ff */
[----:B------:R-:W-:Y:S01]  /*cc60*/  ULDC UR4, c[0x0][0x320] ;  /* 0x0000c80000047ab9 */ /* 0x000fe20000000800 */
[----:B------:R1:W2:Y:S01]  /*cc70*/  @P0 LDG.E R25, desc[UR36][R2.64] ;  /* 0x0000002402190981 */ /* 0x0002a2000c1e1900 */
[----:B------:R-:W-:Y:S02]  /*cc80*/  SHF.R.U32.HI R5, RZ, 0x3, R6 ;  /* 0x00000003ff057819 */ /* 0x000fe40000011606 */
[----:B------:R-:W-:-:S02]  /*cc90*/  LOP3.LUT R4, R0, 0x70, RZ, 0xc0, !PT ;  /* 0x0000007000047812 */ /* 0x000fc400078ec0ff */
[----:B0-----:R-:W-:Y:S02]  /*cca0*/  ISETP.NE.AND P1, PT, R11, 0x1, PT ;  /* 0x000000010b00780c */ /* 0x001fe40003f25270 */
[----:B------:R-:W-:Y:S02]  /*ccb0*/  LOP3.LUT R31, R4, R5, RZ, 0xfc, !PT ;  /* 0x00000005041f7212 */ /* 0x000fe400078efcff */
[----:B------:R-:W-:-:S03]  /*ccc0*/  LOP3.LUT R16, R16, 0xffffefff, RZ, 0xc0, !PT ;  /* 0xffffefff10107812 */ /* 0x000fc600078ec0ff */
[----:B------:R-:W-:-:S04]  /*ccd0*/  IMAD.IADD R4, R31, 0x1, R18 ;  /* 0x000000011f047824 */ /* 0x000fc800078e0212 */
[C---:B-----5:R-:W-:Y:S01]  /*cce0*/  IMAD.IADD R10, R4.reuse, 0x1, R29 ;  /* 0x00000001040a7824 */ /* 0x060fe200078e021d */
[----:B------:R-:W-:Y:S01]  /*ccf0*/  ISETP.GE.AND P0, PT, R4, UR41, PT ;  /* 0x0000002904007c0c */ /* 0x000fe2000bf06270 */
[----:B------:R-:W0:Y:S01]  /*cd00*/  @P1 LDC R0, c[0x0][0x434] ;  /* 0x00010d00ff001b82 */ /* 0x000e220000000800 */
[----:B------:R-:W-:Y:S01]  /*cd10*/  @P1 LOP3.LUT R16, R16, 0x1000, RZ, 0xfc, !PT ;  /* 0x0000100010101812 */ /* 0x000fe200078efcff */
[----:B------:R-:W-:Y:S01]  /*cd20*/  IMAD.MOV.U32 R7, RZ, RZ, R10 ;  /* 0x000000ffff077224 */ /* 0x000fe200078e000a */
[----:B------:R-:W-:-:S05]  /*cd30*/  ISETP.GT.U32.OR P0, PT, R31, 0x3f, P0 ;  /* 0x0000003f1f00780c */ /* 0x000fca0000704470 */
[----:B-1----:R-:W1:Y:S08]  /*cd40*/  @P1 LDC R3, c[0x0][0x438] ;  /* 0x00010e00ff031b82 */ /* 0x002e700000000800 */
[----:B------:R-:W3:Y:S08]  /*cd50*/  @!P0 LDC.64 R8, c[0x0][0x428] ;  /* 0x00010a00ff088b82 */ /* 0x000ef00000000a00 */
[----:B------:R-:W4:Y:S01]  /*cd60*/  @!P0 LDC.64 R4, c[0x0][0x418] ;  /* 0x00010600ff048b82 */ /* 0x000f220000000a00 */
[----:B0-----:R-:W-:-:S05]  /*cd70*/  @P1 IMAD.HI.U32 R0, R10, R0, RZ ;  /* 0x000000000a001227 */ /* 0x001fca00078e00ff */
[----:B-1----:R-:W-:-:S04]  /*cd80*/  @P1 SHF.R.U32.HI R7, RZ, R3, R0 ;  /* 0x00000003ff071219 */ /* 0x002fc80000011600 */
        /* <DEDUP_REMOVED lines=8> */
[----:B------:R-:W-:-:S05]  /*ce10*/  @!P0 LEA.HI.X R5, R2, R5, R0, 0x2, P1 ;  /* 0x0000000502058211 */ /* 0x000fca00008f1400 */
[----:B------:R0:W2:Y:S01]  /*ce20*/  @!P0 LDG.E R3, desc[UR36][R4.64] ;  /* 0x0000002404038981 */ /* 0x0000a2000c1e1900 */
[----:B------:R-:W-:Y:S02]  /*ce30*/  CS2R R26, SRZ ;  /* 0x00000000001a7805 */ /* 0x000fe4000001ff00 */
[----:B------:R-:W-:Y:S01]  /*ce40*/  LOP3.LUT R16, R16, 0xffffffdf, RZ, 0xc0, !PT ;  /* 0xffffffdf10107812 */ /* 0x000fe200078ec0ff */
[----:B------:R-:W-:-:S04]  /*ce50*/  IMAD.MOV R19, RZ, RZ, -R7 ;  /* 0x000000ffff137224 */ /* 0x000fc800078e0a07 */
[----:B------:R-:W-:Y:S02]  /*ce60*/  IMAD R19, R11, R19, R10 ;  /* 0x000000130b137224 */ /* 0x000fe400078e020a */
[----:B0-----:R-:W-:-:S05]  /*ce70*/  IMAD.SHL.U32 R5, R24, 0x8, RZ ;  /* 0x0000000818057824 */ /* 0x001fca00078e00ff */
[----:B------:R-:W-:-:S04]  /*ce80*/  LOP3.LUT R22, R5, 0x38, RZ, 0xc0, !PT ;  /* 0x0000003805167812 */ /* 0x000fc800078ec0ff */
[C---:B------:R-:W-:Y:S02]  /*ce90*/  LOP3.LUT R0, R22.reuse, 0x40, RZ, 0xfc, !PT ;  /* 0x0000004016007812 */ /* 0x040fe400078efcff */
[----:B------:R-:W-:Y:S02]  /*cea0*/  LOP3.LUT R2, R22, 0x80, RZ, 0xfc, !PT ;  /* 0x0000008016027812 */ /* 0x000fe400078efcff */
[----:B------:R-:W-:Y:S02]  /*ceb0*/  ISETP.GE.AND P2, PT, R0, UR4, PT ;  /* 0x0000000400007c0c */ /* 0x000fe4000bf46270 */
[----:B------:R-:W-:Y:S02]  /*cec0*/  ISETP.GE.AND P1, PT, R2, UR4, PT ;  /* 0x0000000402007c0c */ /* 0x000fe4000bf26270 */
[----:B------:R-:W-:Y:S02]  /*ced0*/  SEL R0, RZ, 0xffffffff, P2 ;  /* 0xffffffffff007807 */ /* 0x000fe40001000000 */
[----:B------:R-:W-:-:S02]  /*cee0*/  LOP3.LUT R2, R22, 0xc0, RZ, 0xfc, !PT ;  /* 0x000000c016027812 */ /* 0x000fc400078efcff */
[C---:B------:R-:W-:Y:S02]  /*cef0*/  LOP3.LUT R35, R22.reuse, 0x100, RZ, 0xfc, !PT ;  /* 0x0000010016237812 */ /* 0x040fe400078efcff */
[C---:B------:R-:W-:Y:S02]  /*cf00*/  LOP3.LUT R34, R22.reuse, 0x140, RZ, 0xfc, !PT ;  /* 0x0000014016227812 */ /* 0x040fe400078efcff */
[----:B------:R-:W-:Y:S02]  /*cf10*/  LOP3.LUT R4, R22, 0x180, RZ, 0xfc, !PT ;  /* 0x0000018016047812 */ /* 0x000fe400078efcff */
[----:B------:R-:W-:Y:S02]  /*cf20*/  @P2 LOP3.LUT R16, R16, 0x20, RZ, 0xfc, !PT ;  /* 0x0000002010102812 */ /* 0x000fe400078efcff */
[----:B------:R-:W-:Y:S02]  /*cf30*/  ISETP.GE.AND P2, PT, R35, UR4, PT ;  /* 0x0000000423007c0c */ /* 0x000fe4000bf46270 */
[----:B------:R-:W-:-:S02]  /*cf40*/  LOP3.LUT R16, R16, 0xfffffdff, RZ, 0xc0, !PT ;  /* 0xfffffdff10107812 */ /* 0x000fc400078ec0ff */
[C---:B------:R-:W-:Y:S02]  /*cf50*/  LOP3.LUT R37, R22.reuse, 0x1c0, RZ, 0xfc, !PT ;  /* 0x000001c016257812 */ /* 0x040fe400078efcff */
[--C-:B--2---:R-:W-:Y:S01]  /*cf60*/  @!P0 SHF.R.S32.HI R27, RZ, 0x1f, R3.reuse ;  /* 0x0000001fff1b8819 */ /* 0x104fe20000011403 */
[----:B------:R-:W-:Y:S01]  /*cf70*/  @!P0 IMAD.MOV.U32 R26, RZ, RZ, R3 ;  /* 0x000000ffff1a8224 */ /* 0x000fe200078e0003 */
[----:B------:R-:W-:Y:S01]  /*cf80*/  ISETP.GE.AND P0, PT, R22, UR4, PT ;  /* 0x0000000416007c0c */ /* 0x000fe2000bf06270 */
[----:B------:R-:W-:-:S03]  /*cf90*/  IMAD.SHL.U32 R3, R0, 0x2, RZ ;  /* 0x0000000200037824 */ /* 0x000fc600078e00ff */
[----:B------:R-:W-:-:S04]  /*cfa0*/  SEL R0, RZ, 0x1, P0 ;  /* 0x00000001ff007807 */ /* 0x000fc80000000000 */
[----:B------:R-:W-:Y:S02]  /*cfb0*/  LOP3.LUT R0, R3, 0x2, R0, 0xe2, !PT ;  /* 0x0000000203007812 */ /* 0x000fe400078ee200 */
[----:B------:R-:W-:-:S03]  /*cfc0*/  SEL R3, RZ, 0x4, P1 ;  /* 0x00000004ff037807 */ /* 0x000fc60000800000 */
[----:B------:R-:W-:Y:S02]  /*cfd0*/  @P0 LOP3.LUT R16, R16, 0x200, RZ, 0xfc, !PT ;  /* 0x0000020010100812 */ /* 0x000fe400078efcff */
[----:B------:R-:W-:Y:S02]  /*cfe0*/  ISETP.GE.AND P0, PT, R2, UR4, PT ;  /* 0x0000000402007c0c */ /* 0x000fe4000bf06270 */
[----:B------:R-:W-:Y:S02]  /*cff0*/  LOP3.LUT R16, R16, 0xffffffef, RZ, 0xc0, !PT ;  /* 0xffffffef10107812 */ /* 0x000fe400078ec0ff */
[----:B------:R-:W-:Y:S02]  /*d000*/  SEL R2, RZ, 0x8, P0 ;  /* 0x00000008ff027807 */ /* 0x000fe40000000000 */
[----:B------:R-:W-:Y:S02]  /*d010*/  @P1 LOP3.LUT R16, R16, 0x10, RZ, 0xfc, !PT ;  /* 0x0000001010101812 */ /* 0x000fe400078efcff */
[----:B------:R-:W-:-:S02]  /*d020*/  ISETP.GE.AND P1, PT, R34, UR4, PT ;  /* 0x0000000422007c0c */ /* 0x000fc4000bf26270 */
[----:B------:R-:W-:Y:S02]  /*d030*/  LOP3.LUT R16, R16, 0xfffffff7, RZ, 0xc0, !PT ;  /* 0xfffffff710107812 */ /* 0x000fe400078ec0ff */
[----:B------:R-:W-:Y:S02]  /*d040*/  LOP3.LUT R2, R2, R0, R3, 0xfe, !PT ;  /* 0x0000000002027212 */ /* 0x000fe400078efe03 */
[----:B------:R-:W-:Y:S02]  /*d050*/  @P0 LOP3.LUT R16, R16, 0x8, RZ, 0xfc, !PT ;  /* 0x0000000810100812 */ /* 0x000fe400078efcff */
[----:B------:R-:W-:Y:S02]  /*d060*/  ISETP.GE.AND P0, PT, R4, UR4, PT ;  /* 0x0000000404007c0c */ /* 0x000fe4000bf06270 */
[----:B------:R-:W-:Y:S02]  /*d070*/  LOP3.LUT R16, R16, 0xfffffffb, RZ, 0xc0, !PT ;  /* 0xfffffffb10107812 */ /* 0x000fe400078ec0ff */
[----:B------:R-:W-:-:S02]  /*d080*/  SEL R33, RZ, 0x40, P0 ;  /* 0x00000040ff217807 */ /* 0x000fc40000000000 */
[----:B------:R-:W-:Y:S02]  /*d090*/  @P2 LOP3.LUT R16, R16, 0x4, RZ, 0xfc, !PT ;  /* 0x0000000410102812 */ /* 0x000fe400078efcff */
[----:B------:R-:W-:Y:S01]  /*d0a0*/  ISETP.GE.AND P0, PT, R37, UR4, PT ;  /* 0x0000000425007c0c */ /* 0x000fe2000bf06270 */
[----:B------:R-:W-:Y:S01]  /*d0b0*/  UMOV UR4, 0xffffffff ;  /* 0xffffffff00047882 */ /* 0x000fe20000000000 */
[----:B------:R-:W-:Y:S02]  /*d0c0*/  SEL R3, RZ, 0x10, P2 ;  /* 0x00000010ff037807 */ /* 0x000fe40001000000 */
[----:B------:R-:W-:Y:S02]  /*d0d0*/  LOP3.LUT R16, R16, 0xfffffffd, RZ, 0xc0, !PT ;  /* 0xfffffffd10107812 */ /* 0x000fe400078ec0ff */
[----:B------:R-:W-:Y:S02]  /*d0e0*/  SEL R4, RZ, 0x20, P1 ;  /* 0x00000020ff047807 */ /* 0x000fe40000800000 */
[----:B------:R-:W-:-:S02]  /*d0f0*/  SEL R0, RZ, 0x80, P0 ;  /* 0x00000080ff007807 */ /* 0x000fc40000000000 */
[----:B------:R-:W-:Y:S02]  /*d100*/  @P1 LOP3.LUT R16, R16, 0x2, RZ, 0xfc, !PT ;  /* 0x0000000210101812 */ /* 0x000fe400078efcff */
[----:B------:R-:W-:Y:S01]  /*d110*/  LOP3.LUT R2, R4, R2, R3, 0xfe, !PT ;  /* 0x0000000204027212 */ /* 0x000fe200078efe03 */
[----:B------:R-:W-:Y:S06]  /*d120*/  BRA.DIV UR4, `(.L_x_219) ;  /* 0x0000003a04107947 */ /* 0x000fec000b800000 */
.L_x_265:
[----:B------:R-:W2:Y:S01]  /*d130*/  LDL R3, [R1] ;  /* 0x0000000001037983 */ /* 0x000ea20000100800 */
[----:B------:R-:W-:Y:S02]  /*d140*/  LOP3.LUT R33, R2, R33, RZ, 0xfc, !PT ;  /* 0x0000002102217212 */ /* 0x000fe400078efcff */
[----:B------:R-:W-:Y:S02]  /*d150*/  ISETP.GT.U32.AND P1, PT, R31, 0x3f, PT ;  /* 0x0000003f1f00780c */ /* 0x000fe40003f24070 */
[----:B------:R-:W-:Y:S02]  /*d160*/  LOP3.LUT R16, R16, 0xfffffbff, RZ, 0xc0, !PT ;  /* 0xfffffbff10107812 */ /* 0x000fe400078ec0ff */
[----:B------:R-:W-:Y:S02]  /*d170*/  MOV R23, UR39 ;  /* 0x0000002700177c02 */ /* 0x000fe40008000f00 */
[----:B------:R-:W-:Y:S02]  /*d180*/  LOP3.LUT R17, R33, R0, RZ, 0xfc, !PT ;  /* 0x0000000021117212 */ /* 0x000fe400078efcff */
[----:B------:R-:W-:-:S02]  /*d190*/  SHF.R.S32.HI R23, RZ, 0x1f, R23 ;  /* 0x0000001fff177819 */ /* 0x000fc40000011417 */
[----:B--2---:R-:W-:-:S13]  /*d1a0*/  R2UR UR4, R3 ;  /* 0x00000000030472ca */ /* 0x004fda00000e0000 */
[----:B------:R-:W-:-:S06]  /*d1b0*/  ULOP3.LUT UR4, UR4, 0x2, URZ, 0xfc, !UPT ;  /* 0x0000000204047892 */ /* 0x000fcc000f8efc3f */
[----:B------:R-:W-:-:S05]  /*d1c0*/  IMAD.U32 R2, RZ, RZ, UR4 ;  /* 0x00000004ff027e24 */ /* 0x000fca000f8e00ff */
[----:B------:R-:W-:-:S13]  /*d1d0*/  ISETP.NE.AND P0, PT, R2, 0x3, PT ;  /* 0x000000030200780c */ /* 0x000fda0003f05270 */
[----:B------:R-:W-:-:S04]  /*d1e0*/  @P0 LOP3.LUT R16, R16, 0x400, RZ, 0xfc, !PT ;  /* 0x0000040010100812 */ /* 0x000fc800078efcff */
[----:B------:R-:W-:-:S04]  /*d1f0*/  LOP3.LUT R16, R16, 0xffffbfff, RZ, 0xc0, !PT ;  /* 0xffffbfff10107812 */ /* 0x000fc800078ec0ff */
[----:B------:R-:W-:Y:S01]  /*d200*/  @P1 LOP3.LUT R16, R16, 0x4000, RZ, 0xfc, !PT ;  /* 0x0000400010101812 */ /* 0x000fe200078efcff */
[----:B------:R-:W-:Y:S06]  /*d210*/  @!P0 BRA `(.L_x_220) ;  /* 0x0000000000048947 */ /* 0x000fec0003800000 */
[----:B------:R-:W-:Y:S01]  /*d220*/  BPT.TRAP 0x1 ;  /* 0x000000040000795c */ /* 0x000fe20000300000 */
.L_x_220:
[----:B------:R-:W-:-:S05]  /*d230*/  IMAD.MOV.U32 R0, RZ, RZ, 0x1 ;  /* 0x00000001ff007424 */ /* 0x000fca00078e00ff */
[----:B------:R-:W-:-:S04]  /*d240*/  SHF.L.U32 R0, R0, 0x1f, RZ ;  /* 0x0000001f00007819 */ /* 0x000fc800000006ff */
[----:B------:R-:W0:Y:S02]  /*d250*/  SYNCS.PHASECHK.TRANS64.TRYWAIT P0, [UR42+0x38840], R0 ;  /* 0x03884000ff0075a7 */ /* 0x000e24000800016a */
[----:B0-----:R-:W-:Y:S05]  /*d260*/  @!P0 BRA `(.L_x_221) ;  /* 0x0000003400e08947 */ /* 0x001fea0003800000 */
.L_x_266:
[----:B------:R-:W-:Y:S01]  /*d270*/  SHF.R.S32.HI R30, RZ, 0x1f, R19 ;  /* 0x0000001fff1e7819 */ /* 0x000fe20000011413 */
[----:B------:R-:W-:Y:S01]  /*d280*/  ULDC.64 UR4, c[0x0][0x300] ;  /* 0x0000c00000047ab9 */ /* 0x000fe20000000a00 */
[----:B------:R-:W-:Y:S01]  /*d290*/  R2UR UR6, R23 ;  /* 0x00000000170672ca */ /* 0x000fe200000e0000 */
[----:B0-----:R-:W-:Y:S01]  /*d2a0*/  IMAD.WIDE.U32 R2, R19, UR4, RZ ;  /* 0x0000000413027c25 */ /* 0x001fe2000f8e00ff */
[----:B------:R-:W-:Y:S02]  /*d2b0*/  SHF.R.U32.HI R8, RZ, 0x3, R6 ;  /* 0x00000003ff087819 */ /* 0x000fe40000011606 */
[----:B------:R-:W-:Y:S01]  /*d2c0*/  LOP3.LUT R16, R16, 0xfffffffe, RZ, 0xc0, !PT ;  /* 0xfffffffe10107812 */ /* 0x000fe200078ec0ff */
[----:B------:R-:W-:Y:S01]  /*d2d0*/  IMAD R0, R30, UR4, RZ ;  /* 0x000000041e007c24 */ /* 0x000fe2000f8e02ff */
[----:B------:R-:W-:-:S03]  /*d2e0*/  IADD3 R18, -R8, UR41, -R18 ;  /* 0x0000002908127c10 */ /* 0x000fc6000fffe912 */
[----:B------:R-:W-:Y:S01]  /*d2f0*/  IMAD R7, R19, UR5, R0 ;  /* 0x0000000513077c24 */ /* 0x000fe2000f8e0200 */
[----:B------:R-:W-:-:S03]  /*d300*/  ULDC.64 UR4, c[0x0][0x310] ;  /* 0x0000c40000047ab9 */ /* 0x000fc60000000a00 */
[----:B------:R-:W-:Y:S02]  /*d310*/  IMAD.IADD R3, R3, 0x1, R7 ;  /* 0x0000000103037824 */ /* 0x000fe400078e0207 */
[----:B------:R-:W-:Y:S02]  /*d320*/  IMAD R7, R27, UR4, RZ ;  /* 0x000000041b077c24 */ /* 0x000fe4000f8e02ff */
[----:B------:R-:W-:-:S04]  /*d330*/  IMAD.WIDE.U32 R2, R26, UR4, R2 ;  /* 0x000000041a027c25 */ /* 0x000fc8000f8e0002 */
[----:B------:R-:W-:Y:S01]  /*d340*/  IMAD R7, R26, UR5, R7 ;  /* 0x000000051a077c24 */ /* 0x000fe2000f8e0207 */
[----:B------:R-:W-:-:S03]  /*d350*/  ULDC.64 UR4, c[0x0][0x308] ;  /* 0x0000c20000047ab9 */ /* 0x000fc60000000a00 */
[----:B------:R-:W-:Y:S02]  /*d360*/  IMAD.IADD R3, R3, 0x1, R7 ;  /* 0x0000000103037824 */ /* 0x000fe400078e0207 */
        /* <DEDUP_REMOVED lines=8> */
[----:B------:R-:W-:Y:S02]  /*d3f0*/  ULDC UR4, c[0x0][0x2f4] ;  /* 0x0000bd0000047ab9 */ /* 0x000fe40000000800 */
[----:B------:R-:W-:-:S02]  /*d400*/  ISETP.GE.AND P2, PT, R22, UR4, PT ;  /* 0x0000000416007c0c */ /* 0x000fc4000bf46270 */
[----:B------:R-:W-:Y:S02]  /*d410*/  LEA.HI.X R4, R2, UR7, R3, 0x1, P0 ;  /* 0x0000000702047c11 */ /* 0x000fe400080f0c03 */
[----:B------:R-:W-:Y:S02]  /*d420*/  LOP3.LUT R2, R5, 0x1c0, RZ, 0xc0, !PT ;  /* 0x000001c005027812 */ /* 0x000fe400078ec0ff */
[----:B------:R-:W-:Y:S02]  /*d430*/  ISETP.GE.AND P0, PT, R18, 0x1, PT ;  /* 0x000000011200780c */ /* 0x000fe40003f06270 */
[----:B------:R-:W-:-:S04]  /*d440*/  LOP3.LUT R5, R2, 0x38, R5, 0xf8, !PT ;  /* 0x0000003802057812 */ /* 0x000fc800078ef805 */
[----:B------:R-:W-:Y:S01]  /*d450*/  LOP3.LUT R5, R5, 0x38, R24, 0x78, !PT ;  /* 0x0000003805057812 */ /* 0x000fe200078e7818 */
[----:B------:R-:W-:Y:S01]  /*d460*/  IMAD.SHL.U32 R24, R6, 0x8, RZ ;  /* 0x0000000806187824 */ /* 0x000fe200078e00ff */
[----:B------:R-:W-:-:S04]  /*d470*/  @P2 LOP3.LUT R16, R16, 0x1, RZ, 0xfc, !PT ;  /* 0x0000000110102812 */ /* 0x000fc800078efcff */
[----:B------:R-:W-:Y:S01]  /*d480*/  LOP3.LUT R24, R5, 0x200, R24, 0xf8, !PT ;  /* 0x0000020005187812 */ /* 0x000fe200078ef818 */
[----:B------:R-:W-:Y:S06]  /*d490*/  BRA.DIV UR5, `(.L_x_222) ;  /* 0x00000036056c7947 */ /* 0x000fec000b800000 */
[----:B------:R-:W0:Y:S01]  /*d4a0*/  SHFL.IDX PT, R14, R0, RZ, 0x181f ;  /* 0x00181fff000e7589 */ /* 0x000e2200000e0000 */
[----:B------:R-:W-:-:S03]  /*d4b0*/  @P0 LEA R7, R24, UR42, 0x1 ;  /* 0x0000002a18070c11 */ /* 0x000fc6000f8e08ff */
[----:B------:R-:W1:Y:S04]  /*d4c0*/  SHFL.IDX PT, R2, R4, RZ, 0x181f ;  /* 0x00181fff04027589 */ /* 0x000e6800000e0000 */
[----:B------:R-:W-:Y:S01]  /*d4d0*/  SHFL.IDX PT, R5, R4, 0x1, 0x181f ;  /* 0x00381f0004057f89 */ /* 0x000fe200000e0000 */
[----:B0-----:R-:W-:-:S05]  /*d4e0*/  @P0 LEA R14, P1, R22, R14, 0x1 ;  /* 0x0000000e160e0211 */ /* 0x001fca00078208ff */
[----:B-1----:R-:W-:Y:S02]  /*d4f0*/  @P0 IMAD.X R3, RZ, RZ, R2, P1 ;  /* 0x000000ffff030224 */ /* 0x002fe400008e0602 */
        /* <DEDUP_REMOVED lines=10> */
[----:B------:R-:W-:-:S03]  /*d5a0*/  ISETP.GE.AND P0, PT, R18, 0x21, PT ;  /* 0x000000211200780c */ /* 0x000fc60003f06270 */
[----:B------:R-:W2:Y:S10]  /*d5b0*/  SHFL.IDX PT, R4, R4, 0x3, 0x181f ;  /* 0x00781f0004047f89 */ /* 0x000eb400000e0000 */
[----:B0-----:R-:W-:-:S02]  /*d5c0*/  @P0 LEA R2, P1, R22, R14, 0x1 ;  /* 0x0000000e16020211 */ /* 0x001fc400078208ff */
[----:B------:R0:W3:Y:S03]  /*d5d0*/  SHFL.IDX PT, R14, R0, 0x3, 0x181f ;  /* 0x00781f00000e7f89 */ /* 0x0000e600000e0000 */
[----:B-1----:R-:W-:Y:S01]  /*d5e0*/  @P0 IMAD.X R3, RZ, RZ, R5, P1 ;  /* 0x000000ffff030224 */ /* 0x002fe200008e0605 */
[----:B------:R-:W-:-:S05]  /*d5f0*/  @P0 LEA R5, R24, UR42, 0x1 ;  /* 0x0000002a18050c11 */ /* 0x000fca000f8e08ff */
[----:B------:R0:W-:Y:S02]  /*d600*/  @P0 LDGSTS.E.BYPASS.LTC128B.128 [R5+0x23400], desc[UR36][R2.64], !P2 ;  /* 0x2340000002050fae */ /* 0x0001e4000d101d64 */
.L_x_276:
[----:B------:R-:W-:-:S13]  /*d610*/  ISETP.GE.AND P0, PT, R18, 0x31, PT ;  /* 0x000000311200780c */ /* 0x000fda0003f06270 */
[----:B0--3--:R-:W-:Y:S02]  /*d620*/  @P0 LEA R2, P1, R22, R14, 0x1 ;  /* 0x0000000e16020211 */ /* 0x009fe400078208ff */
[----:B------:R-:W-:-:S03]  /*d630*/  @P0 LEA R5, R24, UR42, 0x1 ;  /* 0x0000002a18050c11 */ /* 0x000fc6000f8e08ff */
[----:B--2---:R-:W-:-:S05]  /*d640*/  @P0 IMAD.X R3, RZ, RZ, R4, P1 ;  /* 0x000000ffff030224 */ /* 0x004fca00008e0604 */
        /* <DEDUP_REMOVED lines=8> */
[----:B------:R-:W-:-:S13]  /*d6d0*/  LOP3.LUT P2, RZ, R16, 0x400, RZ, 0xc0, !PT ;  /* 0x0000040010ff7812 */ /* 0x000fda000784c0ff */
[----:B0-----:R-:W-:Y:S05]  /*d6e0*/  @!P2 BRA `(.L_x_223) ;  /* 0x000000000004a947 */ /* 0x001fea0003800000 */
[----:B------:R-:W-:Y:S01]  /*d6f0*/  BPT.TRAP 0x1 ;  /* 0x000000040000795c */ /* 0x000fe20000300000 */
.L_x_223:
[----:B------:R-:W-:Y:S01]  /*d700*/  SYNCS.ARRIVE.TRANS64.A1T0 RZ, [UR42+0x38830], RZ ;  /* 0x038830ffffff79a7 */ /* 0x000fe2000810002a */
[----:B------:R-:W-:Y:S05]  /*d710*/  WARPSYNC.ALL ;  /* 0x0000000000007948 */ /* 0x000fea0003800000 */
[----:B------:R-:W-:Y:S01]  /*d720*/  UIADD3 UR4, UR42, 0x20400, URZ ;  /* 0x000204002a047890 */ /* 0x000fe2000fffe03f */
[----:B------:R-:W-:Y:S01]  /*d730*/  BAR.SYNC.DEFER_BLOCKING 0x8, 0x100 ;  /* 0x0204000000007b1d */ /* 0x000fe20000010000 */
[----:B------:R-:W-:Y:S02]  /*d740*/  USHF.R.S32.HI UR46, URZ, 0x1f, UR43 ;  /* 0x0000001f3f2e7899 */ /* 0x000fe4000801142b */
[----:B------:R-:W-:-:S06]  /*d750*/  ULOP3.LUT UP0, URZ, UR4, 0x3ff, URZ, 0xc0, !UPT ;  /* 0x000003ff043f7892 */ /* 0x000fcc000f80c03f */
        /* <DEDUP_REMOVED lines=9> */
[----:B------:R-:W-:Y:S02]  /*d7f0*/  IMAD.U32 R5, RZ, RZ, UR5 ;  /* 0x00000005ff057e24 */ /* 0x000fe4000f8e00ff */
[----:B------:R-:W-:Y:S02]  /*d800*/  IMAD.U32 R6, RZ, RZ, UR6 ;  /* 0x00000006ff067e24 */ /* 0x000fe4000f8e00ff */
[----:B------:R-:W-:-:S02]  /*d810*/  IMAD.U32 R7, RZ, RZ, UR7 ;  /* 0x00000007ff077e24 */ /* 0x000fc4000f8e00ff */
[----:B------:R-:W-:Y:S02]  /*d820*/  IMAD.U32 R11, RZ, RZ, UR9 ;  /* 0x00000009ff0b7e24 */ /* 0x000fe4000f8e00ff */
[----:B------:R-:W-:Y:S02]  /*d830*/  IMAD.MOV.U32 R8, RZ, RZ, 0x70 ;  /* 0x00000070ff087424 */ /* 0x000fe400078e00ff */
[----:B------:R-:W-:Y:S02]  /*d840*/  IMAD.MOV.U32 R12, RZ, RZ, 0x1 ;  /* 0x00000001ff0c7424 */ /* 0x000fe400078e00ff */
[----:B------:R-:W-:-:S07]  /*d850*/  IMAD.MOV.U32 R13, RZ, RZ, RZ ;  /* 0x000000ffff0d7224 */ /* 0x000fce00078e00ff */
[----:B------:R-:W-:-:S07]  /*d860*/  LEPC R20, `(.L_x_224) ;  /* 0x000000001014794e */ /* 0x000fce0000000000 */
[----:B0-----:R-:W-:Y:S05]  /*d870*/  CALL.ABS.NOINC R2 ;  /* 0x0000000002007343 */ /* 0x001fea0003c00000 */
.L_x_224:
[----:B------:R-:W0:Y:S01]  /*d880*/  LDC R8, c[0x0][0x448] ;  /* 0x00011200ff087b82 */ /* 0x000e220000000800 */
[----:B------:R-:W1:Y:S01]  /*d890*/  S2R R20, SR_CTAID.X ;  /* 0x0000000000147919 */ /* 0x000e620000002500 */
[----:B------:R-:W-:Y:S01]  /*d8a0*/  R2UR UR6, R23 ;  /* 0x00000000170672ca */ /* 0x000fe200000e0000 */
[----:B------:R-:W-:Y:S01]  /*d8b0*/  ULDC.64 UR8, c[0x0][0x2d8] ;  /* 0x0000b60000087ab9 */ /* 0x000fe20000000a00 */
[----:B------:R-:W-:Y:S01]  /*d8c0*/  LOP3.LUT R16, R16, 0xfffff7ff, RZ, 0xc0, !PT ;  /* 0xfffff7ff10107812 */ /* 0x000fe200078ec0ff */
[----:B------:R-:W-:Y:S01]  /*d8d0*/  UIMAD.WIDE.U32 UR4, UR39, UR8, URZ ;  /* 0x00000008270472a5 */ /* 0x000fe2000f8e003f */
[----:B------:R-:W2:Y:S09]  /*d8e0*/  S2R R21, SR_TID.X ;  /* 0x0000000000157919 */ /* 0x000eb20000002100 */
[----:B------:R-:W-:-:S04]  /*d8f0*/  UIMAD UR6, UR6, UR8, URZ ;  /* 0x00000008060672a4 */ /* 0x000fc8000f8e023f */
[----:B------:R-:W-:-:S03]  /*d900*/  UIMAD UR6, UR39, UR9, UR6 ;  /* 0x00000009270672a4 */ /* 0x000fc6000f8e0206 */
[----:B------:R-:W-:Y:S01]  /*d910*/  ULDC.64 UR8, c[0x0][0x2e0] ;  /* 0x0000b80000087ab9 */ /* 0x000fe20000000a00 */
[----:B------:R-:W-:Y:S01]  /*d920*/  UIADD3 UR5, UR5, UR6, URZ ;  /* 0x0000000605057290 */ /* 0x000fe2000fffe03f */
[----:B0-----:R-:W-:Y:S01]  /*d930*/  ISETP.NE.AND P0, PT, R8, 0x1, PT ;  /* 0x000000010800780c */ /* 0x001fe20003f05270 */
[----:B------:R-:W-:Y:S02]  /*d940*/  UIMAD UR6, UR46, UR8, URZ ;  /* 0x000000082e0672a4 */ /* 0x000fe4000f8e023f */
[----:B------:R-:W-:Y:S02]  /*d950*/  UIMAD.WIDE.U32 UR4, UR43, UR8, UR4 ;  /* 0x000000082b0472a5 */ /* 0x000fe4000f8e0004 */
[----:B------:R-:W-:Y:S01]  /*d960*/  UIMAD UR6, UR43, UR9, UR6 ;  /* 0x000000092b0672a4 */ /* 0x000fe2000f8e0206 */
[----:B-1----:R-:W-:-:S03]  /*d970*/  IMAD R36, R20, 0x40, R31 ;  /* 0x0000004014247824 */ /* 0x002fc600078e021f */
[----:B------:R-:W-:Y:S01]  /*d980*/  UIADD3 UR6, UR5, UR6, URZ ;  /* 0x0000000605067290 */ /* 0x000fe2000fffe03f */
[----:B------:R-:W-:-:S03]  /*d990*/  IMAD.U32 R4, RZ, RZ, UR4 ;  /* 0x00000004ff047e24 */ /* 0x000fc6000f8e00ff */
[----:B------:R-:W0:Y:S01]  /*d9a0*/  @P0 LDC R3, c[0x0][0x44c] ;  /* 0x00011300ff030b82 */ /* 0x000e220000000800 */
[----:B------:R-:W-:Y:S01]  /*d9b0*/  IMAD.MOV.U32 R6, RZ, RZ, R36 ;  /* 0x000000ffff067224 */ /* 0x000fe200078e0024 */
[----:B------:R-:W-:Y:S01]  /*d9c0*/  @P0 LOP3.LUT R16, R16, 0x800, RZ, 0xfc, !PT ;  /* 0x0000080010100812 */ /* 0x000fe200078efcff */
[----:B------:R-:W-:Y:S01]  /*d9d0*/  IMAD.MOV.U32 R2, RZ, RZ, R4 ;  /* 0x000000ffff027224 */ /* 0x000fe200078e0004 */
[----:B--2---:R-:W-:-:S04]  /*d9e0*/  LOP3.LUT R21, R21, 0x7f, RZ, 0xc0, !PT ;  /* 0x0000007f15157812 */ /* 0x004fc800078ec0ff */
[----:B------:R-:W1:Y:S01]  /*d9f0*/  @P0 LDC R5, c[0x0][0x450] ;  /* 0x00011400ff050b82 */ /* 0x000e620000000800 */
[----:B------:R-:W-:Y:S01]  /*da00*/  SHF.R.U32.HI R21, RZ, 0x3, R21 ;  /* 0x00000003ff157819 */ /* 0x000fe20000011615 */
[----:B0-----:R-:W-:-:S04]  /*da10*/  @P0 IMAD.HI.U32 R0, R36, R3, RZ ;  /* 0x0000000324000227 */ /* 0x001fc800078e00ff */
[----:B------:R-:W-:Y:S01]  /*da20*/  IMAD.U32 R3, RZ, RZ, UR6 ;  /* 0x00000006ff037e24 */ /* 0x000fe2000f8e00ff */
[----:B-1----:R-:W-:Y:S01]  /*da30*/  @P0 SHF.R.U32.HI R6, RZ, R5, R0 ;  /* 0x00000005ff060219 */ /* 0x002fe20000011600 */
[----:B------:R-:W-:Y:S01]  /*da40*/  IMAD.U32 R5, RZ, RZ, UR5 ;  /* 0x00000005ff057e24 */ /* 0x000fe2000f8e00ff */
[----:B------:R-:W-:Y:S02]  /*da50*/  ULDC.64 UR4, c[0x0][0x2d0] ;  /* 0x0000b40000047ab9 */ /* 0x000fe40000000a00 */
[--C-:B------:R-:W-:Y:S01]  /*da60*/  SHF.R.S32.HI R0, RZ, 0x1f, R6.reuse ;  /* 0x0000001fff007819 */ /* 0x100fe20000011406 */
[----:B------:R-:W-:Y:S02]  /*da70*/  IMAD.MOV R7, RZ, RZ, -R6 ;  /* 0x000000ffff077224 */ /* 0x000fe400078e0a06 */
[----:B------:R-:W-:-:S04]  /*da80*/  IMAD.WIDE.U32 R2, R6, UR4, R2 ;  /* 0x0000000406027c25 */ /* 0x000fc8000f8e0002 */
[----:B------:R-:W-:Y:S02]  /*da90*/  IMAD R5, R0, UR4, RZ ;  /* 0x0000000400057c24 */ /* 0x000fe4000f8e02ff */
[----:B------:R-:W-:Y:S02]  /*daa0*/  IMAD R0, R8, R7, R36 ;  /* 0x0000000708007224 */ /* 0x000fe400078e0224 */
[----:B------:R-:W-:Y:S01]  /*dab0*/  IMAD R4, R6, UR5, R5 ;  /* 0x0000000506047c24 */ /* 0x000fe2000f8e0205 */
[----:B------:R-:W-:Y:S02]  /*dac0*/  ULDC.64 UR4, c[0x0][0x2c8] ;  /* 0x0000b20000047ab9 */ /* 0x000fe40000000a00 */
[----:B------:R-:W-:Y:S01]  /*dad0*/  SHF.R.S32.HI R5, RZ, 0x1f, R0 ;  /* 0x0000001fff057819 */ /* 0x000fe20000011400 */
[----:B------:R-:W-:-:S04]  /*dae0*/  IMAD.IADD R3, R3, 0x1, R4 ;  /* 0x0000000103037824 */ /* 0x000fc800078e0204 */
[----:B------:R-:W-:Y:S02]  /*daf0*/  IMAD R5, R5, UR4, RZ ;  /* 0x0000000405057c24 */ /* 0x000fe4000f8e02ff */
[----:B------:R-:W-:-:S04]  /*db00*/  IMAD.WIDE.U32 R2, R0, UR4, R2 ;  /* 0x0000000400027c25 */ /* 0x000fc8000f8e0002 */
[----:B------:R-:W-:Y:S01]  /*db10*/  IMAD R5, R0, UR5, R5 ;  /* 0x0000000500057c24 */ /* 0x000fe2000f8e0205 */
[----:B------:R-:W-:Y:S02]  /*db20*/  ULDC.64 UR4, c[0x0][0x280] ;  /* 0x0000a00000047ab9 */ /* 0x000fe40000000a00 */
[----:B------:R-:W-:Y:S01]  /*db30*/  LEA R0, P0, R2, UR4, 0x1 ;  /* 0x0000000402007c11 */ /* 0x000fe2000f8008ff */
[----:B------:R-:W-:Y:S01]  /*db40*/  IMAD.IADD R3, R3, 0x1, R5 ;  /* 0x0000000103037824 */ /* 0x000fe200078e0205 */
[----:B------:R-:W-:-:S04]  /*db50*/  ULDC UR4, c[0x0][0x2b8] ;  /* 0x0000ae0000047ab9 */ /* 0x000fc80000000800 */
[----:B------:R-:W-:Y:S01]  /*db60*/  LEA.HI.X R4, R2, UR5, R3, 0x1, P0 ;  /* 0x0000000502047c11 */ /* 0x000fe200080f0c03 */
[----:B------:R-:W-:Y:S01]  /*db70*/  UMOV UR5, 0xffffffff ;  /* 0xffffffff00057882 */ /* 0x000fe20000000000 */
[----:B------:R-:W-:Y:S02]  /*db80*/  ISETP.GE.AND P0, PT, R22, UR4, PT ;  /* 0x0000000416007c0c */ /* 0x000fe4000bf06270 */
[----:B------:R-:W-:Y:S11]  /*db90*/  BRA.DIV UR5, `(.L_x_225) ;  /* 0x0000003205cc7947 */ /* 0x000ff6000b800000 */
[----:B------:R-:W0:Y:S01]  /*dba0*/  LDC R3, c[0x0][0x448] ;  /* 0x00011200ff037b82 */ /* 0x000e220000000800 */
[----:B------:R-:W1:Y:S01]  /*dbb0*/  SHFL.IDX PT, R14, R0, RZ, 0x181f ;  /* 0x00181fff000e7589 */ /* 0x000e6200000e0000 */
[----:B------:R-:W-:Y:S01]  /*dbc0*/  ULDC UR4, c[0x0][0x288] ;  /* 0x0000a20000047ab9 */ /* 0x000fe20000000800 */
[----:B------:R-:W-:Y:S01]  /*dbd0*/  IMAD R6, R20, 0x40, R21 ;  /* 0x0000004014067824 */ /* 0x000fe200078e0215 */
[----:B------:R-:W-:Y:S01]  /*dbe0*/  LOP3.LUT R16, R16, 0xfffffeff, RZ, 0xc0, !PT ;  /* 0xfffffeff10107812 */ /* 0x000fe200078ec0ff */
[----:B------:R-:W2:Y:S02]  /*dbf0*/  SHFL.IDX PT, R2, R4, RZ, 0x181f ;  /* 0x00181fff04027589 */ /* 0x000ea400000e0000 */
[----:B------:R-:W-:Y:S02]  /*dc00*/  VIADD R8, R6, 0x10 ;  /* 0x0000001006087836 */ /* 0x000fe40000000000 */
[----:B------:R-:W3:Y:S04]  /*dc10*/  SHFL.IDX PT, R7, R0, 0x1, 0x181f ;  /* 0x00381f0000077f89 */ /* 0x000ee800000e0000 */
[----:B------:R-:W4:Y:S01]  /*dc20*/  SHFL.IDX PT, R9, R4, 0x1, 0x181f ;  /* 0x00381f0004097f89 */ /* 0x000f2200000e0000 */
[----:B0-----:R-:W-:-:S05]  /*dc30*/  IMAD R5, R3, UR4, RZ ;  /* 0x0000000403057c24 */ /* 0x001fca000f8e02ff */
[-C--:B------:R-:W-:Y:S02]  /*dc40*/  ISETP.GE.AND P2, PT, R6, R5.reuse, PT ;  /* 0x000000050600720c */ /* 0x080fe40003f46270 */
[----:B------:R-:W-:-:S11]  /*dc50*/  ISETP.GE.AND P3, PT, R8, R5, PT ;  /* 0x000000050800720c */ /* 0x000fd60003f66270 */
[----:B-1----:R-:W-:Y:S02]  /*dc60*/  @!P2 LEA R3, P1, R22, R14, 0x1 ;  /* 0x0000000e1603a211 */ /* 0x002fe400078208ff */
[----:B------:R-:W-:Y:S01]  /*dc70*/  @!P2 LEA R8, R24, UR42, 0x1 ;  /* 0x0000002a1808ac11 */ /* 0x000fe2000f8e08ff */
[----:B------:R-:W-:Y:S01]  /*dc80*/  SHFL.IDX PT, R14, R0, 0x3, 0x181f ;  /* 0x00781f00000e7f89 */ /* 0x000fe200000e0000 */
[----:B------:R-:W-:Y:S01]  /*dc90*/  @P2 LOP3.LUT R16, R16, 0x100, RZ, 0xfc, !PT ;  /* 0x0000010010102812 */ /* 0x000fe200078efcff */
[----:B--2---:R-:W-:Y:S01]  /*dca0*/  @!P2 IMAD.X R2, RZ, RZ, R2, P1 ;  /* 0x000000ffff02a224 */ /* 0x004fe200008e0602 */
[----:B---3--:R-:W-:Y:S02]  /*dcb0*/  @!P3 LEA R7, P1, R22, R7, 0x1 ;  /* 0x000000071607b211 */ /* 0x008fe400078208ff */
[----:B------:R-:W-:Y:S02]  /*dcc0*/  @!P3 LEA R10, R24, UR42, 0x1 ;  /* 0x0000002a180abc11 */ /* 0x000fe4000f8e08ff */
[----:B------:R-:W-:-:S02]  /*dcd0*/  @!P2 LOP3.LUT R3, R3, R2, RZ, 0x3c, !PT ;  /* 0x000000020303a212 */ /* 0x000fc400078e3cff */
[----:B----4-:R-:W-:Y:S02]  /*dce0*/  @!P3 IADD3.X R9, RZ, R9, RZ, P1, !PT ;  /* 0x00000009ff09b210 */ /* 0x010fe40000ffe4ff */
[C---:B------:R-:W-:Y:S02]  /*dcf0*/  @!P2 LOP3.LUT R2, R3.reuse, R2, RZ, 0x3c, !PT ;  /* 0x000000020302a212 */ /* 0x040fe400078e3cff */
[----:B------:R-:W-:Y:S02]  /*dd00*/  LOP3.LUT R16, R16, 0xffffff7f, RZ, 0xc0, !PT ;  /* 0xffffff7f10107812 */ /* 0x000fe400078ec0ff */
[----:B------:R-:W-:Y:S02]  /*dd10*/  @!P2 LOP3.LUT R3, R3, R2, RZ, 0x3c, !PT ;  /* 0x000000020303a212 */ /* 0x000fe400078e3cff */
[----:B------:R-:W-:-:S03]  /*dd20*/  @P3 LOP3.LUT R16, R16, 0x80, RZ, 0xfc, !PT ;  /* 0x0000008010103812 */ /* 0x000fc600078efcff */
[----:B------:R0:W-:Y:S01]  /*dd30*/  @!P2 LDGSTS.E.BYPASS.LTC128B.128 [R8+0x20400], desc[UR36][R2.64], !P0 ;  /* 0x204000000208afae */ /* 0x0001e2000c101d64 */
[----:B------:R-:W-:-:S03]  /*dd40*/  LOP3.LUT R16, R16, 0xffffffbf, RZ, 0xc0, !PT ;  /* 0xffffffbf10107812 */ /* 0x000fc600078ec0ff */
[----:B0-----:R-:W0:Y:S01]  /*dd50*/  SHFL.IDX PT, R8, R0, 0x2, 0x181f ;  /* 0x00581f0000087f89 */ /* 0x001e2200000e0000 */
[----:B------:R-:W-:-:S03]  /*dd60*/  VIADD R3, R6, 0x20 ;  /* 0x0000002006037836 */ /* 0x000fc60000000000 */
[----:B------:R-:W1:Y:S02]  /*dd70*/  SHFL.IDX PT, R2, R4, 0x2, 0x181f ;  /* 0x00581f0004027f89 */ /* 0x000e6400000e0000 */
[----:B------:R-:W-:Y:S01]  /*dd80*/  ISETP.GE.AND P2, PT, R3, R5, PT ;  /* 0x000000050300720c */ /* 0x000fe20003f46270 */
[----:B------:R-:W-:Y:S01]  /*dd90*/  @!P3 IMAD.MOV.U32 R3, RZ, RZ, R9 ;  /* 0x000000ffff03b224 */ /* 0x000fe200078e0009 */
[----:B------:R-:W2:Y:S11]  /*dda0*/  SHFL.IDX PT, R4, R4, 0x3, 0x181f ;  /* 0x00781f0004047f89 */ /* 0x000eb600000e0000 */
[----:B------:R-:W-:-:S02]  /*ddb0*/  @P2 LOP3.LUT R16, R16, 0x40, RZ, 0xfc, !PT ;  /* 0x0000004010102812 */ /* 0x000fc400078efcff */
[----:B0-----:R-:W-:-:S05]  /*ddc0*/  @!P2 LEA R8, P1, R22, R8, 0x1 ;  /* 0x000000081608a211 */ /* 0x001fca00078208ff */
[----:B-1----:R-:W-:Y:S02]  /*ddd0*/  @!P2 IMAD.X R11, RZ, RZ, R2, P1 ;  /* 0x000000ffff0ba224 */ /* 0x002fe400008e0602 */
[----:B------:R-:W-:Y:S01]  /*dde0*/  @!P3 IMAD.MOV.U32 R2, RZ, RZ, R7 ;  /* 0x000000ffff02b224 */ /* 0x000fe200078e0007 */
[----:B------:R-:W-:-:S04]  /*ddf0*/  @!P2 LEA R7, R24, UR42, 0x1 ;  /* 0x0000002a1807ac11 */ /* 0x000fc8000f8e08ff */
[----:B------:R0:W-:Y:S02]  /*de00*/  @!P3 LDGSTS.E.BYPASS.LTC128B.128 [R10+0x20c00], desc[UR36][R2.64], !P0 ;  /* 0x20c00000020abfae */ /* 0x0001e4000c101d64 */
[----:B0-----:R-:W-:Y:S02]  /*de10*/  @!P2 IMAD.MOV.U32 R2, RZ, RZ, R8 ;  /* 0x000000ffff02a224 */ /* 0x001fe400078e0008 */
[----:B------:R-:W-:-:S05]  /*de20*/  @!P2 IMAD.MOV.U32 R3, RZ, RZ, R11 ;  /* 0x000000ffff03a224 */ /* 0x000fca00078e000b */
[----:B--2---:R0:W-:Y:S02]  /*de30*/  @!P2 LDGSTS.E.BYPASS.LTC128B.128 [R7+0x21400], desc[UR36][R2.64], !P0 ;  /* 0x214000000207afae */ /* 0x0041e4000c101d64 */
.L_x_285:
[----:B------:R-:W-:Y:S01]  /*de40*/  VIADD R6, R6, 0x30 ;  /* 0x0000003006067836 */ /* 0x000fe20000000000 */
[----:B------:R-:W-:-:S04]  /*de50*/  LOP3.LUT R16, R16, 0xffffdfff, RZ, 0xc0, !PT ;  /* 0xffffdfff10107812 */ /* 0x000fc800078ec0ff */
[----:B------:R-:W-:-:S13]  /*de60*/  ISETP.GE.AND P2, PT, R6, R5, PT ;  /* 0x000000050600720c */ /* 0x000fda0003f46270 */
[----:B0-----:R-:W-:Y:S02]  /*de70*/  @!P2 LEA R2, P1, R22, R14, 0x1 ;  /* 0x0000000e1602a211 */ /* 0x001fe400078208ff */
[----:B------:R-:W-:Y:S02]  /*de80*/  @!P2 LEA R5, R24, UR42, 0x1 ;  /* 0x0000002a1805ac11 */ /* 0x000fe4000f8e08ff */
[----:B------:R-:W-:Y:S01]  /*de90*/  @P2 LOP3.LUT R16, R16, 0x2000, RZ, 0xfc, !PT ;  /* 0x0000200010102812 */ /* 0x000fe200078efcff */
[----:B------:R-:W-:-:S05]  /*dea0*/  @!P2 IMAD.X R3, RZ, RZ, R4, P1 ;  /* 0x000000ffff03a224 */ /* 0x000fca00008e0604 */
        /* <DEDUP_REMOVED lines=8> */
[----:B------:R-:W-:Y:S02]  /*df30*/  UIADD3 UR4, UR42, 0x26400, URZ ;  /* 0x000264002a047890 */ /* 0x000fe4000fffe03f */
[----:B------:R-:W-:Y:S02]  /*df40*/  SYNCS.ARRIVE.TRANS64.A1T0 RZ, [UR42+0x38800], RZ ;  /* 0x038800ffffff79a7 */ /* 0x000fe4000810002a */
[----:B------:R-:W-:-:S06]  /*df50*/  ULOP3.LUT UP0, URZ, UR4, 0x3ff, URZ, 0xc0, !UPT ;  /* 0x000003ff043f7892 */ /* 0x000fcc000f80c03f */
[----:B------:R-:W-:-:S13]  /*df60*/  PLOP3.LUT P0, PT, PT, PT, UP0, 0x80, 0x0 ;  /* 0x000000000000781c */ /* 0x000fda0003f0f008 */
[----:B0-----:R-:W-:Y:S05]  /*df70*/  @!P0 BRA `(.L_x_226) ;  /* 0x0000000000408947 */ /* 0x001fea0003800000 */
[----:B------:R-:W-:Y:S01]  /*df80*/  MOV R2, 0x0 ;  /* 0x0000000000027802 */ /* 0x000fe20000000f00 */
[----:B------:R-:W-:Y:S01]  /*df90*/  ULDC.64 UR6, c[0x4][0x90] ;  /* 0x0100240000067ab9 */ /* 0x000fe20000000a00 */
[----:B------:R-:W-:Y:S01]  /*dfa0*/  ULDC.64 UR8, c[0x4][0x98] ;  /* 0x0100260000087ab9 */ /* 0x000fe20000000a00 */
[----:B------:R-:W-:Y:S01]  /*dfb0*/  ULDC.64 UR4, c[0x4][0x28] ;  /* 0x01000a0000047ab9 */ /* 0x000fe20000000a00 */
[----:B------:R-:W-:Y:S01]  /*dfc0*/  IMAD.U32 R4, RZ, RZ, UR6 ;  /* 0x00000006ff047e24 */ /* 0x000fe2000f8e00ff */
[----:B------:R-:W-:Y:S01]  /*dfd0*/  MOV R13, RZ ;  /* 0x000000ff000d7202 */ /* 0x000fe20000000f00 */
[----:B------:R-:W0:Y:S01]  /*dfe0*/  LDC.64 R2, c[0x4][R2] ;  /* 0x0100000002027b82 */ /* 0x000e220000000a00 */
[----:B------:R-:W-:Y:S02]  /*dff0*/  IMAD.U32 R5, RZ, RZ, UR7 ;  /* 0x00000007ff057e24 */ /* 0x000fe4000f8e00ff */
[----:B------:R-:W-:Y:S02]  /*e000*/  IMAD.U32 R6, RZ, RZ, UR8 ;  /* 0x00000008ff067e24 */ /* 0x000fe4000f8e00ff */
[----:B------:R-:W-:-:S02]  /*e010*/  IMAD.U32 R7, RZ, RZ, UR9 ;  /* 0x00000009ff077e24 */ /* 0x000fc4000f8e00ff */
[----:B------:R-:W-:Y:S02]  /*e020*/  IMAD.U32 R10, RZ, RZ, UR4 ;  /* 0x00000004ff0a7e24 */ /* 0x000fe4000f8e00ff */
[----:B------:R-:W-:Y:S02]  /*e030*/  IMAD.U32 R11, RZ, RZ, UR5 ;  /* 0x00000005ff0b7e24 */ /* 0x000fe4000f8e00ff */
[----:B------:R-:W-:Y:S02]  /*e040*/  IMAD.MOV.U32 R8, RZ, RZ, 0x70 ;  /* 0x00000070ff087424 */ /* 0x000fe400078e00ff */
[----:B------:R-:W-:-:S07]  /*e050*/  IMAD.MOV.U32 R12, RZ, RZ, 0x1 ;  /* 0x00000001ff0c7424 */ /* 0x000fce00078e00ff */
[----:B------:R-:W-:-:S07]  /*e060*/  LEPC R20, `(.L_x_226) ;  /* 0x000000001014794e */ /* 0x000fce0000000000 */
[----:B0-----:R-:W-:Y:S05]  /*e070*/  CALL.ABS.NOINC R2 ;  /* 0x0000000002007343 */ /* 0x001fea0003c00000 */
.L_x_226:
[----:B------:R-:W0:Y:S01]  /*e080*/  LDC R2, c[0x0][0x448] ;  /* 0x00011200ff027b82 */ /* 0x000e220000000800 */
[----:B------:R-:W-:Y:S01]  /*e090*/  R2UR UR6, R23 ;  /* 0x00000000170672ca */ /* 0x000fe200000e0000 */
[----:B------:R-:W-:Y:S01]  /*e0a0*/  ULDC.64 UR8, c[0x0][0x3d8] ;  /* 0x0000f60000087ab9 */ /* 0x000fe20000000a00 */
[----:B------:R-:W-:Y:S01]  /*e0b0*/  ULDC UR7, c[0x0][0x448] ;  /* 0x0001120000077ab9 */ /* 0x000fe20000000800 */
[----:B------:R-:W-:Y:S01]  /*e0c0*/  UIMAD.WIDE.U32 UR4, UR39, UR8, URZ ;  /* 0x00000008270472a5 */ /* 0x000fe2000f8e003f */
[C---:B------:R-:W-:Y:S02]  /*e0d0*/  LOP3.LUT R10, R22.reuse, 0x80, RZ, 0xfc, !PT ;  /* 0x00000080160a7812 */ /* 0x040fe400078efcff */
[C---:B------:R-:W-:Y:S02]  /*e0e0*/  LOP3.LUT R8, R22.reuse, 0x40, RZ, 0xfc, !PT ;  /* 0x0000004016087812 */ /* 0x040fe400078efcff */
[----:B------:R-:W-:Y:S02]  /*e0f0*/  LOP3.LUT R6, R22, 0x180, RZ, 0xfc, !PT ;  /* 0x0000018016067812 */ /* 0x000fe400078efcff */
[----:B------:R-:W-:-:S03]  /*e100*/  LOP3.LUT R16, R16, 0xfffff7ff, RZ, 0xc0, !PT ;  /* 0xfffff7ff10107812 */ /* 0x000fc600078ec0ff */
[----:B------:R-:W-:-:S04]  /*e110*/  UIMAD UR6, UR6, UR8, URZ ;  /* 0x00000008060672a4 */ /* 0x000fc8000f8e023f */
[----:B------:R-:W-:-:S03]  /*e120*/  UIMAD UR6, UR39, UR9, UR6 ;  /* 0x00000009270672a4 */ /* 0x000fc6000f8e0206 */
[----:B------:R-:W-:Y:S01]  /*e130*/  ULDC.64 UR8, c[0x0][0x3e0] ;  /* 0x0000f80000087ab9 */ /* 0x000fe20000000a00 */
[----:B------:R-:W-:Y:S01]  /*e140*/  UIADD3 UR5, UR5, UR6, URZ ;  /* 0x0000000605057290 */ /* 0x000fe2000fffe03f */
[----:B0-----:R-:W-:Y:S01]  /*e150*/  ISETP.NE.AND P6, PT, R2, 0x1, PT ;  /* 0x000000010200780c */ /* 0x001fe20003fc5270 */
[----:B------:R-:W-:Y:S01]  /*e160*/  IMAD.MOV.U32 R2, RZ, RZ, R36 ;  /* 0x000000ffff027224 */ /* 0x000fe200078e0024 */
[----:B------:R-:W-:Y:S02]  /*e170*/  UIMAD UR6, UR46, UR8, URZ ;  /* 0x000000082e0672a4 */ /* 0x000fe4000f8e023f */
[----:B------:R-:W-:Y:S02]  /*e180*/  UIMAD.WIDE.U32 UR4, UR43, UR8, UR4 ;  /* 0x000000082b0472a5 */ /* 0x000fe4000f8e0004 */
[----:B------:R-:W-:-:S03]  /*e190*/  UIMAD UR6, UR43, UR9, UR6 ;  /* 0x000000092b0672a4 */ /* 0x000fc6000f8e0206 */
[----:B------:R-:W-:Y:S01]  /*e1a0*/  ULDC.64 UR8, c[0x0][0x3d0] ;  /* 0x0000f40000087ab9 */ /* 0x000fe20000000a00 */
[----:B------:R-:W-:Y:S01]  /*e1b0*/  UIADD3 UR5, UR5, UR6, URZ ;  /* 0x0000000605057290 */ /* 0x000fe2000fffe03f */
[----:B------:R-:W-:Y:S02]  /*e1c0*/  IMAD.U32 R9, RZ, RZ, UR8 ;  /* 0x00000008ff097e24 */ /* 0x000fe4000f8e00ff */
[----:B------:R-:W0:Y:S08]  /*e1d0*/  @P6 LDC R3, c[0x0][0x44c] ;  /* 0x00011300ff036b82 */ /* 0x000e300000000800 */
[----:B------:R-:W1:Y:S01]  /*e1e0*/  @P6 LDC R0, c[0x0][0x450] ;  /* 0x00011400ff006b82 */ /* 0x000e620000000800 */
[----:B0-----:R-:W-:-:S05]  /*e1f0*/  @P6 IMAD.HI.U32 R3, R36, R3, RZ ;  /* 0x0000000324036227 */ /* 0x001fca00078e00ff */
[----:B-1----:R-:W-:-:S04]  /*e200*/  @P6 SHF.R.U32.HI R2, RZ, R0, R3 ;  /* 0x00000000ff026219 */ /* 0x002fc80000011603 */
[--C-:B------:R-:W-:Y:S01]  /*e210*/  SHF.R.S32.HI R0, RZ, 0x1f, R2.reuse ;  /* 0x0000001fff007819 */ /* 0x100fe20000011402 */
[----:B------:R-:W-:-:S04]  /*e220*/  IMAD.MOV R5, RZ, RZ, -R2 ;  /* 0x000000ffff057224 */ /* 0x000fc800078e0a02 */
[----:B------:R-:W-:Y:S02]  /*e230*/  IMAD R3, R0, UR8, RZ ;  /* 0x0000000800037c24 */ /* 0x000fe4000f8e02ff */
[----:B------:R-:W-:Y:S02]  /*e240*/  IMAD R5, R5, UR7, R36 ;  /* 0x0000000705057c24 */ /* 0x000fe4000f8e0224 */
[C---:B------:R-:W-:Y:S02]  /*e250*/  IMAD R7, R2.reuse, UR9, R3 ;  /* 0x0000000902077c24 */ /* 0x040fe4000f8e0203 */
[----:B------:R-:W-:Y:S01]  /*e260*/  IMAD.WIDE.U32 R2, R2, R9, UR4 ;  /* 0x0000000402027e25 */ /* 0x000fe2000f8e0009 */
[----:B------:R-:W-:Y:S01]  /*e270*/  SHF.R.S32.HI R0, RZ, 0x1f, R5 ;  /* 0x0000001fff007819 */ /* 0x000fe20000011405 */
[----:B------:R-:W-:Y:S02]  /*e280*/  ULDC.64 UR4, c[0x0][0x3c8] ;  /* 0x0000f20000047ab9 */ /* 0x000fe40000000a00 */
[----:B------:R-:W-:-:S02]  /*e290*/  IMAD.IADD R3, R3, 0x1, R7 ;  /* 0x0000000103037824 */ /* 0x000fc400078e0207 */
[----:B------:R-:W-:Y:S02]  /*e2a0*/  IMAD R0, R0, UR4, RZ ;  /* 0x0000000400007c24 */ /* 0x000fe4000f8e02ff */
[----:B------:R-:W-:-:S04]  /*e2b0*/  IMAD.WIDE.U32 R2, R5, UR4, R2 ;  /* 0x0000000405027c25 */ /* 0x000fc8000f8e0002 */
[----:B------:R-:W-:Y:S01]  /*e2c0*/  IMAD R7, R5, UR5, R0 ;  /* 0x0000000505077c24 */ /* 0x000fe2000f8e0200 */
[----:B------:R-:W-:Y:S02]  /*e2d0*/  ULDC.64 UR4, c[0x0][0x390] ;  /* 0x0000e40000047ab9 */ /* 0x000fe40000000a00 */
[----:B------:R-:W-:Y:S01]  /*e2e0*/  LEA R0, P0, R2, UR4, 0x1 ;  /* 0x0000000402007c11 */ /* 0x000fe2000f8008ff */
[----:B------:R-:W-:Y:S01]  /*e2f0*/  ULDC UR4, c[0x0][0x3b8] ;  /* 0x0000ee0000047ab9 */ /* 0x000fe20000000800 */
[----:B------:R-:W-:Y:S01]  /*e300*/  IMAD.IADD R3, R3, 0x1, R7 ;  /* 0x0000000103037824 */ /* 0x000fe200078e0207 */
[----:B------:R-:W-:Y:S02]  /*e310*/  ISETP.GE.AND P1, PT, R22, UR4, PT ;  /* 0x0000000416007c0c */ /* 0x000fe4000bf26270 */
[----:B------:R-:W-:Y:S02]  /*e320*/  ISETP.GE.AND P4, PT, R10, UR4, PT ;  /* 0x000000040a007c0c */ /* 0x000fe4000bf86270 */
[----:B------:R-:W-:-:S02]  /*e330*/  ISETP.GE.AND P5, PT, R8, UR4, PT ;  /* 0x0000000408007c0c */ /* 0x000fc4000bfa6270 */
[----:B------:R-:W-:Y:S02]  /*e340*/  LOP3.LUT R8, R22, 0xc0, RZ, 0xfc, !PT ;  /* 0x000000c016087812 */ /* 0x000fe400078efcff */
[----:B------:R-:W-:Y:S02]  /*e350*/  LEA.HI.X R4, R2, UR5, R3, 0x1, P0 ;  /* 0x0000000502047c11 */ /* 0x000fe400080f0c03 */
[----:B------:R-:W-:Y:S02]  /*e360*/  SEL R2, RZ, 0x1, P1 ;  /* 0x00000001ff027807 */ /* 0x000fe40000800000 */
[----:B------:R-:W-:Y:S02]  /*e370*/  SEL R3, RZ, 0x4, P4 ;  /* 0x00000004ff037807 */ /* 0x000fe40002000000 */
[----:B------:R-:W-:Y:S02]  /*e380*/  SEL R7, RZ, 0x2, P5 ;  /* 0x00000002ff077807 */ /* 0x000fe40002800000 */
[----:B------:R-:W-:-:S02]  /*e390*/  ISETP.GE.AND P2, PT, R35, UR4, PT ;  /* 0x0000000423007c0c */ /* 0x000fc4000bf46270 */
[----:B------:R-:W-:Y:S02]  /*e3a0*/  ISETP.GE.AND P3, PT, R8, UR4, PT ;  /* 0x0000000408007c0c */ /* 0x000fe4000bf66270 */
[----:B------:R-:W-:Y:S02]  /*e3b0*/  IADD3 R7, R3, R7, R2 ;  /* 0x0000000703077210 */ /* 0x000fe40007ffe002 */
[----:B------:R-:W-:Y:S02]  /*e3c0*/  ISETP.GE.AND P0, PT, R6, UR4, PT ;  /* 0x0000000406007c0c */ /* 0x000fe4000bf06270 */
[----:B------:R-:W-:Y:S02]  /*e3d0*/  @P1 LOP3.LUT R16, R16, 0x800, RZ, 0xfc, !PT ;  /* 0x0000080010101812 */ /* 0x000fe400078efcff */
[----:B------:R-:W-:Y:S02]  /*e3e0*/  SEL R2, RZ, 0x10, P2 ;  /* 0x00000010ff027807 */ /* 0x000fe40001000000 */
[----:B------:R-:W-:-:S02]  /*e3f0*/  SEL R3, RZ, 0x8, P3 ;  /* 0x00000008ff037807 */ /* 0x000fc40001800000 */
[----:B------:R-:W-:Y:S02]  /*e400*/  ISETP.GE.AND P1, PT, R34, UR4, PT ;  /* 0x0000000422007c0c */ /* 0x000fe4000bf26270 */
[----:B------:R-:W-:Y:S02]  /*e410*/  SEL R5, RZ, 0x40, P0 ;  /* 0x00000040ff057807 */ /* 0x000fe40000000000 */
[----:B------:R-:W-:Y:S02]  /*e420*/  IADD3 R3, R2, R7, R3 ;  /* 0x0000000702037210 */ /* 0x000fe40007ffe003 */
[----:B------:R-:W-:Y:S01]  /*e430*/  ISETP.GE.AND P0, PT, R37, UR4, PT ;  /* 0x0000000425007c0c */ /* 0x000fe2000bf06270 */
[----:B------:R-:W-:Y:S01]  /*e440*/  UMOV UR4, 0xffffffff ;  /* 0xffffffff00047882 */ /* 0x000fe20000000000 */
[----:B------:R-:W-:Y:S02]  /*e450*/  SEL R2, RZ, 0x20, P1 ;  /* 0x00000020ff027807 */ /* 0x000fe40000800000 */
[----:B------:R-:W-:-:S02]  /*e460*/  SEL R6, RZ, 0x80, P0 ;  /* 0x00000080ff067807 */ /* 0x000fc40000000000 */
[----:B------:R-:W-:-:S05]  /*e470*/  IADD3 R5, R5, R3, R2 ;  /* 0x0000000305057210 */ /* 0x000fca0007ffe002 */
[----:B------:R-:W-:Y:S01]  /*e480*/  IMAD.IADD R6, R5, 0x1, R6 ;  /* 0x0000000105067824 */ /* 0x000fe200078e0206 */
[----:B------:R-:W-:Y:S06]  /*e490*/  BRA.DIV UR4, `(.L_x_227) ;  /* 0x0000002e04ec7947 */ /* 0x000fec000b800000 */
[----:B------:R-:W0:Y:S01]  /*e4a0*/  SHFL.IDX PT, R14, R0, RZ, 0x181f ;  /* 0x00181fff000e7589 */ /* 0x000e2200000e0000 */
[----:B------:R-:W-:Y:S02]  /*e4b0*/  LOP3.LUT P6, RZ, R16, 0x100, RZ, 0xc0, !PT ;  /* 0x0000010010ff7812 */ /* 0x000fe400078cc0ff */
[----:B------:R-:W-:Y:S01]  /*e4c0*/  P2R R8, PR, RZ, 0x20 ;  /* 0x00000020ff087803 */ /* 0x000fe20000000000 */
[----:B------:R-:W1:Y:S10]  /*e4d0*/  SHFL.IDX PT, R2, R4, RZ, 0x181f ;  /* 0x00181fff04027589 */ /* 0x000e7400000e0000 */
[----:B------:R-:W-:-:S02]  /*e4e0*/  @!P6 LEA R7, R24, UR42, 0x1 ;  /* 0x0000002a1807ec11 */ /* 0x000fc4000f8e08ff */
[----:B0-----:R-:W-:-:S05]  /*e4f0*/  @!P6 LEA R14, P0, R22, R14, 0x1 ;  /* 0x0000000e160ee211 */ /* 0x001fca00078008ff */
[----:B-1----:R-:W-:Y:S01]  /*e500*/  @!P6 IMAD.X R21, RZ, RZ, R2, P0 ;  /* 0x000000ffff15e224 */ /* 0x002fe200000e0602 */
[----:B------:R-:W-:Y:S02]  /*e510*/  LOP3.LUT P0, RZ, R16, 0x800, RZ, 0xc0, !PT ;  /* 0x0000080010ff7812 */ /* 0x000fe4000780c0ff */
[----:B------:R-:W-:Y:S01]  /*e520*/  @!P6 LOP3.LUT R2, R5, 0x40, RZ, 0xc0, !PT ;  /* 0x000000400502e812 */ /* 0x000fe200078ec0ff */
[----:B------:R-:W-:-:S03]  /*e530*/  @!P6 IMAD.MOV.U32 R3, RZ, RZ, R21 ;  /* 0x000000ffff03e224 */ /* 0x000fc600078e0015 */
[----:B------:R-:W-:Y:S01]  /*e540*/  @!P6 SHF.R.U32.HI R9, RZ, 0x2, R2 ;  /* 0x00000002ff09e819 */ /* 0x000fe20000011602 */
[----:B------:R-:W-:Y:S02]  /*e550*/  @!P6 IMAD.MOV.U32 R2, RZ, RZ, R14 ;  /* 0x000000ffff02e224 */ /* 0x000fe400078e000e */
[----:B------:R-:W0:Y:S04]  /*e560*/  SHFL.IDX PT, R14, R0, 0x1, 0x181f ;  /* 0x00381f00000e7f89 */ /* 0x000e2800000e0000 */
[----:B------:R-:W-:Y:S04]  /*e570*/  @!P6 LDGSTS.E.BYPASS.LTC128B.128 [R7+0x26400], desc[UR36][R2.64], !P0 ;  /* 0x264000000207efae */ /* 0x000fe8000c101d64 */
[----:B------:R-:W-:Y:S01]  /*e580*/  @!P6 LDGSTS.E.BYPASS.LTC128B.128 [R7+0x28400], desc[UR36][R2.64+0x80], !P5 ;  /* 0x284000800207efae */ /* 0x000fe2000e901d64 */
[----:B------:R-:W-:-:S13]  /*e590*/  LOP3.LUT P5, RZ, R16, 0x100, RZ, 0xc0, !PT ;  /* 0x0000010010ff7812 */ /* 0x000fda00078ac0ff */
[----:B------:R-:W-:Y:S01]  /*e5a0*/  @!P5 ISETP.NE.U32.AND P6, PT, R9, RZ, PT ;  /* 0x000000ff0900d20c */ /* 0x000fe20003fc5070 */
[----:B------:R-:W-:Y:S01]  /*e5b0*/  @!P5 LDGSTS.E.BYPASS.LTC128B.128 [R7+0x2a400], desc[UR36][R2.64+0x100], !P4 ;  /* 0x2a4001000207dfae */ /* 0x000fe2000e101d64 */
[----:B------:R-:W-:-:S03]  /*e5c0*/  @!P5 LOP3.LUT R9, R6, 0x80, RZ, 0xc0, !PT ;  /* 0x000000800609d812 */ /* 0x000fc600078ec0ff */
[----:B------:R-:W-:Y:S01]  /*e5d0*/  @!P5 LDGSTS.E.BYPASS.LTC128B.128 [R7+0x2c400], desc[UR36][R2.64+0x180], !P3 ;  /* 0x2c4001800207dfae */ /* 0x000fe2000d901d64 */
[----:B------:R-:W-:-:S03]  /*e5e0*/  @!P5 SHF.R.U32.HI R9, RZ, 0x3, R9 ;  /* 0x00000003ff09d819 */ /* 0x000fc60000011609 */
[----:B------:R-:W-:Y:S01]  /*e5f0*/  @!P5 LDGSTS.E.BYPASS.LTC128B.128 [R7+0x2e400], desc[UR36][R2.64+0x200], !P2 ;  /* 0x2e4002000207dfae */ /* 0x000fe2000d101d64 */
[----:B------:R-:W-:-:S03]  /*e600*/  @!P5 ISETP.NE.U32.AND P0, PT, R9, RZ, PT ;  /* 0x000000ff0900d20c */ /* 0x000fc60003f05070 */
[----:B------:R-:W1:Y:S04]  /*e610*/  SHFL.IDX PT, R9, R4, 0x1, 0x181f ;  /* 0x00381f0004097f89 */ /* 0x000e6800000e0000 */
[----:B------:R-:W-:Y:S04]  /*e620*/  @!P5 LDGSTS.E.BYPASS.LTC128B.128 [R7+0x30400], desc[UR36][R2.64+0x280], !P1 ;  /* 0x304002800207dfae */ /* 0x000fe8000c901d64 */
[----:B------:R-:W-:Y:S01]  /*e630*/  @!P5 LDGSTS.E.BYPASS.LTC128B.128 [R7+0x32400], desc[UR36][R2.64+0x300], P6 ;  /* 0x324003000207dfae */ /* 0x000fe2000b101d64 */
[----:B------:R-:W-:-:S03]  /*e640*/  LOP3.LUT P6, RZ, R16, 0x80, RZ, 0xc0, !PT ;  /* 0x0000008010ff7812 */ /* 0x000fc600078cc0ff */
[----:B------:R2:W-:Y:S01]  /*e650*/  @!P5 LDGSTS.E.BYPASS.LTC128B.128 [R7+0x34400], desc[UR36][R2.64+0x380], P0 ;  /* 0x344003800207dfae */ /* 0x0005e20008101d64 */
[----:B------:R-:W-:-:S04]  /*e660*/  ISETP.NE.AND P5, PT, R8, RZ, PT ;  /* 0x000000ff0800720c */ /* 0x000fc80003fa5270 */
[----:B------:R-:W-:-:S05]  /*e670*/  P2R R10, PR, RZ, 0x20 ;  /* 0x00000020ff0a7803 */ /* 0x000fca0000000000 */
[----:B0-----:R-:W-:Y:S02]  /*e680*/  @!P6 LEA R14, P0, R22, R14, 0x1 ;  /* 0x0000000e160ee211 */ /* 0x001fe400078008ff */
[----:B------:R-:W-:-:S03]  /*e690*/  @!P6 LOP3.LUT R20, R5, 0x40, RZ, 0xc0, !PT ;  /* 0x000000400514e812 */ /* 0x000fc600078ec0ff */
[----:B-1----:R-:W-:Y:S01]  /*e6a0*/  @!P6 IMAD.X R21, RZ, RZ, R9, P0 ;  /* 0x000000ffff15e224 */ /* 0x002fe200000e0609 */
[----:B------:R-:W-:Y:S01]  /*e6b0*/  LOP3.LUT P0, RZ, R16, 0x800, RZ, 0xc0, !PT ;  /* 0x0000080010ff7812 */ /* 0x000fe2000780c0ff */
[----:B--2---:R-:W-:Y:S01]  /*e6c0*/  @!P6 IMAD.MOV.U32 R2, RZ, RZ, R14 ;  /* 0x000000ffff02e224 */ /* 0x004fe200078e000e */
[----:B------:R-:W-:Y:S01]  /*e6d0*/  @!P6 LEA R9, R24, UR42, 0x1 ;  /* 0x0000002a1809ec11 */ /* 0x000fe2000f8e08ff */
[----:B------:R-:W-:Y:S01]  /*e6e0*/  @!P6 IMAD.MOV.U32 R3, RZ, RZ, R21 ;  /* 0x000000ffff03e224 */ /* 0x000fe200078e0015 */
[----:B------:R-:W-:Y:S01]  /*e6f0*/  @!P6 SHF.R.U32.HI R20, RZ, 0x2, R20 ;  /* 0x00000002ff14e819 */ /* 0x000fe20000011614 */
[----:B------:R-:W0:Y:S08]  /*e700*/  SHFL.IDX PT, R14, R0, 0x2, 0x181f ;  /* 0x00581f00000e7f89 */ /* 0x000e3000000e0000 */
[----:B------:R-:W-:Y:S04]  /*e710*/  @!P6 LDGSTS.E.BYPASS.LTC128B.128 [R9+0x26c00], desc[UR36][R2.64], !P0 ;  /* 0x26c000000209efae */ /* 0x000fe8000c101d64 */
[----:B------:R-:W-:Y:S01]  /*e720*/  @!P6 LDGSTS.E.BYPASS.LTC128B.128 [R9+0x28c00], desc[UR36][R2.64+0x80], !P5 ;  /* 0x28c000800209efae */ /* 0x000fe2000e901d64 */
[----:B------:R-:W-:-:S04]  /*e730*/  LOP3.LUT P5, RZ, R16, 0x40, RZ, 0xc0, !PT ;  /* 0x0000004010ff7812 */ /* 0x000fc800078ac0ff */
[----:B------:R-:W-:Y:S02]  /*e740*/  P2R R8, PR, RZ, 0x20 ;  /* 0x00000020ff087803 */ /* 0x000fe40000000000 */
[----:B------:R-:W-:-:S13]  /*e750*/  LOP3.LUT P5, RZ, R16, 0x80, RZ, 0xc0, !PT ;  /* 0x0000008010ff7812 */ /* 0x000fda00078ac0ff */
[----:B------:R-:W-:Y:S01]  /*e760*/  @!P5 LOP3.LUT R7, R6, 0x80, RZ, 0xc0, !PT ;  /* 0x000000800607d812 */ /* 0x000fe200078ec0ff */
[----:B------:R-:W-:Y:S01]  /*e770*/  @!P5 LDGSTS.E.BYPASS.LTC128B.128 [R9+0x2ac00], desc[UR36][R2.64+0x100], !P4 ;  /* 0x2ac001000209dfae */ /* 0x000fe2000e101d64 */
[----:B------:R-:W-:Y:S02]  /*e780*/  @!P5 ISETP.NE.U32.AND P6, PT, R20, RZ, PT ;  /* 0x000000ff1400d20c */ /* 0x000fe40003fc5070 */
[----:B------:R-:W-:Y:S01]  /*e790*/  @!P5 SHF.R.U32.HI R7, RZ, 0x3, R7 ;  /* 0x00000003ff07d819 */ /* 0x000fe20000011607 */
[----:B------:R-:W-:Y:S03]  /*e7a0*/  @!P5 LDGSTS.E.BYPASS.LTC128B.128 [R9+0x2cc00], desc[UR36][R2.64+0x180], !P3 ;  /* 0x2cc001800209dfae */ /* 0x000fe6000d901d64 */
[----:B------:R-:W-:Y:S01]  /*e7b0*/  @!P5 ISETP.NE.U32.AND P0, PT, R7, RZ, PT ;  /* 0x000000ff0700d20c */ /* 0x000fe20003f05070 */
[----:B------:R-:W-:Y:S04]  /*e7c0*/  @!P5 LDGSTS.E.BYPASS.LTC128B.128 [R9+0x2ec00], desc[UR36][R2.64+0x200], !P2 ;  /* 0x2ec002000209dfae */ /* 0x000fe8000d101d64 */
[----:B------:R-:W1:Y:S04]  /*e7d0*/  SHFL.IDX PT, R7, R4, 0x2, 0x181f ;  /* 0x00581f0004077f89 */ /* 0x000e6800000e0000 */
[----:B------:R-:W-:Y:S04]  /*e7e0*/  @!P5 LDGSTS.E.BYPASS.LTC128B.128 [R9+0x30c00], desc[UR36][R2.64+0x280], !P1 ;  /* 0x30c002800209dfae */ /* 0x000fe8000c901d64 */
[----:B------:R-:W-:Y:S01]  /*e7f0*/  @!P5 LDGSTS.E.BYPASS.LTC128B.128 [R9+0x32c00], desc[UR36][R2.64+0x300], P6 ;  /* 0x32c003000209dfae */ /* 0x000fe2000b101d64 */
[----:B------:R-:W-:-:S03]  /*e800*/  LOP3.LUT P6, RZ, R16, 0x800, RZ, 0xc0, !PT ;  /* 0x0000080010ff7812 */ /* 0x000fc600078cc0ff */
[----:B------:R2:W-:Y:S01]  /*e810*/  @!P5 LDGSTS.E.BYPASS.LTC128B.128 [R9+0x34c00], desc[UR36][R2.64+0x380], P0 ;  /* 0x34c003800209dfae */ /* 0x0005e20008101d64 */
[----:B------:R-:W-:-:S03]  /*e820*/  ISETP.NE.AND P5, PT, R8, RZ, PT ;  /* 0x000000ff0800720c */ /* 0x000fc60003fa5270 */
[----:B------:R-:W3:Y:S10]  /*e830*/  SHFL.IDX PT, R4, R4, 0x3, 0x181f ;  /* 0x00781f0004047f89 */ /* 0x000ef400000e0000 */
[----:B0-----:R-:W-:-:S05]  /*e840*/  @!P5 LEA R14, P0, R22, R14, 0x1 ;  /* 0x0000000e160ed211 */ /* 0x001fca00078008ff */
[----:B-1----:R-:W-:Y:S01]  /*e850*/  @!P5 IMAD.X R7, RZ, RZ, R7, P0 ;  /* 0x000000ffff07d224 */ /* 0x002fe200000e0607 */
[----:B------:R-:W-:Y:S02]  /*e860*/  LOP3.LUT P0, RZ, R16, 0x40, RZ, 0xc0, !PT ;  /* 0x0000004010ff7812 */ /* 0x000fe4000780c0ff */
[----:B------:R-:W-:-:S11]  /*e870*/  ISETP.NE.AND P5, PT, R10, RZ, PT ;  /* 0x000000ff0a00720c */ /* 0x000fd60003fa5270 */
[----:B------:R-:W-:Y:S01]  /*e880*/  @!P0 LOP3.LUT R20, R5, 0x40, RZ, 0xc0, !PT ;  /* 0x0000004005148812 */ /* 0x000fe200078ec0ff */
[----:B--2---:R-:W-:Y:S01]  /*e890*/  @!P0 IMAD.MOV.U32 R2, RZ, RZ, R14 ;  /* 0x000000ffff028224 */ /* 0x004fe200078e000e */
[----:B------:R-:W-:Y:S01]  /*e8a0*/  @!P0 LEA R21, R24, UR42, 0x1 ;  /* 0x0000002a18158c11 */ /* 0x000fe2000f8e08ff */
[----:B------:R-:W-:Y:S01]  /*e8b0*/  @!P0 IMAD.MOV.U32 R3, RZ, RZ, R7 ;  /* 0x000000ffff038224 */ /* 0x000fe200078e0007 */
[----:B------:R-:W-:Y:S01]  /*e8c0*/  @!P0 SHF.R.U32.HI R20, RZ, 0x2, R20 ;  /* 0x00000002ff148819 */ /* 0x000fe20000011614 */
[----:B------:R0:W1:Y:S04]  /*e8d0*/  SHFL.IDX PT, R14, R0, 0x3, 0x181f ;  /* 0x00781f00000e7f89 */ /* 0x00006800000e0000 */
[----:B------:R0:W-:Y:S01]  /*e8e0*/  @!P0 LDGSTS.E.BYPASS.LTC128B.128 [R21+0x27400], desc[UR36][R2.64], !P6 ;  /* 0x2740000002158fae */ /* 0x0001e2000f101d64 */
[----:B------:R-:W-:-:S03]  /*e8f0*/  @!P0 ISETP.NE.U32.AND P6, PT, R20, RZ, PT ;  /* 0x000000ff1400820c */ /* 0x000fc60003fc5070 */
[----:B------:R0:W-:Y:S04]  /*e900*/  @!P0 LDGSTS.E.BYPASS.LTC128B.128 [R21+0x29400], desc[UR36][R2.64+0x80], !P5 ;  /* 0x2940008002158fae */ /* 0x0001e8000e901d64 */
[----:B------:R0:W-:Y:S04]  /*e910*/  @!P0 LDGSTS.E.BYPASS.LTC128B.128 [R21+0x2b400], desc[UR36][R2.64+0x100], !P4 ;  /* 0x2b40010002158fae */ /* 0x0001e8000e101d64 */
[----:B------:R0:W-:Y:S04]  /*e920*/  @!P0 LDGSTS.E.BYPASS.LTC128B.128 [R21+0x2d400], desc[UR36][R2.64+0x180], !P3 ;  /* 0x2d40018002158fae */ /* 0x0001e8000d901d64 */
[----:B------:R0:W-:Y:S04]  /*e930*/  @!P0 LDGSTS.E.BYPASS.LTC128B.128 [R21+0x2f400], desc[UR36][R2.64+0x200], !P2 ;  /* 0x2f40020002158fae */ /* 0x0001e8000d101d64 */
[----:B------:R0:W-:Y:S04]  /*e940*/  @!P0 LDGSTS.E.BYPASS.LTC128B.128 [R21+0x31400], desc[UR36][R2.64+0x280], !P1 ;  /* 0x3140028002158fae */ /* 0x0001e8000c901d64 */
[----:B------:R0:W-:Y:S01]  /*e950*/  @!P0 LDGSTS.E.BYPASS.LTC128B.128 [R21+0x33400], desc[UR36][R2.64+0x300], P6 ;  /* 0x3340030002158fae */ /* 0x0001e2000b101d64 */
[----:B------:R-:W-:-:S13]  /*e960*/  LOP3.LUT P6, RZ, R16, 0x40, RZ, 0xc0, !PT ;  /* 0x0000004010ff7812 */ /* 0x000fda00078cc0ff */
[----:B------:R-:W-:-:S04]  /*e970*/  @!P6 LOP3.LUT R9, R6, 0x80, RZ, 0xc0, !PT ;  /* 0x000000800609e812 */ /* 0x000fc800078ec0ff */
[----:B------:R-:W-:-:S04]  /*e980*/  @!P6 SHF.R.U32.HI R9, RZ, 0x3, R9 ;  /* 0x00000003ff09e819 */ /* 0x000fc80000011609 */
[----:B------:R-:W-:-:S13]  /*e990*/  @!P6 ISETP.NE.U32.AND P0, PT, R9, RZ, PT ;  /* 0x000000ff0900e20c */ /* 0x000fda0003f05070 */
[----:B-1-3--:R0:W-:Y:S02]  /*e9a0*/  @!P6 LDGSTS.E.BYPASS.LTC128B.128 [R21+0x35400], desc[UR36][R2.64+0x380], P0 ;  /* 0x354003800215efae */ /* 0x00a1e40008101d64 */
.L_x_295:
[----:B------:R-:W-:Y:S01]  /*e9b0*/  LOP3.LUT P0, RZ, R16, 0x2000, RZ, 0xc0, !PT ;  /* 0x0000200010ff7812 */ /* 0x000fe2000780c0ff */
[----:B------:R-:W-:-:S12]  /*e9c0*/  BSSY B0, `(.L_x_228) ;  /* 0x0000017000007945 */ /* 0x000fd80003800000 */
[----:B------:R-:W-:Y:S05]  /*e9d0*/  @P0 BRA `(.L_x_229) ;  /* 0x0000000000540947 */ /* 0x000fea0003800000 */
[----:B------:R-:W-:Y:S02]  /*e9e0*/  LOP3.LUT R5, R5, 0x40, RZ, 0xc0, !PT ;  /* 0x0000004005057812 */ /* 0x000fe400078ec0ff */
[----:B------:R-:W-:Y:S02]  /*e9f0*/  LOP3.LUT P6, RZ, R16, 0x800, RZ, 0xc0, !PT ;  /* 0x0000080010ff7812 */ /* 0x000fe400078cc0ff */
[----:B0-----:R-:W-:Y:S02]  /*ea00*/  LEA R2, P0, R22, R14, 0x1 ;  /* 0x0000000e16027211 */ /* 0x001fe400078008ff */
[----:B------:R-:W-:Y:S02]  /*ea10*/  SHF.R.U32.HI R5, RZ, 0x2, R5 ;  /* 0x00000002ff057819 */ /* 0x000fe40000011605 */
[----:B------:R-:W-:Y:S01]  /*ea20*/  LEA R7, R24, UR42, 0x1 ;  /* 0x0000002a18077c11 */ /* 0x000fe2000f8e08ff */
[----:B------:R-:W-:Y:S01]  /*ea30*/  IMAD.X R3, RZ, RZ, R4, P0 ;  /* 0x000000ffff037224 */ /* 0x000fe200000e0604 */
[----:B------:R-:W-:-:S02]  /*ea40*/  ISETP.NE.U32.AND P0, PT, R5, RZ, PT ;  /* 0x000000ff0500720c */ /* 0x000fc40003f05070 */
[----:B------:R-:W-:-:S03]  /*ea50*/  LOP3.LUT R6, R6, 0x80, RZ, 0xc0, !PT ;  /* 0x0000008006067812 */ /* 0x000fc600078ec0ff */
[----:B------:R-:W-:Y:S01]  /*ea60*/  @!PT LDS RZ, [RZ] ;  /* 0x00000000fffff984 */ /* 0x000fe20000000800 */
[----:B------:R-:W-:Y:S01]  /*ea70*/  @!PT LDS RZ, [RZ] ;  /* 0x00000000fffff984 */ /* 0x000fe20000000800 */
[----:B------:R-:W-:Y:S01]  /*ea80*/  @!PT LDS RZ, [RZ] ;  /* 0x00000000fffff984 */ /* 0x000fe20000000800 */
[----:B------:R1:W-:Y:S01]  /*ea90*/  LDGSTS.E.BYPASS.LTC128B.128 [R7+0x27c00], desc[UR36][R2.64], !P6 ;  /* 0x27c0000002077fae */ /* 0x0003e2000f101d64 */
[----:B------:R-:W-:-:S03]  /*eaa0*/  SHF.R.U32.HI R6, RZ, 0x3, R6 ;  /* 0x00000003ff067819 */ /* 0x000fc60000011606 */
[----:B------:R1:W-:Y:S04]  /*eab0*/  LDGSTS.E.BYPASS.LTC128B.128 [R7+0x29c00], desc[UR36][R2.64+0x80], !P5 ;  /* 0x29c0008002077fae */ /* 0x0003e8000e901d64 */
[----:B------:R1:W-:Y:S04]  /*eac0*/  LDGSTS.E.BYPASS.LTC128B.128 [R7+0x2bc00], desc[UR36][R2.64+0x100], !P4 ;  /* 0x2bc0010002077fae */ /* 0x0003e8000e101d64 */
[----:B------:R1:W-:Y:S04]  /*ead0*/  LDGSTS.E.BYPASS.LTC128B.128 [R7+0x2dc00], desc[UR36][R2.64+0x180], !P3 ;  /* 0x2dc0018002077fae */ /* 0x0003e8000d901d64 */
[----:B------:R1:W-:Y:S04]  /*eae0*/  LDGSTS.E.BYPASS.LTC128B.128 [R7+0x2fc00], desc[UR36][R2.64+0x200], !P2 ;  /* 0x2fc0020002077fae */ /* 0x0003e8000d101d64 */
[----:B------:R1:W-:Y:S04]  /*eaf0*/  LDGSTS.E.BYPASS.LTC128B.128 [R7+0x31c00], desc[UR36][R2.64+0x280], !P1 ;  /* 0x31c0028002077fae */ /* 0x0003e8000c901d64 */
[----:B------:R1:W-:Y:S01]  /*eb00*/  LDGSTS.E.BYPASS.LTC128B.128 [R7+0x33c00], desc[UR36][R2.64+0x300], P0 ;  /* 0x33c0030002077fae */ /* 0x0003e20008101d64 */
[----:B------:R-:W-:-:S13]  /*eb10*/  ISETP.NE.U32.AND P0, PT, R6, RZ, PT ;  /* 0x000000ff0600720c */ /* 0x000fda0003f05070 */
[----:B------:R1:W-:Y:S02]  /*eb20*/  LDGSTS.E.BYPASS.LTC128B.128 [R7+0x35c00], desc[UR36][R2.64+0x380], P0 ;  /* 0x35c0038002077fae */ /* 0x0003e40008101d64 */
.L_x_229:
[----:B------:R-:W-:Y:S05]  /*eb30*/  BSYNC B0 ;  /* 0x0000000000007941 */ /* 0x000fea0003800000 */
.L_x_228:
[----:B------:R-:W-:Y:S01]  /*eb40*/  NOP ;  /* 0x0000000000007918 */ /* 0x000fe20000000000 */
[----:B------:R-:W-:Y:S01]  /*eb50*/  SYNCS.ARRIVE.TRANS64.RED.A0T1 RZ, [UR42+0x38810], RZ ;  /* 0x038810ffffff79a7 */ /* 0x000fe2000820042a */
[----:B0-----:R-:W-:Y:S01]  /*eb60*/  MOV R0, 0x1 ;  /* 0x0000000100007802 */ /* 0x001fe20000000f00 */
[----:B------:R-:W-:Y:S03]  /*eb70*/  ARRIVES.LDGSTSBAR.64.TRANSCNT [UR42+0x38810] ;  /* 0x03881000ff0079b0 */ /* 0x000fe60008000aaa */
[----:B------:R-:W-:Y:S01]  /*eb80*/  SHF.L.U32 R0, R0, 0x1f, RZ ;  /* 0x0000001f00007819 */ /* 0x000fe200000006ff */
[----:B------:R-:W-:Y:S01]  /*eb90*/  NOP ;  /* 0x0000000000007918 */ /* 0x000fe20000000000 */
[----:B------:R-:W-:Y:S02]  /*eba0*/  SYNCS.ARRIVE.TRANS64.A1T0 RZ, [UR42+0x38810], RZ ;  /* 0x038810ffffff79a7 */ /* 0x000fe4000810002a */
[----:B------:R-:W0:Y:S02]  /*ebb0*/  SYNCS.PHASECHK.TRANS64.TRYWAIT P0, [UR42+0x38820], R0 ;  /* 0x03882000ff0075a7 */ /* 0x000e24000800016a */
[----:B0-----:R-:W-:Y:S05]  /*ebc0*/  @!P0 BRA `(.L_x_230) ;  /* 0x0000003000608947 */ /* 0x001fea0003800000 */
.L_x_296:
[----:B------:R-:W-:-:S13]  /*ebd0*/  LOP3.LUT P0, RZ, R16, 0x400, RZ, 0xc0, !PT ;  /* 0x0000040010ff7812 */ /* 0x000fda000780c0ff */
[----:B------:R-:W-:Y:S05]  /*ebe0*/  @!P0 BRA `(.L_x_231) ;  /* 0x0000000000048947 */ /* 0x000fea0003800000 */
[----:B------:R-:W-:Y:S01]  /*ebf0*/  BPT.TRAP 0x1 ;  /* 0x000000040000795c */ /* 0x000fe20000300000 */
.L_x_231:
[----:B------:R-:W2:Y:S02]  /*ec00*/  SYNCS.PHASECHK.TRANS64.TRYWAIT P0, [UR42+0x38860], R0 ;  /* 0x03886000ff0075a7 */ /* 0x000ea4000800016a */
[----:B--2---:R-:W-:Y:S05]  /*ec10*/  @!P0 BRA `(.L_x_232) ;  /* 0x0000003000648947 */ /* 0x004fea0003800000 */
.L_x_297:
[----:B------:R-:W-:Y:S01]  /*ec20*/  ULDC.64 UR4, c[0x0][0x328] ;  /* 0x0000ca0000047ab9 */ /* 0x000fe20000000a00 */
[----:B------:R-:W-:Y:S01]  /*ec30*/  ULDC.64 UR6, c[0x0][0x338] ;  /* 0x0000ce0000067ab9 */ /* 0x000fe20000000a00 */
[----:B------:R-:W-:Y:S02]  /*ec40*/  IMAD R30, R30, UR4, RZ ;  /* 0x000000041e1e7c24 */ /* 0x000fe4000f8e02ff */
[----:B01----:R-:W-:Y:S01]  /*ec50*/  IMAD.WIDE.U32 R2, R19, UR4, RZ ;  /* 0x0000000413027c25 */ /* 0x003fe2000f8e00ff */
        /* <DEDUP_REMOVED lines=8> */
[----:B------:R-:W-:-:S02]  /*ece0*/  IMAD.IADD R3, R3, 0x1, R5 ;  /* 0x0000000103037824 */ /* 0x000fc400078e0205 */
[----:B------:R-:W-:Y:S01]  /*ecf0*/  IMAD.U32 R5, RZ, RZ, UR6 ;  /* 0x00000006ff057e24 */ /* 0x000fe2000f8e00ff */
        /* <DEDUP_REMOVED lines=49> */
[----:B------:R-:W1:Y:S02]  /*f010*/  SHFL.IDX PT, R14, R6, 0x2, 0x181f ;  /* 0x00581f00060e7f89 */ /* 0x000e6400000e0000 */
[----:B------:R-:W-:Y:S01]  /*f020*/  IMAD.X R5, RZ, RZ, R5, P6 ;  /* 0x000000ffff057224 */ /* 0x000fe200030e0605 */
        /* <DEDUP_REMOVED lines=40> */
.L_x_307:
        /* <DEDUP_REMOVED lines=27> */
[----:B------:R-:W-:-:S13]  /*f460*/  LOP3.LUT P6, RZ, R16, 0x400, RZ, 0xc0, !PT ;  /* 0x0000040010ff7812 */ /* 0x000fda00078cc0ff */
[----:B0-----:R-:W-:Y:S05]  /*f470*/  @!P6 BRA `(.L_x_234) ;  /* 0x000000000004e947 */ /* 0x001fea0003800000 */
[----:B------:R-:W-:Y:S01]  /*f480*/  BPT.TRAP 0x1 ;  /* 0x000000040000795c */ /* 0x000fe20000300000 */
.L_x_234:
[----:B------:R-:W-:Y:S01]  /*f490*/  VIADD R28, R28, 0xfffffffe ;  /* 0xfffffffe1c1c7836 */ /* 0x000fe20000000000 */
[----:B------:R-:W-:Y:S01]  /*f4a0*/  SYNCS.ARRIVE.TRANS64.A1T0 RZ, [UR42+0x38850], RZ ;  /* 0x038850ffffff79a7 */ /* 0x000fe2000810002a */
[----:B------:R-:W-:Y:S01]  /*f4b0*/  BSSY B0, `(.L_x_214) ;  /* 0x00000f7000007945 */ /* 0x000fe20003800000 */
[----:B------:R-:W-:Y:S02]  /*f4c0*/  IMAD.MOV.U32 R21, RZ, RZ, 0x1 ;  /* 0x00000001ff157424 */ /* 0x000fe400078e00ff */
[----:B------:R-:W-:Y:S01]  /*f4d0*/  ISETP.GE.AND P0, PT, R28, UR45, PT ;  /* 0x0000002d1c007c0c */ /* 0x000fe2000bf06270 */
[----:B------:R-:W-:-:S12]  /*f4e0*/  IMAD.MOV.U32 R8, RZ, RZ, 0x1 ;  /* 0x00000001ff087424 */ /* 0x000fd800078e00ff */
[----:B------:R-:W-:Y:S05]  /*f4f0*/  @!P0 BRA `(.L_x_235) ;  /* 0x0000000c00c88947 */ /* 0x000fea0003800000 */
[----:B------:R-:W0:Y:S01]  /*f500*/  S2R R5, SR_TID.X ;  /* 0x0000000000057919 */ /* 0x000e220000002100 */
[----:B------:R-:W-:Y:S01]  /*f510*/  UIADD3 UR4, UR44, 0x1, URZ ;  /* 0x000000012c047890 */ /* 0x000fe2000fffe03f */
[----:B------:R-:W-:Y:S01]  /*f520*/  LOP3.LUT R3, RZ, UR40, RZ, 0x33, !PT ;  /* 0x00000028ff037c12 */ /* 0x000fe2000f8e33ff */
[----:B------:R-:W-:Y:S01]  /*f530*/  IMAD.MOV.U32 R8, RZ, RZ, 0x1 ;  /* 0x00000001ff087424 */ /* 0x000fe200078e00ff */
[----:B------:R-:W1:Y:S01]  /*f540*/  S2R R6, SR_TID.X ;  /* 0x0000000000067919 */ /* 0x000e620000002100 */
[----:B------:R-:W-:Y:S01]  /*f550*/  UIMAD UR4, UR4, UR38, URZ ;  /* 0x00000026040472a4 */ /* 0x000fe2000f8e023f */
[----:B------:R-:W-:Y:S02]  /*f560*/  LOP3.LUT R30, R33, 0x40, RZ, 0xc0, !PT ;  /* 0x00000040211e7812 */ /* 0x000fe400078ec0ff */
[----:B------:R-:W-:Y:S02]  /*f570*/  LOP3.LUT R28, R17, 0x80, RZ, 0xc0, !PT ;  /* 0x00000080111c7812 */ /* 0x000fe400078ec0ff */
[----:B------:R-:W-:-:S02]  /*f580*/  MOV R21, 0x1 ;  /* 0x0000000100157802 */ /* 0x000fc40000000f00 */
[----:B------:R-:W-:Y:S02]  /*f590*/  LOP3.LUT R2, RZ, UR4, RZ, 0x33, !PT ;  /* 0x00000004ff027c12 */ /* 0x000fe4000f8e33ff */
[----:B------:R-:W-:Y:S02]  /*f5a0*/  SHF.R.U32.HI R30, RZ, 0x2, R30 ;  /* 0x00000002ff1e7819 */ /* 0x000fe4000001161e */
[----:B------:R-:W-:Y:S02]  /*f5b0*/  VIMNMX R2, R2, R3, !PT ;  /* 0x0000000302027248 */ /* 0x000fe40007fe0100 */
[----:B------:R-:W-:Y:S02]  /*f5c0*/  SHF.R.U32.HI R28, RZ, 0x3, R28 ;  /* 0x00000003ff1c7819 */ /* 0x000fe4000001161c */
[----:B------:R-:W-:Y:S01]  /*f5d0*/  IADD3 R22, -R2, -0x2, RZ ;  /* 0xfffffffe02167810 */ /* 0x000fe20007ffe1ff */
[----:B0-----:R-:W-:Y:S01]  /*f5e0*/  IMAD.SHL.U32 R5, R5, 0x10, RZ ;  /* 0x0000001005057824 */ /* 0x001fe200078e00ff */
[----:B-1----:R-:W-:-:S04]  /*f5f0*/  LOP3.LUT R6, R6, 0x7f, RZ, 0xc0, !PT ;  /* 0x0000007f06067812 */ /* 0x002fc800078ec0ff */
[----:B------:R-:W-:Y:S02]  /*f600*/  LOP3.LUT R5, R5, 0x70, RZ, 0xc0, !PT ;  /* 0x0000007005057812 */ /* 0x000fe400078ec0ff */
[----:B------:R-:W-:-:S04]  /*f610*/  SHF.R.U32.HI R6, RZ, 0x3, R6 ;  /* 0x00000003ff067819 */ /* 0x000fc80000011606 */
[----:B------:R-:W-:-:S05]  /*f620*/  IADD3 R29, R5, R29, R6 ;  /* 0x0000001d051d7210 */ /* 0x000fca0007ffe006 */
[----:B------:R-:W-:-:S04]  /*f630*/  VIADD R29, R29, 0xffffff40 ;  /* 0xffffff401d1d7836 */ /* 0x000fc80000000000 */
[----:B------:R-:W-:-:S07]  /*f640*/  IMAD R9, R2, -0x40, R29 ;  /* 0xffffffc002097824 */ /* 0x000fce00078e021d */
.L_x_250:
        /* <DEDUP_REMOVED lines=12> */
[--C-:B------:R-:W-:Y:S01]  /*f710*/  SHF.R.S32.HI R3, RZ, 0x1f, R7.reuse ;  /* 0x0000001fff037819 */ /* 0x100fe20000011407 */
[----:B------:R-:W-:Y:S02]  /*f720*/  IMAD R4, R32, UR4, RZ ;  /* 0x0000000420047c24 */ /* 0x000fe4000f8e02ff */
[----:B------:R-:W-:Y:S02]  /*f730*/  IMAD.MOV.U32 R2, RZ, RZ, R7 ;  /* 0x000000ffff027224 */ /* 0x000fe400078e0007 */
[C---:B------:R-:W-:Y:S02]  /*f740*/  IMAD R5, R25.reuse, UR5, R4 ;  /* 0x0000000519057c24 */ /* 0x040fe4000f8e0204 */
[----:B------:R-:W-:Y:S01]  /*f750*/  IMAD.WIDE.U32 R2, R25, UR4, R2 ;  /* 0x0000000419027c25 */ /* 0x000fe2000f8e0002 */
[----:B------:R-:W-:-:S03]  /*f760*/  ULDC.64 UR4, c[0x0][0x418] ;  /* 0x0001060000047ab9 */ /* 0x000fc60000000a00 */
[----:B------:R-:W-:Y:S01]  /*f770*/  IMAD.IADD R3, R5, 0x1, R3 ;  /* 0x0000000105037824 */ /* 0x000fe200078e0203 */
[----:B------:R-:W-:-:S04]  /*f780*/  LEA R4, P0, R2, UR4, 0x2 ;  /* 0x0000000402047c11 */ /* 0x000fc8000f8010ff */
[----:B------:R-:W-:-:S05]  /*f790*/  LEA.HI.X R5, R2, UR5, R3, 0x2, P0 ;  /* 0x0000000502057c11 */ /* 0x000fca00080f1403 */
[----:B------:R0:W5:Y:S04]  /*f7a0*/  LDG.E R6, desc[UR36][R4.64] ;  /* 0x0000002404067981 */ /* 0x000168000c1e1900 */
.L_x_237:
[----:B------:R-:W-:Y:S05]  /*f7b0*/  BSYNC B1 ;  /* 0x0000000000017941 */ /* 0x000fea0003800000 */
.L_x_236:
[----:B------:R-:W-:-:S13]  /*f7c0*/  LOP3.LUT P0, RZ, R16, 0x400, RZ, 0xc0, !PT ;  /* 0x0000040010ff7812 */ /* 0x000fda000780c0ff */
[----:B------:R-:W-:Y:S05]  /*f7d0*/  @!P0 BRA `(.L_x_238) ;  /* 0x0000000000048947 */ /* 0x000fea0003800000 */
[----:B------:R-:W-:Y:S01]  /*f7e0*/  BPT.TRAP 0x1 ;  /* 0x000000040000795c */ /* 0x000fe20000300000 */
.L_x_238:
[----:B------:R-:W-:Y:S01]  /*f7f0*/  LEA R10, R8, UR42, 0x3 ;  /* 0x0000002a080a7c11 */ /* 0x000fe2000f8e18ff */
[----:B------:R-:W-:Y:S01]  /*f800*/  BSSY B1, `(.L_x_239) ;  /* 0x0000004000017945 */ /* 0x000fe20003800000 */
[----:B------:R-:W-:-:S04]  /*f810*/  SHF.L.U32 R20, R21, 0x1f, RZ ;  /* 0x0000001f15147819 */ /* 0x000fc800000006ff */
[----:B------:R-:W1:Y:S02]  /*f820*/  SYNCS.PHASECHK.TRANS64.TRYWAIT P0, [R10+URZ+0x38840], R20 ;  /* 0x038840140a0075a7 */ /* 0x000e64000800017f */
[----:B-1----:R-:W-:Y:S05]  /*f830*/  @!P0 BRA `(.L_x_240) ;  /* 0x0000002c00848947 */ /* 0x002fea0003800000 */
.L_x_308:
[----:B------:R-:W-:Y:S05]  /*f840*/  BSYNC B1 ;  /* 0x0000000000017941 */ /* 0x000fea0003800000 */
.L_x_239:
        /* <DEDUP_REMOVED lines=24> */
[----:B------:R-:W-:-:S03]  /*f9d0*/  LEA R26, P0, R2, UR6, 0x1 ;  /* 0x00000006021a7c11 */ /* 0x000fc6000f8008ff */
[----:B------:R-:W-:Y:S01]  /*f9e0*/  VIADD R29, R3, UR4 ;  /* 0x00000004031d7c36 */ /* 0x000fe20008000000 */
[----:B------:R-:W-:-:S04]  /*f9f0*/  UMOV UR4, 0xffffffff ;  /* 0xffffffff00047882 */ /* 0x000fc80000000000 */
[----:B------:R-:W-:Y:S01]  /*fa00*/  LEA.HI.X R29, R2, UR7, R29, 0x1, P0 ;  /* 0x00000007021d7c11 */ /* 0x000fe200080f0c1d */
[----:B------:R-:W-:Y:S06]  /*fa10*/  BRA.DIV UR4, `(.L_x_241) ;  /* 0x0000002e04207947 */ /* 0x000fec000b800000 */
[----:B------:R-:W0:Y:S01]  /*fa20*/  SHFL.IDX PT, R14, R26, RZ, 0x181f ;  /* 0x00181fff1a0e7589 */ /* 0x000e2200000e0000 */
[----:B------:R-:W-:-:S03]  /*fa30*/  LEA R27, R17, UR42, 0x1 ;  /* 0x0000002a111b7c11 */ /* 0x000fc6000f8e08ff */
[----:B------:R-:W2:Y:S04]  /*fa40*/  SHFL.IDX PT, R3, R29, RZ, 0x181f ;  /* 0x00181fff1d037589 */ /* 0x000ea800000e0000 */
[----:B------:R-:W-:Y:S01]  /*fa50*/  SHFL.IDX PT, R33, R29, 0x3, 0x181f ;  /* 0x00781f001d217f89 */ /* 0x000fe200000e0000 */
[----:B0-----:R-:W-:-:S03]  /*fa60*/  IADD3 R12, P0, R14, R0, RZ ;  /* 0x000000000e0c7210 */ /* 0x001fc60007f1e0ff */
[----:B------:R-:W0:Y:S02]  /*fa70*/  SHFL.IDX PT, R14, R26, 0x1, 0x181f ;  /* 0x00381f001a0e7f89 */ /* 0x000e2400000e0000 */
[----:B--2---:R-:W-:Y:S02]  /*fa80*/  IMAD.X R13, RZ, RZ, R3, P0 ;  /* 0x000000ffff0d7224 */ /* 0x004fe400000e0603 */
        /* <DEDUP_REMOVED lines=11> */
.L_x_318:
[----:B0--3--:R-:W-:-:S05]  /*fb40*/  IADD3 R2, P0, R14, R0, RZ ;  /* 0x000000000e027210 */ /* 0x009fca0007f1e0ff */
[----:B------:R-:W-:Y:S01]  /*fb50*/  IMAD.X R3, RZ, RZ, R33, P0 ;  /* 0x000000ffff037224 */ /* 0x000fe200000e0621 */
[----:B------:R-:W-:-:S04]  /*fb60*/  PLOP3.LUT P0, PT, PT, PT, PT, 0x80, 0x0 ;  /* 0x000000000000781c */ /* 0x000fc80003f0f070 */
[----:B------:R-:W-:Y:S01]  /*fb70*/  @!PT LDS RZ, [RZ] ;  /* 0x00000000fffff984 */ /* 0x000fe20000000800 */
[----:B------:R-:W-:Y:S01]  /*fb80*/  @!PT LDS RZ, [RZ] ;  /* 0x00000000fffff984 */ /* 0x000fe20000000800 */
[----:B------:R-:W-:Y:S01]  /*fb90*/  @!PT LDS RZ, [RZ] ;  /* 0x00000000fffff984 */ /* 0x000fe20000000800 */
[----:B------:R0:W-:Y:S01]  /*fba0*/  LDGSTS.E.BYPASS.LTC128B.128 [R27+0x23c00], desc[UR36][R2.64], !P1 ;  /* 0x23c00000021b7fae */ /* 0x0001e2000c901d64 */
[----:B------:R-:W-:-:S08]  /*fbb0*/  NOP ;  /* 0x0000000000007918 */ /* 0x000fd00000000000 */
.L_x_242:
[----:B------:R-:W-:Y:S02]  /*fbc0*/  PLOP3.LUT P1, PT, P1, P0, PT, 0xa2, 0x0 ;  /* 0x000000000000781c */ /* 0x000fe40000f21472 */
[----:B------:R-:W-:-:S08]  /*fbd0*/  @P0 R2UR P1, UR4, R10 ;  /* 0x000000000a0402ca */ /* 0x000fd00000020000 */
[----:B------:R-:W-:-:S05]  /*fbe0*/  @P0 PLOP3.LUT P0, PT, P1, PT, PT, 0x80, 0x0 ;  /* 0x000000000000081c */ /* 0x000fca0000f0f070 */
[----:B------:R-:W-:Y:S01]  /*fbf0*/  @!P1 SYNCS.ARRIVE.TRANS64.RED.A0T1 RZ, [UR4+0x38830], RZ ;  /* 0x038830ffffff99a7 */ /* 0x000fe20008200404 */
[----:B------:R-:W-:Y:S07]  /*fc00*/  @!P1 ARRIVES.LDGSTSBAR.64.TRANSCNT [UR4+0x38830] ;  /* 0x03883000ff0099b0 */ /* 0x000fee0008000a84 */
[----:B------:R-:W-:Y:S05]  /*fc10*/  @P0 BRA.U.ANY `(.L_x_242) ;  /* 0xfffffffd00e80947 */ /* 0x000fea000393ffff */
[----:B------:R-:W-:Y:S01]  /*fc20*/  NOP ;  /* 0x0000000000007918 */ /* 0x000fe20000000000 */
[----:B------:R-:W-:-:S13]  /*fc30*/  LOP3.LUT P2, RZ, R16, 0x400, RZ, 0xc0, !PT ;  /* 0x0000040010ff7812 */ /* 0x000fda000784c0ff */
[----:B------:R-:W-:Y:S05]  /*fc40*/  @!P2 BRA `(.L_x_243) ;  /* 0x000000000004a947 */ /* 0x000fea0003800000 */
[----:B------:R-:W-:Y:S01]  /*fc50*/  BPT.TRAP 0x1 ;  /* 0x000000040000795c */ /* 0x000fe20000300000 */
.L_x_243:
[----:B------:R2:W-:Y:S01]  /*fc60*/  SYNCS.ARRIVE.TRANS64.A1T0 RZ, [R10+URZ+0x38830], RZ ;  /* 0x038830ff0aff79a7 */ /* 0x0005e2000810003f */
[----:B------:R-:W-:Y:S05]  /*fc70*/  @!P2 BRA `(.L_x_244) ;  /* 0x000000000004a947 */ /* 0x000fea0003800000 */
[----:B------:R-:W-:Y:S01]  /*fc80*/  BPT.TRAP 0x1 ;  /* 0x000000040000795c */ /* 0x000fe20000300000 */
.L_x_244:
[----:B------:R-:W3:Y:S01]  /*fc90*/  SYNCS.PHASECHK.TRANS64.TRYWAIT P0, [R10+URZ+0x38860], R20 ;  /* 0x038860140a0075a7 */ /* 0x000ee2000800017f */
[----:B------:R-:W-:Y:S04]  /*fca0*/  BSSY B1, `(.L_x_245) ;  /* 0x0000002000017945 */ /* 0x000fe80003800000 */
[----:B---3--:R-:W-:Y:S05]  /*fcb0*/  @!P0 BRA `(.L_x_246) ;  /* 0x0000002c00848947 */ /* 0x008fea0003800000 */
.L_x_319:
[----:B------:R-:W-:Y:S05]  /*fcc0*/  BSYNC B1 ;  /* 0x0000000000017941 */ /* 0x000fea0003800000 */
.L_x_245:
        /* <DEDUP_REMOVED lines=14> */
[----:B------:R-:W-:-:S03]  /*fdb0*/  ULDC.64 UR6, c[0x0][0x330] ;  /* 0x0000cc0000067ab9 */ /* 0x000fc60000000a00 */
[----:B------:R-:W-:Y:S01]  /*fdc0*/  UIMAD UR4, UR4, UR6, URZ ;  /* 0x00000006040472a4 */ /* 0x000fe2000f8e023f */
[----:B------:R-:W-:Y:S02]  /*fdd0*/  IMAD.IADD R3, R3, 0x1, R7 ;  /* 0x0000000103037824 */ /* 0x000fe400078e0207 */
[----:B------:R-:W-:Y:S01]  /*fde0*/  IMAD.U32 R5, RZ, RZ, UR6 ;  /* 0x00000006ff057e24 */ /* 0x000fe2000f8e00ff */
[----:B------:R-:W-:-:S03]  /*fdf0*/  UIMAD UR4, UR39, UR7, UR4 ;  /* 0x00000007270472a4 */ /* 0x000fc6000f8e0204 */
[----:B------:R-:W-:Y:S01]  /*fe00*/  IMAD.WIDE.U32 R2, R5, UR39, R2 ;  /* 0x0000002705027c25 */ /* 0x000fe2000f8e0002 */
[----:B------:R-:W-:-:S04]  /*fe10*/  ULDC.64 UR6, c[0x0][0x318] ;  /* 0x0000c60000067ab9 */ /* 0x000fc80000000a00 */
[----:B------:R-:W-:Y:S01]  /*fe20*/  IADD3 R19, R3, UR4, RZ ;  /* 0x0000000403137c10 */ /* 0x000fe2000fffe0ff */
[----:B------:R-:W-:Y:S01]  /*fe30*/  UMOV UR4, 0xffffffff ;  /* 0xffffffff00047882 */ /* 0x000fe20000000000 */
[----:B------:R-:W-:-:S04]  /*fe40*/  LEA R18, P0, R2, UR6, 0x1 ;  /* 0x0000000602127c11 */ /* 0x000fc8000f8008ff */
        /* <DEDUP_REMOVED lines=22> */
[----:B------:R-:W-:Y:S04]  /*ffb0*/  LDGSTS.E.BYPASS.LTC128B.128 [R17+0x8400], desc[UR36][R6.64+0x200], !P4 ;  /* 0x0840020006117fae */ /* 0x000fe8000e101d64 */
[----:B------:R-:W0:Y:S01]  /*ffc0*/  SHFL.IDX PT, R14, R18, 0x2, 0x181f ;  /* 0x00581f00120e7f89 */ /* 0x000e2200000e0000 */
[----:B------:R-:W-:-:S03]  /*ffd0*/  IMAD.X R5, RZ, RZ, R5, P0 ;  /* 0x000000ffff057224 */ /* 0x000fc600000e0605 */
        /* <DEDUP_REMOVED lines=28> */
.L_x_329:
[----:B------:R-:W-:Y:S02]  /*101a0*/  P2R R5, PR, RZ, 0x2 ;  /* 0x00000002ff057803 */ /* 0x000fe40000000000 */
[----:B------:R-:W-:Y:S02]  /*101b0*/  LOP3.LUT P1, RZ, R16, 0x200, RZ, 0xc0, !PT ;  /* 0x0000020010ff7812 */ /* 0x000fe4000782c0ff */
[----:B0-----:R-:W-:Y:S02]  /*101c0*/  IADD3 R2, P2, R14, R0, RZ ;  /* 0x000000000e027210 */ /* 0x001fe40007f5e0ff */
[----:B------:R-:W-:-:S03]  /*101d0*/  LOP3.LUT P6, RZ, R16, 0x10, RZ, 0xc0, !PT ;  /* 0x0000001010ff7812 */ /* 0x000fc600078cc0ff */
[----:B------:R-:W-:Y:S01]  /*101e0*/  IMAD.X R3, RZ, RZ, R19, P2 ;  /* 0x000000ffff037224 */ /* 0x000fe200010e0613 */
        /* <DEDUP_REMOVED lines=15> */
.L_x_248:
        /* <DEDUP_REMOVED lines=10> */
.L_x_249:
[----:B------:R-:W-:Y:S01]  /*10380*/  VIADD R8, R8, 0x1 ;  /* 0x0000000108087836 */ /* 0x000fe20000000000 */
[----:B------:R1:W-:Y:S01]  /*10390*/  SYNCS.ARRIVE.TRANS64.A1T0 RZ, [R10+URZ+0x38850], RZ ;  /* 0x038850ff0aff79a7 */ /* 0x0003e2000810003f */
[----:B------:R-:W-:Y:S02]  /*103a0*/  VIADD R22, R22, 0xffffffff ;  /* 0xffffffff16167836 */ /* 0x000fe40000000000 */
[----:B------:R-:W-:Y:S01]  /*103b0*/  VIADD R9, R9, 0xffffffc0 ;  /* 0xffffffc009097836 */ /* 0x000fe20000000000 */
[----:B------:R-:W-:-:S04]  /*103c0*/  ISETP.NE.AND P0, PT, R8, 0x2, PT ;  /* 0x000000020800780c */ /* 0x000fc80003f05270 */
[----:B------:R-:W-:Y:S02]  /*103d0*/  SEL R8, R8, RZ, P0 ;  /* 0x000000ff08087207 */ /* 0x000fe40000000000 */
[----:B0-----:R-:W-:Y:S02]  /*103e0*/  SEL R2, RZ, 0x1, P0 ;  /* 0x00000001ff027807 */ /* 0x001fe40000000000 */
[----:B------:R-:W-:Y:S02]  /*103f0*/  ISETP.GT.AND P0, PT, R22, UR45, PT ;  /* 0x0000002d16007c0c */ /* 0x000fe4000bf04270 */
[----:B------:R-:W-:-:S11]  /*10400*/  LOP3.LUT R21, R21, R2, RZ, 0x3c, !PT ;  /* 0x0000000215157212 */ /* 0x000fd600078e3cff */
[----:B-1----:R-:W-:Y:S05]  /*10410*/  @P0 BRA `(.L_x_250) ;  /* 0xfffffff0008c0947 */ /* 0x002fea000383ffff */
.L_x_235:
[----:B------:R-:W-:Y:S05]  /*10420*/  BSYNC B0 ;  /* 0x0000000000007941 */ /* 0x000fea0003800000 */
.L_x_214:
[----:B------:R-:W0:Y:S01]  /*10430*/  S2R R3, SR_CgaCtaId ;  /* 0x0000000000037919 */ /* 0x000e220000008800 */
[----:B------:R-:W-:Y:S01]  /*10440*/  MOV R0, 0x400 ;  /* 0x0000040000007802 */ /* 0x000fe20000000f00 */
[----:B------:R-:W-:Y:S01]  /*10450*/  BSSY B0, `(.L_x_251) ;  /* 0x0000005000007945 */ /* 0x000fe20003800000 */
[----:B------:R-:W-:Y:S02]  /*10460*/  SHF.L.U32 R4, R4, 0x1f, RZ ;  /* 0x0000001f04047819 */ /* 0x000fe400000006ff */
[----:B0-----:R-:W-:-:S04]  /*10470*/  LEA R5, R3, R0, 0x18 ;  /* 0x0000000003057211 */ /* 0x001fc800078ec0ff */
[----:B------:R-:W0:Y:S02]  /*10480*/  SYNCS.PHASECHK.TRANS64.TRYWAIT P0, [R5+URZ+0x38820], R4 ;  /* 0x03882004050075a7 */ /* 0x000e24000800017f */
[----:B0-----:R-:W-:Y:S05]  /*10490*/  @!P0 BRA `(.L_x_252) ;  /* 0x0000002c00648947 */ /* 0x001fea0003800000 */
.L_x_330:
[----:B------:R-:W-:Y:S05]  /*104a0*/  BSYNC B0 ;  /* 0x0000000000007941 */ /* 0x000fea0003800000 */
.L_x_251:
[----:B------:R-:W-:-:S03]  /*104b0*/  UMOV UR4, 0xffffffff ;  /* 0xffffffff00047882 */ /* 0x000fc60000000000 */
[----:B------:R-:W-:Y:S05]  /*104c0*/  BRA.DIV UR4, `(.L_x_253) ;  /* 0x0000002e046c7947 */ /* 0x000fea000b800000 */
[----:B------:R-:W1:Y:S02]  /*104d0*/  S2R R0, SR_TID.X ;  /* 0x0000000000007919 */ /* 0x000e640000002100 */
[----:B-1----:R-:W-:-:S04]  /*104e0*/  SHF.R.U32.HI R0, RZ, 0x5, R0 ;  /* 0x00000005ff007819 */ /* 0x002fc80000011600 */
[----:B------:R-:W-:-:S05]  /*104f0*/  LOP3.LUT R0, R0, 0x3, RZ, 0xc0, !PT ;  /* 0x0000000300007812 */ /* 0x000fca00078ec0ff */
[----:B------:R1:W3:Y:S02]  /*10500*/  SHFL.IDX PT, R14, R0, RZ, 0x1f ;  /* 0x00001fff000e7589 */ /* 0x0002e400000e0000 */
.L_x_333:
[----:B---3--:R-:W-:-:S13]  /*10510*/  ISETP.NE.AND P0, PT, R14, RZ, PT ;  /* 0x000000ff0e00720c */ /* 0x008fda0003f05270 */
[----:B------:R-:W-:Y:S05]  /*10520*/  @P0 BRA `(.L_x_174) ;  /* 0x0000000000900947 */ /* 0x000fea0003800000 */
[----:B------:R-:W-:-:S03]  /*10530*/  UMOV UR4, 0xffffffff ;  /* 0xffffffff00047882 */ /* 0x000fc60000000000 */
[----:B------:R-:W-:Y:S05]  /*10540*/  BRA.DIV UR4, `(.L_x_254) ;  /* 0x0000002e04807947 */ /* 0x000fea000b800000 */
[----:B------:R-:W-:-:S13]  /*10550*/  ELECT P6, URZ, PT ;  /* 0x00000000003f782f */ /* 0x000fda00038c0000 */
.L_x_336:
[----:B------:R-:W-:Y:S05]  /*10560*/  @!P6 BRA `(.L_x_174) ;  /* 0x000000000080e947 */ /* 0x000fea0003800000 */
[----:B-1----:R-:W3:Y:S02]  /*10570*/  LDL R0, [R1] ;  /* 0x0000000001007983 */ /* 0x002ee40000100800 */
[----:B---3--:R-:W-:-:S13]  /*10580*/  R2UR UR4, R0 ;  /* 0x00000000000472ca */ /* 0x008fda00000e0000 */
[----:B------:R-:W-:-:S06]  /*10590*/  ULOP3.LUT UR4, UR4, 0x2, URZ, 0xfc, !UPT ;  /* 0x0000000204047892 */ /* 0x000fcc000f8efc3f */
[----:B------:R-:W-:-:S05]  /*105a0*/  IMAD.U32 R0, RZ, RZ, UR4 ;  /* 0x00000004ff007e24 */ /* 0x000fca000f8e00ff */
[----:B------:R-:W-:-:S13]  /*105b0*/  ISETP.NE.AND P0, PT, R0, 0x3, PT ;  /* 0x000000030000780c */ /* 0x000fda0003f05270 */
[----:B------:R-:W-:Y:S05]  /*105c0*/  @!P0 BRA `(.L_x_255) ;  /* 0x0000000000048947 */ /* 0x000fea0003800000 */
[----:B------:R-:W-:Y:S01]  /*105d0*/  BPT.TRAP 0x1 ;  /* 0x000000040000795c */ /* 0x000fe20000300000 */
.L_x_255:
[C---:B------:R-:W-:Y:S01]  /*105e0*/  IMAD R3, R8.reuse, 0x8, R5 ;  /* 0x0000000808037824 */ /* 0x040fe200078e0205 */
[----:B------:R-:W-:Y:S01]  /*105f0*/  SHF.L.U32 R2, R21, 0x1f, RZ ;  /* 0x0000001f15027819 */ /* 0x000fe200000006ff */
[----:B------:R-:W-:-:S03]  /*10600*/  VIADD R8, R8, 0x1 ;  /* 0x0000000108087836 */ /* 0x000fc60000000000 */
[----:B------:R-:W1:Y:S02]  /*10610*/  SYNCS.PHASECHK.TRANS64.TRYWAIT P1, [R3+URZ+0x38840], R2 ;  /* 0x03884002030075a7 */ /* 0x000e64000802017f */
[----:B------:R-:W-:-:S04]  /*10620*/  ISETP.NE.AND P2, PT, R8, 0x2, PT ;  /* 0x000000020800780c */ /* 0x000fc80003f45270 */
[----:B------:R-:W-:Y:S01]  /*10630*/  SEL R0, RZ, 0x1, P2 ;  /* 0x00000001ff007807 */ /* 0x000fe20001000000 */
[----:B-1----:R-:W-:Y:S08]  /*10640*/  @!P1 BRA `(.L_x_256) ;  /* 0x0000002c00609947 */ /* 0x002ff00003800000 */
.L_x_337:
[----:B------:R-:W-:Y:S02]  /*10650*/  SEL R8, R8, RZ, P2 ;  /* 0x000000ff08087207 */ /* 0x000fe40001000000 */
[----:B------:R-:W-:Y:S01]  /*10660*/  LOP3.LUT R0, R21, R0, RZ, 0x3c, !PT ;  /* 0x0000000015007212 */ /* 0x000fe200078e3cff */
[----:B------:R-:W-:Y:S06]  /*10670*/  @!P0 BRA `(.L_x_257) ;  /* 0x0000000000048947 */ /* 0x000fec0003800000 */
[----:B------:R-:W-:Y:S01]  /*10680*/  BPT.TRAP 0x1 ;  /* 0x000000040000795c */ /* 0x000fe20000300000 */
.L_x_257:
[----:B0-----:R-:W-:Y:S01]  /*10690*/  IMAD R5, R8, 0x8, R5 ;  /* 0x0000000808057824 */ /* 0x001fe200078e0205 */
[----:B------:R-:W-:-:S04]  /*106a0*/  SHF.L.U32 R0, R0, 0x1f, RZ ;  /* 0x0000001f00007819 */ /* 0x000fc800000006ff */
[----:B------:R-:W0:Y:S02]  /*106b0*/  SYNCS.PHASECHK.TRANS64.TRYWAIT P1, [R5+URZ+0x38840], R0 ;  /* 0x03884000050075a7 */ /* 0x000e24000802017f */
[----:B0-----:R-:W-:Y:S05]  /*106c0*/  @!P1 BRA `(.L_x_258) ;  /* 0x0000002c00549947 */ /* 0x001fea0003800000 */
.L_x_338:
[----:B------:R-:W-:Y:S05]  /*106d0*/  @!P0 BRA `(.L_x_259) ;  /* 0x0000000000048947 */ /* 0x000fea0003800000 */
[----:B------:R-:W-:Y:S01]  /*106e0*/  BPT.TRAP 0x1 ;  /* 0x000000040000795c */ /* 0x000fe20000300000 */
.L_x_259:
[----:B------:R-:W3:Y:S02]  /*106f0*/  SYNCS.PHASECHK.TRANS64.TRYWAIT P1, [R3+URZ+0x38860], R2 ;  /* 0x03886002030075a7 */ /* 0x000ee4000802017f */
[----:B---3--:R-:W-:Y:S05]  /*10700*/  @!P1 BRA `(.L_x_260) ;  /* 0x0000002c00589947 */ /* 0x008fea0003800000 */
.L_x_339:
[----:B------:R-:W-:Y:S05]  /*10710*/  @!P0 BRA `(.L_x_261) ;  /* 0x0000000000048947 */ /* 0x000fea0003800000 */
[----:B------:R-:W-:Y:S01]  /*10720*/  BPT.TRAP 0x1 ;  /* 0x000000040000795c */ /* 0x000fe20000300000 */
.L_x_261:
[----:B----4-:R4:W0:Y:S02]  /*10730*/  SYNCS.PHASECHK.TRANS64.TRYWAIT P0, [R5+URZ+0x38860], R0 ;  /* 0x03886000050075a7 */ /* 0x010824000800017f */
[----:B0-----:R-:W-:Y:S05]  /*10740*/  @!P0 NANOSLEEP.SYNCS 0x989680 ;  /* 0x009896800000895d */ /* 0x001fea0003900000 */
[----:B------:R-:W0:Y:S02]  /*10750*/  @!P0 SYNCS.PHASECHK.TRANS64 P0, [R5+URZ+0x38860], R0 ;  /* 0x03886000050085a7 */ /* 0x000e24000800007f */
[----:B0-----:R-:W-:Y:S05]  /*10760*/  @!P0 BRA `(.L_x_261) ;  /* 0xfffffffc00f08947 */ /* 0x001fea000383ffff */
.L_x_174:
[----:B------:R-:W-:Y:S05]  /*10770*/  BSYNC B6 ;  /* 0x0000000000067941 */ /* 0x000fea0003800000 */
.L_x_171:
[----:B------:R-:W-:Y:S05]  /*10780*/  EXIT ;  /* 0x000000000000794d */ /* 0x000fea0003800000 */
.L_x_184:
[----:B0-----:R0:W1:Y:S02]  /*10790*/  SYNCS.PHASECHK.TRANS64.TRYWAIT P0, [R2+URZ+0x38800], R5 ;  /* 0x03880005020075a7 */ /* 0x001064000800017f */
[----:B-1----:R-:W-:Y:S05]  /*107a0*/  @!P0 NANOSLEEP.SYNCS 0x989680 ;  /* 0x009896800000895d */ /* 0x002fea0003900000 */
[----:B------:R-:W1:Y:S02]  /*107b0*/  @!P0 SYNCS.PHASECHK.TRANS64 P0, [R2+URZ+0x38800], R5 ;  /* 0x03880005020085a7 */ /* 0x000e64000800007f */
[----:B-1----:R-:W-:Y:S05]  /*107c0*/  @!P0 BRA `(.L_x_184) ;  /* 0xfffffffc00f08947 */ /* 0x002fea000383ffff */
[----:B------:R-:W-:Y:S05]  /*107d0*/  BRA `(.L_x_262) ;  /* 0xffffff2800fc7947 */ /* 0x000fea000383ffff */
.L_x_188:
[----:B--2---:R2:W3:Y:S02]  /*107e0*/  SYNCS.PHASECHK.TRANS64.TRYWAIT P1, [R2+URZ+0x38830], R5 ;  /* 0x03883005020075a7 */ /* 0x0044e4000802017f */
[----:B---3--:R-:W-:Y:S05]  /*107f0*/  @!P1 NANOSLEEP.SYNCS 0x989680 ;  /* 0x009896800000995d */ /* 0x008fea0003900000 */
[----:B------:R-:W3:Y:S02]  /*10800*/  @!P1 SYNCS.PHASECHK.TRANS64 P1, [R2+URZ+0x38830], R5 ;  /* 0x03883005020095a7 */ /* 0x000ee4000802007f */
[----:B---3--:R-:W-:Y:S05]  /*10810*/  @!P1 BRA `(.L_x_188) ;  /* 0xfffffffc00f09947 */ /* 0x008fea000383ffff */
[----:B------:R-:W-:Y:S05]  /*10820*/  BRA `(.L_x_187) ;  /* 0xffffff2c00487947 */ /* 0x000fea000383ffff */
.L_x_189:
[----:B---3--:R3:W4:Y:S02]  /*10830*/  SYNCS.PHASECHK.TRANS64.TRYWAIT P1, [R2+URZ+0x38810], R5 ;  /* 0x03881005020075a7 */ /* 0x008724000802017f */
[----:B----4-:R-:W-:Y:S05]  /*10840*/  @!P1 NANOSLEEP.SYNCS 0x989680 ;  /* 0x009896800000995d */ /* 0x010fea0003900000 */
[----:B------:R-:W4:Y:S02]  /*10850*/  @!P1 SYNCS.PHASECHK.TRANS64 P1, [R2+URZ+0x38810], R5 ;  /* 0x03881005020095a7 */ /* 0x000f24000802007f */
[----:B----4-:R-:W-:Y:S05]  /*10860*/  @!P1 BRA `(.L_x_189) ;  /* 0xfffffffc00f09947 */ /* 0x010fea000383ffff */
[----:B------:R-:W-:Y:S05]  /*10870*/  BRA `(.L_x_263) ;  /* 0xffffff3000387947 */ /* 0x000fea000383ffff */
.L_x_193:
[----:B------:R0:W0:Y:S02]  /*10880*/  SYNCS.PHASECHK.TRANS64.TRYWAIT P1, [R2+URZ+0x38850], R5 ;  /* 0x03885005020075a7 */ /* 0x000024000802017f */
[----:B0-----:R-:W-:Y:S05]  /*10890*/  @!P1 NANOSLEEP.SYNCS 0x989680 ;  /* 0x009896800000995d */ /* 0x001fea0003900000 */
[----:B------:R-:W0:Y:S02]  /*108a0*/  @!P1 SYNCS.PHASECHK.TRANS64 P1, [R2+URZ+0x38850], R5 ;  /* 0x03885005020095a7 */ /* 0x000e24000802007f */
[----:B0-----:R-:W-:Y:S05]  /*108b0*/  @!P1 BRA `(.L_x_193) ;  /* 0xfffffffc00f09947 */ /* 0x001fea000383ffff */
[----:B------:R-:W-:Y:S05]  /*108c0*/  BRA `(.L_x_192) ;  /* 0xffffff3000647947 */ /* 0x000fea000383ffff */
.L_x_200:
[----:B-1----:R1:W2:Y:S02]  /*108d0*/  SYNCS.PHASECHK.TRANS64.TRYWAIT P2, [R196+URZ+0x38830], R201 ;  /* 0x038830c9c40075a7 */ /* 0x0022a4000804017f */
[----:B--2---:R-:W-:Y:S05]  /*108e0*/  @!P2 NANOSLEEP.SYNCS 0x989680 ;  /* 0x009896800000a95d */ /* 0x004fea0003900000 */
[----:B------:R-:W2:Y:S02]  /*108f0*/  @!P2 SYNCS.PHASECHK.TRANS64 P2, [R196+URZ+0x38830], R201 ;  /* 0x038830c9c400a5a7 */ /* 0x000ea4000804007f */
[----:B--2---:R-:W-:Y:S05]  /*10900*/  @!P2 BRA `(.L_x_200) ;  /* 0xfffffffc00f0a947 */ /* 0x004fea000383ffff */
[----:B------:R-:W-:Y:S05]  /*10910*/  BRA `(.L_x_199) ;  /* 0xffffff5800907947 */ /* 0x000fea000383ffff */
.L_x_204:
[----:B---3--:R3:W4:Y:S02]  /*10920*/  SYNCS.PHASECHK.TRANS64.TRYWAIT P2, [R196+URZ+0x38850], R201 ;  /* 0x038850c9c40075a7 */ /* 0x008724000804017f */
[----:B----4-:R-:W-:Y:S05]  /*10930*/  @!P2 NANOSLEEP.SYNCS 0x989680 ;  /* 0x009896800000a95d */ /* 0x010fea0003900000 */
[----:B------:R-:W4:Y:S02]  /*10940*/  @!P2 SYNCS.PHASECHK.TRANS64 P2, [R196+URZ+0x38850], R201 ;  /* 0x038850c9c400a5a7 */ /* 0x000f24000804007f */
[----:B----4-:R-:W-:Y:S05]  /*10950*/  @!P2 BRA `(.L_x_204) ;  /* 0xfffffffc00f0a947 */ /* 0x010fea000383ffff */
[----:B------:R-:W-:Y:S05]  /*10960*/  BRA `(.L_x_203) ;  /* 0xffffff5c005c7947 */ /* 0x000fea000383ffff */
.L_x_219:
[----:B------:R-:W-:Y:S02]  /*10970*/  IMAD.MOV.U32 R13, RZ, RZ, R17 ;  /* 0x000000ffff0d7224 */ /* 0x000fe400078e0011 */
[----:B------:R-:W-:Y:S02]  /*10980*/  IMAD.MOV.U32 R12, RZ, RZ, RZ ;  /* 0x000000ffff0c7224 */ /* 0x000fe400078e00ff */
[----:B------:R-:W-:Y:S02]  /*10990*/  IMAD.MOV.U32 R11, RZ, RZ, 0x1f ;  /* 0x0000001fff0b7424 */ /* 0x000fe400078e00ff */
[----:B------:R-:W-:-:S07]  /*109a0*/  IMAD.MOV.U32 R15, RZ, RZ, -0x1 ;  /* 0xffffffffff0f7424 */ /* 0x000fce00078e00ff */
[----:B------:R-:W-:Y:S05]  /*109b0*/  WARPSYNC.COLLECTIVE R15, `(.L_x_264) ;  /* 0x000000000f087348 */ /* 0x000fea0003c00000 */
[----:B------:R0:W1:Y:S02]  /*109c0*/  SHFL.IDX P6, R14, R13, R12, R11 ;  /* 0x0000000c0d0e7389 */ /* 0x00006400000c000b */
[----:B01----:R-:W-:Y:S01]  /*109d0*/  ENDCOLLECTIVE ;  /* 0x000000000000791b */ /* 0x003fe20003800000 */
.L_x_264:
[----:B------:R-:W-:Y:S05]  /*109e0*/  BRA `(.L_x_265) ;  /* 0xffffffc400d07947 */ /* 0x000fea000383ffff */
.L_x_221:
[----:B0-----:R-:W-:-:S04]  /*109f0*/  MOV R3, UR42 ;  /* 0x0000002a00037c02 */ /* 0x001fc80008000f00 */
[----:B------:R0:W1:Y:S03]  /*10a00*/  SYNCS.PHASECHK.TRANS64.TRYWAIT P0, [R3+URZ+0x38840], R0 ;  /* 0x03884000030075a7 */ /* 0x000066000800017f */
[----:B-1----:R-:W-:Y:S05]  /*10a10*/  @!P0 NANOSLEEP.SYNCS 0x989680 ;  /* 0x009896800000895d */ /* 0x002fea0003900000 */
[----:B------:R-:W1:Y:S02]  /*10a20*/  @!P0 SYNCS.PHASECHK.TRANS64 P0, [R3+URZ+0x38840], R0 ;  /* 0x03884000030085a7 */ /* 0x000e64000800007f */
[----:B-1----:R-:W-:Y:S05]  /*10a30*/  @!P0 BRA `(.L_x_221) ;  /* 0xfffffffc00ec8947 */ /* 0x002fea000383ffff */
[----:B------:R-:W-:Y:S05]  /*10a40*/  BRA `(.L_x_266) ;  /* 0xffffffc800087947 */ /* 0x000fea000383ffff */
.L_x_222:
[----:B------:R-:W-:Y:S01]  /*10a50*/  BSSY B0, `(.L_x_267) ;  /* 0x0000008000007945 */ /* 0x000fe20003800000 */
[----:B------:R-:W-:Y:S02]  /*10a60*/  IMAD.MOV.U32 R13, RZ, RZ, R4 ;  /* 0x000000ffff0d7224 */ /* 0x000fe400078e0004 */
[----:B------:R-:W-:Y:S02]  /*10a70*/  IMAD.MOV.U32 R12, RZ, RZ, RZ ;  /* 0x000000ffff0c7224 */ /* 0x000fe400078e00ff */
[----:B------:R-:W-:Y:S02]  /*10a80*/  IMAD.MOV.U32 R11, RZ, RZ, 0x181f ;  /* 0x0000181fff0b7424 */ /* 0x000fe400078e00ff */
[----:B------:R-:W-:-:S07]  /*10a90*/  IMAD.MOV.U32 R15, RZ, RZ, -0x1 ;  /* 0xffffffffff0f7424 */ /* 0x000fce00078e00ff */
[----:B------:R-:W-:Y:S05]  /*10aa0*/  WARPSYNC.COLLECTIVE R15, `(.L_x_268) ;  /* 0x000000000f087348 */ /* 0x000fea0003c00000 */
[----:B------:R0:W1:Y:S02]  /*10ab0*/  SHFL.IDX P6, R14, R13, R12, R11 ;  /* 0x0000000c0d0e7389 */ /* 0x00006400000c000b */
[----:B01----:R-:W-:Y:S01]  /*10ac0*/  ENDCOLLECTIVE ;  /* 0x000000000000791b */ /* 0x003fe20003800000 */
.L_x_268:
[----:B------:R-:W-:Y:S05]  /*10ad0*/  BSYNC B0 ;  /* 0x0000000000007941 */ /* 0x000fea0003800000 */
.L_x_267:
[----:B------:R-:W-:Y:S01]  /*10ae0*/  IMAD.MOV.U32 R13, RZ, RZ, R0 ;  /* 0x000000ffff0d7224 */ /* 0x000fe200078e0000 */
[----:B------:R-:W-:Y:S01]  /*10af0*/  @P0 LEA R7, R24, UR42, 0x1 ;  /* 0x0000002a18070c11 */ /* 0x000fe2000f8e08ff */
[----:B------:R-:W-:Y:S02]  /*10b00*/  IMAD.MOV.U32 R12, RZ, RZ, RZ ;  /* 0x000000ffff0c7224 */ /* 0x000fe400078e00ff */
[----:B------:R-:W-:Y:S02]  /*10b10*/  IMAD.MOV.U32 R11, RZ, RZ, 0x181f ;  /* 0x0000181fff0b7424 */ /* 0x000fe400078e00ff */
[----:B------:R-:W-:Y:S02]  /*10b20*/  IMAD.MOV.U32 R15, RZ, RZ, -0x1 ;  /* 0xffffffffff0f7424 */ /* 0x000fe400078e00ff */
[----:B------:R-:W-:-:S07]  /*10b30*/  IMAD.MOV.U32 R2, RZ, RZ, R14 ;  /* 0x000000ffff027224 */ /* 0x000fce00078e000e */
[----:B------:R-:W-:Y:S05]  /*10b40*/  WARPSYNC.COLLECTIVE R15, `(.L_x_269) ;  /* 0x000000000f087348 */ /* 0x000fea0003c00000 */
[----:B------:R0:W1:Y:S02]  /*10b50*/  SHFL.IDX P6, R14, R13, R12, R11 ;  /* 0x0000000c0d0e7389 */ /* 0x00006400000c000b */
[----:B01----:R-:W-:Y:S01]  /*10b60*/  ENDCOLLECTIVE ;  /* 0x000000000000791b */ /* 0x003fe20003800000 */
.L_x_269:
[----:B------:R-:W-:Y:S02]  /*10b70*/  IMAD.MOV.U32 R13, RZ, RZ, R4 ;  /* 0x000000ffff0d7224 */ /* 0x000fe400078e0004 */
[----:B------:R-:W-:Y:S01]  /*10b80*/  IMAD.MOV.U32 R12, RZ, RZ, 0x1 ;  /* 0x00000001ff0c7424 */ /* 0x000fe200078e00ff */
[----:B------:R-:W-:-:S05]  /*10b90*/  @P0 LEA R14, P1, R22, R14, 0x1 ;  /* 0x0000000e160e0211 */ /* 0x000fca00078208ff */
[----:B------:R-:W-:Y:S02]  /*10ba0*/  @P0 IMAD.X R3, RZ, RZ, R2, P1 ;  /* 0x000000ffff030224 */ /* 0x000fe400008e0602 */
[----:B------:R-:W-:-:S07]  /*10bb0*/  @P0 IMAD.MOV.U32 R2, RZ, RZ, R14 ;  /* 0x000000ffff020224 */ /* 0x000fce00078e000e */
[----:B------:R-:W-:Y:S05]  /*10bc0*/  WARPSYNC.COLLECTIVE R15, `(.L_x_270) ;  /* 0x000000000f087348 */ /* 0x000fea0003c00000 */
[----:B------:R0:W1:Y:S02]  /*10bd0*/  SHFL.IDX P6, R14, R13, R12, R11 ;  /* 0x0000000c0d0e7389 */ /* 0x00006400000c000b */
[----:B01----:R-:W-:Y:S01]  /*10be0*/  ENDCOLLECTIVE ;  /* 0x000000000000791b */ /* 0x003fe20003800000 */
.L_x_270:
[----:B------:R-:W-:Y:S01]  /*10bf0*/  @!PT LDS RZ, [RZ] ;  /* 0x00000000fffff984 */ /* 0x000fe20000000800 */
[----:B------:R-:W-:Y:S01]  /*10c00*/  @!PT LDS RZ, [RZ] ;  /* 0x00000000fffff984 */ /* 0x000fe20000000800 */
[----:B------:R-:W-:Y:S01]  /*10c10*/  @!PT LDS RZ, [RZ] ;  /* 0x00000000fffff984 */ /* 0x000fe20000000800 */
[----:B------:R0:W-:Y:S01]  /*10c20*/  @P0 LDGSTS.E.BYPASS.LTC128B.128 [R7+0x22400], desc[UR36][R2.64], !P2 ;  /* 0x2240000002070fae */ /* 0x0001e2000d101d64 */
[----:B------:R-:W-:Y:S01]  /*10c30*/  ISETP.GE.AND P0, PT, R18, 0x11, PT ;  /* 0x000000111200780c */ /* 0x000fe20003f06270 */
[----:B------:R-:W-:-:S12]  /*10c40*/  IMAD.MOV.U32 R13, RZ, RZ, R0 ;  /* 0x000000ffff0d7224 */ /* 0x000fd800078e0000 */
[----:B------:R-:W-:Y:S01]  /*10c50*/  @P0 LEA R9, R24, UR42, 0x1 ;  /* 0x0000002a18090c11 */ /* 0x000fe2000f8e08ff */
[----:B0-----:R-:W-:-:S07]  /*10c60*/  IMAD.MOV.U32 R5, RZ, RZ, R14 ;  /* 0x000000ffff057224 */ /* 0x001fce00078e000e */
[----:B------:R-:W-:Y:S05]  /*10c70*/  WARPSYNC.COLLECTIVE R15, `(.L_x_271) ;  /* 0x000000000f087348 */ /* 0x000fea0003c00000 */
[----:B------:R0:W1:Y:S02]  /*10c80*/  SHFL.IDX P6, R14, R13, R12, R11 ;  /* 0x0000000c0d0e7389 */ /* 0x00006400000c000b */
[----:B01----:R-:W-:Y:S01]  /*10c90*/  ENDCOLLECTIVE ;  /* 0x000000000000791b */ /* 0x003fe20003800000 */
.L_x_271:
[----:B------:R-:W-:Y:S01]  /*10ca0*/  MOV R13, R4 ;  /* 0x00000004000d7202 */ /* 0x000fe20000000f00 */
[----:B------:R-:W-:Y:S01]  /*10cb0*/  IMAD.MOV.U32 R12, RZ, RZ, 0x2 ;  /* 0x00000002ff0c7424 */ /* 0x000fe200078e00ff */
[----:B------:R-:W-:-:S13]  /*10cc0*/  @P0 LEA R2, P1, R22, R14, 0x1 ;  /* 0x0000000e16020211 */ /* 0x000fda00078208ff */
[----:B------:R-:W-:Y:S05]  /*10cd0*/  WARPSYNC.COLLECTIVE R15, `(.L_x_272) ;  /* 0x000000000f087348 */ /* 0x000fea0003c00000 */
[----:B------:R0:W1:Y:S02]  /*10ce0*/  SHFL.IDX P6, R14, R13, R12, R11 ;  /* 0x0000000c0d0e7389 */ /* 0x00006400000c000b */
[----:B01----:R-:W-:Y:S01]  /*10cf0*/  ENDCOLLECTIVE ;  /* 0x000000000000791b */ /* 0x003fe20003800000 */
.L_x_272:
[----:B------:R-:W-:-:S05]  /*10d00*/  @P0 IMAD.X R3, RZ, RZ, R5, P1 ;  /* 0x000000ffff030224 */ /* 0x000fca00008e0605 */
[----:B------:R-:W-:Y:S01]  /*10d10*/  @!PT LDS RZ, [RZ] ;  /* 0x00000000fffff984 */ /* 0x000fe20000000800 */
[----:B------:R-:W-:Y:S01]  /*10d20*/  @!PT LDS RZ, [RZ] ;  /* 0x00000000fffff984 */ /* 0x000fe20000000800 */
[----:B------:R-:W-:Y:S01]  /*10d30*/  @!PT LDS RZ, [RZ] ;  /* 0x00000000fffff984 */ /* 0x000fe20000000800 */
[----:B------:R0:W-:Y:S01]  /*10d40*/  @P0 LDGSTS.E.BYPASS.LTC128B.128 [R9+0x22c00], desc[UR36][R2.64], !P2 ;  /* 0x22c0000002090fae */ /* 0x0001e2000d101d64 */
[----:B------:R-:W-:Y:S01]  /*10d50*/  ISETP.GE.AND P0, PT, R18, 0x21, PT ;  /* 0x000000211200780c */ /* 0x000fe20003f06270 */
[----:B------:R-:W-:Y:S02]  /*10d60*/  IMAD.MOV.U32 R13, RZ, RZ, R0 ;  /* 0x000000ffff0d7224 */ /* 0x000fe400078e0000 */
[----:B------:R-:W-:-:S10]  /*10d70*/  IMAD.MOV.U32 R5, RZ, RZ, R14 ;  /* 0x000000ffff057224 */ /* 0x000fd400078e000e */
[----:B0-----:R-:W-:Y:S05]  /*10d80*/  WARPSYNC.COLLECTIVE R15, `(.L_x_273) ;  /* 0x000000000f087348 */ /* 0x001fea0003c00000 */
[----:B------:R1:W2:Y:S02]  /*10d90*/  SHFL.IDX P6, R14, R13, R12, R11 ;  /* 0x0000000c0d0e7389 */ /* 0x0002a400000c000b */
[----:B012---:R-:W-:Y:S01]  /*10da0*/  ENDCOLLECTIVE ;  /* 0x000000000000791b */ /* 0x007fe20003800000 */
.L_x_273:
[----:B------:R-:W-:Y:S02]  /*10db0*/  IMAD.MOV.U32 R13, RZ, RZ, R4 ;  /* 0x000000ffff0d7224 */ /* 0x000fe400078e0004 */
[----:B------:R-:W-:Y:S01]  /*10dc0*/  IMAD.MOV.U32 R12, RZ, RZ, 0x3 ;  /* 0x00000003ff0c7424 */ /* 0x000fe200078e00ff */
[----:B------:R-:W-:-:S13]  /*10dd0*/  @P0 LEA R2, P1, R22, R14, 0x1 ;  /* 0x0000000e16020211 */ /* 0x000fda00078208ff */
[----:B------:R-:W-:Y:S05]  /*10de0*/  WARPSYNC.COLLECTIVE R15, `(.L_x_274) ;  /* 0x000000000f087348 */ /* 0x000fea0003c00000 */
[----:B------:R0:W1:Y:S02]  /*10df0*/  SHFL.IDX P6, R14, R13, R12, R11 ;  /* 0x0000000c0d0e7389 */ /* 0x00006400000c000b */
[----:B01----:R-:W-:Y:S01]  /*10e00*/  ENDCOLLECTIVE ;  /* 0x000000000000791b */ /* 0x003fe20003800000 */
.L_x_274:
[----:B------:R-:W-:Y:S01]  /*10e10*/  @P0 IMAD.X R3, RZ, RZ, R5, P1 ;  /* 0x000000ffff030224 */ /* 0x000fe200008e0605 */
[----:B------:R-:W-:-:S05]  /*10e20*/  @P0 LEA R5, R24, UR42, 0x1 ;  /* 0x0000002a18050c11 */ /* 0x000fca000f8e08ff */
        /* <DEDUP_REMOVED lines=9> */
.L_x_275:
[----:B------:R-:W-:Y:S05]  /*10ec0*/  BRA `(.L_x_276) ;  /* 0xffffffc400d07947 */ /* 0x000fea000383ffff */
.L_x_225:
[----:B------:R-:W-:Y:S01]  /*10ed0*/  IMAD.MOV.U32 R13, RZ, RZ, R4 ;  /* 0x000000ffff0d7224 */ /* 0x000fe200078e0004 */
[----:B------:R-:W-:Y:S01]  /*10ee0*/  LOP3.LUT R16, R16, 0xfffffeff, RZ, 0xc0, !PT ;  /* 0xfffffeff10107812 */ /* 0x000fe200078ec0ff */
[----:B------:R-:W-:Y:S02]  /*10ef0*/  IMAD.MOV.U32 R12, RZ, RZ, RZ ;  /* 0x000000ffff0c7224 */ /* 0x000fe400078e00ff */
[----:B------:R-:W-:Y:S02]  /*10f00*/  IMAD.MOV.U32 R11, RZ, RZ, 0x181f ;  /* 0x0000181fff0b7424 */ /* 0x000fe400078e00ff */
[----:B------:R-:W-:Y:S02]  /*10f10*/  IMAD.MOV.U32 R15, RZ, RZ, -0x1 ;  /* 0xffffffffff0f7424 */ /* 0x000fe400078e00ff */
[----:B------:R-:W-:-:S07]  /*10f20*/  IMAD R6, R20, 0x40, R21 ;  /* 0x0000004014067824 */ /* 0x000fce00078e0215 */
[----:B------:R-:W-:Y:S05]  /*10f30*/  WARPSYNC.COLLECTIVE R15, `(.L_x_277) ;  /* 0x000000000f087348 */ /* 0x000fea0003c00000 */
[----:B------:R0:W1:Y:S02]  /*10f40*/  SHFL.IDX P6, R14, R13, R12, R11 ;  /* 0x0000000c0d0e7389 */ /* 0x00006400000c000b */
[----:B01----:R-:W-:Y:S01]  /*10f50*/  ENDCOLLECTIVE ;  /* 0x000000000000791b */ /* 0x003fe20003800000 */
.L_x_277:
[----:B------:R-:W-:Y:S01]  /*10f60*/  IADD3 R10, R6, 0x10, RZ ;  /* 0x00000010060a7810 */ /* 0x000fe20007ffe0ff */
[----:B------:R-:W-:Y:S02]  /*10f70*/  IMAD.MOV.U32 R13, RZ, RZ, R0 ;  /* 0x000000ffff0d7224 */ /* 0x000fe400078e0000 */
[----:B------:R-:W-:-:S07]  /*10f80*/  IMAD.MOV.U32 R2, RZ, RZ, R14 ;  /* 0x000000ffff027224 */ /* 0x000fce00078e000e */
[----:B------:R-:W-:Y:S05]  /*10f90*/  WARPSYNC.COLLECTIVE R15, `(.L_x_278) ;  /* 0x000000000f087348 */ /* 0x000fea0003c00000 */
[----:B------:R0:W1:Y:S02]  /*10fa0*/  SHFL.IDX P6, R14, R13, R12, R11 ;  /* 0x0000000c0d0e7389 */ /* 0x00006400000c000b */
[----:B01----:R-:W-:Y:S01]  /*10fb0*/  ENDCOLLECTIVE ;  /* 0x000000000000791b */ /* 0x003fe20003800000 */
.L_x_278:
[----:B------:R-:W-:Y:S02]  /*10fc0*/  ULDC UR4, c[0x0][0x288] ;  /* 0x0000a20000047ab9 */ /* 0x000fe40000000800 */
[----:B------:R-:W-:-:S05]  /*10fd0*/  IMAD R5, R8, UR4, RZ ;  /* 0x0000000408057c24 */ /* 0x000fca000f8e02ff */
[----:B------:R-:W-:Y:S01]  /*10fe0*/  ISETP.GE.AND P2, PT, R6, R5, PT ;  /* 0x000000050600720c */ /* 0x000fe20003f46270 */
[----:B------:R-:W-:Y:S02]  /*10ff0*/  IMAD.MOV.U32 R13, RZ, RZ, R4 ;  /* 0x000000ffff0d7224 */ /* 0x000fe400078e0004 */
[----:B------:R-:W-:-:S10]  /*11000*/  IMAD.MOV.U32 R12, RZ, RZ, 0x1 ;  /* 0x00000001ff0c7424 */ /* 0x000fd400078e00ff */
[----:B------:R-:W-:Y:S02]  /*11010*/  @!P2 LEA R8, R24, UR42, 0x1 ;  /* 0x0000002a1808ac11 */ /* 0x000fe4000f8e08ff */
[----:B------:R-:W-:Y:S02]  /*11020*/  @P2 LOP3.LUT R16, R16, 0x100, RZ, 0xfc, !PT ;  /* 0x0000010010102812 */ /* 0x000fe400078efcff */
[----:B------:R-:W-:-:S13]  /*11030*/  @!P2 LEA R3, P1, R22, R14, 0x1 ;  /* 0x0000000e1603a211 */ /* 0x000fda00078208ff */
[----:B------:R-:W-:Y:S05]  /*11040*/  WARPSYNC.COLLECTIVE R15, `(.L_x_279) ;  /* 0x000000000f087348 */ /* 0x000fea0003c00000 */
[----:B------:R0:W1:Y:S02]  /*11050*/  SHFL.IDX P6, R14, R13, R12, R11 ;  /* 0x0000000c0d0e7389 */ /* 0x00006400000c000b */
[----:B01----:R-:W-:Y:S01]  /*11060*/  ENDCOLLECTIVE ;  /* 0x000000000000791b */ /* 0x003fe20003800000 */
.L_x_279:
[----:B------:R-:W-:Y:S01]  /*11070*/  LOP3.LUT R16, R16, 0xffffff7f, RZ, 0xc0, !PT ;  /* 0xffffff7f10107812 */ /* 0x000fe200078ec0ff */
[----:B------:R-:W-:-:S05]  /*11080*/  @!P2 IMAD.X R2, RZ, RZ, R2, P1 ;  /* 0x000000ffff02a224 */ /* 0x000fca00008e0602 */
[----:B------:R-:W-:-:S04]  /*11090*/  @!P2 LOP3.LUT R3, R3, R2, RZ, 0x3c, !PT ;  /* 0x000000020303a212 */ /* 0x000fc800078e3cff */
[----:B------:R-:W-:Y:S01]  /*110a0*/  @!P2 LOP3.LUT R2, R3, R2, RZ, 0x3c, !PT ;  /* 0x000000020302a212 */ /* 0x000fe200078e3cff */
[----:B------:R-:W-:-:S03]  /*110b0*/  IMAD.MOV.U32 R13, RZ, RZ, R0 ;  /* 0x000000ffff0d7224 */ /* 0x000fc600078e0000 */
[----:B------:R-:W-:-:S05]  /*110c0*/  @!P2 LOP3.LUT R3, R3, R2, RZ, 0x3c, !PT ;  /* 0x000000020303a212 */ /* 0x000fca00078e3cff */
[----:B------:R-:W-:Y:S01]  /*110d0*/  @!PT LDS RZ, [RZ] ;  /* 0x00000000fffff984 */ /* 0x000fe20000000800 */
[----:B------:R-:W-:Y:S01]  /*110e0*/  @!PT LDS RZ, [RZ] ;  /* 0x00000000fffff984 */ /* 0x000fe20000000800 */
[----:B------:R-:W-:Y:S01]  /*110f0*/  @!PT LDS RZ, [RZ] ;  /* 0x00000000fffff984 */ /* 0x000fe20000000800 */
[----:B------:R0:W-:Y:S01]  /*11100*/  @!P2 LDGSTS.E.BYPASS.LTC128B.128 [R8+0x20400], desc[UR36][R2.64], !P0 ;  /* 0x204000000208afae */ /* 0x0001e2000c101d64 */
[----:B------:R-:W-:Y:S01]  /*11110*/  ISETP.GE.AND P2, PT, R10, R5, PT ;  /* 0x000000050a00720c */ /* 0x000fe20003f46270 */
[----:B------:R-:W-:-:S12]  /*11120*/  IMAD.MOV.U32 R9, RZ, RZ, R14 ;  /* 0x000000ffff097224 */ /* 0x000fd800078e000e */
[----:B0-----:R-:W-:Y:S05]  /*11130*/  WARPSYNC.COLLECTIVE R15, `(.L_x_280) ;  /* 0x000000000f087348 */ /* 0x001fea0003c00000 */
[----:B------:R1:W2:Y:S02]  /*11140*/  SHFL.IDX P6, R14, R13, R12, R11 ;  /* 0x0000000c0d0e7389 */ /* 0x0002a400000c000b */
[----:B012---:R-:W-:Y:S01]  /*11150*/  ENDCOLLECTIVE ;  /* 0x000000000000791b */ /* 0x007fe20003800000 */
.L_x_280:
[----:B------:R-:W-:Y:S01]  /*11160*/  VIADD R8, R6, 0x20 ;  /* 0x0000002006087836 */ /* 0x000fe20000000000 */
[----:B------:R-:W-:Y:S02]  /*11170*/  @!P2 LEA R10, R24, UR42, 0x1 ;  /* 0x0000002a180aac11 */ /* 0x000fe4000f8e08ff */
[----:B------:R-:W-:Y:S01]  /*11180*/  @P2 LOP3.LUT R16, R16, 0x80, RZ, 0xfc, !PT ;  /* 0x0000008010102812 */ /* 0x000fe200078efcff */
[----:B------:R-:W-:-:S03]  /*11190*/  IMAD.MOV.U32 R13, RZ, RZ, R4 ;  /* 0x000000ffff0d7224 */ /* 0x000fc600078e0004 */
[----:B------:R-:W-:Y:S01]  /*111a0*/  LOP3.LUT R16, R16, 0xffffffbf, RZ, 0xc0, !PT ;  /* 0xffffffbf10107812 */ /* 0x000fe200078ec0ff */
[----:B------:R-:W-:Y:S02]  /*111b0*/  IMAD.MOV.U32 R12, RZ, RZ, 0x2 ;  /* 0x00000002ff0c7424 */ /* 0x000fe400078e00ff */
[----:B------:R-:W-:-:S07]  /*111c0*/  IMAD.MOV.U32 R7, RZ, RZ, R14 ;  /* 0x000000ffff077224 */ /* 0x000fce00078e000e */
[----:B------:R-:W-:Y:S05]  /*111d0*/  WARPSYNC.COLLECTIVE R15, `(.L_x_281) ;  /* 0x000000000f087348 */ /* 0x000fea0003c00000 */
[----:B------:R0:W1:Y:S02]  /*111e0*/  SHFL.IDX P6, R14, R13, R12, R11 ;  /* 0x0000000c0d0e7389 */ /* 0x00006400000c000b */
[----:B01----:R-:W-:Y:S01]  /*111f0*/  ENDCOLLECTIVE ;  /* 0x000000000000791b */ /* 0x003fe20003800000 */
.L_x_281:
[----:B------:R-:W-:-:S05]  /*11200*/  @!P2 LEA R7, P1, R22, R7, 0x1 ;  /* 0x000000071607a211 */ /* 0x000fca00078208ff */
[----:B------:R-:W-:Y:S02]  /*11210*/  @!P2 IMAD.X R9, RZ, RZ, R9, P1 ;  /* 0x000000ffff09a224 */ /* 0x000fe400008e0609 */
[----:B------:R-:W-:Y:S02]  /*11220*/  @!P2 IMAD.MOV.U32 R2, RZ, RZ, R7 ;  /* 0x000000ffff02a224 */ /* 0x000fe400078e0007 */
[----:B------:R-:W-:Y:S02]  /*11230*/  @!P2 IMAD.MOV.U32 R3, RZ, RZ, R9 ;  /* 0x000000ffff03a224 */ /* 0x000fe400078e0009 */
[----:B------:R-:W-:-:S03]  /*11240*/  IMAD.MOV.U32 R13, RZ, RZ, R0 ;  /* 0x000000ffff0d7224 */ /* 0x000fc600078e0000 */
[----:B------:R-:W-:Y:S01]  /*11250*/  @!PT LDS RZ, [RZ] ;  /* 0x00000000fffff984 */ /* 0x000fe20000000800 */
[----:B------:R-:W-:Y:S01]  /*11260*/  @!PT LDS RZ, [RZ] ;  /* 0x00000000fffff984 */ /* 0x000fe20000000800 */
[----:B------:R-:W-:Y:S01]  /*11270*/  @!PT LDS RZ, [RZ] ;  /* 0x00000000fffff984 */ /* 0x000fe20000000800 */
[----:B------:R0:W-:Y:S01]  /*11280*/  @!P2 LDGSTS.E.BYPASS.LTC128B.128 [R10+0x20c00], desc[UR36][R2.64], !P0 ;  /* 0x20c00000020aafae */ /* 0x0001e2000c101d64 */
[----:B------:R-:W-:Y:S01]  /*11290*/  ISETP.GE.AND P2, PT, R8, R5, PT ;  /* 0x000000050800720c */ /* 0x000fe20003f46270 */
[----:B0-----:R-:W-:-:S12]  /*112a0*/  IMAD.MOV.U32 R2, RZ, RZ, R14 ;  /* 0x000000ffff027224 */ /* 0x001fd800078e000e */
[----:B------:R-:W-:Y:S05]  /*112b0*/  WARPSYNC.COLLECTIVE R15, `(.L_x_282) ;  /* 0x000000000f087348 */ /* 0x000fea0003c00000 */
[----:B------:R0:W1:Y:S02]  /*112c0*/  SHFL.IDX P6, R14, R13, R12, R11 ;  /* 0x0000000c0d0e7389 */ /* 0x00006400000c000b */
[----:B01----:R-:W-:Y:S01]  /*112d0*/  ENDCOLLECTIVE ;  /* 0x000000000000791b */ /* 0x003fe20003800000 */
.L_x_282:
[----:B------:R-:W-:Y:S02]  /*112e0*/  @!P2 LEA R7, R24, UR42, 0x1 ;  /* 0x0000002a1807ac11 */ /* 0x000fe4000f8e08ff */
[----:B------:R-:W-:Y:S01]  /*112f0*/  @P2 LOP3.LUT R16, R16, 0x40, RZ, 0xfc, !PT ;  /* 0x0000004010102812 */ /* 0x000fe200078efcff */
[----:B------:R-:W-:Y:S02]  /*11300*/  IMAD.MOV.U32 R13, RZ, RZ, R4 ;  /* 0x000000ffff0d7224 */ /* 0x000fe400078e0004 */
[----:B------:R-:W-:Y:S02]  /*11310*/  IMAD.MOV.U32 R12, RZ, RZ, 0x3 ;  /* 0x00000003ff0c7424 */ /* 0x000fe400078e00ff */
[----:B------:R-:W-:-:S05]  /*11320*/  IMAD.MOV.U32 R8, RZ, RZ, R14 ;  /* 0x000000ffff087224 */ /* 0x000fca00078e000e */
[----:B------:R-:W-:-:S05]  /*11330*/  @!P2 LEA R8, P1, R22, R8, 0x1 ;  /* 0x000000081608a211 */ /* 0x000fca00078208ff */
[----:B------:R-:W-:Y:S02]  /*11340*/  @!P2 IMAD.X R11, RZ, RZ, R2, P1 ;  /* 0x000000ffff0ba224 */ /* 0x000fe400008e0602 */
[----:B------:R-:W-:-:S03]  /*11350*/  @!P2 IMAD.MOV.U32 R2, RZ, RZ, R8 ;  /* 0x000000ffff02a224 */ /* 0x000fc600078e0008 */
[----:B------:R-:W-:Y:S01]  /*11360*/  @!P2 MOV R3, R11 ;  /* 0x0000000b0003a202 */ /* 0x000fe20000000f00 */
[----:B------:R-:W-:-:S04]  /*11370*/  IMAD.MOV.U32 R11, RZ, RZ, 0x181f ;  /* 0x0000181fff0b7424 */ /* 0x000fc800078e00ff */
[----:B------:R-:W-:Y:S01]  /*11380*/  @!PT LDS RZ, [RZ] ;  /* 0x00000000fffff984 */ /* 0x000fe20000000800 */
[----:B------:R-:W-:Y:S01]  /*11390*/  @!PT LDS RZ, [RZ] ;  /* 0x00000000fffff984 */ /* 0x000fe20000000800 */
[----:B------:R-:W-:Y:S01]  /*113a0*/  @!PT LDS RZ, [RZ] ;  /* 0x00000000fffff984 */ /* 0x000fe20000000800 */
[----:B------:R0:W-:Y:S03]  /*113b0*/  @!P2 LDGSTS.E.BYPASS.LTC128B.128 [R7+0x21400], desc[UR36][R2.64], !P0 ;  /* 0x214000000207afae */ /* 0x0001e6000c101d64 */
[----:B0-----:R-:W-:Y:S05]  /*113c0*/  WARPSYNC.COLLECTIVE R15, `(.L_x_283) ;  /* 0x000000000f087348 */ /* 0x001fea0003c00000 */
[----:B------:R1:W2:Y:S02]  /*113d0*/  SHFL.IDX P6, R14, R13, R12, R11 ;  /* 0x0000000c0d0e7389 */ /* 0x0002a400000c000b */
[----:B012---:R-:W-:Y:S01]  /*113e0*/  ENDCOLLECTIVE ;  /* 0x000000000000791b */ /* 0x007fe20003800000 */
.L_x_283:
[----:B------:R-:W-:Y:S02]  /*113f0*/  IMAD.MOV.U32 R13, RZ, RZ, R0 ;  /* 0x000000ffff0d7224 */ /* 0x000fe400078e0000 */
[----:B------:R-:W-:-:S07]  /*11400*/  IMAD.MOV.U32 R4, RZ, RZ, R14 ;  /* 0x000000ffff047224 */ /* 0x000fce00078e000e */
[----:B------:R-:W-:Y:S05]  /*11410*/  WARPSYNC.COLLECTIVE R15, `(.L_x_284) ;  /* 0x000000000f087348 */ /* 0x000fea0003c00000 */
[----:B------:R0:W1:Y:S02]  /*11420*/  SHFL.IDX P6, R14, R13, R12, R11 ;  /* 0x0000000c0d0e7389 */ /* 0x00006400000c000b */
[----:B01----:R-:W-:Y:S01]  /*11430*/  ENDCOLLECTIVE ;  /* 0x000000000000791b */ /* 0x003fe20003800000 */
.L_x_284:
[----:B------:R-:W-:Y:S05]  /*11440*/  BRA `(.L_x_285) ;  /* 0xffffffc8007c7947 */ /* 0x000fea000383ffff */
.L_x_227:
        /* <DEDUP_REMOVED lines=8> */
.L_x_287:
[----:B------:R-:W-:Y:S05]  /*114d0*/  BSYNC B0 ;  /* 0x0000000000007941 */ /* 0x000fea0003800000 */
.L_x_286:
[----:B------:R-:W-:Y:S01]  /*114e0*/  IMAD.MOV.U32 R13, RZ, RZ, R0 ;  /* 0x000000ffff0d7224 */ /* 0x000fe200078e0000 */
[----:B------:R-:W-:Y:S01]  /*114f0*/  P2R R3, PR, RZ, 0x4 ;  /* 0x00000004ff037803 */ /* 0x000fe20000000000 */
[----:B------:R-:W-:Y:S01]  /*11500*/  IMAD.MOV.U32 R12, RZ, RZ, RZ ;  /* 0x000000ffff0c7224 */ /* 0x000fe200078e00ff */
[C---:B------:R-:W-:Y:S01]  /*11510*/  LOP3.LUT P2, RZ, R16.reuse, 0x100, RZ, 0xc0, !PT ;  /* 0x0000010010ff7812 */ /* 0x040fe2000784c0ff */
[----:B------:R-:W-:Y:S01]  /*11520*/  IMAD.MOV.U32 R11, RZ, RZ, 0x181f ;  /* 0x0000181fff0b7424 */ /* 0x000fe200078e00ff */
[----:B------:R-:W-:Y:S01]  /*11530*/  P2R R8, PR, RZ, 0x2 ;  /* 0x00000002ff087803 */ /* 0x000fe20000000000 */
[----:B------:R-:W-:Y:S01]  /*11540*/  IMAD.MOV.U32 R15, RZ, RZ, -0x1 ;  /* 0xffffffffff0f7424 */ /* 0x000fe200078e00ff */
[----:B------:R-:W-:Y:S01]  /*11550*/  LOP3.LUT P1, RZ, R16, 0x800, RZ, 0xc0, !PT ;  /* 0x0000080010ff7812 */ /* 0x000fe2000782c0ff */
[----:B------:R-:W-:Y:S01]  /*11560*/  IMAD.MOV.U32 R2, RZ, RZ, R14 ;  /* 0x000000ffff027224 */ /* 0x000fe200078e000e */
[----:B------:R-:W-:-:S11]  /*11570*/  P2R R10, PR, RZ, 0x8 ;  /* 0x00000008ff0a7803 */ /* 0x000fd60000000000 */
[----:B------:R-:W-:Y:S05]  /*11580*/  WARPSYNC.COLLECTIVE R15, `(.L_x_288) ;  /* 0x000000000f087348 */ /* 0x000fea0003c00000 */
[----:B------:R0:W1:Y:S02]  /*11590*/  SHFL.IDX P6, R14, R13, R12, R11 ;  /* 0x0000000c0d0e7389 */ /* 0x00006400000c000b */
[----:B01----:R-:W-:Y:S01]  /*115a0*/  ENDCOLLECTIVE ;  /* 0x000000000000791b */ /* 0x003fe20003800000 */
.L_x_288:
[----:B------:R-:W-:Y:S02]  /*115b0*/  IMAD.MOV.U32 R13, RZ, RZ, R4 ;  /* 0x000000ffff0d7224 */ /* 0x000fe400078e0004 */
[----:B------:R-:W-:Y:S01]  /*115c0*/  IMAD.MOV.U32 R12, RZ, RZ, 0x1 ;  /* 0x00000001ff0c7424 */ /* 0x000fe200078e00ff */
[----:B------:R-:W-:-:S05]  /*115d0*/  @!P2 LEA R14, P0, R22, R14, 0x1 ;  /* 0x0000000e160ea211 */ /* 0x000fca00078008ff */
[----:B------:R-:W-:Y:S01]  /*115e0*/  @!P2 IMAD.X R21, RZ, RZ, R2, P0 ;  /* 0x000000ffff15a224 */ /* 0x000fe200000e0602 */
[----:B------:R-:W-:-:S04]  /*115f0*/  @!P2 LOP3.LUT R2, R5, 0x40, RZ, 0xc0, !PT ;  /* 0x000000400502a812 */ /* 0x000fc800078ec0ff */
[----:B------:R-:W-:-:S04]  /*11600*/  @!P2 SHF.R.U32.HI R9, RZ, 0x2, R2 ;  /* 0x00000002ff09a819 */ /* 0x000fc80000011602 */
[----:B------:R-:W-:Y:S02]  /*11610*/  @!P2 ISETP.NE.U32.AND P6, PT, R9, RZ, PT ;  /* 0x000000ff0900a20c */ /* 0x000fe40003fc5070 */
[----:B------:R-:W-:-:S04]  /*11620*/  @!P2 LOP3.LUT R9, R6, 0x80, RZ, 0xc0, !PT ;  /* 0x000000800609a812 */ /* 0x000fc800078ec0ff */
[----:B------:R-:W-:-:S04]  /*11630*/  @!P2 SHF.R.U32.HI R9, RZ, 0x3, R9 ;  /* 0x00000003ff09a819 */ /* 0x000fc80000011609 */
[----:B------:R-:W-:Y:S02]  /*11640*/  @!P2 ISETP.NE.U32.AND P0, PT, R9, RZ, PT ;  /* 0x000000ff0900a20c */ /* 0x000fe40003f05070 */
[----:B------:R-:W-:Y:S02]  /*11650*/  ISETP.NE.AND P2, PT, R3, RZ, PT ;  /* 0x000000ff0300720c */ /* 0x000fe40003f45270 */
[----:B------:R-:W-:Y:S02]  /*11660*/  P2R R9, PR, RZ, 0x1 ;  /* 0x00000001ff097803 */ /* 0x000fe40000000000 */
[----:B------:R-:W-:-:S13]  /*11670*/  LOP3.LUT P0, RZ, R16, 0x100, RZ, 0xc0, !PT ;  /* 0x0000010010ff7812 */ /* 0x000fda000780c0ff */
[----:B------:R-:W-:Y:S01]  /*11680*/  @!P0 LEA R7, R24, UR42, 0x1 ;  /* 0x0000002a18078c11 */ /* 0x000fe2000f8e08ff */
[----:B------:R-:W-:Y:S01]  /*11690*/  @!P0 IMAD.MOV.U32 R2, RZ, RZ, R14 ;  /* 0x000000ffff028224 */ /* 0x000fe200078e000e */
[----:B------:R-:W-:-:S05]  /*116a0*/  @!P0 MOV R3, R21 ;  /* 0x0000001500038202 */ /* 0x000fca0000000f00 */
[----:B------:R-:W-:Y:S01]  /*116b0*/  @!PT LDS RZ, [RZ] ;  /* 0x00000000fffff984 */ /* 0x000fe20000000800 */
[----:B------:R-:W-:Y:S01]  /*116c0*/  @!PT LDS RZ, [RZ] ;  /* 0x00000000fffff984 */ /* 0x000fe20000000800 */
[----:B------:R-:W-:Y:S01]  /*116d0*/  @!PT LDS RZ, [RZ] ;  /* 0x00000000fffff984 */ /* 0x000fe20000000800 */
[----:B------:R0:W-:Y:S01]  /*116e0*/  @!P0 LDGSTS.E.BYPASS.LTC128B.128 [R7+0x26400], desc[UR36][R2.64], !P1 ;  /* 0x2640000002078fae */ /* 0x0001e2000c901d64 */
[----:B------:R-:W-:Y:S02]  /*116f0*/  ISETP.NE.AND P1, PT, R8, RZ, PT ;  /* 0x000000ff0800720c */ /* 0x000fe40003f25270 */
[----:B------:R-:W-:Y:S01]  /*11700*/  P2R R8, PR, RZ, 0x20 ;  /* 0x00000020ff087803 */ /* 0x000fe20000000000 */
[----:B------:R0:W-:Y:S01]  /*11710*/  @!P0 LDGSTS.E.BYPASS.LTC128B.128 [R7+0x28400], desc[UR36][R2.64+0x80], !P5 ;  /* 0x2840008002078fae */ /* 0x0001e2000e901d64 */
[----:B------:R-:W-:-:S03]  /*11720*/  LOP3.LUT P5, RZ, R16, 0x800, RZ, 0xc0, !PT ;  /* 0x0000080010ff7812 */ /* 0x000fc600078ac0ff */
[----:B------:R0:W-:Y:S04]  /*11730*/  @!P0 LDGSTS.E.BYPASS.LTC128B.128 [R7+0x2a400], desc[UR36][R2.64+0x100], !P4 ;  /* 0x2a40010002078fae */ /* 0x0001e8000e101d64 */
[----:B------:R0:W-:Y:S01]  /*11740*/  @!P0 LDGSTS.E.BYPASS.LTC128B.128 [R7+0x2c400], desc[UR36][R2.64+0x180], !P3 ;  /* 0x2c40018002078fae */ /* 0x0001e2000d901d64 */
[----:B------:R-:W-:-:S03]  /*11750*/  LOP3.LUT P3, RZ, R16, 0x80, RZ, 0xc0, !PT ;  /* 0x0000008010ff7812 */ /* 0x000fc6000786c0ff */
[----:B------:R0:W-:Y:S04]  /*11760*/  @!P0 LDGSTS.E.BYPASS.LTC128B.128 [R7+0x2e400], desc[UR36][R2.64+0x200], !P2 ;  /* 0x2e40020002078fae */ /* 0x0001e8000d101d64 */
[----:B------:R0:W-:Y:S04]  /*11770*/  @!P0 LDGSTS.E.BYPASS.LTC128B.128 [R7+0x30400], desc[UR36][R2.64+0x280], !P1 ;  /* 0x3040028002078fae */ /* 0x0001e8000c901d64 */
[----:B------:R0:W-:Y:S01]  /*11780*/  @!P0 LDGSTS.E.BYPASS.LTC128B.128 [R7+0x32400], desc[UR36][R2.64+0x300], P6 ;  /* 0x3240030002078fae */ /* 0x0001e2000b101d64 */
[----:B------:R-:W-:Y:S02]  /*11790*/  ISETP.NE.AND P0, PT, R9, RZ, PT ;  /* 0x000000ff0900720c */ /* 0x000fe40003f05270 */
[----:B------:R-:W-:-:S02]  /*117a0*/  LOP3.LUT P6, RZ, R16, 0x100, RZ, 0xc0, !PT ;  /* 0x0000010010ff7812 */ /* 0x000fc400078cc0ff */
[----:B------:R-:W-:-:S04]  /*117b0*/  @!P3 LOP3.LUT R20, R5, 0x40, RZ, 0xc0, !PT ;  /* 0x000000400514b812 */ /* 0x000fc800078ec0ff */
[----:B------:R-:W-:-:S07]  /*117c0*/  @!P3 SHF.R.U32.HI R20, RZ, 0x2, R20 ;  /* 0x00000002ff14b819 */ /* 0x000fce0000011614 */
[----:B------:R0:W-:Y:S02]  /*117d0*/  @!P6 LDGSTS.E.BYPASS.LTC128B.128 [R7+0x34400], desc[UR36][R2.64+0x380], P0 ;  /* 0x344003800207efae */ /* 0x0001e40008101d64 */
[----:B0-----:R-:W-:Y:S05]  /*117e0*/  WARPSYNC.COLLECTIVE R15, `(.L_x_289) ;  /* 0x000000000f087348 */ /* 0x001fea0003c00000 */
[----:B------:R1:W2:Y:S02]  /*117f0*/  SHFL.IDX P6, R14, R13, R12, R11 ;  /* 0x0000000c0d0e7389 */ /* 0x0002a400000c000b */
[----:B012---:R-:W-:Y:S01]  /*11800*/  ENDCOLLECTIVE ;  /* 0x000000000000791b */ /* 0x007fe20003800000 */
.L_x_289:
[----:B------:R-:W-:-:S04]  /*11810*/  @!P3 LOP3.LUT R7, R6, 0x80, RZ, 0xc0, !PT ;  /* 0x000000800607b812 */ /* 0x000fc800078ec0ff */
[----:B------:R-:W-:Y:S01]  /*11820*/  @!P3 SHF.R.U32.HI R7, RZ, 0x3, R7 ;  /* 0x00000003ff07b819 */ /* 0x000fe20000011607 */
[----:B------:R-:W-:Y:S02]  /*11830*/  IMAD.MOV.U32 R13, RZ, RZ, R0 ;  /* 0x000000ffff0d7224 */ /* 0x000fe400078e0000 */
[----:B------:R-:W-:-:S07]  /*11840*/  IMAD.MOV.U32 R9, RZ, RZ, R14 ;  /* 0x000000ffff097224 */ /* 0x000fce00078e000e */
[----:B------:R-:W-:Y:S05]  /*11850*/  WARPSYNC.COLLECTIVE R15, `(.L_x_290) ;  /* 0x000000000f087348 */ /* 0x000fea0003c00000 */
[----:B------:R0:W1:Y:S02]  /*11860*/  SHFL.IDX P6, R14, R13, R12, R11 ;  /* 0x0000000c0d0e7389 */ /* 0x00006400000c000b */
[----:B01----:R-:W-:Y:S01]  /*11870*/  ENDCOLLECTIVE ;  /* 0x000000000000791b */ /* 0x003fe20003800000 */
.L_x_290:
[----:B------:R-:W-:Y:S02]  /*11880*/  IMAD.MOV.U32 R13, RZ, RZ, R4 ;  /* 0x000000ffff0d7224 */ /* 0x000fe400078e0004 */
[----:B------:R-:W-:Y:S01]  /*11890*/  IMAD.MOV.U32 R12, RZ, RZ, 0x2 ;  /* 0x00000002ff0c7424 */ /* 0x000fe200078e00ff */
[----:B------:R-:W-:Y:S02]  /*118a0*/  @!P3 LEA R14, P0, R22, R14, 0x1 ;  /* 0x0000000e160eb211 */ /* 0x000fe400078008ff */
[----:B------:R-:W-:-:S03]  /*118b0*/  @!P3 ISETP.NE.U32.AND P6, PT, R20, RZ, PT ;  /* 0x000000ff1400b20c */ /* 0x000fc60003fc5070 */
[----:B------:R-:W-:Y:S01]  /*118c0*/  @!P3 IMAD.X R21, RZ, RZ, R9, P0 ;  /* 0x000000ffff15b224 */ /* 0x000fe200000e0609 */
[----:B------:R-:W-:Y:S02]  /*118d0*/  @!P3 ISETP.NE.U32.AND P0, PT, R7, RZ, PT ;  /* 0x000000ff0700b20c */ /* 0x000fe40003f05070 */
[----:B------:R-:W-:Y:S02]  /*118e0*/  ISETP.NE.AND P3, PT, R10, RZ, PT ;  /* 0x000000ff0a00720c */ /* 0x000fe40003f65270 */
[----:B------:R-:W-:Y:S02]  /*118f0*/  P2R R7, PR, RZ, 0x1 ;  /* 0x00000001ff077803 */ /* 0x000fe40000000000 */
[----:B------:R-:W-:Y:S02]  /*11900*/  LOP3.LUT P0, RZ, R16, 0x80, RZ, 0xc0, !PT ;  /* 0x0000008010ff7812 */ /* 0x000fe4000780c0ff */
[----:B------:R-:W-:-:S11]  /*11910*/  P2R R10, PR, RZ, 0x2 ;  /* 0x00000002ff0a7803 */ /* 0x000fd60000000000 */
[----:B------:R-:W-:Y:S01]  /*11920*/  @!P0 LEA R9, R24, UR42, 0x1 ;  /* 0x0000002a18098c11 */ /* 0x000fe2000f8e08ff */
[----:B------:R-:W-:Y:S02]  /*11930*/  @!P0 IMAD.MOV.U32 R2, RZ, RZ, R14 ;  /* 0x000000ffff028224 */ /* 0x000fe400078e000e */
[----:B------:R-:W-:-:S05]  /*11940*/  @!P0 IMAD.MOV.U32 R3, RZ, RZ, R21 ;  /* 0x000000ffff038224 */ /* 0x000fca00078e0015 */
[----:B------:R-:W-:Y:S01]  /*11950*/  @!PT LDS RZ, [RZ] ;  /* 0x00000000fffff984 */ /* 0x000fe20000000800 */
[----:B------:R-:W-:Y:S01]  /*11960*/  @!PT LDS RZ, [RZ] ;  /* 0x00000000fffff984 */ /* 0x000fe20000000800 */
[----:B------:R-:W-:Y:S01]  /*11970*/  @!PT LDS RZ, [RZ] ;  /* 0x00000000fffff984 */ /* 0x000fe20000000800 */
[----:B------:R0:W-:Y:S01]  /*11980*/  @!P0 LDGSTS.E.BYPASS.LTC128B.128 [R9+0x26c00], desc[UR36][R2.64], !P5 ;  /* 0x26c0000002098fae */ /* 0x0001e2000e901d64 */
[----:B------:R-:W-:-:S04]  /*11990*/  ISETP.NE.AND P5, PT, R8, RZ, PT ;  /* 0x000000ff0800720c */ /* 0x000fc80003fa5270 */
[----:B------:R-:W-:-:S09]  /*119a0*/  P2R R8, PR, RZ, 0x20 ;  /* 0x00000020ff087803 */ /* 0x000fd20000000000 */
[----:B------:R0:W-:Y:S01]  /*119b0*/  @!P0 LDGSTS.E.BYPASS.LTC128B.128 [R9+0x28c00], desc[UR36][R2.64+0x80], !P5 ;  /* 0x28c0008002098fae */ /* 0x0001e2000e901d64 */
[----:B------:R-:W-:-:S03]  /*119c0*/  LOP3.LUT P5, RZ, R16, 0x800, RZ, 0xc0, !PT ;  /* 0x0000080010ff7812 */ /* 0x000fc600078ac0ff */
[----:B------:R0:W-:Y:S04]  /*119d0*/  @!P0 LDGSTS.E.BYPASS.LTC128B.128 [R9+0x2ac00], desc[UR36][R2.64+0x100], !P4 ;  /* 0x2ac0010002098fae */ /* 0x0001e8000e101d64 */
[----:B------:R0:W-:Y:S04]  /*119e0*/  @!P0 LDGSTS.E.BYPASS.LTC128B.128 [R9+0x2cc00], desc[UR36][R2.64+0x180], !P3 ;  /* 0x2cc0018002098fae */ /* 0x0001e8000d901d64 */
[----:B------:R0:W-:Y:S04]  /*119f0*/  @!P0 LDGSTS.E.BYPASS.LTC128B.128 [R9+0x2ec00], desc[UR36][R2.64+0x200], !P2 ;  /* 0x2ec0020002098fae */ /* 0x0001e8000d101d64 */
[----:B------:R0:W-:Y:S01]  /*11a00*/  @!P0 LDGSTS.E.BYPASS.LTC128B.128 [R9+0x30c00], desc[UR36][R2.64+0x280], !P1 ;  /* 0x30c0028002098fae */ /* 0x0001e2000c901d64 */
[----:B------:R-:W-:-:S03]  /*11a10*/  LOP3.LUT P1, RZ, R16, 0x40, RZ, 0xc0, !PT ;  /* 0x0000004010ff7812 */ /* 0x000fc6000782c0ff */
[----:B------:R0:W-:Y:S01]  /*11a20*/  @!P0 LDGSTS.E.BYPASS.LTC128B.128 [R9+0x32c00], desc[UR36][R2.64+0x300], P6 ;  /* 0x32c0030002098fae */ /* 0x0001e2000b101d64 */
[----:B------:R-:W-:Y:S02]  /*11a30*/  ISETP.NE.AND P0, PT, R7, RZ, PT ;  /* 0x000000ff0700720c */ /* 0x000fe40003f05270 */
[----:B------:R-:W-:-:S07]  /*11a40*/  LOP3.LUT P6, RZ, R16, 0x80, RZ, 0xc0, !PT ;  /* 0x0000008010ff7812 */ /* 0x000fce00078cc0ff */
[----:B------:R-:W-:-:S04]  /*11a50*/  @!P1 LOP3.LUT R20, R5, 0x40, RZ, 0xc0, !PT ;  /* 0x0000004005149812 */ /* 0x000fc800078ec0ff */
[----:B------:R-:W-:Y:S02]  /*11a60*/  @!P1 SHF.R.U32.HI R20, RZ, 0x2, R20 ;  /* 0x00000002ff149819 */ /* 0x000fe40000011614 */
[----:B------:R0:W-:Y:S05]  /*11a70*/  @!P6 LDGSTS.E.BYPASS.LTC128B.128 [R9+0x34c00], desc[UR36][R2.64+0x380], P0 ;  /* 0x34c003800209efae */ /* 0x0001ea0008101d64 */
[----:B0-----:R-:W-:Y:S05]  /*11a80*/  WARPSYNC.COLLECTIVE R15, `(.L_x_291) ;  /* 0x000000000f087348 */ /* 0x001fea0003c00000 */
[----:B------:R1:W2:Y:S02]  /*11a90*/  SHFL.IDX P6, R14, R13, R12, R11 ;  /* 0x0000000c0d0e7389 */ /* 0x0002a400000c000b */
[----:B012---:R-:W-:Y:S01]  /*11aa0*/  ENDCOLLECTIVE ;  /* 0x000000000000791b */ /* 0x007fe20003800000 */
.L_x_291:
[----:B------:R-:W-:-:S04]  /*11ab0*/  @!P1 LOP3.LUT R9, R6, 0x80, RZ, 0xc0, !PT ;  /* 0x0000008006099812 */ /* 0x000fc800078ec0ff */
[----:B------:R-:W-:Y:S01]  /*11ac0*/  @!P1 SHF.R.U32.HI R9, RZ, 0x3, R9 ;  /* 0x00000003ff099819 */ /* 0x000fe20000011609 */
[----:B------:R-:W-:Y:S02]  /*11ad0*/  IMAD.MOV.U32 R13, RZ, RZ, R0 ;  /* 0x000000ffff0d7224 */ /* 0x000fe400078e0000 */
[----:B------:R-:W-:-:S07]  /*11ae0*/  IMAD.MOV.U32 R7, RZ, RZ, R14 ;  /* 0x000000ffff077224 */ /* 0x000fce00078e000e */
[----:B------:R-:W-:Y:S05]  /*11af0*/  WARPSYNC.COLLECTIVE R15, `(.L_x_292) ;  /* 0x000000000f087348 */ /* 0x000fea0003c00000 */
[----:B------:R0:W1:Y:S02]  /*11b00*/  SHFL.IDX P6, R14, R13, R12, R11 ;  /* 0x0000000c0d0e7389 */ /* 0x00006400000c000b */
[----:B01----:R-:W-:Y:S01]  /*11b10*/  ENDCOLLECTIVE ;  /* 0x000000000000791b */ /* 0x003fe20003800000 */
.L_x_292:
        /* <DEDUP_REMOVED lines=8> */
[----:B------:R-:W-:-:S13]  /*11ba0*/  LOP3.LUT P0, RZ, R16, 0x40, RZ, 0xc0, !PT ;  /* 0x0000004010ff7812 */ /* 0x000fda000780c0ff */
[----:B------:R-:W-:Y:S01]  /*11bb0*/  @!P0 LEA R21, R24, UR42, 0x1 ;  /* 0x0000002a18158c11 */ /* 0x000fe2000f8e08ff */
[----:B------:R-:W-:Y:S02]  /*11bc0*/  @!P0 IMAD.MOV.U32 R2, RZ, RZ, R14 ;  /* 0x000000ffff028224 */ /* 0x000fe400078e000e */
[----:B------:R-:W-:-:S05]  /*11bd0*/  @!P0 IMAD.MOV.U32 R3, RZ, RZ, R7 ;  /* 0x000000ffff038224 */ /* 0x000fca00078e0007 */
[----:B------:R-:W-:Y:S01]  /*11be0*/  @!PT LDS RZ, [RZ] ;  /* 0x00000000fffff984 */ /* 0x000fe20000000800 */
[----:B------:R-:W-:Y:S01]  /*11bf0*/  @!PT LDS RZ, [RZ] ;  /* 0x00000000fffff984 */ /* 0x000fe20000000800 */
[----:B------:R-:W-:Y:S01]  /*11c00*/  @!PT LDS RZ, [RZ] ;  /* 0x00000000fffff984 */ /* 0x000fe20000000800 */
[----:B------:R0:W-:Y:S01]  /*11c10*/  @!P0 LDGSTS.E.BYPASS.LTC128B.128 [R21+0x27400], desc[UR36][R2.64], !P5 ;  /* 0x2740000002158fae */ /* 0x0001e2000e901d64 */
[----:B------:R-:W-:-:S13]  /*11c20*/  ISETP.NE.AND P5, PT, R8, RZ, PT ;  /* 0x000000ff0800720c */ /* 0x000fda0003fa5270 */
[----:B------:R0:W-:Y:S04]  /*11c30*/  @!P0 LDGSTS.E.BYPASS.LTC128B.128 [R21+0x29400], desc[UR36][R2.64+0x80], !P5 ;  /* 0x2940008002158fae */ /* 0x0001e8000e901d64 */
[----:B------:R0:W-:Y:S04]  /*11c40*/  @!P0 LDGSTS.E.BYPASS.LTC128B.128 [R21+0x2b400], desc[UR36][R2.64+0x100], !P4 ;  /* 0x2b40010002158fae */ /* 0x0001e8000e101d64 */
[----:B------:R0:W-:Y:S04]  /*11c50*/  @!P0 LDGSTS.E.BYPASS.LTC128B.128 [R21+0x2d400], desc[UR36][R2.64+0x180], !P3 ;  /* 0x2d40018002158fae */ /* 0x0001e8000d901d64 */
[----:B------:R0:W-:Y:S04]  /*11c60*/  @!P0 LDGSTS.E.BYPASS.LTC128B.128 [R21+0x2f400], desc[UR36][R2.64+0x200], !P2 ;  /* 0x2f40020002158fae */ /* 0x0001e8000d101d64 */
[----:B------:R0:W-:Y:S04]  /*11c70*/  @!P0 LDGSTS.E.BYPASS.LTC128B.128 [R21+0x31400], desc[UR36][R2.64+0x280], !P1 ;  /* 0x3140028002158fae */ /* 0x0001e8000c901d64 */
[----:B------:R0:W-:Y:S01]  /*11c80*/  @!P0 LDGSTS.E.BYPASS.LTC128B.128 [R21+0x33400], desc[UR36][R2.64+0x300], P6 ;  /* 0x3340030002158fae */ /* 0x0001e2000b101d64 */
[----:B------:R-:W-:-:S02]  /*11c90*/  ISETP.NE.AND P0, PT, R9, RZ, PT ;  /* 0x000000ff0900720c */ /* 0x000fc40003f05270 */
[----:B------:R-:W-:-:S13]  /*11ca0*/  LOP3.LUT P6, RZ, R16, 0x40, RZ, 0xc0, !PT ;  /* 0x0000004010ff7812 */ /* 0x000fda00078cc0ff */
[----:B------:R0:W-:Y:S02]  /*11cb0*/  @!P6 LDGSTS.E.BYPASS.LTC128B.128 [R21+0x35400], desc[UR36][R2.64+0x380], P0 ;  /* 0x354003800215efae */ /* 0x0001e40008101d64 */
[----:B0-----:R-:W-:Y:S05]  /*11cc0*/  WARPSYNC.COLLECTIVE R15, `(.L_x_293) ;  /* 0x000000000f087348 */ /* 0x001fea0003c00000 */
[----:B------:R1:W2:Y:S02]  /*11cd0*/  SHFL.IDX P6, R14, R13, R12, R11 ;  /* 0x0000000c0d0e7389 */ /* 0x0002a400000c000b */
[----:B012---:R-:W-:Y:S01]  /*11ce0*/  ENDCOLLECTIVE ;  /* 0x000000000000791b */ /* 0x007fe20003800000 */
.L_x_293:
[----:B------:R-:W-:Y:S01]  /*11cf0*/  IMAD.MOV.U32 R13, RZ, RZ, R0 ;  /* 0x000000ffff0d7224 */ /* 0x000fe200078e0000 */
[----:B------:R-:W-:-:S07]  /*11d00*/  MOV R4, R14 ;  /* 0x0000000e00047202 */ /* 0x000fce0000000f00 */
[----:B------:R-:W-:Y:S05]  /*11d10*/  WARPSYNC.COLLECTIVE R15, `(.L_x_294) ;  /* 0x000000000f087348 */ /* 0x000fea0003c00000 */
[----:B------:R0:W1:Y:S02]  /*11d20*/  SHFL.IDX P6, R14, R13, R12, R11 ;  /* 0x0000000c0d0e7389 */ /* 0x00006400000c000b */
[----:B01----:R-:W-:Y:S01]  /*11d30*/  ENDCOLLECTIVE ;  /* 0x000000000000791b */ /* 0x003fe20003800000 */
.L_x_294:
[----:B------:R-:W-:Y:S05]  /*11d40*/  BRA `(.L_x_295) ;  /* 0xffffffcc00187947 */ /* 0x000fea000383ffff */
.L_x_230:
[----:B01----:R-:W-:-:S04]  /*11d50*/  IMAD.U32 R3, RZ, RZ, UR42 ;  /* 0x0000002aff037e24 */ /* 0x003fc8000f8e00ff */
[----:B------:R0:W1:Y:S03]  /*11d60*/  SYNCS.PHASECHK.TRANS64.TRYWAIT P0, [R3+URZ+0x38820], R0 ;  /* 0x03882000030075a7 */ /* 0x000066000800017f */
[----:B-1----:R-:W-:Y:S05]  /*11d70*/  @!P0 NANOSLEEP.SYNCS 0x989680 ;  /* 0x009896800000895d */ /* 0x002fea0003900000 */
[----:B------:R-:W1:Y:S02]  /*11d80*/  @!P0 SYNCS.PHASECHK.TRANS64 P0, [R3+URZ+0x38820], R0 ;  /* 0x03882000030085a7 */ /* 0x000e64000800007f */
[----:B-1----:R-:W-:Y:S05]  /*11d90*/  @!P0 BRA `(.L_x_230) ;  /* 0xfffffffc00ec8947 */ /* 0x002fea000383ffff */
[----:B------:R-:W-:Y:S05]  /*11da0*/  BRA `(.L_x_296) ;  /* 0xffffffcc00887947 */ /* 0x000fea000383ffff */
.L_x_232:
[----:B01----:R-:W-:-:S04]  /*11db0*/  IMAD.U32 R3, RZ, RZ, UR42 ;  /* 0x0000002aff037e24 */ /* 0x003fc8000f8e00ff */
[----:B------:R0:W1:Y:S03]  /*11dc0*/  SYNCS.PHASECHK.TRANS64.TRYWAIT P0, [R3+URZ+0x38860], R0 ;  /* 0x03886000030075a7 */ /* 0x000066000800017f */
[----:B-1----:R-:W-:Y:S05]  /*11dd0*/  @!P0 NANOSLEEP.SYNCS 0x989680 ;  /* 0x009896800000895d */ /* 0x002fea0003900000 */
[----:B------:R-:W1:Y:S02]  /*11de0*/  @!P0 SYNCS.PHASECHK.TRANS64 P0, [R3+URZ+0x38860], R0 ;  /* 0x03886000030085a7 */ /* 0x000e64000800007f */
[----:B-1----:R-:W-:Y:S05]  /*11df0*/  @!P0 BRA `(.L_x_232) ;  /* 0xfffffffc00ec8947 */ /* 0x002fea000383ffff */
[----:B------:R-:W-:Y:S05]  /*11e00*/  BRA `(.L_x_297) ;  /* 0xffffffcc00847947 */ /* 0x000fea000383ffff */
.L_x_233:
        /* <DEDUP_REMOVED lines=8> */
.L_x_299:
[----:B------:R-:W-:Y:S05]  /*11e90*/  BSYNC B0 ;  /* 0x0000000000007941 */ /* 0x000fea0003800000 */
.L_x_298:
[----:B------:R-:W-:Y:S01]  /*11ea0*/  IMAD.MOV.U32 R13, RZ, RZ, R6 ;  /* 0x000000ffff0d7224 */ /* 0x000fe200078e0006 */
[C---:B------:R-:W-:Y:S01]  /*11eb0*/  LOP3.LUT R4, R17.reuse, 0x1, RZ, 0xc0, !PT ;  /* 0x0000000111047812 */ /* 0x040fe200078ec0ff */
[----:B------:R-:W-:Y:S01]  /*11ec0*/  IMAD.MOV.U32 R12, RZ, RZ, RZ ;  /* 0x000000ffff0c7224 */ /* 0x000fe200078e00ff */
[----:B------:R-:W-:Y:S01]  /*11ed0*/  LEA R7, R24, UR42, 0x1 ;  /* 0x0000002a18077c11 */ /* 0x000fe2000f8e08ff */
[----:B------:R-:W-:Y:S01]  /*11ee0*/  IMAD.MOV.U32 R11, RZ, RZ, 0x181f ;  /* 0x0000181fff0b7424 */ /* 0x000fe200078e00ff */
[----:B------:R-:W-:Y:S01]  /*11ef0*/  ISETP.NE.U32.AND P1, PT, R4, 0x1, PT ;  /* 0x000000010400780c */ /* 0x000fe20003f25070 */
[----:B------:R-:W-:Y:S01]  /*11f00*/  IMAD.MOV.U32 R15, RZ, RZ, -0x1 ;  /* 0xffffffffff0f7424 */ /* 0x000fe200078e00ff */
[C---:B------:R-:W-:Y:S01]  /*11f10*/  LOP3.LUT P5, RZ, R17.reuse, 0x2, RZ, 0xc0, !PT ;  /* 0x0000000211ff7812 */ /* 0x040fe200078ac0ff */
[----:B------:R-:W-:Y:S01]  /*11f20*/  IMAD.MOV.U32 R3, RZ, RZ, R14 ;  /* 0x000000ffff037224 */ /* 0x000fe200078e000e */
[----:B------:R-:W-:Y:S01]  /*11f30*/  LOP3.LUT P4, RZ, R17, 0x4, RZ, 0xc0, !PT ;  /* 0x0000000411ff7812 */ /* 0x000fe2000788c0ff */
[----:B------:R-:W-:-:S12]  /*11f40*/  IMAD.SHL.U32 R0, R22, 0x2, RZ ;  /* 0x0000000216007824 */ /* 0x000fd800078e00ff */
[----:B------:R-:W-:Y:S05]  /*11f50*/  WARPSYNC.COLLECTIVE R15, `(.L_x_300) ;  /* 0x000000000f087348 */ /* 0x000fea0003c00000 */
[----:B------:R0:W1:Y:S02]  /*11f60*/  SHFL.IDX P6, R14, R13, R12, R11 ;  /* 0x0000000c0d0e7389 */ /* 0x00006400000c000b */
[----:B01----:R-:W-:Y:S01]  /*11f70*/  ENDCOLLECTIVE ;  /* 0x000000000000791b */ /* 0x003fe20003800000 */
.L_x_300:
[C---:B------:R-:W-:Y:S02]  /*11f80*/  LOP3.LUT P3, RZ, R17.reuse, 0x8, RZ, 0xc0, !PT ;  /* 0x0000000811ff7812 */ /* 0x040fe4000786c0ff */
[C---:B------:R-:W-:Y:S02]  /*11f90*/  LOP3.LUT P2, RZ, R17.reuse, 0x10, RZ, 0xc0, !PT ;  /* 0x0000001011ff7812 */ /* 0x040fe4000784c0ff */
[----:B------:R-:W-:Y:S02]  /*11fa0*/  LOP3.LUT R16, R16, 0xffffffbf, RZ, 0xc0, !PT ;  /* 0xffffffbf10107812 */ /* 0x000fe400078ec0ff */
[----:B------:R-:W-:Y:S02]  /*11fb0*/  PRMT R4, R17, 0x8880, RZ ;  /* 0x0000888011047816 */ /* 0x000fe400000000ff */
[----:B------:R-:W-:-:S04]  /*11fc0*/  @P1 LOP3.LUT R16, R16, 0x40, RZ, 0xfc, !PT ;  /* 0x0000004010101812 */ /* 0x000fc800078efcff */
[----:B------:R-:W-:Y:S01]  /*11fd0*/  LOP3.LUT R16, R16, 0xffffff7f, RZ, 0xc0, !PT ;  /* 0xffffff7f10107812 */ /* 0x000fe200078ec0ff */
[----:B------:R-:W-:Y:S02]  /*11fe0*/  IMAD.MOV.U32 R13, RZ, RZ, R8 ;  /* 0x000000ffff0d7224 */ /* 0x000fe400078e0008 */
[----:B------:R-:W-:Y:S01]  /*11ff0*/  IMAD.MOV.U32 R12, RZ, RZ, 0x1 ;  /* 0x00000001ff0c7424 */ /* 0x000fe200078e00ff */
        /* <DEDUP_REMOVED lines=29> */
.L_x_301:
[----:B------:R-:W-:Y:S01]  /*121d0*/  IMAD.MOV.U32 R13, RZ, RZ, R6 ;  /* 0x000000ffff0d7224 */ /* 0x000fe200078e0006 */
[----:B------:R-:W-:-:S07]  /*121e0*/  MOV R5, R14 ;  /* 0x0000000e00057202 */ /* 0x000fce0000000f00 */
[----:B------:R-:W-:Y:S05]  /*121f0*/  WARPSYNC.COLLECTIVE R15, `(.L_x_302) ;  /* 0x000000000f087348 */ /* 0x000fea0003c00000 */
[----:B------:R0:W1:Y:S02]  /*12200*/  SHFL.IDX P6, R14, R13, R12, R11 ;  /* 0x0000000c0d0e7389 */ /* 0x00006400000c000b */
[----:B01----:R-:W-:Y:S01]  /*12210*/  ENDCOLLECTIVE ;  /* 0x000000000000791b */ /* 0x003fe20003800000 */
.L_x_302:
[----:B------:R-:W-:Y:S02]  /*12220*/  IMAD.MOV.U32 R13, RZ, RZ, R8 ;  /* 0x000000ffff0d7224 */ /* 0x000fe400078e0008 */
        /* <DEDUP_REMOVED lines=27> */
.L_x_303:
[----:B------:R-:W-:Y:S02]  /*123e0*/  IMAD.MOV.U32 R13, RZ, RZ, R6 ;  /* 0x000000ffff0d7224 */ /* 0x000fe400078e0006 */
[----:B------:R-:W-:-:S07]  /*123f0*/  IMAD.MOV.U32 R9, RZ, RZ, R14 ;  /* 0x000000ffff097224 */ /* 0x000fce00078e000e */
[----:B------:R-:W-:Y:S05]  /*12400*/  WARPSYNC.COLLECTIVE R15, `(.L_x_304) ;  /* 0x000000000f087348 */ /* 0x000fea0003c00000 */
[----:B------:R0:W1:Y:S02]  /*12410*/  SHFL.IDX P6, R14, R13, R12, R11 ;  /* 0x0000000c0d0e7389 */ /* 0x00006400000c000b */
[----:B01----:R-:W-:Y:S01]  /*12420*/  ENDCOLLECTIVE ;  /* 0x000000000000791b */ /* 0x003fe20003800000 */
.L_x_304:
        /* <DEDUP_REMOVED lines=28> */
.L_x_305:
[----:B------:R-:W-:Y:S02]  /*125f0*/  IMAD.MOV.U32 R13, RZ, RZ, R6 ;  /* 0x000000ffff0d7224 */ /* 0x000fe400078e0006 */
[----:B------:R-:W-:-:S07]  /*12600*/  IMAD.MOV.U32 R8, RZ, RZ, R14 ;  /* 0x000000ffff087224 */ /* 0x000fce00078e000e */
[----:B------:R-:W-:Y:S05]  /*12610*/  WARPSYNC.COLLECTIVE R15, `(.L_x_306) ;  /* 0x000000000f087348 */ /* 0x000fea0003c00000 */
[----:B------:R0:W1:Y:S02]  /*12620*/  SHFL.IDX P6, R14, R13, R12, R11 ;  /* 0x0000000c0d0e7389 */ /* 0x00006400000c000b */
[----:B01----:R-:W-:Y:S01]  /*12630*/  ENDCOLLECTIVE ;  /* 0x000000000000791b */ /* 0x003fe20003800000 */
.L_x_306:
[----:B------:R-:W-:Y:S05]  /*12640*/  BRA `(.L_x_307) ;  /* 0xffffffcc00187947 */ /* 0x000fea000383ffff */
.L_x_240:
[----:B-1----:R1:W2:Y:S02]  /*12650*/  SYNCS.PHASECHK.TRANS64.TRYWAIT P0, [R10+URZ+0x38840], R20 ;  /* 0x038840140a0075a7 */ /* 0x0022a4000800017f */
[----:B--2---:R-:W-:Y:S05]  /*12660*/  @!P0 NANOSLEEP.SYNCS 0x989680 ;  /* 0x009896800000895d */ /* 0x004fea0003900000 */
[----:B------:R-:W2:Y:S02]  /*12670*/  @!P0 SYNCS.PHASECHK.TRANS64 P0, [R10+URZ+0x38840], R20 ;  /* 0x038840140a0085a7 */ /* 0x000ea4000800007f */
[----:B--2---:R-:W-:Y:S05]  /*12680*/  @!P0 BRA `(.L_x_240) ;  /* 0xfffffffc00f08947 */ /* 0x004fea000383ffff */
[----:B------:R-:W-:Y:S05]  /*12690*/  BRA `(.L_x_308) ;  /* 0xffffffd000687947 */ /* 0x000fea000383ffff */
.L_x_241:
[----:B------:R-:W-:Y:S01]  /*126a0*/  BSSY B1, `(.L_x_309) ;  /* 0x0000008000017945 */ /* 0x000fe20003800000 */
[----:B------:R-:W-:Y:S02]  /*126b0*/  IMAD.MOV.U32 R13, RZ, RZ, R29 ;  /* 0x000000ffff0d7224 */ /* 0x000fe400078e001d */
[----:B------:R-:W-:Y:S02]  /*126c0*/  IMAD.MOV.U32 R12, RZ, RZ, RZ ;  /* 0x000000ffff0c7224 */ /* 0x000fe400078e00ff */
[----:B------:R-:W-:Y:S02]  /*126d0*/  IMAD.MOV.U32 R11, RZ, RZ, 0x181f ;  /* 0x0000181fff0b7424 */ /* 0x000fe400078e00ff */
[----:B------:R-:W-:-:S07]  /*126e0*/  IMAD.MOV.U32 R15, RZ, RZ, -0x1 ;  /* 0xffffffffff0f7424 */ /* 0x000fce00078e00ff */
[----:B-1----:R-:W-:Y:S05]  /*126f0*/  WARPSYNC.COLLECTIVE R15, `(.L_x_310) ;  /* 0x000000000f087348 */ /* 0x002fea0003c00000 */
[----:B------:R0:W2:Y:S02]  /*12700*/  SHFL.IDX P6, R14, R13, R12, R11 ;  /* 0x0000000c0d0e7389 */ /* 0x0000a400000c000b */
[----:B012---:R-:W-:Y:S01]  /*12710*/  ENDCOLLECTIVE ;  /* 0x000000000000791b */ /* 0x007fe20003800000 */
.L_x_310:
[----:B------:R-:W-:Y:S05]  /*12720*/  BSYNC B1 ;  /* 0x0000000000017941 */ /* 0x000fea0003800000 */
.L_x_309:
[----:B------:R-:W-:Y:S01]  /*12730*/  IMAD.MOV.U32 R13, RZ, RZ, R26 ;  /* 0x000000ffff0d7224 */ /* 0x000fe200078e001a */
[----:B------:R-:W-:Y:S01]  /*12740*/  MOV R3, R14 ;  /* 0x0000000e00037202 */ /* 0x000fe20000000f00 */
[----:B------:R-:W-:Y:S01]  /*12750*/  IMAD.MOV.U32 R12, RZ, RZ, RZ ;  /* 0x000000ffff0c7224 */ /* 0x000fe200078e00ff */
[----:B------:R-:W-:Y:S01]  /*12760*/  LEA R27, R17, UR42, 0x1 ;  /* 0x0000002a111b7c11 */ /* 0x000fe2000f8e08ff */
[----:B------:R-:W-:Y:S02]  /*12770*/  IMAD.MOV.U32 R11, RZ, RZ, 0x181f ;  /* 0x0000181fff0b7424 */ /* 0x000fe400078e00ff */
[----:B------:R-:W-:-:S07]  /*12780*/  IMAD.MOV.U32 R15, RZ, RZ, -0x1 ;  /* 0xffffffffff0f7424 */ /* 0x000fce00078e00ff */
[----:B------:R-:W-:Y:S05]  /*12790*/  WARPSYNC.COLLECTIVE R15, `(.L_x_311) ;  /* 0x000000000f087348 */ /* 0x000fea0003c00000 */
[----:B------:R0:W1:Y:S02]  /*127a0*/  SHFL.IDX P6, R14, R13, R12, R11 ;  /* 0x0000000c0d0e7389 */ /* 0x00006400000c000b */
[----:B01----:R-:W-:Y:S01]  /*127b0*/  ENDCOLLECTIVE ;  /* 0x000000000000791b */ /* 0x003fe20003800000 */
.L_x_311:
[----:B------:R-:W-:Y:S02]  /*127c0*/  IMAD.MOV.U32 R13, RZ, RZ, R29 ;  /* 0x000000ffff0d7224 */ /* 0x000fe400078e001d */
[----:B------:R-:W-:Y:S01]  /*127d0*/  IMAD.MOV.U32 R12, RZ, RZ, 0x1 ;  /* 0x00000001ff0c7424 */ /* 0x000fe200078e00ff */
[----:B------:R-:W-:-:S13]  /*127e0*/  IADD3 R2, P0, R14, R0, RZ ;  /* 0x000000000e027210 */ /* 0x000fda0007f1e0ff */
[----:B------:R-:W-:Y:S05]  /*127f0*/  WARPSYNC.COLLECTIVE R15, `(.L_x_312) ;  /* 0x000000000f087348 */ /* 0x000fea0003c00000 */
[----:B------:R0:W1:Y:S02]  /*12800*/  SHFL.IDX P6, R14, R13, R12, R11 ;  /* 0x0000000c0d0e7389 */ /* 0x00006400000c000b */
[----:B01----:R-:W-:Y:S01]  /*12810*/  ENDCOLLECTIVE ;  /* 0x000000000000791b */ /* 0x003fe20003800000 */
.L_x_312:
        /* <DEDUP_REMOVED lines=10> */
.L_x_313:
[----:B------:R-:W-:Y:S02]  /*128c0*/  IMAD.MOV.U32 R13, RZ, RZ, R29 ;  /* 0x000000ffff0d7224 */ /* 0x000fe400078e001d */
[----:B------:R-:W-:Y:S01]  /*128d0*/  IMAD.MOV.U32 R12, RZ, RZ, 0x2 ;  /* 0x00000002ff0c7424 */ /* 0x000fe200078e00ff */
[----:B------:R-:W-:-:S13]  /*128e0*/  IADD3 R2, P0, R14, R0, RZ ;  /* 0x000000000e027210 */ /* 0x000fda0007f1e0ff */
[----:B------:R-:W-:Y:S05]  /*128f0*/  WARPSYNC.COLLECTIVE R15, `(.L_x_314) ;  /* 0x000000000f087348 */ /* 0x000fea0003c00000 */
[----:B------:R0:W1:Y:S02]  /*12900*/  SHFL.IDX P6, R14, R13, R12, R11 ;  /* 0x0000000c0d0e7389 */ /* 0x00006400000c000b */
[----:B01----:R-:W-:Y:S01]  /*12910*/  ENDCOLLECTIVE ;  /* 0x000000000000791b */ /* 0x003fe20003800000 */
.L_x_314:
        /* <DEDUP_REMOVED lines=10> */
.L_x_315:
[----:B------:R-:W-:Y:S01]  /*129c0*/  IMAD.MOV.U32 R13, RZ, RZ, R29 ;  /* 0x000000ffff0d7224 */ /* 0x000fe200078e001d */
[----:B------:R-:W-:Y:S02]  /*129d0*/  MOV R12, 0x3 ;  /* 0x00000003000c7802 */ /* 0x000fe40000000f00 */
[----:B------:R-:W-:-:S13]  /*129e0*/  IADD3 R2, P0, R14, R0, RZ ;  /* 0x000000000e027210 */ /* 0x000fda0007f1e0ff */
[----:B------:R-:W-:Y:S05]  /*129f0*/  WARPSYNC.COLLECTIVE R15, `(.L_x_316) ;  /* 0x000000000f087348 */ /* 0x000fea0003c00000 */
[----:B------:R0:W1:Y:S02]  /*12a00*/  SHFL.IDX P6, R14, R13, R12, R11 ;  /* 0x0000000c0d0e7389 */ /* 0x00006400000c000b */
[----:B01----:R-:W-:Y:S01]  /*12a10*/  ENDCOLLECTIVE ;  /* 0x000000000000791b */ /* 0x003fe20003800000 */
.L_x_316:
[----:B------:R-:W-:-:S05]  /*12a20*/  IMAD.X R3, RZ, RZ, R3, P0 ;  /* 0x000000ffff037224 */ /* 0x000fca00000e0603 */
[----:B------:R-:W-:Y:S01]  /*12a30*/  @!PT LDS RZ, [RZ] ;  /* 0x00000000fffff984 */ /* 0x000fe20000000800 */
[----:B------:R-:W-:Y:S01]  /*12a40*/  @!PT LDS RZ, [RZ] ;  /* 0x00000000fffff984 */ /* 0x000fe20000000800 */
[----:B------:R-:W-:Y:S01]  /*12a50*/  @!PT LDS RZ, [RZ] ;  /* 0x00000000fffff984 */ /* 0x000fe20000000800 */
[----:B------:R0:W-:Y:S01]  /*12a60*/  LDGSTS.E.BYPASS.LTC128B.128 [R27+0x23400], desc[UR36][R2.64], !P1 ;  /* 0x23400000021b7fae */ /* 0x0001e2000c901d64 */
[----:B------:R-:W-:Y:S02]  /*12a70*/  IMAD.MOV.U32 R13, RZ, RZ, R26 ;  /* 0x000000ffff0d7224 */ /* 0x000fe400078e001a */
[----:B------:R-:W-:-:S07]  /*12a80*/  IMAD.MOV.U32 R33, RZ, RZ, R14 ;  /* 0x000000ffff217224 */ /* 0x000fce00078e000e */
[----:B0-----:R-:W-:Y:S05]  /*12a90*/  WARPSYNC.COLLECTIVE R15, `(.L_x_317) ;  /* 0x000000000f087348 */ /* 0x001fea0003c00000 */
[----:B------:R1:W2:Y:S02]  /*12aa0*/  SHFL.IDX P6, R14, R13, R12, R11 ;  /* 0x0000000c0d0e7389 */ /* 0x0002a400000c000b */
[----:B012---:R-:W-:Y:S01]  /*12ab0*/  ENDCOLLECTIVE ;  /* 0x000000000000791b */ /* 0x007fe20003800000 */
.L_x_317:
[----:B------:R-:W-:Y:S05]  /*12ac0*/  BRA `(.L_x_318) ;  /* 0xffffffd0001c7947 */ /* 0x000fea000383ffff */
.L_x_246:
[----:B---3--:R3:W4:Y:S02]  /*12ad0*/  SYNCS.PHASECHK.TRANS64.TRYWAIT P0, [R10+URZ+0x38860], R20 ;  /* 0x038860140a0075a7 */ /* 0x008724000800017f */
[----:B----4-:R-:W-:Y:S05]  /*12ae0*/  @!P0 NANOSLEEP.SYNCS 0x989680 ;  /* 0x009896800000895d */ /* 0x010fea0003900000 */
[----:B------:R-:W4:Y:S02]  /*12af0*/  @!P0 SYNCS.PHASECHK.TRANS64 P0, [R10+URZ+0x38860], R20 ;  /* 0x038860140a0085a7 */ /* 0x000f24000800007f */
[----:B----4-:R-:W-:Y:S05]  /*12b00*/  @!P0 BRA `(.L_x_246) ;  /* 0xfffffffc00f08947 */ /* 0x010fea000383ffff */
[----:B------:R-:W-:Y:S05]  /*12b10*/  BRA `(.L_x_319) ;  /* 0xffffffd000687947 */ /* 0x000fea000383ffff */
.L_x_247:
[----:B------:R-:W-:Y:S01]  /*12b20*/  BSSY B1, `(.L_x_320) ;  /* 0x0000008000017945 */ /* 0x000fe20003800000 */
[----:B------:R-:W-:Y:S02]  /*12b30*/  IMAD.MOV.U32 R13, RZ, RZ, R19 ;  /* 0x000000ffff0d7224 */ /* 0x000fe400078e0013 */
[----:B------:R-:W-:Y:S02]  /*12b40*/  IMAD.MOV.U32 R12, RZ, RZ, RZ ;  /* 0x000000ffff0c7224 */ /* 0x000fe400078e00ff */
[----:B------:R-:W-:Y:S02]  /*12b50*/  IMAD.MOV.U32 R11, RZ, RZ, 0x181f ;  /* 0x0000181fff0b7424 */ /* 0x000fe400078e00ff */
[----:B------:R-:W-:-:S07]  /*12b60*/  IMAD.MOV.U32 R15, RZ, RZ, -0x1 ;  /* 0xffffffffff0f7424 */ /* 0x000fce00078e00ff */
[----:B-123--:R-:W-:Y:S05]  /*12b70*/  WARPSYNC.COLLECTIVE R15, `(.L_x_321) ;  /* 0x000000000f087348 */ /* 0x00efea0003c00000 */
[----:B------:R0:W4:Y:S02]  /*12b80*/  SHFL.IDX P6, R14, R13, R12, R11 ;  /* 0x0000000c0d0e7389 */ /* 0x00012400000c000b */
[----:B01234-:R-:W-:Y:S01]  /*12b90*/  ENDCOLLECTIVE ;  /* 0x000000000000791b */ /* 0x01ffe20003800000 */
.L_x_321:
[----:B------:R-:W-:Y:S05]  /*12ba0*/  BSYNC B1 ;  /* 0x0000000000017941 */ /* 0x000fea0003800000 */
.L_x_320:
[----:B------:R-:W-:Y:S01]  /*12bb0*/  IMAD.MOV.U32 R13, RZ, RZ, R18 ;  /* 0x000000ffff0d7224 */ /* 0x000fe200078e0012 */
[----:B------:R-:W-:Y:S01]  /*12bc0*/  LEA R17, R17, UR42, 0x1 ;  /* 0x0000002a11117c11 */ /* 0x000fe2000f8e08ff */
[----:B------:R-:W-:Y:S01]  /*12bd0*/  IMAD.MOV.U32 R12, RZ, RZ, RZ ;  /* 0x000000ffff0c7224 */ /* 0x000fe200078e00ff */
[C---:B------:R-:W-:Y:S01]  /*12be0*/  LOP3.LUT P2, RZ, R16.reuse, 0x20, RZ, 0xc0, !PT ;  /* 0x0000002010ff7812 */ /* 0x040fe2000784c0ff */
[----:B------:R-:W-:Y:S01]  /*12bf0*/  IMAD.MOV.U32 R11, RZ, RZ, 0x181f ;  /* 0x0000181fff0b7424 */ /* 0x000fe200078e00ff */
[----:B------:R-:W-:Y:S01]  /*12c00*/  LOP3.LUT P1, RZ, R16, 0x10, RZ, 0xc0, !PT ;  /* 0x0000001010ff7812 */ /* 0x000fe2000782c0ff */
[----:B------:R-:W-:Y:S01]  /*12c10*/  IMAD.MOV.U32 R15, RZ, RZ, -0x1 ;  /* 0xffffffffff0f7424 */ /* 0x000fe200078e00ff */
[----:B------:R-:W-:Y:S01]  /*12c20*/  P2R R4, PR, RZ, 0x20 ;  /* 0x00000020ff047803 */ /* 0x000fe20000000000 */
[----:B------:R-:W-:-:S10]  /*12c30*/  IMAD.MOV.U32 R3, RZ, RZ, R14 ;  /* 0x000000ffff037224 */ /* 0x000fd400078e000e */
[----:B------:R-:W-:Y:S05]  /*12c40*/  WARPSYNC.COLLECTIVE R15, `(.L_x_322) ;  /* 0x000000000f087348 */ /* 0x000fea0003c00000 */
[----:B------:R0:W1:Y:S02]  /*12c50*/  SHFL.IDX P6, R14, R13, R12, R11 ;  /* 0x0000000c0d0e7389 */ /* 0x00006400000c000b */
[----:B01----:R-:W-:Y:S01]  /*12c60*/  ENDCOLLECTIVE ;  /* 0x000000000000791b */ /* 0x003fe20003800000 */
.L_x_322:
[----:B------:R-:W-:Y:S02]  /*12c70*/  IMAD.MOV.U32 R13, RZ, RZ, R19 ;  /* 0x000000ffff0d7224 */ /* 0x000fe400078e0013 */
        /* <DEDUP_REMOVED lines=12> */
.L_x_323:
[----:B------:R-:W-:Y:S01]  /*12d40*/  @!PT LDS RZ, [RZ] ;  /* 0x00000000fffff984 */ /* 0x000fe20000000800 */
[----:B------:R-:W-:Y:S01]  /*12d50*/  @!PT LDS RZ, [RZ] ;  /* 0x00000000fffff984 */ /* 0x000fe20000000800 */
[----:B------:R-:W-:Y:S01]  /*12d60*/  @!PT LDS RZ, [RZ] ;  /* 0x00000000fffff984 */ /* 0x000fe20000000800 */
[----:B------:R0:W-:Y:S04]  /*12d70*/  LDGSTS.E.BYPASS.LTC128B.128 [R17+0x2400], desc[UR36][R2.64+0x80], !P2 ;  /* 0x0240008002117fae */ /* 0x0001e8000d101d64 */
[----:B------:R0:W-:Y:S01]  /*12d80*/  LDGSTS.E.BYPASS.LTC128B.128 [R17+0x4400], desc[UR36][R2.64+0x100], !P1 ;  /* 0x0440010002117fae */ /* 0x0001e2000c901d64 */
[----:B------:R-:W-:-:S03]  /*12d90*/  ISETP.NE.U32.AND P1, PT, R28, RZ, PT ;  /* 0x000000ff1c00720c */ /* 0x000fc60003f25070 */
[----:B------:R0:W-:Y:S01]  /*12da0*/  LDGSTS.E.BYPASS.LTC128B.128 [R17+0x6400], desc[UR36][R2.64+0x180], !P5 ;  /* 0x0640018002117fae */ /* 0x0001e2000e901d64 */
[----:B------:R-:W-:Y:S01]  /*12db0*/  LOP3.LUT P5, RZ, R16, 0x200, RZ, 0xc0, !PT ;  /* 0x0000020010ff7812 */ /* 0x000fe200078ac0ff */
[----:B------:R-:W-:Y:S02]  /*12dc0*/  IMAD.MOV.U32 R13, RZ, RZ, R18 ;  /* 0x000000ffff0d7224 */ /* 0x000fe400078e0012 */
[----:B------:R0:W-:Y:S04]  /*12dd0*/  LDGSTS.E.BYPASS.LTC128B.128 [R17+0x8400], desc[UR36][R2.64+0x200], !P4 ;  /* 0x0840020002117fae */ /* 0x0001e8000e101d64 */
[----:B------:R0:W-:Y:S01]  /*12de0*/  LDGSTS.E.BYPASS.LTC128B.128 [R17+0xa400], desc[UR36][R2.64+0x280], !P3 ;  /* 0x0a40028002117fae */ /* 0x0001e2000d901d64 */
[----:B------:R-:W-:-:S03]  /*12df0*/  IMAD.MOV.U32 R5, RZ, RZ, R14 ;  /* 0x000000ffff057224 */ /* 0x000fc600078e000e */
[----:B------:R0:W-:Y:S04]  /*12e00*/  LDGSTS.E.BYPASS.LTC128B.128 [R17+0xc400], desc[UR36][R2.64+0x300], P0 ;  /* 0x0c40030002117fae */ /* 0x0001e80008101d64 */
[----:B0-----:R-:W-:Y:S05]  /*12e10*/  WARPSYNC.COLLECTIVE R15, `(.L_x_324) ;  /* 0x000000000f087348 */ /* 0x001fea0003c00000 */
[----:B------:R1:W2:Y:S02]  /*12e20*/  SHFL.IDX P6, R14, R13, R12, R11 ;  /* 0x0000000c0d0e7389 */ /* 0x0002a400000c000b */
[----:B012---:R-:W-:Y:S01]  /*12e30*/  ENDCOLLECTIVE ;  /* 0x000000000000791b */ /* 0x007fe20003800000 */
.L_x_324:
[----:B------:R-:W-:Y:S01]  /*12e40*/  @!PT LDS RZ, [RZ] ;  /* 0x00000000fffff984 */ /* 0x000fe20000000800 */
[----:B------:R-:W-:Y:S01]  /*12e50*/  @!PT LDS RZ, [RZ] ;  /* 0x00000000fffff984 */ /* 0x000fe20000000800 */
[----:B------:R-:W-:Y:S01]  /*12e60*/  @!PT LDS RZ, [RZ] ;  /* 0x00000000fffff984 */ /* 0x000fe20000000800 */
[----:B------:R0:W-:Y:S01]  /*12e70*/  LDGSTS.E.BYPASS.LTC128B.128 [R17+0xe400], desc[UR36][R2.64+0x380], P1 ;  /* 0x0e40038002117fae */ /* 0x0001e20008901d64 */
[----:B------:R-:W-:Y:S02]  /*12e80*/  IMAD.MOV.U32 R13, RZ, RZ, R19 ;  /* 0x000000ffff0d7224 */ /* 0x000fe400078e0013 */
[----:B------:R-:W-:Y:S01]  /*12e90*/  IMAD.MOV.U32 R12, RZ, RZ, 0x2 ;  /* 0x00000002ff0c7424 */ /* 0x000fe200078e00ff */
[----:B0-----:R-:W-:Y:S02]  /*12ea0*/  IADD3 R2, P2, R14, R0, RZ ;  /* 0x000000000e027210 */ /* 0x001fe40007f5e0ff */
[C---:B------:R-:W-:Y:S02]  /*12eb0*/  LOP3.LUT P6, RZ, R16.reuse, 0x10, RZ, 0xc0, !PT ;  /* 0x0000001010ff7812 */ /* 0x040fe400078cc0ff */
[----:B------:R-:W-:Y:S02]  /*12ec0*/  IADD3.X R3, RZ, R5, RZ, P2, !PT ;  /* 0x00000005ff037210 */ /* 0x000fe400017fe4ff */
[----:B------:R-:W-:-:S03]  /*12ed0*/  LOP3.LUT P2, RZ, R16, 0x20, RZ, 0xc0, !PT ;  /* 0x0000002010ff7812 */ /* 0x000fc6000784c0ff */
[----:B------:R0:W-:Y:S01]  /*12ee0*/  LDGSTS.E.BYPASS.LTC128B.128 [R17+0xc00], desc[UR36][R2.64], !P5 ;  /* 0x00c0000002117fae */ /* 0x0001e2000e901d64 */
[----:B------:R-:W-:-:S04]  /*12ef0*/  ISETP.NE.AND P5, PT, R4, RZ, PT ;  /* 0x000000ff0400720c */ /* 0x000fc80003fa5270 */
[----:B------:R-:W-:-:S05]  /*12f00*/  P2R R4, PR, RZ, 0x20 ;  /* 0x00000020ff047803 */ /* 0x000fca0000000000 */
[----:B------:R0:W-:Y:S04]  /*12f10*/  LDGSTS.E.BYPASS.LTC128B.128 [R17+0x2c00], desc[UR36][R2.64+0x80], !P2 ;  /* 0x02c0008002117fae */ /* 0x0001e8000d101d64 */
[----:B------:R0:W-:Y:S02]  /*12f20*/  LDGSTS.E.BYPASS.LTC128B.128 [R17+0x4c00], desc[UR36][R2.64+0x100], !P6 ;  /* 0x04c0010002117fae */ /* 0x0001e4000f101d64 */
[----:B0-----:R-:W-:Y:S05]  /*12f30*/  WARPSYNC.COLLECTIVE R15, `(.L_x_325) ;  /* 0x000000000f087348 */ /* 0x001fea0003c00000 */
[----:B------:R1:W2:Y:S02]  /*12f40*/  SHFL.IDX P6, R14, R13, R12, R11 ;  /* 0x0000000c0d0e7389 */ /* 0x0002a400000c000b */
[----:B012---:R-:W-:Y:S01]  /*12f50*/  ENDCOLLECTIVE ;  /* 0x000000000000791b */ /* 0x007fe20003800000 */
.L_x_325:
        /* <DEDUP_REMOVED lines=14> */
.L_x_326:
[----:B------:R-:W-:Y:S02]  /*13040*/  IMAD.MOV.U32 R13, RZ, RZ, R19 ;  /* 0x000000ffff0d7224 */ /* 0x000fe400078e0013 */
[----:B------:R-:W-:Y:S01]  /*13050*/  IMAD.MOV.U32 R12, RZ, RZ, 0x3 ;  /* 0x00000003ff0c7424 */ /* 0x000fe200078e00ff */
[----:B------:R-:W-:Y:S02]  /*13060*/  IADD3 R2, P2, R14, R0, RZ ;  /* 0x000000000e027210 */ /* 0x000fe40007f5e0ff */
[----:B------:R-:W-:-:S03]  /*13070*/  LOP3.LUT P6, RZ, R16, 0x10, RZ, 0xc0, !PT ;  /* 0x0000001010ff7812 */ /* 0x000fc600078cc0ff */
[----:B------:R-:W-:Y:S01]  /*13080*/  IMAD.X R3, RZ, RZ, R20, P2 ;  /* 0x000000ffff037224 */ /* 0x000fe200010e0614 */
[----:B------:R-:W-:-:S04]  /*13090*/  LOP3.LUT P2, RZ, R16, 0x20, RZ, 0xc0, !PT ;  /* 0x0000002010ff7812 */ /* 0x000fc8000784c0ff */
[----:B------:R-:W-:Y:S01]  /*130a0*/  @!PT LDS RZ, [RZ] ;  /* 0x00000000fffff984 */ /* 0x000fe20000000800 */
[----:B------:R-:W-:Y:S01]  /*130b0*/  @!PT LDS RZ, [RZ] ;  /* 0x00000000fffff984 */ /* 0x000fe20000000800 */
[----:B------:R-:W-:Y:S01]  /*130c0*/  @!PT LDS RZ, [RZ] ;  /* 0x00000000fffff984 */ /* 0x000fe20000000800 */
[----:B------:R0:W-:Y:S01]  /*130d0*/  LDGSTS.E.BYPASS.LTC128B.128 [R17+0x1400], desc[UR36][R2.64], !P5 ;  /* 0x0140000002117fae */ /* 0x0001e2000e901d64 */
[----:B------:R-:W-:Y:S01]  /*130e0*/  ISETP.NE.AND P5, PT, R4, RZ, PT ;  /* 0x000000ff0400720c */ /* 0x000fe20003fa5270 */
[----:B------:R-:W-:-:S07]  /*130f0*/  IMAD.MOV.U32 R4, RZ, RZ, RZ ;  /* 0x000000ffff047224 */ /* 0x000fce00078e00ff */
[----:B------:R0:W-:Y:S04]  /*13100*/  LDGSTS.E.BYPASS.LTC128B.128 [R17+0x3400], desc[UR36][R2.64+0x80], !P2 ;  /* 0x0340008002117fae */ /* 0x0001e8000d101d64 */
[----:B------:R0:W-:Y:S02]  /*13110*/  LDGSTS.E.BYPASS.LTC128B.128 [R17+0x5400], desc[UR36][R2.64+0x100], !P6 ;  /* 0x0540010002117fae */ /* 0x0001e4000f101d64 */
[----:B0-----:R-:W-:Y:S05]  /*13120*/  WARPSYNC.COLLECTIVE R15, `(.L_x_327) ;  /* 0x000000000f087348 */ /* 0x001fea0003c00000 */
[----:B------:R1:W2:Y:S02]  /*13130*/  SHFL.IDX P6, R14, R13, R12, R11 ;  /* 0x0000000c0d0e7389 */ /* 0x0002a400000c000b */
[----:B012---:R-:W-:Y:S01]  /*13140*/  ENDCOLLECTIVE ;  /* 0x000000000000791b */ /* 0x007fe20003800000 */
.L_x_327:
        /* <DEDUP_REMOVED lines=13> */
.L_x_328:
[----:B------:R-:W-:Y:S05]  /*13220*/  BRA `(.L_x_329) ;  /* 0xffffffcc00dc7947 */ /* 0x000fea000383ffff */
.L_x_252:
[----:B0-----:R0:W1:Y:S02]  /*13230*/  SYNCS.PHASECHK.TRANS64.TRYWAIT P0, [R5+URZ+0x38820], R4 ;  /* 0x03882004050075a7 */ /* 0x001064000800017f */
[----:B-1----:R-:W-:Y:S05]  /*13240*/  @!P0 NANOSLEEP.SYNCS 0x989680 ;  /* 0x009896800000895d */ /* 0x002fea0003900000 */
[----:B------:R-:W1:Y:S02]  /*13250*/  @!P0 SYNCS.PHASECHK.TRANS64 P0, [R5+URZ+0x38820], R4 ;  /* 0x03882004050085a7 */ /* 0x000e64000800007f */
[----:B-1----:R-:W-:Y:S05]  /*13260*/  @!P0 BRA `(.L_x_252) ;  /* 0xfffffffc00f08947 */ /* 0x002fea000383ffff */
[----:B------:R-:W-:Y:S05]  /*13270*/  BRA `(.L_x_330) ;  /* 0xffffffd000887947 */ /* 0x000fea000383ffff */
.L_x_253:
[----:B------:R-:W1:Y:S01]  /*13280*/  S2R R0, SR_TID.X ;  /* 0x0000000000007919 */ /* 0x000e620000002100 */
[----:B------:R-:W-:Y:S01]  /*13290*/  BSSY B0, `(.L_x_331) ;  /* 0x000000a000007945 */ /* 0x000fe20003800000 */
[----:B------:R-:W-:Y:S02]  /*132a0*/  IMAD.MOV.U32 R12, RZ, RZ, RZ ;  /* 0x000000ffff0c7224 */ /* 0x000fe400078e00ff */
[----:B------:R-:W-:Y:S02]  /*132b0*/  IMAD.MOV.U32 R11, RZ, RZ, 0x1f ;  /* 0x0000001fff0b7424 */ /* 0x000fe400078e00ff */
[----:B------:R-:W-:Y:S01]  /*132c0*/  IMAD.MOV.U32 R15, RZ, RZ, -0x1 ;  /* 0xffffffffff0f7424 */ /* 0x000fe200078e00ff */
[----:B-1----:R-:W-:-:S04]  /*132d0*/  SHF.R.U32.HI R0, RZ, 0x5, R0 ;  /* 0x00000005ff007819 */ /* 0x002fc80000011600 */
[----:B------:R-:W-:-:S05]  /*132e0*/  LOP3.LUT R0, R0, 0x3, RZ, 0xc0, !PT ;  /* 0x0000000300007812 */ /* 0x000fca00078ec0ff */
[----:B------:R-:W-:-:S07]  /*132f0*/  IMAD.MOV.U32 R13, RZ, RZ, R0 ;  /* 0x000000ffff0d7224 */ /* 0x000fce00078e0000 */
[----:B0-2--5:R-:W-:Y:S05]  /*13300*/  WARPSYNC.COLLECTIVE R15, `(.L_x_332) ;  /* 0x000000000f087348 */ /* 0x025fea0003c00000 */
[----:B------:R1:W3:Y:S02]  /*13310*/  SHFL.IDX P6, R14, R13, R12, R11 ;  /* 0x0000000c0d0e7389 */ /* 0x0002e400000c000b */
[----:B0123-5:R-:W-:Y:S01]  /*13320*/  ENDCOLLECTIVE ;  /* 0x000000000000791b */ /* 0x02ffe20003800000 */
.L_x_332:
[----:B------:R-:W-:Y:S05]  /*13330*/  BSYNC B0 ;  /* 0x0000000000007941 */ /* 0x000fea0003800000 */
.L_x_331:
[----:B------:R-:W-:Y:S05]  /*13340*/  BRA `(.L_x_333) ;  /* 0xffffffd000707947 */ /* 0x000fea000383ffff */
.L_x_254:
[----:B------:R-:W-:Y:S01]  /*13350*/  BSSY B0, `(.L_x_334) ;  /* 0x0000006000007945 */ /* 0x000fe20003800000 */
[----:B------:R-:W-:-:S07]  /*13360*/  IMAD.MOV.U32 R15, RZ, RZ, -0x1 ;  /* 0xffffffffff0f7424 */ /* 0x000fce00078e00ff */
[----:B012--5:R-:W-:Y:S05]  /*13370*/  WARPSYNC.COLLECTIVE R15, `(.L_x_335) ;  /* 0x000000000f0c7348 */ /* 0x027fea0003c00000 */
[----:B------:R-:W-:Y:S02]  /*13380*/  ELECT P6, UR62, PT ;  /* 0x00000000003e782f */ /* 0x000fe400038c0000 */
[----:B------:R-:W-:Y:S01]  /*13390*/  MOV R14, UR62 ;  /* 0x0000003e000e7c02 */ /* 0x000fe20008000f00 */
[----:B012--5:R-:W-:Y:S10]  /*133a0*/  ENDCOLLECTIVE ;  /* 0x000000000000791b */ /* 0x027ff40003800000 */
.L_x_335:
[----:B------:R-:W-:Y:S05]  /*133b0*/  BSYNC B0 ;  /* 0x0000000000007941 */ /* 0x000fea0003800000 */
.L_x_334:
[----:B------:R-:W-:Y:S05]  /*133c0*/  BRA `(.L_x_336) ;  /* 0xffffffd000647947 */ /* 0x000fea000383ffff */
.L_x_256:
[----:B-1----:R1:W3:Y:S02]  /*133d0*/  SYNCS.PHASECHK.TRANS64.TRYWAIT P1, [R3+URZ+0x38840], R2 ;  /* 0x03884002030075a7 */ /* 0x0022e4000802017f */
[----:B---3--:R-:W-:Y:S05]  /*133e0*/  @!P1 NANOSLEEP.SYNCS 0x989680 ;  /* 0x009896800000995d */ /* 0x008fea0003900000 */
[----:B------:R-:W3:Y:S02]  /*133f0*/  @!P1 SYNCS.PHASECHK.TRANS64 P1, [R3+URZ+0x38840], R2 ;  /* 0x03884002030095a7 */ /* 0x000ee4000802007f */
[----:B---3--:R-:W-:Y:S05]  /*13400*/  @!P1 BRA `(.L_x_256) ;  /* 0xfffffffc00f09947 */ /* 0x008fea000383ffff */
[----:B------:R-:W-:Y:S05]  /*13410*/  BRA `(.L_x_337) ;  /* 0xffffffd0008c7947 */ /* 0x000fea000383ffff */
.L_x_258:
[----:B0-----:R0:W3:Y:S02]  /*13420*/  SYNCS.PHASECHK.TRANS64.TRYWAIT P1, [R5+URZ+0x38840], R0 ;  /* 0x03884000050075a7 */ /* 0x0010e4000802017f */
[----:B---3--:R-:W-:Y:S05]  /*13430*/  @!P1 NANOSLEEP.SYNCS 0x989680 ;  /* 0x009896800000995d */ /* 0x008fea0003900000 */
[----:B------:R-:W3:Y:S02]  /*13440*/  @!P1 SYNCS.PHASECHK.TRANS64 P1, [R5+URZ+0x38840], R0 ;  /* 0x03884000050095a7 */ /* 0x000ee4000802007f */
[----:B---3--:R-:W-:Y:S05]  /*13450*/  @!P1 BRA `(.L_x_258) ;  /* 0xfffffffc00f09947 */ /* 0x008fea000383ffff */
[----:B------:R-:W-:Y:S05]  /*13460*/  BRA `(.L_x_338) ;  /* 0xffffffd000987947 */ /* 0x000fea000383ffff */
.L_x_260:
[----:B---3--:R3:W4:Y:S02]  /*13470*/  SYNCS.PHASECHK.TRANS64.TRYWAIT P1, [R3+URZ+0x38860], R2 ;  /* 0x03886002030075a7 */ /* 0x008724000802017f */
[----:B----4-:R-:W-:Y:S05]  /*13480*/  @!P1 NANOSLEEP.SYNCS 0x989680 ;  /* 0x009896800000995d */ /* 0x010fea0003900000 */
[----:B------:R-:W4:Y:S02]  /*13490*/  @!P1 SYNCS.PHASECHK.TRANS64 P1, [R3+URZ+0x38860], R2 ;  /* 0x03886002030095a7 */ /* 0x000f24000802007f */
[----:B----4-:R-:W-:Y:S05]  /*134a0*/  @!P1 BRA `(.L_x_260) ;  /* 0xfffffffc00f09947 */ /* 0x010fea000383ffff */
[----:B------:R-:W-:Y:S05]  /*134b0*/  BRA `(.L_x_339) ;  /* 0xffffffd000947947 */ /* 0x000fea000383ffff */
.L_x_340:
        /* <DEDUP_REMOVED lines=12> */
.L_x_5648:


//--------------------- .text._ZN7cutlass13device_kernelIN5flash11enable_sm90INS1_16FlashAttnFwdSm90INS1_25CollectiveMainloopFwdSm90ILi2EN4cute5tupleIJNS5_1CILi1EEES8_S8_EEENS6_IJNS7_ILi64EEESA_SA_EEELi512ENS_10bfloat16_tEfNS_4arch4Sm90ELb0ELb0ELb0ELb1ELb1ELb0ELb0ELb0ELb0ELb1ELb1ELb0EEENS1_21CollectiveEpilogueFwdINS6_IJSA_NS7_ILi512EEESA_EEES9_SC_SE_Li256ELb1ELb1ELb1ELb0EEENS1_36VarlenDynamicPersistentTileSchedulerILi64ELi64ELi256ELi128ELb1ELb1ELb1ELb0ELb1ELb1EEEEEEEEEvNT_6ParamsE --------------------------
	.section	.text._ZN7cutlass13device_kernelIN5flash11enable_sm90INS1_16FlashAttnFwdSm90INS1_25CollectiveMainloopFwdSm90ILi2EN4cute5tupleIJNS5_1CILi1EEES8_S8_EEENS6_IJNS7_ILi64EEESA_SA_EEELi512ENS_10bfloat16_tEfNS_4arch4Sm90ELb0ELb0ELb0ELb1ELb1ELb0ELb0ELb0ELb0ELb1ELb1ELb0EEENS1_21CollectiveEpilogueFwdINS6_IJSA_NS7_ILi512EEESA_EEES9_SC_SE_Li256ELb1ELb1ELb1ELb0EEENS1_36VarlenDynamicPersistentTileSchedulerILi64ELi64ELi256ELi128ELb1ELb1ELb1ELb0ELb1ELb1EEEEEEEEEvNT_6ParamsE,"ax",@progbits
	.align	128
.text._ZN7cutlass13device_kernelIN5flash11enable_sm90INS1_16FlashAttnFwdSm90INS1_25CollectiveMainloopFwdSm90ILi2EN4cute5tupleIJNS5_1CILi1EEES8_S8_EEENS6_IJNS7_ILi64EEESA_SA_EEELi512ENS_10bfloat16_tEfNS_4arch4Sm90ELb0ELb0ELb0ELb1ELb1ELb0ELb0ELb0ELb0ELb1ELb1ELb0EEENS1_21CollectiveEpilogueFwdINS6_IJSA_NS7_ILi512EEESA_EEES9_SC_SE_Li256ELb1ELb1ELb1ELb0EEENS1_36VarlenDynamicPersistentTileSchedulerILi64ELi64ELi256ELi128ELb1ELb1ELb1ELb0ELb1ELb1EEEEEEEEEvNT_6ParamsE:
        .type           _ZN7cutlass13device_kernelIN5flash11enable_sm90INS1_16FlashAttnFwdSm90INS1_25CollectiveMainloopFwdSm90ILi2EN4cute5tupleIJNS5_1CILi1EEES8_S8_EEENS6_IJNS7_ILi64EEESA_SA_EEELi512ENS_10bfloat16_tEfNS_4arch4Sm90ELb0ELb0ELb0ELb1ELb1ELb0ELb0ELb0ELb0ELb1ELb1ELb0EEENS1_21CollectiveEpilogueFwdINS6_IJSA_NS7_ILi512EEESA_EEES9_SC_SE_Li256ELb1ELb1ELb1ELb0EEENS1_36VarlenDynamicPersistentTileSchedulerILi64ELi64ELi256ELi128ELb1ELb1ELb1ELb0ELb1ELb1EEEEEEEEEvNT_6ParamsE,@function
        .size           _ZN7cutlass13device_kernelIN5flash11enable_sm90INS1_16FlashAttnFwdSm90INS1_25CollectiveMainloopFwdSm90ILi2EN4cute5tupleIJNS5_1CILi1EEES8_S8_EEENS6_IJNS7_ILi64EEESA_SA_EEELi512ENS_10bfloat16_tEfNS_4arch4Sm90ELb0ELb0ELb0ELb1ELb1ELb0ELb0ELb0ELb0ELb1ELb1ELb0EEENS1_21CollectiveEpilogueFwdINS6_IJSA_NS7_ILi512EEESA_EEES9_SC_SE_Li256ELb1ELb1ELb1ELb0EEENS1_36VarlenDynamicPersistentTileSchedulerILi64ELi64ELi256ELi128ELb1ELb1ELb1ELb0ELb1ELb1EEEEEEEEEvNT_6ParamsE,(.L_x_5649 - _ZN7cutlass13device_kernelIN5flash11enable_sm90INS1_16FlashAttnFwdSm90INS1_25CollectiveMainloopFwdSm90ILi2EN4cute5tupleIJNS5_1CILi1EEES8_S8_EEENS6_IJNS7_ILi64EEESA_SA_EEELi512ENS_10bfloat16_tEfNS_4arch4Sm90ELb0ELb0ELb0ELb1ELb1ELb0ELb0ELb0ELb0ELb1ELb1ELb0EEENS1_21CollectiveEpilogueFwdINS6_IJSA_NS7_ILi512EEESA_EEES9_SC_SE_Li256ELb1ELb1ELb1ELb0EEENS1_36VarlenDynamicPersistentTileSchedulerILi64ELi64ELi256ELi128ELb1ELb1ELb1ELb0ELb1ELb1EEEEEEEEEvNT_6ParamsE)
        .other          _ZN7cutlass13device_kernelIN5flash11enable_sm90INS1_16FlashAttnFwdSm90INS1_25CollectiveMainloopFwdSm90ILi2EN4cute5tupleIJNS5_1CILi1EEES8_S8_EEENS6_IJNS7_ILi64EEESA_SA_EEELi512ENS_10bfloat16_tEfNS_4arch4Sm90ELb0ELb0ELb0ELb1ELb1ELb0ELb0ELb0ELb0ELb1ELb1ELb0EEENS1_21CollectiveEpilogueFwdINS6_IJSA_NS7_ILi512EEESA_EEES9_SC_SE_Li256ELb1ELb1ELb1ELb0EEENS1_36VarlenDynamicPersistentTileSchedulerILi64ELi64ELi256ELi128ELb1ELb1ELb1ELb0ELb1ELb1EEEEEEEEEvNT_6ParamsE,@"STO_CUDA_ENTRY STV_DEFAULT"
_ZN7cutlass13device_kernelIN5flash11enable_sm90INS1_16FlashAttnFwdSm90INS1_25CollectiveMainloopFwdSm90ILi2EN4cute5tupleIJNS5_1CILi1EEES8_S8_EEENS6_IJNS7_ILi64EEESA_SA_EEELi512ENS_10bfloat16_tEfNS_4arch4Sm90ELb0ELb0ELb0ELb1ELb1ELb0ELb0ELb0ELb0ELb1ELb1ELb0EEENS1_21CollectiveEpilogueFwdINS6_IJSA_NS7_ILi512EEESA_EEES9_SC_SE_Li256ELb1ELb1ELb1ELb0EEENS1_36VarlenDynamicPersistentTileSchedulerILi64ELi64ELi256ELi128ELb1ELb1ELb1ELb0ELb1ELb1EEEEEEEEEvNT_6ParamsE:
[----:B------:R-:W0:Y:S02]  /*0000*/  LDC R1, c[0x0][0x28] ;  /* 0x00000a00ff017b82 */ /* 0x000e240000000800 */
[----:B0-----:R-:W-:Y:S01]  /*0010*/  VIADD R1, R1, 0xffffffc0 ;  /* 0xffffffc001017836 */ /* 0x001fe20000000000 */
[----:B------:R-:W0:Y:S01]  /*0020*/  S2R R0, SR_TID.X ;  /* 0x0000000000007919 */ /* 0x000e220000002100 */
[----:B------:R-:W-:Y:S01]  /*0030*/  ELECT P0, URZ, PT ;  /* 0x00000000003f782f */ /* 0x000fe20003800000 */
[----:B------:R-:W-:Y:S01]  /*0040*/  UMOV UR4, 0x80 ;  /* 0x0000008000047882 */ /* 0x000fe20000000000 */
[----:B------:R-:W-:Y:S01]  /*0050*/  UMOV UR7, 0x100 ;  /* 0x0000010000077882 */ /* 0x000fe20000000000 */
[----:B0-----:R-:W-:-:S05]  /*0060*/  SHF.R.U32.HI R2, RZ, 0x5, R0 ;  /* 0x00000005ff027819 */ /* 0x001fca0000011600 */
[----:B------:R-:W0:Y:S02]  /*0070*/  SHFL.IDX PT, R3, R2, RZ, 0x1f ;  /* 0x00001fff02037589 */ /* 0x000e2400000e0000 */
[C---:B0-----:R-:W-:Y:S02]  /*0080*/  ISETP.NE.OR P0, PT, R3.reuse, RZ, !P0 ;  /* 0x000000ff0300720c */ /* 0x041fe40004705670 */
[----:B------:R-:W-:Y:S02]  /*0090*/  ISETP.NE.AND P1, PT, R3, RZ, PT ;  /* 0x000000ff0300720c */ /* 0x000fe40003f25270 */
[----:B------:R-:W-:-:S06]  /*00a0*/  SHF.R.U32.HI R3, RZ, 0x7, R0 ;  /* 0x00000007ff037819 */ /* 0x000fcc0000011600 */
[----:B------:R-:W0:Y:S03]  /*00b0*/  SHFL.IDX PT, R3, R3, RZ, 0x1f ;  /* 0x00001fff03037589 */ /* 0x000e2600000e0000 */
[----:B------:R-:W-:Y:S01]  /*00c0*/  VOTEU.ALL UP0, P0 ;  /* 0x00000000003f7886 */ /* 0x000fe20000000000 */
[----:B------:R-:W-:-:S04]  /*00d0*/  VOTEU.ALL UP1, P0 ;  /* 0x00000000003f7886 */ /* 0x000fc80000020000 */
[----:B------:R-:W1:Y:S01]  /*00e0*/  @!UP0 S2UR UR8, SR_CgaCtaId ;  /* 0x00000000000889c3 */ /* 0x000e620000008800 */
[----:B------:R-:W-:Y:S01]  /*00f0*/  @!UP0 UMOV UR6, 0x400 ;  /* 0x0000040000068882 */ /* 0x000fe20000000000 */
[----:B------:R-:W-:-:S04]  /*0100*/  @!UP0 UIADD3 UR4, -UR4, 0x100000, URZ ;  /* 0x0010000004048890 */ /* 0x000fc8000fffe13f */
[----:B------:R-:W-:Y:S02]  /*0110*/  @!UP0 USHF.L.U32 UR5, UR4, 0xb, URZ ;  /* 0x0000000b04058899 */ /* 0x000fe4000800063f */
[----:B------:R-:W-:Y:S02]  /*0120*/  @!UP0 USHF.L.U32 UR4, UR4, 0x1, URZ ;  /* 0x0000000104048899 */ /* 0x000fe4000800063f */
[----:B-1----:R-:W-:Y:S02]  /*0130*/  @!UP0 ULEA UR8, UR8, UR6, 0x18 ;  /* 0x0000000608088291 */ /* 0x002fe4000f8ec03f */
[----:B------:R-:W-:-:S04]  /*0140*/  @!UP0 UIADD3 UR6, -UR7, 0x100000, URZ ;  /* 0x0010000007068890 */ /* 0x000fc8000fffe13f */
[----:B------:R-:W-:Y:S02]  /*0150*/  @!UP0 USHF.L.U32 UR7, UR6, 0xb, URZ ;  /* 0x0000000b06078899 */ /* 0x000fe4000800063f */
[----:B------:R-:W-:Y:S01]  /*0160*/  @!UP0 USHF.L.U32 UR6, UR6, 0x1, URZ ;  /* 0x0000000106068899 */ /* 0x000fe2000800063f */
[----:B------:R-:W-:-:S05]  /*0170*/  VOTEU.ALL UP0, P0 ;  /* 0x00000000003f7886 */ /* 0x000fca0000000000 */
[----:B------:R1:W2:Y:S06]  /*0180*/  @!UP0 SYNCS.EXCH.64 URZ, [UR8+0x28c00], UR4 ;  /* 0x028c0004083f85b2 */ /* 0x0002ac0008000100 */
[----:B------:R1:W3:Y:S02]  /*0190*/  @!UP1 SYNCS.EXCH.64 URZ, [UR8+0x28c20], UR6 ;  /* 0x028c2006083f95b2 */ /* 0x0002e40008000100 */
        /* <DEDUP_REMOVED lines=11> */
[----:B------:R0:W4:Y:S01]  /*0250*/  SYNCS.EXCH.64 URZ, [UR6+0x28c40], UR4 ;  /* 0x028c4004063f75b2 */ /* 0x0001220008000100 */
[----:B------:R0:W0:Y:S01]  /*0260*/  SYNCS.EXCH.64 URZ, [UR6+0x28c38], UR4 ;  /* 0x028c3804063f75b2 */ /* 0x0000220008000100 */
[----:B------:R0:W0:Y:S01]  /*0270*/  SYNCS.EXCH.64 URZ, [UR6+0x28c48], UR4 ;  /* 0x028c4804063f75b2 */ /* 0x0000220008000100 */
[----:B------:R-:W-:Y:S01]  /*0280*/  NOP ;  /* 0x0000000000007918 */ /* 0x000fe20000000000 */
.L_x_341:
        /* <DEDUP_REMOVED lines=22> */
.L_x_342:
        /* <DEDUP_REMOVED lines=18> */
.L_x_343:
        /* <DEDUP_REMOVED lines=22> */
.L_x_344:
        /* <DEDUP_REMOVED lines=23> */
.L_x_345:
[----:B------:R-:W-:Y:S01]  /*07e0*/  UISETP.NE.AND UP0, UPT, UR47, URZ, UPT ;  /* 0x0000003f2f00728c */ /* 0x000fe2000bf05270 */
[----:B------:R-:W-:Y:S01]  /*07f0*/  NOP ;  /* 0x0000000000007918 */ /* 0x000fe20000000000 */
[----:B------:R-:W-:Y:S01]  /*0800*/  UMOV UR37, 0x1 ;  /* 0x0000000100257882 */ /* 0x000fe20000000000 */
[----:B------:R-:W-:Y:S01]  /*0810*/  ULDC.64 UR50, c[0x0][0x208] ;  /* 0x0000820000327ab9 */ /* 0x000fe20000000a00 */
[----:B------:R-:W-:Y:S01]  /*0820*/  USEL UR37, UR37, 0x2, !UP0 ;  /* 0x0000000225257887 */ /* 0x000fe2000c000000 */
[----:B01234-:R-:W-:Y:S01]  /*0830*/  BAR.SYNC.DEFER_BLOCKING 0x0 ;  /* 0x0000000000007b1d */ /* 0x01ffe20000010000 */
[----:B------:R-:W-:-:S13]  /*0840*/  PLOP3.LUT P0, PT, PT, PT, UP0, 0x80, 0x0 ;  /* 0x000000000000781c */ /* 0x000fda0003f0f008 */
[----:B------:R-:W-:Y:S05]  /*0850*/  @!P0 BRA `(.L_x_346) ;  /* 0x000000b800d48947 */ /* 0x000fea0003800000 */
.L_x_347:
[----:B------:R-:W-:-:S08]  /*0860*/  NOP ;  /* 0x0000000000007918 */ /* 0x000fd00000000000 */
[----:B------:R-:W0:Y:S02]  /*0870*/  USETMAXREG.TRY_ALLOC.CTAPOOL UP0, 0xe8 ;  /* 0x000000e8000079c8 */ /* 0x000e240008000600 */
[----:B0-----:R-:W-:-:S13]  /*0880*/  PLOP3.LUT P0, PT, PT, PT, UP0, 0x80, 0x0 ;  /* 0x000000000000781c */ /* 0x001fda0003f0f008 */
[----:B------:R-:W-:Y:S05]  /*0890*/  @!P0 BRA `(.L_x_347) ;  /* 0xfffffffc00f08947 */ /* 0x000fea000383ffff */
[----:B------:R-:W-:Y:S01]  /*08a0*/  LOP3.LUT R2, R0, 0xffffff80, RZ, 0xc0, !PT ;  /* 0xffffff8000027812 */ /* 0x000fe200078ec0ff */
[----:B------:R-:W0:Y:S01]  /*08b0*/  S2UR UR38, SR_CgaCtaId ;  /* 0x00000000002679c3 */ /* 0x000e220000008800 */
[----:B------:R-:W-:Y:S01]  /*08c0*/  UMOV UR39, 0x400 ;  /* 0x0000040000277882 */ /* 0x000fe20000000000 */
[----:B------:R-:W-:Y:S01]  /*08d0*/  ULDC UR4, c[0x0][0xc3c] ;  /* 0x00030f0000047ab9 */ /* 0x000fe20000000800 */
[----:B------:R-:W-:-:S13]  /*08e0*/  ISETP.NE.AND P0, PT, R2, 0x80, PT ;  /* 0x000000800200780c */ /* 0x000fda0003f05270 */
[----:B------:R-:W-:Y:S06]  /*08f0*/  @!P0 BAR.ARV 0x8, 0x100 ;  /* 0x0204000000008b1d */ /* 0x000fec0000002000 */
[----:B------:R-:W-:Y:S01]  /*0900*/  ISETP.GE.U32.AND P0, PT, R0, 0x100, PT ;  /* 0x000001000000780c */ /* 0x000fe20003f06070 */
[----:B0-----:R-:W-:-:S12]  /*0910*/  ULEA UR39, UR38, UR39, 0x18 ;  /* 0x0000002726277291 */ /* 0x001fd8000f8ec03f */
[----:B------:R-:W-:Y:S08]  /*0920*/  @P0 BAR.ARV 0xf, 0x100 ;  /* 0x03c4000000000b1d */ /* 0x000ff00000002000 */
[----:B------:R-:W-:Y:S06]  /*0930*/  BAR.SYNC.DEFER_BLOCKING 0x5, 0x180 ;  /* 0x0146000000007b1d */ /* 0x000fec0000010000 */
[----:B------:R-:W0:Y:S02]  /*0940*/  LDS.128 R4, [UR39+0x28cd0] ;  /* 0x028cd027ff047984 */ /* 0x000e240008000c00 */
[----:B------:R-:W-:Y:S06]  /*0950*/  BAR.ARV 0x4, 0x180 ;  /* 0x0106000000007b1d */ /* 0x000fec0000002000 */
[----:B0-----:R-:W-:-:S13]  /*0960*/  ISETP.GE.AND P0, PT, R7, UR4, PT ;  /* 0x0000000407007c0c */ /* 0x001fda000bf06270 */
[----:B------:R-:W-:Y:S05]  /*0970*/  @P0 EXIT ;  /* 0x000000000000094d */ /* 0x000fea0003800000 */
[----:B------:R-:W-:Y:S01]  /*0980*/  VIADD R0, R0, 0xffffff80 ;  /* 0xffffff8000007836 */ /* 0x000fe20000000000 */
[----:B------:R-:W-:Y:S01]  /*0990*/  R2UR UR5, R5 ;  /* 0x00000000050572ca */ /* 0x000fe200000e0000 */
[----:B------:R-:W-:Y:S01]  /*09a0*/  IMAD.MOV.U32 R22, RZ, RZ, 0x40 ;  /* 0x00000040ff167424 */ /* 0x000fe200078e00ff */
[----:B------:R-:W-:Y:S01]  /*09b0*/  R2UR UR6, R6 ;  /* 0x00000000060672ca */ /* 0x000fe200000e0000 */
[----:B------:R-:W-:Y:S01]  /*09c0*/  UMOV UR46, URZ ;  /* 0x0000003f002e7c82 */ /* 0x000fe20008000000 */
[----:B------:R-:W-:Y:S01]  /*09d0*/  SHF.R.S32.HI R3, RZ, 0x1f, R0 ;  /* 0x0000001fff037819 */ /* 0x000fe20000011400 */
[----:B------:R-:W-:Y:S01]  /*09e0*/  UMOV UR36, URZ ;  /* 0x0000003f00247c82 */ /* 0x000fe20008000000 */
[----:B------:R-:W-:Y:S01]  /*09f0*/  R2UR UR7, R7 ;  /* 0x00000000070772ca */ /* 0x000fe200000e0000 */
[----:B------:R-:W-:Y:S01]  /*0a00*/  UMOV UR48, URZ ;  /* 0x0000003f00307c82 */ /* 0x000fe20008000000 */
[CC--:B------:R-:W-:Y:S02]  /*0a10*/  LEA.HI R5, R3.reuse, R0.reuse, RZ, 0x5 ;  /* 0x0000000003057211 */ /* 0x0c0fe400078f28ff */
[----:B------:R-:W-:-:S02]  /*0a20*/  LEA.HI R4, R3, R0, RZ, 0x4 ;  /* 0x0000000003047211 */ /* 0x000fc400078f20ff */
[CC--:B------:R-:W-:Y:S02]  /*0a30*/  LEA.HI R8, R3.reuse, R0.reuse, RZ, 0x2 ;  /* 0x0000000003087211 */ /* 0x0c0fe400078f10ff */
[--C-:B------:R-:W-:Y:S02]  /*0a40*/  SHF.R.S32.HI R10, RZ, 0x5, R5.reuse ;  /* 0x00000005ff0a7819 */ /* 0x100fe40000011405 */
[----:B------:R-:W-:Y:S02]  /*0a50*/  SHF.R.S32.HI R9, RZ, 0x1f, R5 ;  /* 0x0000001fff097819 */ /* 0x000fe40000011405 */
[CC--:B------:R-:W-:Y:S02]  /*0a60*/  LEA.HI R6, R3.reuse, R0.reuse, RZ, 0x3 ;  /* 0x0000000003067211 */ /* 0x0c0fe400078f18ff */
[----:B------:R-:W-:Y:S02]  /*0a70*/  LOP3.LUT R5, R4, 0xfffffff0, RZ, 0xc0, !PT ;  /* 0xfffffff004057812 */ /* 0x000fe400078ec0ff */
[----:B------:R-:W-:-:S02]  /*0a80*/  LEA.HI R2, R3, R0, RZ, 0x7 ;  /* 0x0000000003027211 */ /* 0x000fc400078f38ff */
[----:B------:R-:W-:Y:S02]  /*0a90*/  SHF.R.S32.HI R7, RZ, 0x4, R4 ;  /* 0x00000004ff077819 */ /* 0x000fe40000011404 */
[----:B------:R-:W-:Y:S02]  /*0aa0*/  LOP3.LUT R13, R8, 0xfffffffc, RZ, 0xc0, !PT ;  /* 0xfffffffc080d7812 */ /* 0x000fe400078ec0ff */
[----:B------:R-:W-:Y:S01]  /*0ab0*/  LOP3.LUT R11, R6, 0xfffffff8, RZ, 0xc0, !PT ;  /* 0xfffffff8060b7812 */ /* 0x000fe200078ec0ff */
[----:B------:R-:W-:Y:S01]  /*0ac0*/  IMAD.IADD R6, R0, 0x1, -R5 ;  /* 0x0000000100067824 */ /* 0x000fe200078e0a05 */
[----:B------:R-:W-:Y:S01]  /*0ad0*/  LOP3.LUT R3, R2, 0xffffff80, RZ, 0xc0, !PT ;  /* 0xffffff8002037812 */ /* 0x000fe200078ec0ff */
[----:B------:R-:W-:Y:S01]  /*0ae0*/  IMAD.IADD R13, R0, 0x1, -R13 ;  /* 0x00000001000d7824 */ /* 0x000fe200078e0a0d */
[----:B------:R-:W-:Y:S01]  /*0af0*/  LEA.HI R4, R4, R7, RZ, 0x1 ;  /* 0x0000000704047211 */ /* 0x000fe200078f08ff */
[C---:B------:R-:W-:Y:S01]  /*0b00*/  IMAD.IADD R11, R0.reuse, 0x1, -R11 ;  /* 0x00000001000b7824 */ /* 0x040fe200078e0a0b */
[----:B------:R-:W-:Y:S01]  /*0b10*/  SHF.R.S32.HI R5, RZ, 0x1f, R6 ;  /* 0x0000001fff057819 */ /* 0x000fe20000011406 */
[----:B------:R-:W-:Y:S01]  /*0b20*/  IMAD.IADD R3, R0, 0x1, -R3 ;  /* 0x0000000100037824 */ /* 0x000fe200078e0a03 */
[----:B------:R-:W-:-:S02]  /*0b30*/  LOP3.LUT R4, R4, 0x1ffffffe, RZ, 0xc0, !PT ;  /* 0x1ffffffe04047812 */ /* 0x000fc400078ec0ff */
[----:B------:R-:W-:Y:S02]  /*0b40*/  LEA.HI R9, R9, R10, RZ, 0x2 ;  /* 0x0000000a09097211 */ /* 0x000fe400078f10ff */
[----:B------:R-:W-:Y:S01]  /*0b50*/  LEA.HI R0, R13, R13, RZ, 0x1 ;  /* 0x0000000d0d007211 */ /* 0x000fe200078f08ff */
[----:B------:R-:W-:Y:S01]  /*0b60*/  IMAD.IADD R8, R7, 0x1, -R4 ;  /* 0x0000000107087824 */ /* 0x000fe200078e0a04 */
[----:B------:R-:W-:Y:S02]  /*0b70*/  LEA.HI R5, R5, R6, RZ, 0x3 ;  /* 0x0000000605057211 */ /* 0x000fe400078f18ff */
[----:B------:R-:W-:Y:S01]  /*0b80*/  SHF.R.S32.HI R221, RZ, 0x7, R2 ;  /* 0x00000007ffdd7819 */ /* 0x000fe20000011402 */
[----:B------:R-:W-:Y:S01]  /*0b90*/  IMAD.SHL.U32 R8, R8, 0x8, RZ ;  /* 0x0000000808087824 */ /* 0x000fe200078e00ff */
[----:B------:R-:W-:Y:S02]  /*0ba0*/  LOP3.LUT R9, R9, 0x3ffffc, RZ, 0xc0, !PT ;  /* 0x003ffffc09097812 */ /* 0x000fe400078ec0ff */
[----:B------:R-:W-:Y:S01]  /*0bb0*/  LOP3.LUT R4, R0, 0x1ffffffe, RZ, 0xc0, !PT ;  /* 0x1ffffffe00047812 */ /* 0x000fe200078ec0ff */
[----:B------:R-:W-:Y:S01]  /*0bc0*/  IMAD R12, R221, 0x100, R6 ;  /* 0x00000100dd0c7824 */ /* 0x000fe200078e0206 */
[----:B------:R-:W-:Y:S01]  /*0bd0*/  SHF.R.S32.HI R0, RZ, 0x1f, R3 ;  /* 0x0000001fff007819 */ /* 0x000fe20000011403 */
[----:B------:R-:W-:Y:S01]  /*0be0*/  IMAD.IADD R9, R10, 0x1, -R9 ;  /* 0x000000010a097824 */ /* 0x000fe200078e0a09 */
[----:B------:R-:W-:Y:S01]  /*0bf0*/  LOP3.LUT R7, R5, 0xfffffff8, RZ, 0xc0, !PT ;  /* 0xfffffff805077812 */ /* 0x000fe200078ec0ff */
[----:B------:R-:W-:Y:S01]  /*0c00*/  IMAD.IADD R13, R13, 0x1, -R4 ;  /* 0x000000010d0d7824 */ /* 0x000fe200078e0a04 */
[----:B------:R-:W-:Y:S01]  /*0c10*/  LEA.HI R4, R0, R3, RZ, 0x2 ;  /* 0x0000000300047211 */ /* 0x000fe200078f10ff */
[----:B------:R-:W-:Y:S01]  /*0c20*/  IMAD R15, R9, 0x10, R12 ;  /* 0x00000010090f7824 */ /* 0x000fe200078e020c */
[----:B------:R-:W-:Y:S01]  /*0c30*/  LEA.HI R2, R2, R221, RZ, 0x1 ;  /* 0x000000dd02027211 */ /* 0x000fe200078f08ff */
[----:B------:R-:W-:Y:S01]  /*0c40*/  IMAD.IADD R6, R6, 0x1, -R7 ;  /* 0x0000000106067824 */ /* 0x000fe200078e0a07 */
[----:B------:R-:W-:Y:S01]  /*0c50*/  LOP3.LUT R12, R4, 0x7ffffffc, RZ, 0xc0, !PT ;  /* 0x7ffffffc040c7812 */ /* 0x000fe200078ec0ff */
[----:B------:R-:W-:Y:S01]  /*0c60*/  IMAD.SHL.U32 R7, R5, 0x40, RZ ;  /* 0x0000004005077824 */ /* 0x000fe200078e00ff */
[----:B------:R-:W-:-:S02]  /*0c70*/  LEA.HI R5, R0, R3, RZ, 0x5 ;  /* 0x0000000300057211 */ /* 0x000fc400078f28ff */
[----:B------:R-:W-:Y:S01]  /*0c80*/  SHF.R.S32.HI R0, RZ, 0x2, R4 ;  /* 0x00000002ff007819 */ /* 0x000fe20000011404 */
[----:B------:R-:W-:Y:S01]  /*0c90*/  IMAD.IADD R12, R3, 0x1, -R12 ;  /* 0x00000001030c7824 */ /* 0x000fe200078e0a0c */
[----:B------:R-:W-:Y:S01]  /*0ca0*/  LOP3.LUT R9, R7, 0x7ffffe00, RZ, 0xc0, !PT ;  /* 0x7ffffe0007097812 */ /* 0x000fe200078ec0ff */
[----:B------:R-:W-:Y:S01]  /*0cb0*/  IMAD.SHL.U32 R3, R6, 0x40, RZ ;  /* 0x0000004006037824 */ /* 0x000fe200078e00ff */
[----:B------:R-:W-:Y:S01]  /*0cc0*/  SHF.R.S32.HI R7, RZ, 0x1f, R4 ;  /* 0x0000001fff077819 */ /* 0x000fe20000011404 */
[----:B------:R-:W-:Y:S01]  /*0cd0*/  IMAD.U32 R4, R15, 0x40, R8 ;  /* 0x000000400f047824 */ /* 0x000fe200078e0008 */
[----:B------:R-:W-:Y:S01]  /*0ce0*/  LOP3.LUT R2, R2, 0xfffffe, RZ, 0xc0, !PT ;  /* 0x00fffffe02027812 */ /* 0x000fe200078ec0ff */
[----:B------:R-:W-:Y:S01]  /*0cf0*/  IMAD R9, R10, 0x400, R9 ;  /* 0x000004000a097824 */ /* 0x000fe200078e0209 */
[----:B------:R-:W-:Y:S01]  /*0d00*/  LEA.HI R7, R7, R0, RZ, 0x3 ;  /* 0x0000000007077211 */ /* 0x000fe200078f18ff */
[----:B------:R-:W-:Y:S01]  /*0d10*/  IMAD.SHL.U32 R222, R12, 0x2, RZ ;  /* 0x000000020cde7824 */ /* 0x000fe200078e00ff */
[----:B------:R-:W-:Y:S01]  /*0d20*/  LOP3.LUT R3, R3, 0x1c0, RZ, 0xc0, !PT ;  /* 0x000001c003037812 */ /* 0x000fe200078ec0ff */
[----:B------:R0:W-:Y:S01]  /*0d30*/  STL [R1+0x38], R4 ;  /* 0x0000380401007387 */ /* 0x0001e20000100800 */
[----:B------:R-:W-:-:S02]  /*0d40*/  LOP3.LUT R7, R7, 0xfffffff8, RZ, 0xc0, !PT ;  /* 0xfffffff807077812 */ /* 0x000fc400078ec0ff */
[----:B------:R-:W-:Y:S02]  /*0d50*/  LOP3.LUT R8, R3, 0x8, R8, 0xf8, !PT ;  /* 0x0000000803087812 */ /* 0x000fe400078ef808 */
[----:B------:R-:W-:Y:S01]  /*0d60*/  SHF.R.U32.HI R3, RZ, 0x3, R3 ;  /* 0x00000003ff037819 */ /* 0x000fe20000011603 */
[----:B------:R-:W-:Y:S01]  /*0d70*/  IMAD.IADD R16, R0, 0x1, -R7 ;  /* 0x0000000100107824 */ /* 0x000fe200078e0a07 */
[----:B------:R-:W-:Y:S01]  /*0d80*/  SHF.R.S32.HI R5, RZ, 0x5, R5 ;  /* 0x00000005ff057819 */ /* 0x000fe20000011405 */
[----:B------:R-:W-:Y:S01]  /*0d90*/  IMAD.IADD R0, R221, 0x1, -R2 ;  /* 0x00000001dd007824 */ /* 0x000fe200078e0a02 */
[----:B------:R-:W-:Y:S01]  /*0da0*/  LOP3.LUT R8, R8, R3, RZ, 0x3c, !PT ;  /* 0x0000000308087212 */ /* 0x000fe200078e3cff */
[----:B------:R-:W-:Y:S01]  /*0db0*/  IMAD.SHL.U32 R2, R11, 0x8, RZ ;  /* 0x000000080b027824 */ /* 0x000fe200078e00ff */
[----:B------:R-:W-:Y:S01]  /*0dc0*/  R2P PR, R6, 0x6 ;  /* 0x0000000606007804 */ /* 0x000fe20000000000 */
[----:B0-----:R-:W-:Y:S02]  /*0dd0*/  IMAD.SHL.U32 R4, R0, 0x100, RZ ;  /* 0x0000010000047824 */ /* 0x001fe400078e00ff */
[----:B------:R-:W-:-:S02]  /*0de0*/  IMAD.IADD R8, R9, 0x1, R8 ;  /* 0x0000000109087824 */ /* 0x000fc400078e0208 */
[----:B------:R-:W-:Y:S01]  /*0df0*/  IMAD.IADD R17, R222, 0x1, R4 ;  /* 0x00000001de117824 */ /* 0x000fe200078e0204 */
[----:B------:R0:W-:Y:S01]  /*0e00*/  STL [R1+0x34], R4 ;  /* 0x0000340401007387 */ /* 0x0001e20000100800 */
[----:B------:R-:W-:Y:S01]  /*0e10*/  IMAD R16, R5, 0x10, R16 ;  /* 0x0000001005107824 */ /* 0x000fe200078e0210 */
[----:B------:R-:W-:Y:S01]  /*0e20*/  LEA R18, R8, UR39, 0x1 ;  /* 0x0000002708127c11 */ /* 0x000fe2000f8e08ff */
[----:B------:R-:W-:Y:S01]  /*0e30*/  VIADD R185, R2, 0x40 ;  /* 0x0000004002b97836 */ /* 0x000fe20000000000 */
[----:B------:R-:W-:Y:S01]  /*0e40*/  SHF.R.S32.HI R0, RZ, 0x1f, R17 ;  /* 0x0000001fff007819 */ /* 0x000fe20000011411 */
[C---:B------:R-:W-:Y:S01]  /*0e50*/  VIADD R220, R17.reuse, 0x8 ;  /* 0x0000000811dc7836 */ /* 0x040fe20000000000 */
[----:B------:R-:W-:Y:S01]  /*0e60*/  SEL R22, R22, 0xffffffc0, !P2 ;  /* 0xffffffc016167807 */ /* 0x000fe20005000000 */
[C---:B------:R-:W-:Y:S01]  /*0e70*/  VIADD R219, R17.reuse, 0x10 ;  /* 0x0000001011db7836 */ /* 0x040fe20000000000 */
[----:B------:R-:W-:Y:S01]  /*0e80*/  SHF.R.S32.HI R3, RZ, 0x1f, R185 ;  /* 0x0000001fff037819 */ /* 0x000fe200000114b9 */
[----:B------:R-:W-:Y:S01]  /*0e90*/  VIADD R217, R17, 0x20 ;  /* 0x0000002011d97836 */ /* 0x000fe20000000000 */
[----:B------:R-:W-:Y:S01]  /*0ea0*/  SHF.R.S32.HI R0, RZ, 0x1f, R220 ;  /* 0x0000001fff007819 */ /* 0x000fe200000114dc */
[----:B0-----:R-:W-:Y:S01]  /*0eb0*/  IMAD R4, R13, 0x8, R16 ;  /* 0x000000080d047824 */ /* 0x001fe200078e0210 */
[----:B------:R-:W-:Y:S01]  /*0ec0*/  SHF.R.S32.HI R3, RZ, 0x1f, R219 ;  /* 0x0000001fff037819 */ /* 0x000fe200000114db */
[C---:B------:R-:W-:Y:S01]  /*0ed0*/  VIADD R218, R17.reuse, 0x18 ;  /* 0x0000001811da7836 */ /* 0x040fe20000000000 */
[----:B------:R-:W-:Y:S01]  /*0ee0*/  SHF.R.S32.HI R0, RZ, 0x1f, R217 ;  /* 0x0000001fff007819 */ /* 0x000fe200000114d9 */
[C---:B------:R-:W-:Y:S01]  /*0ef0*/  VIADD R216, R17.reuse, 0x28 ;  /* 0x0000002811d87836 */ /* 0x040fe20000000000 */
[----:B------:R0:W-:Y:S01]  /*0f00*/  STL [R1+0x30], R4 ;  /* 0x0000300401007387 */ /* 0x0001e20000100800 */
[----:B------:R-:W-:-:S02]  /*0f10*/  VIADD R214, R17, 0x38 ;  /* 0x0000003811d67836 */ /* 0x000fc40000000000 */
[C---:B------:R-:W-:Y:S01]  /*0f20*/  VIADD R215, R17.reuse, 0x30 ;  /* 0x0000003011d77836 */ /* 0x040fe20000000000 */
[----:B------:R-:W-:Y:S01]  /*0f30*/  SHF.R.S32.HI R3, RZ, 0x1f, R216 ;  /* 0x0000001fff037819 */ /* 0x000fe200000114d8 */
[C---:B------:R-:W-:Y:S01]  /*0f40*/  VIADD R213, R17.reuse, 0x40 ;  /* 0x0000004011d57836 */ /* 0x040fe20000000000 */
[----:B------:R-:W-:Y:S01]  /*0f50*/  SHF.R.S32.HI R0, RZ, 0x1f, R214 ;  /* 0x0000001fff007819 */ /* 0x000fe200000114d6 */
[C---:B------:R-:W-:Y:S02]  /*0f60*/  VIADD R211, R17.reuse, 0x50 ;  /* 0x0000005011d37836 */ /* 0x040fe40000000000 */
[C---:B------:R-:W-:Y:S01]  /*0f70*/  VIADD R212, R17.reuse, 0x48 ;  /* 0x0000004811d47836 */ /* 0x040fe20000000000 */
[----:B0-----:R-:W-:Y:S01]  /*0f80*/  SHF.R.S32.HI R4, RZ, 0x1f, R218 ;  /* 0x0000001fff047819 */ /* 0x001fe200000114da */
[C---:B------:R-:W-:Y:S01]  /*0f90*/  VIADD R210, R17.reuse, 0x58 ;  /* 0x0000005811d27836 */ /* 0x040fe20000000000 */
[----:B------:R-:W-:Y:S01]  /*0fa0*/  SHF.R.S32.HI R4, RZ, 0x1f, R215 ;  /* 0x0000001fff047819 */ /* 0x000fe200000114d7 */
        /* <DEDUP_REMOVED lines=40> */
[----:B------:R-:W-:Y:S01]  /*1230*/  VIADD R186, R17, 0xf8 ;  /* 0x000000f811ba7836 */ /* 0x000fe20000000000 */
[----:B------:R-:W-:Y:S01]  /*1240*/  SHF.R.S32.HI R226, RZ, 0x1f, R193 ;  /* 0x0000001fffe27819 */ /* 0x000fe200000114c1 */
[----:B------:R-:W-:Y:S01]  /*1250*/  VIADD R19, R18, 0x26820 ;  /* 0x0002682012137836 */ /* 0x000fe20000000000 */
[----:B------:R-:W-:Y:S01]  /*1260*/  SHF.R.S32.HI R225, RZ, 0x1f, R192 ;  /* 0x0000001fffe17819 */ /* 0x000fe200000114c0 */
[C---:B------:R-:W-:Y:S01]  /*1270*/  @P1 VIADD R19, R23.reuse, 0xffffffe0 ;  /* 0xffffffe017131836 */ /* 0x040fe20000000000 */
[----:B------:R-:W-:Y:S01]  /*1280*/  SHF.R.S32.HI R224, RZ, 0x1f, R187 ;  /* 0x0000001fffe07819 */ /* 0x000fe200000114bb */
[----:B------:R-:W-:Y:S01]  /*1290*/  IMAD.IADD R23, R23, 0x1, R22 ;  /* 0x0000000117177824 */ /* 0x000fe200078e0216 */
[----:B------:R-:W-:Y:S01]  /*12a0*/  SHF.R.S32.HI R223, RZ, 0x1f, R186 ;  /* 0x0000001fffdf7819 */ /* 0x000fe200000114ba */
[----:B------:R-:W-:-:S02]  /*12b0*/  VIADD R184, R2, 0x80 ;  /* 0x0000008002b87836 */ /* 0x000fc40000000000 */
[----:B------:R-:W-:-:S07]  /*12c0*/  IMAD.IADD R22, R22, 0x1, R19 ;  /* 0x0000000116167824 */ /* 0x000fce00078e0213 */
.L_x_402:
[----:B------:R-:W-:Y:S01]  /*12d0*/  ULDC.64 UR8, c[0x0][0xc88] ;  /* 0x0003220000087ab9 */ /* 0x000fe20000000a00 */
[----:B------:R-:W-:Y:S01]  /*12e0*/  ULDC.64 UR10, c[0x0][0xa20] ;  /* 0x00028800000a7ab9 */ /* 0x000fe20000000a00 */
[----:B------:R-:W-:-:S06]  /*12f0*/  UIMAD.WIDE UR8, UR7, 0x4, UR8 ;  /* 0x00000004070878a5 */ /* 0x000fcc000f8e0208 */
[----:B0-23--:R-:W-:Y:S02]  /*1300*/  IMAD.U32 R4, RZ, RZ, UR8 ;  /* 0x00000008ff047e24 */ /* 0x00dfe4000f8e00ff */
[----:B----4-:R-:W-:Y:S01]  /*1310*/  IMAD.U32 R5, RZ, RZ, UR9 ;  /* 0x00000009ff057e24 */ /* 0x010fe2000f8e00ff */
[----:B------:R-:W-:-:S04]  /*1320*/  ULDC.64 UR8, c[0x0][0xa28] ;  /* 0x00028a0000087ab9 */ /* 0x000fc80000000a00 */
[----:B------:R-:W2:Y:S01]  /*1330*/  LDG.E R4, desc[UR50][R4.64] ;  /* 0x0000003204047981 */ /* 0x000ea2000c1e1900 */
[----:B------:R-:W-:Y:S02]  /*1340*/  UISETP.NE.U32.AND UP0, UPT, UR8, URZ, UPT ;  /* 0x0000003f0800728c */ /* 0x000fe4000bf05070 */
[----:B------:R-:W-:Y:S02]  /*1350*/  UISETP.NE.U32.AND UP1, UPT, UR10, URZ, UPT ;  /* 0x0000003f0a00728c */ /* 0x000fe4000bf25070 */
[----:B------:R-:W-:Y:S02]  /*1360*/  UISETP.NE.AND.EX UP0, UPT, UR9, URZ, UPT, UP0 ;  /* 0x0000003f0900728c */ /* 0x000fe4000bf05300 */
[----:B------:R-:W-:-:S04]  /*1370*/  UISETP.NE.AND.EX UP1, UPT, UR11, URZ, UPT, UP1 ;  /* 0x0000003f0b00728c */ /* 0x000fc8000bf25310 */
[----:B------:R-:W-:Y:S02]  /*1380*/  PLOP3.LUT P0, PT, PT, PT, UP0, 0x80, 0x0 ;  /* 0x000000000000781c */ /* 0x000fe40003f0f008 */
[----:B------:R-:W-:Y:S02]  /*1390*/  PLOP3.LUT P1, PT, PT, PT, UP1, 0x80, 0x0 ;  /* 0x000000000000781c */ /* 0x000fe40003f2f018 */
[----:B--2---:R-:W-:-:S13]  /*13a0*/  R2UR UR40, R4 ;  /* 0x00000000042872ca */ /* 0x004fda00000e0000 */
[----:B------:R-:W-:Y:S02]  /*13b0*/  USHF.R.S32.HI UR41, URZ, 0x1f, UR40 ;  /* 0x0000001f3f297899 */ /* 0x000fe40008011428 */
[----:B------:R-:W-:-:S04]  /*13c0*/  @UP0 ULEA UR8, UP2, UR40, UR8, 0x2 ;  /* 0x0000000828080291 */ /* 0x000fc8000f84103f */
[----:B------:R-:W-:Y:S02]  /*13d0*/  @UP0 ULEA.HI.X UR9, UR40, UR9, UR41, 0x2, UP2 ;  /* 0x0000000928090291 */ /* 0x000fe400090f1429 */
[----:B------:R-:W-:Y:S01]  /*13e0*/  @UP1 ULEA UR10, UP0, UR40, UR10, 0x2 ;  /* 0x0000000a280a1291 */ /* 0x000fe2000f80103f */
[----:B------:R-:W-:-:S03]  /*13f0*/  IMAD.U32 R4, RZ, RZ, UR8 ;  /* 0x00000008ff047e24 */ /* 0x000fc6000f8e00ff */
[----:B------:R-:W-:Y:S01]  /*1400*/  @UP1 ULEA.HI.X UR11, UR40, UR11, UR41, 0x2, UP0 ;  /* 0x0000000b280b1291 */ /* 0x000fe200080f1429 */
[----:B------:R-:W-:Y:S01]  /*1410*/  IMAD.U32 R5, RZ, RZ, UR9 ;  /* 0x00000009ff057e24 */ /* 0x000fe2000f8e00ff */
[----:B------:R-:W-:Y:S01]  /*1420*/  ULDC.64 UR8, c[0x0][0x418] ;  /* 0x0001060000087ab9 */ /* 0x000fe20000000a00 */
[----:B-1----:R-:W-:-:S03]  /*1430*/  IMAD.U32 R6, RZ, RZ, UR10 ;  /* 0x0000000aff067e24 */ /* 0x002fc6000f8e00ff */
[----:B------:R-:W-:Y:S01]  /*1440*/  IMAD.U32 R7, RZ, RZ, UR11 ;  /* 0x0000000bff077e24 */ /* 0x000fe2000f8e00ff */
[----:B------:R-:W2:Y:S04]  /*1450*/  @P0 LDG.E R4, desc[UR50][R4.64] ;  /* 0x0000003204040981 */ /* 0x000ea8000c1e1900 */
[----:B------:R-:W3:Y:S01]  /*1460*/  @P1 LDG.E R6, desc[UR50][R6.64] ;  /* 0x0000003206061981 */ /* 0x000ee2000c1e1900 */
[----:B------:R-:W-:Y:S02]  /*1470*/  ULOP3.LUT UR4, UR6, 0xff000000, URZ, 0xc0, !UPT ;  /* 0xff00000006047892 */ /* 0x000fe4000f8ec03f */
[----:B------:R-:W-:Y:S02]  /*1480*/  UISETP.NE.U32.AND UP0, UPT, UR8, URZ, UPT ;  /* 0x0000003f0800728c */ /* 0x000fe4000bf05070 */
[----:B------:R-:W-:-:S02]  /*1490*/  USHF.R.U32.HI UR7, URZ, 0x8, UR4 ;  /* 0x000000083f077899 */ /* 0x000fc40008011604 */
[----:B------:R-:W-:Y:S02]  /*14a0*/  UISETP.NE.AND.EX UP0, UPT, UR9, URZ, UPT, UP0 ;  /* 0x0000003f0900728c */ /* 0x000fe4000bf05300 */
[----:B------:R-:W-:Y:S02]  /*14b0*/  ULOP3.LUT UR42, UR6, 0xffff, URZ, 0xc0, !UPT ;  /* 0x0000ffff062a7892 */ /* 0x000fe4000f8ec03f */
[----:B------:R-:W-:Y:S01]  /*14c0*/  ULOP3.LUT UR6, UR6, 0xff0000, URZ, 0xc0, !UPT ;  /* 0x00ff000006067892 */ /* 0x000fe2000f8ec03f */
[----:B------:R-:W-:Y:S01]  /*14d0*/  ULDC UR4, c[0x0][0x424] ;  /* 0x0001090000047ab9 */ /* 0x000fe20000000800 */
[----:B------:R-:W-:Y:S01]  /*14e0*/  UMOV UR53, URZ ;  /* 0x0000003f00357c82 */ /* 0x000fe20008000000 */
[----:B------:R-:W-:Y:S02]  /*14f0*/  USEL UR4, UR4, 0x1, UP0 ;  /* 0x0000000104047887 */ /* 0x000fe40008000000 */
[----:B------:R-:W-:Y:S01]  /*1500*/  ULEA.HI UR6, UR6, UR7, URZ, 0x10 ;  /* 0x0000000706067291 */ /* 0x000fe2000f8f803f */
[----:B------:R-:W-:-:S02]  /*1510*/  UMOV UR43, UR5 ;  /* 0x00000005002b7c82 */ /* 0x000fc40008000000 */
[----:B------:R-:W-:Y:S02]  /*1520*/  ULDC UR7, c[0x0][0x2f0] ;  /* 0x0000bc0000077ab9 */ /* 0x000fe40000000800 */
[----:B------:R-:W-:-:S03]  /*1530*/  UIMAD UR4, UR4, UR7, URZ ;  /* 0x00000007040472a4 */ /* 0x000fc6000f8e023f */
[----:B------:R-:W-:Y:S01]  /*1540*/  ULDC UR7, c[0x0][0x9f0] ;  /* 0x00027c0000077ab9 */ /* 0x000fe20000000800 */
[----:B--2---:R-:W-:-:S03]  /*1550*/  @P0 R2UR UR53, R4 ;  /* 0x00000000043502ca */ /* 0x004fc600000e0000 */
[----:B---3--:R-:W-:Y:S01]  /*1560*/  @P1 R2UR UR4, R6 ;  /* 0x00000000060412ca */ /* 0x008fe200000e0000 */
[----:B-----5:R-:W-:-:S14]  /*1570*/  @P1 BRA `(.L_x_348) ;  /* 0x0000000000341947 */ /* 0x020fdc0003800000 */
[----:B------:R-:W-:Y:S02]  /*1580*/  ULDC.64 UR8, c[0x0][0xa08] ;  /* 0x0002820000087ab9 */ /* 0x000fe40000000a00 */
[----:B------:R-:W-:-:S04]  /*1590*/  ISETP.NE.U32.AND P0, PT, RZ, UR8, PT ;  /* 0x00000008ff007c0c */ /* 0x000fc8000bf05070 */
[----:B------:R-:W-:-:S13]  /*15a0*/  ISETP.NE.AND.EX P0, PT, RZ, UR9, PT, P0 ;  /* 0x00000009ff007c0c */ /* 0x000fda000bf05300 */
[----:B------:R-:W-:Y:S05]  /*15b0*/  @!P0 BRA `(.L_x_348) ;  /* 0x0000000000248947 */ /* 0x000fea0003800000 */
[----:B------:R-:W-:Y:S02]  /*15c0*/  ULDC.64 UR4, c[0x0][0xa08] ;  /* 0x0002820000047ab9 */ /* 0x000fe40000000a00 */
[----:B------:R-:W-:-:S06]  /*15d0*/  UIMAD.WIDE UR4, UR40, 0x4, UR4 ;  /* 0x00000004280478a5 */ /* 0x000fcc000f8e0204 */
[----:B------:R-:W-:Y:S02]  /*15e0*/  IMAD.U32 R4, RZ, RZ, UR4 ;  /* 0x00000004ff047e24 */ /* 0x000fe4000f8e00ff */
[----:B------:R-:W-:-:S05]  /*15f0*/  IMAD.U32 R5, RZ, RZ, UR5 ;  /* 0x00000005ff057e24 */ /* 0x000fca000f8e00ff */
[----:B------:R-:W2:Y:S04]  /*1600*/  LDG.E R3, desc[UR50][R4.64] ;  /* 0x0000003204037981 */ /* 0x000ea8000c1e1900 */
[----:B------:R-:W3:Y:S01]  /*1610*/  LDG.E R0, desc[UR50][R4.64+0x4] ;  /* 0x0000043204007981 */ /* 0x000ee2000c1e1900 */
[----:B--2---:R-:W-:Y:S02]  /*1620*/  R2UR UR4, R3 ;  /* 0x00000000030472ca */ /* 0x004fe400000e0000 */
[----:B---3--:R-:W-:-:S13]  /*1630*/  R2UR UR5, R0 ;  /* 0x00000000000572ca */ /* 0x008fda00000e0000 */
[----:B------:R-:W-:-:S12]  /*1640*/  UIADD3 UR4, -UR4, UR5, URZ ;  /* 0x0000000504047290 */ /* 0x000fd8000fffe13f */
.L_x_348:
[----:B------:R-:W-:Y:S02]  /*1650*/  UISETP.NE.AND UP1, UPT, UR47, 0x1, UPT ;  /* 0x000000012f00788c */ /* 0x000fe4000bf25270 */
[----:B------:R-:W-:Y:S02]  /*1660*/  UIADD3 UR53, -UR53, UR4, URZ ;  /* 0x0000000435357290 */ /* 0x000fe4000fffe13f */
[----:B------:R-:W-:Y:S02]  /*1670*/  USHF.R.U32.HI UR45, URZ, 0x10, UR6 ;  /* 0x000000103f2d7899 */ /* 0x000fe40008011606 */
[----:B------:R-:W-:Y:S01]  /*1680*/  UIADD3 UR4, UR53, 0x3f, URZ ;  /* 0x0000003f35047890 */ /* 0x000fe2000fffe03f */
[----:B------:R-:W-:Y:S01]  /*1690*/  PLOP3.LUT P0, PT, PT, PT, UP1, 0x80, 0x0 ;  /* 0x000000000000781c */ /* 0x000fe20003f0f018 */
[----:B------:R-:W-:Y:S02]  /*16a0*/  UISETP.NE.AND UP0, UPT, UR45, URZ, UPT ;  /* 0x0000003f2d00728c */ /* 0x000fe4000bf05270 */
[----:B------:R-:W-:-:S02]  /*16b0*/  USHF.R.S32.HI UR5, URZ, 0x1f, UR4 ;  /* 0x0000001f3f057899 */ /* 0x000fc40008011404 */
[----:B------:R-:W-:Y:S02]  /*16c0*/  ULOP3.LUT UR44, UR6, 0xff, URZ, 0xc0, !UPT ;  /* 0x000000ff062c7892 */ /* 0x000fe4000f8ec03f */
[----:B------:R-:W-:Y:S02]  /*16d0*/  ULEA.HI UR5, UR5, UR4, URZ, 0x6 ;  /* 0x0000000405057291 */ /* 0x000fe4000f8f303f */
[----:B------:R-:W-:Y:S02]  /*16e0*/  USEL UR10, UR45, UR7, UP0 ;  /* 0x000000072d0a7287 */ /* 0x000fe40008000000 */
[----:B------:R-:W-:Y:S02]  /*16f0*/  USHF.R.S32.HI UR9, URZ, 0x6, UR5 ;  /* 0x000000063f097899 */ /* 0x000fe40008011405 */
[----:B------:R-:W-:Y:S10]  /*1700*/  @!P0 BRA `(.L_x_349) ;  /* 0x0000002000048947 */ /* 0x000ff40003800000 */
        /* <DEDUP_REMOVED lines=37> */
.L_x_350:
[----:B------:R-:W-:Y:S01]  /*1960*/  UIMAD UR21, UR44, UR4, URZ ;  /* 0x000000042c1572a4 */ /* 0x000fe2000f8e023f */
[----:B------:R-:W-:Y:S01]  /*1970*/  IMAD.U32 R0, RZ, RZ, UR9 ;  /* 0x00000009ff007e24 */ /* 0x000fe2000f8e00ff */
[----:B------:R-:W-:Y:S01]  /*1980*/  PLOP3.LUT P0, PT, PT, PT, PT, 0x80, 0x0 ;  /* 0x000000000000781c */ /* 0x000fe20003f0f070 */
[----:B------:R-:W-:Y:S01]  /*1990*/  IMAD.U32 R3, RZ, RZ, UR4 ;  /* 0x00000004ff037e24 */ /* 0x000fe2000f8e00ff */
[----:B------:R-:W-:Y:S02]  /*19a0*/  CS2R R12, SRZ ;  /* 0x00000000000c7805 */ /* 0x000fe4000001ff00 */
[----:B------:R-:W-:Y:S02]  /*19b0*/  CS2R R150, SRZ ;  /* 0x0000000000967805 */ /* 0x000fe4000001ff00 */
[----:B------:R-:W-:Y:S02]  /*19c0*/  CS2R R148, SRZ ;  /* 0x0000000000947805 */ /* 0x000fe4000001ff00 */
[----:B------:R-:W-:-:S02]  /*19d0*/  CS2R R146, SRZ ;  /* 0x0000000000927805 */ /* 0x000fc4000001ff00 */
[----:B------:R-:W-:Y:S02]  /*19e0*/  VIADDMNMX R0, R3, UR21, R0, PT ;  /* 0x0000001503007c46 */ /* 0x000fe4000b800100 */
[----:B------:R-:W-:Y:S02]  /*19f0*/  CS2R R144, SRZ ;  /* 0x0000000000907805 */ /* 0x000fe4000001ff00 */
[----:B------:R-:W-:Y:S02]  /*1a00*/  CS2R R142, SRZ ;  /* 0x00000000008e7805 */ /* 0x000fe4000001ff00 */
[----:B------:R-:W-:Y:S02]  /*1a10*/  CS2R R140, SRZ ;  /* 0x00000000008c7805 */ /* 0x000fe4000001ff00 */
[----:B------:R-:W-:Y:S02]  /*1a20*/  R2UR UR16, R0 ;  /* 0x00000000001072ca */ /* 0x000fe400000e0000 */
        /* <DEDUP_REMOVED lines=12> */
[----:B------:R-:W-:Y:S01]  /*1af0*/  UISETP.GT.AND UP0, UPT, UR16, UR21, UPT ;  /* 0x000000151000728c */ /* 0x000fe2000bf04270 */
[----:B------:R-:W-:-:S02]  /*1b00*/  CS2R R114, SRZ ;  /* 0x0000000000727805 */ /* 0x000fc4000001ff00 */
[----:B------:R-:W-:Y:S02]  /*1b10*/  CS2R R112, SRZ ;  /* 0x0000000000707805 */ /* 0x000fe4000001ff00 */
[----:B------:R-:W-:Y:S02]  /*1b20*/  CS2R R110, SRZ ;  /* 0x00000000006e7805 */ /* 0x000fe4000001ff00 */
        /* <DEDUP_REMOVED lines=45> */
[----:B------:R-:W0:Y:S01]  /*1e00*/  SHFL.IDX PT, R0, R221, RZ, 0x1f ;  /* 0x00001fffdd007589 */ /* 0x000e2200000e0000 */
[----:B------:R-:W-:Y:S02]  /*1e10*/  ISETP.NE.AND P0, PT, RZ, UR47, PT ;  /* 0x0000002fff007c0c */ /* 0x000fe4000bf05270 */
[----:B0-----:R-:W-:Y:S01]  /*1e20*/  R2UR UR4, R0 ;  /* 0x00000000000472ca */ /* 0x001fe200000e0000 */
[----:B------:R-:W-:-:S05]  /*1e30*/  IMAD.MOV.U32 R0, RZ, RZ, 0x1 ;  /* 0x00000001ff007424 */ /* 0x000fca00078e00ff */
[----:B------:R-:W-:-:S04]  /*1e40*/  SEL R0, R0, 0x2, !P0 ;  /* 0x0000000200007807 */ /* 0x000fc80004000000 */
[----:B------:R-:W-:-:S03]  /*1e50*/  LOP3.LUT R0, R0, 0x1, RZ, 0xfc, !PT ;  /* 0x0000000100007812 */ /* 0x000fc600078efcff */
[----:B------:R-:W-:Y:S01]  /*1e60*/  ULEA.HI UR5, UR4, UR4, URZ, 0x1 ;  /* 0x0000000404057291 */ /* 0x000fe2000f8f083f */
[----:B------:R-:W-:-:S03]  /*1e70*/  ISETP.NE.AND P0, PT, R0, 0x3, PT ;  /* 0x000000030000780c */ /* 0x000fc60003f05270 */
[----:B------:R-:W-:-:S04]  /*1e80*/  ULOP3.LUT UR5, UR5, 0x1fffe, URZ, 0xc0, !UPT ;  /* 0x0001fffe05057892 */ /* 0x000fc8000f8ec03f */
[----:B------:R-:W-:-:S04]  /*1e90*/  UIADD3 UR5, UR4, -UR5, URZ ;  /* 0x8000000504057290 */ /* 0x000fc8000fffe03f */
[----:B------:R-:W-:-:S04]  /*1ea0*/  ULEA UR5, UR5, UR39, 0xf ;  /* 0x0000002705057291 */ /* 0x000fc8000f8e783f */
[----:B------:R-:W-:-:S04]  /*1eb0*/  UIADD3 UR5, UR5, 0x400, URZ ;  /* 0x0000040005057890 */ /* 0x000fc8000fffe03f */
[----:B------:R-:W-:-:S04]  /*1ec0*/  USHF.R.U32.HI UR5, URZ, 0x4, UR5 ;  /* 0x000000043f057899 */ /* 0x000fc80008011605 */
[----:B------:R-:W-:-:S04]  /*1ed0*/  ULOP3.LUT UR5, UR5, 0x3fff, URZ, 0xc0, !UPT ;  /* 0x00003fff05057892 */ /* 0x000fc8000f8ec03f */
[----:B------:R-:W-:Y:S01]  /*1ee0*/  ULOP3.LUT UR20, UR5, 0x2000000, URZ, 0xfc, !UPT ;  /* 0x0200000005147892 */ /* 0x000fe2000f8efc3f */
[----:B------:R-:W-:Y:S11]  /*1ef0*/  @!P0 BRA `(.L_x_352) ;  /* 0x0000000000048947 */ /* 0x000ff60003800000 */
[----:B------:R-:W-:Y:S01]  /*1f00*/  BPT.TRAP 0x1 ;  /* 0x000000040000795c */ /* 0x000fe20000300000 */
.L_x_352:
[----:B------:R-:W-:Y:S01]  /*1f10*/  ULEA UR17, UR48, UR39, 0x3 ;  /* 0x0000002730117291 */ /* 0x000fe2000f8e183f */
[----:B------:R-:W-:-:S05]  /*1f20*/  IMAD.U32 R0, RZ, RZ, UR36 ;  /* 0x00000024ff007e24 */ /* 0x000fca000f8e00ff */
[----:B------:R-:W-:-:S04]  /*1f30*/  SHF.L.U32 R0, R0, 0x1f, RZ ;  /* 0x0000001f00007819 */ /* 0x000fc800000006ff */
[----:B------:R-:W0:Y:S02]  /*1f40*/  SYNCS.PHASECHK.TRANS64.TRYWAIT P1, [UR17+0x28c50], R0 ;  /* 0x028c5000ff0075a7 */ /* 0x000e240008020151 */
[----:B0-----:R-:W-:Y:S05]  /*1f50*/  @!P1 BRA `(.L_x_353) ;  /* 0x000000fc009c9947 */ /* 0x001fea0003800000 */
.L_x_485:
[----:B------:R-:W-:Y:S01]  /*1f60*/  BAR.SYNC.DEFER_BLOCKING 0xe, 0x100 ;  /* 0x0384000000007b1d */ /* 0x000fe20000010000 */
[----:B------:R-:W-:Y:S02]  /*1f70*/  UIADD3 UR4, UR39, 0x26800, URZ ;  /* 0x0002680027047890 */ /* 0x000fe4000fffe03f */
[----:B------:R-:W-:Y:S02]  /*1f80*/  ULEA UR12, UR48, UR20, 0xc ;  /* 0x00000014300c7291 */ /* 0x000fe4000f8e603f */
[----:B------:R-:W-:Y:S01]  /*1f90*/  USHF.R.U32.HI UR4, URZ, 0x4, UR4 ;  /* 0x000000043f047899 */ /* 0x000fe20008011604 */
[----:B------:R-:W-:Y:S01]  /*1fa0*/  UMOV UR7, 0x40000040 ;  /* 0x4000004000077882 */ /* 0x000fe20000000000 */
[----:B------:R-:W-:Y:S02]  /*1fb0*/  UMOV UR5, 0x40000040 ;  /* 0x4000004000057882 */ /* 0x000fe40000000000 */
[----:B------:R-:W-:Y:S01]  /*1fc0*/  ULOP3.LUT UR4, UR4, 0x3fff, URZ, 0xc0, !UPT ;  /* 0x00003fff04047892 */ /* 0x000fe2000f8ec03f */
[----:B------:R-:W-:Y:S01]  /*1fd0*/  UMOV UR6, UR12 ;  /* 0x0000000c00067c82 */ /* 0x000fe20008000000 */
[----:B------:R-:W-:-:S02]  /*1fe0*/  UIADD3 UR10, UR12, 0x100, URZ ;  /* 0x000001000c0a7890 */ /* 0x000fc4000fffe03f */
[----:B------:R-:W-:Y:S01]  /*1ff0*/  ULOP3.LUT UR13, UR4, 0x10000, URZ, 0xfc, !UPT ;  /* 0x00010000040d7892 */ /* 0x000fe2000f8efc3f */
[----:B------:R-:W-:Y:S01]  /*2000*/  UMOV UR11, 0x40000040 ;  /* 0x40000040000b7882 */ /* 0x000fe20000000000 */
[----:B------:R-:W-:Y:S02]  /*2010*/  UMOV UR9, 0x40000040 ;  /* 0x4000004000097882 */ /* 0x000fe40000000000 */
[----:B------:R-:W-:Y:S02]  /*2020*/  UIADD3 UR8, UR13, 0x4, URZ ;  /* 0x000000040d087890 */ /* 0x000fe4000fffe03f */
[----:B------:R-:W-:Y:S01]  /*2030*/  UIADD3 UR14, UR12, 0x180, URZ ;  /* 0x000001800c0e7890 */ /* 0x000fe2000fffe03f */
[----:B------:R-:W-:Y:S01]  /*2040*/  UMOV UR4, UR13 ;  /* 0x0000000d00047c82 */ /* 0x000fe20008000000 */
[----:B------:R-:W-:Y:S01]  /*2050*/  UMOV UR15, 0x40000040 ;  /* 0x40000040000f7882 */ /* 0x000fe20000000000 */
[----:B------:R-:W-:-:S06]  /*2060*/  WARPGROUP.ARRIVE ;  /* 0x00000000000079c5 */ /* 0x000fcc0000000000 */
[----:B------:R-:W-:Y:S01]  /*2070*/  HGMMA.64x256x16.F32.BF16 R24, gdesc[UR4].tnspB, RZ, !UPT, gsb0 ;  /* 0x43e00000041879f0 */ /* 0x000fe2000c0018ff */
[----:B------:R-:W-:Y:S02]  /*2080*/  UIADD3 UR6, UR12, 0x80, URZ ;  /* 0x000000800c067890 */ /* 0x000fe4000fffe03f */
[----:B------:R-:W-:Y:S01]  /*2090*/  UIADD3 UR4, UR13, 0x2, URZ ;  /* 0x000000020d047890 */ /* 0x000fe2000fffe03f */
[----:B------:R-:W-:Y:S01]  /*20a0*/  UMOV UR7, 0x40000040 ;  /* 0x4000004000077882 */ /* 0x000fe20000000000 */
[----:B------:R-:W-:Y:S01]  /*20b0*/  UMOV UR5, 0x40000040 ;  /* 0x4000004000057882 */ /* 0x000fe20000000000 */
[----:B------:R-:W-:-:S03]  /*20c0*/  UIADD3 UR12, UR13, 0x6, URZ ;  /* 0x000000060d0c7890 */ /* 0x000fc6000fffe03f */
[----:B------:R-:W-:Y:S01]  /*20d0*/  UMOV UR13, 0x40000040 ;  /* 0x40000040000d7882 */ /* 0x000fe20000000000 */
[----:B------:R-:W-:Y:S02]  /*20e0*/  WARPGROUP.DEPBAR.LE gsb0, 0x0 ;  /* 0x00008000000079c5 */ /* 0x000fe40000010000 */
[----:B------:R-:W-:-:S15]  /*20f0*/  WARPGROUP.ARRIVE ;  /* 0x00000000000079c5 */ /* 0x000fde0000000000 */
[----:B------:R-:W-:-:S01]  /*2100*/  NOP ;  /* 0x0000000000007918 */ /* 0x000fc20000000000 */
        /* <DEDUP_REMOVED lines=13> */
.L_x_354:
[----:B------:R-:W-:-:S04]  /*21e0*/  UIADD3 UR6, UR17, 0x28c60, URZ ;  /* 0x00028c6011067890 */ /* 0x000fc8000fffe03f */
[----:B------:R-:W-:-:S09]  /*21f0*/  UPRMT UR6, UR38, 0x654, UR6 ;  /* 0x0000065426067896 */ /* 0x000fd20008000006 */
[----:B------:R-:W-:Y:S01]  /*2200*/  SYNCS.ARRIVE.TRANS64.RED.A1T0 RZ, [UR6], RZ ;  /* 0x000000ffffff79a7 */ /* 0x000fe20008100406 */
[----:B------:R-:W-:-:S04]  /*2210*/  UIADD3 UR6, UR16, -0x2, URZ ;  /* 0xfffffffe10067890 */ /* 0x000fc8000fffe03f */
[----:B------:R-:W-:-:S06]  /*2220*/  UISETP.GE.AND UP0, UPT, UR6, UR21, UPT ;  /* 0x000000150600728c */ /* 0x000fcc000bf06270 */
[----:B------:R-:W-:-:S13]  /*2230*/  PLOP3.LUT P1, PT, PT, PT, UP0, 0x80, 0x0 ;  /* 0x000000000000781c */ /* 0x000fda0003f2f008 */
[----:B------:R-:W-:Y:S05]  /*2240*/  @!P1 BRA `(.L_x_355) ;  /* 0x0000000800f89947 */ /* 0x000fea0003800000 */
[----:B------:R-:W-:-:S05]  /*2250*/  UMOV UR22, UR6 ;  /* 0x0000000600167c82 */ /* 0x000fca0008000000 */
.L_x_361:
[----:B------:R-:W-:Y:S01]  /*2260*/  BAR.SYNC.DEFER_BLOCKING 0xe, 0x100 ;  /* 0x0384000000007b1d */ /* 0x000fe20000010000 */
[----:B01----:R-:W-:Y:S01]  /*2270*/  IMAD.U32 R3, RZ, RZ, UR48 ;  /* 0x00000030ff037e24 */ /* 0x003fe2000f8e00ff */
[----:B------:R-:W-:-:S03]  /*2280*/  UIADD3 UR48, UR48, 0x1, URZ ;  /* 0x0000000130307890 */ /* 0x000fc6000fffe03f */
[----:B------:R-:W-:Y:S01]  /*2290*/  IMAD R0, R3, 0x40, R16 ;  /* 0x0000004003007824 */ /* 0x000fe200078e0210 */
[----:B------:R-:W-:-:S04]  /*22a0*/  UISETP.NE.AND UP0, UPT, UR48, 0x2, UPT ;  /* 0x000000023000788c */ /* 0x000fc8000bf05270 */
[----:B------:R-:W-:Y:S01]  /*22b0*/  LEA R0, R0, UR39, 0x2 ;  /* 0x0000002700007c11 */ /* 0x000fe2000f8e10ff */
[----:B------:R-:W-:Y:S02]  /*22c0*/  USEL UR6, URZ, 0x1, UP0 ;  /* 0x000000013f067887 */ /* 0x000fe40008000000 */
[----:B------:R-:W-:Y:S02]  /*22d0*/  USEL UR48, UR48, URZ, UP0 ;  /* 0x0000003f30307287 */ /* 0x000fe40008000000 */
[----:B------:R-:W-:Y:S01]  /*22e0*/  ULOP3.LUT UR36, UR36, UR6, URZ, 0x3c, !UPT ;  /* 0x0000000624247292 */ /* 0x000fe2000f8e3c3f */
        /* <DEDUP_REMOVED lines=132> */
.L_x_356:
[----:B------:R-:W-:Y:S01]  /*2b30*/  ULEA UR6, UR48, UR39, 0x3 ;  /* 0x0000002730067291 */ /* 0x000fe2000f8e183f */
[----:B------:R-:W-:-:S05]  /*2b40*/  IMAD.U32 R0, RZ, RZ, UR36 ;  /* 0x00000024ff007e24 */ /* 0x000fca000f8e00ff */
[----:B------:R-:W-:-:S04]  /*2b50*/  SHF.L.U32 R0, R0, 0x1f, RZ ;  /* 0x0000001f00007819 */ /* 0x000fc800000006ff */
[----:B------:R0:W1:Y:S01]  /*2b60*/  SYNCS.PHASECHK.TRANS64.TRYWAIT P1, [UR6+0x28c50], R0 ;  /* 0x028c5000ff0075a7 */ /* 0x0000620008020146 */
[----:B------:R-:W-:Y:S05]  /*2b70*/  @!P0 BRA `(.L_x_357) ;  /* 0x0000000000048947 */ /* 0x000fea0003800000 */
[----:B------:R-:W-:Y:S01]  /*2b80*/  BPT.TRAP 0x1 ;  /* 0x000000040000795c */ /* 0x000fe20000300000 */
.L_x_357:
[----:B-1----:R-:W-:Y:S05]  /*2b90*/  @P1 BRA `(.L_x_358) ;  /* 0x0000000000081947 */ /* 0x002fea0003800000 */
[----:B------:R-:W1:Y:S02]  /*2ba0*/  SYNCS.PHASECHK.TRANS64.TRYWAIT P1, [UR6+0x28c50], R0 ;  /* 0x028c5000ff0075a7 */ /* 0x000e640008020146 */
[----:B-1----:R-:W-:Y:S05]  /*2bb0*/  @!P1 BRA `(.L_x_359) ;  /* 0x000000f0009c9947 */ /* 0x002fea0003800000 */
.L_x_358:
[----:B------:R-:W-:Y:S01]  /*2bc0*/  UIADD3 UR6, UR39, 0x26800, URZ ;  /* 0x0002680027067890 */ /* 0x000fe2000fffe03f */
[----:B------:R-:W-:Y:S01]  /*2bd0*/  WARPGROUP.ARRIVE ;  /* 0x00000000000079c5 */ /* 0x000fe20000000000 */
[----:B------:R-:W-:Y:S02]  /*2be0*/  ULEA UR18, UR48, UR20, 0xc ;  /* 0x0000001430127291 */ /* 0x000fe4000f8e603f */
[----:B------:R-:W-:Y:S01]  /*2bf0*/  USHF.R.U32.HI UR6, URZ, 0x4, UR6 ;  /* 0x000000043f067899 */ /* 0x000fe20008011606 */
[----:B------:R-:W-:Y:S01]  /*2c00*/  UMOV UR19, 0x40000040 ;  /* 0x4000004000137882 */ /* 0x000fe20000000000 */
[----:B------:R-:W-:Y:S02]  /*2c10*/  UMOV UR17, 0x40000040 ;  /* 0x4000004000117882 */ /* 0x000fe40000000000 */
[----:B------:R-:W-:Y:S01]  /*2c20*/  ULOP3.LUT UR6, UR6, 0x3fff, URZ, 0xc0, !UPT ;  /* 0x00003fff06067892 */ /* 0x000fe2000f8ec03f */
[----:B------:R-:W-:Y:S01]  /*2c30*/  UMOV UR7, 0x40000040 ;  /* 0x4000004000077882 */ /* 0x000fe20000000000 */
[----:B------:R-:W-:-:S02]  /*2c40*/  UIADD3 UR10, UR18, 0x100, URZ ;  /* 0x00000100120a7890 */ /* 0x000fc4000fffe03f */
[----:B------:R-:W-:Y:S02]  /*2c50*/  ULOP3.LUT UR16, UR6, 0x10000, URZ, 0xfc, !UPT ;  /* 0x0001000006107892 */ /* 0x000fe4000f8efc3f */
[----:B------:R-:W-:Y:S01]  /*2c60*/  UIADD3 UR6, UR18, 0x80, URZ ;  /* 0x0000008012067890 */ /* 0x000fe2000fffe03f */
[----:B------:R-:W-:Y:S01]  /*2c70*/  UMOV UR11, 0x40000040 ;  /* 0x40000040000b7882 */ /* 0x000fe20000000000 */
[----:B------:R-:W-:Y:S01]  /*2c80*/  UIADD3 UR14, UR18, 0x180, URZ ;  /* 0x00000180120e7890 */ /* 0x000fe2000fffe03f */
[----:B------:R-:W-:-:S04]  /*2c90*/  UMOV UR15, 0x40000040 ;  /* 0x40000040000f7882 */ /* 0x000fc80000000000 */
        /* <DEDUP_REMOVED lines=17> */
.L_x_360:
[----:B------:R-:W-:Y:S02]  /*2db0*/  UISETP.GT.AND UP0, UPT, UR22, UR21, UPT ;  /* 0x000000151600728c */ /* 0x000fe4000bf04270 */
[----:B------:R-:W-:Y:S02]  /*2dc0*/  ULEA UR6, UR48, UR39, 0x3 ;  /* 0x0000002730067291 */ /* 0x000fe4000f8e183f */
[----:B------:R-:W-:Y:S02]  /*2dd0*/  UIADD3 UR22, UR22, -0x1, URZ ;  /* 0xffffffff16167890 */ /* 0x000fe4000fffe03f */
[----:B------:R-:W-:Y:S01]  /*2de0*/  UIADD3 UR6, UR6, 0x28c60, URZ ;  /* 0x00028c6006067890 */ /* 0x000fe2000fffe03f */
[----:B------:R-:W-:-:S03]  /*2df0*/  PLOP3.LUT P1, PT, PT, PT, UP0, 0x80, 0x0 ;  /* 0x000000000000781c */ /* 0x000fc60003f2f008 */
[----:B------:R-:W-:-:S09]  /*2e00*/  UPRMT UR6, UR38, 0x654, UR6 ;  /* 0x0000065426067896 */ /* 0x000fd20008000006 */
[----:B------:R-:W-:Y:S01]  /*2e10*/  SYNCS.ARRIVE.TRANS64.RED.A1T0 RZ, [UR6], RZ ;  /* 0x000000ffffff79a7 */ /* 0x000fe20008100406 */
[----:B------:R-:W-:Y:S05]  /*2e20*/  @P1 BRA `(.L_x_361) ;  /* 0xfffffff4000c1947 */ /* 0x000fea000383ffff */
.L_x_355:
[----:B------:R-:W-:Y:S01]  /*2e30*/  BAR.SYNC.DEFER_BLOCKING 0xe, 0x100 ;  /* 0x0384000000007b1d */ /* 0x000fe20000010000 */
[----:B01----:R-:W-:Y:S01]  /*2e40*/  IMAD.U32 R3, RZ, RZ, UR48 ;  /* 0x00000030ff037e24 */ /* 0x003fe2000f8e00ff */
[----:B------:R-:W-:Y:S01]  /*2e50*/  UIADD3 UR48, UR48, 0x1, URZ ;  /* 0x0000000130307890 */ /* 0x000fe2000fffe03f */
[----:B------:R-:W-:Y:S02]  /*2e60*/  PLOP3.LUT P0, PT, PT, PT, PT, 0x8, 0x0 ;  /* 0x000000000000781c */ /* 0x000fe40003f0e170 */
[----:B------:R-:W-:Y:S01]  /*2e70*/  CS2R R12, SRZ ;  /* 0x00000000000c7805 */ /* 0x000fe2000001ff00 */
        /* <DEDUP_REMOVED lines=138> */
.L_x_349:
        /* <DEDUP_REMOVED lines=37> */
.L_x_362:
        /* <DEDUP_REMOVED lines=103> */
.L_x_363:
[----:B------:R-:W-:Y:S01]  /*3fe0*/  ULEA.HI UR4, UR46, UR46, URZ, 0x1 ;  /* 0x0000002e2e047291 */ /* 0x000fe2000f8f083f */
[----:B------:R-:W-:Y:S01]  /*3ff0*/  IMAD.MOV.U32 R3, RZ, RZ, 0x1 ;  /* 0x00000001ff037424 */ /* 0x000fe200078e00ff */
[----:B------:R-:W-:Y:S02]  /*4000*/  ISETP.NE.AND P0, PT, RZ, UR47, PT ;  /* 0x0000002fff007c0c */ /* 0x000fe4000bf05270 */
[----:B------:R-:W-:Y:S02]  /*4010*/  ULOP3.LUT UR4, UR4, 0xfffffffe, URZ, 0xc0, !UPT ;  /* 0xfffffffe04047892 */ /* 0x000fe4000f8ec03f */
[----:B------:R-:W-:Y:S02]  /*4020*/  SEL R3, R3, 0x2, !P0 ;  /* 0x0000000203037807 */ /* 0x000fe40004000000 */
[----:B------:R-:W-:Y:S02]  /*4030*/  UIADD3 UR4, UR46, -UR4, URZ ;  /* 0x800000042e047290 */ /* 0x000fe4000fffe03f */
[----:B------:R-:W-:-:S04]  /*4040*/  LOP3.LUT R3, R3, 0x1, RZ, 0xfc, !PT ;  /* 0x0000000103037812 */ /* 0x000fc800078efcff */
[----:B------:R-:W-:Y:S01]  /*4050*/  IMAD.U32 R0, RZ, RZ, UR4 ;  /* 0x00000004ff007e24 */ /* 0x000fe2000f8e00ff */
[----:B------:R-:W-:-:S04]  /*4060*/  ISETP.NE.AND P0, PT, R3, 0x3, PT ;  /* 0x000000030300780c */ /* 0x000fc80003f05270 */
[----:B------:R-:W-:-:S04]  /*4070*/  SHF.L.U32 R0, R0, 0x1f, RZ ;  /* 0x0000001f00007819 */ /* 0x000fc800000006ff */
[----:B------:R-:W0:Y:S02]  /*4080*/  SYNCS.PHASECHK.TRANS64.TRYWAIT P1, [UR39+0x28c00], R0 ;  /* 0x028c0000ff0075a7 */ /* 0x000e240008020167 */
[----:B0-----:R-:W-:Y:S05]  /*4090*/  @!P1 BRA `(.L_x_364) ;  /* 0x000000dc007c9947 */ /* 0x001fea0003800000 */
.L_x_486:
[----:B------:R-:W-:Y:S05]  /*40a0*/  @!P0 BRA `(.L_x_365) ;  /* 0x0000000000048947 */ /* 0x000fea0003800000 */
[----:B------:R-:W-:Y:S01]  /*40b0*/  BPT.TRAP 0x1 ;  /* 0x000000040000795c */ /* 0x000fe20000300000 */
.L_x_365:
[----:B------:R-:W-:Y:S02]  /*40c0*/  IMAD.U32 R7, RZ, RZ, UR48 ;  /* 0x00000030ff077e24 */ /* 0x000fe4000f8e00ff */
[----:B------:R-:W-:-:S03]  /*40d0*/  IMAD.U32 R8, RZ, RZ, UR36 ;  /* 0x00000024ff087e24 */ /* 0x000fc6000f8e00ff */
[----:B------:R-:W-:Y:S02]  /*40e0*/  LEA R7, R7, UR39, 0x3 ;  /* 0x0000002707077c11 */ /* 0x000fe4000f8e18ff */
[----:B------:R-:W-:-:S04]  /*40f0*/  SHF.L.U32 R8, R8, 0x1f, RZ ;  /* 0x0000001f08087819 */ /* 0x000fc800000006ff */
[----:B------:R1:W2:Y:S01]  /*4100*/  SYNCS.PHASECHK.TRANS64.TRYWAIT P1, [R7+URZ+0x28c30], R8 ;  /* 0x028c3008070075a7 */ /* 0x0002a2000802017f */
[----:B------:R-:W-:Y:S05]  /*4110*/  @!P0 BRA `(.L_x_366) ;  /* 0x0000000000048947 */ /* 0x000fea0003800000 */
[----:B------:R-:W-:Y:S01]  /*4120*/  BPT.TRAP 0x1 ;  /* 0x000000040000795c */ /* 0x000fe20000300000 */
.L_x_366:
[----:B--2---:R-:W-:Y:S05]  /*4130*/  @P1 BRA `(.L_x_367) ;  /* 0x0000000000081947 */ /* 0x004fea0003800000 */
[----:B------:R-:W2:Y:S02]  /*4140*/  SYNCS.PHASECHK.TRANS64.TRYWAIT P1, [R7+URZ+0x28c30], R8 ;  /* 0x028c3008070075a7 */ /* 0x000ea4000802017f */
[----:B--2---:R-:W-:Y:S05]  /*4150*/  @!P1 BRA `(.L_x_368) ;  /* 0x000000dc00649947 */ /* 0x004fea0003800000 */
.L_x_367:
[----:B------:R-:W-:-:S04]  /*4160*/  UIADD3 UR4, UR39, 0x22400, URZ ;  /* 0x0002240027047890 */ /* 0x000fc8000fffe03f */
[----:B------:R-:W-:-:S04]  /*4170*/  USHF.R.U32.HI UR4, URZ, 0x4, UR4 ;  /* 0x000000043f047899 */ /* 0x000fc80008011604 */
[----:B------:R-:W-:-:S06]  /*4180*/  ULOP3.LUT UR4, UR4, 0x3fff, URZ, 0xc0, !UPT ;  /* 0x00003fff04047892 */ /* 0x000fcc000f8ec03f */
[----:B0-----:R-:W-:Y:S01]  /*4190*/  IMAD.U32 R3, RZ, RZ, UR4 ;  /* 0x00000004ff037e24 */ /* 0x001fe2000f8e00ff */
[----:B------:R-:W-:Y:S05]  /*41a0*/  WARPSYNC.ALL ;  /* 0x0000000000007948 */ /* 0x000fea0003800000 */
[----:B------:R-:W-:-:S04]  /*41b0*/  LOP3.LUT R3, R3, 0x10000, RZ, 0xfc, !PT ;  /* 0x0001000003037812 */ /* 0x000fc800078efcff */
[----:B------:R-:W-:Y:S01]  /*41c0*/  R2UR UR12, R3 ;  /* 0x00000000030c72ca */ /* 0x000fe200000e0000 */
[----:B------:R-:W-:Y:S01]  /*41d0*/  UIADD3 UR4, UR39, 0x20400, URZ ;  /* 0x0002040027047890 */ /* 0x000fe2000fffe03f */
[----:B------:R-:W-:Y:S01]  /*41e0*/  WARPGROUP.ARRIVE ;  /* 0x00000000000079c5 */ /* 0x000fe20000000000 */
[----:B------:R-:W-:Y:S01]  /*41f0*/  UMOV UR7, 0x40000040 ;  /* 0x4000004000077882 */ /* 0x000fe20000000000 */
[----:B------:R-:W-:Y:S01]  /*4200*/  UMOV UR5, 0x40000040 ;  /* 0x4000004000057882 */ /* 0x000fe20000000000 */
[----:B------:R-:W-:Y:S01]  /*4210*/  USHF.R.U32.HI UR4, URZ, 0x4, UR4 ;  /* 0x000000043f047899 */ /* 0x000fe20008011604 */
[----:B------:R-:W-:Y:S01]  /*4220*/  UMOV UR11, 0x40000040 ;  /* 0x40000040000b7882 */ /* 0x000fe20000000000 */
[----:B------:R-:W-:Y:S02]  /*4230*/  UMOV UR9, 0x40000040 ;  /* 0x4000004000097882 */ /* 0x000fe40000000000 */
[----:B------:R-:W-:Y:S01]  /*4240*/  ULOP3.LUT UR4, UR4, 0x3fff, URZ, 0xc0, !UPT ;  /* 0x00003fff04047892 */ /* 0x000fe2000f8ec03f */
[----:B------:R-:W-:-:S03]  /*4250*/  UMOV UR15, 0x40000040 ;  /* 0x40000040000f7882 */ /* 0x000fc60000000000 */
[----:B------:R-:W-:Y:S02]  /*4260*/  ULEA UR12, UR48, UR12, 0x9 ;  /* 0x0000000c300c7291 */ /* 0x000fe4000f8e483f */
[----:B------:R-:W-:Y:S02]  /*4270*/  ULOP3.LUT UR13, UR4, 0x10000, URZ, 0xfc, !UPT ;  /* 0x00010000040d7892 */ /* 0x000fe4000f8efc3f */
[----:B------:R-:W-:Y:S02]  /*4280*/  UIADD3 UR10, UR12, 0x4, URZ ;  /* 0x000000040c0a7890 */ /* 0x000fe4000fffe03f */
[----:B------:R-:W-:Y:S01]  /*4290*/  UIADD3 UR8, UR13, 0x4, URZ ;  /* 0x000000040d087890 */ /* 0x000fe2000fffe03f */
[----:B------:R-:W-:Y:S02]  /*42a0*/  UMOV UR6, UR12 ;  /* 0x0000000c00067c82 */ /* 0x000fe40008000000 */
[----:B------:R-:W-:Y:S01]  /*42b0*/  UMOV UR4, UR13 ;  /* 0x0000000d00047c82 */ /* 0x000fe20008000000 */
[----:B------:R-:W-:Y:S01]  /*42c0*/  UIADD3 UR14, UR12, 0x6, URZ ;  /* 0x000000060c0e7890 */ /* 0x000fe2000fffe03f */
[----:B------:R-:W-:Y:S01]  /*42d0*/  HGMMA.64x64x16.F32.BF16 R24, gdesc[UR4], RZ, !UPT, gsb0 ;  /* 0x00e00000041879f0 */ /* 0x000fe2000c0018ff */
[----:B------:R-:W-:-:S02]  /*42e0*/  UIADD3 UR6, UR12, 0x2, URZ ;  /* 0x000000020c067890 */ /* 0x000fc4000fffe03f */
[----:B------:R-:W-:Y:S01]  /*42f0*/  UIADD3 UR4, UR13, 0x2, URZ ;  /* 0x000000020d047890 */ /* 0x000fe2000fffe03f */
[----:B------:R-:W-:Y:S01]  /*4300*/  UMOV UR7, 0x40000040 ;  /* 0x4000004000077882 */ /* 0x000fe20000000000 */
[----:B------:R-:W-:Y:S01]  /*4310*/  UMOV UR5, 0x40000040 ;  /* 0x4000004000057882 */ /* 0x000fe20000000000 */
[----:B------:R-:W-:-:S03]  /*4320*/  UIADD3 UR12, UR13, 0x6, URZ ;  /* 0x000000060d0c7890 */ /* 0x000fc6000fffe03f */
        /* <DEDUP_REMOVED lines=13> */
.L_x_369:
[----:B------:R-:W-:Y:S01]  /*4400*/  UIMAD UR53, UR52, -0x40, UR53 ;  /* 0xffffffc0343578a4 */ /* 0x000fe2000f8e0235 */
[----:B------:R-:W-:Y:S01]  /*4410*/  R2UR UR6, R7 ;  /* 0x00000000070672ca */ /* 0x000fe200000e0000 */
[----:B------:R-:W-:-:S04]  /*4420*/  ULDC UR10, c[0x0][0x988] ;  /* 0x00026200000a7ab9 */ /* 0x000fc80000000800 */
[----:B------:R-:W-:-:S05]  /*4430*/  IMAD.U32 R5, RZ, RZ, UR53 ;  /* 0x00000035ff057e24 */ /* 0x000fca000f8e00ff */
[----:B------:R-:W-:-:S03]  /*4440*/  IADD3 R0, -R222, 0x40, R5 ;  /* 0x00000040de007810 */ /* 0x000fc60007ffe105 */
[----:B------:R-:W-:Y:S01]  /*4450*/  UIADD3 UR6, UR6, 0x28c40, URZ ;  /* 0x00028c4006067890 */ /* 0x000fe2000fffe03f */
[C---:B------:R-:W-:Y:S02]  /*4460*/  ISETP.GT.AND P5, PT, R0.reuse, RZ, PT ;  /* 0x000000ff0000720c */ /* 0x040fe40003fa4270 */
[C---:B------:R-:W-:Y:S01]  /*4470*/  ISETP.GT.AND P4, PT, R0.reuse, 0x1, PT ;  /* 0x000000010000780c */ /* 0x040fe20003f84270 */
[----:B------:R-:W-:Y:S01]  /*4480*/  UPRMT UR6, UR38, 0x654, UR6 ;  /* 0x0000065426067896 */ /* 0x000fe20008000006 */
[----:B------:R-:W-:Y:S02]  /*4490*/  ISETP.GT.AND P3, PT, R0, 0x8, PT ;  /* 0x000000080000780c */ /* 0x000fe40003f64270 */
[----:B------:R-:W-:Y:S02]  /*44a0*/  FSEL R24, R24, -INF , P5 ;  /* 0xff80000018187808 */ /* 0x000fe40002800000 */
[----:B------:R-:W-:Y:S02]  /*44b0*/  FSEL R25, R25, -INF , P4 ;  /* 0xff80000019197808 */ /* 0x000fe40002000000 */
[----:B------:R-:W-:-:S02]  /*44c0*/  ISETP.GT.AND P2, PT, R0, 0x9, PT ;  /* 0x000000090000780c */ /* 0x000fc40003f44270 */
[----:B------:R-:W-:Y:S01]  /*44d0*/  FSEL R28, R28, -INF , P3 ;  /* 0xff8000001c1c7808 */ /* 0x000fe20001800000 */
[----:B------:R-:W-:Y:S01]  /*44e0*/  SYNCS.ARRIVE.TRANS64.RED.A1T0 RZ, [UR6], RZ ;  /* 0x000000ffffff79a7 */ /* 0x000fe20008100406 */
        /* <DEDUP_REMOVED lines=67> */
[----:B------:R-:W-:Y:S01]  /*4920*/  FMNMX.FTZ R0, R42, R5, !PT ;  /* 0x000000052a007209 */ /* 0x000fe20007810000 */
[----:B------:R-:W-:Y:S01]  /*4930*/  BAR.SYNC.DEFER_BLOCKING 0xf, 0x100 ;  /* 0x03c4000000007b1d */ /* 0x000fe20000010000 */
        /* <DEDUP_REMOVED lines=12> */
[----:B------:R-:W-:Y:S01]  /*4a00*/  MUFU.EX2 R24, R24 ;  /* 0x0000001800187308 */ /* 0x000fe20000000800 */
[--C-:B------:R-:W-:Y:S01]  /*4a10*/  FFMA.FTZ R32, R32, UR10, -R6.reuse ;  /* 0x0000000a20207c23 */ /* 0x100fe20008010806 */
[--C-:B------:R-:W-:Y:S01]  /*4a20*/  FFMA.FTZ R33, R33, UR10, -R6.reuse ;  /* 0x0000000a21217c23 */ /* 0x100fe20008010806 */
[----:B------:R-:W-:Y:S01]  /*4a30*/  FMNMX.FTZ R0, R54, R5, !PT ;  /* 0x0000000536007209 */ /* 0x000fe20007810000 */
[--C-:B------:R-:W-:Y:S01]  /*4a40*/  FFMA.FTZ R36, R36, UR10, -R6.reuse ;  /* 0x0000000a24247c23 */ /* 0x100fe20008010806 */
[--C-:B------:R-:W-:Y:S01]  /*4a50*/  FFMA.FTZ R37, R37, UR10, -R6.reuse ;  /* 0x0000000a25257c23 */ /* 0x100fe20008010806 */
[--C-:B------:R-:W-:Y:S01]  /*4a60*/  FFMA.FTZ R40, R40, UR10, -R6.reuse ;  /* 0x0000000a28287c23 */ /* 0x100fe20008010806 */
[----:B------:R-:W-:Y:S01]  /*4a70*/  FMNMX.FTZ R0, R55, R0, !PT ;  /* 0x0000000037007209 */ /* 0x000fe20007810000 */
[----:B------:R-:W0:Y:S01]  /*4a80*/  MUFU.EX2 R25, R25 ;  /* 0x0000001900197308 */ /* 0x000e220000000800 */
[--C-:B------:R-:W-:Y:S01]  /*4a90*/  FFMA.FTZ R41, R41, UR10, -R6.reuse ;  /* 0x0000000a29297c23 */ /* 0x100fe20008010806 */
[--C-:B------:R-:W-:Y:S01]  /*4aa0*/  FFMA.FTZ R44, R44, UR10, -R6.reuse ;  /* 0x0000000a2c2c7c23 */ /* 0x100fe20008010806 */
[--C-:B------:R-:W-:Y:S01]  /*4ab0*/  FFMA.FTZ R45, R45, UR10, -R6.reuse ;  /* 0x0000000a2d2d7c23 */ /* 0x100fe20008010806 */
[----:B------:R-:W3:Y:S01]  /*4ac0*/  SHFL.BFLY PT, R5, R0, 0x2, 0x1f ;  /* 0x0c401f0000057f89 */ /* 0x000ee200000e0000 */
[--C-:B------:R-:W-:Y:S01]  /*4ad0*/  FFMA.FTZ R48, R48, UR10, -R6.reuse ;  /* 0x0000000a30307c23 */ /* 0x100fe20008010806 */
[--C-:B------:R-:W-:Y:S01]  /*4ae0*/  FFMA.FTZ R49, R49, UR10, -R6.reuse ;  /* 0x0000000a31317c23 */ /* 0x100fe20008010806 */
[--C-:B------:R-:W-:Y:S01]  /*4af0*/  FFMA.FTZ R52, R52, UR10, -R6.reuse ;  /* 0x0000000a34347c23 */ /* 0x100fe20008010806 */
[----:B------:R-:W-:Y:S01]  /*4b00*/  MUFU.EX2 R28, R28 ;  /* 0x0000001c001c7308 */ /* 0x000fe20000000800 */
[----:B------:R-:W-:-:S07]  /*4b10*/  FFMA.FTZ R6, R53, UR10, -R6 ;  /* 0x0000000a35067c23 */ /* 0x000fce0008010806 */
[----:B------:R-:W4:Y:S01]  /*4b20*/  MUFU.EX2 R29, R29 ;  /* 0x0000001d001d7308 */ /* 0x000f220000000800 */
[----:B0-----:R-:W-:Y:S01]  /*4b30*/  FADD.FTZ R11, R24, R25 ;  /* 0x00000019180b7221 */ /* 0x001fe20000010000 */
[----:B------:R-:W-:-:S06]  /*4b40*/  F2FP.BF16.F32.PACK_AB R152, R25, R24 ;  /* 0x000000181998723e */ /* 0x000fcc00000010ff */
[----:B------:R-:W-:Y:S01]  /*4b50*/  MUFU.EX2 R32, R32 ;  /* 0x0000002000207308 */ /* 0x000fe20000000800 */
[----:B---3--:R-:W-:-:S07]  /*4b60*/  FMNMX.FTZ R5, R0, R5, !PT ;  /* 0x0000000500057209 */ /* 0x008fce0007810000 */
[----:B------:R-:W0:Y:S01]  /*4b70*/  MUFU.EX2 R33, R33 ;  /* 0x0000002100217308 */ /* 0x000e220000000800 */
[----:B------:R-:W3:Y:S01]  /*4b80*/  SHFL.BFLY PT, R0, R5, 0x1, 0x1f ;  /* 0x0c201f0005007f89 */ /* 0x000ee200000e0000 */
[----:B----4-:R-:W-:-:S06]  /*4b90*/  F2FP.BF16.F32.PACK_AB R154, R29, R28 ;  /* 0x0000001c1d9a723e */ /* 0x010fcc00000010ff */
[----:B------:R-:W-:Y:S08]  /*4ba0*/  MUFU.EX2 R36, R36 ;  /* 0x0000002400247308 */ /* 0x000ff00000000800 */
[----:B------:R-:W4:Y:S01]  /*4bb0*/  MUFU.EX2 R37, R37 ;  /* 0x0000002500257308 */ /* 0x000f220000000800 */
[----:B0-----:R-:W-:-:S07]  /*4bc0*/  F2FP.BF16.F32.PACK_AB R156, R33, R32 ;  /* 0x00000020219c723e */ /* 0x001fce00000010ff */
[----:B------:R-:W-:Y:S01]  /*4bd0*/  MUFU.EX2 R40, R40 ;  /* 0x0000002800287308 */ /* 0x000fe20000000800 */
[----:B---3--:R-:W-:-:S04]  /*4be0*/  FMNMX.FTZ R0, R5, R0, !PT ;  /* 0x0000000005007209 */ /* 0x008fc80007810000 */
[C---:B------:R-:W-:Y:S01]  /*4bf0*/  FSETP.NEU.FTZ.AND P1, PT, R0.reuse, -INF , PT ;  /* 0xff8000000000780b */ /* 0x040fe20003f3d000 */
[----:B------:R-:W-:Y:S02]  /*4c00*/  FMUL.FTZ R5, R0, UR10 ;  /* 0x0000000a00057c20 */ /* 0x000fe40008410000 */
[----:B------:R-:W0:Y:S01]  /*4c10*/  MUFU.EX2 R41, R41 ;  /* 0x0000002900297308 */ /* 0x000e220000000800 */
[----:B----4-:R-:W-:Y:S02]  /*4c20*/  F2FP.BF16.F32.PACK_AB R158, R37, R36 ;  /* 0x00000024259e723e */ /* 0x010fe400000010ff */
[----:B------:R-:W-:-:S05]  /*4c30*/  FSEL R9, R5, RZ, P1 ;  /* 0x000000ff05097208 */ /* 0x000fca0000800000 */
[--C-:B------:R-:W-:Y:S01]  /*4c40*/  FFMA.FTZ R26, R26, UR10, -R9.reuse ;  /* 0x0000000a1a1a7c23 */ /* 0x100fe20008010809 */
[--C-:B------:R-:W-:Y:S01]  /*4c50*/  FFMA.FTZ R27, R27, UR10, -R9.reuse ;  /* 0x0000000a1b1b7c23 */ /* 0x100fe20008010809 */
[--C-:B------:R-:W-:Y:S01]  /*4c60*/  FFMA.FTZ R30, R30, UR10, -R9.reuse ;  /* 0x0000000a1e1e7c23 */ /* 0x100fe20008010809 */
[--C-:B------:R-:W-:Y:S01]  /*4c70*/  FFMA.FTZ R31, R31, UR10, -R9.reuse ;  /* 0x0000000a1f1f7c23 */ /* 0x100fe20008010809 */
[--C-:B------:R-:W-:Y:S01]  /*4c80*/  FFMA.FTZ R34, R34, UR10, -R9.reuse ;  /* 0x0000000a22227c23 */ /* 0x100fe20008010809 */
[--C-:B------:R-:W-:Y:S01]  /*4c90*/  FFMA.FTZ R35, R35, UR10, -R9.reuse ;  /* 0x0000000a23237c23 */ /* 0x100fe20008010809 */
[----:B------:R-:W-:Y:S01]  /*4ca0*/  MUFU.EX2 R26, R26 ;  /* 0x0000001a001a7308 */ /* 0x000fe20000000800 */
[--C-:B------:R-:W-:Y:S01]  /*4cb0*/  FFMA.FTZ R38, R38, UR10, -R9.reuse ;  /* 0x0000000a26267c23 */ /* 0x100fe20008010809 */
[--C-:B------:R-:W-:Y:S01]  /*4cc0*/  FFMA.FTZ R39, R39, UR10, -R9.reuse ;  /* 0x0000000a27277c23 */ /* 0x100fe20008010809 */
[--C-:B------:R-:W-:Y:S01]  /*4cd0*/  FFMA.FTZ R42, R42, UR10, -R9.reuse ;  /* 0x0000000a2a2a7c23 */ /* 0x100fe20008010809 */
[--C-:B------:R-:W-:Y:S01]  /*4ce0*/  FFMA.FTZ R43, R43, UR10, -R9.reuse ;  /* 0x0000000a2b2b7c23 */ /* 0x100fe20008010809 */
[--C-:B------:R-:W-:Y:S01]  /*4cf0*/  FFMA.FTZ R46, R46, UR10, -R9.reuse ;  /* 0x0000000a2e2e7c23 */ /* 0x100fe20008010809 */
[--C-:B------:R-:W-:Y:S01]  /*4d00*/  FFMA.FTZ R47, R47, UR10, -R9.reuse ;  /* 0x0000000a2f2f7c23 */ /* 0x100fe20008010809 */
[--C-:B------:R-:W-:Y:S01]  /*4d10*/  FFMA.FTZ R50, R50, UR10, -R9.reuse ;  /* 0x0000000a32327c23 */ /* 0x100fe20008010809 */
[----:B------:R-:W3:Y:S01]  /*4d20*/  MUFU.EX2 R27, R27 ;  /* 0x0000001b001b7308 */ /* 0x000ee20000000800 */
[--C-:B------:R-:W-:Y:S01]  /*4d30*/  FFMA.FTZ R51, R51, UR10, -R9.reuse ;  /* 0x0000000a33337c23 */ /* 0x100fe20008010809 */
[--C-:B------:R-:W-:Y:S01]  /*4d40*/  FFMA.FTZ R54, R54, UR10, -R9.reuse ;  /* 0x0000000a36367c23 */ /* 0x100fe20008010809 */
[----:B------:R-:W-:Y:S01]  /*4d50*/  FFMA.FTZ R9, R55, UR10, -R9 ;  /* 0x0000000a37097c23 */ /* 0x000fe20008010809 */
[----:B0-----:R-:W-:-:S04]  /*4d60*/  F2FP.BF16.F32.PACK_AB R160, R41, R40 ;  /* 0x0000002829a0723e */ /* 0x001fc800000010ff */
[----:B------:R-:W-:Y:S08]  /*4d70*/  MUFU.EX2 R30, R30 ;  /* 0x0000001e001e7308 */ /* 0x000ff00000000800 */
[----:B------:R-:W0:Y:S01]  /*4d80*/  MUFU.EX2 R31, R31 ;  /* 0x0000001f001f7308 */ /* 0x000e220000000800 */
[----:B---3--:R-:W-:-:S07]  /*4d90*/  F2FP.BF16.F32.PACK_AB R153, R27, R26 ;  /* 0x0000001a1b99723e */ /* 0x008fce00000010ff */
[----:B------:R-:W3:Y:S08]  /*4da0*/  MUFU.EX2 R34, R34 ;  /* 0x0000002200227308 */ /* 0x000ef00000000800 */
[----:B------:R4:W-:Y:S01]  /*4db0*/  MUFU.EX2 R5, R6 ;  /* 0x0000000600057308 */ /* 0x0009e20000000800 */
[----:B0-----:R-:W-:-:S05]  /*4dc0*/  F2FP.BF16.F32.PACK_AB R155, R31, R30 ;  /* 0x0000001e1f9b723e */ /* 0x001fca00000010ff */
[----:B------:R0:W-:Y:S02]  /*4dd0*/  STSM.16.M88.4 [R18+0x26800], R152 ;  /* 0x0268009812007844 */ /* 0x0001e40000000200 */
[----:B------:R-:W5:Y:S01]  /*4de0*/  MUFU.EX2 R35, R35 ;  /* 0x0000002300237308 */ /* 0x000f620000000800 */
[----:B----4-:R-:W-:Y:S01]  /*4df0*/  FADD.FTZ R6, R28, R11 ;  /* 0x0000000b1c067221 */ /* 0x010fe20000010000 */
[----:B------:R-:W-:-:S03]  /*4e00*/  FADD.FTZ R11, R26, R27 ;  /* 0x0000001b1a0b7221 */ /* 0x000fc60000010000 */
[----:B------:R-:W-:Y:S01]  /*4e10*/  FADD.FTZ R13, R29, R6 ;  /* 0x000000061d0d7221 */ /* 0x000fe20000010000 */
[----:B------:R-:W-:Y:S02]  /*4e20*/  FADD.FTZ R6, R30, R11 ;  /* 0x0000000b1e067221 */ /* 0x000fe40000010000 */
[----:B------:R-:W4:Y:S01]  /*4e30*/  MUFU.EX2 R38, R38 ;  /* 0x0000002600267308 */ /* 0x000f220000000800 */
[----:B------:R-:W-:Y:S01]  /*4e40*/  FADD.FTZ R10, R32, R13 ;  /* 0x0000000d200a7221 */ /* 0x000fe20000010000 */
[----:B------:R-:W-:-:S03]  /*4e50*/  FADD.FTZ R11, R31, R6 ;  /* 0x000000061f0b7221 */ /* 0x000fc60000010000 */
[----:B------:R-:W-:Y:S01]  /*4e60*/  FADD.FTZ R13, R33, R10 ;  /* 0x0000000a210d7221 */ /* 0x000fe20000010000 */
[----:B---3--:R-:W-:Y:S02]  /*4e70*/  FADD.FTZ R6, R34, R11 ;  /* 0x0000000b22067221 */ /* 0x008fe40000010000 */
[----:B------:R-:W3:Y:S01]  /*4e80*/  MUFU.EX2 R39, R39 ;  /* 0x0000002700277308 */ /* 0x000ee20000000800 */
[----:B------:R-:W-:Y:S01]  /*4e90*/  FADD.FTZ R10, R36, R13 ;  /* 0x0000000d240a7221 */ /* 0x000fe20000010000 */
[C---:B-----5:R-:W-:Y:S01]  /*4ea0*/  FADD.FTZ R11, R35.reuse, R6 ;  /* 0x00000006230b7221 */ /* 0x060fe20000010000 */
[----:B------:R-:W-:Y:S02]  /*4eb0*/  F2FP.BF16.F32.PACK_AB R157, R35, R34 ;  /* 0x00000022239d723e */ /* 0x000fe400000010ff */
[----:B------:R-:W-:-:S03]  /*4ec0*/  FADD.FTZ R13, R37, R10 ;  /* 0x0000000a250d7221 */ /* 0x000fc60000010000 */
[----:B------:R-:W5:Y:S01]  /*4ed0*/  MUFU.EX2 R42, R42 ;  /* 0x0000002a002a7308 */ /* 0x000f620000000800 */
[----:B----4-:R-:W-:Y:S01]  /*4ee0*/  FADD.FTZ R6, R38, R11 ;  /* 0x0000000b26067221 */ /* 0x010fe20000010000 */
[----:B------:R-:W-:-:S04]  /*4ef0*/  FADD.FTZ R10, R40, R13 ;  /* 0x0000000d280a7221 */ /* 0x000fc80000010000 */
[----:B------:R-:W-:Y:S02]  /*4f00*/  FADD.FTZ R13, R41, R10 ;  /* 0x0000000a290d7221 */ /* 0x000fe40000010000 */
[----:B------:R-:W4:Y:S01]  /*4f10*/  MUFU.EX2 R43, R43 ;  /* 0x0000002b002b7308 */ /* 0x000f220000000800 */
[C---:B---3--:R-:W-:Y:S01]  /*4f20*/  FADD.FTZ R11, R39.reuse, R6 ;  /* 0x00000006270b7221 */ /* 0x048fe20000010000 */
[----:B------:R-:W-:-:S05]  /*4f30*/  F2FP.BF16.F32.PACK_AB R159, R39, R38 ;  /* 0x00000026279f723e */ /* 0x000fca00000010ff */
[----:B------:R0:W-:Y:S01]  /*4f40*/  STSM.16.M88.4 [R19], R156 ;  /* 0x0000009c13007844 */ /* 0x0001e20000000200 */
[----:B------:R-:W3:Y:S01]  /*4f50*/  MUFU.EX2 R44, R44 ;  /* 0x0000002c002c7308 */ /* 0x000ee20000000800 */
[----:B-----5:R-:W-:-:S07]  /*4f60*/  FADD.FTZ R6, R42, R11 ;  /* 0x0000000b2a067221 */ /* 0x020fce0000010000 */
[----:B------:R-:W5:Y:S01]  /*4f70*/  MUFU.EX2 R46, R46 ;  /* 0x0000002e002e7308 */ /* 0x000f620000000800 */
[C---:B----4-:R-:W-:Y:S01]  /*4f80*/  FADD.FTZ R11, R43.reuse, R6 ;  /* 0x000000062b0b7221 */ /* 0x050fe20000010000 */
[----:B------:R-:W-:-:S06]  /*4f90*/  F2FP.BF16.F32.PACK_AB R161, R43, R42 ;  /* 0x0000002a2ba1723e */ /* 0x000fcc00000010ff */
[----:B------:R-:W4:Y:S01]  /*4fa0*/  MUFU.EX2 R45, R45 ;  /* 0x0000002d002d7308 */ /* 0x000f220000000800 */
[----:B---3--:R-:W-:-:S07]  /*4fb0*/  FADD.FTZ R6, R44, R13 ;  /* 0x0000000d2c067221 */ /* 0x008fce0000010000 */
[----:B------:R-:W3:Y:S01]  /*4fc0*/  MUFU.EX2 R47, R47 ;  /* 0x0000002f002f7308 */ /* 0x000ee20000000800 */
[----:B-----5:R-:W-:-:S07]  /*4fd0*/  FADD.FTZ R10, R46, R11 ;  /* 0x0000000b2e0a7221 */ /* 0x020fce0000010000 */
[----:B------:R-:W-:Y:S01]  /*4fe0*/  MUFU.EX2 R48, R48 ;  /* 0x0000003000307308 */ /* 0x000fe20000000800 */
[C---:B----4-:R-:W-:Y:S01]  /*4ff0*/  F2FP.BF16.F32.PACK_AB R162, R45.reuse, R44 ;  /* 0x0000002c2da2723e */ /* 0x050fe200000010ff */
[----:B------:R-:W-:-:S06]  /*5000*/  FADD.FTZ R45, R45, R6 ;  /* 0x000000062d2d7221 */ /* 0x000fcc0000010000 */
[----:B------:R-:W4:Y:S01]  /*5010*/  MUFU.EX2 R49, R49 ;  /* 0x0000003100317308 */ /* 0x000f220000000800 */
[C---:B---3--:R-:W-:Y:S01]  /*5020*/  F2FP.BF16.F32.PACK_AB R163, R47.reuse, R46 ;  /* 0x0000002e2fa3723e */ /* 0x048fe200000010ff */
[----:B------:R-:W-:-:S04]  /*5030*/  FADD.FTZ R47, R47, R10 ;  /* 0x0000000a2f2f7221 */ /* 0x000fc80000010000 */
[----:B------:R0:W-:Y:S02]  /*5040*/  STSM.16.M88.4 [R23], R160 ;  /* 0x000000a017007844 */ /* 0x0001e40000000200 */
[----:B------:R-:W-:Y:S08]  /*5050*/  MUFU.EX2 R50, R50 ;  /* 0x0000003200327308 */ /* 0x000ff00000000800 */
[----:B------:R-:W3:Y:S01]  /*5060*/  MUFU.EX2 R51, R51 ;  /* 0x0000003300337308 */ /* 0x000ee20000000800 */
[----:B----4-:R-:W-:Y:S01]  /*5070*/  F2FP.BF16.F32.PACK_AB R164, R49, R48 ;  /* 0x0000003031a4723e */ /* 0x010fe200000010ff */
[----:B------:R-:W-:-:S04]  /*5080*/  FADD.FTZ R48, R48, R45 ;  /* 0x0000002d30307221 */ /* 0x000fc80000010000 */
[----:B------:R-:W-:Y:S02]  /*5090*/  FADD.FTZ R49, R49, R48 ;  /* 0x0000003031317221 */ /* 0x000fe40000010000 */
[----:B------:R-:W4:Y:S08]  /*50a0*/  MUFU.EX2 R52, R52 ;  /* 0x0000003400347308 */ /* 0x000f300000000800 */
[----:B------:R-:W5:Y:S01]  /*50b0*/  MUFU.EX2 R54, R54 ;  /* 0x0000003600367308 */ /* 0x000f620000000800 */
[----:B---3--:R-:W-:Y:S01]  /*50c0*/  F2FP.BF16.F32.PACK_AB R165, R51, R50 ;  /* 0x0000003233a5723e */ /* 0x008fe200000010ff */
[----:B------:R-:W-:-:S04]  /*50d0*/  FADD.FTZ R50, R50, R47 ;  /* 0x0000002f32327221 */ /* 0x000fc80000010000 */
[----:B------:R-:W-:Y:S02]  /*50e0*/  FADD.FTZ R51, R51, R50 ;  /* 0x0000003233337221 */ /* 0x000fe40000010000 */
[----:B------:R-:W3:Y:S01]  /*50f0*/  MUFU.EX2 R9, R9 ;  /* 0x0000000900097308 */ /* 0x000ee20000000800 */
[----:B----4-:R-:W-:Y:S01]  /*5100*/  F2FP.BF16.F32.PACK_AB R166, R5, R52 ;  /* 0x0000003405a6723e */ /* 0x010fe200000010ff */
[----:B------:R-:W-:-:S04]  /*5110*/  FADD.FTZ R52, R52, R49 ;  /* 0x0000003134347221 */ /* 0x000fc80000010000 */
[----:B------:R-:W-:Y:S01]  /*5120*/  FADD.FTZ R5, R5, R52 ;  /* 0x0000003405057221 */ /* 0x000fe20000010000 */
[----:B-----5:R-:W-:Y:S01]  /*5130*/  FADD.FTZ R6, R54, R51 ;  /* 0x0000003336067221 */ /* 0x020fe20000010000 */
[----:B---3--:R-:W-:-:S03]  /*5140*/  F2FP.BF16.F32.PACK_AB R167, R9, R54 ;  /* 0x0000003609a7723e */ /* 0x008fc600000010ff */
[----:B------:R-:W-:Y:S02]  /*5150*/  FADD.FTZ R6, R9, R6 ;  /* 0x0000000609067221 */ /* 0x000fe40000010000 */
[----:B------:R0:W-:Y:S01]  /*5160*/  STSM.16.M88.4 [R22], R164 ;  /* 0x000000a416007844 */ /* 0x0001e20000000200 */
[----:B------:R-:W-:Y:S05]  /*5170*/  @!P0 BRA `(.L_x_370) ;  /* 0x0000000000048947 */ /* 0x000fea0003800000 */
[----:B------:R-:W-:Y:S01]  /*5180*/  BPT.TRAP 0x1 ;  /* 0x000000040000795c */ /* 0x000fe20000300000 */
.L_x_370:
[----:B------:R3:W4:Y:S01]  /*5190*/  SYNCS.PHASECHK.TRANS64.TRYWAIT P1, [R7+URZ+0x28c50], R8 ;  /* 0x028c5008070075a7 */ /* 0x000722000802017f */
[----:B------:R-:W-:Y:S05]  /*51a0*/  @!P0 BRA `(.L_x_371) ;  /* 0x0000000000048947 */ /* 0x000fea0003800000 */
[----:B------:R-:W-:Y:S01]  /*51b0*/  BPT.TRAP 0x1 ;  /* 0x000000040000795c */ /* 0x000fe20000300000 */
.L_x_371:
[----:B------:R-:W-:Y:S01]  /*51c0*/  ULOP3.LUT UR54, UR54, 0x2000000, URZ, 0xfc, !UPT ;  /* 0x0200000036367892 */ /* 0x000fe2000f8efc3f */
[----:B----4-:R-:W-:Y:S11]  /*51d0*/  @P1 BRA `(.L_x_372) ;  /* 0x0000000000081947 */ /* 0x010ff60003800000 */
[----:B------:R-:W4:Y:S02]  /*51e0*/  SYNCS.PHASECHK.TRANS64.TRYWAIT P1, [R7+URZ+0x28c50], R8 ;  /* 0x028c5008070075a7 */ /* 0x000f24000802017f */
[----:B----4-:R-:W-:Y:S05]  /*51f0*/  @!P1 BRA `(.L_x_373) ;  /* 0x000000cc00509947 */ /* 0x010fea0003800000 */
.L_x_372:
[----:B------:R-:W-:Y:S01]  /*5200*/  ULEA UR11, UR48, UR54, 0xc ;  /* 0x00000036300b7291 */ /* 0x000fe2000f8e603f */
[----:B------:R-:W-:Y:S01]  /*5210*/  WARPGROUP.ARRIVE ;  /* 0x00000000000079c5 */ /* 0x000fe20000000000 */
[----:B------:R-:W-:-:S05]  /*5220*/  UMOV UR7, 0x40000040 ;  /* 0x4000004000077882 */ /* 0x000fca0000000000 */
[----:B------:R-:W-:Y:S02]  /*5230*/  UMOV UR6, UR11 ;  /* 0x0000000b00067c82 */ /* 0x000fe40008000000 */
[----:B------:R-:W-:Y:S01]  /*5240*/  HGMMA.64x256x16.F32.BF16 R24, R152, gdesc[UR4].tnspB, RZ, !UPT, gsb0 ;  /* 0x43e0000498187df0 */ /* 0x000fe2000c0018ff */
        /* <DEDUP_REMOVED lines=24> */
[----:B-----5:R-:W5:Y:S02]  /*53d0*/  FENCE.VIEW.ASYNC.S ;  /* 0x00000000000073c6 */ /* 0x020f640000000000 */
[----:B-----5:R-:W-:Y:S01]  /*53e0*/  NOP ;  /* 0x0000000000007918 */ /* 0x020fe20000000000 */
[----:B------:R-:W-:Y:S06]  /*53f0*/  BAR.ARV 0xe, 0x100 ;  /* 0x0384000000007b1d */ /* 0x000fec0000002000 */
[----:B------:R-:W-:Y:S05]  /*5400*/  @!P0 BRA `(.L_x_374) ;  /* 0x0000000000048947 */ /* 0x000fea0003800000 */
[----:B------:R-:W-:Y:S01]  /*5410*/  BPT.TRAP 0x1 ;  /* 0x000000040000795c */ /* 0x000fe20000300000 */
.L_x_374:
[----:B------:R-:W-:Y:S01]  /*5420*/  R2UR UR6, R7 ;  /* 0x00000000070672ca */ /* 0x000fe200000e0000 */
[----:B------:R-:W-:-:S04]  /*5430*/  UIADD3 UR20, UR52, -0x2, URZ ;  /* 0xfffffffe34147890 */ /* 0x000fc8000fffe03f */
[----:B------:R-:W-:-:S06]  /*5440*/  UISETP.GE.AND UP0, UPT, UR20, UR49, UPT ;  /* 0x000000311400728c */ /* 0x000fcc000bf06270 */
[----:B------:R-:W-:Y:S02]  /*5450*/  PLOP3.LUT P1, PT, PT, PT, UP0, 0x80, 0x0 ;  /* 0x000000000000781c */ /* 0x000fe40003f2f008 */
[----:B------:R-:W-:-:S04]  /*5460*/  UIADD3 UR6, UR6, 0x28c60, URZ ;  /* 0x00028c6006067890 */ /* 0x000fc8000fffe03f */
[----:B------:R-:W-:-:S09]  /*5470*/  UPRMT UR6, UR38, 0x654, UR6 ;  /* 0x0000065426067896 */ /* 0x000fd20008000006 */
[----:B------:R-:W-:Y:S01]  /*5480*/  SYNCS.ARRIVE.TRANS64.RED.A1T0 RZ, [UR6], RZ ;  /* 0x000000ffffff79a7 */ /* 0x000fe20008100406 */
[----:B------:R-:W-:Y:S05]  /*5490*/  @!P1 BRA `(.L_x_375) ;  /* 0x0000001800509947 */ /* 0x000fea0003800000 */
[----:B------:R-:W-:Y:S01]  /*54a0*/  IMAD.MOV.U32 R9, RZ, RZ, R0 ;  /* 0x000000ffff097224 */ /* 0x000fe200078e0000 */
[----:B------:R-:W-:Y:S01]  /*54b0*/  UMOV UR23, UR48 ;  /* 0x0000003000177c82 */ /* 0x000fe20008000000 */
[----:B-1234-:R-:W-:Y:S01]  /*54c0*/  IMAD.MOV.U32 R8, RZ, RZ, R4 ;  /* 0x000000ffff087224 */ /* 0x01efe200078e0004 */
[----:B------:R-:W-:-:S06]  /*54d0*/  ULDC UR21, c[0x0][0x988] ;  /* 0x0002620000157ab9 */ /* 0x000fcc0000000800 */
.L_x_386:
[----:B------:R-:W-:Y:S01]  /*54e0*/  UIADD3 UR48, UR23, 0x1, URZ ;  /* 0x0000000117307890 */ /* 0x000fe2000fffe03f */
[----:B------:R-:W-:Y:S01]  /*54f0*/  UMOV UR6, UR20 ;  /* 0x0000001400067c82 */ /* 0x000fe20008000000 */
[----:B------:R-:W-:Y:S02]  /*5500*/  UIADD3 UR20, UR20, -0x1, URZ ;  /* 0xffffffff14147890 */ /* 0x000fe4000fffe03f */
[----:B------:R-:W-:-:S04]  /*5510*/  UISETP.NE.AND UP0, UPT, UR48, 0x2, UPT ;  /* 0x000000023000788c */ /* 0x000fc8000bf05270 */
[----:B------:R-:W-:Y:S02]  /*5520*/  USEL UR7, URZ, 0x1, UP0 ;  /* 0x000000013f077887 */ /* 0x000fe40008000000 */
[----:B------:R-:W-:Y:S02]  /*5530*/  USEL UR48, UR48, URZ, UP0 ;  /* 0x0000003f30307287 */ /* 0x000fe40008000000 */
[----:B------:R-:W-:Y:S02]  /*5540*/  ULOP3.LUT UR36, UR36, UR7, URZ, 0x3c, !UPT ;  /* 0x0000000724247292 */ /* 0x000fe4000f8e3c3f */
[----:B------:R-:W-:Y:S01]  /*5550*/  UISETP.GT.AND UP0, UPT, UR6, UR49, UPT ;  /* 0x000000310600728c */ /* 0x000fe2000bf04270 */
[----:B-12---:R-:W-:Y:S10]  /*5560*/  @!P0 BRA `(.L_x_376) ;  /* 0x0000000000048947 */ /* 0x006ff40003800000 */
[----:B------:R-:W-:Y:S01]  /*5570*/  BPT.TRAP 0x1 ;  /* 0x000000040000795c */ /* 0x000fe20000300000 */
.L_x_376:
[----:B------:R-:W-:Y:S01]  /*5580*/  ULEA UR22, UR48, UR39, 0x3 ;  /* 0x0000002730167291 */ /* 0x000fe2000f8e183f */
[----:B------:R-:W-:-:S05]  /*5590*/  IMAD.U32 R7, RZ, RZ, UR36 ;  /* 0x00000024ff077e24 */ /* 0x000fca000f8e00ff */
[----:B------:R-:W-:-:S04]  /*55a0*/  SHF.L.U32 R7, R7, 0x1f, RZ ;  /* 0x0000001f07077819 */ /* 0x000fc800000006ff */
[----:B------:R1:W2:Y:S01]  /*55b0*/  SYNCS.PHASECHK.TRANS64.TRYWAIT P1, [UR22+0x28c30], R7 ;  /* 0x028c3007ff0075a7 */ /* 0x0002a20008020156 */
[----:B------:R-:W-:Y:S05]  /*55c0*/  @!P0 BRA `(.L_x_377) ;  /* 0x0000000000048947 */ /* 0x000fea0003800000 */
[----:B------:R-:W-:Y:S01]  /*55d0*/  BPT.TRAP 0x1 ;  /* 0x000000040000795c */ /* 0x000fe20000300000 */
.L_x_377:
[----:B--2---:R-:W-:Y:S05]  /*55e0*/  @P1 BRA `(.L_x_378) ;  /* 0x0000000000081947 */ /* 0x004fea0003800000 */
[----:B------:R-:W2:Y:S02]  /*55f0*/  SYNCS.PHASECHK.TRANS64.TRYWAIT P1, [UR22+0x28c30], R7 ;  /* 0x028c3007ff0075a7 */ /* 0x000ea40008020156 */
[----:B--2---:R-:W-:Y:S05]  /*5600*/  @!P1 BRA `(.L_x_379) ;  /* 0x000000c800609947 */ /* 0x004fea0003800000 */
.L_x_378:
[----:B------:R-:W-:Y:S01]  /*5610*/  R2UR UR18, R3 ;  /* 0x00000000031272ca */ /* 0x000fe200000e0000 */
[----:B------:R-:W-:Y:S01]  /*5620*/  UIADD3 UR6, UR39, 0x20400, URZ ;  /* 0x0002040027067890 */ /* 0x000fe2000fffe03f */
[----:B0-----:R-:W-:Y:S01]  /*5630*/  WARPGROUP.ARRIVE ;  /* 0x00000000000079c5 */ /* 0x001fe20000000000 */
        /* <DEDUP_REMOVED lines=10> */
[----:B------:R-:W-:Y:S02]  /*56e0*/  UIADD3 UR10, UR18, 0x4, URZ ;  /* 0x00000004120a7890 */ /* 0x000fe4000fffe03f */
[----:B------:R-:W-:-:S03]  /*56f0*/  UIADD3 UR14, UR18, 0x6, URZ ;  /* 0x00000006120e7890 */ /* 0x000fc6000fffe03f */
[----:B------:R-:W-:Y:S03]  /*5700*/  HGMMA.64x64x16.F32.BF16 R152, gdesc[UR16], RZ, !UPT, gsb0 ;  /* 0x00e00000109879f0 */ /* 0x000fe6000c0018ff */
        /* <DEDUP_REMOVED lines=12> */
.L_x_380:
[----:B--2---:R-:W-:Y:S01]  /*57d0*/  FMNMX.FTZ R0, R152, R8, !PT ;  /* 0x0000000898007209 */ /* 0x004fe20007810000 */
[----:B------:R-:W-:Y:S01]  /*57e0*/  UMOV UR10, UR21 ;  /* 0x00000015000a7c82 */ /* 0x000fe20008000000 */
[----:B------:R-:W-:Y:S01]  /*57f0*/  ISETP.NE.AND P1, PT, R17, RZ, PT ;  /* 0x000000ff1100720c */ /* 0x000fe20003f25270 */
[----:B------:R-:W-:Y:S01]  /*5800*/  UIADD3 UR6, UR22, 0x28c40, URZ ;  /* 0x00028c4016067890 */ /* 0x000fe2000fffe03f */
[----:B------:R-:W-:Y:S01]  /*5810*/  FMNMX.FTZ R0, R153, R0, !PT ;  /* 0x0000000099007209 */ /* 0x000fe20007810000 */
[----:B------:R-:W-:Y:S02]  /*5820*/  IMAD.U32 R12, RZ, RZ, UR23 ;  /* 0x00000017ff0c7e24 */ /* 0x000fe4000f8e00ff */
[----:B------:R-:W-:Y:S01]  /*5830*/  UPRMT UR6, UR38, 0x654, UR6 ;  /* 0x0000065426067896 */ /* 0x000fe20008000006 */
[----:B------:R-:W-:-:S04]  /*5840*/  FMNMX.FTZ R0, R156, R0, !PT ;  /* 0x000000009c007209 */ /* 0x000fc80007810000 */
[----:B------:R-:W-:-:S03]  /*5850*/  FMNMX.FTZ R0, R157, R0, !PT ;  /* 0x000000009d007209 */ /* 0x000fc60007810000 */
[----:B------:R-:W-:Y:S01]  /*5860*/  @!P1 IMAD R12, R12, 0x40, R16 ;  /* 0x000000400c0c9824 */ /* 0x000fe200078e0210 */
[----:B------:R-:W-:Y:S01]  /*5870*/  FMNMX.FTZ R0, R160, R0, !PT ;  /* 0x00000000a0007209 */ /* 0x000fe20007810000 */
[----:B------:R-:W-:Y:S03]  /*5880*/  SYNCS.ARRIVE.TRANS64.RED.A1T0 RZ, [UR6], RZ ;  /* 0x000000ffffff79a7 */ /* 0x000fe60008100406 */
[----:B------:R-:W-:Y:S02]  /*5890*/  FMNMX.FTZ R0, R161, R0, !PT ;  /* 0x00000000a1007209 */ /* 0x000fe40007810000 */
[----:B------:R-:W-:Y:S02]  /*58a0*/  @!P1 LEA R12, R12, UR39, 0x2 ;  /* 0x000000270c0c9c11 */ /* 0x000fe4000f8e10ff */
        /* <DEDUP_REMOVED lines=10> */
[----:B------:R-:W0:Y:S02]  /*5950*/  SHFL.BFLY PT, R4, R0, 0x2, 0x1f ;  /* 0x0c401f0000047f89 */ /* 0x000e2400000e0000 */
[----:B0-----:R-:W-:-:S05]  /*5960*/  FMNMX.FTZ R4, R0, R4, !PT ;  /* 0x0000000400047209 */ /* 0x001fca0007810000 */
[----:B------:R-:W0:Y:S02]  /*5970*/  SHFL.BFLY PT, R0, R4, 0x1, 0x1f ;  /* 0x0c201f0004007f89 */ /* 0x000e2400000e0000 */
[----:B0-----:R-:W-:-:S05]  /*5980*/  FMNMX.FTZ R4, R4, R0, !PT ;  /* 0x0000000004047209 */ /* 0x001fca0007810000 */
[C---:B------:R-:W-:Y:S01]  /*5990*/  FMUL.FTZ R0, R4.reuse, UR10 ;  /* 0x0000000a04007c20 */ /* 0x040fe20008410000 */
[----:B------:R-:W-:-:S03]  /*59a0*/  FADD.FTZ R8, -R4, R8 ;  /* 0x0000000804087221 */ /* 0x000fc60000010100 */
[--C-:B------:R-:W-:Y:S01]  /*59b0*/  FFMA.FTZ R152, R152, UR10, -R0.reuse ;  /* 0x0000000a98987c23 */ /* 0x100fe20008010800 */
[----:B------:R-:W-:Y:S01]  /*59c0*/  FMUL.FTZ R8, R8, UR10 ;  /* 0x0000000a08087c20 */ /* 0x000fe20008410000 */
        /* <DEDUP_REMOVED lines=12> */
[----:B------:R-:W0:Y:S01]  /*5a90*/  MUFU.EX2 R8, R8 ;  /* 0x0000000800087308 */ /* 0x000e220000000800 */
[--C-:B------:R-:W-:Y:S01]  /*5aa0*/  FFMA.FTZ R176, R176, UR10, -R0.reuse ;  /* 0x0000000ab0b07c23 */ /* 0x100fe20008010800 */
[--C-:B------:R-:W-:Y:S01]  /*5ab0*/  FFMA.FTZ R177, R177, UR10, -R0.reuse ;  /* 0x0000000ab1b17c23 */ /* 0x100fe20008010800 */
[--C-:B------:R-:W-:Y:S01]  /*5ac0*/  FFMA.FTZ R180, R180, UR10, -R0.reuse ;  /* 0x0000000ab4b47c23 */ /* 0x100fe20008010800 */
[----:B------:R-:W-:-:S04]  /*5ad0*/  FFMA.FTZ R181, R181, UR10, -R0 ;  /* 0x0000000ab5b57c23 */ /* 0x000fc80008010800 */
[----:B------:R-:W2:Y:S08]  /*5ae0*/  MUFU.EX2 R153, R153 ;  /* 0x0000009900997308 */ /* 0x000eb00000000800 */
[----:B------:R-:W3:Y:S01]  /*5af0*/  MUFU.EX2 R156, R156 ;  /* 0x0000009c009c7308 */ /* 0x000ee20000000800 */
[----:B0-----:R-:W-:Y:S01]  /*5b00*/  FFMA.FTZ R0, R8, R5, R152 ;  /* 0x0000000508007223 */ /* 0x001fe20000010098 */
[----:B------:R-:W-:Y:S01]  /*5b10*/  @!P1 STS [R12+0x28800], R8 ;  /* 0x028800080c009388 */ /* 0x000fe20000000800 */
[-C--:B------:R-:W-:Y:S01]  /*5b20*/  FMUL.FTZ R24, R24, R8.reuse ;  /* 0x0000000818187220 */ /* 0x080fe20000410000 */
[-C--:B------:R-:W-:Y:S01]  /*5b30*/  FMUL.FTZ R25, R25, R8.reuse ;  /* 0x0000000819197220 */ /* 0x080fe20000410000 */
[-C--:B------:R-:W-:Y:S01]  /*5b40*/  FMUL.FTZ R28, R28, R8.reuse ;  /* 0x000000081c1c7220 */ /* 0x080fe20000410000 */
[-C--:B------:R-:W-:Y:S01]  /*5b50*/  FMUL.FTZ R29, R29, R8.reuse ;  /* 0x000000081d1d7220 */ /* 0x080fe20000410000 */
[----:B------:R-:W-:Y:S01]  /*5b60*/  FMUL.FTZ R32, R32, R8 ;  /* 0x0000000820207220 */ /* 0x000fe20000410000 */
[----:B------:R-:W0:Y:S01]  /*5b70*/  MUFU.EX2 R157, R157 ;  /* 0x0000009d009d7308 */ /* 0x000e220000000800 */
[C---:B--2---:R-:W-:Y:S01]  /*5b80*/  FADD.FTZ R0, R153.reuse, R0 ;  /* 0x0000000099007221 */ /* 0x044fe20000010000 */
[----:B------:R-:W-:Y:S01]  /*5b90*/  F2FP.BF16.F32.PACK_AB R188, R153, R152 ;  /* 0x0000009899bc723e */ /* 0x000fe200000010ff */
[-C--:B------:R-:W-:Y:S01]  /*5ba0*/  FMUL.FTZ R33, R33, R8.reuse ;  /* 0x0000000821217220 */ /* 0x080fe20000410000 */
[-C--:B------:R-:W-:Y:S01]  /*5bb0*/  FMUL.FTZ R36, R36, R8.reuse ;  /* 0x0000000824247220 */ /* 0x080fe20000410000 */
[-C--:B------:R-:W-:Y:S01]  /*5bc0*/  FMUL.FTZ R37, R37, R8.reuse ;  /* 0x0000000825257220 */ /* 0x080fe20000410000 */
[-C--:B------:R-:W-:Y:S01]  /*5bd0*/  FMUL.FTZ R40, R40, R8.reuse ;  /* 0x0000000828287220 */ /* 0x080fe20000410000 */
[-C--:B------:R-:W-:Y:S01]  /*5be0*/  FMUL.FTZ R41, R41, R8.reuse ;  /* 0x0000000829297220 */ /* 0x080fe20000410000 */
[----:B------:R-:W2:Y:S01]  /*5bf0*/  MUFU.EX2 R152, R160 ;  /* 0x000000a000987308 */ /* 0x000ea20000000800 */
[----:B---3--:R-:W-:Y:S01]  /*5c00*/  FADD.FTZ R0, R156, R0 ;  /* 0x000000009c007221 */ /* 0x008fe20000010000 */
[-C--:B------:R-:W-:Y:S01]  /*5c10*/  FMUL.FTZ R44, R44, R8.reuse ;  /* 0x000000082c2c7220 */ /* 0x080fe20000410000 */
[-C--:B------:R-:W-:Y:S01]  /*5c20*/  FMUL.FTZ R45, R45, R8.reuse ;  /* 0x000000082d2d7220 */ /* 0x080fe20000410000 */
[-C--:B------:R-:W-:Y:S01]  /*5c30*/  FMUL.FTZ R48, R48, R8.reuse ;  /* 0x0000000830307220 */ /* 0x080fe20000410000 */
[-C--:B------:R-:W-:Y:S01]  /*5c40*/  FMUL.FTZ R49, R49, R8.reuse ;  /* 0x0000000831317220 */ /* 0x080fe20000410000 */
[-C--:B------:R-:W-:Y:S01]  /*5c50*/  FMUL.FTZ R52, R52, R8.reuse ;  /* 0x0000000834347220 */ /* 0x080fe20000410000 */
[-C--:B------:R-:W-:Y:S01]  /*5c60*/  FMUL.FTZ R53, R53, R8.reuse ;  /* 0x0000000835357220 */ /* 0x080fe20000410000 */
[----:B------:R-:W3:Y:S01]  /*5c70*/  MUFU.EX2 R161, R161 ;  /* 0x000000a100a17308 */ /* 0x000ee20000000800 */
[C---:B0-----:R-:W-:Y:S01]  /*5c80*/  FADD.FTZ R5, R157.reuse, R0 ;  /* 0x000000009d057221 */ /* 0x041fe20000010000 */
[----:B------:R-:W-:Y:S01]  /*5c90*/  FMNMX.FTZ R0, R154, R9, !PT ;  /* 0x000000099a007209 */ /* 0x000fe20007810000 */
[----:B------:R-:W-:Y:S01]  /*5ca0*/  FMUL.FTZ R56, R56, R8 ;  /* 0x0000000838387220 */ /* 0x000fe20000410000 */
[----:B------:R-:W-:Y:S01]  /*5cb0*/  F2FP.BF16.F32.PACK_AB R190, R157, R156 ;  /* 0x0000009c9dbe723e */ /* 0x000fe200000010ff */
[----:B------:R-:W-:Y:S01]  /*5cc0*/  FMUL.FTZ R57, R57, R8 ;  /* 0x0000000839397220 */ /* 0x000fe20000410000 */
[----:B------:R-:W-:Y:S01]  /*5cd0*/  FMNMX.FTZ R0, R155, R0, !PT ;  /* 0x000000009b007209 */ /* 0x000fe20007810000 */
[----:B------:R-:W-:Y:S01]  /*5ce0*/  FMUL.FTZ R60, R60, R8 ;  /* 0x000000083c3c7220 */ /* 0x000fe20000410000 */
[----:B------:R-:W0:Y:S01]  /*5cf0*/  MUFU.EX2 R164, R164 ;  /* 0x000000a400a47308 */ /* 0x000e220000000800 */
[----:B--2---:R-:W-:Y:S01]  /*5d00*/  FADD.FTZ R5, R152, R5 ;  /* 0x0000000598057221 */ /* 0x004fe20000010000 */
[----:B------:R-:W-:Y:S01]  /*5d10*/  FMNMX.FTZ R0, R158, R0, !PT ;  /* 0x000000009e007209 */ /* 0x000fe20007810000 */
[-C--:B------:R-:W-:Y:S01]  /*5d20*/  FMUL.FTZ R61, R61, R8.reuse ;  /* 0x000000083d3d7220 */ /* 0x080fe20000410000 */
[-C--:B------:R-:W-:Y:S01]  /*5d30*/  FMUL.FTZ R64, R64, R8.reuse ;  /* 0x0000000840407220 */ /* 0x080fe20000410000 */
[----:B------:R-:W-:Y:S01]  /*5d40*/  FMUL.FTZ R65, R65, R8 ;  /* 0x0000000841417220 */ /* 0x000fe20000410000 */
[----:B------:R-:W-:Y:S01]  /*5d50*/  FMNMX.FTZ R0, R159, R0, !PT ;  /* 0x000000009f007209 */ /* 0x000fe20007810000 */
[----:B------:R-:W-:Y:S01]  /*5d60*/  FMUL.FTZ R68, R68, R8 ;  /* 0x0000000844447220 */ /* 0x000fe20000410000 */
[----:B------:R-:W2:Y:S01]  /*5d70*/  MUFU.EX2 R165, R165 ;  /* 0x000000a500a57308 */ /* 0x000ea20000000800 */
[----:B---3--:R-:W-:Y:S01]  /*5d80*/  FADD.FTZ R5, R161, R5 ;  /* 0x00000005a1057221 */ /* 0x008fe20000010000 */
[----:B------:R-:W-:Y:S01]  /*5d90*/  FMNMX.FTZ R0, R162, R0, !PT ;  /* 0x00000000a2007209 */ /* 0x000fe20007810000 */
[----:B------:R-:W-:Y:S01]  /*5da0*/  FMUL.FTZ R69, R69, R8 ;  /* 0x0000000845457220 */ /* 0x000fe20000410000 */
[----:B------:R-:W-:Y:S01]  /*5db0*/  F2FP.BF16.F32.PACK_AB R152, R161, R152 ;  /* 0x00000098a198723e */ /* 0x000fe200000010ff */
[----:B------:R-:W-:Y:S01]  /*5dc0*/  FMUL.FTZ R72, R72, R8 ;  /* 0x0000000848487220 */ /* 0x000fe20000410000 */
[----:B------:R-:W-:Y:S01]  /*5dd0*/  FMNMX.FTZ R0, R163, R0, !PT ;  /* 0x00000000a3007209 */ /* 0x000fe20007810000 */
[----:B------:R-:W-:Y:S01]  /*5de0*/  FMUL.FTZ R73, R73, R8 ;  /* 0x0000000849497220 */ /* 0x000fe20000410000 */
[----:B------:R-:W3:Y:S01]  /*5df0*/  MUFU.EX2 R156, R168 ;  /* 0x000000a8009c7308 */ /* 0x000ee20000000800 */
[----:B0-----:R-:W-:Y:S01]  /*5e00*/  FADD.FTZ R5, R164, R5 ;  /* 0x00000005a4057221 */ /* 0x001fe20000010000 */
[----:B------:R-:W-:Y:S01]  /*5e10*/  FMNMX.FTZ R0, R166, R0, !PT ;  /* 0x00000000a6007209 */ /* 0x000fe20007810000 */
[-C--:B------:R-:W-:Y:S01]  /*5e20*/  FMUL.FTZ R76, R76, R8.reuse ;  /* 0x000000084c4c7220 */ /* 0x080fe20000410000 */
[-C--:B------:R-:W-:Y:S01]  /*5e30*/  FMUL.FTZ R77, R77, R8.reuse ;  /* 0x000000084d4d7220 */ /* 0x080fe20000410000 */
        /* <DEDUP_REMOVED lines=11> */
[----:B------:R-:W-:Y:S01]  /*5ef0*/  MUFU.EX2 R173, R173 ;  /* 0x000000ad00ad7308 */ /* 0x000fe20000000800 */
[----:B---3--:R-:W-:Y:S01]  /*5f00*/  FADD.FTZ R5, R156, R5 ;  /* 0x000000059c057221 */ /* 0x008fe20000010000 */
[----:B------:R-:W-:Y:S01]  /*5f10*/  FMNMX.FTZ R0, R174, R0, !PT ;  /* 0x00000000ae007209 */ /* 0x000fe20007810000 */
[-C--:B------:R-:W-:Y:S01]  /*5f20*/  FMUL.FTZ R92, R92, R8.reuse ;  /* 0x000000085c5c7220 */ /* 0x080fe20000410000 */
[-C--:B------:R-:W-:Y:S01]  /*5f30*/  FMUL.FTZ R93, R93, R8.reuse ;  /* 0x000000085d5d7220 */ /* 0x080fe20000410000 */
[----:B------:R-:W-:Y:S01]  /*5f40*/  FMUL.FTZ R96, R96, R8 ;  /* 0x0000000860607220 */ /* 0x000fe20000410000 */
[----:B------:R-:W-:Y:S01]  /*5f50*/  FMNMX.FTZ R0, R175, R0, !PT ;  /* 0x00000000af007209 */ /* 0x000fe20007810000 */
[----:B------:R-:W-:Y:S01]  /*5f60*/  FMUL.FTZ R97, R97, R8 ;  /* 0x0000000861617220 */ /* 0x000fe20000410000 */
[----:B------:R-:W-:Y:S01]  /*5f70*/  MUFU.EX2 R160, R176 ;  /* 0x000000b000a07308 */ /* 0x000fe20000000800 */
[C---:B0-----:R-:W-:Y:S01]  /*5f80*/  FADD.FTZ R5, R169.reuse, R5 ;  /* 0x00000005a9057221 */ /* 0x041fe20000010000 */
[----:B------:R-:W-:Y:S01]  /*5f90*/  FMNMX.FTZ R0, R178, R0, !PT ;  /* 0x00000000b2007209 */ /* 0x000fe20007810000 */
[----:B------:R-:W-:Y:S01]  /*5fa0*/  FMUL.FTZ R100, R100, R8 ;  /* 0x0000000864647220 */ /* 0x000fe20000410000 */
[----:B------:R-:W-:Y:S01]  /*5fb0*/  F2FP.BF16.F32.PACK_AB R156, R169, R156 ;  /* 0x0000009ca99c723e */ /* 0x000fe200000010ff */
[----:B------:R-:W-:Y:S01]  /*5fc0*/  FMUL.FTZ R101, R101, R8 ;  /* 0x0000000865657220 */ /* 0x000fe20000410000 */
[----:B------:R-:W-:Y:S01]  /*5fd0*/  FMNMX.FTZ R0, R179, R0, !PT ;  /* 0x00000000b3007209 */ /* 0x000fe20007810000 */
[-C--:B------:R-:W-:Y:S01]  /*5fe0*/  FMUL.FTZ R104, R104, R8.reuse ;  /* 0x0000000868687220 */ /* 0x080fe20000410000 */
[----:B------:R-:W-:Y:S01]  /*5ff0*/  MUFU.EX2 R177, R177 ;  /* 0x000000b100b17308 */ /* 0x000fe20000000800 */
[----:B------:R-:W-:Y:S01]  /*6000*/  FMUL.FTZ R105, R105, R8 ;  /* 0x0000000869697220 */ /* 0x000fe20000410000 */
[----:B------:R-:W-:Y:S01]  /*6010*/  FMNMX.FTZ R0, R182, R0, !PT ;  /* 0x00000000b6007209 */ /* 0x000fe20007810000 */
[-C--:B------:R-:W-:Y:S01]  /*6020*/  FMUL.FTZ R108, R108, R8.reuse ;  /* 0x000000086c6c7220 */ /* 0x080fe20000410000 */
[-C--:B------:R-:W-:Y:S01]  /*6030*/  FMUL.FTZ R109, R109, R8.reuse ;  /* 0x000000086d6d7220 */ /* 0x080fe20000410000 */
[----:B------:R-:W-:Y:S01]  /*6040*/  FMUL.FTZ R112, R112, R8 ;  /* 0x0000000870707220 */ /* 0x000fe20000410000 */
[----:B------:R-:W-:Y:S01]  /*6050*/  FMNMX.FTZ R0, R183, R0, !PT ;  /* 0x00000000b7007209 */ /* 0x000fe20007810000 */
[-C--:B------:R-:W-:Y:S01]  /*6060*/  FMUL.FTZ R113, R113, R8.reuse ;  /* 0x0000000871717220 */ /* 0x080fe20000410000 */
[----:B------:R-:W-:Y:S01]  /*6070*/  MUFU.EX2 R180, R180 ;  /* 0x000000b400b47308 */ /* 0x000fe20000000800 */
[-C--:B------:R-:W-:Y:S01]  /*6080*/  FMUL.FTZ R116, R116, R8.reuse ;  /* 0x0000000874747220 */ /* 0x080fe20000410000 */
[-C--:B------:R-:W-:Y:S01]  /*6090*/  FMUL.FTZ R117, R117, R8.reuse ;  /* 0x0000000875757220 */ /* 0x080fe20000410000 */
[----:B------:R-:W0:Y:S01]  /*60a0*/  SHFL.BFLY PT, R10, R0, 0x2, 0x1f ;  /* 0x0c401f00000a7f89 */ /* 0x000e2200000e0000 */
        /* <DEDUP_REMOVED lines=44> */
[----:B------:R0:W-:Y:S01]  /*6370*/  @!P1 STS [R12+0x28820], R9 ;  /* 0x028820090c009388 */ /* 0x0001e20000000800 */
[-C--:B------:R-:W-:Y:S01]  /*6380*/  FMUL.FTZ R26, R26, R9.reuse ;  /* 0x000000091a1a7220 */ /* 0x080fe20000410000 */
[-C--:B------:R-:W-:Y:S01]  /*6390*/  FMUL.FTZ R27, R27, R9.reuse ;  /* 0x000000091b1b7220 */ /* 0x080fe20000410000 */
[-C--:B------:R-:W-:Y:S01]  /*63a0*/  FMUL.FTZ R30, R30, R9.reuse ;  /* 0x000000091e1e7220 */ /* 0x080fe20000410000 */
[-C--:B------:R-:W-:Y:S01]  /*63b0*/  FMUL.FTZ R31, R31, R9.reuse ;  /* 0x000000091f1f7220 */ /* 0x080fe20000410000 */
[-C--:B------:R-:W-:Y:S01]  /*63c0*/  FMUL.FTZ R34, R34, R9.reuse ;  /* 0x0000000922227220 */ /* 0x080fe20000410000 */
[----:B------:R-:W4:Y:S01]  /*63d0*/  MUFU.EX2 R191, R159 ;  /* 0x0000009f00bf7308 */ /* 0x000f220000000800 */
[C---:B--2---:R-:W-:Y:S01]  /*63e0*/  FADD.FTZ R6, R155.reuse, R6 ;  /* 0x000000069b067221 */ /* 0x044fe20000010000 */
[----:B------:R-:W-:Y:S01]  /*63f0*/  F2FP.BF16.F32.PACK_AB R189, R155, R154 ;  /* 0x0000009a9bbd723e */ /* 0x000fe200000010ff */
[-C--:B------:R-:W-:Y:S01]  /*6400*/  FMUL.FTZ R35, R35, R9.reuse ;  /* 0x0000000923237220 */ /* 0x080fe20000410000 */
[----:B------:R-:W-:Y:S01]  /*6410*/  F2FP.BF16.F32.PACK_AB R154, R165, R164 ;  /* 0x000000a4a59a723e */ /* 0x000fe200000010ff */
[-C--:B------:R-:W-:Y:S01]  /*6420*/  FMUL.FTZ R38, R38, R9.reuse ;  /* 0x0000000926267220 */ /* 0x080fe20000410000 */
[-C--:B------:R-:W-:Y:S01]  /*6430*/  FMUL.FTZ R39, R39, R9.reuse ;  /* 0x0000000927277220 */ /* 0x080fe20000410000 */
[-C--:B------:R-:W-:Y:S01]  /*6440*/  FMUL.FTZ R42, R42, R9.reuse ;  /* 0x000000092a2a7220 */ /* 0x080fe20000410000 */
[----:B------:R2:W5:Y:S01]  /*6450*/  MUFU.EX2 R153, R162 ;  /* 0x000000a200997308 */ /* 0x0005620000000800 */
[----:B---3--:R-:W-:Y:S01]  /*6460*/  FADD.FTZ R6, R11, R6 ;  /* 0x000000060b067221 */ /* 0x008fe20000010000 */
[-C--:B------:R-:W-:Y:S01]  /*6470*/  FMUL.FTZ R43, R43, R9.reuse ;  /* 0x000000092b2b7220 */ /* 0x080fe20000410000 */
[-C--:B------:R-:W-:Y:S01]  /*6480*/  FMUL.FTZ R46, R46, R9.reuse ;  /* 0x000000092e2e7220 */ /* 0x080fe20000410000 */
[-C--:B------:R-:W-:Y:S01]  /*6490*/  FMUL.FTZ R47, R47, R9.reuse ;  /* 0x000000092f2f7220 */ /* 0x080fe20000410000 */
[-C--:B------:R-:W-:Y:S01]  /*64a0*/  FMUL.FTZ R50, R50, R9.reuse ;  /* 0x0000000932327220 */ /* 0x080fe20000410000 */
[-C--:B------:R-:W-:Y:S01]  /*64b0*/  FMUL.FTZ R51, R51, R9.reuse ;  /* 0x0000000933337220 */ /* 0x080fe20000410000 */
[----:B------:R-:W-:Y:S01]  /*64c0*/  FMUL.FTZ R54, R54, R9 ;  /* 0x0000000936367220 */ /* 0x000fe20000410000 */
[----:B------:R-:W3:Y:S01]  /*64d0*/  MUFU.EX2 R163, R163 ;  /* 0x000000a300a37308 */ /* 0x000ee20000000800 */
[C---:B----4-:R-:W-:Y:S01]  /*64e0*/  FADD.FTZ R6, R191.reuse, R6 ;  /* 0x00000006bf067221 */ /* 0x050fe20000010000 */
[----:B------:R-:W-:Y:S01]  /*64f0*/  F2FP.BF16.F32.PACK_AB R191, R191, R11 ;  /* 0x0000000bbfbf723e */ /* 0x000fe200000010ff */
[----:B------:R-:W-:Y:S01]  /*6500*/  BAR.SYNC.DEFER_BLOCKING 0xf, 0x100 ;  /* 0x03c4000000007b1d */ /* 0x000fe20000010000 */
[----:B--2---:R-:W-:Y:S01]  /*6510*/  F2FP.BF16.F32.PACK_AB R162, R181, R180 ;  /* 0x000000b4b5a2723e */ /* 0x004fe200000010ff */
[-C--:B------:R-:W-:Y:S01]  /*6520*/  FMUL.FTZ R55, R55, R9.reuse ;  /* 0x0000000937377220 */ /* 0x080fe20000410000 */
[-C--:B------:R-:W-:Y:S01]  /*6530*/  FMUL.FTZ R58, R58, R9.reuse ;  /* 0x000000093a3a7220 */ /* 0x080fe20000410000 */
[-C--:B------:R-:W-:Y:S01]  /*6540*/  FMUL.FTZ R59, R59, R9.reuse ;  /* 0x000000093b3b7220 */ /* 0x080fe20000410000 */
[-C--:B------:R-:W-:Y:S01]  /*6550*/  FMUL.FTZ R62, R62, R9.reuse ;  /* 0x000000093e3e7220 */ /* 0x080fe20000410000 */
[----:B------:R-:W2:Y:S01]  /*6560*/  MUFU.EX2 R155, R166 ;  /* 0x000000a6009b7308 */ /* 0x000ea20000000800 */
[----:B-----5:R-:W-:Y:S01]  /*6570*/  FADD.FTZ R6, R153, R6 ;  /* 0x0000000699067221 */ /* 0x020fe20000010000 */
[-C--:B------:R-:W-:Y:S01]  /*6580*/  FMUL.FTZ R63, R63, R9.reuse ;  /* 0x000000093f3f7220 */ /* 0x080fe20000410000 */
[-C--:B------:R-:W-:Y:S01]  /*6590*/  FMUL.FTZ R66, R66, R9.reuse ;  /* 0x0000000942427220 */ /* 0x080fe20000410000 */
[-C--:B------:R-:W-:Y:S01]  /*65a0*/  FMUL.FTZ R67, R67, R9.reuse ;  /* 0x0000000943437220 */ /* 0x080fe20000410000 */
[-C--:B------:R-:W-:Y:S01]  /*65b0*/  FMUL.FTZ R70, R70, R9.reuse ;  /* 0x0000000946467220 */ /* 0x080fe20000410000 */
[-C--:B------:R-:W-:Y:S01]  /*65c0*/  FMUL.FTZ R71, R71, R9.reuse ;  /* 0x0000000947477220 */ /* 0x080fe20000410000 */
[----:B------:R-:W-:Y:S01]  /*65d0*/  FMUL.FTZ R74, R74, R9 ;  /* 0x000000094a4a7220 */ /* 0x000fe20000410000 */
[----:B------:R-:W4:Y:S01]  /*65e0*/  MUFU.EX2 R167, R167 ;  /* 0x000000a700a77308 */ /* 0x000f220000000800 */
[C---:B---3--:R-:W-:Y:S01]  /*65f0*/  FADD.FTZ R6, R163.reuse, R6 ;  /* 0x00000006a3067221 */ /* 0x048fe20000010000 */
[----:B------:R-:W-:Y:S01]  /*6600*/  F2FP.BF16.F32.PACK_AB R153, R163, R153 ;  /* 0x00000099a399723e */ /* 0x000fe200000010ff */
[-C--:B------:R-:W-:Y:S01]  /*6610*/  FMUL.FTZ R75, R75, R9.reuse ;  /* 0x000000094b4b7220 */ /* 0x080fe20000410000 */
[-C--:B------:R-:W-:Y:S01]  /*6620*/  FMUL.FTZ R78, R78, R9.reuse ;  /* 0x000000094e4e7220 */ /* 0x080fe20000410000 */
[-C--:B------:R-:W-:Y:S01]  /*6630*/  FMUL.FTZ R79, R79, R9.reuse ;  /* 0x000000094f4f7220 */ /* 0x080fe20000410000 */
[-C--:B------:R-:W-:Y:S01]  /*6640*/  FMUL.FTZ R82, R82, R9.reuse ;  /* 0x0000000952527220 */ /* 0x080fe20000410000 */
[-C--:B------:R-:W-:Y:S01]  /*6650*/  FMUL.FTZ R83, R83, R9.reuse ;  /* 0x0000000953537220 */ /* 0x080fe20000410000 */
[----:B------:R-:W3:Y:S01]  /*6660*/  MUFU.EX2 R157, R170 ;  /* 0x000000aa009d7308 */ /* 0x000ee20000000800 */
[----:B--2---:R-:W-:Y:S01]  /*6670*/  FADD.FTZ R6, R155, R6 ;  /* 0x000000069b067221 */ /* 0x004fe20000010000 */
[----:B------:R0:W-:Y:S01]  /*6680*/  STSM.16.M88.4 [R18+0x26800], R188 ;  /* 0x026800bc12007844 */ /* 0x0001e20000000200 */
        /* <DEDUP_REMOVED lines=12> */
[----:B------:R0:W-:Y:S01]  /*6750*/  STSM.16.M88.4 [R19], R152 ;  /* 0x0000009813007844 */ /* 0x0001e20000000200 */
[----:B------:R-:W4:Y:S01]  /*6760*/  MUFU.EX2 R159, R174 ;  /* 0x000000ae009f7308 */ /* 0x000f220000000800 */
        /* <DEDUP_REMOVED lines=33> */
[----:B------:R-:W-:Y:S01]  /*6980*/  F2FP.BF16.F32.PACK_AB R158, R173, R158 ;  /* 0x0000009ead9e723e */ /* 0x000fe200000010ff */
[-C--:B------:R-:W-:Y:S01]  /*6990*/  FMUL.FTZ R147, R147, R9.reuse ;  /* 0x0000000993937220 */ /* 0x080fe20000410000 */
[-C--:B------:R-:W-:Y:S01]  /*69a0*/  FMUL.FTZ R150, R150, R9.reuse ;  /* 0x0000000996967220 */ /* 0x080fe20000410000 */
[----:B------:R-:W-:Y:S01]  /*69b0*/  FADD.FTZ R5, R173, R5 ;  /* 0x00000005ad057221 */ /* 0x000fe20000010000 */
[----:B------:R-:W-:Y:S01]  /*69c0*/  FMUL.FTZ R151, R151, R9 ;  /* 0x0000000997977220 */ /* 0x000fe20000410000 */
[----:B------:R0:W-:Y:S01]  /*69d0*/  STSM.16.M88.4 [R23], R156 ;  /* 0x0000009c17007844 */ /* 0x0001e20000000200 */
[----:B------:R-:W2:Y:S01]  /*69e0*/  MUFU.EX2 R163, R182 ;  /* 0x000000b600a37308 */ /* 0x000ea20000000800 */
[----:B----4-:R-:W-:Y:S01]  /*69f0*/  FADD.FTZ R6, R161, R6 ;  /* 0x00000006a1067221 */ /* 0x010fe20000010000 */
[----:B------:R-:W-:Y:S01]  /*6a00*/  FADD.FTZ R5, R160, R5 ;  /* 0x00000005a0057221 */ /* 0x000fe20000010000 */
[----:B------:R-:W-:-:S03]  /*6a10*/  F2FP.BF16.F32.PACK_AB R160, R177, R160 ;  /* 0x000000a0b1a0723e */ /* 0x000fc600000010ff */
[----:B------:R-:W-:Y:S02]  /*6a20*/  FADD.FTZ R5, R177, R5 ;  /* 0x00000005b1057221 */ /* 0x000fe40000010000 */
[----:B------:R-:W4:Y:S01]  /*6a30*/  MUFU.EX2 R10, R10 ;  /* 0x0000000a000a7308 */ /* 0x000f220000000800 */
[C---:B---3--:R-:W-:Y:S01]  /*6a40*/  FADD.FTZ R6, R179.reuse, R6 ;  /* 0x00000006b3067221 */ /* 0x048fe20000010000 */
[----:B------:R-:W-:Y:S01]  /*6a50*/  F2FP.BF16.F32.PACK_AB R161, R179, R161 ;  /* 0x000000a1b3a1723e */ /* 0x000fe200000010ff */
[----:B------:R-:W-:-:S04]  /*6a60*/  FADD.FTZ R5, R180, R5 ;  /* 0x00000005b4057221 */ /* 0x000fc80000010000 */
[----:B------:R-:W-:Y:S01]  /*6a70*/  FADD.FTZ R5, R181, R5 ;  /* 0x00000005b5057221 */ /* 0x000fe20000010000 */
[----:B--2---:R-:W-:Y:S01]  /*6a80*/  FADD.FTZ R6, R163, R6 ;  /* 0x00000006a3067221 */ /* 0x004fe20000010000 */
[----:B----4-:R-:W-:-:S03]  /*6a90*/  F2FP.BF16.F32.PACK_AB R163, R10, R163 ;  /* 0x000000a30aa3723e */ /* 0x010fc600000010ff */
[----:B------:R-:W-:Y:S02]  /*6aa0*/  FADD.FTZ R6, R10, R6 ;  /* 0x000000060a067221 */ /* 0x000fe40000010000 */
[----:B------:R0:W-:Y:S01]  /*6ab0*/  STSM.16.M88.4 [R22], R160 ;  /* 0x000000a016007844 */ /* 0x0001e20000000200 */
[----:B------:R-:W-:Y:S05]  /*6ac0*/  @!P0 BRA `(.L_x_381) ;  /* 0x0000000000048947 */ /* 0x000fea0003800000 */
[----:B------:R-:W-:Y:S01]  /*6ad0*/  BPT.TRAP 0x1 ;  /* 0x000000040000795c */ /* 0x000fe20000300000 */
.L_x_381:
[----:B------:R2:W3:Y:S01]  /*6ae0*/  SYNCS.PHASECHK.TRANS64.TRYWAIT P1, [UR22+0x28c50], R7 ;  /* 0x028c5007ff0075a7 */ /* 0x0004e20008020156 */
[----:B------:R-:W-:Y:S05]  /*6af0*/  @!P0 BRA `(.L_x_382) ;  /* 0x0000000000048947 */ /* 0x000fea0003800000 */
[----:B------:R-:W-:Y:S01]  /*6b00*/  BPT.TRAP 0x1 ;  /* 0x000000040000795c */ /* 0x000fe20000300000 */
.L_x_382:
[----:B---3--:R-:W-:Y:S05]  /*6b10*/  @P1 BRA `(.L_x_383) ;  /* 0x0000000000081947 */ /* 0x008fea0003800000 */
[----:B------:R-:W3:Y:S02]  /*6b20*/  SYNCS.PHASECHK.TRANS64.TRYWAIT P1, [UR22+0x28c50], R7 ;  /* 0x028c5007ff0075a7 */ /* 0x000ee40008020156 */
[----:B---3--:R-:W-:Y:S05]  /*6b30*/  @!P1 BRA `(.L_x_384) ;  /* 0x000000b4002c9947 */ /* 0x008fea0003800000 */
.L_x_383:
        /* <DEDUP_REMOVED lines=34> */
.L_x_385:
[----:B------:R-:W-:Y:S01]  /*6d60*/  UIADD3 UR22, UR22, 0x28c60, URZ ;  /* 0x00028c6016167890 */ /* 0x000fe2000fffe03f */
[----:B------:R-:W-:Y:S01]  /*6d70*/  PLOP3.LUT P1, PT, PT, PT, UP0, 0x80, 0x0 ;  /* 0x000000000000781c */ /* 0x000fe20003f2f008 */
[----:B------:R-:W-:Y:S01]  /*6d80*/  UMOV UR23, UR48 ;  /* 0x0000003000177c82 */ /* 0x000fe20008000000 */
[----:B0-----:R-:W-:Y:S01]  /*6d90*/  IMAD.MOV.U32 R9, RZ, RZ, R0 ;  /* 0x000000ffff097224 */ /* 0x001fe200078e0000 */
[----:B------:R-:W-:Y:S01]  /*6da0*/  UPRMT UR22, UR38, 0x654, UR22 ;  /* 0x0000065426167896 */ /* 0x000fe20008000016 */
[----:B---3--:R-:W-:-:S08]  /*6db0*/  IMAD.MOV.U32 R8, RZ, RZ, R4 ;  /* 0x000000ffff087224 */ /* 0x008fd000078e0004 */
[----:B------:R-:W-:Y:S01]  /*6dc0*/  SYNCS.ARRIVE.TRANS64.RED.A1T0 RZ, [UR22], RZ ;  /* 0x000000ffffff79a7 */ /* 0x000fe20008100416 */
[----:B------:R-:W-:Y:S05]  /*6dd0*/  @P1 BRA `(.L_x_386) ;  /* 0xffffffe400c01947 */ /* 0x000fea000383ffff */
.L_x_375:
[----:B-1234-:R-:W1:Y:S01]  /*6de0*/  SHFL.BFLY PT, R8, R5, 0x2, 0x1f ;  /* 0x0c401f0005087f89 */ /* 0x01ee6200000e0000 */
[----:B------:R-:W-:Y:S01]  /*6df0*/  IMAD.MOV.U32 R12, RZ, RZ, -0x800000 ;  /* 0xff800000ff0c7424 */ /* 0x000fe200078e00ff */
[----:B------:R-:W-:Y:S08]  /*6e00*/  BAR.ARV 0x8, 0x100 ;  /* 0x0204000000007b1d */ /* 0x000ff00000002000 */
[----:B------:R-:W-:Y:S01]  /*6e10*/  BAR.SYNC.DEFER_BLOCKING 0xf, 0x100 ;  /* 0x03c4000000007b1d */ /* 0x000fe20000010000 */
[----:B------:R-:W-:Y:S01]  /*6e20*/  ISETP.NE.AND P2, PT, R17, RZ, PT ;  /* 0x000000ff1100720c */ /* 0x000fe20003f45270 */
[----:B------:R-:W-:-:S04]  /*6e30*/  UIADD3 UR46, UR46, 0x1, URZ ;  /* 0x000000012e2e7890 */ /* 0x000fc8000fffe03f */
[----:B------:R-:W2:Y:S01]  /*6e40*/  SHFL.BFLY PT, R7, R6, 0x2, 0x1f ;  /* 0x0c401f0006077f89 */ /* 0x000ea200000e0000 */
[----:B-1----:R-:W-:Y:S01]  /*6e50*/  FADD.FTZ R8, R8, R5 ;  /* 0x0000000508087221 */ /* 0x002fe20000010000 */
[----:B------:R-:W-:Y:S01]  /*6e60*/  IMAD.U32 R5, RZ, RZ, UR48 ;  /* 0x00000030ff057e24 */ /* 0x000fe2000f8e00ff */
[----:B------:R-:W-:-:S03]  /*6e70*/  UIADD3 UR48, UR48, 0x1, URZ ;  /* 0x0000000130307890 */ /* 0x000fc6000fffe03f */
[----:B------:R-:W1:Y:S02]  /*6e80*/  SHFL.BFLY PT, R3, R8, 0x1, 0x1f ;  /* 0x0c201f0008037f89 */ /* 0x000e6400000e0000 */
[----:B------:R-:W-:Y:S01]  /*6e90*/  @!P2 IMAD R5, R5, 0x40, R16 ;  /* 0x000000400505a824 */ /* 0x000fe200078e0210 */
[----:B------:R-:W-:-:S04]  /*6ea0*/  UISETP.NE.AND UP0, UPT, UR48, 0x2, UPT ;  /* 0x000000023000788c */ /* 0x000fc8000bf05270 */
[----:B------:R-:W-:Y:S02]  /*6eb0*/  USEL UR4, URZ, 0x1, UP0 ;  /* 0x000000013f047887 */ /* 0x000fe40008000000 */
[----:B------:R-:W-:Y:S02]  /*6ec0*/  USEL UR48, UR48, URZ, UP0 ;  /* 0x0000003f30307287 */ /* 0x000fe40008000000 */
[----:B------:R-:W-:Y:S01]  /*6ed0*/  ULOP3.LUT UR36, UR36, UR4, URZ, 0x3c, !UPT ;  /* 0x0000000424247292 */ /* 0x000fe2000f8e3c3f */
[----:B--2---:R-:W-:Y:S01]  /*6ee0*/  FADD.FTZ R7, R7, R6 ;  /* 0x0000000607077221 */ /* 0x004fe20000010000 */
[----:B------:R-:W-:-:S04]  /*6ef0*/  @!P2 LEA R6, R5, UR39, 0x2 ;  /* 0x000000270506ac11 */ /* 0x000fc8000f8e10ff */
[----:B------:R-:W2:Y:S01]  /*6f00*/  SHFL.BFLY PT, R10, R7, 0x1, 0x1f ;  /* 0x0c201f00070a7f89 */ /* 0x000ea200000e0000 */
[----:B-1----:R-:W-:Y:S01]  /*6f10*/  FADD.FTZ R11, R8, R3 ;  /* 0x00000003080b7221 */ /* 0x002fe20000010000 */
[----:B------:R-:W-:-:S04]  /*6f20*/  IMAD.U32 R3, RZ, RZ, UR10 ;  /* 0x0000000aff037e24 */ /* 0x000fc8000f8e00ff */
[----:B------:R-:W-:-:S13]  /*6f30*/  FSETP.NE.FTZ.AND P0, PT, R11, RZ, PT ;  /* 0x000000ff0b00720b */ /* 0x000fda0003f15000 */
[----:B------:R-:W1:Y:S01]  /*6f40*/  @P0 MUFU.LG2 R9, R11 ;  /* 0x0000000b00090308 */ /* 0x000e620000000c00 */
[----:B------:R-:W-:Y:S01]  /*6f50*/  @P0 FMUL.FTZ R3, R3, 0.69314718246459960938 ;  /* 0x3f31721803030820 */ /* 0x000fe20000410000 */
[----:B--2---:R-:W-:-:S05]  /*6f60*/  FADD.FTZ R13, R7, R10 ;  /* 0x0000000a070d7221 */ /* 0x004fca0000010000 */
[----:B------:R-:W-:Y:S01]  /*6f70*/  FSETP.NE.FTZ.AND P1, PT, R13, RZ, PT ;  /* 0x000000ff0d00720b */ /* 0x000fe20003f35000 */
[----:B-1----:R-:W-:-:S12]  /*6f80*/  @P0 FMUL.FTZ R10, R9, 0.69314718246459960938 ;  /* 0x3f317218090a0820 */ /* 0x002fd80000410000 */
[----:B------:R-:W-:Y:S01]  /*6f90*/  @P1 MUFU.LG2 R5, R13 ;  /* 0x0000000d00051308 */ /* 0x000fe20000000c00 */
[----:B------:R-:W-:Y:S01]  /*6fa0*/  @P0 FFMA.FTZ R12, R3, R4, R10 ;  /* 0x00000004030c0223 */ /* 0x000fe2000001000a */
[----:B------:R-:W-:Y:S02]  /*6fb0*/  IMAD.MOV.U32 R4, RZ, RZ, RZ ;  /* 0x000000ffff047224 */ /* 0x000fe400078e00ff */
[----:B------:R-:W-:-:S04]  /*6fc0*/  IMAD.MOV.U32 R3, RZ, RZ, RZ ;  /* 0x000000ffff037224 */ /* 0x000fc800078e00ff */
[----:B------:R-:W1:Y:S01]  /*6fd0*/  @P0 MUFU.RCP R4, R11 ;  /* 0x0000000b00040308 */ /* 0x000e620000001000 */
[----:B------:R-:W-:-:S07]  /*6fe0*/  PLOP3.LUT P0, PT, PT, PT, PT, 0x8, 0x0 ;  /* 0x000000000000781c */ /* 0x000fce0003f0e170 */
[----:B------:R-:W2:Y:S01]  /*6ff0*/  @P1 MUFU.RCP R3, R13 ;  /* 0x0000000d00031308 */ /* 0x000ea20000001000 */
[----:B-1----:R-:W-:Y:S01]  /*7000*/  @!P2 STS [R6+0x28800], R4 ;  /* 0x028800040600a388 */ /* 0x002fe20000000800 */
[-C--:B------:R-:W-:Y:S01]  /*7010*/  FMUL.FTZ R24, R24, R4.reuse ;  /* 0x0000000418187220 */ /* 0x080fe20000410000 */
[-C--:B------:R-:W-:Y:S01]  /*7020*/  FMUL.FTZ R25, R25, R4.reuse ;  /* 0x0000000419197220 */ /* 0x080fe20000410000 */
[-C--:B------:R-:W-:Y:S01]  /*7030*/  FMUL.FTZ R28, R28, R4.reuse ;  /* 0x000000041c1c7220 */ /* 0x080fe20000410000 */
[-C--:B------:R-:W-:Y:S01]  /*7040*/  FMUL.FTZ R29, R29, R4.reuse ;  /* 0x000000041d1d7220 */ /* 0x080fe20000410000 */
[-C--:B------:R-:W-:Y:S01]  /*7050*/  FMUL.FTZ R32, R32, R4.reuse ;  /* 0x0000000420207220 */ /* 0x080fe20000410000 */
[-C--:B------:R-:W-:Y:S01]  /*7060*/  FMUL.FTZ R33, R33, R4.reuse ;  /* 0x0000000421217220 */ /* 0x080fe20000410000 */
[-C--:B------:R-:W-:Y:S01]  /*7070*/  FMUL.FTZ R36, R36, R4.reuse ;  /* 0x0000000424247220 */ /* 0x080fe20000410000 */
[----:B--2---:R1:W-:Y:S01]  /*7080*/  @!P2 STS [R6+0x28820], R3 ;  /* 0x028820030600a388 */ /* 0x0043e20000000800 */
        /* <DEDUP_REMOVED lines=58> */
[----:B------:R-:W-:Y:S01]  /*7430*/  @P1 FMUL.FTZ R6, R6, 0.69314718246459960938 ;  /* 0x3f31721806061820 */ /* 0x000fe20000410000 */
[----:B------:R-:W-:Y:S01]  /*7440*/  @P1 FMUL.FTZ R4, R5, 0.69314718246459960938 ;  /* 0x3f31721805041820 */ /* 0x000fe20000410000 */
[----:B------:R-:W-:-:S02]  /*7450*/  IMAD.MOV.U32 R13, RZ, RZ, -0x800000 ;  /* 0xff800000ff0d7424 */ /* 0x000fc400078e00ff */
        /* <DEDUP_REMOVED lines=66> */
.L_x_351:
[----:B------:R-:W1:Y:S08]  /*7880*/  S2UR UR38, SR_CgaCtaId ;  /* 0x00000000002679c3 */ /* 0x000e700000008800 */
[----:B------:R-:W-:Y:S06]  /*7890*/  BAR.SYNC.DEFER_BLOCKING 0x5, 0x180 ;  /* 0x0146000000007b1d */ /* 0x000fec0000010000 */
[----:B------:R-:W-:Y:S01]  /*78a0*/  UMOV UR39, 0x400 ;  /* 0x0000040000277882 */ /* 0x000fe20000000000 */
[----:B------:R-:W-:Y:S01]  /*78b0*/  BSSY B0, `(.L_x_387) ;  /* 0x00004aa000007945 */ /* 0x000fe20003800000 */
[----:B-1----:R-:W-:-:S09]  /*78c0*/  ULEA UR39, UR38, UR39, 0x18 ;  /* 0x0000002726277291 */ /* 0x002fd2000f8ec03f */
[----:B------:R-:W1:Y:S02]  /*78d0*/  LDS.128 R4, [UR39+0x28cd0] ;  /* 0x028cd027ff047984 */ /* 0x000e640008000c00 */
[----:B-1----:R-:W-:Y:S02]  /*78e0*/  R2UR UR5, R5 ;  /* 0x00000000050572ca */ /* 0x002fe400000e0000 */
[----:B------:R-:W-:Y:S02]  /*78f0*/  R2UR UR6, R6 ;  /* 0x00000000060672ca */ /* 0x000fe400000e0000 */
[----:B------:R-:W-:Y:S01]  /*7900*/  R2UR UR7, R7 ;  /* 0x00000000070772ca */ /* 0x000fe200000e0000 */
[----:B------:R-:W-:Y:S06]  /*7910*/  BAR.ARV 0x4, 0x180 ;  /* 0x0106000000007b1d */ /* 0x000fec0000002000 */
[----:B------:R-:W-:Y:S08]  /*7920*/  @P0 BRA `(.L_x_388) ;  /* 0x0000003800780947 */ /* 0x000ff00003800000 */
[----:B------:R-:W2:Y:S01]  /*7930*/  LDL R0, [R1+0x38] ;  /* 0x0000380001007983 */ /* 0x000ea20000100800 */
[----:B------:R-:W1:Y:S01]  /*7940*/  S2UR UR4, SR_SWINHI ;  /* 0x00000000000479c3 */ /* 0x000e620000002f00 */
[----:B------:R-:W-:Y:S01]  /*7950*/  F2FP.BF16.F32.PACK_AB R6, R29, R28 ;  /* 0x0000001c1d06723e */ /* 0x000fe200000010ff */
[----:B------:R-:W-:Y:S01]  /*7960*/  USHF.L.U64.HI UR12, UR40, 0x2, UR41 ;  /* 0x00000002280c7899 */ /* 0x000fe20008010229 */
[----:B------:R-:W-:Y:S01]  /*7970*/  F2FP.BF16.F32.PACK_AB R7, R31, R30 ;  /* 0x0000001e1f07723e */ /* 0x000fe200000010ff */
[----:B------:R-:W-:Y:S01]  /*7980*/  ULDC.64 UR10, c[0x0][0xc00] ;  /* 0x00030000000a7ab9 */ /* 0x000fe20000000a00 */
[----:B------:R-:W-:Y:S02]  /*7990*/  F2FP.BF16.F32.PACK_AB R9, R35, R34 ;  /* 0x000000222309723e */ /* 0x000fe400000010ff */
[----:B------:R-:W-:Y:S02]  /*79a0*/  F2FP.BF16.F32.PACK_AB R10, R37, R36 ;  /* 0x00000024250a723e */ /* 0x000fe400000010ff */
[----:B------:R-:W-:Y:S01]  /*79b0*/  F2FP.BF16.F32.PACK_AB R11, R39, R38 ;  /* 0x00000026270b723e */ /* 0x000fe200000010ff */
[----:B------:R-:W-:Y:S01]  /*79c0*/  UMOV UR8, UR39 ;  /* 0x0000002700087c82 */ /* 0x000fe20008000000 */
[----:B-1----:R-:W-:Y:S01]  /*79d0*/  UMOV UR9, UR4 ;  /* 0x0000000400097c82 */ /* 0x002fe20008000000 */
[----:B------:R-:W-:Y:S01]  /*79e0*/  USHF.L.U32 UR4, UR40, 0x2, URZ ;  /* 0x0000000228047899 */ /* 0x000fe2000800063f */
[----:B------:R-:W-:-:S02]  /*79f0*/  IMAD.U32 R14, RZ, RZ, UR8 ;  /* 0x00000008ff0e7e24 */ /* 0x000fc4000f8e00ff */
[----:B------:R-:W-:Y:S01]  /*7a00*/  IMAD.U32 R15, RZ, RZ, UR9 ;  /* 0x00000009ff0f7e24 */ /* 0x000fe2000f8e00ff */
[----:B------:R-:W-:Y:S02]  /*7a10*/  ULDC.64 UR8, c[0x0][0xc08] ;  /* 0x0003020000087ab9 */ /* 0x000fe40000000a00 */
[----:B------:R-:W-:-:S04]  /*7a20*/  UISETP.NE.U32.AND UP0, UPT, UR8, URZ, UPT ;  /* 0x0000003f0800728c */ /* 0x000fc8000bf05070 */
[----:B------:R-:W-:Y:S01]  /*7a30*/  UISETP.NE.AND.EX UP0, UPT, UR9, URZ, UPT, UP0 ;  /* 0x0000003f0900728c */ /* 0x000fe2000bf05300 */
[----:B------:R-:W-:Y:S05]  /*7a40*/  BAR.SYNC.DEFER_BLOCKING 0x1, 0x100 ;  /* 0x0044000000007b1d */ /* 0x000fea0000010000 */
[----:B------:R-:W-:-:S05]  /*7a50*/  PLOP3.LUT P1, PT, PT, PT, UP0, 0x80, 0x0 ;  /* 0x000000000000781c */ /* 0x000fca0003f2f008 */
[----:B------:R-:W-:-:S04]  /*7a60*/  @UP0 UIADD3 UR8, UP1, UR4, UR8, URZ ;  /* 0x0000000804080290 */ /* 0x000fc8000ff3e03f */
[----:B------:R-:W-:Y:S02]  /*7a70*/  @UP0 UIADD3.X UR9, UR12, UR9, URZ, UP1, !UPT ;  /* 0x000000090c090290 */ /* 0x000fe40008ffe43f */
[----:B------:R-:W-:Y:S01]  /*7a80*/  UIADD3 UR4, UP0, UR4, UR10, URZ ;  /* 0x0000000a04047290 */ /* 0x000fe2000ff1e03f */
[----:B--2---:R-:W-:-:S03]  /*7a90*/  IMAD.WIDE R20, R0, 0x2, R14 ;  /* 0x0000000200147825 */ /* 0x004fc600078e020e */
[C---:B------:R-:W-:Y:S02]  /*7aa0*/  LOP3.LUT R5, R20.reuse, 0x380, RZ, 0xc0, !PT ;  /* 0x0000038014057812 */ /* 0x040fe400078ec0ff */
[----:B------:R-:W-:Y:S02]  /*7ab0*/  IADD3 R8, P0, R20, 0x20, RZ ;  /* 0x0000002014087810 */ /* 0x000fe40007f1e0ff */
[----:B------:R-:W-:Y:S02]  /*7ac0*/  SHF.R.U64 R5, R5, 0x3, RZ ;  /* 0x0000000305057819 */ /* 0x000fe400000012ff */
[----:B------:R-:W-:Y:S02]  /*7ad0*/  LOP3.LUT R3, R8, 0x380, RZ, 0xc0, !PT ;  /* 0x0000038008037812 */ /* 0x000fe400078ec0ff */
[----:B------:R-:W-:Y:S01]  /*7ae0*/  LOP3.LUT R4, R5, R20, RZ, 0x3c, !PT ;  /* 0x0000001405047212 */ /* 0x000fe200078e3cff */
[----:B------:R-:W-:Y:S01]  /*7af0*/  IMAD.MOV.U32 R5, RZ, RZ, R21 ;  /* 0x000000ffff057224 */ /* 0x000fe200078e0015 */
[----:B------:R-:W-:-:S04]  /*7b00*/  SHF.R.U64 R3, R3, 0x3, RZ ;  /* 0x0000000303037819 */ /* 0x000fc800000012ff */
[----:B------:R-:W-:Y:S02]  /*7b10*/  MOV R0, R4 ;  /* 0x0000000400007202 */ /* 0x000fe40000000f00 */
[----:B------:R-:W-:Y:S02]  /*7b20*/  F2FP.BF16.F32.PACK_AB R4, R25, R24 ;  /* 0x000000181904723e */ /* 0x000fe400000010ff */
[----:B------:R-:W-:-:S05]  /*7b30*/  F2FP.BF16.F32.PACK_AB R5, R27, R26 ;  /* 0x0000001a1b05723e */ /* 0x000fca00000010ff */
[----:B------:R1:W-:Y:S02]  /*7b40*/  STSM.16.M88.4 [R0], R4 ;  /* 0x0000000400007844 */ /* 0x0003e40000000200 */
[----:B-1----:R-:W-:Y:S01]  /*7b50*/  IMAD.X R5, RZ, RZ, R21, P0 ;  /* 0x000000ffff057224 */ /* 0x002fe200000e0615 */
[----:B------:R-:W-:Y:S02]  /*7b60*/  LOP3.LUT R4, R3, R8, RZ, 0x3c, !PT ;  /* 0x0000000803047212 */ /* 0x000fe400078e3cff */
[----:B------:R-:W-:Y:S02]  /*7b70*/  F2FP.BF16.F32.PACK_AB R8, R33, R32 ;  /* 0x000000202108723e */ /* 0x000fe400000010ff */
[----:B------:R-:W-:Y:S02]  /*7b80*/  MOV R3, R4 ;  /* 0x0000000400037202 */ /* 0x000fe40000000f00 */
[----:B------:R-:W-:Y:S02]  /*7b90*/  IADD3 R5, P0, R20, 0x40, RZ ;  /* 0x0000004014057810 */ /* 0x000fe40007f1e0ff */
[----:B------:R-:W-:Y:S01]  /*7ba0*/  F2FP.BF16.F32.PACK_AB R6, R45, R44 ;  /* 0x0000002c2d06723e */ /* 0x000fe200000010ff */
[----:B------:R1:W-:Y:S01]  /*7bb0*/  STSM.16.M88.4 [R3], R8 ;  /* 0x0000000803007844 */ /* 0x0003e20000000200 */
[----:B------:R-:W-:-:S02]  /*7bc0*/  LOP3.LUT R4, R5, 0x380, RZ, 0xc0, !PT ;  /* 0x0000038005047812 */ /* 0x000fc400078ec0ff */
[----:B------:R-:W-:Y:S02]  /*7bd0*/  F2FP.BF16.F32.PACK_AB R7, R47, R46 ;  /* 0x0000002e2f07723e */ /* 0x000fe400000010ff */
[----:B------:R-:W-:-:S04]  /*7be0*/  SHF.R.U64 R4, R4, 0x3, RZ ;  /* 0x0000000304047819 */ /* 0x000fc800000012ff */
[----:B------:R-:W-:Y:S01]  /*7bf0*/  LOP3.LUT R4, R4, R5, RZ, 0x3c, !PT ;  /* 0x0000000504047212 */ /* 0x000fe200078e3cff */
[----:B------:R-:W-:-:S05]  /*7c00*/  IMAD.X R5, RZ, RZ, R21, P0 ;  /* 0x000000ffff057224 */ /* 0x000fca00000e0615 */
[----:B------:R-:W-:Y:S02]  /*7c10*/  MOV R0, R4 ;  /* 0x0000000400007202 */ /* 0x000fe40000000f00 */
[----:B-1----:R-:W-:Y:S02]  /*7c20*/  IADD3 R8, P0, R20, 0x60, RZ ;  /* 0x0000006014087810 */ /* 0x002fe40007f1e0ff */
[----:B------:R-:W-:Y:S02]  /*7c30*/  F2FP.BF16.F32.PACK_AB R4, R41, R40 ;  /* 0x000000282904723e */ /* 0x000fe400000010ff */
[----:B------:R-:W-:Y:S02]  /*7c40*/  LOP3.LUT R3, R8, 0x380, RZ, 0xc0, !PT ;  /* 0x0000038008037812 */ /* 0x000fe400078ec0ff */
[----:B------:R-:W-:Y:S02]  /*7c50*/  F2FP.BF16.F32.PACK_AB R5, R43, R42 ;  /* 0x0000002a2b05723e */ /* 0x000fe400000010ff */
[----:B------:R-:W-:-:S02]  /*7c60*/  SHF.R.U64 R3, R3, 0x3, RZ ;  /* 0x0000000303037819 */ /* 0x000fc400000012ff */
[----:B------:R-:W-:Y:S01]  /*7c70*/  F2FP.BF16.F32.PACK_AB R9, R51, R50 ;  /* 0x000000323309723e */ /* 0x000fe200000010ff */
[----:B------:R1:W-:Y:S01]  /*7c80*/  STSM.16.M88.4 [R0], R4 ;  /* 0x0000000400007844 */ /* 0x0003e20000000200 */
[----:B------:R-:W-:Y:S02]  /*7c90*/  F2FP.BF16.F32.PACK_AB R10, R53, R52 ;  /* 0x00000034350a723e */ /* 0x000fe400000010ff */
[----:B------:R-:W-:Y:S01]  /*7ca0*/  F2FP.BF16.F32.PACK_AB R11, R55, R54 ;  /* 0x00000036370b723e */ /* 0x000fe200000010ff */
[----:B-1----:R-:W-:Y:S01]  /*7cb0*/  IMAD.X R5, RZ, RZ, R21, P0 ;  /* 0x000000ffff057224 */ /* 0x002fe200000e0615 */
[----:B------:R-:W-:Y:S02]  /*7cc0*/  LOP3.LUT R4, R3, R8, RZ, 0x3c, !PT ;  /* 0x0000000803047212 */ /* 0x000fe400078e3cff */
[----:B------:R-:W-:Y:S02]  /*7cd0*/  F2FP.BF16.F32.PACK_AB R8, R49, R48 ;  /* 0x000000303108723e */ /* 0x000fe400000010ff */
[----:B------:R-:W-:-:S02]  /*7ce0*/  MOV R3, R4 ;  /* 0x0000000400037202 */ /* 0x000fc40000000f00 */
[----:B------:R-:W-:Y:S02]  /*7cf0*/  IADD3 R5, P0, R20, 0x2000, RZ ;  /* 0x0000200014057810 */ /* 0x000fe40007f1e0ff */
[----:B------:R-:W-:Y:S01]  /*7d00*/  F2FP.BF16.F32.PACK_AB R6, R61, R60 ;  /* 0x0000003c3d06723e */ /* 0x000fe200000010ff */
[----:B------:R1:W-:Y:S01]  /*7d10*/  STSM.16.M88.4 [R3], R8 ;  /* 0x0000000803007844 */ /* 0x0003e20000000200 */
[----:B------:R-:W-:Y:S02]  /*7d20*/  LOP3.LUT R4, R5, 0x380, RZ, 0xc0, !PT ;  /* 0x0000038005047812 */ /* 0x000fe400078ec0ff */
        /* <DEDUP_REMOVED lines=117> */
[----:B------:R-:W-:Y:S01]  /*8480*/  LOP3.LUT R3, R8, 0x380, RZ, 0xc0, !PT ;  /* 0x0000038008037812 */ /* 0x000fe200078ec0ff */
[----:B------:R-:W-:Y:S01]  /*8490*/  IMAD.X R21, RZ, RZ, R21, P0 ;  /* 0x000000ffff157224 */ /* 0x000fe200000e0615 */
[----:B------:R-:W-:Y:S02]  /*84a0*/  F2FP.BF16.F32.PACK_AB R5, R139, R138 ;  /* 0x0000008a8b05723e */ /* 0x000fe400000010ff */
[----:B------:R-:W-:-:S02]  /*84b0*/  SHF.R.U64 R3, R3, 0x3, RZ ;  /* 0x0000000303037819 */ /* 0x000fc400000012ff */
[----:B------:R-:W-:Y:S01]  /*84c0*/  F2FP.BF16.F32.PACK_AB R9, R147, R146 ;  /* 0x000000929309723e */ /* 0x000fe200000010ff */
[----:B------:R1:W-:Y:S01]  /*84d0*/  STSM.16.M88.4 [R0], R4 ;  /* 0x0000000400007844 */ /* 0x0003e20000000200 */
[----:B------:R-:W-:Y:S02]  /*84e0*/  LOP3.LUT R20, R3, R8, RZ, 0x3c, !PT ;  /* 0x0000000803147212 */ /* 0x000fe400078e3cff */
[----:B------:R-:W-:Y:S02]  /*84f0*/  F2FP.BF16.F32.PACK_AB R8, R145, R144 ;  /* 0x000000909108723e */ /* 0x000fe400000010ff */
[----:B------:R-:W-:Y:S02]  /*8500*/  MOV R20, R20 ;  /* 0x0000001400147202 */ /* 0x000fe40000000f00 */
[----:B------:R-:W-:Y:S02]  /*8510*/  F2FP.BF16.F32.PACK_AB R10, R149, R148 ;  /* 0x00000094950a723e */ /* 0x000fe400000010ff */
[----:B------:R-:W-:-:S02]  /*8520*/  F2FP.BF16.F32.PACK_AB R11, R151, R150 ;  /* 0x00000096970b723e */ /* 0x000fc400000010ff */
[----:B------:R-:W-:-:S03]  /*8530*/  ISETP.NE.U32.AND P0, PT, RZ, UR10, PT ;  /* 0x0000000aff007c0c */ /* 0x000fc6000bf05070 */
[----:B------:R2:W-:Y:S01]  /*8540*/  STSM.16.M88.4 [R20], R8 ;  /* 0x0000000814007844 */ /* 0x0005e20000000200 */
[----:B------:R-:W-:Y:S01]  /*8550*/  BAR.SYNC.DEFER_BLOCKING 0x1, 0x100 ;  /* 0x0044000000007b1d */ /* 0x000fe20000010000 */
[----:B------:R-:W-:Y:S01]  /*8560*/  ISETP.NE.AND.EX P0, PT, RZ, UR11, PT, P0 ;  /* 0x0000000bff007c0c */ /* 0x000fe2000bf05300 */
[----:B-1----:R-:W-:Y:S01]  /*8570*/  IMAD.U32 R4, RZ, RZ, UR8 ;  /* 0x00000008ff047e24 */ /* 0x002fe2000f8e00ff */
[----:B------:R-:W-:Y:S01]  /*8580*/  UIADD3.X UR8, UR12, UR11, URZ, UP0, !UPT ;  /* 0x0000000b0c087290 */ /* 0x000fe200087fe43f */
[----:B------:R-:W-:-:S05]  /*8590*/  IMAD.U32 R5, RZ, RZ, UR9 ;  /* 0x00000009ff057e24 */ /* 0x000fca000f8e00ff */
[----:B------:R1:W3:Y:S02]  /*85a0*/  @P1 LDG.E R3, desc[UR50][R4.64] ;  /* 0x0000003204031981 */ /* 0x0002e4000c1e1900 */
[----:B-1----:R-:W-:Y:S01]  /*85b0*/  IMAD.U32 R4, RZ, RZ, UR4 ;  /* 0x00000004ff047e24 */ /* 0x002fe2000f8e00ff */
[----:B------:R-:W-:Y:S01]  /*85c0*/  UISETP.NE.AND UP0, UPT, UR45, URZ, UPT ;  /* 0x0000003f2d00728c */ /* 0x000fe2000bf05270 */
[----:B------:R-:W-:Y:S01]  /*85d0*/  IMAD.U32 R5, RZ, RZ, UR8 ;  /* 0x00000008ff057e24 */ /* 0x000fe2000f8e00ff */
[----:B------:R-:W-:-:S04]  /*85e0*/  ULDC UR4, c[0x0][0xad4] ;  /* 0x0002b50000047ab9 */ /* 0x000fc80000000800 */
[----:B------:R2:W5:Y:S01]  /*85f0*/  @P0 LDG.E R0, desc[UR50][R4.64] ;  /* 0x0000003204000981 */ /* 0x000562000c1e1900 */
[----:B------:R-:W-:Y:S01]  /*8600*/  ULDC UR8, c[0x0][0xa88] ;  /* 0x0002a20000087ab9 */ /* 0x000fe20000000800 */
[----:B------:R-:W-:Y:S01]  /*8610*/  USEL UR45, UR45, UR4, UP0 ;  /* 0x000000042d2d7287 */ /* 0x000fe20008000000 */
[----:B---3--:R-:W-:Y:S01]  /*8620*/  @P1 R2UR UR8, R3 ;  /* 0x00000000030812ca */ /* 0x008fe200000e0000 */
[----:B--2---:R-:W-:-:S14]  /*8630*/  @P1 BRA `(.L_x_389) ;  /* 0x0000000000181947 */ /* 0x004fdc0003800000 */
[----:B------:R-:W-:Y:S05]  /*8640*/  @!P0 BRA `(.L_x_389) ;  /* 0x0000000000148947 */ /* 0x000fea0003800000 */
[----:B------:R-:W2:Y:S04]  /*8650*/  LDG.E R6, desc[UR50][R4.64] ;  /* 0x0000003204067981 */ /* 0x000ea8000c1e1900 */
[----:B------:R-:W3:Y:S01]  /*8660*/  LDG.E R3, desc[UR50][R4.64+0x4] ;  /* 0x0000043204037981 */ /* 0x000ee2000c1e1900 */
[----:B--2---:R-:W-:Y:S02]  /*8670*/  R2UR UR4, R6 ;  /* 0x00000000060472ca */ /* 0x004fe400000e0000 */
[----:B---3--:R-:W-:-:S13]  /*8680*/  R2UR UR8, R3 ;  /* 0x00000000030872ca */ /* 0x008fda00000e0000 */
[----:B------:R-:W-:-:S12]  /*8690*/  UIADD3 UR8, -UR4, UR8, URZ ;  /* 0x0000000804087290 */ /* 0x000fd8000fffe13f */
.L_x_389:
[----:B------:R-:W1:Y:S01]  /*86a0*/  SHFL.IDX PT, R3, R221, RZ, 0x1f ;  /* 0x00001fffdd037589 */ /* 0x000e6200000e0000 */
[----:B------:R-:W-:Y:S01]  /*86b0*/  UMOV UR4, URZ ;  /* 0x0000003f00047c82 */ /* 0x000fe20008000000 */
[----:B-----5:R-:W-:Y:S01]  /*86c0*/  @P0 R2UR UR4, R0 ;  /* 0x00000000000402ca */ /* 0x020fe200000e0000 */
[----:B------:R-:W-:Y:S02]  /*86d0*/  UISETP.NE.U32.AND UP0, UPT, UR10, URZ, UPT ;  /* 0x0000003f0a00728c */ /* 0x000fe4000bf05070 */
[----:B------:R-:W-:Y:S02]  /*86e0*/  UISETP.GT.AND UP1, UPT, UR45, 0x1, UPT ;  /* 0x000000012d00788c */ /* 0x000fe4000bf24270 */
[----:B------:R-:W-:-:S04]  /*86f0*/  UISETP.NE.AND.EX UP0, UPT, UR11, URZ, UPT, UP0 ;  /* 0x0000003f0b00728c */ /* 0x000fc8000bf05300 */
[----:B------:R-:W-:Y:S01]  /*8700*/  PLOP3.LUT P1, PT, PT, PT, UP1, 0x80, 0x0 ;  /* 0x000000000000781c */ /* 0x000fe20003f2f018 */
[----:B------:R-:W-:-:S03]  /*8710*/  USEL UR9, UR40, URZ, !UP0 ;  /* 0x0000003f28097287 */ /* 0x000fc6000c000000 */
[----:B------:R-:W-:Y:S01]  /*8720*/  USHF.R.S32.HI UR18, URZ, 0x1f, UR4 ;  /* 0x0000001f3f127899 */ /* 0x000fe20008011404 */
[----:B-1----:R-:W-:-:S13]  /*8730*/  ISETP.NE.AND P0, PT, R3, RZ, PT ;  /* 0x000000ff0300720c */ /* 0x002fda0003f05270 */
[----:B------:R-:W-:Y:S05]  /*8740*/  @P0 BRA `(.L_x_390) ;  /* 0x0000000400080947 */ /* 0x000fea0003800000 */
[----:B------:R-:W2:Y:S01]  /*8750*/  LDL R6, [R1+0x30] ;  /* 0x0000300001067983 */ /* 0x000ea20000100800 */
[----:B------:R-:W1:Y:S01]  /*8760*/  LDC R0, c[0x0][0xbe8] ;  /* 0x0002fa00ff007b82 */ /* 0x000e620000000800 */
[----:B------:R-:W-:Y:S02]  /*8770*/  IMAD.U32 R9, RZ, RZ, UR43 ;  /* 0x0000002bff097e24 */ /* 0x000fe4000f8e00ff */
[----:B------:R-:W3:Y:S01]  /*8780*/  LDL R10, [R1+0x34] ;  /* 0x00003400010a7983 */ /* 0x000ee20000100800 */
[----:B------:R-:W-:Y:S01]  /*8790*/  UISETP.GT.AND UP1, UPT, UR45, 0x1, UPT ;  /* 0x000000012d00788c */ /* 0x000fe2000bf24270 */
[----:B------:R-:W-:Y:S01]  /*87a0*/  UMOV UR19, 0x9b8 ;  /* 0x000009b800137882 */ /* 0x000fe20000000000 */
[----:B-1----:R-:W-:Y:S02]  /*87b0*/  ISETP.NE.AND P0, PT, R0, 0x1, PT ;  /* 0x000000010000780c */ /* 0x002fe40003f05270 */
[----:B------:R-:W-:Y:S02]  /*87c0*/  USEL UR19, UR19, 0x978, UP1 ;  /* 0x0000097813137887 */ /* 0x000fe40008800000 */
[----:B------:R-:W-:-:S09]  /*87d0*/  UISETP.NE.U32.AND UP0, UPT, UR10, URZ, UPT ;  /* 0x0000003f0a00728c */ /* 0x000fd2000bf05070 */
[----:B------:R-:W1:Y:S08]  /*87e0*/  @P0 LDC R4, c[0x0][0xbec] ;  /* 0x0002fb00ff040b82 */ /* 0x000e700000000800 */
[----:B------:R-:W4:Y:S01]  /*87f0*/  @P0 LDC R5, c[0x0][0xbf0] ;  /* 0x0002fc00ff050b82 */ /* 0x000f220000000800 */
[----:B------:R-:W-:Y:S02]  /*8800*/  UISETP.NE.AND.EX UP0, UPT, UR11, URZ, UPT, UP0 ;  /* 0x0000003f0b00728c */ /* 0x000fe4000bf05300 */
[----:B------:R-:W-:-:S02]  /*8810*/  USEL UR16, UR44, URZ, UP1 ;  /* 0x0000003f2c107287 */ /* 0x000fc40008800000 */
[----:B------:R-:W-:Y:S01]  /*8820*/  USEL UR40, UR40, URZ, !UP0 ;  /* 0x0000003f28287287 */ /* 0x000fe2000c000000 */
[----:B------:R-:W-:Y:S01]  /*8830*/  ULDC.64 UR14, c[0x0][UR19+0x228] ;  /* 0x00008a00130e7abb */ /* 0x000fe20008000a00 */
[----:B------:R-:W-:Y:S01]  /*8840*/  ULDC.64 UR12, c[0x0][UR19+0x220] ;  /* 0x00008800130c7abb */ /* 0x000fe20008000a00 */
[----:B------:R-:W-:Y:S02]  /*8850*/  UIMAD.WIDE.U32 UR20, UR14, UR16, URZ ;  /* 0x000000100e1472a5 */ /* 0x000fe4000f8e003f */
[----:B------:R-:W-:Y:S02]  /*8860*/  UIMAD UR22, UR15, UR16, URZ ;  /* 0x000000100f1672a4 */ /* 0x000fe4000f8e023f */
[----:B------:R-:W-:Y:S01]  /*8870*/  UIMAD.WIDE.U32 UR14, UR12, UR40, URZ ;  /* 0x000000280c0e72a5 */ /* 0x000fe2000f8e003f */
[----:B------:R-:W-:Y:S01]  /*8880*/  ULDC.64 UR10, c[0x0][UR19+0x218] ;  /* 0x00008600130a7abb */ /* 0x000fe20008000a00 */
[----:B------:R-:W-:Y:S02]  /*8890*/  USEL UR41, UR41, URZ, !UP0 ;  /* 0x0000003f29297287 */ /* 0x000fe4000c000000 */
[----:B------:R-:W-:-:S02]  /*88a0*/  UIMAD UR40, UR13, UR40, URZ ;  /* 0x000000280d2872a4 */ /* 0x000fc4000f8e023f */
[----:B------:R-:W-:Y:S02]  /*88b0*/  UIMAD.WIDE.U32 UR16, UR10, UR42, URZ ;  /* 0x0000002a0a1072a5 */ /* 0x000fe4000f8e003f */
[----:B------:R-:W-:Y:S02]  /*88c0*/  UIMAD UR10, UR11, UR42, URZ ;  /* 0x0000002a0b0a72a4 */ /* 0x000fe4000f8e023f */
[----:B------:R-:W-:Y:S02]  /*88d0*/  UIMAD UR40, UR12, UR41, UR40 ;  /* 0x000000290c2872a4 */ /* 0x000fe4000f8e0228 */
[----:B------:R-:W-:Y:S02]  /*88e0*/  UIADD3 UR22, UR21, UR22, URZ ;  /* 0x0000001615167290 */ /* 0x000fe4000fffe03f */
[----:B------:R-:W-:Y:S02]  /*88f0*/  UIADD3 UR11, UR17, UR10, URZ ;  /* 0x0000000a110b7290 */ /* 0x000fe4000fffe03f */
[----:B------:R-:W-:-:S02]  /*8900*/  UIADD3 UR16, UP0, UP2, UR14, UR16, UR4 ;  /* 0x000000100e107290 */ /* 0x000fc4000fa1e004 */
[----:B------:R-:W-:-:S04]  /*8910*/  UIADD3 UR10, UR15, UR40, URZ ;  /* 0x000000280f0a7290 */ /* 0x000fc8000fffe03f */
[----:B------:R-:W-:Y:S01]  /*8920*/  UIADD3.X UR10, UR10, UR11, UR18, UP0, UP2 ;  /* 0x0000000b0a0a7290 */ /* 0x000fe200087e4412 */
[----:B------:R-:W-:Y:S02]  /*8930*/  IMAD.U32 R11, RZ, RZ, UR43 ;  /* 0x0000002bff0b7e24 */ /* 0x000fe4000f8e00ff */
[----:B--2---:R-:W-:-:S04]  /*8940*/  IMAD R9, R9, 0x40, R6 ;  /* 0x0000004009097824 */ /* 0x004fc800078e0206 */
[----:B-1----:R-:W-:-:S04]  /*8950*/  @P0 IMAD.HI.U32 R4, R9, R4, RZ ;  /* 0x0000000409040227 */ /* 0x002fc800078e00ff */
[----:B------:R-:W-:Y:S01]  /*8960*/  IMAD.MOV.U32 R3, RZ, RZ, R9 ;  /* 0x000000ffff037224 */ /* 0x000fe200078e0009 */
[----:B----4-:R-:W-:Y:S01]  /*8970*/  @P0 SHF.R.U32.HI R3, RZ, R5, R4 ;  /* 0x00000005ff030219 */ /* 0x010fe20000011604 */
[----:B------:R-:W-:Y:S02]  /*8980*/  IMAD.U32 R4, RZ, RZ, UR20 ;  /* 0x00000014ff047e24 */ /* 0x000fe4000f8e00ff */
[----:B------:R-:W-:Y:S02]  /*8990*/  IMAD.U32 R6, RZ, RZ, UR22 ;  /* 0x00000016ff067e24 */ /* 0x000fe4000f8e00ff */
[--C-:B------:R-:W-:Y:S01]  /*89a0*/  IMAD.MOV R7, RZ, RZ, -R3.reuse ;  /* 0x000000ffff077224 */ /* 0x100fe200078e0a03 */
[----:B------:R-:W-:Y:S02]  /*89b0*/  IADD3 R4, P0, P2, R3, UR16, R4 ;  /* 0x0000001003047c10 */ /* 0x000fe4000fa1e004 */
[----:B------:R-:W-:Y:S01]  /*89c0*/  SHF.R.S32.HI R3, RZ, 0x1f, R3 ;  /* 0x0000001fff037819 */ /* 0x000fe20000011403 */
[----:B------:R-:W-:-:S03]  /*89d0*/  IMAD R7, R0, R7, R9 ;  /* 0x0000000700077224 */ /* 0x000fc600078e0209 */
[----:B------:R-:W-:Y:S01]  /*89e0*/  IADD3.X R5, R3, UR10, R6, P0, P2 ;  /* 0x0000000a03057c10 */ /* 0x000fe200087e4406 */
[----:B------:R-:W-:Y:S01]  /*89f0*/  ULDC.64 UR10, c[0x0][UR19+0x210] ;  /* 0x00008400130a7abb */ /* 0x000fe20008000a00 */
[----:B------:R-:W-:Y:S01]  /*8a00*/  SHF.R.S32.HI R3, RZ, 0x1f, R7 ;  /* 0x0000001fff037819 */ /* 0x000fe20000011407 */
[C---:B------:R-:W-:Y:S02]  /*8a10*/  IMAD R6, R7.reuse, UR11, RZ ;  /* 0x0000000b07067c24 */ /* 0x040fe4000f8e02ff */
[----:B------:R-:W-:-:S04]  /*8a20*/  IMAD.WIDE.U32 R4, R7, UR10, R4 ;  /* 0x0000000a07047c25 */ /* 0x000fc8000f8e0004 */
[----:B------:R-:W-:Y:S01]  /*8a30*/  IMAD R3, R3, UR10, R6 ;  /* 0x0000000a03037c24 */ /* 0x000fe2000f8e0206 */
[----:B------:R-:W-:Y:S01]  /*8a40*/  ULDC.64 UR10, c[0x0][0xba8] ;  /* 0x0002ea00000a7ab9 */ /* 0x000fe20000000a00 */
[----:B------:R-:W-:Y:S01]  /*8a50*/  @!UP1 ULDC UR10, c[0x0][0xb50] ;  /* 0x0002d400000a9ab9 */ /* 0x000fe20000000800 */
[----:B------:R-:W-:Y:S01]  /*8a60*/  @!UP1 ULDC UR11, c[0x0][0xb54] ;  /* 0x0002d500000b9ab9 */ /* 0x000fe20000000800 */
[----:B------:R-:W-:Y:S01]  /*8a70*/  IMAD.IADD R3, R5, 0x1, R3 ;  /* 0x0000000105037824 */ /* 0x000fe200078e0203 */
[----:B------:R-:W-:-:S04]  /*8a80*/  LEA R8, P0, R4, UR10, 0x2 ;  /* 0x0000000a04087c11 */ /* 0x000fc8000f8010ff */
[----:B------:R-:W-:Y:S01]  /*8a90*/  LEA.HI.X R9, R4, UR11, R3, 0x2, P0 ;  /* 0x0000000b04097c11 */ /* 0x000fe200080f1403 */
[----:B---3--:R-:W-:Y:S01]  /*8aa0*/  IMAD.MOV R3, RZ, RZ, -R10 ;  /* 0x000000ffff037224 */ /* 0x008fe200078e0a0a */
[----:B------:R-:W-:Y:S04]  /*8ab0*/  SHFL.IDX PT, R4, R8, RZ, 0x1c1f ;  /* 0x001c1fff08047589 */ /* 0x000fe800000e0000 */
[----:B------:R-:W-:Y:S01]  /*8ac0*/  ISETP.NE.AND P0, PT, R222, R3, PT ;  /* 0x00000003de00720c */ /* 0x000fe20003f05270 */
[----:B------:R-:W1:Y:S01]  /*8ad0*/  SHFL.IDX PT, R5, R9, RZ, 0x1c1f ;  /* 0x001c1fff09057589 */ /* 0x000e6200000e0000 */
[----:B------:R-:W-:Y:S02]  /*8ae0*/  IMAD R3, R0, UR8, RZ ;  /* 0x0000000800037c24 */ /* 0x000fe4000f8e02ff */
[----:B------:R-:W-:Y:S01]  /*8af0*/  IMAD R0, R11, 0x40, R16 ;  /* 0x000000400b007824 */ /* 0x000fe200078e0210 */
[----:B------:R-:W-:Y:S04]  /*8b00*/  SHFL.IDX PT, R6, R8, 0x1, 0x1c1f ;  /* 0x003c1f0008067f89 */ /* 0x000fe800000e0000 */
[----:B------:R-:W2:Y:S01]  /*8b10*/  SHFL.IDX PT, R7, R9, 0x1, 0x1c1f ;  /* 0x003c1f0009077f89 */ /* 0x000ea200000e0000 */
[C---:B------:R-:W-:Y:S01]  /*8b20*/  ISETP.GE.OR P2, PT, R0.reuse, R3, P0 ;  /* 0x000000030000720c */ /* 0x040fe20000746670 */
[----:B------:R-:W-:-:S05]  /*8b30*/  VIADD R0, R0, 0x8 ;  /* 0x0000000800007836 */ /* 0x000fca0000000000 */
[----:B------:R-:W-:-:S07]  /*8b40*/  ISETP.GE.OR P0, PT, R0, R3, P0 ;  /* 0x000000030000720c */ /* 0x000fce0000706670 */
[----:B-1----:R1:W-:Y:S06]  /*8b50*/  @!P2 ST.E desc[UR50][R4.64], R12 ;  /* 0x0000000c0400a985 */ /* 0x0023ec000c101932 */
[----:B--2---:R1:W-:Y:S02]  /*8b60*/  @!P0 ST.E desc[UR50][R6.64], R13 ;  /* 0x0000000d06008985 */ /* 0x0043e4000c101932 */
.L_x_390:
[----:B------:R-:W-:Y:S05]  /*8b70*/  @P1 BRA `(.L_x_391) ;  /* 0x0000001000681947 */ /* 0x000fea0003800000 */
[----:B------:R-:W2:Y:S01]  /*8b80*/  S2R R0, SR_TID.X ;  /* 0x0000000000007919 */ /* 0x000ea20000002100 */
[----:B------:R-:W3:Y:S01]  /*8b90*/  LDC R82, c[0x0][0xbe8] ;  /* 0x0002fa00ff527b82 */ /* 0x000ee20000000800 */
[----:B------:R-:W-:Y:S01]  /*8ba0*/  ULDC UR14, c[0x0][0xac8] ;  /* 0x0002b200000e7ab9 */ /* 0x000fe20000000800 */
[----:B------:R-:W-:Y:S01]  /*8bb0*/  ULDC.64 UR12, c[0x0][0xaa0] ;  /* 0x0002a800000c7ab9 */ /* 0x000fe20000000a00 */
[----:B--2---:R-:W-:-:S05]  /*8bc0*/  VIADD R0, R0, 0xffffff80 ;  /* 0xffffff8000007836 */ /* 0x004fca0000000000 */
[----:B------:R-:W-:-:S04]  /*8bd0*/  SHF.R.S32.HI R3, RZ, 0x1f, R0 ;  /* 0x0000001fff037819 */ /* 0x000fc80000011400 */
[----:B------:R-:W-:-:S04]  /*8be0*/  LEA.HI R20, R3, R0, RZ, 0x3 ;  /* 0x0000000003147211 */ /* 0x000fc800078f18ff */
[----:B------:R-:W-:-:S05]  /*8bf0*/  SHF.R.S32.HI R3, RZ, 0x3, R20 ;  /* 0x00000003ff037819 */ /* 0x000fca0000011414 */
[----:B-1----:R-:W-:-:S04]  /*8c00*/  IMAD R5, R3, 0x40, R2 ;  /* 0x0000004003057824 */ /* 0x002fc800078e0202 */
[----:B------:R-:W-:-:S03]  /*8c10*/  IMAD.WIDE R14, R5, 0x2, R14 ;  /* 0x00000002050e7825 */ /* 0x000fc600078e020e */
[C---:B------:R-:W-:Y:S02]  /*8c20*/  IADD3 R41, P2, R14.reuse, 0x7000, RZ ;  /* 0x000070000e297810 */ /* 0x040fe40007f5e0ff */
[----:B------:R-:W-:Y:S02]  /*8c30*/  IADD3 R33, P0, R14, 0x5000, RZ ;  /* 0x000050000e217810 */ /* 0x000fe40007f1e0ff */
[----:B------:R-:W-:Y:S02]  /*8c40*/  LOP3.LUT R40, R41, 0x380, RZ, 0xc0, !PT ;  /* 0x0000038029287812 */ /* 0x000fe400078ec0ff */
[----:B------:R-:W-:Y:S02]  /*8c50*/  LOP3.LUT R32, R33, 0x380, RZ, 0xc0, !PT ;  /* 0x0000038021207812 */ /* 0x000fe400078ec0ff */
[----:B------:R-:W-:Y:S02]  /*8c60*/  SHF.R.U64 R40, R40, 0x3, RZ ;  /* 0x0000000328287819 */ /* 0x000fe400000012ff */
[----:B------:R-:W-:-:S02]  /*8c70*/  IADD3 R37, P1, R14, 0x6000, RZ ;  /* 0x000060000e257810 */ /* 0x000fc40007f3e0ff */
[----:B------:R-:W-:Y:S01]  /*8c80*/  LOP3.LUT R40, R40, R41, RZ, 0x3c, !PT ;  /* 0x0000002928287212 */ /* 0x000fe200078e3cff */
[--C-:B------:R-:W-:Y:S01]  /*8c90*/  IMAD.X R41, RZ, RZ, R15.reuse, P2 ;  /* 0x000000ffff297224 */ /* 0x100fe200010e060f */
[----:B------:R-:W-:Y:S02]  /*8ca0*/  IADD3 R69, P2, R14, 0xe000, RZ ;  /* 0x0000e0000e457810 */ /* 0x000fe40007f5e0ff */
[----:B------:R-:W-:Y:S02]  /*8cb0*/  SHF.R.U64 R32, R32, 0x3, RZ ;  /* 0x0000000320207819 */ /* 0x000fe400000012ff */
[----:B------:R-:W-:Y:S01]  /*8cc0*/  LOP3.LUT R68, R69, 0x380, RZ, 0xc0, !PT ;  /* 0x0000038045447812 */ /* 0x000fe200078ec0ff */
[----:B------:R-:W-:Y:S01]  /*8cd0*/  UIMAD UR18, UR18, UR12, URZ ;  /* 0x0000000c121272a4 */ /* 0x000fe2000f8e023f */
[----:B------:R-:W-:Y:S01]  /*8ce0*/  LOP3.LUT R36, R37, 0x380, RZ, 0xc0, !PT ;  /* 0x0000038025247812 */ /* 0x000fe200078ec0ff */
[----:B------:R-:W-:Y:S01]  /*8cf0*/  VIADD R87, R2, 0xc0 ;  /* 0x000000c002577836 */ /* 0x000fe20000000000 */
[----:B------:R-:W-:Y:S01]  /*8d00*/  SHF.R.U64 R68, R68, 0x3, RZ ;  /* 0x0000000344447819 */ /* 0x000fe200000012ff */
[----:B------:R-:W-:Y:S01]  /*8d10*/  UIMAD.WIDE.U32 UR10, UR4, UR12, URZ ;  /* 0x0000000c040a72a5 */ /* 0x000fe2000f8e003f */
[----:B------:R-:W-:Y:S01]  /*8d20*/  LOP3.LUT R32, R32, R33, RZ, 0x3c, !PT ;  /* 0x0000002120207212 */ /* 0x000fe200078e3cff */
[--C-:B------:R-:W-:Y:S01]  /*8d30*/  IMAD.X R33, RZ, RZ, R15.reuse, P0 ;  /* 0x000000ffff217224 */ /* 0x100fe200000e060f */
[----:B------:R-:W-:Y:S01]  /*8d40*/  LOP3.LUT R68, R68, R69, RZ, 0x3c, !PT ;  /* 0x0000004544447212 */ /* 0x000fe200078e3cff */
[----:B------:R-:W-:Y:S01]  /*8d50*/  IMAD.X R69, RZ, RZ, R15, P2 ;  /* 0x000000ffff457224 */ /* 0x000fe200010e060f */
[----:B---3--:R-:W-:Y:S01]  /*8d60*/  ISETP.NE.AND P2, PT, R82, 0x1, PT ;  /* 0x000000015200780c */ /* 0x008fe20003f45270 */
[----:B------:R-:W-:Y:S01]  /*8d70*/  VIADD R89, R2, 0x100 ;  /* 0x0000010002597836 */ /* 0x000fe20000000000 */
[----:B------:R-:W-:-:S02]  /*8d80*/  IADD3 R61, P0, R14, 0xc000, RZ ;  /* 0x0000c0000e3d7810 */ /* 0x000fc40007f1e0ff */
[----:B------:R-:W-:Y:S02]  /*8d90*/  IADD3 R9, P3, R14, 0x1000, RZ ;  /* 0x000010000e097810 */ /* 0x000fe40007f7e0ff */
[----:B------:R-:W-:Y:S02]  /*8da0*/  LOP3.LUT R81, R20, 0xfffffff8, RZ, 0xc0, !PT ;  /* 0xfffffff814517812 */ /* 0x000fe400078ec0ff */
[C---:B------:R-:W-:Y:S02]  /*8db0*/  IADD3 R13, P4, R14.reuse, 0x2000, RZ ;  /* 0x000020000e0d7810 */ /* 0x040fe40007f9e0ff */
[C---:B------:R-:W-:Y:S02]  /*8dc0*/  IADD3 R25, P5, R14.reuse, 0x3000, RZ ;  /* 0x000030000e197810 */ /* 0x040fe40007fbe0ff */
[----:B------:R-:W-:Y:S01]  /*8dd0*/  IADD3 R29, P6, R14, 0x4000, RZ ;  /* 0x000040000e1d7810 */ /* 0x000fe20007fde0ff */
[----:B------:R-:W1:Y:S01]  /*8de0*/  @P2 LDC R77, c[0x0][0xbec] ;  /* 0x0002fb00ff4d2b82 */ /* 0x000e620000000800 */
[----:B------:R-:W-:Y:S01]  /*8df0*/  SHF.R.U64 R36, R36, 0x3, RZ ;  /* 0x0000000324247819 */ /* 0x000fe200000012ff */
[----:B------:R-:W-:Y:S01]  /*8e00*/  UIMAD UR18, UR4, UR13, UR18 ;  /* 0x0000000d041272a4 */ /* 0x000fe2000f8e0212 */
[----:B------:R-:W-:Y:S01]  /*8e10*/  LOP3.LUT R60, R61, 0x380, RZ, 0xc0, !PT ;  /* 0x000003803d3c7812 */ /* 0x000fe200078ec0ff */
[----:B------:R-:W-:Y:S01]  /*8e20*/  VIADD R95, R2, 0x140 ;  /* 0x00000140025f7836 */ /* 0x000fe20000000000 */
[----:B------:R-:W-:Y:S01]  /*8e30*/  LOP3.LUT R36, R36, R37, RZ, 0x3c, !PT ;  /* 0x0000002524247212 */ /* 0x000fe200078e3cff */
[----:B------:R-:W-:Y:S01]  /*8e40*/  IMAD.X R37, RZ, RZ, R15, P1 ;  /* 0x000000ffff257224 */ /* 0x000fe200008e060f */
[----:B------:R-:W-:Y:S01]  /*8e50*/  IADD3 R65, P1, R14, 0xd000, RZ ;  /* 0x0000d0000e417810 */ /* 0x000fe20007f3e0ff */
[----:B------:R-:W2:Y:S01]  /*8e60*/  @P2 LDC R79, c[0x0][0xbf0] ;  /* 0x0002fc00ff4f2b82 */ /* 0x000ea20000000800 */
[----:B------:R-:W-:Y:S01]  /*8e70*/  SHF.R.U64 R60, R60, 0x3, RZ ;  /* 0x000000033c3c7819 */ /* 0x000fe200000012ff */
[----:B------:R-:W-:Y:S01]  /*8e80*/  VIADD R97, R2, 0x180 ;  /* 0x0000018002617836 */ /* 0x000fe20000000000 */
[----:B------:R-:W-:Y:S01]  /*8e90*/  LOP3.LUT R8, R9, 0x380, RZ, 0xc0, !PT ;  /* 0x0000038009087812 */ /* 0x000fe200078ec0ff */
[----:B------:R-:W-:Y:S01]  /*8ea0*/  IMAD.IADD R0, R0, 0x1, -R81 ;  /* 0x0000000100007824 */ /* 0x000fe200078e0a51 */
[----:B------:R-:W-:Y:S01]  /*8eb0*/  LOP3.LUT R64, R65, 0x380, RZ, 0xc0, !PT ;  /* 0x0000038041407812 */ /* 0x000fe200078ec0ff */
[----:B------:R-:W5:Y:S01]  /*8ec0*/  LD.E.128 R32, desc[UR50][R32.64] ;  /* 0x0000003220207980 */ /* 0x000f62000c101d00 */
[----:B------:R-:W-:Y:S01]  /*8ed0*/  LOP3.LUT R60, R60, R61, RZ, 0x3c, !PT ;  /* 0x0000003d3c3c7212 */ /* 0x000fe200078e3cff */
[----:B------:R-:W-:Y:S01]  /*8ee0*/  IMAD.X R61, RZ, RZ, R15, P0 ;  /* 0x000000ffff3d7224 */ /* 0x000fe200000e060f */
[----:B------:R-:W-:Y:S01]  /*8ef0*/  ISETP.GE.AND P0, PT, R185, UR14, PT ;  /* 0x0000000eb9007c0c */ /* 0x000fe2000bf06270 */
[----:B------:R-:W5:Y:S01]  /*8f00*/  LD.E.128 R40, desc[UR50][R40.64] ;  /* 0x0000003228287980 */ /* 0x000f62000c101d00 */
[----:B------:R-:W-:Y:S01]  /*8f10*/  SHF.R.U64 R8, R8, 0x3, RZ ;  /* 0x0000000308087819 */ /* 0x000fe200000012ff */
[----:B------:R-:W-:Y:S01]  /*8f20*/  ULDC.64 UR12, c[0x0][0xae8] ;  /* 0x0002ba00000c7ab9 */ /* 0x000fe20000000a00 */
[----:B------:R-:W-:Y:S01]  /*8f30*/  SHF.R.U64 R64, R64, 0x3, RZ ;  /* 0x0000000340407819 */ /* 0x000fe200000012ff */
[----:B------:R-:W-:Y:S01]  /*8f40*/  IMAD.U32 R81, RZ, RZ, UR43 ;  /* 0x0000002bff517e24 */ /* 0x000fe2000f8e00ff */
[----:B------:R-:W-:Y:S01]  /*8f50*/  SEL R76, RZ, 0xffffffff, P0 ;  /* 0xffffffffff4c7807 */ /* 0x000fe20000000000 */
[----:B------:R-:W-:Y:S01]  /*8f60*/  IMAD R0, R0, 0x20, R3 ;  /* 0x0000002000007824 */ /* 0x000fe200078e0203 */
[----:B------:R-:W-:Y:S01]  /*8f70*/  LOP3.LUT R8, R8, R9, RZ, 0x3c, !PT ;  /* 0x0000000908087212 */ /* 0x000fe200078e3cff */
[--C-:B------:R-:W-:Y:S01]  /*8f80*/  IMAD.X R9, RZ, RZ, R15.reuse, P3 ;  /* 0x000000ffff097224 */ /* 0x100fe200018e060f */
[----:B------:R-:W-:Y:S01]  /*8f90*/  ISETP.GE.AND P0, PT, R184, UR14, PT ;  /* 0x0000000eb8007c0c */ /* 0x000fe2000bf06270 */
[----:B------:R-:W5:Y:S01]  /*8fa0*/  LD.E.128 R68, desc[UR50][R68.64] ;  /* 0x0000003244447980 */ /* 0x000f62000c101d00 */
[----:B------:R-:W-:Y:S01]  /*8fb0*/  LOP3.LUT R64, R64, R65, RZ, 0x3c, !PT ;  /* 0x0000004140407212 */ /* 0x000fe200078e3cff */
[----:B------:R-:W-:Y:S01]  /*8fc0*/  IMAD.X R65, RZ, RZ, R15, P1 ;  /* 0x000000ffff417224 */ /* 0x000fe200008e060f */
[----:B------:R-:W-:Y:S01]  /*8fd0*/  IADD3 R45, P3, R14, 0x8000, RZ ;  /* 0x000080000e2d7810 */ /* 0x000fe20007f7e0ff */
[----:B------:R-:W-:Y:S01]  /*8fe0*/  IMAD.SHL.U32 R76, R76, 0x2, RZ ;  /* 0x000000024c4c7824 */ /* 0x000fe200078e00ff */
[----:B------:R-:W-:-:S02]  /*8ff0*/  ISETP.GE.AND P1, PT, R2, UR14, PT ;  /* 0x0000000e02007c0c */ /* 0x000fc4000bf26270 */
[----:B------:R-:W-:Y:S02]  /*9000*/  LOP3.LUT R12, R13, 0x380, RZ, 0xc0, !PT ;  /* 0x000003800d0c7812 */ /* 0x000fe400078ec0ff */
[----:B------:R-:W-:Y:S02]  /*9010*/  LOP3.LUT R24, R25, 0x380, RZ, 0xc0, !PT ;  /* 0x0000038019187812 */ /* 0x000fe400078ec0ff */
[----:B------:R-:W-:Y:S01]  /*9020*/  LOP3.LUT R28, R29, 0x380, RZ, 0xc0, !PT ;  /* 0x000003801d1c7812 */ /* 0x000fe200078ec0ff */
[----:B------:R-:W-:Y:S01]  /*9030*/  UIADD3 UR11, UR11, UR18, URZ ;  /* 0x000000120b0b7290 */ /* 0x000fe2000fffe03f */
[----:B------:R-:W-:Y:S01]  /*9040*/  SEL R20, RZ, 0xffffffff, P0 ;  /* 0xffffffffff147807 */ /* 0x000fe20000000000 */
[----:B------:R-:W-:Y:S01]  /*9050*/  IMAD R80, R81, 0x40, R0 ;  /* 0x0000004051507824 */ /* 0x000fe200078e0200 */
[----:B------:R-:W-:Y:S01]  /*9060*/  ISETP.GE.AND P0, PT, R87, UR14, PT ;  /* 0x0000000e57007c0c */ /* 0x000fe2000bf06270 */
[----:B------:R-:W-:Y:S01]  /*9070*/  USHF.R.S32.HI UR4, URZ, 0x1f, UR9 ;  /* 0x0000001f3f047899 */ /* 0x000fe20008011409 */
[----:B------:R-:W-:Y:S01]  /*9080*/  LOP3.LUT R44, R45, 0x380, RZ, 0xc0, !PT ;  /* 0x000003802d2c7812 */ /* 0x000fe200078ec0ff */
[----:B------:R-:W5:Y:S01]  /*9090*/  LD.E.128 R8, desc[UR50][R8.64] ;  /* 0x0000003208087980 */ /* 0x000f62000c101d00 */
[----:B------:R-:W-:Y:S01]  /*90a0*/  SEL R21, RZ, 0x1, P1 ;  /* 0x00000001ff157807 */ /* 0x000fe20000800000 */
[----:B------:R-:W-:Y:S01]  /*90b0*/  IMAD.SHL.U32 R20, R20, 0x4, RZ ;  /* 0x0000000414147824 */ /* 0x000fe200078e00ff */
[----:B------:R-:W-:Y:S01]  /*90c0*/  SHF.R.U64 R12, R12, 0x3, RZ ;  /* 0x000000030c0c7819 */ /* 0x000fe200000012ff */
[----:B------:R-:W5:Y:S01]  /*90d0*/  LD.E.128 R36, desc[UR50][R36.64] ;  /* 0x0000003224247980 */ /* 0x000f62000c101d00 */
[----:B------:R-:W-:-:S02]  /*90e0*/  SHF.R.U64 R24, R24, 0x3, RZ ;  /* 0x0000000318187819 */ /* 0x000fc400000012ff */
[----:B------:R-:W-:Y:S01]  /*90f0*/  SHF.R.U64 R28, R28, 0x3, RZ ;  /* 0x000000031c1c7819 */ /* 0x000fe200000012ff */
[----:B------:R-:W5:Y:S01]  /*9100*/  LD.E.128 R60, desc[UR50][R60.64] ;  /* 0x000000323c3c7980 */ /* 0x000f62000c101d00 */
[----:B------:R-:W-:Y:S02]  /*9110*/  SEL R0, RZ, 0xffffffff, P0 ;  /* 0xffffffffff007807 */ /* 0x000fe40000000000 */
[----:B------:R-:W-:Y:S01]  /*9120*/  SHF.R.U64 R44, R44, 0x3, RZ ;  /* 0x000000032c2c7819 */ /* 0x000fe200000012ff */
[----:B------:R-:W-:Y:S01]  /*9130*/  UIMAD.WIDE.U32 UR10, UR42, UR12, UR10 ;  /* 0x0000000c2a0a72a5 */ /* 0x000fe2000f8e000a */
[----:B------:R-:W-:Y:S01]  /*9140*/  LOP3.LUT R21, R76, 0x2, R21, 0xe2, !PT ;  /* 0x000000024c157812 */ /* 0x000fe200078ee215 */
[----:B------:R-:W5:Y:S01]  /*9150*/  LD.E.128 R64, desc[UR50][R64.64] ;  /* 0x0000003240407980 */ /* 0x000f62000c101d00 */
[----:B------:R-:W-:Y:S01]  /*9160*/  ISETP.GE.AND P0, PT, R89, UR14, PT ;  /* 0x0000000e59007c0c */ /* 0x000fe2000bf06270 */
[----:B------:R-:W-:Y:S01]  /*9170*/  IMAD.SHL.U32 R76, R0, 0x8, RZ ;  /* 0x00000008004c7824 */ /* 0x000fe200078e00ff */
[----:B------:R-:W-:Y:S01]  /*9180*/  LOP3.LUT R12, R12, R13, RZ, 0x3c, !PT ;  /* 0x0000000d0c0c7212 */ /* 0x000fe200078e3cff */
[--C-:B------:R-:W-:Y:S01]  /*9190*/  IMAD.X R13, RZ, RZ, R15.reuse, P4 ;  /* 0x000000ffff0d7224 */ /* 0x100fe200020e060f */
[----:B------:R-:W-:Y:S01]  /*91a0*/  LOP3.LUT R24, R24, R25, RZ, 0x3c, !PT ;  /* 0x0000001918187212 */ /* 0x000fe200078e3cff */
[--C-:B------:R-:W-:Y:S01]  /*91b0*/  IMAD.X R25, RZ, RZ, R15.reuse, P5 ;  /* 0x000000ffff197224 */ /* 0x100fe200028e060f */
[----:B------:R-:W-:Y:S01]  /*91c0*/  LOP3.LUT R28, R28, R29, RZ, 0x3c, !PT ;  /* 0x0000001d1c1c7212 */ /* 0x000fe200078e3cff */
[--C-:B------:R-:W-:Y:S01]  /*91d0*/  IMAD.X R29, RZ, RZ, R15.reuse, P6 ;  /* 0x000000ffff1d7224 */ /* 0x100fe200030e060f */
[----:B------:R-:W-:Y:S01]  /*91e0*/  LOP3.LUT R44, R44, R45, RZ, 0x3c, !PT ;  /* 0x0000002d2c2c7212 */ /* 0x000fe200078e3cff */
[----:B------:R-:W-:Y:S01]  /*91f0*/  IMAD.X R45, RZ, RZ, R15, P3 ;  /* 0x000000ffff2d7224 */ /* 0x000fe200018e060f */
[----:B------:R-:W-:Y:S01]  /*9200*/  IADD3 R49, P4, R14, 0x9000, RZ ;  /* 0x000090000e317810 */ /* 0x000fe20007f9e0ff */
[----:B-1----:R-:W-:Y:S01]  /*9210*/  @P2 IMAD.HI.U32 R0, R80, R77, RZ ;  /* 0x0000004d50002227 */ /* 0x002fe200078e00ff */
[C---:B------:R-:W-:Y:S01]  /*9220*/  IADD3 R53, P5, R14.reuse, 0xa000, RZ ;  /* 0x0000a0000e357810 */ /* 0x040fe20007fbe0ff */
[----:B------:R-:W-:Y:S01]  /*9230*/  UIMAD UR11, UR42, UR13, UR11 ;  /* 0x0000000d2a0b72a4 */ /* 0x000fe2000f8e020b */
[----:B------:R-:W-:Y:S01]  /*9240*/  IADD3 R57, P6, R14, 0xb000, RZ ;  /* 0x0000b0000e397810 */ /* 0x000fe20007fde0ff */
[----:B------:R-:W5:Y:S01]  /*9250*/  LD.E.128 R24, desc[UR50][R24.64] ;  /* 0x0000003218187980 */ /* 0x000f62000c101d00 */
[----:B------:R-:W-:Y:S01]  /*9260*/  LOP3.LUT R21, R20, 0x4, R21, 0xe2, !PT ;  /* 0x0000000414157812 */ /* 0x000fe200078ee215 */
[----:B------:R-:W-:Y:S01]  /*9270*/  ULDC.64 UR12, c[0x0][0xaf0] ;  /* 0x0002bc00000c7ab9 */ /* 0x000fe20000000a00 */
[----:B------:R-:W-:Y:S01]  /*9280*/  IADD3 R7, P3, R14, 0xf000, RZ ;  /* 0x0000f0000e077810 */ /* 0x000fe20007f7e0ff */
[----:B------:R-:W5:Y:S01]  /*9290*/  LD.E.128 R28, desc[UR50][R28.64] ;  /* 0x000000321c1c7980 */ /* 0x000f62000c101d00 */
[----:B------:R-:W-:Y:S01]  /*92a0*/  SEL R20, RZ, 0xffffffff, P0 ;  /* 0xffffffffff147807 */ /* 0x000fe20000000000 */
[----:B------:R-:W-:Y:S01]  /*92b0*/  UIMAD UR4, UR4, UR12, URZ ;  /* 0x0000000c040472a4 */ /* 0x000fe2000f8e023f */
[----:B------:R-:W-:Y:S01]  /*92c0*/  LOP3.LUT R48, R49, 0x380, RZ, 0xc0, !PT ;  /* 0x0000038031307812 */ /* 0x000fe200078ec0ff */
[----:B------:R-:W-:Y:S01]  /*92d0*/  IMAD.MOV.U32 R77, RZ, RZ, R80 ;  /* 0x000000ffff4d7224 */ /* 0x000fe200078e0050 */
[----:B------:R-:W-:Y:S01]  /*92e0*/  LOP3.LUT R52, R53, 0x380, RZ, 0xc0, !PT ;  /* 0x0000038035347812 */ /* 0x000fe200078ec0ff */
[----:B------:R-:W5:Y:S01]  /*92f0*/  LD.E.128 R44, desc[UR50][R44.64] ;  /* 0x000000322c2c7980 */ /* 0x000f62000c101d00 */
[----:B------:R-:W-:-:S02]  /*9300*/  LOP3.LUT R56, R57, 0x380, RZ, 0xc0, !PT ;  /* 0x0000038039387812 */ /* 0x000fc400078ec0ff */
[----:B------:R-:W-:Y:S01]  /*9310*/  LOP3.LUT R5, R14, 0x380, RZ, 0xc0, !PT ;  /* 0x000003800e057812 */ /* 0x000fe200078ec0ff */
[----:B------:R-:W-:Y:S01]  /*9320*/  UIMAD.WIDE.U32 UR10, UR9, UR12, UR10 ;  /* 0x0000000c090a72a5 */ /* 0x000fe2000f8e000a */
[----:B------:R-:W-:Y:S01]  /*9330*/  LOP3.LUT R6, R7, 0x380, RZ, 0xc0, !PT ;  /* 0x0000038007067812 */ /* 0x000fe200078ec0ff */
[----:B------:R-:W-:Y:S01]  /*9340*/  IMAD.X R73, RZ, RZ, R15, P3 ;  /* 0x000000ffff497224 */ /* 0x000fe200018e060f */
[----:B--2---:R-:W-:Y:S01]  /*9350*/  @P2 SHF.R.U32.HI R77, RZ, R79, R0 ;  /* 0x0000004fff4d2219 */ /* 0x004fe20000011600 */
[----:B------:R-:W-:Y:S01]  /*9360*/  IMAD.SHL.U32 R79, R20, 0x10, RZ ;  /* 0x00000010144f7824 */ /* 0x000fe200078e00ff */
[----:B------:R-:W-:Y:S01]  /*9370*/  LOP3.LUT R76, R76, 0x8, R21, 0xe2, !PT ;  /* 0x000000084c4c7812 */ /* 0x000fe200078ee215 */
[----:B------:R-:W-:Y:S01]  /*9380*/  UIMAD UR4, UR9, UR13, UR4 ;  /* 0x0000000d090472a4 */ /* 0x000fe2000f8e0204 */
[----:B------:R-:W-:Y:S02]  /*9390*/  SHF.R.U64 R48, R48, 0x3, RZ ;  /* 0x0000000330307819 */ /* 0x000fe400000012ff */
[----:B------:R-:W-:-:S02]  /*93a0*/  SHF.R.U64 R52, R52, 0x3, RZ ;  /* 0x0000000334347819 */ /* 0x000fc400000012ff */
[----:B------:R-:W-:Y:S02]  /*93b0*/  SHF.R.U64 R56, R56, 0x3, RZ ;  /* 0x0000000338387819 */ /* 0x000fe400000012ff */
[----:B------:R-:W-:Y:S02]  /*93c0*/  SHF.R.U64 R5, R5, 0x3, RZ ;  /* 0x0000000305057819 */ /* 0x000fe400000012ff */
[----:B------:R-:W-:Y:S01]  /*93d0*/  SHF.R.U64 R6, R6, 0x3, RZ ;  /* 0x0000000306067819 */ /* 0x000fe200000012ff */
[----:B------:R-:W-:Y:S01]  /*93e0*/  UIADD3 UR4, UR11, UR4, URZ ;  /* 0x000000040b047290 */ /* 0x000fe2000fffe03f */
[----:B------:R-:W-:Y:S01]  /*93f0*/  LOP3.LUT R76, R79, 0x10, R76, 0xe2, !PT ;  /* 0x000000104f4c7812 */ /* 0x000fe200078ee24c */
[----:B------:R-:W-:Y:S01]  /*9400*/  IMAD.MOV R79, RZ, RZ, -R77 ;  /* 0x000000ffff4f7224 */ /* 0x000fe200078e0a4d */
[----:B------:R-:W-:Y:S02]  /*9410*/  ISETP.GE.AND P0, PT, R95, UR14, PT ;  /* 0x0000000e5f007c0c */ /* 0x000fe4000bf06270 */
[----:B------:R-:W-:Y:S01]  /*9420*/  LOP3.LUT R48, R48, R49, RZ, 0x3c, !PT ;  /* 0x0000003130307212 */ /* 0x000fe200078e3cff */
[--C-:B------:R-:W-:Y:S01]  /*9430*/  IMAD.X R49, RZ, RZ, R15.reuse, P4 ;  /* 0x000000ffff317224 */ /* 0x100fe200020e060f */
[----:B------:R-:W-:Y:S01]  /*9440*/  LOP3.LUT R52, R52, R53, RZ, 0x3c, !PT ;  /* 0x0000003534347212 */ /* 0x000fe200078e3cff */
[--C-:B------:R-:W-:Y:S01]  /*9450*/  IMAD.X R53, RZ, RZ, R15.reuse, P5 ;  /* 0x000000ffff357224 */ /* 0x100fe200028e060f */
[----:B------:R-:W-:Y:S01]  /*9460*/  LOP3.LUT R56, R56, R57, RZ, 0x3c, !PT ;  /* 0x0000003938387212 */ /* 0x000fe200078e3cff */
[--C-:B------:R-:W-:Y:S01]  /*9470*/  IMAD.X R57, RZ, RZ, R15.reuse, P6 ;  /* 0x000000ffff397224 */ /* 0x100fe200030e060f */
[----:B------:R-:W-:Y:S01]  /*9480*/  LOP3.LUT R4, R5, R14, RZ, 0x3c, !PT ;  /* 0x0000000e05047212 */ /* 0x000fe200078e3cff */
[----:B------:R-:W-:Y:S01]  /*9490*/  IMAD.MOV.U32 R5, RZ, RZ, R15 ;  /* 0x000000ffff057224 */ /* 0x000fe200078e000f */
[----:B------:R-:W-:-:S02]  /*94a0*/  LOP3.LUT R72, R6, R7, RZ, 0x3c, !PT ;  /* 0x0000000706487212 */ /* 0x000fc400078e3cff */
[----:B------:R-:W-:Y:S01]  /*94b0*/  SHF.R.S32.HI R78, RZ, 0x1f, R77 ;  /* 0x0000001fff4e7819 */ /* 0x000fe2000001144d */
[----:B------:R-:W-:Y:S01]  /*94c0*/  IMAD.U32 R20, RZ, RZ, UR10 ;  /* 0x0000000aff147e24 */ /* 0x000fe2000f8e00ff */
[----:B------:R-:W-:Y:S01]  /*94d0*/  SEL R0, RZ, 0xffffffff, P0 ;  /* 0xffffffffff007807 */ /* 0x000fe20000000000 */
[----:B------:R-:W-:Y:S01]  /*94e0*/  IMAD.U32 R21, RZ, RZ, UR11 ;  /* 0x0000000bff157e24 */ /* 0x000fe2000f8e00ff */
[----:B------:R-:W-:Y:S01]  /*94f0*/  ULDC.64 UR10, c[0x0][0xae0] ;  /* 0x0002b800000a7ab9 */ /* 0x000fe20000000a00 */
[----:B------:R-:W-:Y:S01]  /*9500*/  IMAD R79, R82, R79, R80 ;  /* 0x0000004f524f7224 */ /* 0x000fe200078e0250 */
[----:B------:R-:W5:Y:S01]  /*9510*/  LD.E.128 R4, desc[UR50][R4.64] ;  /* 0x0000003204047980 */ /* 0x000f62000c101d00 */
[----:B------:R-:W-:Y:S02]  /*9520*/  IMAD.U32 R21, RZ, RZ, UR4 ;  /* 0x00000004ff157e24 */ /* 0x000fe4000f8e00ff */
[----:B------:R-:W-:Y:S01]  /*9530*/  IMAD R78, R78, UR10, RZ ;  /* 0x0000000a4e4e7c24 */ /* 0x000fe2000f8e02ff */
[----:B------:R-:W5:Y:S01]  /*9540*/  LD.E.128 R12, desc[UR50][R12.64] ;  /* 0x000000320c0c7980 */ /* 0x000f62000c101d00 */
[----:B------:R-:W-:Y:S01]  /*9550*/  IMAD.SHL.U32 R83, R0, 0x20, RZ ;  /* 0x0000002000537824 */ /* 0x000fe200078e00ff */
[----:B------:R-:W-:-:S02]  /*9560*/  ISETP.GE.AND P0, PT, R97, UR14, PT ;  /* 0x0000000e61007c0c */ /* 0x000fc4000bf06270 */
[----:B------:R-:W5:Y:S01]  /*9570*/  LD.E.128 R48, desc[UR50][R48.64] ;  /* 0x0000003230307980 */ /* 0x000f62000c101d00 */
[----:B------:R-:W-:-:S03]  /*9580*/  SHF.R.S32.HI R0, RZ, 0x1f, R79 ;  /* 0x0000001fff007819 */ /* 0x000fc6000001144f */
[----:B------:R-:W5:Y:S01]  /*9590*/  LD.E.128 R52, desc[UR50][R52.64] ;  /* 0x0000003234347980 */ /* 0x000f62000c101d00 */
[----:B------:R-:W-:-:S03]  /*95a0*/  IMAD.WIDE.U32 R20, R77, UR10, R20 ;  /* 0x0000000a4d147c25 */ /* 0x000fc6000f8e0014 */
[----:B------:R-:W5:Y:S01]  /*95b0*/  LD.E.128 R56, desc[UR50][R56.64] ;  /* 0x0000003238387980 */ /* 0x000f62000c101d00 */
[----:B------:R-:W-:Y:S01]  /*95c0*/  IMAD R81, R77, UR11, R78 ;  /* 0x0000000b4d517c24 */ /* 0x000fe2000f8e024e */
[----:B------:R-:W-:Y:S02]  /*95d0*/  ULDC.64 UR10, c[0x0][0xad8] ;  /* 0x0002b600000a7ab9 */ /* 0x000fe40000000a00 */
[----:B------:R-:W5:Y:S01]  /*95e0*/  LD.E.128 R72, desc[UR50][R72.64] ;  /* 0x0000003248487980 */ /* 0x000f62000c101d00 */
[----:B------:R-:W-:Y:S01]  /*95f0*/  VIADD R93, R2, 0x1c0 ;  /* 0x000001c0025d7836 */ /* 0x000fe20000000000 */
[----:B------:R-:W-:Y:S01]  /*9600*/  @!PT LDS RZ, [RZ] ;  /* 0x00000000fffff984 */ /* 0x000fe20000000800 */
[----:B------:R-:W-:Y:S01]  /*9610*/  @!PT LDS RZ, [RZ] ;  /* 0x00000000fffff984 */ /* 0x000fe20000000800 */
[----:B------:R-:W-:Y:S01]  /*9620*/  @!PT LDS RZ, [RZ] ;  /* 0x00000000fffff984 */ /* 0x000fe20000000800 */
[----:B------:R-:W-:Y:S01]  /*9630*/  @!PT LDS RZ, [RZ] ;  /* 0x00000000fffff984 */ /* 0x000fe20000000800 */
[----:B------:R1:W-:Y:S06]  /*9640*/  MEMBAR.ALL.CTA ;  /* 0x0000000000007992 */ /* 0x0003ec0000008000 */
[----:B-1----:R-:W1:Y:S01]  /*9650*/  FENCE.VIEW.ASYNC.S ;  /* 0x00000000000073c6 */ /* 0x002e620000000000 */
[----:B------:R-:W-:Y:S01]  /*9660*/  IMAD.U32 R90, RZ, RZ, UR43 ;  /* 0x0000002bff5a7e24 */ /* 0x000fe2000f8e00ff */
[----:B------:R-:W-:Y:S01]  /*9670*/  LOP3.LUT R76, R83, 0x20, R76, 0xe2, !PT ;  /* 0x00000020534c7812 */ /* 0x000fe200078ee24c */
[----:B------:R-:W-:Y:S01]  /*9680*/  IMAD.IADD R21, R21, 0x1, R81 ;  /* 0x0000000115157824 */ /* 0x000fe200078e0251 */
[----:B------:R-:W-:Y:S01]  /*9690*/  SEL R77, RZ, 0x40, P0 ;  /* 0x00000040ff4d7807 */ /* 0x000fe20000000000 */
[----:B------:R-:W-:Y:S01]  /*96a0*/  IMAD R78, R0, UR10, RZ ;  /* 0x0000000a004e7c24 */ /* 0x000fe2000f8e02ff */
[----:B------:R-:W-:Y:S01]  /*96b0*/  ISETP.GE.AND P0, PT, R93, UR14, PT ;  /* 0x0000000e5d007c0c */ /* 0x000fe2000bf06270 */
[----:B------:R-:W-:-:S02]  /*96c0*/  IMAD R90, R90, 0x40, R3 ;  /* 0x000000405a5a7824 */ /* 0x000fc400078e0203 */
[----:B------:R-:W-:Y:S01]  /*96d0*/  IMAD R91, R82, UR8, RZ ;  /* 0x00000008525b7c24 */ /* 0x000fe2000f8e02ff */
[----:B------:R-:W-:Y:S01]  /*96e0*/  LOP3.LUT R0, R76, R77, RZ, 0xfc, !PT ;  /* 0x0000004d4c007212 */ /* 0x000fe200078efcff */
[C---:B------:R-:W-:Y:S01]  /*96f0*/  IMAD R77, R79.reuse, UR11, R78 ;  /* 0x0000000b4f4d7c24 */ /* 0x040fe2000f8e024e */
[----:B------:R-:W-:Y:S01]  /*9700*/  UIADD3 UR4, UR39, 0x28c20, URZ ;  /* 0x00028c2027047890 */ /* 0x000fe2000fffe03f */
[----:B------:R-:W-:Y:S01]  /*9710*/  IMAD.WIDE.U32 R20, R79, UR10, R20 ;  /* 0x0000000a4f147c25 */ /* 0x000fe2000f8e0014 */
[----:B------:R-:W-:Y:S01]  /*9720*/  SEL R3, RZ, 0x80, P0 ;  /* 0x00000080ff037807 */ /* 0x000fe20000000000 */
[----:B------:R-:W-:Y:S01]  /*9730*/  ULDC.64 UR10, c[0x0][0xa80] ;  /* 0x0002a000000a7ab9 */ /* 0x000fe20000000a00 */
[----:B------:R-:W-:Y:S01]  /*9740*/  ISETP.GE.AND P0, PT, R90, R91, PT ;  /* 0x0000005b5a00720c */ /* 0x000fe20003f06270 */
[----:B------:R-:W-:Y:S01]  /*9750*/  IMAD.IADD R21, R21, 0x1, R77 ;  /* 0x0000000115157824 */ /* 0x000fe200078e024d */
[----:B------:R-:W-:Y:S01]  /*9760*/  UPRMT UR4, URZ, 0x654, UR4 ;  /* 0x000006543f047896 */ /* 0x000fe20008000004 */
[----:B------:R-:W-:-:S04]  /*9770*/  LEA R86, P1, R20, UR10, 0x1 ;  /* 0x0000000a14567c11 */ /* 0x000fc8000f8208ff */
[----:B------:R-:W-:Y:S01]  /*9780*/  LEA.HI.X R88, R20, UR11, R21, 0x1, P1 ;  /* 0x0000000b14587c11 */ /* 0x000fe200088f0c15 */
[----:B------:R-:W-:Y:S01]  /*9790*/  BSSY B1, `(.L_x_392) ;  /* 0x000002c000017945 */ /* 0x000fe20003800000 */
[----:B-1----:R1:W2:Y:S02]  /*97a0*/  SHFL.IDX PT, R20, R86, RZ, 0x181f ;  /* 0x00181fff56147589 */ /* 0x0022a400000e0000 */
[----:B------:R-:W-:Y:S02]  /*97b0*/  SYNCS.ARRIVE.TRANS64.RED.A1T0 RZ, [UR4], RZ ;  /* 0x000000ffffff79a7 */ /* 0x000fe40008100404 */
[----:B------:R1:W3:Y:S01]  /*97c0*/  SHFL.IDX PT, R21, R88, RZ, 0x181f ;  /* 0x00181fff58157589 */ /* 0x0002e200000e0000 */
[----:B------:R-:W-:Y:S02]  /*97d0*/  LOP3.LUT R3, R0, R3, RZ, 0xfc, !PT ;  /* 0x0000000300037212 */ /* 0x000fe400078efcff */
[----:B0-----:R-:W-:Y:S01]  /*97e0*/  SHF.R.S32.HI R152, RZ, 0x1f, R185 ;  /* 0x0000001fff987819 */ /* 0x001fe200000114b9 */
[----:B------:R-:W-:Y:S06]  /*97f0*/  @P0 BRA `(.L_x_393) ;  /* 0x0000000000940947 */ /* 0x000fec0003800000 */
[----:B------:R-:W-:Y:S02]  /*9800*/  ISETP.GE.AND P1, PT, R185, UR14, PT ;  /* 0x0000000eb9007c0c */ /* 0x000fe4000bf26270 */
[----:B------:R-:W-:Y:S02]  /*9810*/  ISETP.GE.AND P0, PT, R2, UR14, PT ;  /* 0x0000000e02007c0c */ /* 0x000fe4000bf06270 */
[----:B------:R-:W-:Y:S02]  /*9820*/  ISETP.GE.AND P4, PT, R184, UR14, PT ;  /* 0x0000000eb8007c0c */ /* 0x000fe4000bf86270 */
[----:B------:R-:W-:Y:S02]  /*9830*/  ISETP.GE.AND P3, PT, R87, UR14, PT ;  /* 0x0000000e57007c0c */ /* 0x000fe4000bf66270 */
[----:B------:R-:W-:Y:S02]  /*9840*/  SHF.R.S32.HI R81, RZ, 0x1f, R184 ;  /* 0x0000001fff517819 */ /* 0x000fe400000114b8 */
[----:B------:R-:W-:-:S02]  /*9850*/  SHF.R.S32.HI R83, RZ, 0x1f, R87 ;  /* 0x0000001fff537819 */ /* 0x000fc40000011457 */
[----:B------:R-:W-:Y:S02]  /*9860*/  SHF.R.S32.HI R85, RZ, 0x1f, R89 ;  /* 0x0000001fff557819 */ /* 0x000fe40000011459 */
[CC--:B--2---:R-:W-:Y:S01]  /*9870*/  @!P1 LEA R76, P2, R185.reuse, R20.reuse, 0x1 ;  /* 0x00000014b94c9211 */ /* 0x0c4fe200078408ff */
[----:B---3--:R-:W-:Y:S02]  /*9880*/  @!P0 IMAD.WIDE R78, R2, 0x2, R20 ;  /* 0x00000002024e8825 */ /* 0x008fe400078e0214 */
[----:B------:R-:W-:Y:S02]  /*9890*/  @!P4 LEA R80, P5, R184, R20, 0x1 ;  /* 0x00000014b850c211 */ /* 0x000fe400078a08ff */
[----:B------:R-:W-:Y:S01]  /*98a0*/  @!P1 LEA.HI.X R77, R185, R21, R152, 0x1, P2 ;  /* 0x00000015b94d9211 */ /* 0x000fe200010f0c98 */
[----:B-----5:R0:W-:Y:S01]  /*98b0*/  @!P0 ST.E.128 desc[UR50][R78.64], R4 ;  /* 0x000000044e008985 */ /* 0x0201e2000c101d32 */
[----:B------:R-:W-:Y:S02]  /*98c0*/  ISETP.GE.AND P2, PT, R89, UR14, PT ;  /* 0x0000000e59007c0c */ /* 0x000fe4000bf46270 */
[----:B------:R-:W-:Y:S01]  /*98d0*/  LOP3.LUT P0, RZ, R0, 0x40, RZ, 0xc0, !PT ;  /* 0x0000004000ff7812 */ /* 0x000fe2000780c0ff */
[----:B------:R2:W-:Y:S01]  /*98e0*/  @!P1 ST.E.128 desc[UR50][R76.64], R12 ;  /* 0x0000000c4c009985 */ /* 0x0005e2000c101d32 */
[----:B------:R-:W-:-:S02]  /*98f0*/  ISETP.GE.AND P1, PT, R95, UR14, PT ;  /* 0x0000000e5f007c0c */ /* 0x000fc4000bf26270 */
[CC--:B------:R-:W-:Y:S02]  /*9900*/  @!P3 LEA R82, P6, R87.reuse, R20.reuse, 0x1 ;  /* 0x000000145752b211 */ /* 0x0c0fe400078c08ff */
[-C--:B------:R-:W-:Y:S02]  /*9910*/  @!P4 LEA.HI.X R81, R184, R21.reuse, R81, 0x1, P5 ;  /* 0x00000015b851c211 */ /* 0x080fe400028f0c51 */
[-C--:B------:R-:W-:Y:S02]  /*9920*/  @!P3 LEA.HI.X R83, R87, R21.reuse, R83, 0x1, P6 ;  /* 0x000000155753b211 */ /* 0x080fe400030f0c53 */
[----:B------:R-:W-:Y:S01]  /*9930*/  LOP3.LUT P6, RZ, R3, 0x80, RZ, 0xc0, !PT ;  /* 0x0000008003ff7812 */ /* 0x000fe200078cc0ff */
[----:B------:R4:W-:Y:S01]  /*9940*/  @!P4 ST.E.128 desc[UR50][R80.64], R28 ;  /* 0x0000001c5000c985 */ /* 0x0009e2000c101d32 */
[C---:B------:R-:W-:Y:S02]  /*9950*/  @!P2 LEA R84, P5, R89.reuse, R20, 0x1 ;  /* 0x000000145954a211 */ /* 0x040fe400078a08ff */
[----:B0-----:R-:W-:Y:S01]  /*9960*/  SHF.R.S32.HI R5, RZ, 0x1f, R95 ;  /* 0x0000001fff057819 */ /* 0x001fe2000001145f */
[----:B------:R4:W-:Y:S01]  /*9970*/  @!P3 ST.E.128 desc[UR50][R82.64], R36 ;  /* 0x000000245200b985 */ /* 0x0009e2000c101d32 */
[----:B------:R-:W-:-:S02]  /*9980*/  @!P2 LEA.HI.X R85, R89, R21, R85, 0x1, P5 ;  /* 0x000000155955a211 */ /* 0x000fc400028f0c55 */
[CC--:B------:R-:W-:Y:S02]  /*9990*/  @!P1 LEA R4, P5, R95.reuse, R20.reuse, 0x1 ;  /* 0x000000145f049211 */ /* 0x0c0fe400078a08ff */
[----:B------:R-:W-:Y:S01]  /*99a0*/  SHF.R.S32.HI R7, RZ, 0x1f, R97 ;  /* 0x0000001fff077819 */ /* 0x000fe20000011461 */
[----:B------:R4:W-:Y:S01]  /*99b0*/  @!P2 ST.E.128 desc[UR50][R84.64], R44 ;  /* 0x0000002c5400a985 */ /* 0x0009e2000c101d32 */
[-C--:B------:R-:W-:Y:S02]  /*99c0*/  @!P1 LEA.HI.X R5, R95, R21.reuse, R5, 0x1, P5 ;  /* 0x000000155f059211 */ /* 0x080fe400028f0c05 */
[C---:B------:R-:W-:Y:S02]  /*99d0*/  @P0 LEA R6, P5, R97.reuse, R20, 0x1 ;  /* 0x0000001461060211 */ /* 0x040fe400078a08ff */
[----:B--2---:R-:W-:Y:S01]  /*99e0*/  SHF.R.S32.HI R13, RZ, 0x1f, R93 ;  /* 0x0000001fff0d7819 */ /* 0x004fe2000001145d */
[----:B------:R4:W-:Y:S01]  /*99f0*/  @!P1 ST.E.128 desc[UR50][R4.64], R52 ;  /* 0x0000003404009985 */ /* 0x0009e2000c101d32 */
[----:B------:R-:W-:-:S02]  /*9a00*/  @P0 LEA.HI.X R7, R97, R21, R7, 0x1, P5 ;  /* 0x0000001561070211 */ /* 0x000fc400028f0c07 */
[----:B------:R-:W-:-:S03]  /*9a10*/  @P6 LEA R12, P5, R93, R20, 0x1 ;  /* 0x000000145d0c6211 */ /* 0x000fc600078a08ff */
[----:B------:R4:W-:Y:S01]  /*9a20*/  @P0 ST.E.128 desc[UR50][R6.64], R60 ;  /* 0x0000003c06000985 */ /* 0x0009e2000c101d32 */
[----:B------:R-:W-:-:S05]  /*9a30*/  @P6 LEA.HI.X R13, R93, R21, R13, 0x1, P5 ;  /* 0x000000155d0d6211 */ /* 0x000fca00028f0c0d */
[----:B------:R4:W-:Y:S04]  /*9a40*/  @P6 ST.E.128 desc[UR50][R12.64], R68 ;  /* 0x000000440c006985 */ /* 0x0009e8000c101d32 */
.L_x_393:
[----:B------:R-:W-:Y:S05]  /*9a50*/  BSYNC B1 ;  /* 0x0000000000017941 */ /* 0x000fea0003800000 */
.L_x_392:
[----:B----45:R-:W-:Y:S01]  /*9a60*/  VIADD R6, R90, 0x20 ;  /* 0x000000205a067836 */ /* 0x030fe20000000000 */
[----:B------:R0:W4:Y:S04]  /*9a70*/  SHFL.IDX PT, R5, R88, 0x1, 0x181f ;  /* 0x00381f0058057f89 */ /* 0x00012800000e0000 */
[----:B------:R-:W-:Y:S01]  /*9a80*/  ISETP.GE.AND P0, PT, R6, R91, PT ;  /* 0x0000005b0600720c */ /* 0x000fe20003f06270 */
[----:B------:R0:W0:-:S12]  /*9a90*/  SHFL.IDX PT, R4, R86, 0x1, 0x181f ;  /* 0x00381f0056047f89 */ /* 0x00001800000e0000 */
[----:B------:R-:W-:Y:S05]  /*9aa0*/  @P0 BRA `(.L_x_394) ;  /* 0x0000002800280947 */ /* 0x000fea0003800000 */
[----:B------:R-:W-:Y:S02]  /*9ab0*/  ISETP.GE.AND P0, PT, R2, UR14, PT ;  /* 0x0000000e02007c0c */ /* 0x000fe4000bf06270 */
[----:B------:R-:W-:Y:S02]  /*9ac0*/  ISETP.GE.AND P4, PT, R185, UR14, PT ;  /* 0x0000000eb9007c0c */ /* 0x000fe4000bf86270 */
[----:B------:R-:W-:Y:S02]  /*9ad0*/  ISETP.GE.AND P3, PT, R184, UR14, PT ;  /* 0x0000000eb8007c0c */ /* 0x000fe4000bf66270 */
[----:B------:R-:W-:Y:S02]  /*9ae0*/  ISETP.GE.AND P2, PT, R87, UR14, PT ;  /* 0x0000000e57007c0c */ /* 0x000fe4000bf46270 */
[----:B------:R-:W-:Y:S02]  /*9af0*/  ISETP.GE.AND P1, PT, R89, UR14, PT ;  /* 0x0000000e59007c0c */ /* 0x000fe4000bf26270 */
[----:B------:R-:W-:-:S02]  /*9b00*/  SHF.R.S32.HI R15, RZ, 0x1f, R184 ;  /* 0x0000001fff0f7819 */ /* 0x000fc400000114b8 */
[----:B---3--:R-:W-:Y:S01]  /*9b10*/  SHF.R.S32.HI R21, RZ, 0x1f, R87 ;  /* 0x0000001fff157819 */ /* 0x008fe20000011457 */
[----:B0---4-:R-:W-:Y:S02]  /*9b20*/  @!P0 IMAD.WIDE R6, R2, 0x2, R4 ;  /* 0x0000000202068825 */ /* 0x011fe400078e0204 */
[-C--:B------:R-:W-:Y:S02]  /*9b30*/  @!P4 LEA R12, P5, R185, R4.reuse, 0x1 ;  /* 0x00000004b90cc211 */ /* 0x080fe400078a08ff */
[-C--:B------:R-:W-:Y:S01]  /*9b40*/  @!P3 LEA R14, P6, R184, R4.reuse, 0x1 ;  /* 0x00000004b80eb211 */ /* 0x080fe200078c08ff */
[----:B------:R0:W-:Y:S01]  /*9b50*/  @!P0 ST.E.128 desc[UR50][R6.64], R8 ;  /* 0x0000000806008985 */ /* 0x0001e2000c101d32 */
[----:B------:R-:W-:Y:S02]  /*9b60*/  ISETP.GE.AND P0, PT, R95, UR14, PT ;  /* 0x0000000e5f007c0c */ /* 0x000fe4000bf06270 */
[----:B------:R-:W-:Y:S02]  /*9b70*/  @!P4 LEA.HI.X R13, R185, R5, R152, 0x1, P5 ;  /* 0x00000005b90dc211 */ /* 0x000fe400028f0c98 */
[----:B--2---:R-:W-:-:S02]  /*9b80*/  @!P2 LEA R20, P5, R87, R4, 0x1 ;  /* 0x000000045714a211 */ /* 0x004fc400078a08ff */
[-C--:B------:R-:W-:Y:S01]  /*9b90*/  @!P3 LEA.HI.X R15, R184, R5.reuse, R15, 0x1, P6 ;  /* 0x00000005b80fb211 */ /* 0x080fe200030f0c0f */
[----:B------:R2:W-:Y:S01]  /*9ba0*/  @!P4 ST.E.128 desc[UR50][R12.64], R24 ;  /* 0x000000180c00c985 */ /* 0x0005e2000c101d32 */
[----:B------:R-:W-:Y:S02]  /*9bb0*/  LOP3.LUT P6, RZ, R0, 0x40, RZ, 0xc0, !PT ;  /* 0x0000004000ff7812 */ /* 0x000fe400078cc0ff */
[----:B------:R-:W-:Y:S01]  /*9bc0*/  @!P2 LEA.HI.X R21, R87, R5, R21, 0x1, P5 ;  /* 0x000000055715a211 */ /* 0x000fe200028f0c15 */
[----:B------:R2:W-:Y:S01]  /*9bd0*/  @!P3 ST.E.128 desc[UR50][R14.64], R32 ;  /* 0x000000200e00b985 */ /* 0x0005e2000c101d32 */
[----:B------:R-:W-:-:S03]  /*9be0*/  SHF.R.S32.HI R0, RZ, 0x1f, R89 ;  /* 0x0000001fff007819 */ /* 0x000fc60000011459 */
[----:B------:R2:W-:Y:S01]  /*9bf0*/  @!P2 ST.E.128 desc[UR50][R20.64], R40 ;  /* 0x000000281400a985 */ /* 0x0005e2000c101d32 */
[----:B0-----:R-:W-:-:S04]  /*9c00*/  @!P1 LEA R6, P5, R89, R4, 0x1 ;  /* 0x0000000459069211 */ /* 0x001fc800078a08ff */
[-C--:B------:R-:W-:Y:S02]  /*9c10*/  @!P1 LEA.HI.X R7, R89, R5.reuse, R0, 0x1, P5 ;  /* 0x0000000559079211 */ /* 0x080fe400028f0c00 */
[----:B------:R-:W-:Y:S02]  /*9c20*/  SHF.R.S32.HI R0, RZ, 0x1f, R95 ;  /* 0x0000001fff007819 */ /* 0x000fe4000001145f */
[C---:B------:R-:W-:Y:S01]  /*9c30*/  @!P0 LEA R8, P5, R95.reuse, R4, 0x1 ;  /* 0x000000045f088211 */ /* 0x040fe200078a08ff */
[----:B------:R2:W-:Y:S03]  /*9c40*/  @!P1 ST.E.128 desc[UR50][R6.64], R48 ;  /* 0x0000003006009985 */ /* 0x0005e6000c101d32 */
[----:B------:R-:W-:Y:S02]  /*9c50*/  @!P0 LEA.HI.X R9, R95, R5, R0, 0x1, P5 ;  /* 0x000000055f098211 */ /* 0x000fe400028f0c00 */
[----:B------:R-:W-:-:S02]  /*9c60*/  SHF.R.S32.HI R0, RZ, 0x1f, R97 ;  /* 0x0000001fff007819 */ /* 0x000fc40000011461 */
[----:B------:R-:W-:Y:S01]  /*9c70*/  @P6 LEA R10, P5, R97, R4, 0x1 ;  /* 0x00000004610a6211 */ /* 0x000fe200078a08ff */
[----:B------:R2:W-:Y:S01]  /*9c80*/  @!P0 ST.E.128 desc[UR50][R8.64], R56 ;  /* 0x0000003808008985 */ /* 0x0005e2000c101d32 */
[----:B------:R-:W-:Y:S02]  /*9c90*/  LOP3.LUT P0, RZ, R3, 0x80, RZ, 0xc0, !PT ;  /* 0x0000008003ff7812 */ /* 0x000fe4000780c0ff */
[----:B------:R-:W-:-:S05]  /*9ca0*/  @P6 LEA.HI.X R11, R97, R5, R0, 0x1, P5 ;  /* 0x00000005610b6211 */ /* 0x000fca00028f0c00 */
[----:B------:R2:W-:Y:S06]  /*9cb0*/  @P6 ST.E.128 desc[UR50][R10.64], R64 ;  /* 0x000000400a006985 */ /* 0x0005ec000c101d32 */
[----:B------:R-:W-:Y:S05]  /*9cc0*/  @!P0 BRA `(.L_x_394) ;  /* 0x0000002400a08947 */ /* 0x000fea0003800000 */
[----:B------:R-:W-:Y:S02]  /*9cd0*/  LEA R4, P0, R93, R4, 0x1 ;  /* 0x000000045d047211 */ /* 0x000fe400078008ff */
[----:B------:R-:W-:-:S04]  /*9ce0*/  SHF.R.S32.HI R0, RZ, 0x1f, R93 ;  /* 0x0000001fff007819 */ /* 0x000fc8000001145d */
[----:B------:R-:W-:-:S05]  /*9cf0*/  LEA.HI.X R5, R93, R5, R0, 0x1, P0 ;  /* 0x000000055d057211 */ /* 0x000fca00000f0c00 */
[----:B------:R0:W-:Y:S01]  /*9d00*/  ST.E.128 desc[UR50][R4.64], R72 ;  /* 0x0000004804007985 */ /* 0x0001e2000c101d32 */
[----:B------:R-:W-:Y:S05]  /*9d10*/  BRA `(.L_x_394) ;  /* 0x00000024008c7947 */ /* 0x000fea0003800000 */
.L_x_391:
[----:B------:R-:W2:Y:S01]  /*9d20*/  LDL R0, [R1+0x30] ;  /* 0x0000300001007983 */ /* 0x000ea20000100800 */
[----:B------:R-:W-:Y:S01]  /*9d30*/  ULDC.64 UR12, c[0x0][0xb08] ;  /* 0x0002c200000c7ab9 */ /* 0x000fe20000000a00 */
[----:B------:R-:W-:Y:S01]  /*9d40*/  ULDC UR14, c[0x0][0xbe8] ;  /* 0x0002fa00000e7ab9 */ /* 0x000fe20000000800 */
[----:B------:R-:W-:Y:S01]  /*9d50*/  UIMAD UR18, UR18, UR12, URZ ;  /* 0x0000000c121272a4 */ /* 0x000fe2000f8e023f */
[----:B------:R-:W-:Y:S01]  /*9d60*/  IMAD.U32 R9, RZ, RZ, UR43 ;  /* 0x0000002bff097e24 */ /* 0x000fe2000f8e00ff */
[----:B------:R-:W-:Y:S01]  /*9d70*/  UIMAD.WIDE.U32 UR10, UR4, UR12, URZ ;  /* 0x0000000c040a72a5 */ /* 0x000fe2000f8e003f */
[----:B------:R-:W-:Y:S01]  /*9d80*/  BSSY B1, `(.L_x_395) ;  /* 0x00000d0000017945 */ /* 0x000fe20003800000 */
[----:B------:R-:W-:Y:S01]  /*9d90*/  UIMAD UR18, UR4, UR13, UR18 ;  /* 0x0000000d041272a4 */ /* 0x000fe2000f8e0212 */
[----:B------:R-:W-:Y:S01]  /*9da0*/  SHF.R.S32.HI R21, RZ, 0x1f, R197 ;  /* 0x0000001fff157819 */ /* 0x000fe200000114c5 */
[----:B------:R-:W-:Y:S01]  /*9db0*/  UISETP.NE.AND UP0, UPT, UR14, 0x1, UPT ;  /* 0x000000010e00788c */ /* 0x000fe2000bf05270 */
[----:B0-----:R-:W-:Y:S01]  /*9dc0*/  SHF.R.S32.HI R152, RZ, 0x1f, R198 ;  /* 0x0000001fff987819 */ /* 0x001fe200000114c6 */
[----:B------:R-:W-:Y:S01]  /*9dd0*/  UIADD3 UR11, UR11, UR18, URZ ;  /* 0x000000120b0b7290 */ /* 0x000fe2000fffe03f */
[----:B------:R-:W-:Y:S01]  /*9de0*/  SHF.R.S32.HI R153, RZ, 0x1f, R199 ;  /* 0x0000001fff997819 */ /* 0x000fe200000114c7 */
[----:B------:R-:W-:Y:S01]  /*9df0*/  ULDC.64 UR12, c[0x0][0xb38] ;  /* 0x0002ce00000c7ab9 */ /* 0x000fe20000000a00 */
[----:B------:R-:W-:Y:S01]  /*9e00*/  USHF.R.S32.HI UR4, URZ, 0x1f, UR9 ;  /* 0x0000001f3f047899 */ /* 0x000fe20008011409 */
[----:B------:R-:W-:Y:S01]  /*9e10*/  PLOP3.LUT P0, PT, PT, PT, UP0, 0x80, 0x0 ;  /* 0x000000000000781c */ /* 0x000fe20003f0f008 */
[----:B------:R-:W-:Y:S01]  /*9e20*/  UIMAD.WIDE.U32 UR10, UR42, UR12, UR10 ;  /* 0x0000000c2a0a72a5 */ /* 0x000fe2000f8e000a */
[----:B------:R-:W-:Y:S01]  /*9e30*/  SHF.R.S32.HI R154, RZ, 0x1f, R200 ;  /* 0x0000001fff9a7819 */ /* 0x000fe200000114c8 */
[----:B------:R-:W-:Y:S01]  /*9e40*/  UIMAD UR8, UR8, UR14, URZ ;  /* 0x0000000e080872a4 */ /* 0x000fe2000f8e023f */
[----:B------:R-:W-:Y:S01]  /*9e50*/  SHF.R.S32.HI R155, RZ, 0x1f, R201 ;  /* 0x0000001fff9b7819 */ /* 0x000fe200000114c9 */
[----:B------:R-:W-:Y:S01]  /*9e60*/  UIMAD UR11, UR42, UR13, UR11 ;  /* 0x0000000d2a0b72a4 */ /* 0x000fe2000f8e020b */
[----:B------:R-:W-:-:S02]  /*9e70*/  SHF.R.S32.HI R156, RZ, 0x1f, R202 ;  /* 0x0000001fff9c7819 */ /* 0x000fc400000114ca */
[----:B------:R-:W-:Y:S01]  /*9e80*/  ULDC.64 UR12, c[0x0][0xb40] ;  /* 0x0002d000000c7ab9 */ /* 0x000fe20000000a00 */
[----:B------:R-:W-:Y:S01]  /*9e90*/  SHF.R.S32.HI R157, RZ, 0x1f, R203 ;  /* 0x0000001fff9d7819 */ /* 0x000fe200000114cb */
[----:B------:R-:W-:Y:S01]  /*9ea0*/  UIMAD UR4, UR4, UR12, URZ ;  /* 0x0000000c040472a4 */ /* 0x000fe2000f8e023f */
[----:B------:R-:W-:Y:S01]  /*9eb0*/  SHF.R.S32.HI R158, RZ, 0x1f, R204 ;  /* 0x0000001fff9e7819 */ /* 0x000fe200000114cc */
[----:B------:R-:W-:Y:S01]  /*9ec0*/  UIMAD.WIDE.U32 UR10, UR9, UR12, UR10 ;  /* 0x0000000c090a72a5 */ /* 0x000fe2000f8e000a */
[----:B------:R-:W-:Y:S01]  /*9ed0*/  SHF.R.S32.HI R159, RZ, 0x1f, R205 ;  /* 0x0000001fff9f7819 */ /* 0x000fe200000114cd */
[----:B------:R-:W-:Y:S01]  /*9ee0*/  UIMAD UR4, UR9, UR13, UR4 ;  /* 0x0000000d090472a4 */ /* 0x000fe2000f8e0204 */
[----:B------:R-:W-:Y:S02]  /*9ef0*/  SHF.R.S32.HI R160, RZ, 0x1f, R206 ;  /* 0x0000001fffa07819 */ /* 0x000fe400000114ce */
[----:B------:R-:W-:Y:S01]  /*9f00*/  @UP0 ULDC UR9, c[0x0][0xbec] ;  /* 0x0002fb0000090ab9 */ /* 0x000fe20000000800 */
[----:B------:R-:W-:Y:S01]  /*9f10*/  UIADD3 UR11, UR11, UR4, URZ ;  /* 0x000000040b0b7290 */ /* 0x000fe2000fffe03f */
[----:B------:R-:W-:Y:S01]  /*9f20*/  SHF.R.S32.HI R161, RZ, 0x1f, R207 ;  /* 0x0000001fffa17819 */ /* 0x000fe200000114cf */
[----:B------:R-:W-:Y:S01]  /*9f30*/  ULDC.64 UR12, c[0x0][0xb48] ;  /* 0x0002d200000c7ab9 */ /* 0x000fe20000000a00 */
[----:B------:R-:W-:Y:S01]  /*9f40*/  @UP0 ULDC UR4, c[0x0][0xbf0] ;  /* 0x0002fc0000040ab9 */ /* 0x000fe20000000800 */
[----:B------:R-:W-:Y:S01]  /*9f50*/  UIMAD.WIDE.U32 UR10, UR44, UR12, UR10 ;  /* 0x0000000c2c0a72a5 */ /* 0x000fe2000f8e000a */
[----:B------:R-:W-:-:S02]  /*9f60*/  SHF.R.S32.HI R162, RZ, 0x1f, R208 ;  /* 0x0000001fffa27819 */ /* 0x000fc400000114d0 */
[----:B------:R-:W-:Y:S01]  /*9f70*/  SHF.R.S32.HI R163, RZ, 0x1f, R209 ;  /* 0x0000001fffa37819 */ /* 0x000fe200000114d1 */
[----:B------:R-:W-:Y:S01]  /*9f80*/  UIMAD UR44, UR44, UR13, UR11 ;  /* 0x0000000d2c2c72a4 */ /* 0x000fe2000f8e020b */
[----:B------:R-:W-:Y:S01]  /*9f90*/  SHF.R.S32.HI R164, RZ, 0x1f, R210 ;  /* 0x0000001fffa47819 */ /* 0x000fe200000114d2 */
[----:B-1----:R-:W-:Y:S01]  /*9fa0*/  IMAD.U32 R6, RZ, RZ, UR10 ;  /* 0x0000000aff067e24 */ /* 0x002fe2000f8e00ff */
[----:B------:R-:W-:Y:S01]  /*9fb0*/  ULDC.64 UR12, c[0x0][0xb30] ;  /* 0x0002cc00000c7ab9 */ /* 0x000fe20000000a00 */
[----:B------:R-:W-:Y:S01]  /*9fc0*/  IMAD.U32 R7, RZ, RZ, UR11 ;  /* 0x0000000bff077e24 */ /* 0x000fe2000f8e00ff */
[----:B------:R-:W-:Y:S01]  /*9fd0*/  ULDC.64 UR10, c[0x0][0xb28] ;  /* 0x0002ca00000a7ab9 */ /* 0x000fe20000000a00 */
[----:B------:R-:W-:Y:S01]  /*9fe0*/  IMAD.U32 R5, RZ, RZ, UR44 ;  /* 0x0000002cff057e24 */ /* 0x000fe2000f8e00ff */
[----:B------:R-:W-:Y:S02]  /*9ff0*/  SHF.R.S32.HI R165, RZ, 0x1f, R211 ;  /* 0x0000001fffa57819 */ /* 0x000fe400000114d3 */
[----:B------:R-:W-:-:S02]  /*a000*/  SHF.R.S32.HI R166, RZ, 0x1f, R212 ;  /* 0x0000001fffa67819 */ /* 0x000fc400000114d4 */
[----:B------:R-:W-:Y:S02]  /*a010*/  SHF.R.S32.HI R167, RZ, 0x1f, R213 ;  /* 0x0000001fffa77819 */ /* 0x000fe400000114d5 */
[----:B------:R-:W-:Y:S02]  /*a020*/  SHF.R.S32.HI R168, RZ, 0x1f, R214 ;  /* 0x0000001fffa87819 */ /* 0x000fe400000114d6 */
[----:B------:R-:W-:Y:S02]  /*a030*/  SHF.R.S32.HI R169, RZ, 0x1f, R215 ;  /* 0x0000001fffa97819 */ /* 0x000fe400000114d7 */
[----:B------:R-:W-:Y:S02]  /*a040*/  SHF.R.S32.HI R170, RZ, 0x1f, R216 ;  /* 0x0000001fffaa7819 */ /* 0x000fe400000114d8 */
[----:B------:R-:W-:Y:S02]  /*a050*/  SHF.R.S32.HI R171, RZ, 0x1f, R217 ;  /* 0x0000001fffab7819 */ /* 0x000fe400000114d9 */
[----:B------:R-:W-:-:S02]  /*a060*/  SHF.R.S32.HI R14, RZ, 0x1f, R218 ;  /* 0x0000001fff0e7819 */ /* 0x000fc400000114da */
[----:B------:R-:W-:Y:S02]  /*a070*/  SHF.R.S32.HI R15, RZ, 0x1f, R219 ;  /* 0x0000001fff0f7819 */ /* 0x000fe400000114db */
[----:B------:R-:W-:Y:S02]  /*a080*/  SHF.R.S32.HI R172, RZ, 0x1f, R220 ;  /* 0x0000001fffac7819 */ /* 0x000fe400000114dc */
[----:B------:R-:W-:Y:S01]  /*a090*/  SHF.R.S32.HI R173, RZ, 0x1f, R17 ;  /* 0x0000001fffad7819 */ /* 0x000fe20000011411 */
[----:B--2---:R-:W-:-:S04]  /*a0a0*/  IMAD R9, R9, 0x40, R0 ;  /* 0x0000004009097824 */ /* 0x004fc800078e0200 */
[----:B------:R-:W-:-:S04]  /*a0b0*/  @P0 IMAD.HI.U32 R0, R9, UR9, RZ ;  /* 0x0000000909000c27 */ /* 0x000fc8000f8e00ff */
[----:B------:R-:W-:Y:S01]  /*a0c0*/  IMAD.MOV.U32 R3, RZ, RZ, R9 ;  /* 0x000000ffff037224 */ /* 0x000fe200078e0009 */
[----:B------:R-:W-:Y:S01]  /*a0d0*/  @P0 SHF.R.U32.HI R3, RZ, UR4, R0 ;  /* 0x00000004ff030c19 */ /* 0x000fe20008011600 */
[----:B------:R-:W-:-:S03]  /*a0e0*/  UIADD3 UR4, UR39, 0x28c20, URZ ;  /* 0x00028c2027047890 */ /* 0x000fc6000fffe03f */
[--C-:B------:R-:W-:Y:S01]  /*a0f0*/  SHF.R.S32.HI R0, RZ, 0x1f, R3.reuse ;  /* 0x0000001fff007819 */ /* 0x100fe20000011403 */
[----:B------:R-:W-:Y:S01]  /*a100*/  IMAD.MOV R4, RZ, RZ, -R3 ;  /* 0x000000ffff047224 */ /* 0x000fe200078e0a03 */
[----:B------:R-:W-:-:S03]  /*a110*/  UPRMT UR4, URZ, 0x654, UR4 ;  /* 0x000006543f047896 */ /* 0x000fc60008000004 */
[----:B------:R-:W-:Y:S02]  /*a120*/  IMAD R0, R0, UR12, RZ ;  /* 0x0000000c00007c24 */ /* 0x000fe4000f8e02ff */
[----:B------:R-:W-:Y:S02]  /*a130*/  IMAD R7, R4, UR14, R9 ;  /* 0x0000000e04077c24 */ /* 0x000fe4000f8e0209 */
[----:B------:R-:W-:Y:S02]  /*a140*/  IMAD.MOV.U32 R4, RZ, RZ, R6 ;  /* 0x000000ffff047224 */ /* 0x000fe400078e0006 */
[C---:B------:R-:W-:Y:S01]  /*a150*/  IMAD R9, R3.reuse, UR13, R0 ;  /* 0x0000000d03097c24 */ /* 0x040fe2000f8e0200 */
[----:B------:R-:W-:Y:S01]  /*a160*/  SHF.R.S32.HI R0, RZ, 0x1f, R7 ;  /* 0x0000001fff007819 */ /* 0x000fe20000011407 */
[----:B------:R-:W-:Y:S01]  /*a170*/  IMAD.WIDE.U32 R4, R3, UR12, R4 ;  /* 0x0000000c03047c25 */ /* 0x000fe2000f8e0004 */
[----:B------:R-:W-:Y:S03]  /*a180*/  SYNCS.ARRIVE.TRANS64.RED.A1T0 RZ, [UR4], RZ ;  /* 0x000000ffffff79a7 */ /* 0x000fe60008100404 */
[----:B------:R-:W-:-:S02]  /*a190*/  IMAD.IADD R5, R5, 0x1, R9 ;  /* 0x0000000105057824 */ /* 0x000fc400078e0209 */
[----:B------:R-:W-:Y:S02]  /*a1a0*/  IMAD R0, R0, UR10, RZ ;  /* 0x0000000a00007c24 */ /* 0x000fe4000f8e02ff */
[----:B------:R-:W-:Y:S02]  /*a1b0*/  IMAD.U32 R9, RZ, RZ, UR43 ;  /* 0x0000002bff097e24 */ /* 0x000fe4000f8e00ff */
[----:B------:R-:W-:Y:S02]  /*a1c0*/  IMAD R3, R7, UR11, R0 ;  /* 0x0000000b07037c24 */ /* 0x000fe4000f8e0200 */
[----:B------:R-:W-:Y:S02]  /*a1d0*/  IMAD R0, R9, 0x40, R16 ;  /* 0x0000004009007824 */ /* 0x000fe400078e0210 */
[----:B------:R-:W-:Y:S01]  /*a1e0*/  IMAD.WIDE.U32 R4, R7, UR10, R4 ;  /* 0x0000000a07047c25 */ /* 0x000fe2000f8e0004 */
[----:B------:R-:W-:Y:S02]  /*a1f0*/  ULDC.64 UR10, c[0x0][0xb00] ;  /* 0x0002c000000a7ab9 */ /* 0x000fe40000000a00 */
[----:B------:R-:W-:Y:S01]  /*a200*/  ISETP.GE.AND P0, PT, R0, UR8, PT ;  /* 0x0000000800007c0c */ /* 0x000fe2000bf06270 */
[----:B------:R-:W-:Y:S01]  /*a210*/  IMAD.IADD R5, R5, 0x1, R3 ;  /* 0x0000000105057824 */ /* 0x000fe200078e0203 */
[----:B------:R-:W-:-:S04]  /*a220*/  LEA R3, P1, R4, UR10, 0x2 ;  /* 0x0000000a04037c11 */ /* 0x000fc8000f8210ff */
[----:B------:R-:W-:Y:S01]  /*a230*/  LEA.HI.X R10, R4, UR11, R5, 0x2, P1 ;  /* 0x0000000b040a7c11 */ /* 0x000fe200088f1405 */
[----:B------:R0:W1:Y:S04]  /*a240*/  SHFL.IDX PT, R12, R3, RZ, 0x1c1f ;  /* 0x001c1fff030c7589 */ /* 0x00006800000e0000 */
[----:B------:R0:W2:Y:S02]  /*a250*/  SHFL.IDX PT, R11, R10, RZ, 0x1c1f ;  /* 0x001c1fff0a0b7589 */ /* 0x0000a400000e0000 */
[----:B------:R-:W-:Y:S05]  /*a260*/  @P0 BRA `(.L_x_396) ;  /* 0x0000000800040947 */ /* 0x000fea0003800000 */
[----:B------:R-:W-:Y:S02]  /*a270*/  ULDC UR4, c[0x0][0xac8] ;  /* 0x0002b20000047ab9 */ /* 0x000fe40000000800 */
[----:B------:R-:W-:Y:S02]  /*a280*/  ISETP.GE.AND P2, PT, R17, UR4, PT ;  /* 0x0000000411007c0c */ /* 0x000fe4000bf46270 */
[----:B------:R-:W-:Y:S02]  /*a290*/  ISETP.GE.AND P1, PT, R220, UR4, PT ;  /* 0x00000004dc007c0c */ /* 0x000fe4000bf26270 */
[----:B------:R-:W-:Y:S02]  /*a2a0*/  ISETP.GE.AND P0, PT, R219, UR4, PT ;  /* 0x00000004db007c0c */ /* 0x000fe4000bf06270 */
[----:B------:R-:W-:-:S07]  /*a2b0*/  ISETP.GE.AND P4, PT, R217, UR4, PT ;  /* 0x00000004d9007c0c */ /* 0x000fce000bf86270 */
[----:B-1----:R-:W-:-:S04]  /*a2c0*/  @!P2 LEA R4, P3, R17, R12, 0x2 ;  /* 0x0000000c1104a211 */ /* 0x002fc800078610ff */
[-C--:B--2---:R-:W-:Y:S02]  /*a2d0*/  @!P2 LEA.HI.X R5, R17, R11.reuse, R173, 0x2, P3 ;  /* 0x0000000b1105a211 */ /* 0x084fe400018f14ad */
[----:B------:R-:W-:Y:S02]  /*a2e0*/  ISETP.GE.AND P3, PT, R218, UR4, PT ;  /* 0x00000004da007c0c */ /* 0x000fe4000bf66270 */
[CC--:B------:R-:W-:Y:S01]  /*a2f0*/  @!P0 LEA R6, P5, R219.reuse, R12.reuse, 0x2 ;  /* 0x0000000cdb068211 */ /* 0x0c0fe200078a10ff */
[----:B------:R1:W-:Y:S03]  /*a300*/  @!P2 ST.E.64 desc[UR50][R4.64], R24 ;  /* 0x000000180400a985 */ /* 0x0003e6000c101b32 */
[----:B------:R-:W-:Y:S02]  /*a310*/  @!P0 LEA.HI.X R7, R219, R11, R15, 0x2, P5 ;  /* 0x0000000bdb078211 */ /* 0x000fe400028f140f */
[----:B-1----:R-:W-:-:S04]  /*a320*/  @!P1 LEA R4, P2, R220, R12, 0x2 ;  /* 0x0000000cdc049211 */ /* 0x002fc800078410ff */
[----:B------:R-:W-:Y:S02]  /*a330*/  @!P1 LEA.HI.X R5, R220, R11, R172, 0x2, P2 ;  /* 0x0000000bdc059211 */ /* 0x000fe400010f14ac */
[----:B------:R-:W-:-:S03]  /*a340*/  ISETP.GE.AND P2, PT, R214, UR4, PT ;  /* 0x00000004d6007c0c */ /* 0x000fc6000bf46270 */
[----:B------:R1:W-:Y:S01]  /*a350*/  @!P1 ST.E.64 desc[UR50][R4.64], R28 ;  /* 0x0000001c04009985 */ /* 0x0003e2000c101b32 */
[----:B------:R-:W-:-:S03]  /*a360*/  ISETP.GE.AND P1, PT, R215, UR4, PT ;  /* 0x00000004d7007c0c */ /* 0x000fc6000bf26270 */
[----:B------:R2:W-:Y:S01]  /*a370*/  @!P0 ST.E.64 desc[UR50][R6.64], R32 ;  /* 0x0000002006008985 */ /* 0x0005e2000c101b32 */
[----:B------:R-:W-:Y:S02]  /*a380*/  ISETP.GE.AND P0, PT, R216, UR4, PT ;  /* 0x00000004d8007c0c */ /* 0x000fe4000bf06270 */
[CC--:B-1----:R-:W-:Y:S02]  /*a390*/  @!P3 LEA R4, P5, R218.reuse, R12.reuse, 0x2 ;  /* 0x0000000cda04b211 */ /* 0x0c2fe400078a10ff */
[CC--:B--2---:R-:W-:Y:S02]  /*a3a0*/  @!P4 LEA R6, P6, R217.reuse, R12.reuse, 0x2 ;  /* 0x0000000cd906c211 */ /* 0x0c4fe400078c10ff */
[-C--:B------:R-:W-:Y:S02]  /*a3b0*/  @!P3 LEA.HI.X R5, R218, R11.reuse, R14, 0x2, P5 ;  /* 0x0000000bda05b211 */ /* 0x080fe400028f140e */
[----:B------:R-:W-:Y:S02]  /*a3c0*/  @!P4 LEA.HI.X R7, R217, R11, R171, 0x2, P6 ;  /* 0x0000000bd907c211 */ /* 0x000fe400030f14ab */
[----:B------:R-:W-:Y:S01]  /*a3d0*/  @!P2 LEA R8, P6, R214, R12, 0x2 ;  /* 0x0000000cd608a211 */ /* 0x000fe200078c10ff */
[----:B------:R1:W-:Y:S01]  /*a3e0*/  @!P3 ST.E.64 desc[UR50][R4.64], R36 ;  /* 0x000000240400b985 */ /* 0x0003e2000c101b32 */
[----:B------:R-:W-:-:S02]  /*a3f0*/  ISETP.GE.AND P3, PT, R213, UR4, PT ;  /* 0x00000004d5007c0c */ /* 0x000fc4000bf66270 */
[-C--:B------:R-:W-:Y:S01]  /*a400*/  @!P2 LEA.HI.X R9, R214, R11.reuse, R168, 0x2, P6 ;  /* 0x0000000bd609a211 */ /* 0x080fe200030f14a8 */
[----:B------:R2:W-:Y:S01]  /*a410*/  @!P4 ST.E.64 desc[UR50][R6.64], R40 ;  /* 0x000000280600c985 */ /* 0x0005e2000c101b32 */
[CC--:B-1----:R-:W-:Y:S02]  /*a420*/  @!P0 LEA R4, P4, R216.reuse, R12.reuse, 0x2 ;  /* 0x0000000cd8048211 */ /* 0x0c2fe400078810ff */
[C---:B--2---:R-:W-:Y:S02]  /*a430*/  @!P1 LEA R6, P5, R215.reuse, R12, 0x2 ;  /* 0x0000000cd7069211 */ /* 0x044fe400078a10ff */
[-C--:B------:R-:W-:Y:S02]  /*a440*/  @!P0 LEA.HI.X R5, R216, R11.reuse, R170, 0x2, P4 ;  /* 0x0000000bd8058211 */ /* 0x080fe400020f14aa */
[----:B------:R-:W-:Y:S02]  /*a450*/  ISETP.GE.AND P4, PT, R212, UR4, PT ;  /* 0x00000004d4007c0c */ /* 0x000fe4000bf86270 */
[----:B------:R-:W-:Y:S01]  /*a460*/  @!P1 LEA.HI.X R7, R215, R11, R169, 0x2, P5 ;  /* 0x0000000bd7079211 */ /* 0x000fe200028f14a9 */
[----:B------:R1:W-:Y:S01]  /*a470*/  @!P0 ST.E.64 desc[UR50][R4.64], R44 ;  /* 0x0000002c04008985 */ /* 0x0003e2000c101b32 */
[----:B------:R-:W-:-:S02]  /*a480*/  ISETP.GE.AND P5, PT, R211, UR4, PT ;  /* 0x00000004d3007c0c */ /* 0x000fc4000bfa6270 */
[----:B------:R-:W-:Y:S01]  /*a490*/  ISETP.GE.AND P0, PT, R210, UR4, PT ;  /* 0x00000004d2007c0c */ /* 0x000fe2000bf06270 */
[----:B------:R2:W-:Y:S01]  /*a4a0*/  @!P1 ST.E.64 desc[UR50][R6.64], R48 ;  /* 0x0000003006009985 */ /* 0x0005e2000c101b32 */
[----:B------:R-:W-:-:S03]  /*a4b0*/  ISETP.GE.AND P1, PT, R209, UR4, PT ;  /* 0x00000004d1007c0c */ /* 0x000fc6000bf26270 */
[----:B------:R3:W-:Y:S01]  /*a4c0*/  @!P2 ST.E.64 desc[UR50][R8.64], R52 ;  /* 0x000000340800a985 */ /* 0x0007e2000c101b32 */
[CC--:B-1----:R-:W-:Y:S02]  /*a4d0*/  @!P3 LEA R4, P6, R213.reuse, R12.reuse, 0x2 ;  /* 0x0000000cd504b211 */ /* 0x0c2fe400078c10ff */
[CC--:B--2---:R-:W-:Y:S02]  /*a4e0*/  @!P4 LEA R6, P2, R212.reuse, R12.reuse, 0x2 ;  /* 0x0000000cd406c211 */ /* 0x0c4fe400078410ff */
[-C--:B------:R-:W-:Y:S02]  /*a4f0*/  @!P3 LEA.HI.X R5, R213, R11.reuse, R167, 0x2, P6 ;  /* 0x0000000bd505b211 */ /* 0x080fe400030f14a7 */
[----:B---3--:R-:W-:Y:S02]  /*a500*/  @!P5 LEA R8, P6, R211, R12, 0x2 ;  /* 0x0000000cd308d211 */ /* 0x008fe400078c10ff */
[----:B------:R-:W-:Y:S01]  /*a510*/  @!P4 LEA.HI.X R7, R212, R11, R166, 0x2, P2 ;  /* 0x0000000bd407c211 */ /* 0x000fe200010f14a6 */
[----:B------:R1:W-:Y:S01]  /*a520*/  @!P3 ST.E.64 desc[UR50][R4.64], R56 ;  /* 0x000000380400b985 */ /* 0x0003e2000c101b32 */
[----:B------:R-:W-:-:S02]  /*a530*/  ISETP.GE.AND P2, PT, R208, UR4, PT ;  /* 0x00000004d0007c0c */ /* 0x000fc4000bf46270 */
[-C--:B------:R-:W-:Y:S01]  /*a540*/  @!P5 LEA.HI.X R9, R211, R11.reuse, R165, 0x2, P6 ;  /* 0x0000000bd309d211 */ /* 0x080fe200030f14a5 */
[----:B------:R2:W-:Y:S01]  /*a550*/  @!P4 ST.E.64 desc[UR50][R6.64], R60 ;  /* 0x0000003c0600c985 */ /* 0x0005e2000c101b32 */
[----:B------:R-:W-:Y:S02]  /*a560*/  ISETP.GE.AND P3, PT, R207, UR4, PT ;  /* 0x00000004cf007c0c */ /* 0x000fe4000bf66270 */
[----:B------:R-:W-:Y:S01]  /*a570*/  ISETP.GE.AND P4, PT, R206, UR4, PT ;  /* 0x00000004ce007c0c */ /* 0x000fe2000bf86270 */
[----:B------:R3:W-:Y:S01]  /*a580*/  @!P5 ST.E.64 desc[UR50][R8.64], R64 ;  /* 0x000000400800d985 */ /* 0x0007e2000c101b32 */
[CC--:B-1----:R-:W-:Y:S02]  /*a590*/  @!P0 LEA R4, P6, R210.reuse, R12.reuse, 0x2 ;  /* 0x0000000cd2048211 */ /* 0x0c2fe400078c10ff */
[----:B--2---:R-:W-:Y:S02]  /*a5a0*/  @!P1 LEA R6, P5, R209, R12, 0x2 ;  /* 0x0000000cd1069211 */ /* 0x004fe400078a10ff */
[----:B------:R-:W-:-:S02]  /*a5b0*/  @!P0 LEA.HI.X R5, R210, R11, R164, 0x2, P6 ;  /* 0x0000000bd2058211 */ /* 0x000fc400030f14a4 */
[----:B------:R-:W-:Y:S02]  /*a5c0*/  @!P1 LEA.HI.X R7, R209, R11, R163, 0x2, P5 ;  /* 0x0000000bd1079211 */ /* 0x000fe400028f14a3 */
[----:B------:R-:W-:Y:S01]  /*a5d0*/  ISETP.GE.AND P5, PT, R205, UR4, PT ;  /* 0x00000004cd007c0c */ /* 0x000fe2000bfa6270 */
[----:B------:R1:W-:Y:S01]  /*a5e0*/  @!P0 ST.E.64 desc[UR50][R4.64], R68 ;  /* 0x0000004404008985 */ /* 0x0003e2000c101b32 */
[----:B---3--:R-:W-:-:S03]  /*a5f0*/  @!P2 LEA R8, P6, R208, R12, 0x2 ;  /* 0x0000000cd008a211 */ /* 0x008fc600078c10ff */
[----:B------:R2:W-:Y:S01]  /*a600*/  @!P1 ST.E.64 desc[UR50][R6.64], R72 ;  /* 0x0000004806009985 */ /* 0x0005e2000c101b32 */
[----:B------:R-:W-:-:S05]  /*a610*/  @!P2 LEA.HI.X R9, R208, R11, R162, 0x2, P6 ;  /* 0x0000000bd009a211 */ /* 0x000fca00030f14a2 */
[----:B------:R3:W-:Y:S01]  /*a620*/  @!P2 ST.E.64 desc[UR50][R8.64], R76 ;  /* 0x0000004c0800a985 */ /* 0x0007e2000c101b32 */
[----:B------:R-:W-:Y:S02]  /*a630*/  ISETP.GE.AND P2, PT, R204, UR4, PT ;  /* 0x00000004cc007c0c */ /* 0x000fe4000bf46270 */
[----:B-1----:R-:W-:-:S04]  /*a640*/  @!P3 LEA R4, P1, R207, R12, 0x2 ;  /* 0x0000000ccf04b211 */ /* 0x002fc800078210ff */
[-C--:B------:R-:W-:Y:S02]  /*a650*/  @!P3 LEA.HI.X R5, R207, R11.reuse, R161, 0x2, P1 ;  /* 0x0000000bcf05b211 */ /* 0x080fe400008f14a1 */
[----:B------:R-:W-:Y:S02]  /*a660*/  ISETP.GE.AND P1, PT, R203, UR4, PT ;  /* 0x00000004cb007c0c */ /* 0x000fe4000bf26270 */
[CC--:B--2---:R-:W-:Y:S01]  /*a670*/  @!P4 LEA R6, P0, R206.reuse, R12.reuse, 0x2 ;  /* 0x0000000cce06c211 */ /* 0x0c4fe200078010ff */
[----:B------:R1:W-:Y:S01]  /*a680*/  @!P3 ST.E.64 desc[UR50][R4.64], R80 ;  /* 0x000000500400b985 */ /* 0x0003e2000c101b32 */
[----:B---3--:R-:W-:Y:S02]  /*a690*/  @!P5 LEA R8, P6, R205, R12, 0x2 ;  /* 0x0000000ccd08d211 */ /* 0x008fe400078c10ff */
[----:B------:R-:W-:Y:S02]  /*a6a0*/  @!P4 LEA.HI.X R7, R206, R11, R160, 0x2, P0 ;  /* 0x0000000bce07c211 */ /* 0x000fe400000f14a0 */
[----:B------:R-:W-:-:S02]  /*a6b0*/  ISETP.GE.AND P0, PT, R202, UR4, PT ;  /* 0x00000004ca007c0c */ /* 0x000fc4000bf06270 */
[----:B------:R-:W-:Y:S01]  /*a6c0*/  @!P5 LEA.HI.X R9, R205, R11, R159, 0x2, P6 ;  /* 0x0000000bcd09d211 */ /* 0x000fe200030f149f */
[----:B------:R2:W-:Y:S01]  /*a6d0*/  @!P4 ST.E.64 desc[UR50][R6.64], R84 ;  /* 0x000000540600c985 */ /* 0x0005e2000c101b32 */
[----:B------:R-:W-:-:S03]  /*a6e0*/  ISETP.GE.AND P4, PT, R200, UR4, PT ;  /* 0x00000004c8007c0c */ /* 0x000fc6000bf86270 */
[----:B------:R3:W-:Y:S01]  /*a6f0*/  @!P5 ST.E.64 desc[UR50][R8.64], R88 ;  /* 0x000000580800d985 */ /* 0x0007e2000c101b32 */
[----:B------:R-:W-:Y:S02]  /*a700*/  ISETP.GE.AND P5, PT, R201, UR4, PT ;  /* 0x00000004c9007c0c */ /* 0x000fe4000bfa6270 */
[----:B-1----:R-:W-:-:S04]  /*a710*/  @!P2 LEA R4, P6, R204, R12, 0x2 ;  /* 0x0000000ccc04a211 */ /* 0x002fc800078c10ff */
[----:B------:R-:W-:Y:S02]  /*a720*/  @!P2 LEA.HI.X R5, R204, R11, R158, 0x2, P6 ;  /* 0x0000000bcc05a211 */ /* 0x000fe400030f149e */
[----:B--2---:R-:W-:-:S03]  /*a730*/  @!P1 LEA R6, P3, R203, R12, 0x2 ;  /* 0x0000000ccb069211 */ /* 0x004fc600078610ff */
[----:B------:R1:W-:Y:S01]  /*a740*/  @!P2 ST.E.64 desc[UR50][R4.64], R92 ;  /* 0x0000005c0400a985 */ /* 0x0003e2000c101b32 */
[----:B------:R-:W-:Y:S02]  /*a750*/  ISETP.GE.AND P2, PT, R198, UR4, PT ;  /* 0x00000004c6007c0c */ /* 0x000fe4000bf46270 */
[-C--:B------:R-:W-:Y:S02]  /*a760*/  @!P1 LEA.HI.X R7, R203, R11.reuse, R157, 0x2, P3 ;  /* 0x0000000bcb079211 */ /* 0x080fe400018f149d */
[----:B------:R-:W-:Y:S02]  /*a770*/  ISETP.GE.AND P3, PT, R199, UR4, PT ;  /* 0x00000004c7007c0c */ /* 0x000fe4000bf66270 */
[C---:B---3--:R-:W-:Y:S01]  /*a780*/  @!P0 LEA R8, P6, R202.reuse, R12, 0x2 ;  /* 0x0000000cca088211 */ /* 0x048fe200078c10ff */
[----:B------:R2:W-:Y:S01]  /*a790*/  @!P1 ST.E.64 desc[UR50][R6.64], R96 ;  /* 0x0000006006009985 */ /* 0x0005e2000c101b32 */
[----:B------:R-:W-:Y:S02]  /*a7a0*/  ISETP.GE.AND P1, PT, R197, UR4, PT ;  /* 0x00000004c5007c0c */ /* 0x000fe4000bf26270 */
[----:B------:R-:W-:-:S02]  /*a7b0*/  @!P0 LEA.HI.X R9, R202, R11, R156, 0x2, P6 ;  /* 0x0000000bca098211 */ /* 0x000fc400030f149c */
[----:B-1----:R-:W-:-:S03]  /*a7c0*/  @!P5 LEA R4, P6, R201, R12, 0x2 ;  /* 0x0000000cc904d211 */ /* 0x002fc600078c10ff */
[----:B------:R1:W-:Y:S01]  /*a7d0*/  @!P0 ST.E.64 desc[UR50][R8.64], R100 ;  /* 0x0000006408008985 */ /* 0x0003e2000c101b32 */
[----:B------:R-:W-:Y:S02]  /*a7e0*/  @!P5 LEA.HI.X R5, R201, R11, R155, 0x2, P6 ;  /* 0x0000000bc905d211 */ /* 0x000fe400030f149b */
[----:B--2---:R-:W-:-:S03]  /*a7f0*/  @!P4 LEA R6, P0, R200, R12, 0x2 ;  /* 0x0000000cc806c211 */ /* 0x004fc600078010ff */
[----:B------:R2:W-:Y:S01]  /*a800*/  @!P5 ST.E.64 desc[UR50][R4.64], R104 ;  /* 0x000000680400d985 */ /* 0x0005e2000c101b32 */
[-C--:B------:R-:W-:Y:S02]  /*a810*/  @!P4 LEA.HI.X R7, R200, R11.reuse, R154, 0x2, P0 ;  /* 0x0000000bc807c211 */ /* 0x080fe400000f149a */
[----:B------:R-:W-:Y:S02]  /*a820*/  ISETP.GE.AND P0, PT, R196, UR4, PT ;  /* 0x00000004c4007c0c */ /* 0x000fe4000bf06270 */
[CC--:B-1----:R-:W-:Y:S01]  /*a830*/  @!P3 LEA R8, P6, R199.reuse, R12.reuse, 0x2 ;  /* 0x0000000cc708b211 */ /* 0x0c2fe200078c10ff */
[----:B------:R1:W-:Y:S03]  /*a840*/  @!P4 ST.E.64 desc[UR50][R6.64], R108 ;  /* 0x0000006c0600c985 */ /* 0x0003e6000c101b32 */
[----:B------:R-:W-:Y:S02]  /*a850*/  @!P3 LEA.HI.X R9, R199, R11, R153, 0x2, P6 ;  /* 0x0000000bc709b211 */ /* 0x000fe400030f1499 */
[----:B--2---:R-:W-:-:S03]  /*a860*/  @!P2 LEA R4, P4, R198, R12, 0x2 ;  /* 0x0000000cc604a211 */ /* 0x004fc600078810ff */
[----:B------:R2:W-:Y:S01]  /*a870*/  @!P3 ST.E.64 desc[UR50][R8.64], R112 ;  /* 0x000000700800b985 */ /* 0x0005e2000c101b32 */
[----:B------:R-:W-:Y:S02]  /*a880*/  ISETP.GE.AND P3, PT, R195, UR4, PT ;  /* 0x00000004c3007c0c */ /* 0x000fe4000bf66270 */
[-C--:B------:R-:W-:Y:S02]  /*a890*/  @!P2 LEA.HI.X R5, R198, R11.reuse, R152, 0x2, P4 ;  /* 0x0000000bc605a211 */ /* 0x080fe400020f1498 */
[----:B------:R-:W-:Y:S02]  /*a8a0*/  ISETP.GE.AND P4, PT, R194, UR4, PT ;  /* 0x00000004c2007c0c */ /* 0x000fe4000bf86270 */
[----:B-1----:R-:W-:Y:S01]  /*a8b0*/  @!P1 LEA R6, P5, R197, R12, 0x2 ;  /* 0x0000000cc5069211 */ /* 0x002fe200078a10ff */
[----:B------:R1:W-:Y:S01]  /*a8c0*/  @!P2 ST.E.64 desc[UR50][R4.64], R116 ;  /* 0x000000740400a985 */ /* 0x0003e2000c101b32 */
[----:B------:R-:W-:Y:S02]  /*a8d0*/  ISETP.GE.AND P2, PT, R193, UR4, PT ;  /* 0x00000004c1007c0c */ /* 0x000fe4000bf46270 */
[----:B------:R-:W-:-:S02]  /*a8e0*/  @!P1 LEA.HI.X R7, R197, R11, R21, 0x2, P5 ;  /* 0x0000000bc5079211 */ /* 0x000fc400028f1415 */
[----:B--2---:R-:W-:-:S03]  /*a8f0*/  @!P0 LEA R8, P6, R196, R12, 0x2 ;  /* 0x0000000cc4088211 */ /* 0x004fc600078c10ff */
[----:B------:R2:W-:Y:S01]  /*a900*/  @!P1 ST.E.64 desc[UR50][R6.64], R120 ;  /* 0x0000007806009985 */ /* 0x0005e2000c101b32 */
[----:B------:R-:W-:Y:S02]  /*a910*/  ISETP.GE.AND P1, PT, R192, UR4, PT ;  /* 0x00000004c0007c0c */ /* 0x000fe4000bf26270 */
[----:B------:R-:W-:Y:S02]  /*a920*/  @!P0 LEA.HI.X R9, R196, R11, R229, 0x2, P6 ;  /* 0x0000000bc4098211 */ /* 0x000fe400030f14e5 */
[----:B-1----:R-:W-:-:S03]  /*a930*/  @!P3 LEA R4, P5, R195, R12, 0x2 ;  /* 0x0000000cc304b211 */ /* 0x002fc600078a10ff */
[----:B------:R1:W-:Y:S01]  /*a940*/  @!P0 ST.E.64 desc[UR50][R8.64], R124 ;  /* 0x0000007c08008985 */ /* 0x0003e2000c101b32 */
[----:B------:R-:W-:Y:S02]  /*a950*/  ISETP.GE.AND P0, PT, R187, UR4, PT ;  /* 0x00000004bb007c0c */ /* 0x000fe4000bf06270 */
[-C--:B------:R-:W-:Y:S02]  /*a960*/  @!P3 LEA.HI.X R5, R195, R11.reuse, R228, 0x2, P5 ;  /* 0x0000000bc305b211 */ /* 0x080fe400028f14e4 */
[----:B------:R-:W-:Y:S02]  /*a970*/  ISETP.GE.AND P5, PT, R186, UR4, PT ;  /* 0x00000004ba007c0c */ /* 0x000fe4000bfa6270 */
[C---:B--2---:R-:W-:Y:S01]  /*a980*/  @!P4 LEA R6, P6, R194.reuse, R12, 0x2 ;  /* 0x0000000cc206c211 */ /* 0x044fe200078c10ff */
[----:B------:R2:W-:Y:S03]  /*a990*/  @!P3 ST.E.64 desc[UR50][R4.64], R128 ;  /* 0x000000800400b985 */ /* 0x0005e6000c101b32 */
[----:B------:R-:W-:-:S02]  /*a9a0*/  @!P4 LEA.HI.X R7, R194, R11, R227, 0x2, P6 ;  /* 0x0000000bc207c211 */ /* 0x000fc400030f14e3 */
[----:B-1----:R-:W-:-:S03]  /*a9b0*/  @!P1 LEA R8, P6, R192, R12, 0x2 ;  /* 0x0000000cc0089211 */ /* 0x002fc600078c10ff */
[----:B------:R1:W-:Y:S01]  /*a9c0*/  @!P4 ST.E.64 desc[UR50][R6.64], R132 ;  /* 0x000000840600c985 */ /* 0x0003e2000c101b32 */
[----:B------:R-:W-:Y:S02]  /*a9d0*/  @!P1 LEA.HI.X R9, R192, R11, R225, 0x2, P6 ;  /* 0x0000000bc0099211 */ /* 0x000fe400030f14e1 */
[----:B--2---:R-:W-:-:S04]  /*a9e0*/  @!P2 LEA R4, P3, R193, R12, 0x2 ;  /* 0x0000000cc104a211 */ /* 0x004fc800078610ff */
[----:B------:R-:W-:Y:S02]  /*a9f0*/  @!P2 LEA.HI.X R5, R193, R11, R226, 0x2, P3 ;  /* 0x0000000bc105a211 */ /* 0x000fe400018f14e2 */
[----:B-1----:R-:W-:-:S03]  /*aa00*/  @!P0 LEA R6, P4, R187, R12, 0x2 ;  /* 0x0000000cbb068211 */ /* 0x002fc600078810ff */
[----:B------:R3:W-:Y:S01]  /*aa10*/  @!P2 ST.E.64 desc[UR50][R4.64], R136 ;  /* 0x000000880400a985 */ /* 0x0007e2000c101b32 */
[C---:B------:R-:W-:Y:S02]  /*aa20*/  @!P5 LEA R12, P3, R186.reuse, R12, 0x2 ;  /* 0x0000000cba0cd211 */ /* 0x040fe400078610ff */
[-C--:B------:R-:W-:Y:S01]  /*aa30*/  @!P0 LEA.HI.X R7, R187, R11.reuse, R224, 0x2, P4 ;  /* 0x0000000bbb078211 */ /* 0x080fe200020f14e0 */
[----:B------:R3:W-:Y:S01]  /*aa40*/  @!P1 ST.E.64 desc[UR50][R8.64], R140 ;  /* 0x0000008c08009985 */ /* 0x0007e2000c101b32 */
[----:B------:R-:W-:-:S03]  /*aa50*/  @!P5 LEA.HI.X R13, R186, R11, R223, 0x2, P3 ;  /* 0x0000000bba0dd211 */ /* 0x000fc600018f14df */
[----:B------:R3:W-:Y:S04]  /*aa60*/  @!P0 ST.E.64 desc[UR50][R6.64], R144 ;  /* 0x0000009006008985 */ /* 0x0007e8000c101b32 */
[----:B------:R3:W-:Y:S02]  /*aa70*/  @!P5 ST.E.64 desc[UR50][R12.64], R148 ;  /* 0x000000940c00d985 */ /* 0x0007e4000c101b32 */
.L_x_396:
[----:B------:R-:W-:Y:S05]  /*aa80*/  BSYNC B1 ;  /* 0x0000000000017941 */ /* 0x000fea0003800000 */
.L_x_395:
[----:B------:R-:W-:Y:S01]  /*aa90*/  VIADD R0, R0, 0x8 ;  /* 0x0000000800007836 */ /* 0x000fe20000000000 */
[----:B------:R4:W1:Y:S04]  /*aaa0*/  SHFL.IDX PT, R20, R10, 0x1, 0x1c1f ;  /* 0x003c1f000a147f89 */ /* 0x00086800000e0000 */
[----:B------:R-:W-:Y:S01]  /*aab0*/  ISETP.GE.AND P0, PT, R0, UR8, PT ;  /* 0x0000000800007c0c */ /* 0x000fe2000bf06270 */
[----:B0-----:R-:W0:-:S12]  /*aac0*/  SHFL.IDX PT, R3, R3, 0x1, 0x1c1f ;  /* 0x003c1f0003037f89 */ /* 0x001e1800000e0000 */
[----:B----4-:R-:W-:Y:S05]  /*aad0*/  @P0 BRA `(.L_x_394) ;  /* 0x00000018001c0947 */ /* 0x010fea0003800000 */
[----:B------:R-:W-:Y:S02]  /*aae0*/  ULDC UR4, c[0x0][0xac8] ;  /* 0x0002b20000047ab9 */ /* 0x000fe40000000800 */
[----:B------:R-:W-:Y:S02]  /*aaf0*/  ISETP.GE.AND P4, PT, R17, UR4, PT ;  /* 0x0000000411007c0c */ /* 0x000fe4000bf86270 */
[----:B------:R-:W-:Y:S02]  /*ab00*/  ISETP.GE.AND P2, PT, R220, UR4, PT ;  /* 0x00000004dc007c0c */ /* 0x000fe4000bf46270 */
[----:B------:R-:W-:Y:S02]  /*ab10*/  ISETP.GE.AND P1, PT, R219, UR4, PT ;  /* 0x00000004db007c0c */ /* 0x000fe4000bf26270 */
[----:B------:R-:W-:-:S07]  /*ab20*/  ISETP.GE.AND P0, PT, R218, UR4, PT ;  /* 0x00000004da007c0c */ /* 0x000fce000bf06270 */
[CC--:B0--3--:R-:W-:Y:S02]  /*ab30*/  @!P4 LEA R4, P3, R17.reuse, R3.reuse, 0x2 ;  /* 0x000000031104c211 */ /* 0x0c9fe400078610ff */
[-C--:B------:R-:W-:Y:S02]  /*ab40*/  @!P2 LEA R6, P6, R220, R3.reuse, 0x2 ;  /* 0x00000003dc06a211 */ /* 0x080fe400078c10ff */
[----:B-1----:R-:W-:Y:S02]  /*ab50*/  @!P4 LEA.HI.X R5, R17, R20, R173, 0x2, P3 ;  /* 0x000000141105c211 */ /* 0x002fe400018f14ad */
[----:B------:R-:W-:Y:S02]  /*ab60*/  ISETP.GE.AND P3, PT, R217, UR4, PT ;  /* 0x00000004d9007c0c */ /* 0x000fe4000bf66270 */
[----:B------:R-:W-:Y:S01]  /*ab70*/  @!P1 LEA R8, P5, R219, R3, 0x2 ;  /* 0x00000003db089211 */ /* 0x000fe200078a10ff */
[----:B------:R0:W-:Y:S01]  /*ab80*/  @!P4 ST.E.64 desc[UR50][R4.64], R26 ;  /* 0x0000001a0400c985 */ /* 0x0001e2000c101b32 */
[----:B------:R-:W-:-:S02]  /*ab90*/  ISETP.GE.AND P4, PT, R216, UR4, PT ;  /* 0x00000004d8007c0c */ /* 0x000fc4000bf86270 */
[-C--:B------:R-:W-:Y:S02]  /*aba0*/  @!P2 LEA.HI.X R7, R220, R20.reuse, R172, 0x2, P6 ;  /* 0x00000014dc07a211 */ /* 0x080fe400030f14ac */
[CC--:B------:R-:W-:Y:S02]  /*abb0*/  @!P0 LEA R10, P6, R218.reuse, R3.reuse, 0x2 ;  /* 0x00000003da0a8211 */ /* 0x0c0fe400078c10ff */
[-C--:B------:R-:W-:Y:S01]  /*abc0*/  @!P1 LEA.HI.X R9, R219, R20.reuse, R15, 0x2, P5 ;  /* 0x00000014db099211 */ /* 0x080fe200028f140f */
[----:B------:R1:W-:Y:S01]  /*abd0*/  @!P2 ST.E.64 desc[UR50][R6.64], R30 ;  /* 0x0000001e0600a985 */ /* 0x0003e2000c101b32 */
[----:B------:R-:W-:Y:S02]  /*abe0*/  ISETP.GE.AND P5, PT, R215, UR4, PT ;  /* 0x00000004d7007c0c */ /* 0x000fe4000bfa6270 */
[----:B--2---:R-:W-:Y:S01]  /*abf0*/  @!P0 LEA.HI.X R11, R218, R20, R14, 0x2, P6 ;  /* 0x00000014da0b8211 */ /* 0x004fe200030f140e */
[----:B------:R2:W-:Y:S01]  /*ac00*/  @!P1 ST.E.64 desc[UR50][R8.64], R34 ;  /* 0x0000002208009985 */ /* 0x0005e2000c101b32 */
[----:B0-----:R-:W-:-:S03]  /*ac10*/  @!P3 LEA R4, P1, R217, R3, 0x2 ;  /* 0x00000003d904b211 */ /* 0x001fc600078210ff */
[----:B------:R0:W-:Y:S01]  /*ac20*/  @!P0 ST.E.64 desc[UR50][R10.64], R38 ;  /* 0x000000260a008985 */ /* 0x0001e2000c101b32 */
[----:B------:R-:W-:Y:S02]  /*ac30*/  ISETP.GE.AND P0, PT, R214, UR4, PT ;  /* 0x00000004d6007c0c */ /* 0x000fe4000bf06270 */
[C---:B------:R-:W-:Y:S02]  /*ac40*/  @!P4 LEA R12, P2, R216.reuse, R3, 0x2 ;  /* 0x00000003d80cc211 */ /* 0x040fe400078410ff */
[-C--:B------:R-:W-:Y:S02]  /*ac50*/  @!P3 LEA.HI.X R5, R217, R20.reuse, R171, 0x2, P1 ;  /* 0x00000014d905b211 */ /* 0x080fe400008f14ab */
[----:B------:R-:W-:Y:S02]  /*ac60*/  ISETP.GE.AND P1, PT, R213, UR4, PT ;  /* 0x00000004d5007c0c */ /* 0x000fe4000bf26270 */
[----:B------:R-:W-:Y:S01]  /*ac70*/  @!P4 LEA.HI.X R13, R216, R20, R170, 0x2, P2 ;  /* 0x00000014d80dc211 */ /* 0x000fe200010f14aa */
[----:B------:R3:W-:Y:S01]  /*ac80*/  @!P3 ST.E.64 desc[UR50][R4.64], R42 ;  /* 0x0000002a0400b985 */ /* 0x0007e2000c101b32 */
[----:B------:R-:W-:-:S02]  /*ac90*/  ISETP.GE.AND P2, PT, R212, UR4, PT ;  /* 0x00000004d4007c0c */ /* 0x000fc4000bf46270 */
[-C--:B------:R-:W-:Y:S01]  /*aca0*/  @!P5 LEA R14, P6, R215, R3.reuse, 0x2 ;  /* 0x00000003d70ed211 */ /* 0x080fe200078c10ff */
[----:B------:R4:W-:Y:S01]  /*acb0*/  @!P4 ST.E.64 desc[UR50][R12.64], R46 ;  /* 0x0000002e0c00c985 */ /* 0x0009e2000c101b32 */
[----:B------:R-:W-:Y:S02]  /*acc0*/  ISETP.GE.AND P3, PT, R211, UR4, PT ;  /* 0x00000004d3007c0c */ /* 0x000fe4000bf66270 */
[----:B------:R-:W-:Y:S02]  /*acd0*/  @!P5 LEA.HI.X R15, R215, R20, R169, 0x2, P6 ;  /* 0x00000014d70fd211 */ /* 0x000fe400030f14a9 */
[-C--:B-1----:R-:W-:Y:S02]  /*ace0*/  @!P0 LEA R6, P6, R214, R3.reuse, 0x2 ;  /* 0x00000003d6068211 */ /* 0x082fe400078c10ff */
[----:B------:R-:W-:Y:S01]  /*acf0*/  ISETP.GE.AND P4, PT, R210, UR4, PT ;  /* 0x00000004d2007c0c */ /* 0x000fe2000bf86270 */
[----:B------:R1:W-:Y:S01]  /*ad00*/  @!P5 ST.E.64 desc[UR50][R14.64], R50 ;  /* 0x000000320e00d985 */ /* 0x0003e2000c101b32 */
[----:B--2---:R-:W-:-:S02]  /*ad10*/  @!P1 LEA R8, P5, R213, R3, 0x2 ;  /* 0x00000003d5089211 */ /* 0x004fc400078a10ff */
[-C--:B------:R-:W-:Y:S02]  /*ad20*/  @!P0 LEA.HI.X R7, R214, R20.reuse, R168, 0x2, P6 ;  /* 0x00000014d6078211 */ /* 0x080fe400030f14a8 */
[C---:B0-----:R-:W-:Y:S02]  /*ad30*/  @!P2 LEA R10, P6, R212.reuse, R3, 0x2 ;  /* 0x00000003d40aa211 */ /* 0x041fe400078c10ff */
[-C--:B------:R-:W-:Y:S01]  /*ad40*/  @!P1 LEA.HI.X R9, R213, R20.reuse, R167, 0x2, P5 ;  /* 0x00000014d5099211 */ /* 0x080fe200028f14a7 */
[----:B------:R0:W-:Y:S01]  /*ad50*/  @!P0 ST.E.64 desc[UR50][R6.64], R54 ;  /* 0x0000003606008985 */ /* 0x0001e2000c101b32 */
[----:B------:R-:W-:Y:S02]  /*ad60*/  ISETP.GE.AND P5, PT, R209, UR4, PT ;  /* 0x00000004d1007c0c */ /* 0x000fe4000bfa6270 */
[----:B------:R-:W-:Y:S01]  /*ad70*/  @!P2 LEA.HI.X R11, R212, R20, R166, 0x2, P6 ;  /* 0x00000014d40ba211 */ /* 0x000fe200030f14a6 */
[----:B------:R2:W-:Y:S01]  /*ad80*/  @!P1 ST.E.64 desc[UR50][R8.64], R58 ;  /* 0x0000003a08009985 */ /* 0x0005e2000c101b32 */
[----:B------:R-:W-:-:S02]  /*ad90*/  ISETP.GE.AND P0, PT, R208, UR4, PT ;  /* 0x00000004d0007c0c */ /* 0x000fc4000bf06270 */
[-C--:B---3--:R-:W-:Y:S01]  /*ada0*/  @!P3 LEA R4, P6, R211, R3.reuse, 0x2 ;  /* 0x00000003d304b211 */ /* 0x088fe200078c10ff */
[----:B------:R3:W-:Y:S01]  /*adb0*/  @!P2 ST.E.64 desc[UR50][R10.64], R62 ;  /* 0x0000003e0a00a985 */ /* 0x0007e2000c101b32 */
[CC--:B----4-:R-:W-:Y:S02]  /*adc0*/  @!P4 LEA R12, P2, R210.reuse, R3.reuse, 0x2 ;  /* 0x00000003d20cc211 */ /* 0x0d0fe400078410ff */
[----:B------:R-:W-:Y:S02]  /*add0*/  ISETP.GE.AND P1, PT, R207, UR4, PT ;  /* 0x00000004cf007c0c */ /* 0x000fe4000bf26270 */
[-C--:B------:R-:W-:Y:S02]  /*ade0*/  @!P3 LEA.HI.X R5, R211, R20.reuse, R165, 0x2, P6 ;  /* 0x00000014d305b211 */ /* 0x080fe400030f14a5 */
[----:B------:R-:W-:Y:S02]  /*adf0*/  @!P4 LEA.HI.X R13, R210, R20, R164, 0x2, P2 ;  /* 0x00000014d20dc211 */ /* 0x000fe400010f14a4 */
[----:B------:R-:W-:Y:S01]  /*ae00*/  ISETP.GE.AND P2, PT, R206, UR4, PT ;  /* 0x00000004ce007c0c */ /* 0x000fe2000bf46270 */
[----:B------:R-:W-:Y:S01]  /*ae10*/  @!P3 ST.E.64 desc[UR50][R4.64], R66 ;  /* 0x000000420400b985 */ /* 0x000fe2000c101b32 */
[----:B-1----:R-:W-:-:S03]  /*ae20*/  @!P5 LEA R14, P6, R209, R3, 0x2 ;  /* 0x00000003d10ed211 */ /* 0x002fc600078c10ff */
[----:B------:R1:W-:Y:S01]  /*ae30*/  @!P4 ST.E.64 desc[UR50][R12.64], R70 ;  /* 0x000000460c00c985 */ /* 0x0003e2000c101b32 */
[-C--:B------:R-:W-:Y:S02]  /*ae40*/  @!P5 LEA.HI.X R15, R209, R20.reuse, R163, 0x2, P6 ;  /* 0x00000014d10fd211 */ /* 0x080fe400030f14a3 */
[CC--:B0-----:R-:W-:Y:S02]  /*ae50*/  @!P0 LEA R6, P4, R208.reuse, R3.reuse, 0x2 ;  /* 0x00000003d0068211 */ /* 0x0c1fe400078810ff */
[-C--:B--2---:R-:W-:Y:S01]  /*ae60*/  @!P1 LEA R8, P3, R207, R3.reuse, 0x2 ;  /* 0x00000003cf089211 */ /* 0x084fe200078610ff */
[----:B------:R0:W-:Y:S01]  /*ae70*/  @!P5 ST.E.64 desc[UR50][R14.64], R74 ;  /* 0x0000004a0e00d985 */ /* 0x0001e2000c101b32 */
[----:B------:R-:W-:Y:S02]  /*ae80*/  @!P0 LEA.HI.X R7, R208, R20, R162, 0x2, P4 ;  /* 0x00000014d0078211 */ /* 0x000fe400020f14a2 */
[----:B------:R-:W-:Y:S02]  /*ae90*/  ISETP.GE.AND P4, PT, R204, UR4, PT ;  /* 0x00000004cc007c0c */ /* 0x000fe4000bf86270 */
[----:B------:R-:W-:Y:S01]  /*aea0*/  ISETP.GE.AND P5, PT, R205, UR4, PT ;  /* 0x00000004cd007c0c */ /* 0x000fe2000bfa6270 */
[----:B------:R2:W-:Y:S01]  /*aeb0*/  @!P0 ST.E.64 desc[UR50][R6.64], R78 ;  /* 0x0000004e06008985 */ /* 0x0005e2000c101b32 */
[----:B---3--:R-:W-:-:S02]  /*aec0*/  @!P2 LEA R10, P6, R206, R3, 0x2 ;  /* 0x00000003ce0aa211 */ /* 0x008fc400078c10ff */
[-C--:B------:R-:W-:Y:S02]  /*aed0*/  @!P1 LEA.HI.X R9, R207, R20.reuse, R161, 0x2, P3 ;  /* 0x00000014cf099211 */ /* 0x080fe400018f14a1 */
[----:B------:R-:W-:Y:S02]  /*aee0*/  ISETP.GE.AND P3, PT, R203, UR4, PT ;  /* 0x00000004cb007c0c */ /* 0x000fe4000bf66270 */
[----:B------:R-:W-:Y:S01]  /*aef0*/  @!P2 LEA.HI.X R11, R206, R20, R160, 0x2, P6 ;  /* 0x00000014ce0ba211 */ /* 0x000fe200030f14a0 */
[----:B------:R3:W-:Y:S01]  /*af00*/  @!P1 ST.E.64 desc[UR50][R8.64], R82 ;  /* 0x0000005208009985 */ /* 0x0007e2000c101b32 */
[----:B------:R-:W-:Y:S02]  /*af10*/  ISETP.GE.AND P1, PT, R201, UR4, PT ;  /* 0x00000004c9007c0c */ /* 0x000fe4000bf26270 */
[----:B-1----:R-:W-:Y:S01]  /*af20*/  @!P4 LEA R12, P0, R204, R3, 0x2 ;  /* 0x00000003cc0cc211 */ /* 0x002fe200078010ff */
[----:B------:R1:W-:Y:S01]  /*af30*/  @!P2 ST.E.64 desc[UR50][R10.64], R86 ;  /* 0x000000560a00a985 */ /* 0x0003e2000c101b32 */
[----:B------:R-:W-:-:S02]  /*af40*/  ISETP.GE.AND P2, PT, R202, UR4, PT ;  /* 0x00000004ca007c0c */ /* 0x000fc4000bf46270 */
[CC--:B------:R-:W-:Y:S02]  /*af50*/  @!P5 LEA R4, P6, R205.reuse, R3.reuse, 0x2 ;  /* 0x00000003cd04d211 */ /* 0x0c0fe400078c10ff */
[-C--:B------:R-:W-:Y:S02]  /*af60*/  @!P4 LEA.HI.X R13, R204, R20.reuse, R158, 0x2, P0 ;  /* 0x00000014cc0dc211 */ /* 0x080fe400000f149e */
[----:B------:R-:W-:Y:S02]  /*af70*/  @!P5 LEA.HI.X R5, R205, R20, R159, 0x2, P6 ;  /* 0x00000014cd05d211 */ /* 0x000fe400030f149f */
[----:B------:R-:W-:Y:S02]  /*af80*/  ISETP.GE.AND P0, PT, R200, UR4, PT ;  /* 0x00000004c8007c0c */ /* 0x000fe4000bf06270 */
[----:B0-----:R-:W-:Y:S01]  /*af90*/  @!P3 LEA R14, P6, R203, R3, 0x2 ;  /* 0x00000003cb0eb211 */ /* 0x001fe200078c10ff */
[----:B------:R0:W-:Y:S01]  /*afa0*/  @!P5 ST.E.64 desc[UR50][R4.64], R90 ;  /* 0x0000005a0400d985 */ /* 0x0001e2000c101b32 */
[----:B------:R-:W-:-:S02]  /*afb0*/  ISETP.GE.AND P5, PT, R199, UR4, PT ;  /* 0x00000004c7007c0c */ /* 0x000fc4000bfa6270 */
[-C--:B------:R-:W-:Y:S01]  /*afc0*/  @!P3 LEA.HI.X R15, R203, R20.reuse, R157, 0x2, P6 ;  /* 0x00000014cb0fb211 */ /* 0x080fe200030f149d */
[----:B------:R4:W-:Y:S01]  /*afd0*/  @!P4 ST.E.64 desc[UR50][R12.64], R94 ;  /* 0x0000005e0c00c985 */ /* 0x0009e2000c101b32 */
[-C--:B--2---:R-:W-:Y:S02]  /*afe0*/  @!P2 LEA R6, P6, R202, R3.reuse, 0x2 ;  /* 0x00000003ca06a211 */ /* 0x084fe400078c10ff */
[----:B------:R-:W-:Y:S01]  /*aff0*/  ISETP.GE.AND P4, PT, R198, UR4, PT ;  /* 0x00000004c6007c0c */ /* 0x000fe2000bf86270 */
[----:B------:R2:W-:Y:S01]  /*b000*/  @!P3 ST.E.64 desc[UR50][R14.64], R98 ;  /* 0x000000620e00b985 */ /* 0x0005e2000c101b32 */
[-C--:B---3--:R-:W-:Y:S02]  /*b010*/  @!P1 LEA R8, P3, R201, R3.reuse, 0x2 ;  /* 0x00000003c9089211 */ /* 0x088fe400078610ff */
[----:B------:R-:W-:Y:S02]  /*b020*/  @!P2 LEA.HI.X R7, R202, R20, R156, 0x2, P6 ;  /* 0x00000014ca07a211 */ /* 0x000fe400030f149c */
[----:B-1----:R-:W-:-:S02]  /*b030*/  @!P0 LEA R10, P6, R200, R3, 0x2 ;  /* 0x00000003c80a8211 */ /* 0x002fc400078c10ff */
[-C--:B------:R-:W-:Y:S01]  /*b040*/  @!P1 LEA.HI.X R9, R201, R20.reuse, R155, 0x2, P3 ;  /* 0x00000014c9099211 */ /* 0x080fe200018f149b */
[----:B------:R1:W-:Y:S01]  /*b050*/  @!P2 ST.E.64 desc[UR50][R6.64], R102 ;  /* 0x000000660600a985 */ /* 0x0003e2000c101b32 */
[----:B------:R-:W-:Y:S02]  /*b060*/  ISETP.GE.AND P3, PT, R197, UR4, PT ;  /* 0x00000004c5007c0c */ /* 0x000fe4000bf66270 */
[----:B------:R-:W-:Y:S01]  /*b070*/  @!P0 LEA.HI.X R11, R200, R20, R154, 0x2, P6 ;  /* 0x00000014c80b8211 */ /* 0x000fe200030f149a */
[----:B------:R3:W-:Y:S01]  /*b080*/  @!P1 ST.E.64 desc[UR50][R8.64], R106 ;  /* 0x0000006a08009985 */ /* 0x0007e2000c101b32 */
[-C--:B0-----:R-:W-:Y:S02]  /*b090*/  @!P5 LEA R4, P1, R199, R3.reuse, 0x2 ;  /* 0x00000003c704d211 */ /* 0x081fe400078210ff */
[----:B----4-:R-:W-:Y:S01]  /*b0a0*/  @!P4 LEA R12, P2, R198, R3, 0x2 ;  /* 0x00000003c60cc211 */ /* 0x010fe200078410ff */
[----:B------:R-:W-:Y:S01]  /*b0b0*/  @!P0 ST.E.64 desc[UR50][R10.64], R110 ;  /* 0x0000006e0a008985 */ /* 0x000fe2000c101b32 */
[----:B------:R-:W-:-:S02]  /*b0c0*/  ISETP.GE.AND P0, PT, R196, UR4, PT ;  /* 0x00000004c4007c0c */ /* 0x000fc4000bf06270 */
[-C--:B------:R-:W-:Y:S02]  /*b0d0*/  @!P5 LEA.HI.X R5, R199, R20.reuse, R153, 0x2, P1 ;  /* 0x00000014c705d211 */ /* 0x080fe400008f1499 */
[----:B------:R-:W-:Y:S02]  /*b0e0*/  ISETP.GE.AND P1, PT, R195, UR4, PT ;  /* 0x00000004c3007c0c */ /* 0x000fe4000bf26270 */
[C---:B--2---:R-:W-:Y:S01]  /*b0f0*/  @!P3 LEA R14, P6, R197.reuse, R3, 0x2 ;  /* 0x00000003c50eb211 */ /* 0x044fe200078c10ff */
[----:B------:R0:W-:Y:S01]  /*b100*/  @!P5 ST.E.64 desc[UR50][R4.64], R114 ;  /* 0x000000720400d985 */ /* 0x0001e2000c101b32 */
[-C--:B------:R-:W-:Y:S02]  /*b110*/  @!P4 LEA.HI.X R13, R198, R20.reuse, R152, 0x2, P2 ;  /* 0x00000014c60dc211 */ /* 0x080fe400010f1498 */
[----:B------:R-:W-:Y:S02]  /*b120*/  @!P3 LEA.HI.X R15, R197, R20, R21, 0x2, P6 ;  /* 0x00000014c50fb211 */ /* 0x000fe400030f1415 */
[----:B------:R-:W-:Y:S01]  /*b130*/  ISETP.GE.AND P2, PT, R192, UR4, PT ;  /* 0x00000004c0007c0c */ /* 0x000fe2000bf46270 */
[----:B------:R2:W-:Y:S01]  /*b140*/  @!P4 ST.E.64 desc[UR50][R12.64], R118 ;  /* 0x000000760c00c985 */ /* 0x0005e2000c101b32 */
[----:B------:R-:W-:-:S02]  /*b150*/  ISETP.GE.AND P4, PT, R194, UR4, PT ;  /* 0x00000004c2007c0c */ /* 0x000fc4000bf86270 */
[CC--:B-1----:R-:W-:Y:S01]  /*b160*/  @!P0 LEA R6, P5, R196.reuse, R3.reuse, 0x2 ;  /* 0x00000003c4068211 */ /* 0x0c2fe200078a10ff */
[----:B------:R1:W-:Y:S01]  /*b170*/  @!P3 ST.E.64 desc[UR50][R14.64], R122 ;  /* 0x0000007a0e00b985 */ /* 0x0003e2000c101b32 */
[----:B------:R-:W-:Y:S02]  /*b180*/  ISETP.GE.AND P3, PT, R193, UR4, PT ;  /* 0x00000004c1007c0c */ /* 0x000fe4000bf66270 */
[----:B------:R-:W-:Y:S02]  /*b190*/  @!P0 LEA.HI.X R7, R196, R20, R229, 0x2, P5 ;  /* 0x00000014c4078211 */ /* 0x000fe400028f14e5 */
[----:B------:R-:W-:Y:S02]  /*b1a0*/  ISETP.GE.AND P5, PT, R187, UR4, PT ;  /* 0x00000004bb007c0c */ /* 0x000fe4000bfa6270 */
[-C--:B---3--:R-:W-:Y:S01]  /*b1b0*/  @!P1 LEA R8, P6, R195, R3.reuse, 0x2 ;  /* 0x00000003c3089211 */ /* 0x088fe200078c10ff */
[----:B------:R3:W-:Y:S02]  /*b1c0*/  @!P0 ST.E.64 desc[UR50][R6.64], R126 ;  /* 0x0000007e06008985 */ /* 0x0007e4000c101b32 */
[----:B0-----:R-:W-:-:S02]  /*b1d0*/  @!P4 LEA R4, P0, R194, R3, 0x2 ;  /* 0x00000003c204c211 */ /* 0x001fc400078010ff */
[-C--:B------:R-:W-:Y:S02]  /*b1e0*/  @!P1 LEA.HI.X R9, R195, R20.reuse, R228, 0x2, P6 ;  /* 0x00000014c3099211 */ /* 0x080fe400030f14e4 */
[-C--:B------:R-:W-:Y:S02]  /*b1f0*/  @!P3 LEA R10, P6, R193, R3.reuse, 0x2 ;  /* 0x00000003c10ab211 */ /* 0x080fe400078c10ff */
[-C--:B------:R-:W-:Y:S01]  /*b200*/  @!P4 LEA.HI.X R5, R194, R20.reuse, R227, 0x2, P0 ;  /* 0x00000014c205c211 */ /* 0x080fe200000f14e3 */
[----:B------:R3:W-:Y:S01]  /*b210*/  @!P1 ST.E.64 desc[UR50][R8.64], R130 ;  /* 0x0000008208009985 */ /* 0x0007e2000c101b32 */
[-C--:B--2---:R-:W-:Y:S02]  /*b220*/  @!P2 LEA R12, P1, R192, R3.reuse, 0x2 ;  /* 0x00000003c00ca211 */ /* 0x084fe400078210ff */
[----:B-1----:R-:W-:Y:S01]  /*b230*/  @!P5 LEA R14, P0, R187, R3, 0x2 ;  /* 0x00000003bb0ed211 */ /* 0x002fe200078010ff */
[----:B------:R3:W-:Y:S01]  /*b240*/  @!P4 ST.E.64 desc[UR50][R4.64], R134 ;  /* 0x000000860400c985 */ /* 0x0007e2000c101b32 */
[----:B------:R-:W-:-:S02]  /*b250*/  @!P3 LEA.HI.X R11, R193, R20, R226, 0x2, P6 ;  /* 0x00000014c10bb211 */ /* 0x000fc400030f14e2 */
[-C--:B------:R-:W-:Y:S02]  /*b260*/  @!P2 LEA.HI.X R13, R192, R20.reuse, R225, 0x2, P1 ;  /* 0x00000014c00da211 */ /* 0x080fe400008f14e1 */
[----:B------:R-:W-:Y:S01]  /*b270*/  @!P5 LEA.HI.X R15, R187, R20, R224, 0x2, P0 ;  /* 0x00000014bb0fd211 */ /* 0x000fe200000f14e0 */
[----:B------:R3:W-:Y:S01]  /*b280*/  @!P3 ST.E.64 desc[UR50][R10.64], R138 ;  /* 0x0000008a0a00b985 */ /* 0x0007e2000c101b32 */
[----:B------:R-:W-:-:S03]  /*b290*/  ISETP.GE.AND P0, PT, R186, UR4, PT ;  /* 0x00000004ba007c0c */ /* 0x000fc6000bf06270 */
[----:B------:R3:W-:Y:S04]  /*b2a0*/  @!P2 ST.E.64 desc[UR50][R12.64], R142 ;  /* 0x0000008e0c00a985 */ /* 0x0007e8000c101b32 */
[----:B------:R3:W-:Y:S06]  /*b2b0*/  @!P5 ST.E.64 desc[UR50][R14.64], R146 ;  /* 0x000000920e00d985 */ /* 0x0007ec000c101b32 */
[----:B------:R-:W-:Y:S05]  /*b2c0*/  @P0 BRA `(.L_x_394) ;  /* 0x0000001000200947 */ /* 0x000fea0003800000 */
[----:B---3--:R-:W-:-:S04]  /*b2d0*/  LEA R4, P0, R186, R3, 0x2 ;  /* 0x00000003ba047211 */ /* 0x008fc800078010ff */
[----:B------:R-:W-:-:S05]  /*b2e0*/  LEA.HI.X R5, R186, R20, R223, 0x2, P0 ;  /* 0x00000014ba057211 */ /* 0x000fca00000f14df */
[----:B------:R0:W-:Y:S01]  /*b2f0*/  ST.E.64 desc[UR50][R4.64], R150 ;  /* 0x0000009604007985 */ /* 0x0001e2000c101b32 */
[----:B------:R-:W-:Y:S05]  /*b300*/  BRA `(.L_x_394) ;  /* 0x0000001000107947 */ /* 0x000fea0003800000 */
.L_x_388:
[----:B------:R-:W-:Y:S02]  /*b310*/  ULDC.64 UR8, c[0x0][0xc00] ;  /* 0x0003000000087ab9 */ /* 0x000fe40000000a00 */
[----:B------:R-:W-:-:S04]  /*b320*/  UISETP.NE.U32.AND UP0, UPT, UR8, URZ, UPT ;  /* 0x0000003f0800728c */ /* 0x000fc8000bf05070 */
[----:B------:R-:W-:-:S03]  /*b330*/  UISETP.NE.AND.EX UP0, UPT, UR9, URZ, UPT, UP0 ;  /* 0x0000003f0900728c */ /* 0x000fc6000bf05300 */
[----:B------:R-:W-:Y:S02]  /*b340*/  ULDC.64 UR8, c[0x0][0xc00] ;  /* 0x0003000000087ab9 */ /* 0x000fe40000000a00 */
[----:B------:R-:W-:Y:S01]  /*b350*/  UIMAD.WIDE UR8, UR40, 0x4, UR8 ;  /* 0x00000004280878a5 */ /* 0x000fe2000f8e0208 */
[----:B------:R-:W-:-:S05]  /*b360*/  PLOP3.LUT P1, PT, PT, PT, UP0, 0x80, 0x0 ;  /* 0x000000000000781c */ /* 0x000fca0003f2f008 */
[----:B------:R-:W-:Y:S02]  /*b370*/  IMAD.U32 R4, RZ, RZ, UR8 ;  /* 0x00000008ff047e24 */ /* 0x000fe4000f8e00ff */
[----:B------:R-:W-:Y:S01]  /*b380*/  IMAD.U32 R5, RZ, RZ, UR9 ;  /* 0x00000009ff057e24 */ /* 0x000fe2000f8e00ff */
[----:B------:R-:W-:Y:S02]  /*b390*/  ULDC.64 UR8, c[0x0][0xc08] ;  /* 0x0003020000087ab9 */ /* 0x000fe40000000a00 */
[----:B------:R-:W-:-:S03]  /*b3a0*/  UISETP.NE.U32.AND UP1, UPT, UR8, URZ, UPT ;  /* 0x0000003f0800728c */ /* 0x000fc6000bf25070 */
[----:B------:R-:W2:Y:S01]  /*b3b0*/  @P1 LDG.E R8, desc[UR50][R4.64] ;  /* 0x0000003204081981 */ /* 0x000ea2000c1e1900 */
[----:B------:R-:W-:Y:S01]  /*b3c0*/  UISETP.NE.AND.EX UP1, UPT, UR9, URZ, UPT, UP1 ;  /* 0x0000003f0900728c */ /* 0x000fe2000bf25310 */
[----:B------:R-:W-:Y:S02]  /*b3d0*/  ULDC UR4, c[0x0][0xa88] ;  /* 0x0002a20000047ab9 */ /* 0x000fe40000000800 */
[----:B------:R-:W-:-:S03]  /*b3e0*/  IMAD.U32 R0, RZ, RZ, UR4 ;  /* 0x00000004ff007e24 */ /* 0x000fc6000f8e00ff */
[----:B------:R-:W-:-:S05]  /*b3f0*/  PLOP3.LUT P2, PT, PT, PT, UP1, 0x80, 0x0 ;  /* 0x000000000000781c */ /* 0x000fca0003f4f018 */
[----:B------:R-:W-:Y:S02]  /*b400*/  @UP1 ULDC.64 UR8, c[0x0][0xc08] ;  /* 0x0003020000081ab9 */ /* 0x000fe40000000a00 */
[----:B------:R-:W-:-:S06]  /*b410*/  @UP1 UIMAD.WIDE UR8, UR40, 0x4, UR8 ;  /* 0x00000004280818a5 */ /* 0x000fcc000f8e0208 */
[----:B------:R-:W-:Y:S02]  /*b420*/  IMAD.U32 R6, RZ, RZ, UR8 ;  /* 0x00000008ff067e24 */ /* 0x000fe4000f8e00ff */
[----:B------:R-:W-:-:S05]  /*b430*/  IMAD.U32 R7, RZ, RZ, UR9 ;  /* 0x00000009ff077e24 */ /* 0x000fca000f8e00ff */
[----:B------:R1:W5:Y:S01]  /*b440*/  @P2 LDG.E R0, desc[UR50][R6.64] ;  /* 0x0000003206002981 */ /* 0x000362000c1e1900 */
[----:B------:R-:W-:Y:S01]  /*b450*/  UMOV UR4, URZ ;  /* 0x0000003f00047c82 */ /* 0x000fe20008000000 */
[----:B------:R-:W-:Y:S01]  /*b460*/  UISETP.NE.AND UP1, UPT, UR45, URZ, UPT ;  /* 0x0000003f2d00728c */ /* 0x000fe2000bf25270 */
[----:B------:R-:W3:Y:S10]  /*b470*/  S2R R3, SR_TID.X ;  /* 0x0000000000037919 */ /* 0x000ef40000002100 */
[----:B------:R-:W-:Y:S01]  /*b480*/  @!UP1 ULDC UR45, c[0x0][0xad4] ;  /* 0x0002b500002d9ab9 */ /* 0x000fe20000000800 */
[----:B--2---:R-:W-:Y:S01]  /*b490*/  @P1 R2UR UR4, R8 ;  /* 0x00000000080412ca */ /* 0x004fe200000e0000 */
[----:B---3--:R-:W-:-:S05]  /*b4a0*/  VIADD R8, R3, 0xffffff80 ;  /* 0xffffff8003087836 */ /* 0x008fca0000000000 */
[----:B------:R-:W-:-:S07]  /*b4b0*/  ISETP.GT.AND P0, PT, R8, 0x3f, PT ;  /* 0x0000003f0800780c */ /* 0x000fce0003f04270 */
[----:B------:R-:W-:Y:S01]  /*b4c0*/  USHF.R.S32.HI UR19, URZ, 0x1f, UR4 ;  /* 0x0000001f3f137899 */ /* 0x000fe20008011404 */
[----:B-1----:R-:W-:Y:S11]  /*b4d0*/  @P2 BRA `(.L_x_397) ;  /* 0x0000000000102947 */ /* 0x002ff60003800000 */
[----:B------:R-:W-:Y:S05]  /*b4e0*/  @!P1 BRA `(.L_x_397) ;  /* 0x00000000000c9947 */ /* 0x000fea0003800000 */
[----:B------:R-:W2:Y:S04]  /*b4f0*/  LDG.E R3, desc[UR50][R4.64] ;  /* 0x0000003204037981 */ /* 0x000ea8000c1e1900 */
[----:B-----5:R-:W2:Y:S02]  /*b500*/  LDG.E R0, desc[UR50][R4.64+0x4] ;  /* 0x0000043204007981 */ /* 0x020ea4000c1e1900 */
[----:B--2---:R-:W-:-:S07]  /*b510*/  IMAD.IADD R0, R0, 0x1, -R3 ;  /* 0x0000000100007824 */ /* 0x004fce00078e0a03 */
.L_x_397:
[----:B------:R-:W-:Y:S01]  /*b520*/  USEL UR40, UR40, URZ, !UP0 ;  /* 0x0000003f28287287 */ /* 0x000fe2000c000000 */
[----:B------:R-:W-:Y:S01]  /*b530*/  BSSY B1, `(.L_x_398) ;  /* 0x0000039000017945 */ /* 0x000fe20003800000 */
[----:B------:R-:W-:-:S03]  /*b540*/  USEL UR41, UR41, URZ, !UP0 ;  /* 0x0000003f29297287 */ /* 0x000fc6000c000000 */
[----:B------:R-:W-:Y:S09]  /*b550*/  @P0 BRA `(.L_x_399) ;  /* 0x0000000000d80947 */ /* 0x000ff20003800000 */
[----:B------:R-:W1:Y:S01]  /*b560*/  S2R R3, SR_TID.X ;  /* 0x0000000000037919 */ /* 0x000e620000002100 */
[----:B------:R-:W2:Y:S01]  /*b570*/  LDC R9, c[0x0][0xbe8] ;  /* 0x0002fa00ff097b82 */ /* 0x000ea20000000800 */
[----:B------:R-:W-:-:S04]  /*b580*/  IMAD.U32 R4, RZ, RZ, UR43 ;  /* 0x0000002bff047e24 */ /* 0x000fc8000f8e00ff */
[----:B-1----:R-:W-:Y:S02]  /*b590*/  IMAD R3, R4, 0x40, R3 ;  /* 0x0000004004037824 */ /* 0x002fe400078e0203 */
[----:B--2--5:R-:W-:Y:S02]  /*b5a0*/  IMAD R4, R0, R9, RZ ;  /* 0x0000000900047224 */ /* 0x024fe400078e02ff */
[----:B------:R-:W-:-:S05]  /*b5b0*/  VIADD R6, R3, 0xffffff80 ;  /* 0xffffff8003067836 */ /* 0x000fca0000000000 */
[----:B------:R-:W-:-:S13]  /*b5c0*/  ISETP.GE.AND P0, PT, R6, R4, PT ;  /* 0x000000040600720c */ /* 0x000fda0003f06270 */
[----:B------:R-:W-:Y:S05]  /*b5d0*/  @P0 BRA `(.L_x_399) ;  /* 0x0000000000b80947 */ /* 0x000fea0003800000 */
[----:B------:R-:W-:Y:S01]  /*b5e0*/  ISETP.NE.AND P0, PT, R9, 0x1, PT ;  /* 0x000000010900780c */ /* 0x000fe20003f05270 */
[----:B------:R-:W-:Y:S01]  /*b5f0*/  UISETP.GT.AND UP0, UPT, UR45, 0x1, UPT ;  /* 0x000000012d00788c */ /* 0x000fe2000bf04270 */
[----:B------:R-:W-:-:S03]  /*b600*/  UMOV UR17, 0x9b8 ;  /* 0x000009b800117882 */ /* 0x000fc60000000000 */
[----:B------:R-:W-:Y:S02]  /*b610*/  USEL UR17, UR17, 0x978, UP0 ;  /* 0x0000097811117887 */ /* 0x000fe40008000000 */
[----:B------:R-:W-:-:S06]  /*b620*/  USEL UR16, UR44, URZ, UP0 ;  /* 0x0000003f2c107287 */ /* 0x000fcc0008000000 */
[----:B------:R-:W1:Y:S04]  /*b630*/  @P0 LDC R3, c[0x0][0xbec] ;  /* 0x0002fb00ff030b82 */ /* 0x000e680000000800 */
[----:B------:R-:W-:Y:S01]  /*b640*/  ULDC.64 UR8, c[0x0][UR17+0x218] ;  /* 0x0000860011087abb */ /* 0x000fe20008000a00 */
[----:B------:R-:W-:Y:S01]  /*b650*/  ULDC.64 UR12, c[0x0][UR17+0x220] ;  /* 0x00008800110c7abb */ /* 0x000fe20008000a00 */
[----:B------:R-:W-:Y:S01]  /*b660*/  ULDC.64 UR14, c[0x0][UR17+0x228] ;  /* 0x00008a00110e7abb */ /* 0x000fe20008000a00 */
[----:B------:R-:W-:Y:S01]  /*b670*/  UIMAD.WIDE.U32 UR10, UR8, UR42, URZ ;  /* 0x0000002a080a72a5 */ /* 0x000fe2000f8e003f */
[----:B------:R-:W2:Y:S01]  /*b680*/  @P0 LDC R5, c[0x0][0xbf0] ;  /* 0x0002fc00ff050b82 */ /* 0x000ea20000000800 */
[----:B------:R-:W-:Y:S02]  /*b690*/  UIMAD UR18, UR9, UR42, URZ ;  /* 0x0000002a091272a4 */ /* 0x000fe4000f8e023f */
[----:B------:R-:W-:-:S02]  /*b6a0*/  UIMAD UR13, UR13, UR40, URZ ;  /* 0x000000280d0d72a4 */ /* 0x000fc4000f8e023f */
[----:B------:R-:W-:Y:S02]  /*b6b0*/  UIMAD.WIDE.U32 UR20, UR14, UR16, URZ ;  /* 0x000000100e1472a5 */ /* 0x000fe4000f8e003f */
[----:B------:R-:W-:Y:S02]  /*b6c0*/  UIMAD.WIDE.U32 UR8, UR12, UR40, URZ ;  /* 0x000000280c0872a5 */ /* 0x000fe4000f8e003f */
[----:B------:R-:W-:Y:S02]  /*b6d0*/  UIMAD UR14, UR15, UR16, URZ ;  /* 0x000000100f0e72a4 */ /* 0x000fe4000f8e023f */
[----:B------:R-:W-:Y:S02]  /*b6e0*/  UIMAD UR13, UR12, UR41, UR13 ;  /* 0x000000290c0d72a4 */ /* 0x000fe4000f8e020d */
[----:B------:R-:W-:Y:S02]  /*b6f0*/  UIADD3 UR10, UP1, UP2, UR8, UR10, UR4 ;  /* 0x0000000a080a7290 */ /* 0x000fe4000fa3e004 */
[----:B------:R-:W-:Y:S01]  /*b700*/  UIADD3 UR14, UR21, UR14, URZ ;  /* 0x0000000e150e7290 */ /* 0x000fe2000fffe03f */
[----:B-1----:R-:W-:Y:S01]  /*b710*/  @P0 IMAD.HI.U32 R4, R6, R3, RZ ;  /* 0x0000000306040227 */ /* 0x002fe200078e00ff */
[----:B------:R-:W-:-:S02]  /*b720*/  UIADD3 UR18, UR11, UR18, URZ ;  /* 0x000000120b127290 */ /* 0x000fc4000fffe03f */
[----:B------:R-:W-:Y:S01]  /*b730*/  UIADD3 UR13, UR9, UR13, URZ ;  /* 0x0000000d090d7290 */ /* 0x000fe2000fffe03f */
[----:B------:R-:W-:Y:S02]  /*b740*/  IMAD.MOV.U32 R3, RZ, RZ, R6 ;  /* 0x000000ffff037224 */ /* 0x000fe400078e0006 */
[----:B------:R-:W-:Y:S01]  /*b750*/  IMAD.U32 R10, RZ, RZ, UR14 ;  /* 0x0000000eff0a7e24 */ /* 0x000fe2000f8e00ff */
[----:B------:R-:W-:Y:S01]  /*b760*/  ULDC.64 UR8, c[0x0][UR17+0x210] ;  /* 0x0000840011087abb */ /* 0x000fe20008000a00 */
[----:B--2---:R-:W-:Y:S01]  /*b770*/  @P0 SHF.R.U32.HI R3, RZ, R5, R4 ;  /* 0x00000005ff030219 */ /* 0x004fe20000011604 */
[----:B------:R-:W-:Y:S02]  /*b780*/  IMAD.U32 R4, RZ, RZ, UR20 ;  /* 0x00000014ff047e24 */ /* 0x000fe4000f8e00ff */
[----:B------:R-:W-:Y:S01]  /*b790*/  IMAD.U32 R5, RZ, RZ, UR21 ;  /* 0x00000015ff057e24 */ /* 0x000fe2000f8e00ff */
[--C-:B------:R-:W-:Y:S01]  /*b7a0*/  SHF.R.S32.HI R5, RZ, 0x1f, R3.reuse ;  /* 0x0000001fff057819 */ /* 0x100fe20000011403 */
[----:B------:R-:W-:Y:S01]  /*b7b0*/  IMAD.MOV R7, RZ, RZ, -R3 ;  /* 0x000000ffff077224 */ /* 0x000fe200078e0a03 */
[----:B------:R-:W-:Y:S01]  /*b7c0*/  IADD3 R4, P0, P1, R3, UR10, R4 ;  /* 0x0000000a03047c10 */ /* 0x000fe2000f91e004 */
[----:B------:R-:W-:-:S02]  /*b7d0*/  UIADD3.X UR10, UR13, UR18, UR19, UP1, UP2 ;  /* 0x000000120d0a7290 */ /* 0x000fc40008fe4413 */
[----:B------:R-:W-:-:S04]  /*b7e0*/  IMAD R7, R9, R7, R6 ;  /* 0x0000000709077224 */ /* 0x000fc800078e0206 */
[----:B------:R-:W-:Y:S01]  /*b7f0*/  IADD3.X R5, R5, UR10, R10, P0, P1 ;  /* 0x0000000a05057c10 */ /* 0x000fe200087e240a */
[C---:B------:R-:W-:Y:S01]  /*b800*/  IMAD R6, R7.reuse, UR9, RZ ;  /* 0x0000000907067c24 */ /* 0x040fe2000f8e02ff */
[----:B------:R-:W-:Y:S01]  /*b810*/  SHF.R.S32.HI R3, RZ, 0x1f, R7 ;  /* 0x0000001fff037819 */ /* 0x000fe20000011407 */
[----:B------:R-:W-:Y:S01]  /*b820*/  ULDC.64 UR10, c[0x0][0xba8] ;  /* 0x0002ea00000a7ab9 */ /* 0x000fe20000000a00 */
[----:B------:R-:W-:Y:S01]  /*b830*/  @!UP0 ULDC UR10, c[0x0][0xb50] ;  /* 0x0002d400000a8ab9 */ /* 0x000fe20000000800 */
[----:B------:R-:W-:Y:S01]  /*b840*/  IMAD.WIDE.U32 R4, R7, UR8, R4 ;  /* 0x0000000807047c25 */ /* 0x000fe2000f8e0004 */
[----:B------:R-:W-:-:S03]  /*b850*/  @!UP0 ULDC UR11, c[0x0][0xb54] ;  /* 0x0002d500000b8ab9 */ /* 0x000fc60000000800 */
[----:B------:R-:W-:Y:S01]  /*b860*/  IMAD R3, R3, UR8, R6 ;  /* 0x0000000803037c24 */ /* 0x000fe2000f8e0206 */
[----:B------:R-:W-:-:S03]  /*b870*/  LEA R6, P0, R4, UR10, 0x2 ;  /* 0x0000000a04067c11 */ /* 0x000fc6000f8010ff */
[----:B------:R-:W-:-:S05]  /*b880*/  IMAD.IADD R3, R5, 0x1, R3 ;  /* 0x0000000105037824 */ /* 0x000fca00078e0203 */
[----:B------:R-:W-:Y:S01]  /*b890*/  LEA.HI.X R7, R4, UR11, R3, 0x2, P0 ;  /* 0x0000000b04077c11 */ /* 0x000fe200080f1403 */
[----:B------:R-:W-:-:S05]  /*b8a0*/  IMAD.MOV.U32 R3, RZ, RZ, -0x800000 ;  /* 0xff800000ff037424 */ /* 0x000fca00078e00ff */
[----:B------:R1:W-:Y:S02]  /*b8b0*/  STG.E desc[UR50][R6.64], R3 ;  /* 0x0000000306007986 */ /* 0x0003e4000c101932 */
.L_x_399:
[----:B------:R-:W-:Y:S05]  /*b8c0*/  BSYNC B1 ;  /* 0x0000000000017941 */ /* 0x000fea0003800000 */
.L_x_398:
[----:B------:R-:W-:-:S06]  /*b8d0*/  UISETP.GT.AND UP0, UPT, UR45, 0x1, UPT ;  /* 0x000000012d00788c */ /* 0x000fcc000bf04270 */
[----:B------:R-:W-:-:S13]  /*b8e0*/  PLOP3.LUT P0, PT, PT, PT, UP0, 0x80, 0x0 ;  /* 0x000000000000781c */ /* 0x000fda0003f0f008 */
[----:B------:R-:W-:Y:S05]  /*b8f0*/  @P0 BRA `(.L_x_394) ;  /* 0x0000000800940947 */ /* 0x000fea0003800000 */
[----:B------:R-:W2:Y:S01]  /*b900*/  LDC R11, c[0x0][0xbe8] ;  /* 0x0002fa00ff0b7b82 */ /* 0x000ea20000000800 */
[----:B-1----:R-:W-:Y:S01]  /*b910*/  SHF.R.S32.HI R3, RZ, 0x1f, R8 ;  /* 0x0000001fff037819 */ /* 0x002fe20000011408 */
[----:B------:R-:W-:Y:S01]  /*b920*/  ULDC.64 UR12, c[0x0][0xaa0] ;  /* 0x0002a800000c7ab9 */ /* 0x000fe20000000a00 */
[----:B------:R-:W-:Y:S01]  /*b930*/  IMAD.U32 R6, RZ, RZ, UR43 ;  /* 0x0000002bff067e24 */ /* 0x000fe2000f8e00ff */
[----:B------:R-:W-:Y:S01]  /*b940*/  UIMAD UR10, UR19, UR12, URZ ;  /* 0x0000000c130a72a4 */ /* 0x000fe2000f8e023f */
[----:B------:R-:W-:Y:S01]  /*b950*/  LEA.HI R3, R3, R8, RZ, 0x3 ;  /* 0x0000000803037211 */ /* 0x000fe200078f18ff */
[----:B------:R-:W-:Y:S01]  /*b960*/  UIMAD.WIDE.U32 UR8, UR4, UR12, URZ ;  /* 0x0000000c040872a5 */ /* 0x000fe2000f8e003f */
[----:B------:R-:W-:Y:S01]  /*b970*/  VIADD R35, R2, 0xc0 ;  /* 0x000000c002237836 */ /* 0x000fe20000000000 */
[----:B------:R-:W-:Y:S01]  /*b980*/  UIMAD UR10, UR4, UR13, UR10 ;  /* 0x0000000d040a72a4 */ /* 0x000fe2000f8e020a */
[----:B------:R-:W-:Y:S01]  /*b990*/  LOP3.LUT R5, R3, 0xfffffff8, RZ, 0xc0, !PT ;  /* 0xfffffff803057812 */ /* 0x000fe200078ec0ff */
[----:B------:R-:W-:Y:S01]  /*b9a0*/  ULDC UR12, c[0x0][0xac8] ;  /* 0x0002b200000c7ab9 */ /* 0x000fe20000000800 */
[----:B------:R-:W-:Y:S01]  /*b9b0*/  SHF.R.S32.HI R13, RZ, 0x3, R3 ;  /* 0x00000003ff0d7819 */ /* 0x000fe20000011403 */
[----:B------:R-:W-:Y:S01]  /*b9c0*/  UIADD3 UR9, UR9, UR10, URZ ;  /* 0x0000000a09097290 */ /* 0x000fe2000fffe03f */
[----:B------:R-:W-:Y:S01]  /*b9d0*/  ISETP.GE.AND P1, PT, R185, UR12, PT ;  /* 0x0000000cb9007c0c */ /* 0x000fe2000bf26270 */
[----:B------:R-:W-:Y:S01]  /*b9e0*/  IMAD.IADD R8, R8, 0x1, -R5 ;  /* 0x0000000108087824 */ /* 0x000fe200078e0a05 */
[----:B------:R-:W-:Y:S01]  /*b9f0*/  ULDC.64 UR10, c[0x0][0xae8] ;  /* 0x0002ba00000a7ab9 */ /* 0x000fe20000000a00 */
[----:B------:R-:W-:Y:S01]  /*ba00*/  ISETP.GE.AND P2, PT, R2, UR12, PT ;  /* 0x0000000c02007c0c */ /* 0x000fe2000bf46270 */
[----:B------:R-:W-:Y:S01]  /*ba10*/  UIMAD.WIDE.U32 UR8, UR42, UR10, UR8 ;  /* 0x0000000a2a0872a5 */ /* 0x000fe2000f8e0008 */
[----:B------:R-:W-:Y:S01]  /*ba20*/  IMAD R3, R8, 0x20, R13 ;  /* 0x0000002008037824 */ /* 0x000fe200078e020d */
[----:B------:R-:W-:Y:S01]  /*ba30*/  BSSY B1, `(.L_x_400) ;  /* 0x000006d000017945 */ /* 0x000fe20003800000 */
[----:B------:R-:W-:Y:S01]  /*ba40*/  VIADD R31, R2, 0x100 ;  /* 0x00000100021f7836 */ /* 0x000fe20000000000 */
[----:B------:R-:W-:Y:S01]  /*ba50*/  UIMAD UR9, UR42, UR11, UR9 ;  /* 0x0000000b2a0972a4 */ /* 0x000fe2000f8e0209 */
[----:B------:R-:W-:Y:S01]  /*ba60*/  IMAD R9, R6, 0x40, R3 ;  /* 0x0000004006097824 */ /* 0x000fe200078e0203 */
[----:B------:R-:W-:Y:S01]  /*ba70*/  SEL R3, RZ, 0xffffffff, P1 ;  /* 0xffffffffff037807 */ /* 0x000fe20000800000 */
[----:B------:R-:W-:Y:S01]  /*ba80*/  ULDC.64 UR10, c[0x0][0xaf0] ;  /* 0x0002bc00000a7ab9 */ /* 0x000fe20000000a00 */
[----:B--2---:R-:W-:Y:S01]  /*ba90*/  ISETP.NE.AND P0, PT, R11, 0x1, PT ;  /* 0x000000010b00780c */ /* 0x004fe20003f05270 */
[----:B------:R-:W-:Y:S01]  /*baa0*/  UIMAD UR41, UR41, UR10, URZ ;  /* 0x0000000a292972a4 */ /* 0x000fe2000f8e023f */
[----:B------:R-:W-:Y:S01]  /*bab0*/  ISETP.GE.AND P1, PT, R184, UR12, PT ;  /* 0x0000000cb8007c0c */ /* 0x000fe2000bf26270 */
[----:B------:R-:W-:Y:S01]  /*bac0*/  IMAD.SHL.U32 R15, R3, 0x2, RZ ;  /* 0x00000002030f7824 */ /* 0x000fe200078e00ff */
[----:B------:R-:W-:Y:S01]  /*bad0*/  SEL R6, RZ, 0x1, P2 ;  /* 0x00000001ff067807 */ /* 0x000fe20001000000 */
[----:B------:R-:W-:Y:S01]  /*bae0*/  UIMAD UR4, UR40, UR11, UR41 ;  /* 0x0000000b280472a4 */ /* 0x000fe2000f8e0229 */
[----:B------:R-:W-:Y:S01]  /*baf0*/  SEL R7, RZ, 0xffffffff, P1 ;  /* 0xffffffffff077807 */ /* 0x000fe20000800000 */
[----:B------:R-:W-:Y:S01]  /*bb00*/  UIMAD.WIDE.U32 UR40, UR40, UR10, UR8 ;  /* 0x0000000a282872a5 */ /* 0x000fe2000f8e0008 */
[----:B------:R-:W-:Y:S01]  /*bb10*/  IMAD.MOV.U32 R3, RZ, RZ, R9 ;  /* 0x000000ffff037224 */ /* 0x000fe200078e0009 */
[----:B------:R-:W-:Y:S01]  /*bb20*/  LOP3.LUT R6, R15, 0x2, R6, 0xe2, !PT ;  /* 0x000000020f067812 */ /* 0x000fe200078ee206 */
[----:B------:R-:W-:Y:S01]  /*bb30*/  ULDC.64 UR8, c[0x0][0xae0] ;  /* 0x0002b80000087ab9 */ /* 0x000fe20000000a00 */
[----:B------:R-:W-:Y:S01]  /*bb40*/  IMAD.SHL.U32 R7, R7, 0x4, RZ ;  /* 0x0000000407077824 */ /* 0x000fe200078e00ff */
[----:B------:R-:W-:Y:S01]  /*bb50*/  UIADD3 UR4, UR41, UR4, URZ ;  /* 0x0000000429047290 */ /* 0x000fe2000fffe03f */
[----:B------:R-:W1:Y:S01]  /*bb60*/  @P0 LDC R4, c[0x0][0xbec] ;  /* 0x0002fb00ff040b82 */ /* 0x000e620000000800 */
[C---:B------:R-:W-:Y:S01]  /*bb70*/  VIADD R29, R2.reuse, 0x140 ;  /* 0x00000140021d7836 */ /* 0x040fe20000000000 */
[----:B------:R-:W-:Y:S01]  /*bb80*/  SHF.R.S32.HI R33, RZ, 0x1f, R184 ;  /* 0x0000001fff217819 */ /* 0x000fe200000114b8 */
[----:B------:R-:W-:Y:S01]  /*bb90*/  VIADD R37, R2, 0x180 ;  /* 0x0000018002257836 */ /* 0x000fe20000000000 */
[----:B------:R-:W-:Y:S01]  /*bba0*/  LOP3.LUT R10, R7, 0x4, R6, 0xe2, !PT ;  /* 0x00000004070a7812 */ /* 0x000fe200078ee206 */
[----:B------:R-:W-:Y:S01]  /*bbb0*/  IMAD.U32 R26, RZ, RZ, UR43 ;  /* 0x0000002bff1a7e24 */ /* 0x000fe2000f8e00ff */
[----:B------:R-:W-:Y:S01]  /*bbc0*/  SHF.R.S32.HI R28, RZ, 0x1f, R29 ;  /* 0x0000001fff1c7819 */ /* 0x000fe2000001141d */
[----:B-----5:R-:W-:Y:S01]  /*bbd0*/  IMAD R25, R0, R11, RZ ;  /* 0x0000000b00197224 */ /* 0x020fe200078e02ff */
[----:B------:R-:W2:Y:S01]  /*bbe0*/  @P0 LDC R5, c[0x0][0xbf0] ;  /* 0x0002fc00ff050b82 */ /* 0x000ea20000000800 */
[----:B------:R-:W-:Y:S01]  /*bbf0*/  IMAD R26, R26, 0x40, R13 ;  /* 0x000000401a1a7824 */ /* 0x000fe200078e020d */
[----:B------:R-:W-:Y:S01]  /*bc00*/  SHF.R.S32.HI R30, RZ, 0x1f, R31 ;  /* 0x0000001fff1e7819 */ /* 0x000fe2000001141f */
[----:B------:R-:W-:Y:S01]  /*bc10*/  VIADD R27, R2, 0x1c0 ;  /* 0x000001c0021b7836 */ /* 0x000fe20000000000 */
[----:B------:R-:W-:-:S02]  /*bc20*/  SHF.R.S32.HI R32, RZ, 0x1f, R37 ;  /* 0x0000001fff207819 */ /* 0x000fc40000011425 */
[----:B------:R-:W-:Y:S02]  /*bc30*/  SHF.R.S32.HI R34, RZ, 0x1f, R35 ;  /* 0x0000001fff227819 */ /* 0x000fe40000011423 */
[----:B------:R-:W-:Y:S02]  /*bc40*/  ISETP.GE.AND P1, PT, R27, UR12, PT ;  /* 0x0000000c1b007c0c */ /* 0x000fe4000bf26270 */
[----:B------:R-:W-:Y:S02]  /*bc50*/  SHF.R.S32.HI R36, RZ, 0x1f, R27 ;  /* 0x0000001fff247819 */ /* 0x000fe4000001141b */
[----:B------:R-:W-:Y:S02]  /*bc60*/  SEL R0, RZ, 0x80, P1 ;  /* 0x00000080ff007807 */ /* 0x000fe40000800000 */
[----:B------:R-:W-:Y:S01]  /*bc70*/  SHF.R.S32.HI R38, RZ, 0x1f, R185 ;  /* 0x0000001fff267819 */ /* 0x000fe200000114b9 */
[----:B-1----:R-:W-:-:S05]  /*bc80*/  @P0 IMAD.HI.U32 R4, R9, R4, RZ ;  /* 0x0000000409040227 */ /* 0x002fca00078e00ff */
[----:B--2---:R-:W-:Y:S01]  /*bc90*/  @P0 SHF.R.U32.HI R3, RZ, R5, R4 ;  /* 0x00000005ff030219 */ /* 0x004fe20000011604 */
[----:B------:R-:W-:Y:S01]  /*bca0*/  IMAD.U32 R5, RZ, RZ, UR41 ;  /* 0x00000029ff057e24 */ /* 0x000fe2000f8e00ff */
[----:B------:R-:W-:Y:S01]  /*bcb0*/  ISETP.GE.AND P0, PT, R35, UR12, PT ;  /* 0x0000000c23007c0c */ /* 0x000fe2000bf06270 */
[----:B------:R-:W-:Y:S01]  /*bcc0*/  IMAD.U32 R4, RZ, RZ, UR40 ;  /* 0x00000028ff047e24 */ /* 0x000fe2000f8e00ff */
[--C-:B------:R-:W-:Y:S01]  /*bcd0*/  SHF.R.S32.HI R6, RZ, 0x1f, R3.reuse ;  /* 0x0000001fff067819 */ /* 0x100fe20000011403 */
[----:B------:R-:W-:Y:S01]  /*bce0*/  IMAD.U32 R5, RZ, RZ, UR4 ;  /* 0x00000004ff057e24 */ /* 0x000fe2000f8e00ff */
[----:B------:R-:W-:Y:S01]  /*bcf0*/  SEL R7, RZ, 0xffffffff, P0 ;  /* 0xffffffffff077807 */ /* 0x000fe20000000000 */
[----:B------:R-:W-:Y:S01]  /*bd00*/  IMAD.MOV R8, RZ, RZ, -R3 ;  /* 0x000000ffff087224 */ /* 0x000fe200078e0a03 */
[----:B------:R-:W-:Y:S01]  /*bd10*/  ISETP.GE.AND P0, PT, R31, UR12, PT ;  /* 0x0000000c1f007c0c */ /* 0x000fe2000bf06270 */
[----:B------:R-:W-:Y:S02]  /*bd20*/  IMAD R6, R6, UR8, RZ ;  /* 0x0000000806067c24 */ /* 0x000fe4000f8e02ff */
[----:B------:R-:W-:Y:S01]  /*bd30*/  IMAD.SHL.U32 R15, R7, 0x8, RZ ;  /* 0x00000008070f7824 */ /* 0x000fe200078e00ff */
[----:B------:R-:W-:Y:S01]  /*bd40*/  SEL R12, RZ, 0xffffffff, P0 ;  /* 0xffffffffff0c7807 */ /* 0x000fe20000000000 */
[----:B------:R-:W-:Y:S01]  /*bd50*/  IMAD R7, R3, UR9, R6 ;  /* 0x0000000903077c24 */ /* 0x000fe2000f8e0206 */
[----:B------:R-:W-:Y:S01]  /*bd60*/  ISETP.GE.AND P0, PT, R29, UR12, PT ;  /* 0x0000000c1d007c0c */ /* 0x000fe2000bf06270 */
[----:B------:R-:W-:Y:S01]  /*bd70*/  IMAD.WIDE.U32 R4, R3, UR8, R4 ;  /* 0x0000000803047c25 */ /* 0x000fe2000f8e0004 */
[----:B------:R-:W-:Y:S01]  /*bd80*/  LOP3.LUT R10, R15, 0x8, R10, 0xe2, !PT ;  /* 0x000000080f0a7812 */ /* 0x000fe200078ee20a */
[----:B------:R-:W-:-:S02]  /*bd90*/  ULDC.64 UR8, c[0x0][0xad8] ;  /* 0x0002b60000087ab9 */ /* 0x000fc40000000a00 */
[----:B------:R-:W-:Y:S02]  /*bda0*/  IMAD R3, R11, R8, R9 ;  /* 0x000000080b037224 */ /* 0x000fe400078e0209 */
[----:B------:R-:W-:Y:S02]  /*bdb0*/  IMAD.SHL.U32 R9, R12, 0x10, RZ ;  /* 0x000000100c097824 */ /* 0x000fe400078e00ff */
[----:B------:R-:W-:Y:S01]  /*bdc0*/  IMAD.IADD R5, R5, 0x1, R7 ;  /* 0x0000000105057824 */ /* 0x000fe200078e0207 */
[----:B------:R-:W-:Y:S02]  /*bdd0*/  SHF.R.S32.HI R6, RZ, 0x1f, R3 ;  /* 0x0000001fff067819 */ /* 0x000fe40000011403 */
[----:B------:R-:W-:Y:S01]  /*bde0*/  SEL R7, RZ, 0xffffffff, P0 ;  /* 0xffffffffff077807 */ /* 0x000fe20000000000 */
[----:B------:R-:W-:Y:S01]  /*bdf0*/  IMAD.WIDE.U32 R4, R3, UR8, R4 ;  /* 0x0000000803047c25 */ /* 0x000fe2000f8e0004 */
[----:B------:R-:W-:Y:S02]  /*be00*/  LOP3.LUT R10, R9, 0x10, R10, 0xe2, !PT ;  /* 0x00000010090a7812 */ /* 0x000fe400078ee20a */
[----:B------:R-:W-:Y:S01]  /*be10*/  ISETP.GE.AND P0, PT, R37, UR12, PT ;  /* 0x0000000c25007c0c */ /* 0x000fe2000bf06270 */
[----:B------:R-:W-:-:S02]  /*be20*/  IMAD R6, R6, UR8, RZ ;  /* 0x0000000806067c24 */ /* 0x000fc4000f8e02ff */
[----:B------:R-:W-:Y:S02]  /*be30*/  IMAD.SHL.U32 R9, R7, 0x20, RZ ;  /* 0x0000002007097824 */ /* 0x000fe400078e00ff */
[----:B------:R-:W-:Y:S01]  /*be40*/  IMAD R7, R3, UR9, R6 ;  /* 0x0000000903077c24 */ /* 0x000fe2000f8e0206 */
[----:B------:R-:W-:Y:S02]  /*be50*/  ULDC.64 UR8, c[0x0][0xa80] ;  /* 0x0002a00000087ab9 */ /* 0x000fe40000000a00 */
[----:B------:R-:W-:Y:S01]  /*be60*/  LOP3.LUT R10, R9, 0x20, R10, 0xe2, !PT ;  /* 0x00000020090a7812 */ /* 0x000fe200078ee20a */
[----:B------:R-:W-:Y:S01]  /*be70*/  IMAD.IADD R3, R5, 0x1, R7 ;  /* 0x0000000105037824 */ /* 0x000fe200078e0207 */
[----:B------:R-:W-:Y:S02]  /*be80*/  SEL R9, RZ, 0x40, P0 ;  /* 0x00000040ff097807 */ /* 0x000fe40000000000 */
[----:B------:R-:W-:Y:S02]  /*be90*/  LEA R20, P0, R4, UR8, 0x1 ;  /* 0x0000000804147c11 */ /* 0x000fe4000f8008ff */
[----:B------:R-:W-:-:S02]  /*bea0*/  LOP3.LUT R21, R10, R9, RZ, 0xfc, !PT ;  /* 0x000000090a157212 */ /* 0x000fc400078efcff */
[----:B------:R-:W-:Y:S01]  /*beb0*/  LEA.HI.X R3, R4, UR9, R3, 0x1, P0 ;  /* 0x0000000904037c11 */ /* 0x000fe200080f0c03 */
[----:B------:R1:W2:Y:S01]  /*bec0*/  SHFL.IDX PT, R6, R20, RZ, 0x181f ;  /* 0x00181fff14067589 */ /* 0x0002a200000e0000 */
[----:B------:R-:W-:Y:S02]  /*bed0*/  ISETP.GE.AND P0, PT, R26, R25, PT ;  /* 0x000000191a00720c */ /* 0x000fe40003f06270 */
[----:B------:R-:W-:Y:S01]  /*bee0*/  LOP3.LUT R24, R21, R0, RZ, 0xfc, !PT ;  /* 0x0000000015187212 */ /* 0x000fe200078efcff */
[----:B------:R1:W3:Y:S10]  /*bef0*/  SHFL.IDX PT, R7, R3, RZ, 0x181f ;  /* 0x00181fff03077589 */ /* 0x0002f400000e0000 */
[----:B-1----:R-:W-:Y:S05]  /*bf00*/  @P0 BRA `(.L_x_401) ;  /* 0x00000000007c0947 */ /* 0x002fea0003800000 */
[----:B------:R-:W-:Y:S02]  /*bf10*/  ISETP.GE.AND P2, PT, R185, UR12, PT ;  /* 0x0000000cb9007c0c */ /* 0x000fe4000bf46270 */
[----:B------:R-:W-:Y:S02]  /*bf20*/  ISETP.GE.AND P1, PT, R2, UR12, PT ;  /* 0x0000000c02007c0c */ /* 0x000fe4000bf26270 */
[----:B------:R-:W-:Y:S02]  /*bf30*/  ISETP.GE.AND P5, PT, R184, UR12, PT ;  /* 0x0000000cb8007c0c */ /* 0x000fe4000bfa6270 */
[----:B------:R-:W-:-:S07]  /*bf40*/  ISETP.GE.AND P3, PT, R35, UR12, PT ;  /* 0x0000000c23007c0c */ /* 0x000fce000bf66270 */
[CC--:B--2---:R-:W-:Y:S02]  /*bf50*/  @!P2 LEA R8, P0, R185.reuse, R6.reuse, 0x1 ;  /* 0x00000006b908a211 */ /* 0x0c4fe400078008ff */
[----:B---3--:R-:W-:Y:S02]  /*bf60*/  @!P1 IMAD.WIDE R4, R2, 0x2, R6 ;  /* 0x0000000202049825 */ /* 0x008fe400078e0206 */
[----:B------:R-:W-:Y:S02]  /*bf70*/  @!P2 LEA.HI.X R9, R185, R7, R38, 0x1, P0 ;  /* 0x00000007b909a211 */ /* 0x000fe400000f0c26 */
[----:B------:R-:W-:Y:S01]  /*bf80*/  @!P5 LEA R10, P4, R184, R6, 0x1 ;  /* 0x00000006b80ad211 */ /* 0x000fe200078808ff */
[----:B------:R-:W-:Y:S01]  /*bf90*/  @!P1 ST.E.128 desc[UR50][R4.64], RZ ;  /* 0x000000ff04009985 */ /* 0x000fe2000c101d32 */
[----:B------:R-:W-:Y:S02]  /*bfa0*/  ISETP.GE.AND P1, PT, R29, UR12, PT ;  /* 0x0000000c1d007c0c */ /* 0x000fe4000bf26270 */
[----:B------:R-:W-:Y:S01]  /*bfb0*/  LOP3.LUT P0, RZ, R21, 0x40, RZ, 0xc0, !PT ;  /* 0x0000004015ff7812 */ /* 0x000fe2000780c0ff */
[----:B------:R1:W-:Y:S01]  /*bfc0*/  @!P2 ST.E.128 desc[UR50][R8.64], RZ ;  /* 0x000000ff0800a985 */ /* 0x0003e2000c101d32 */
[----:B------:R-:W-:-:S02]  /*bfd0*/  ISETP.GE.AND P2, PT, R31, UR12, PT ;  /* 0x0000000c1f007c0c */ /* 0x000fc4000bf46270 */
[-C--:B------:R-:W-:Y:S02]  /*bfe0*/  @!P5 LEA.HI.X R11, R184, R7.reuse, R33, 0x1, P4 ;  /* 0x00000007b80bd211 */ /* 0x080fe400020f0c21 */
[----:B------:R-:W-:Y:S02]  /*bff0*/  LOP3.LUT P4, RZ, R24, 0x80, RZ, 0xc0, !PT ;  /* 0x0000008018ff7812 */ /* 0x000fe4000788c0ff */
[CC--:B------:R-:W-:Y:S01]  /*c000*/  @!P3 LEA R12, P6, R35.reuse, R6.reuse, 0x1 ;  /* 0x00000006230cb211 */ /* 0x0c0fe200078c08ff */
[----:B------:R4:W-:Y:S03]  /*c010*/  @!P5 ST.E.128 desc[UR50][R10.64], RZ ;  /* 0x000000ff0a00d985 */ /* 0x0009e6000c101d32 */
[----:B------:R-:W-:Y:S02]  /*c020*/  @!P3 LEA.HI.X R13, R35, R7, R34, 0x1, P6 ;  /* 0x00000007230db211 */ /* 0x000fe400030f0c22 */
[----:B-1----:R-:W-:-:S02]  /*c030*/  @!P1 LEA R8, P6, R29, R6, 0x1 ;  /* 0x000000061d089211 */ /* 0x002fc400078c08ff */
[-C--:B------:R-:W-:Y:S01]  /*c040*/  @!P2 LEA R4, P5, R31, R6.reuse, 0x1 ;  /* 0x000000061f04a211 */ /* 0x080fe200078a08ff */
[----:B------:R4:W-:Y:S01]  /*c050*/  @!P3 ST.E.128 desc[UR50][R12.64], RZ ;  /* 0x000000ff0c00b985 */ /* 0x0009e2000c101d32 */
[-C--:B------:R-:W-:Y:S02]  /*c060*/  @P0 LEA R14, P3, R37, R6.reuse, 0x1 ;  /* 0x00000006250e0211 */ /* 0x080fe400078608ff */
[-C--:B------:R-:W-:Y:S02]  /*c070*/  @!P2 LEA.HI.X R5, R31, R7.reuse, R30, 0x1, P5 ;  /* 0x000000071f05a211 */ /* 0x080fe400028f0c1e */
[----:B------:R-:W-:Y:S02]  /*c080*/  @P4 LEA R6, P5, R27, R6, 0x1 ;  /* 0x000000061b064211 */ /* 0x000fe400078a08ff */
[-C--:B------:R-:W-:Y:S01]  /*c090*/  @!P1 LEA.HI.X R9, R29, R7.reuse, R28, 0x1, P6 ;  /* 0x000000071d099211 */ /* 0x080fe200030f0c1c */
[----:B------:R4:W-:Y:S01]  /*c0a0*/  @!P2 ST.E.128 desc[UR50][R4.64], RZ ;  /* 0x000000ff0400a985 */ /* 0x0009e2000c101d32 */
[----:B------:R-:W-:-:S02]  /*c0b0*/  @P0 LEA.HI.X R15, R37, R7, R32, 0x1, P3 ;  /* 0x00000007250f0211 */ /* 0x000fc400018f0c20 */
[----:B------:R-:W-:Y:S01]  /*c0c0*/  @P4 LEA.HI.X R7, R27, R7, R36, 0x1, P5 ;  /* 0x000000071b074211 */ /* 0x000fe200028f0c24 */
[----:B------:R4:W-:Y:S04]  /*c0d0*/  @!P1 ST.E.128 desc[UR50][R8.64], RZ ;  /* 0x000000ff08009985 */ /* 0x0009e8000c101d32 */
[----:B------:R4:W-:Y:S04]  /*c0e0*/  @P0 ST.E.128 desc[UR50][R14.64], RZ ;  /* 0x000000ff0e000985 */ /* 0x0009e8000c101d32 */
[----:B------:R4:W-:Y:S02]  /*c0f0*/  @P4 ST.E.128 desc[UR50][R6.64], RZ ;  /* 0x000000ff06004985 */ /* 0x0009e4000c101d32 */
.L_x_401:
[----:B------:R-:W-:Y:S05]  /*c100*/  BSYNC B1 ;  /* 0x0000000000017941 */ /* 0x000fea0003800000 */
.L_x_400:
[----:B------:R-:W-:Y:S01]  /*c110*/  VIADD R0, R26, 0x20 ;  /* 0x000000201a007836 */ /* 0x000fe20000000000 */
[----:B---34-:R1:W3:Y:S04]  /*c120*/  SHFL.IDX PT, R7, R3, 0x1, 0x181f ;  /* 0x00381f0003077f89 */ /* 0x0182e800000e0000 */
[----:B------:R-:W-:Y:S01]  /*c130*/  ISETP.GE.AND P0, PT, R0, R25, PT ;  /* 0x000000190000720c */ /* 0x000fe20003f06270 */
[----:B--2---:R1:W2:-:S12]  /*c140*/  SHFL.IDX PT, R6, R20, 0x1, 0x181f ;  /* 0x00381f0014067f89 */ /* 0x00429800000e0000 */
[----:B-1----:R-:W-:Y:S05]  /*c150*/  @P0 BRA `(.L_x_394) ;  /* 0x00000000007c0947 */ /* 0x002fea0003800000 */
[----:B------:R-:W-:Y:S02]  /*c160*/  ISETP.GE.AND P1, PT, R2, UR12, PT ;  /* 0x0000000c02007c0c */ /* 0x000fe4000bf26270 */
[----:B------:R-:W-:Y:S02]  /*c170*/  ISETP.GE.AND P5, PT, R185, UR12, PT ;  /* 0x0000000cb9007c0c */ /* 0x000fe4000bfa6270 */
[----:B------:R-:W-:Y:S02]  /*c180*/  ISETP.GE.AND P4, PT, R184, UR12, PT ;  /* 0x0000000cb8007c0c */ /* 0x000fe4000bf86270 */
[----:B------:R-:W-:Y:S02]  /*c190*/  ISETP.GE.AND P3, PT, R35, UR12, PT ;  /* 0x0000000c23007c0c */ /* 0x000fe4000bf66270 */
[----:B------:R-:W-:-:S05]  /*c1a0*/  ISETP.GE.AND P2, PT, R31, UR12, PT ;  /* 0x0000000c1f007c0c */ /* 0x000fca000bf46270 */
[----:B--23--:R-:W-:Y:S02]  /*c1b0*/  @!P1 IMAD.WIDE R4, R2, 0x2, R6 ;  /* 0x0000000202049825 */ /* 0x00cfe400078e0206 */
[CC--:B------:R-:W-:Y:S02]  /*c1c0*/  @!P5 LEA R8, P0, R185.reuse, R6.reuse, 0x1 ;  /* 0x00000006b908d211 */ /* 0x0c0fe400078008ff */
[-C--:B------:R-:W-:Y:S01]  /*c1d0*/  @!P4 LEA R10, P6, R184, R6.reuse, 0x1 ;  /* 0x00000006b80ac211 */ /* 0x080fe200078c08ff */
[----:B------:R1:W-:Y:S01]  /*c1e0*/  @!P1 ST.E.128 desc[UR50][R4.64], RZ ;  /* 0x000000ff04009985 */ /* 0x0003e2000c101d32 */
[----:B------:R-:W-:Y:S02]  /*c1f0*/  @!P5 LEA.HI.X R9, R185, R7, R38, 0x1, P0 ;  /* 0x00000007b909d211 */ /* 0x000fe400000f0c26 */
[----:B------:R-:W-:Y:S02]  /*c200*/  ISETP.GE.AND P1, PT, R29, UR12, PT ;  /* 0x0000000c1d007c0c */ /* 0x000fe4000bf26270 */
[----:B------:R-:W-:Y:S01]  /*c210*/  LOP3.LUT P0, RZ, R21, 0x40, RZ, 0xc0, !PT ;  /* 0x0000004015ff7812 */ /* 0x000fe2000780c0ff */
[----:B------:R2:W-:Y:S01]  /*c220*/  @!P5 ST.E.128 desc[UR50][R8.64], RZ ;  /* 0x000000ff0800d985 */ /* 0x0005e2000c101d32 */
[----:B------:R-:W-:-:S02]  /*c230*/  @!P3 LEA R12, P5, R35, R6, 0x1 ;  /* 0x00000006230cb211 */ /* 0x000fc400078a08ff */
[-C--:B------:R-:W-:Y:S02]  /*c240*/  @!P4 LEA.HI.X R11, R184, R7.reuse, R33, 0x1, P6 ;  /* 0x00000007b80bc211 */ /* 0x080fe400030f0c21 */
[-C--:B------:R-:W-:Y:S02]  /*c250*/  @!P2 LEA R14, P6, R31, R6.reuse, 0x1 ;  /* 0x000000061f0ea211 */ /* 0x080fe400078c08ff */
[-C--:B------:R-:W-:Y:S01]  /*c260*/  @!P3 LEA.HI.X R13, R35, R7.reuse, R34, 0x1, P5 ;  /* 0x00000007230db211 */ /* 0x080fe200028f0c22 */
[----:B------:R2:W-:Y:S01]  /*c270*/  @!P4 ST.E.128 desc[UR50][R10.64], RZ ;  /* 0x000000ff0a00c985 */ /* 0x0005e2000c101d32 */
[----:B------:R-:W-:Y:S02]  /*c280*/  LOP3.LUT P5, RZ, R24, 0x80, RZ, 0xc0, !PT ;  /* 0x0000008018ff7812 */ /* 0x000fe400078ac0ff */
[----:B------:R-:W-:Y:S01]  /*c290*/  @!P2 LEA.HI.X R15, R31, R7, R30, 0x1, P6 ;  /* 0x000000071f0fa211 */ /* 0x000fe200030f0c1e */
[----:B------:R2:W-:Y:S01]  /*c2a0*/  @!P3 ST.E.128 desc[UR50][R12.64], RZ ;  /* 0x000000ff0c00b985 */ /* 0x0005e2000c101d32 */
[----:B-1----:R-:W-:-:S03]  /*c2b0*/  @!P1 LEA R4, P6, R29, R6, 0x1 ;  /* 0x000000061d049211 */ /* 0x002fc600078c08ff */
[----:B------:R2:W-:Y:S01]  /*c2c0*/  @!P2 ST.E.128 desc[UR50][R14.64], RZ ;  /* 0x000000ff0e00a985 */ /* 0x0005e2000c101d32 */
[----:B------:R-:W-:Y:S02]  /*c2d0*/  @!P1 LEA.HI.X R5, R29, R7, R28, 0x1, P6 ;  /* 0x000000071d059211 */ /* 0x000fe400030f0c1c */
[----:B------:R-:W-:-:S03]  /*c2e0*/  @P0 LEA R20, P6, R37, R6, 0x1 ;  /* 0x0000000625140211 */ /* 0x000fc600078c08ff */
[----:B------:R2:W-:Y:S01]  /*c2f0*/  @!P1 ST.E.128 desc[UR50][R4.64], RZ ;  /* 0x000000ff04009985 */ /* 0x0005e2000c101d32 */
[----:B------:R-:W-:Y:S02]  /*c300*/  @P0 LEA.HI.X R21, R37, R7, R32, 0x1, P6 ;  /* 0x0000000725150211 */ /* 0x000fe400030f0c20 */
[----:B------:R-:W-:-:S03]  /*c310*/  @P5 LEA R6, P6, R27, R6, 0x1 ;  /* 0x000000061b065211 */ /* 0x000fc600078c08ff */
[----:B------:R2:W-:Y:S01]  /*c320*/  @P0 ST.E.128 desc[UR50][R20.64], RZ ;  /* 0x000000ff14000985 */ /* 0x0005e2000c101d32 */
[----:B------:R-:W-:-:S05]  /*c330*/  @P5 LEA.HI.X R7, R27, R7, R36, 0x1, P6 ;  /* 0x000000071b075211 */ /* 0x000fca00030f0c24 */
[----:B------:R2:W-:Y:S04]  /*c340*/  @P5 ST.E.128 desc[UR50][R6.64], RZ ;  /* 0x000000ff06005985 */ /* 0x0005e8000c101d32 */
.L_x_394:
[----:B------:R-:W-:Y:S05]  /*c350*/  BSYNC B0 ;  /* 0x0000000000007941 */ /* 0x000fea0003800000 */
.L_x_387:
[----:B------:R-:W-:Y:S02]  /*c360*/  ULDC UR4, c[0x0][0xc3c] ;  /* 0x00030f0000047ab9 */ /* 0x000fe40000000800 */
[----:B------:R-:W-:-:S06]  /*c370*/  UISETP.GE.AND UP0, UPT, UR7, UR4, UPT ;  /* 0x000000040700728c */ /* 0x000fcc000bf06270 */
[----:B------:R-:W-:-:S13]  /*c380*/  PLOP3.LUT P0, PT, PT, PT, UP0, 0x80, 0x0 ;  /* 0x000000000000781c */ /* 0x000fda0003f0f008 */
[----:B------:R-:W-:Y:S05]  /*c390*/  @!P0 BRA `(.L_x_402) ;  /* 0xffffff4c00cc8947 */ /* 0x000fea000383ffff */
[----:B------:R-:W-:Y:S05]  /*c3a0*/  EXIT ;  /* 0x000000000000794d */ /* 0x000fea0003800000 */
.L_x_346:
[----:B------:R-:W-:-:S08]  /*c3b0*/  NOP ;  /* 0x0000000000007918 */ /* 0x000fd00000000000 */
[----:B------:R-:W0:-:S00]  /*c3c0*/  USETMAXREG.DEALLOC.CTAPOOL 0x28 ;  /* 0x00000028000079c8 */ /* 0x000e0000080e0500 */
[----:B0-----:R-:W-:Y:S01]  /*c3d0*/  LOP3.LUT R2, R2, 0x3, RZ, 0xc0, !PT ;  /* 0x0000000302027812 */ /* 0x001fe200078ec0ff */
[----:B------:R-:W-:Y:S01]  /*c3e0*/  IMAD.MOV.U32 R6, RZ, RZ, RZ ;  /* 0x000000ffff067224 */ /* 0x000fe200078e00ff */
[----:B------:R-:W-:-:S04]  /*c3f0*/  LOP3.LUT R16, R16, 0xffffdfff, RZ, 0xc0, !PT ;  /* 0xffffdfff10107812 */ /* 0x000fc800078ec0ff */
[----:B------:R-:W0:Y:S02]  /*c400*/  SHFL.IDX PT, R2, R2, RZ, 0x1f ;  /* 0x00001fff02027589 */ /* 0x000e2400000e0000 */
[----:B0-----:R-:W-:-:S13]  /*c410*/  ISETP.NE.AND P0, PT, R2, RZ, PT ;  /* 0x000000ff0200720c */ /* 0x001fda0003f05270 */
[----:B------:R-:W-:Y:S01]  /*c420*/  @P0 LOP3.LUT R16, R16, 0x2000, RZ, 0xfc, !PT ;  /* 0x0000200010100812 */ /* 0x000fe200078efcff */
[----:B------:R-:W-:Y:S06]  /*c430*/  @!P0 BRA `(.L_x_403) ;  /* 0x00000000001c8947 */ /* 0x000fec0003800000 */
[----:B------:R-:W0:Y:S08]  /*c440*/  S2UR UR5, SR_CgaCtaId ;  /* 0x00000000000579c3 */ /* 0x000e300000008800 */
[----:B------:R-:W-:Y:S06]  /*c450*/  BAR.SYNC.DEFER_BLOCKING 0x5, 0x180 ;  /* 0x0146000000007b1d */ /* 0x000fec0000010000 */
[----:B------:R-:W-:-:S02]  /*c460*/  UMOV UR4, 0x400 ;  /* 0x0000040000047882 */ /* 0x000fc40000000000 */
[----:B0-----:R-:W-:-:S09]  /*c470*/  ULEA UR4, UR5, UR4, 0x18 ;  /* 0x0000000405047291 */ /* 0x001fd2000f8ec03f */
[----:B------:R-:W0:Y:S01]  /*c480*/  LDS.128 R24, [UR4+0x28cd0] ;  /* 0x028cd004ff187984 */ /* 0x000e220008000c00 */
[----:B------:R-:W-:Y:S06]  /*c490*/  BAR.ARV 0x4, 0x180 ;  /* 0x0106000000007b1d */ /* 0x000fec0000002000 */
[----:B------:R-:W-:Y:S05]  /*c4a0*/  BRA `(.L_x_404) ;  /* 0x0000000800907947 */ /* 0x000fea0003800000 */
.L_x_403:
[----:B------:R-:W-:Y:S01]  /*c4b0*/  LOP3.LUT R7, R0, 0x1f, RZ, 0xc0, !PT ;  /* 0x0000001f00077812 */ /* 0x000fe200078ec0ff */
[----:B------:R-:W-:Y:S01]  /*c4c0*/  ULDC UR4, c[0x0][0xc3c] ;  /* 0x00030f0000047ab9 */ /* 0x000fe20000000800 */
[----:B------:R-:W-:Y:S01]  /*c4d0*/  IMAD.MOV.U32 R9, RZ, RZ, RZ ;  /* 0x000000ffff097224 */ /* 0x000fe200078e00ff */
[----:B------:R-:W0:Y:S01]  /*c4e0*/  S2UR UR6, SR_CTAID.X ;  /* 0x00000000000679c3 */ /* 0x000e220000002500 */
[----:B------:R-:W-:Y:S01]  /*c4f0*/  ISETP.NE.AND P0, PT, R7, 0x1f, PT ;  /* 0x0000001f0700780c */ /* 0x000fe20003f05270 */
[----:B------:R-:W-:-:S03]  /*c500*/  ULDC UR5, c[0x0][0xc38] ;  /* 0x00030e0000057ab9 */ /* 0x000fc60000000800 */
[----:B------:R-:W-:-:S13]  /*c510*/  ISETP.GE.OR P1, PT, R7, UR4, !P0 ;  /* 0x0000000407007c0c */ /* 0x000fda000c726670 */
[----:B------:R-:W1:Y:S08]  /*c520*/  @!P1 LDC.64 R4, c[0x0][0xc80] ;  /* 0x00032000ff049b82 */ /* 0x000e700000000a00 */
[----:B------:R-:W2:Y:S01]  /*c530*/  @!P1 LDC.64 R2, c[0x0][0xc78] ;  /* 0x00031e00ff029b82 */ /* 0x000ea20000000a00 */
[----:B-1----:R-:W-:-:S05]  /*c540*/  @!P1 IMAD.WIDE.U32 R4, R7, 0x4, R4 ;  /* 0x0000000407049825 */ /* 0x002fca00078e0004 */
[----:B------:R-:W3:Y:S01]  /*c550*/  @!P1 LDG.E R6, desc[UR50][R4.64] ;  /* 0x0000003204069981 */ /* 0x000ee2000c1e1900 */
[----:B--2---:R-:W-:-:S05]  /*c560*/  @!P1 IMAD.WIDE.U32 R2, R7, 0x4, R2 ;  /* 0x0000000407029825 */ /* 0x004fca00078e0002 */
[----:B------:R-:W3:Y:S01]  /*c570*/  @!P1 LDG.E R9, desc[UR50][R2.64] ;  /* 0x0000003202099981 */ /* 0x000ee2000c1e1900 */
[C---:B------:R-:W-:Y:S02]  /*c580*/  ISETP.NE.AND P1, PT, R7.reuse, RZ, PT ;  /* 0x000000ff0700720c */ /* 0x040fe40003f25270 */
[C---:B------:R-:W-:Y:S02]  /*c590*/  ISETP.GE.U32.AND P2, PT, R7.reuse, 0x2, PT ;  /* 0x000000020700780c */ /* 0x040fe40003f46070 */
[C---:B------:R-:W-:Y:S02]  /*c5a0*/  ISETP.GE.U32.AND P3, PT, R7.reuse, 0x4, PT ;  /* 0x000000040700780c */ /* 0x040fe40003f66070 */
[C---:B------:R-:W-:Y:S02]  /*c5b0*/  ISETP.GE.U32.AND P4, PT, R7.reuse, 0x8, PT ;  /* 0x000000080700780c */ /* 0x040fe40003f86070 */
[----:B------:R-:W-:Y:S01]  /*c5c0*/  ISETP.GE.U32.AND P5, PT, R7, 0x10, PT ;  /* 0x000000100700780c */ /* 0x000fe20003fa6070 */
[----:B------:R-:W-:Y:S01]  /*c5d0*/  UMOV UR4, URZ ;  /* 0x0000003f00047c82 */ /* 0x000fe20008000000 */
[----:B---3--:R-:W-:-:S05]  /*c5e0*/  IMAD R8, R6, R9, RZ ;  /* 0x0000000906087224 */ /* 0x008fca00078e02ff */
[----:B------:R-:W1:Y:S02]  /*c5f0*/  SHFL.UP PT, R10, R8, 0x1, RZ ;  /* 0x04200000080a7989 */ /* 0x000e6400000e00ff */
[----:B-1----:R-:W-:-:S05]  /*c600*/  SEL R11, R10, RZ, P1 ;  /* 0x000000ff0a0b7207 */ /* 0x002fca0000800000 */
[----:B------:R-:W-:-:S05]  /*c610*/  IMAD.IADD R11, R8, 0x1, R11 ;  /* 0x00000001080b7824 */ /* 0x000fca00078e020b */
        /* <DEDUP_REMOVED lines=12> */
[----:B------:R-:W1:Y:S02]  /*c6e0*/  SHFL.IDX PT, R4, R5, 0x1f, 0x1f ;  /* 0x03e01f0005047f89 */ /* 0x000e6400000e0000 */
[----:B-1----:R-:W-:-:S05]  /*c6f0*/  IMAD R8, R4, UR5, RZ ;  /* 0x0000000504087c24 */ /* 0x002fca000f8e02ff */
[----:B0-----:R-:W-:Y:S01]  /*c700*/  ISETP.GT.AND P6, PT, R8, UR6, PT ;  /* 0x0000000608007c0c */ /* 0x001fe2000bfc4270 */
[----:B------:R-:W-:-:S12]  /*c710*/  IMAD.MOV.U32 R3, RZ, RZ, R8 ;  /* 0x000000ffff037224 */ /* 0x000fd800078e0008 */
[----:B------:R-:W-:Y:S05]  /*c720*/  @P6 BRA `(.L_x_405) ;  /* 0x0000000000986947 */ /* 0x000fea0003800000 */
[----:B------:R-:W-:Y:S01]  /*c730*/  IMAD.MOV.U32 R8, RZ, RZ, R3 ;  /* 0x000000ffff087224 */ /* 0x000fe200078e0003 */
[----:B------:R-:W-:Y:S01]  /*c740*/  UMOV UR4, URZ ;  /* 0x0000003f00047c82 */ /* 0x000fe20008000000 */
[----:B------:R-:W-:-:S05]  /*c750*/  ULDC UR5, c[0x0][0xc38] ;  /* 0x00030e0000057ab9 */ /* 0x000fca0000000800 */
.L_x_407:
[----:B------:R-:W0:Y:S01]  /*c760*/  LDC R2, c[0x0][0xc3c] ;  /* 0x00030f00ff027b82 */ /* 0x000e220000000800 */
[----:B------:R-:W-:-:S06]  /*c770*/  UIADD3 UR4, UR4, 0x1f, URZ ;  /* 0x0000001f04047890 */ /* 0x000fcc000fffe03f */
[----:B0-----:R-:W-:-:S13]  /*c780*/  ISETP.LE.AND P6, PT, R2, UR4, PT ;  /* 0x0000000402007c0c */ /* 0x001fda000bfc3270 */
[----:B------:R-:W-:Y:S05]  /*c790*/  @P6 BRA `(.L_x_406) ;  /* 0x0000000400a86947 */ /* 0x000fea0003800000 */
[----:B------:R-:W-:Y:S02]  /*c7a0*/  VIADD R9, R7, UR4 ;  /* 0x0000000407097c36 */ /* 0x000fe40008000000 */
[----:B------:R-:W-:-:S03]  /*c7b0*/  IMAD.MOV.U32 R6, RZ, RZ, RZ ;  /* 0x000000ffff067224 */ /* 0x000fc600078e00ff */
[----:B------:R-:W-:-:S13]  /*c7c0*/  ISETP.GE.OR P6, PT, R9, R2, !P0 ;  /* 0x000000020900720c */ /* 0x000fda00047c6670 */
[----:B------:R-:W0:Y:S08]  /*c7d0*/  @!P6 LDC.64 R4, c[0x0][0xc80] ;  /* 0x00032000ff04eb82 */ /* 0x000e300000000a00 */
[----:B------:R-:W1:Y:S01]  /*c7e0*/  @!P6 LDC.64 R2, c[0x0][0xc78] ;  /* 0x00031e00ff02eb82 */ /* 0x000e620000000a00 */
[----:B0-----:R-:W-:-:S05]  /*c7f0*/  @!P6 IMAD.WIDE R4, R9, 0x4, R4 ;  /* 0x000000040904e825 */ /* 0x001fca00078e0204 */
[----:B------:R-:W2:Y:S01]  /*c800*/  @!P6 LDG.E R6, desc[UR50][R4.64] ;  /* 0x000000320406e981 */ /* 0x000ea2000c1e1900 */
[----:B-1----:R-:W-:-:S04]  /*c810*/  @!P6 IMAD.WIDE R2, R9, 0x4, R2 ;  /* 0x000000040902e825 */ /* 0x002fc800078e0202 */
[----:B------:R-:W-:-:S06]  /*c820*/  IMAD.MOV.U32 R9, RZ, RZ, RZ ;  /* 0x000000ffff097224 */ /* 0x000fcc00078e00ff */
[----:B------:R-:W2:Y:S02]  /*c830*/  @!P6 LDG.E R9, desc[UR50][R2.64] ;  /* 0x000000320209e981 */ /* 0x000ea4000c1e1900 */
[----:B--2---:R-:W-:-:S05]  /*c840*/  IMAD R13, R6, R9, RZ ;  /* 0x00000009060d7224 */ /* 0x004fca00078e02ff */
[----:B------:R-:W0:Y:S02]  /*c850*/  SHFL.UP PT, R10, R13, 0x1, RZ ;  /* 0x042000000d0a7989 */ /* 0x000e2400000e00ff */
[----:B0-----:R-:W-:-:S05]  /*c860*/  SEL R10, R10, RZ, P1 ;  /* 0x000000ff0a0a7207 */ /* 0x001fca0000800000 */
[----:B------:R-:W-:-:S05]  /*c870*/  IMAD.IADD R10, R13, 0x1, R10 ;  /* 0x000000010d0a7824 */ /* 0x000fca00078e020a */
        /* <DEDUP_REMOVED lines=12> */
[----:B------:R-:W0:Y:S02]  /*c940*/  SHFL.IDX PT, R2, R5, 0x1f, 0x1f ;  /* 0x03e01f0005027f89 */ /* 0x000e2400000e0000 */
[----:B0-----:R-:W-:-:S04]  /*c950*/  IMAD R3, R2, UR5, RZ ;  /* 0x0000000502037c24 */ /* 0x001fc8000f8e02ff */
[----:B------:R-:W-:-:S05]  /*c960*/  IMAD.IADD R8, R3, 0x1, R8 ;  /* 0x0000000103087824 */ /* 0x000fca00078e0208 */
[----:B------:R-:W-:-:S13]  /*c970*/  ISETP.GT.AND P6, PT, R8, UR6, PT ;  /* 0x0000000608007c0c */ /* 0x000fda000bfc4270 */
[----:B------:R-:W-:Y:S05]  /*c980*/  @!P6 BRA `(.L_x_407) ;  /* 0xfffffffc0074e947 */ /* 0x000fea000383ffff */
.L_x_405:
[----:B------:R-:W-:Y:S02]  /*c990*/  IMAD.IADD R10, R8, 0x1, -R3 ;  /* 0x00000001080a7824 */ /* 0x000fe400078e0a03 */
[----:B------:R-:W-:Y:S02]  /*c9a0*/  IMAD.MOV.U32 R24, RZ, RZ, RZ ;  /* 0x000000ffff187224 */ /* 0x000fe400078e00ff */
[----:B------:R-:W-:-:S05]  /*c9b0*/  IMAD R2, R5, UR5, R10 ;  /* 0x0000000505027c24 */ /* 0x000fca000f8e020a */
[----:B------:R-:W-:-:S13]  /*c9c0*/  ISETP.GT.AND P0, PT, R2, UR6, PT ;  /* 0x0000000602007c0c */ /* 0x000fda000bf04270 */
[----:B------:R-:W-:-:S04]  /*c9d0*/  VOTE.ANY R4, PT, !P0 ;  /* 0x0000000000047806 */ /* 0x000fc800040e0100 */
[----:B------:R-:W0:Y:S01]  /*c9e0*/  POPC R27, R4 ;  /* 0x00000004001b7309 */ /* 0x000e220000000000 */
[----:B------:R-:W-:Y:S01]  /*c9f0*/  ISETP.NE.AND P0, PT, R4, RZ, PT ;  /* 0x000000ff0400720c */ /* 0x000fe20003f05270 */
[----:B0-----:R-:W0:Y:S04]  /*ca00*/  SHFL.IDX PT, R6, R6, R27, 0x1f ;  /* 0x00001f1b06067589 */ /* 0x001e2800000e0000 */
[----:B------:R1:W2:Y:S01]  /*ca10*/  SHFL.IDX PT, R9, R9, R27, 0x1f ;  /* 0x00001f1b09097589 */ /* 0x0002a200000e0000 */
[----:B0-----:R-:W-:-:S04]  /*ca20*/  IABS R12, R6 ;  /* 0x00000006000c7213 */ /* 0x001fc80000000000 */
[----:B------:R-:W0:Y:S08]  /*ca30*/  I2F.RP R8, R12 ;  /* 0x0000000c00087306 */ /* 0x000e300000209400 */
[----:B0-----:R-:W0:Y:S02]  /*ca40*/  MUFU.RCP R8, R8 ;  /* 0x0000000800087308 */ /* 0x001e240000001000 */
[----:B0-----:R-:W-:-:S06]  /*ca50*/  VIADD R2, R8, 0xffffffe ;  /* 0x0ffffffe08027836 */ /* 0x001fcc0000000000 */
[----:B------:R-:W0:Y:S02]  /*ca60*/  F2I.FTZ.U32.TRUNC.NTZ R3, R2 ;  /* 0x0000000200037305 */ /* 0x000e24000021f000 */
[----:B0-----:R-:W-:Y:S01]  /*ca70*/  IMAD.MOV R11, RZ, RZ, -R3 ;  /* 0x000000ffff0b7224 */ /* 0x001fe200078e0a03 */
[----:B-12---:R-:W-:Y:S06]  /*ca80*/  @!P0 BRA `(.L_x_408) ;  /* 0x0000000000088947 */ /* 0x006fec0003800000 */
[----:B------:R-:W-:-:S06]  /*ca90*/  VIADD R24, R27, 0xffffffff ;  /* 0xffffffff1b187836 */ /* 0x000fcc0000000000 */
[----:B------:R0:W1:Y:S02]  /*caa0*/  SHFL.IDX PT, R24, R5, R24, 0x1f ;  /* 0x00001f1805187589 */ /* 0x00006400000e0000 */
.L_x_408:
[----:B-1----:R-:W-:Y:S01]  /*cab0*/  IMAD R24, R24, UR5, R10 ;  /* 0x0000000518187c24 */ /* 0x002fe2000f8e020a */
[----:B------:R-:W-:Y:S01]  /*cac0*/  IABS R4, R9 ;  /* 0x0000000900047213 */ /* 0x000fe20000000000 */
[----:B0-----:R-:W-:Y:S01]  /*cad0*/  IMAD.MOV.U32 R5, RZ, RZ, R11 ;  /* 0x000000ffff057224 */ /* 0x001fe200078e000b */
[----:B------:R-:W-:Y:S01]  /*cae0*/  IABS R11, R6 ;  /* 0x00000006000b7213 */ /* 0x000fe20000000000 */
[----:B------:R-:W-:Y:S01]  /*caf0*/  IMAD.MOV.U32 R2, RZ, RZ, RZ ;  /* 0x000000ffff027224 */ /* 0x000fe200078e00ff */
[----:B------:R-:W-:Y:S01]  /*cb00*/  IADD3 R25, -R24, UR6, RZ ;  /* 0x0000000618197c10 */ /* 0x000fe2000fffe1ff */
[----:B------:R-:W-:Y:S01]  /*cb10*/  IMAD R5, R5, R12, RZ ;  /* 0x0000000c05057224 */ /* 0x000fe200078e02ff */
[----:B------:R-:W0:Y:S01]  /*cb20*/  I2F.RP R8, R4 ;  /* 0x0000000400087306 */ /* 0x000e220000209400 */
[----:B------:R-:W-:Y:S01]  /*cb30*/  VIADD R27, R27, UR4 ;  /* 0x000000041b1b7c36 */ /* 0x000fe20008000000 */
[----:B------:R-:W-:Y:S01]  /*cb40*/  IABS R10, R25 ;  /* 0x00000019000a7213 */ /* 0x000fe20000000000 */
[----:B------:R-:W-:-:S04]  /*cb50*/  IMAD.HI.U32 R2, R3, R5, R2 ;  /* 0x0000000503027227 */ /* 0x000fc800078e0002 */
[----:B------:R-:W-:Y:S02]  /*cb60*/  IMAD.MOV.U32 R3, RZ, RZ, R10 ;  /* 0x000000ffff037224 */ /* 0x000fe400078e000a */
[----:B------:R-:W-:Y:S02]  /*cb70*/  IMAD.MOV R5, RZ, RZ, -R11 ;  /* 0x000000ffff057224 */ /* 0x000fe400078e0a0b */
[----:B------:R-:W-:-:S04]  /*cb80*/  IMAD.HI.U32 R2, R2, R3, RZ ;  /* 0x0000000302027227 */ /* 0x000fc800078e00ff */
[----:B------:R-:W-:Y:S01]  /*cb90*/  IMAD R3, R2, R5, R3 ;  /* 0x0000000502037224 */ /* 0x000fe200078e0203 */
[----:B0-----:R-:W0:Y:S01]  /*cba0*/  MUFU.RCP R8, R8 ;  /* 0x0000000800087308 */ /* 0x001e220000001000 */
[----:B------:R-:W-:-:S03]  /*cbb0*/  LOP3.LUT R5, R25, R6, RZ, 0x3c, !PT ;  /* 0x0000000619057212 */ /* 0x000fc600078e3cff */
[----:B------:R-:W-:Y:S02]  /*cbc0*/  ISETP.GT.U32.AND P1, PT, R12, R3, PT ;  /* 0x000000030c00720c */ /* 0x000fe40003f24070 */
[----:B------:R-:W-:-:S11]  /*cbd0*/  ISETP.GE.AND P2, PT, R5, RZ, PT ;  /* 0x000000ff0500720c */ /* 0x000fd60003f46270 */
[----:B------:R-:W-:Y:S02]  /*cbe0*/  @!P1 IMAD.IADD R3, R3, 0x1, -R12 ;  /* 0x0000000103039824 */ /* 0x000fe400078e0a0c */
[----:B0-----:R-:W-:Y:S02]  /*cbf0*/  VIADD R10, R8, 0xffffffe ;  /* 0x0ffffffe080a7836 */ /* 0x001fe40000000000 */
[----:B------:R-:W-:Y:S01]  /*cc00*/  @!P1 VIADD R2, R2, 0x1 ;  /* 0x0000000102029836 */ /* 0x000fe20000000000 */
[----:B------:R-:W-:Y:S02]  /*cc10*/  ISETP.GE.U32.AND P0, PT, R3, R12, PT ;  /* 0x0000000c0300720c */ /* 0x000fe40003f06070 */
[----:B------:R-:W0:Y:S01]  /*cc20*/  F2I.FTZ.U32.TRUNC.NTZ R3, R10 ;  /* 0x0000000a00037305 */ /* 0x000e22000021f000 */
[----:B------:R-:W-:-:S10]  /*cc30*/  ISETP.NE.AND P1, PT, R6, RZ, PT ;  /* 0x000000ff0600720c */ /* 0x000fd40003f25270 */
[----:B------:R-:W-:-:S04]  /*cc40*/  @P0 VIADD R2, R2, 0x1 ;  /* 0x0000000102020836 */ /* 0x000fc80000000000 */
[----:B------:R-:W-:Y:S01]  /*cc50*/  IMAD.MOV.U32 R8, RZ, RZ, R2 ;  /* 0x000000ffff087224 */ /* 0x000fe200078e0002 */
[----:B------:R-:W-:Y:S01]  /*cc60*/  IABS R2, R9 ;  /* 0x0000000900027213 */ /* 0x000fe20000000000 */
[----:B0-----:R-:W-:Y:S02]  /*cc70*/  IMAD.MOV R5, RZ, RZ, -R3 ;  /* 0x000000ffff057224 */ /* 0x001fe400078e0a03 */
[----:B------:R-:W-:Y:S01]  /*cc80*/  @!P2 IMAD.MOV R8, RZ, RZ, -R8 ;  /* 0x000000ffff08a224 */ /* 0x000fe200078e0a08 */
[----:B------:R-:W-:Y:S01]  /*cc90*/  @!P1 LOP3.LUT R8, RZ, R6, RZ, 0x33, !PT ;  /* 0x00000006ff089212 */ /* 0x000fe200078e33ff */
[----:B------:R-:W-:Y:S02]  /*cca0*/  IMAD.MOV R11, RZ, RZ, -R2 ;  /* 0x000000ffff0b7224 */ /* 0x000fe400078e0a02 */
[----:B------:R-:W-:Y:S01]  /*ccb0*/  IMAD R5, R5, R4, RZ ;  /* 0x0000000405057224 */ /* 0x000fe200078e02ff */
[----:B------:R-:W-:Y:S01]  /*ccc0*/  IABS R10, R8 ;  /* 0x00000008000a7213 */ /* 0x000fe20000000000 */
[----:B------:R-:W-:-:S02]  /*ccd0*/  IMAD.MOV.U32 R2, RZ, RZ, RZ ;  /* 0x000000ffff027224 */ /* 0x000fc400078e00ff */
[----:B------:R-:W-:Y:S02]  /*cce0*/  IMAD R6, R6, R8, RZ ;  /* 0x0000000806067224 */ /* 0x000fe400078e02ff */
[----:B------:R-:W-:-:S04]  /*ccf0*/  IMAD.HI.U32 R2, R3, R5, R2 ;  /* 0x0000000503027227 */ /* 0x000fc800078e0002 */
[----:B------:R-:W-:Y:S02]  /*cd00*/  IMAD.MOV.U32 R3, RZ, RZ, R10 ;  /* 0x000000ffff037224 */ /* 0x000fe400078e000a */
[----:B------:R-:W-:Y:S02]  /*cd10*/  IMAD.MOV.U32 R5, RZ, RZ, R11 ;  /* 0x000000ffff057224 */ /* 0x000fe400078e000b */
[----:B------:R-:W-:-:S04]  /*cd20*/  IMAD.HI.U32 R2, R2, R3, RZ ;  /* 0x0000000302027227 */ /* 0x000fc800078e00ff */
[----:B------:R-:W-:Y:S02]  /*cd30*/  IMAD R3, R2, R5, R3 ;  /* 0x0000000502037224 */ /* 0x000fe400078e0203 */
[----:B------:R-:W-:-:S03]  /*cd40*/  IMAD.IADD R25, R25, 0x1, -R6 ;  /* 0x0000000119197824 */ /* 0x000fc600078e0a06 */
[----:B------:R-:W-:-:S13]  /*cd50*/  ISETP.GT.U32.AND P1, PT, R4, R3, PT ;  /* 0x000000030400720c */ /* 0x000fda0003f24070 */
[----:B------:R-:W-:Y:S02]  /*cd60*/  @!P1 IMAD.IADD R3, R3, 0x1, -R4 ;  /* 0x0000000103039824 */ /* 0x000fe400078e0a04 */
[----:B------:R-:W-:Y:S01]  /*cd70*/  @!P1 VIADD R2, R2, 0x1 ;  /* 0x0000000102029836 */ /* 0x000fe20000000000 */
[----:B------:R-:W-:Y:S02]  /*cd80*/  ISETP.NE.AND P1, PT, R9, RZ, PT ;  /* 0x000000ff0900720c */ /* 0x000fe40003f25270 */
[----:B------:R-:W-:Y:S02]  /*cd90*/  ISETP.GE.U32.AND P0, PT, R3, R4, PT ;  /* 0x000000040300720c */ /* 0x000fe40003f06070 */
[----:B------:R-:W-:-:S04]  /*cda0*/  LOP3.LUT R3, R8, R9, RZ, 0x3c, !PT ;  /* 0x0000000908037212 */ /* 0x000fc800078e3cff */
[----:B------:R-:W-:-:S07]  /*cdb0*/  ISETP.GE.AND P2, PT, R3, RZ, PT ;  /* 0x000000ff0300720c */ /* 0x000fce0003f46270 */
[----:B------:R-:W-:-:S06]  /*cdc0*/  @P0 VIADD R2, R2, 0x1 ;  /* 0x0000000102020836 */ /* 0x000fcc0000000000 */
[----:B------:R-:W-:Y:S01]  /*cdd0*/  @!P2 IMAD.MOV R2, RZ, RZ, -R2 ;  /* 0x000000ffff02a224 */ /* 0x000fe200078e0a02 */
[----:B------:R-:W-:-:S05]  /*cde0*/  @!P1 LOP3.LUT R2, RZ, R9, RZ, 0x33, !PT ;  /* 0x00000009ff029212 */ /* 0x000fca00078e33ff */
[----:B------:R-:W-:-:S04]  /*cdf0*/  IMAD.MOV R26, RZ, RZ, -R2 ;  /* 0x000000ffff1a7224 */ /* 0x000fc800078e0a02 */
[C---:B------:R-:W-:Y:S02]  /*ce00*/  IMAD R26, R9.reuse, R26, R8 ;  /* 0x0000001a091a7224 */ /* 0x040fe400078e0208 */
[----:B------:R-:W-:-:S04]  /*ce10*/  IMAD R9, R9, 0x1000000, R2 ;  /* 0x0100000009097824 */ /* 0x000fc800078e0202 */
[----:B------:R-:W-:Y:S01]  /*ce20*/  IMAD R26, R26, 0x10000, R9 ;  /* 0x000100001a1a7824 */ /* 0x000fe200078e0209 */
[----:B------:R-:W-:Y:S06]  /*ce30*/  BRA `(.L_x_409) ;  /* 0x0000000000147947 */ /* 0x000fec0003800000 */
.L_x_406:
[----:B------:R-:W-:Y:S01]  /*ce40*/  ULDC UR4, c[0x0][0xc3c] ;  /* 0x00030f0000047ab9 */ /* 0x000fe20000000800 */
[----:B------:R-:W-:Y:S02]  /*ce50*/  IMAD.MOV.U32 R25, RZ, RZ, RZ ;  /* 0x000000ffff197224 */ /* 0x000fe400078e00ff */
[----:B------:R-:W-:Y:S02]  /*ce60*/  IMAD.U32 R24, RZ, RZ, UR6 ;  /* 0x00000006ff187e24 */ /* 0x000fe4000f8e00ff */
[----:B------:R-:W-:Y:S02]  /*ce70*/  IMAD.MOV.U32 R26, RZ, RZ, RZ ;  /* 0x000000ffff1a7224 */ /* 0x000fe400078e00ff */
[----:B------:R-:W-:-:S07]  /*ce80*/  IMAD.U32 R27, RZ, RZ, UR4 ;  /* 0x00000004ff1b7e24 */ /* 0x000fce000f8e00ff */
.L_x_409:
[----:B------:R-:W-:-:S13]  /*ce90*/  ISETP.NE.AND P0, PT, R7, RZ, PT ;  /* 0x000000ff0700720c */ /* 0x000fda0003f05270 */
[----:B------:R-:W0:Y:S01]  /*cea0*/  @!P0 S2R R3, SR_CgaCtaId ;  /* 0x0000000000038919 */ /* 0x000e220000008800 */
[----:B------:R-:W-:-:S04]  /*ceb0*/  @!P0 MOV R2, 0x400 ;  /* 0x0000040000028802 */ /* 0x000fc80000000f00 */
[----:B0-----:R-:W-:-:S05]  /*cec0*/  @!P0 LEA R2, R3, R2, 0x18 ;  /* 0x0000000203028211 */ /* 0x001fca00078ec0ff */
[----:B------:R1:W-:Y:S01]  /*ced0*/  @!P0 STS.128 [R2+0x28cd0], R24 ;  /* 0x028cd01802008388 */ /* 0x0003e20000000c00 */
[----:B------:R-:W-:Y:S06]  /*cee0*/  BAR.ARV 0x5, 0x180 ;  /* 0x0146000000007b1d */ /* 0x000fec0000002000 */
.L_x_404:
[----:B------:R2:W-:Y:S01]  /*cef0*/  STL [R1+0x24], RZ ;  /* 0x000024ff01007387 */ /* 0x0005e20000100800 */
[----:B------:R-:W-:Y:S01]  /*cf00*/  ULDC UR4, c[0x0][0xc3c] ;  /* 0x00030f0000047ab9 */ /* 0x000fe20000000800 */
[----:B------:R-:W-:Y:S01]  /*cf10*/  IMAD.MOV.U32 R22, RZ, RZ, 0x1 ;  /* 0x00000001ff167424 */ /* 0x000fe200078e00ff */
[----:B0-----:R-:W-:Y:S01]  /*cf20*/  ISETP.GE.AND P0, PT, R27, UR4, PT ;  /* 0x000000041b007c0c */ /* 0x001fe2000bf06270 */
[----:B------:R-:W-:-:S12]  /*cf30*/  IMAD.MOV.U32 R18, RZ, RZ, RZ ;  /* 0x000000ffff127224 */ /* 0x000fd800078e00ff */
[----:B--2---:R-:W-:Y:S05]  /*cf40*/  @P0 BRA `(.L_x_410) ;  /* 0x0000004800b80947 */ /* 0x004fea0003800000 */
[----:B------:R-:W0:Y:S01]  /*cf50*/  S2UR UR5, SR_CgaCtaId ;  /* 0x00000000000579c3 */ /* 0x000e220000008800 */
[C---:B-1----:R-:W-:Y:S01]  /*cf60*/  IMAD.SHL.U32 R2, R0.reuse, 0x8, RZ ;  /* 0x0000000800027824 */ /* 0x042fe200078e00ff */
[----:B------:R-:W-:Y:S01]  /*cf70*/  UMOV UR4, 0x400 ;  /* 0x0000040000047882 */ /* 0x000fe20000000000 */
[C---:B------:R-:W-:Y:S01]  /*cf80*/  LOP3.LUT R4, R0.reuse, 0x7f, RZ, 0xc0, !PT ;  /* 0x0000007f00047812 */ /* 0x040fe200078ec0ff */
[----:B------:R-:W-:Y:S01]  /*cf90*/  IMAD.SHL.U32 R5, R0, 0x10, RZ ;  /* 0x0000001000057824 */ /* 0x000fe200078e00ff */
[----:B------:R1:W-:Y:S01]  /*cfa0*/  STL [R1+0x24], RZ ;  /* 0x000024ff01007387 */ /* 0x0003e20000100800 */
[C---:B------:R-:W-:Y:S01]  /*cfb0*/  LOP3.LUT R3, R2.reuse, 0x1f8, RZ, 0xc0, !PT ;  /* 0x000001f802037812 */ /* 0x040fe200078ec0ff */
[----:B------:R-:W-:Y:S01]  /*cfc0*/  BSSY B8, `(.L_x_410) ;  /* 0x00004a6000087945 */ /* 0x000fe20003800000 */
[----:B------:R-:W-:Y:S01]  /*cfd0*/  SHF.R.U32.HI R36, RZ, 0x3, R4 ;  /* 0x00000003ff247819 */ /* 0x000fe20000011604 */
[----:B------:R-:W-:Y:S01]  /*cfe0*/  IMAD.MOV.U32 R22, RZ, RZ, 0x1 ;  /* 0x00000001ff167424 */ /* 0x000fe200078e00ff */
[----:B------:R-:W-:Y:S01]  /*cff0*/  LOP3.LUT R3, R3, 0x38, R0, 0x78, !PT ;  /* 0x0000003803037812 */ /* 0x000fe200078e7800 */
[----:B------:R-:W-:Y:S01]  /*d000*/  IMAD.MOV.U32 R18, RZ, RZ, RZ ;  /* 0x000000ffff127224 */ /* 0x000fe200078e00ff */
[----:B------:R-:W-:Y:S01]  /*d010*/  LOP3.LUT R0, R2, 0x38, RZ, 0xc0, !PT ;  /* 0x0000003802007812 */ /* 0x000fe200078ec0ff */
[----:B------:R-:W-:Y:S01]  /*d020*/  ULOP3.LUT UR36, UR37, 0x2, URZ, 0xfc, !UPT ;  /* 0x0000000225247892 */ /* 0x000fe2000f8efc3f */
[----:B------:R-:W-:Y:S01]  /*d030*/  LOP3.LUT R33, R3, 0x200, R2, 0xf8, !PT ;  /* 0x0000020003217812 */ /* 0x000fe200078ef802 */
[----:B------:R-:W-:Y:S01]  /*d040*/  ULDC UR38, c[0x0][0xc] ;  /* 0x0000030000267ab9 */ /* 0x000fe20000000800 */
[----:B------:R-:W-:-:S02]  /*d050*/  LOP3.LUT R3, R36, 0x70, R5, 0xf8, !PT ;  /* 0x0000007024037812 */ /* 0x000fc400078ef805 */
[C---:B------:R-:W-:Y:S02]  /*d060*/  LOP3.LUT R2, R0.reuse, 0x40, RZ, 0xfc, !PT ;  /* 0x0000004000027812 */ /* 0x040fe400078efcff */
[C---:B------:R-:W-:Y:S02]  /*d070*/  LOP3.LUT R4, R0.reuse, 0x80, RZ, 0xfc, !PT ;  /* 0x0000008000047812 */ /* 0x040fe400078efcff */
[C---:B------:R-:W-:Y:S01]  /*d080*/  LOP3.LUT R3, R0.reuse, 0xc0, RZ, 0xfc, !PT ;  /* 0x000000c000037812 */ /* 0x040fe200078efcff */
[----:B0-----:R-:W-:Y:S01]  /*d090*/  ULEA UR4, UR5, UR4, 0x18 ;  /* 0x0000000405047291 */ /* 0x001fe2000f8ec03f */
[C---:B------:R-:W-:Y:S02]  /*d0a0*/  LOP3.LUT R2, R0.reuse, 0x100, RZ, 0xfc, !PT ;  /* 0x0000010000027812 */ /* 0x040fe400078efcff */
[C---:B------:R-:W-:Y:S02]  /*d0b0*/  LOP3.LUT R4, R0.reuse, 0x140, RZ, 0xfc, !PT ;  /* 0x0000014000047812 */ /* 0x040fe400078efcff */
[C---:B------:R-:W-:Y:S01]  /*d0c0*/  LOP3.LUT R3, R0.reuse, 0x180, RZ, 0xfc, !PT ;  /* 0x0000018000037812 */ /* 0x040fe200078efcff */
[----:B------:R-:W-:Y:S01]  /*d0d0*/  IMAD.U32 R17, RZ, RZ, UR4 ;  /* 0x00000004ff117e24 */ /* 0x000fe2000f8e00ff */
[----:B------:R-:W-:-:S03]  /*d0e0*/  LOP3.LUT R2, R0, 0x1c0, RZ, 0xfc, !PT ;  /* 0x000001c000027812 */ /* 0x000fc600078efcff */
[----:B------:R-:W-:-:S05]  /*d0f0*/  IMAD R0, R33, 0x2, R17 ;  /* 0x0000000221007824 */ /* 0x000fca00078e0211 */
[----:B------:R1:W-:Y:S02]  /*d100*/  STL [R1+0x2c], R0 ;  /* 0x00002c0001007387 */ /* 0x0003e40000100800 */
.L_x_471:
[----:B------:R-:W0:Y:S02]  /*d110*/  LDC.64 R2, c[0x0][0xc88] ;  /* 0x00032200ff027b82 */ /* 0x000e240000000a00 */
[----:B0-----:R-:W-:-:S05]  /*d120*/  IMAD.WIDE R2, R27, 0x4, R2 ;  /* 0x000000041b027825 */ /* 0x001fca00078e0202 */
[----:B-1----:R-:W1:Y:S01]  /*d130*/  LDG.E R29, desc[UR50][R2.64] ;  /* 0x00000032021d7981 */ /* 0x002e62000c1e1900 */
[----:B------:R-:W-:Y:S05]  /*d140*/  YIELD ;  /* 0x0000000000007946 */ /* 0x000fea0003800000 */
[----:B------:R-:W-:Y:S01]  /*d150*/  ULDC.64 UR4, c[0x0][0xa28] ;  /* 0x00028a0000047ab9 */ /* 0x000fe20000000a00 */
[----:B------:R-:W-:Y:S01]  /*d160*/  IMAD.MOV.U32 R31, RZ, RZ, RZ ;  /* 0x000000ffff1f7224 */ /* 0x000fe200078e00ff */
[----:B------:R-:W-:Y:S01]  /*d170*/  ISETP.NE.U32.AND P0, PT, RZ, UR4, PT ;  /* 0x00000004ff007c0c */ /* 0x000fe2000bf05070 */
[----:B------:R-:W-:-:S03]  /*d180*/  ULDC.64 UR6, c[0x0][0xa18] ;  /* 0x0002860000067ab9 */ /* 0x000fc60000000a00 */
[----:B------:R-:W-:Y:S01]  /*d190*/  ISETP.NE.AND.EX P0, PT, RZ, UR5, PT, P0 ;  /* 0x00000005ff007c0c */ /* 0x000fe2000bf05300 */
[----:B------:R-:W-:Y:S01]  /*d1a0*/  IMAD.MOV.U32 R37, RZ, RZ, RZ ;  /* 0x000000ffff257224 */ /* 0x000fe200078e00ff */
[----:B-1----:R-:W-:-:S11]  /*d1b0*/  SHF.R.S32.HI R0, RZ, 0x1f, R29 ;  /* 0x0000001fff007819 */ /* 0x002fd6000001141d */
[C---:B------:R-:W-:Y:S01]  /*d1c0*/  @P0 LEA R2, P1, R29.reuse, UR4, 0x2 ;  /* 0x000000041d020c11 */ /* 0x040fe2000f8210ff */
[C---:B------:R-:W-:Y:S01]  /*d1d0*/  IMAD.SHL.U32 R19, R29.reuse, 0x4, RZ ;  /* 0x000000041d137824 */ /* 0x040fe200078e00ff */
[C-C-:B------:R-:W-:Y:S01]  /*d1e0*/  SHF.L.U64.HI R32, R29.reuse, 0x2, R0.reuse ;  /* 0x000000021d207819 */ /* 0x140fe20000010200 */
[----:B------:R0:W-:Y:S01]  /*d1f0*/  STL [R1+0x4], R0 ;  /* 0x0000040001007387 */ /* 0x0001e20000100800 */
[----:B------:R-:W-:Y:S01]  /*d200*/  @P0 LEA.HI.X R3, R29, UR5, R0, 0x2, P1 ;  /* 0x000000051d030c11 */ /* 0x000fe200088f1400 */
[----:B------:R-:W-:-:S04]  /*d210*/  ULDC.64 UR4, c[0x0][0xa00] ;  /* 0x0002800000047ab9 */ /* 0x000fc80000000a00 */
[----:B------:R1:W5:Y:S01]  /*d220*/  @P0 LDG.E R31, desc[UR50][R2.64] ;  /* 0x00000032021f0981 */ /* 0x000362000c1e1900 */
[----:B------:R-:W-:Y:S02]  /*d230*/  ISETP.NE.U32.AND P0, PT, RZ, UR4, PT ;  /* 0x00000004ff007c0c */ /* 0x000fe4000bf05070 */
[----:B------:R-:W-:Y:S02]  /*d240*/  LOP3.LUT R16, R16, 0xfffffeff, RZ, 0xc0, !PT ;  /* 0xfffffeff10107812 */ /* 0x000fe400078ec0ff */
[----:B------:R-:W-:Y:S02]  /*d250*/  ISETP.NE.AND.EX P2, PT, RZ, UR5, PT, P0 ;  /* 0x00000005ff007c0c */ /* 0x000fe4000bf45300 */
[----:B------:R-:W-:Y:S02]  /*d260*/  ISETP.NE.U32.AND P0, PT, RZ, UR6, PT ;  /* 0x00000006ff007c0c */ /* 0x000fe4000bf05070 */
[----:B-1----:R-:W-:Y:S02]  /*d270*/  IADD3 R2, P1, R19, UR4, RZ ;  /* 0x0000000413027c10 */ /* 0x002fe4000ff3e0ff */
[----:B------:R-:W-:-:S02]  /*d280*/  ISETP.NE.AND.EX P0, PT, RZ, UR7, PT, P0 ;  /* 0x00000007ff007c0c */ /* 0x000fc4000bf05300 */
[----:B------:R-:W-:Y:S01]  /*d290*/  IADD3.X R3, R32, UR5, RZ, P1, !PT ;  /* 0x0000000520037c10 */ /* 0x000fe20008ffe4ff */
[----:B------:R-:W-:-:S04]  /*d2a0*/  ULDC.64 UR4, c[0x0][0x418] ;  /* 0x0001060000047ab9 */ /* 0x000fc80000000a00 */
[----:B------:R-:W-:Y:S01]  /*d2b0*/  @P2 LOP3.LUT R16, R16, 0x100, RZ, 0xfc, !PT ;  /* 0x0000010010102812 */ /* 0x000fe200078efcff */
[----:B------:R1:W5:Y:S05]  /*d2c0*/  @P2 LDG.E R37, desc[UR50][R2.64] ;  /* 0x0000003202252981 */ /* 0x00036a000c1e1900 */
[----:B------:R-:W-:-:S04]  /*d2d0*/  @P0 IADD3 R4, P1, R19, UR6, RZ ;  /* 0x0000000613040c10 */ /* 0x000fc8000ff3e0ff */
[----:B------:R-:W-:-:S05]  /*d2e0*/  @P0 IADD3.X R5, R32, UR7, RZ, P1, !PT ;  /* 0x0000000720050c10 */ /* 0x000fca0008ffe4ff */
[----:B0-2---:R-:W2:Y:S01]  /*d2f0*/  @P0 LDG.E R0, desc[UR50][R4.64] ;  /* 0x0000003204000981 */ /* 0x005ea2000c1e1900 */
[----:B------:R-:W-:-:S03]  /*d300*/  UISETP.NE.U32.AND UP0, UPT, UR4, URZ, UPT ;  /* 0x0000003f0400728c */ /* 0x000fc6000bf05070 */
[----:B------:R-:W-:Y:S01]  /*d310*/  ULDC UR4, c[0x0][0x424] ;  /* 0x0001090000047ab9 */ /* 0x000fe20000000800 */
[----:B------:R-:W-:-:S03]  /*d320*/  UISETP.NE.AND.EX UP0, UPT, UR5, URZ, UPT, UP0 ;  /* 0x0000003f0500728c */ /* 0x000fc6000bf05300 */
[----:B------:R-:W-:Y:S01]  /*d330*/  ULDC UR5, c[0x0][0x2f0] ;  /* 0x0000bc0000057ab9 */ /* 0x000fe20000000800 */
[----:B------:R-:W-:-:S04]  /*d340*/  USEL UR4, UR4, 0x1, UP0 ;  /* 0x0000000104047887 */ /* 0x000fc80008000000 */
[----:B------:R-:W-:-:S06]  /*d350*/  UIMAD UR4, UR4, UR5, URZ ;  /* 0x00000005040472a4 */ /* 0x000fcc000f8e023f */
[----:B------:R-:W-:Y:S01]  /*d360*/  IMAD.U32 R28, RZ, RZ, UR4 ;  /* 0x00000004ff1c7e24 */ /* 0x000fe2000f8e00ff */
[----:B--2---:R1:W-:Y:S01]  /*d370*/  @P0 STL [R1+0x8], R0 ;  /* 0x0000080001000387 */ /* 0x0043e20000100800 */
[----:B---34-:R-:W-:Y:S05]  /*d380*/  @P0 BRA `(.L_x_411) ;  /* 0x0000000000200947 */ /* 0x018fea0003800000 */
[----:B------:R-:W-:Y:S02]  /*d390*/  ULDC UR4, c[0x0][0x288] ;  /* 0x0000a20000047ab9 */ /* 0x000fe40000000800 */
[----:B-1----:R-:W-:-:S05]  /*d3a0*/  IMAD.U32 R0, RZ, RZ, UR4 ;  /* 0x00000004ff007e24 */ /* 0x002fca000f8e00ff */
[----:B------:R0:W-:Y:S01]  /*d3b0*/  STL [R1+0x8], R0 ;  /* 0x0000080001007387 */ /* 0x0001e20000100800 */
[----:B------:R-:W-:Y:S05]  /*d3c0*/  @!P2 BRA `(.L_x_411) ;  /* 0x000000000010a947 */ /* 0x000fea0003800000 */
[----:B------:R-:W2:Y:S04]  /*d3d0*/  LDG.E R5, desc[UR50][R2.64] ;  /* 0x0000003202057981 */ /* 0x000ea8000c1e1900 */
[----:B0-----:R-:W2:Y:S02]  /*d3e0*/  LDG.E R0, desc[UR50][R2.64+0x4] ;  /* 0x0000043202007981 */ /* 0x001ea4000c1e1900 */
[----:B--2---:R-:W-:-:S05]  /*d3f0*/  IMAD.IADD R0, R0, 0x1, -R5 ;  /* 0x0000000100007824 */ /* 0x004fca00078e0a05 */
[----:B------:R2:W-:Y:S02]  /*d400*/  STL [R1+0x8], R0 ;  /* 0x0000080001007387 */ /* 0x0005e40000100800 */
.L_x_411:
[----:B------:R-:W-:Y:S01]  /*d410*/  ULDC.64 UR4, c[0x0][0xa20] ;  /* 0x0002880000047ab9 */ /* 0x000fe20000000a00 */
[----:B------:R-:W-:Y:S01]  /*d420*/  IMAD.MOV.U32 R23, RZ, RZ, R29 ;  /* 0x000000ffff177224 */ /* 0x000fe200078e001d */
[----:B------:R-:W-:-:S04]  /*d430*/  ISETP.NE.U32.AND P0, PT, RZ, UR4, PT ;  /* 0x00000004ff007c0c */ /* 0x000fc8000bf05070 */
[----:B------:R-:W-:-:S13]  /*d440*/  ISETP.NE.AND.EX P0, PT, RZ, UR5, PT, P0 ;  /* 0x00000005ff007c0c */ /* 0x000fda000bf05300 */
[----:B------:R-:W-:Y:S05]  /*d450*/  @!P0 BRA `(.L_x_412) ;  /* 0x0000000000108947 */ /* 0x000fea0003800000 */
[----:B-1----:R-:W-:-:S04]  /*d460*/  IADD3 R2, P0, R19, UR4, RZ ;  /* 0x0000000413027c10 */ /* 0x002fc8000ff1e0ff */
[----:B------:R-:W-:-:S05]  /*d470*/  IADD3.X R3, R32, UR5, RZ, P0, !PT ;  /* 0x0000000520037c10 */ /* 0x000fca00087fe4ff */
[----:B------:R1:W5:Y:S01]  /*d480*/  LDG.E R28, desc[UR50][R2.64] ;  /* 0x00000032021c7981 */ /* 0x000362000c1e1900 */
[----:B------:R-:W-:Y:S05]  /*d490*/  BRA `(.L_x_413) ;  /* 0x0000000000247947 */ /* 0x000fea0003800000 */
.L_x_412:
[----:B------:R-:W-:Y:S02]  /*d4a0*/  ULDC.64 UR4, c[0x0][0xa08] ;  /* 0x0002820000047ab9 */ /* 0x000fe40000000a00 */
[----:B------:R-:W-:-:S04]  /*d4b0*/  ISETP.NE.U32.AND P0, PT, RZ, UR4, PT ;  /* 0x00000004ff007c0c */ /* 0x000fc8000bf05070 */
[----:B------:R-:W-:-:S13]  /*d4c0*/  ISETP.NE.AND.EX P0, PT, RZ, UR5, PT, P0 ;  /* 0x00000005ff007c0c */ /* 0x000fda000bf05300 */
[----:B------:R-:W-:Y:S05]  /*d4d0*/  @!P0 BRA `(.L_x_413) ;  /* 0x0000000000148947 */ /* 0x000fea0003800000 */
[----:B-1----:R-:W1:Y:S02]  /*d4e0*/  LDC.64 R2, c[0x0][0xa08] ;  /* 0x00028200ff027b82 */ /* 0x002e640000000a00 */
[----:B-1----:R-:W-:-:S05]  /*d4f0*/  IMAD.WIDE R2, R23, 0x4, R2 ;  /* 0x0000000417027825 */ /* 0x002fca00078e0202 */
[----:B------:R-:W3:Y:S04]  /*d500*/  LDG.E R28, desc[UR50][R2.64] ;  /* 0x00000032021c7981 */ /* 0x000ee8000c1e1900 */
[----:B------:R-:W3:Y:S02]  /*d510*/  LDG.E R5, desc[UR50][R2.64+0x4] ;  /* 0x0000043202057981 */ /* 0x000ee4000c1e1900 */
[----:B---3--:R-:W-:-:S07]  /*d520*/  IMAD.IADD R28, R5, 0x1, -R28 ;  /* 0x00000001051c7824 */ /* 0x008fce00078e0a1c */
.L_x_413:
[----:B-----5:R-:W-:Y:S01]  /*d530*/  IMAD.IADD R28, R28, 0x1, -R31 ;  /* 0x000000011c1c7824 */ /* 0x020fe200078e0a1f */
[C---:B012---:R-:W-:Y:S01]  /*d540*/  LOP3.LUT R0, R26.reuse, 0xff000000, RZ, 0xc0, !PT ;  /* 0xff0000001a007812 */ /* 0x047fe200078ec0ff */
[----:B------:R-:W-:Y:S01]  /*d550*/  BSSY B0, `(.L_x_414) ;  /* 0x0000028000007945 */ /* 0x000fe20003800000 */
[----:B------:R-:W-:Y:S02]  /*d560*/  LOP3.LUT R4, R26, 0xff0000, RZ, 0xc0, !PT ;  /* 0x00ff00001a047812 */ /* 0x000fe400078ec0ff */
[C---:B------:R-:W-:Y:S02]  /*d570*/  ISETP.GE.AND P0, PT, R28.reuse, 0x1, PT ;  /* 0x000000011c00780c */ /* 0x040fe40003f06270 */
[----:B------:R-:W-:Y:S01]  /*d580*/  SHF.R.U32.HI R3, RZ, 0x8, R0 ;  /* 0x00000008ff037819 */ /* 0x000fe20000011600 */
[----:B------:R-:W-:-:S03]  /*d590*/  VIADD R0, R28, 0x3f ;  /* 0x0000003f1c007836 */ /* 0x000fc60000000000 */
[----:B------:R-:W-:Y:S02]  /*d5a0*/  LEA.HI R4, R4, R3, RZ, 0x10 ;  /* 0x0000000304047211 */ /* 0x000fe400078f80ff */
[----:B------:R-:W-:-:S04]  /*d5b0*/  SHF.R.S32.HI R3, RZ, 0x1f, R0 ;  /* 0x0000001fff037819 */ /* 0x000fc80000011400 */
[----:B------:R-:W-:Y:S01]  /*d5c0*/  LEA.HI R0, R3, R0, RZ, 0x6 ;  /* 0x0000000003007211 */ /* 0x000fe200078f30ff */
[----:B------:R-:W-:-:S03]  /*d5d0*/  IMAD.MOV.U32 R3, RZ, RZ, RZ ;  /* 0x000000ffff037224 */ /* 0x000fc600078e00ff */
[----:B------:R-:W-:Y:S01]  /*d5e0*/  SHF.R.S32.HI R0, RZ, 0x6, R0 ;  /* 0x00000006ff007819 */ /* 0x000fe20000011400 */
[----:B------:R-:W-:Y:S06]  /*d5f0*/  @!P0 BRA `(.L_x_415) ;  /* 0x0000000000748947 */ /* 0x000fec0003800000 */
[----:B------:R-:W-:-:S04]  /*d600*/  SHF.R.U32.HI R5, RZ, 0x10, R4 ;  /* 0x00000010ff057819 */ /* 0x000fc80000011604 */
[----:B------:R-:W-:-:S13]  /*d610*/  ISETP.NE.AND P0, PT, R5, RZ, PT ;  /* 0x000000ff0500720c */ /* 0x000fda0003f05270 */
[----:B------:R-:W0:Y:S02]  /*d620*/  @!P0 LDC R5, c[0x0][0x9f0] ;  /* 0x00027c00ff058b82 */ /* 0x000e240000000800 */
[----:B0-----:R-:W-:Y:S02]  /*d630*/  IABS R7, R5 ;  /* 0x0000000500077213 */ /* 0x001fe40000000000 */
[----:B------:R-:W-:Y:S02]  /*d640*/  IADD3 R6, R5, -0x1, R0 ;  /* 0xffffffff05067810 */ /* 0x000fe40007ffe000 */
[----:B------:R-:W0:Y:S08]  /*d650*/  I2F.RP R2, R7 ;  /* 0x0000000700027306 */ /* 0x000e300000209400 */
[----:B0-----:R-:W0:Y:S02]  /*d660*/  MUFU.RCP R2, R2 ;  /* 0x0000000200027308 */ /* 0x001e240000001000 */
[----:B0-----:R-:W-:-:S06]  /*d670*/  VIADD R2, R2, 0xffffffe ;  /* 0x0ffffffe02027836 */ /* 0x001fcc0000000000 */
[----:B------:R0:W1:Y:S02]  /*d680*/  F2I.FTZ.U32.TRUNC.NTZ R3, R2 ;  /* 0x0000000200037305 */ /* 0x000064000021f000 */
[----:B0-----:R-:W-:-:S04]  /*d690*/  LOP3.LUT R2, R6, R5, RZ, 0x3c, !PT ;  /* 0x0000000506027212 */ /* 0x001fc800078e3cff */
[----:B------:R-:W-:Y:S01]  /*d6a0*/  ISETP.GE.AND P2, PT, R2, RZ, PT ;  /* 0x000000ff0200720c */ /* 0x000fe20003f46270 */
[----:B-1----:R-:W-:-:S04]  /*d6b0*/  IMAD.MOV R2, RZ, RZ, -R3 ;  /* 0x000000ffff027224 */ /* 0x002fc800078e0a03 */
[----:B------:R-:W-:Y:S02]  /*d6c0*/  IMAD R8, R2, R7, RZ ;  /* 0x0000000702087224 */ /* 0x000fe400078e02ff */
[----:B------:R-:W-:-:S04]  /*d6d0*/  IMAD.MOV.U32 R2, RZ, RZ, RZ ;  /* 0x000000ffff027224 */ /* 0x000fc800078e00ff */
[----:B------:R-:W-:Y:S01]  /*d6e0*/  IMAD.HI.U32 R8, R3, R8, R2 ;  /* 0x0000000803087227 */ /* 0x000fe200078e0002 */
[----:B------:R-:W-:Y:S02]  /*d6f0*/  IABS R2, R6 ;  /* 0x0000000600027213 */ /* 0x000fe40000000000 */
[----:B------:R-:W-:-:S03]  /*d700*/  IABS R3, R5 ;  /* 0x0000000500037213 */ /* 0x000fc60000000000 */
[----:B------:R-:W-:-:S04]  /*d710*/  IMAD.HI.U32 R8, R8, R2, RZ ;  /* 0x0000000208087227 */ /* 0x000fc800078e00ff */
[----:B------:R-:W-:-:S04]  /*d720*/  IMAD.MOV R3, RZ, RZ, -R3 ;  /* 0x000000ffff037224 */ /* 0x000fc800078e0a03 */
[----:B------:R-:W-:-:S05]  /*d730*/  IMAD R2, R8, R3, R2 ;  /* 0x0000000308027224 */ /* 0x000fca00078e0202 */
[----:B------:R-:W-:-:S13]  /*d740*/  ISETP.GT.U32.AND P1, PT, R7, R2, PT ;  /* 0x000000020700720c */ /* 0x000fda0003f24070 */
[----:B------:R-:W-:Y:S02]  /*d750*/  @!P1 IMAD.IADD R2, R2, 0x1, -R7 ;  /* 0x0000000102029824 */ /* 0x000fe400078e0a07 */
[----:B------:R-:W-:Y:S01]  /*d760*/  @!P1 VIADD R8, R8, 0x1 ;  /* 0x0000000108089836 */ /* 0x000fe20000000000 */
[----:B------:R-:W-:Y:S02]  /*d770*/  ISETP.NE.AND P1, PT, R5, RZ, PT ;  /* 0x000000ff0500720c */ /* 0x000fe40003f25270 */
[----:B------:R-:W-:-:S13]  /*d780*/  ISETP.GE.U32.AND P0, PT, R2, R7, PT ;  /* 0x000000070200720c */ /* 0x000fda0003f06070 */
[----:B------:R-:W-:-:S04]  /*d790*/  @P0 VIADD R8, R8, 0x1 ;  /* 0x0000000108080836 */ /* 0x000fc80000000000 */
[----:B------:R-:W-:-:S04]  /*d7a0*/  IMAD.MOV.U32 R3, RZ, RZ, R8 ;  /* 0x000000ffff037224 */ /* 0x000fc800078e0008 */
[----:B------:R-:W-:Y:S01]  /*d7b0*/  @!P2 IMAD.MOV R3, RZ, RZ, -R3 ;  /* 0x000000ffff03a224 */ /* 0x000fe200078e0a03 */
[----:B------:R-:W-:-:S07]  /*d7c0*/  @!P1 LOP3.LUT R3, RZ, R5, RZ, 0x33, !PT ;  /* 0x00000005ff039212 */ /* 0x000fce00078e33ff */
.L_x_415:
[----:B------:R-:W-:Y:S05]  /*d7d0*/  BSYNC B0 ;  /* 0x0000000000007941 */ /* 0x000fea0003800000 */
.L_x_414:
[----:B------:R-:W-:Y:S01]  /*d7e0*/  LOP3.LUT R30, R4, 0xff, RZ, 0xc0, !PT ;  /* 0x000000ff041e7812 */ /* 0x000fe200078ec0ff */
[----:B------:R-:W-:Y:S04]  /*d7f0*/  BSSY B7, `(.L_x_416) ;  /* 0x0000360000077945 */ /* 0x000fe80003800000 */
[----:B------:R-:W-:-:S05]  /*d800*/  IMAD R30, R30, R3, RZ ;  /* 0x000000031e1e7224 */ /* 0x000fca00078e02ff */
[----:B------:R-:W-:-:S04]  /*d810*/  VIADDMNMX R35, R30, R3, R0, PT ;  /* 0x000000031e237246 */ /* 0x000fc80003800100 */
[----:B------:R-:W-:Y:S01]  /*d820*/  ISETP.GT.AND P0, PT, R35, R30, PT ;  /* 0x0000001e2300720c */ /* 0x000fe20003f04270 */
[----:B------:R0:W-:-:S12]  /*d830*/  STL [R1+0xc], R35 ;  /* 0x00000c2301007387 */ /* 0x0001d80000100800 */
[----:B0-----:R-:W-:Y:S05]  /*d840*/  @P0 BRA `(.L_x_417) ;  /* 0x0000000000440947 */ /* 0x001fea0003800000 */
[----:B------:R-:W0:Y:S02]  /*d850*/  S2R R2, SR_TID.X ;  /* 0x0000000000027919 */ /* 0x000e240000002100 */
[----:B0-----:R-:W-:-:S04]  /*d860*/  LOP3.LUT R2, R2, 0x7f, RZ, 0xc0, !PT ;  /* 0x0000007f02027812 */ /* 0x001fc800078ec0ff */
[----:B------:R-:W-:-:S13]  /*d870*/  ISETP.NE.AND P0, PT, R2, RZ, PT ;  /* 0x000000ff0200720c */ /* 0x000fda0003f05270 */
[----:B------:R-:W-:Y:S05]  /*d880*/  @P0 BRA `(.L_x_418) ;  /* 0x0000003400580947 */ /* 0x000fea0003800000 */
[----:B------:R-:W0:Y:S01]  /*d890*/  S2R R5, SR_LANEID ;  /* 0x0000000000057919 */ /* 0x000e220000000000 */
[----:B------:R-:W-:Y:S01]  /*d8a0*/  VOTEU.ANY UR4, UPT, PT ;  /* 0x0000000000047886 */ /* 0x000fe200038e0100 */
[----:B------:R-:W1:Y:S01]  /*d8b0*/  LDC.64 R2, c[0x0][0xc60] ;  /* 0x00031800ff027b82 */ /* 0x000e620000000a00 */
[----:B------:R-:W0:Y:S02]  /*d8c0*/  FLO.U32 R0, UR4 ;  /* 0x0000000400007d00 */ /* 0x000e2400080e0000 */
[----:B0-----:R-:W-:-:S06]  /*d8d0*/  ISETP.EQ.U32.AND P0, PT, R0, R5, PT ;  /* 0x000000050000720c */ /* 0x001fcc0003f02070 */
[----:B------:R-:W1:Y:S07]  /*d8e0*/  POPC R5, UR4 ;  /* 0x0000000400057d09 */ /* 0x000e6e0008000000 */
[----:B-1----:R-:W2:Y:S01]  /*d8f0*/  @P0 ATOMG.E.ADD.STRONG.GPU PT, R3, desc[UR50][R2.64], R5 ;  /* 0x00000005020309a8 */ /* 0x002ea200081ee1f2 */
[----:B------:R-:W0:Y:S02]  /*d900*/  S2R R4, SR_LTMASK ;  /* 0x0000000000047919 */ /* 0x000e240000003900 */
[----:B0-----:R-:W-:-:S04]  /*d910*/  LOP3.LUT R4, R4, UR4, RZ, 0xc0, !PT ;  /* 0x0000000404047c12 */ /* 0x001fc8000f8ec0ff */
[----:B------:R-:W0:Y:S01]  /*d920*/  POPC R7, R4 ;  /* 0x0000000400077309 */ /* 0x000e220000000000 */
[----:B--2---:R-:W0:Y:S02]  /*d930*/  SHFL.IDX PT, R0, R3, R0, 0x1f ;  /* 0x00001f0003007589 */ /* 0x004e2400000e0000 */
[----:B0-----:R-:W-:Y:S01]  /*d940*/  IADD3 R24, R0, UR38, R7 ;  /* 0x0000002600187c10 */ /* 0x001fe2000fffe007 */
[----:B------:R-:W-:Y:S06]  /*d950*/  BRA `(.L_x_418) ;  /* 0x0000003400247947 */ /* 0x000fec0003800000 */
.L_x_417:
[----:B------:R-:W-:Y:S01]  /*d960*/  VIADD R0, R17, 0x22400 ;  /* 0x0002240011007836 */ /* 0x000fe20000000000 */
[----:B------:R-:W-:Y:S04]  /*d970*/  BSSY B6, `(.L_x_419) ;  /* 0x0000013000067945 */ /* 0x000fe80003800000 */
[----:B------:R-:W-:-:S13]  /*d980*/  LOP3.LUT P0, RZ, R0, 0x3ff, RZ, 0xc0, !PT ;  /* 0x000003ff00ff7812 */ /* 0x000fda000780c0ff */
[----:B------:R-:W-:Y:S05]  /*d990*/  @!P0 BRA `(.L_x_420) ;  /* 0x0000000000408947 */ /* 0x000fea0003800000 */
[----:B------:R-:W-:Y:S01]  /*d9a0*/  MOV R2, 0x0 ;  /* 0x0000000000027802 */ /* 0x000fe20000000f00 */
[----:B------:R-:W-:Y:S01]  /*d9b0*/  ULDC.64 UR6, c[0x4][0x90] ;  /* 0x0100240000067ab9 */ /* 0x000fe20000000a00 */
[----:B------:R-:W-:Y:S01]  /*d9c0*/  ULDC.64 UR8, c[0x4][0x98] ;  /* 0x0100260000087ab9 */ /* 0x000fe20000000a00 */
[----:B------:R-:W-:Y:S01]  /*d9d0*/  ULDC.64 UR4, c[0x4][0x8] ;  /* 0x0100020000047ab9 */ /* 0x000fe20000000a00 */
[----:B------:R-:W-:Y:S02]  /*d9e0*/  IMAD.U32 R4, RZ, RZ, UR6 ;  /* 0x00000006ff047e24 */ /* 0x000fe4000f8e00ff */
[----:B------:R-:W0:Y:S01]  /*d9f0*/  LDC.64 R2, c[0x4][R2] ;  /* 0x0100000002027b82 */ /* 0x000e220000000a00 */
[----:B------:R-:W-:Y:S02]  /*da00*/  IMAD.U32 R5, RZ, RZ, UR7 ;  /* 0x00000007ff057e24 */ /* 0x000fe4000f8e00ff */
[----:B------:R-:W-:Y:S02]  /*da10*/  IMAD.U32 R6, RZ, RZ, UR8 ;  /* 0x00000008ff067e24 */ /* 0x000fe4000f8e00ff */
[----:B------:R-:W-:-:S02]  /*da20*/  IMAD.U32 R7, RZ, RZ, UR9 ;  /* 0x00000009ff077e24 */ /* 0x000fc4000f8e00ff */
[----:B------:R-:W-:Y:S02]  /*da30*/  IMAD.U32 R10, RZ, RZ, UR4 ;  /* 0x00000004ff0a7e24 */ /* 0x000fe4000f8e00ff */
[----:B------:R-:W-:Y:S02]  /*da40*/  IMAD.U32 R11, RZ, RZ, UR5 ;  /* 0x00000005ff0b7e24 */ /* 0x000fe4000f8e00ff */
[----:B------:R-:W-:Y:S02]  /*da50*/  IMAD.MOV.U32 R8, RZ, RZ, 0x70 ;  /* 0x00000070ff087424 */ /* 0x000fe400078e00ff */
[----:B------:R-:W-:Y:S02]  /*da60*/  IMAD.MOV.U32 R12, RZ, RZ, 0x1 ;  /* 0x00000001ff0c7424 */ /* 0x000fe400078e00ff */
[----:B------:R-:W-:-:S07]  /*da70*/  IMAD.MOV.U32 R13, RZ, RZ, RZ ;  /* 0x000000ffff0d7224 */ /* 0x000fce00078e00ff */
[----:B------:R-:W-:-:S07]  /*da80*/  LEPC R20, `(.L_x_420) ;  /* 0x000000001014794e */ /* 0x000fce0000000000 */
[----:B0-----:R-:W-:Y:S05]  /*da90*/  CALL.ABS.NOINC R2 ;  /* 0x0000000002007343 */ /* 0x001fea0003c00000 */
.L_x_420:
[----:B------:R-:W-:Y:S05]  /*daa0*/  BSYNC B6 ;  /* 0x0000000000067941 */ /* 0x000fea0003800000 */
.L_x_419:
        /* <DEDUP_REMOVED lines=8> */
[----:B------:R0:W1:Y:S01]  /*db30*/  LDC.64 R2, c[0x4][R34] ;  /* 0x0100000022027b82 */ /* 0x0000620000000a00 */
[----:B------:R-:W-:Y:S02]  /*db40*/  IMAD.U32 R4, RZ, RZ, UR6 ;  /* 0x00000006ff047e24 */ /* 0x000fe4000f8e00ff */
[----:B------:R-:W-:Y:S02]  /*db50*/  IMAD.U32 R5, RZ, RZ, UR7 ;  /* 0x00000007ff057e24 */ /* 0x000fe4000f8e00ff */
[----:B------:R-:W-:Y:S02]  /*db60*/  IMAD.U32 R6, RZ, RZ, UR8 ;  /* 0x00000008ff067e24 */ /* 0x000fe4000f8e00ff */
[----:B------:R-:W-:-:S02]  /*db70*/  IMAD.U32 R7, RZ, RZ, UR9 ;  /* 0x00000009ff077e24 */ /* 0x000fc4000f8e00ff */
[----:B------:R-:W-:Y:S02]  /*db80*/  IMAD.U32 R10, RZ, RZ, UR4 ;  /* 0x00000004ff0a7e24 */ /* 0x000fe4000f8e00ff */
[----:B------:R-:W-:Y:S02]  /*db90*/  IMAD.U32 R11, RZ, RZ, UR5 ;  /* 0x00000005ff0b7e24 */ /* 0x000fe4000f8e00ff */
[----:B------:R-:W-:Y:S02]  /*dba0*/  IMAD.MOV.U32 R8, RZ, RZ, 0x70 ;  /* 0x00000070ff087424 */ /* 0x000fe400078e00ff */
[----:B------:R-:W-:Y:S02]  /*dbb0*/  IMAD.MOV.U32 R12, RZ, RZ, 0x1 ;  /* 0x00000001ff0c7424 */ /* 0x000fe400078e00ff */
[----:B0-----:R-:W-:-:S07]  /*dbc0*/  IMAD.MOV.U32 R13, RZ, RZ, RZ ;  /* 0x000000ffff0d7224 */ /* 0x001fce00078e00ff */
[----:B------:R-:W-:-:S07]  /*dbd0*/  LEPC R20, `(.L_x_423) ;  /* 0x000000001014794e */ /* 0x000fce0000000000 */
[----:B-1----:R-:W-:Y:S05]  /*dbe0*/  CALL.ABS.NOINC R2 ;  /* 0x0000000002007343 */ /* 0x002fea0003c00000 */
.L_x_423:
[----:B------:R0:W1:Y:S01]  /*dbf0*/  LDC.64 R2, c[0x4][R34] ;  /* 0x0100000022027b82 */ /* 0x0000620000000a00 */
[----:B------:R-:W-:Y:S01]  /*dc00*/  ULDC.64 UR6, c[0x4][0x90] ;  /* 0x0100240000067ab9 */ /* 0x000fe20000000a00 */
[----:B------:R-:W-:Y:S01]  /*dc10*/  ULDC.64 UR8, c[0x4][0x98] ;  /* 0x0100260000087ab9 */ /* 0x000fe20000000a00 */
[----:B------:R-:W-:Y:S01]  /*dc20*/  ULDC.64 UR4, c[0x4][0x18] ;  /* 0x0100060000047ab9 */ /* 0x000fe20000000a00 */
        /* <DEDUP_REMOVED lines=11> */
.L_x_422:
[----:B------:R-:W-:Y:S05]  /*dce0*/  BSYNC B6 ;  /* 0x0000000000067941 */ /* 0x000fea0003800000 */
.L_x_421:
[----:B------:R-:W0:Y:S01]  /*dcf0*/  S2R R0, SR_TID.X ;  /* 0x0000000000007919 */ /* 0x000e220000002100 */
[----:B------:R-:W-:Y:S01]  /*dd00*/  ULDC.64 UR4, c[0x0][0x9f8] ;  /* 0x00027e0000047ab9 */ /* 0x000fe20000000a00 */
[----:B------:R-:W1:Y:S01]  /*dd10*/  LDC R20, c[0x0][0x430] ;  /* 0x00010c00ff147b82 */ /* 0x000e620000000800 */
[----:B------:R-:W-:Y:S01]  /*dd20*/  ISETP.NE.U32.AND P0, PT, RZ, UR4, PT ;  /* 0x00000004ff007c0c */ /* 0x000fe2000bf05070 */
[----:B------:R-:W2:Y:S03]  /*dd30*/  S2R R34, SR_TID.X ;  /* 0x0000000000227919 */ /* 0x000ea60000002100 */
[----:B------:R-:W-:-:S13]  /*dd40*/  ISETP.NE.AND.EX P0, PT, RZ, UR5, PT, P0 ;  /* 0x00000005ff007c0c */ /* 0x000fda000bf05300 */
[----:B------:R-:W-:Y:S01]  /*dd50*/  @P0 IADD3 R2, P1, R19, UR4, RZ ;  /* 0x0000000413020c10 */ /* 0x000fe2000ff3e0ff */
[----:B------:R-:W-:-:S03]  /*dd60*/  ULDC UR4, c[0x0][0x320] ;  /* 0x0000c80000047ab9 */ /* 0x000fc60000000800 */
[----:B------:R-:W-:Y:S01]  /*dd70*/  @P0 IADD3.X R3, R32, UR5, RZ, P1, !PT ;  /* 0x0000000520030c10 */ /* 0x000fe20008ffe4ff */
[----:B------:R-:W3:Y:S04]  /*dd80*/  S2R R21, SR_TID.X ;  /* 0x0000000000157919 */ /* 0x000ee80000002100 */
[----:B------:R4:W5:Y:S01]  /*dd90*/  @P0 LDG.E R23, desc[UR50][R2.64] ;  /* 0x0000003202170981 */ /* 0x000962000c1e1900 */
[----:B------:R-:W-:Y:S01]  /*dda0*/  LOP3.LUT R16, R16, 0xffffffbf, RZ, 0xc0, !PT ;  /* 0xffffffbf10107812 */ /* 0x000fe200078ec0ff */
[----:B------:R-:W-:Y:S01]  /*ddb0*/  UMOV UR5, 0xffffffff ;  /* 0xffffffff00057882 */ /* 0x000fe20000000000 */
[----:B0-----:R-:W-:Y:S02]  /*ddc0*/  IMAD.SHL.U32 R0, R0, 0x8, RZ ;  /* 0x0000000800007824 */ /* 0x001fe400078e00ff */
[----:B--2---:R-:W-:-:S03]  /*ddd0*/  IMAD.SHL.U32 R34, R34, 0x8, RZ ;  /* 0x0000000822227824 */ /* 0x004fc600078e00ff */
[----:B------:R-:W-:-:S04]  /*dde0*/  LOP3.LUT R0, R0, 0x38, RZ, 0xc0, !PT ;  /* 0x0000003800007812 */ /* 0x000fc800078ec0ff */
[C---:B------:R-:W-:Y:S02]  /*ddf0*/  LOP3.LUT R4, R0.reuse, 0x40, RZ, 0xfc, !PT ;  /* 0x0000004000047812 */ /* 0x040fe400078efcff */
[----:B------:R-:W-:Y:S02]  /*de00*/  LOP3.LUT R0, R0, 0x180, RZ, 0xfc, !PT ;  /* 0x0000018000007812 */ /* 0x000fe400078efcff */
[----:B------:R-:W-:Y:S02]  /*de10*/  ISETP.GE.AND P0, PT, R4, UR4, PT ;  /* 0x0000000404007c0c */ /* 0x000fe4000bf06270 */
[----:B------:R-:W-:Y:S02]  /*de20*/  LOP3.LUT R34, R34, 0x38, RZ, 0xc0, !PT ;  /* 0x0000003822227812 */ /* 0x000fe400078ec0ff */
[----:B------:R-:W-:Y:S02]  /*de30*/  ISETP.GE.AND P1, PT, R0, UR4, PT ;  /* 0x0000000400007c0c */ /* 0x000fe4000bf26270 */
[----:B------:R-:W-:-:S02]  /*de40*/  LOP3.LUT R0, R34, 0x1c0, RZ, 0xfc, !PT ;  /* 0x000001c022007812 */ /* 0x000fc400078efcff */
[----:B------:R-:W-:Y:S02]  /*de50*/  LOP3.LUT R34, R34, 0x80, RZ, 0xfc, !PT ;  /* 0x0000008022227812 */ /* 0x000fe400078efcff */
[----:B------:R-:W-:Y:S02]  /*de60*/  SEL R7, RZ, 0x40, P1 ;  /* 0x00000040ff077807 */ /* 0x000fe40000800000 */
[----:B------:R-:W-:Y:S01]  /*de70*/  ISETP.GE.AND P5, PT, R34, UR4, PT ;  /* 0x0000000422007c0c */ /* 0x000fe2000bfa6270 */
[----:B---3--:R-:W-:Y:S01]  /*de80*/  IMAD.SHL.U32 R21, R21, 0x8, RZ ;  /* 0x0000000815157824 */ /* 0x008fe200078e00ff */
[----:B------:R-:W-:Y:S01]  /*de90*/  @P0 LOP3.LUT R16, R16, 0x40, RZ, 0xfc, !PT ;  /* 0x0000004010100812 */ /* 0x000fe200078efcff */
[----:B------:R-:W0:Y:S01]  /*dea0*/  S2R R34, SR_TID.X ;  /* 0x0000000000227919 */ /* 0x000e220000002100 */
[----:B------:R-:W-:Y:S02]  /*deb0*/  ISETP.GE.AND P0, PT, R0, UR4, PT ;  /* 0x0000000400007c0c */ /* 0x000fe4000bf06270 */
[----:B------:R-:W-:Y:S01]  /*dec0*/  LOP3.LUT R21, R21, 0x38, RZ, 0xc0, !PT ;  /* 0x0000003815157812 */ /* 0x000fe200078ec0ff */
[----:B------:R-:W2:Y:S01]  /*ded0*/  S2R R0, SR_TID.X ;  /* 0x0000000000007919 */ /* 0x000ea20000002100 */
[----:B------:R-:W-:-:S02]  /*dee0*/  LOP3.LUT R16, R16, 0xffffff7f, RZ, 0xc0, !PT ;  /* 0xffffff7f10107812 */ /* 0x000fc400078ec0ff */
[C---:B------:R-:W-:Y:S02]  /*def0*/  ISETP.GE.AND P2, PT, R21.reuse, UR4, PT ;  /* 0x0000000415007c0c */ /* 0x040fe4000bf46270 */
[----:B------:R-:W-:Y:S02]  /*df00*/  LOP3.LUT R21, R21, 0x140, RZ, 0xfc, !PT ;  /* 0x0000014015157812 */ /* 0x000fe400078efcff */
[----:B------:R-:W-:-:S09]  /*df10*/  SEL R8, RZ, 0x80, P0 ;  /* 0x00000080ff087807 */ /* 0x000fd20000000000 */
[----:B------:R-:W-:Y:S02]  /*df20*/  @P2 LOP3.LUT R16, R16, 0x80, RZ, 0xfc, !PT ;  /* 0x0000008010102812 */ /* 0x000fe400078efcff */
[----:B------:R-:W-:Y:S02]  /*df30*/  ISETP.GE.AND P2, PT, R21, UR4, PT ;  /* 0x0000000415007c0c */ /* 0x000fe4000bf46270 */
[----:B------:R-:W-:-:S04]  /*df40*/  LOP3.LUT R16, R16, 0xffffffdf, RZ, 0xc0, !PT ;  /* 0xffffffdf10107812 */ /* 0x000fc800078ec0ff */
[----:B------:R-:W-:Y:S01]  /*df50*/  @P5 LOP3.LUT R16, R16, 0x20, RZ, 0xfc, !PT ;  /* 0x0000002010105812 */ /* 0x000fe200078efcff */
[----:B0-----:R-:W-:-:S03]  /*df60*/  IMAD.SHL.U32 R34, R34, 0x8, RZ ;  /* 0x0000000822227824 */ /* 0x001fc600078e00ff */
[----:B------:R-:W-:Y:S01]  /*df70*/  LOP3.LUT R16, R16, 0xffffffef, RZ, 0xc0, !PT ;  /* 0xffffffef10107812 */ /* 0x000fe200078ec0ff */
[----:B--2---:R-:W-:Y:S01]  /*df80*/  IMAD.SHL.U32 R0, R0, 0x8, RZ ;  /* 0x0000000800007824 */ /* 0x004fe200078e00ff */
[----:B------:R-:W-:-:S04]  /*df90*/  LOP3.LUT R34, R34, 0x38, RZ, 0xc0, !PT ;  /* 0x0000003822227812 */ /* 0x000fc800078ec0ff */
[----:B------:R-:W-:Y:S02]  /*dfa0*/  LOP3.LUT R0, R0, 0x38, RZ, 0xc0, !PT ;  /* 0x0000003800007812 */ /* 0x000fe400078ec0ff */
[----:B------:R-:W-:Y:S02]  /*dfb0*/  LOP3.LUT R34, R34, 0x100, RZ, 0xfc, !PT ;  /* 0x0000010022227812 */ /* 0x000fe400078efcff */
[----:B------:R-:W-:Y:S02]  /*dfc0*/  LOP3.LUT R0, R0, 0xc0, RZ, 0xfc, !PT ;  /* 0x000000c000007812 */ /* 0x000fe400078efcff */
[----:B------:R-:W-:Y:S02]  /*dfd0*/  ISETP.GE.AND P3, PT, R34, UR4, PT ;  /* 0x0000000422007c0c */ /* 0x000fe4000bf66270 */
[----:B------:R-:W-:Y:S02]  /*dfe0*/  ISETP.GE.AND P4, PT, R0, UR4, PT ;  /* 0x0000000400007c0c */ /* 0x000fe4000bf86270 */
[----:B------:R-:W-:-:S11]  /*dff0*/  LEA R0, R35, 0xffffffc0, 0x6 ;  /* 0xffffffc023007811 */ /* 0x000fd600078e30ff */
[----:B------:R-:W-:-:S04]  /*e000*/  @P4 LOP3.LUT R16, R16, 0x10, RZ, 0xfc, !PT ;  /* 0x0000001010104812 */ /* 0x000fc800078efcff */
[----:B------:R-:W-:-:S04]  /*e010*/  LOP3.LUT R16, R16, 0xfffffffb, RZ, 0xc0, !PT ;  /* 0xfffffffb10107812 */ /* 0x000fc800078ec0ff */
[----:B------:R-:W-:-:S04]  /*e020*/  LOP3.LUT R16, R16, 0xfffffff7, RZ, 0xc0, !PT ;  /* 0xfffffff710107812 */ /* 0x000fc800078ec0ff */
[----:B------:R-:W-:-:S04]  /*e030*/  @P3 LOP3.LUT R16, R16, 0x8, RZ, 0xfc, !PT ;  /* 0x0000000810103812 */ /* 0x000fc800078efcff */
[----:B------:R-:W-:Y:S01]  /*e040*/  @P2 LOP3.LUT R16, R16, 0x4, RZ, 0xfc, !PT ;  /* 0x0000000410102812 */ /* 0x000fe200078efcff */
[----:B-1--4-:R-:W-:Y:S06]  /*e050*/  BRA.DIV UR5, `(.L_x_424) ;  /* 0x0000003e05fc7947 */ /* 0x012fec000b800000 */
.L_x_489:
[----:B------:R-:W0:Y:S01]  /*e060*/  S2R R10, SR_TID.X ;  /* 0x00000000000a7919 */ /* 0x000e220000002100 */
[----:B------:R-:W-:Y:S01]  /*e070*/  ISETP.NE.AND P1, PT, R20, 0x1, PT ;  /* 0x000000011400780c */ /* 0x000fe20003f25270 */
[----:B------:R-:W-:Y:S01]  /*e080*/  IMAD.MOV.U32 R34, RZ, RZ, RZ ;  /* 0x000000ffff227224 */ /* 0x000fe200078e00ff */
[----:B-----5:R-:W-:Y:S02]  /*e090*/  SHF.R.S32.HI R32, RZ, 0x1f, R23 ;  /* 0x0000001fff207819 */ /* 0x020fe40000011417 */
[C---:B------:R-:W-:Y:S02]  /*e0a0*/  LOP3.LUT P6, RZ, R16.reuse, 0x80, RZ, 0xc0, !PT ;  /* 0x0000008010ff7812 */ /* 0x040fe400078cc0ff */
[----:B------:R-:W-:-:S07]  /*e0b0*/  LOP3.LUT R16, R16, 0xfffff7ff, RZ, 0xc0, !PT ;  /* 0xfffff7ff10107812 */ /* 0x000fce00078ec0ff */
[----:B------:R-:W1:Y:S01]  /*e0c0*/  @P1 LDC R3, c[0x0][0x434] ;  /* 0x00010d00ff031b82 */ /* 0x000e620000000800 */
[----:B------:R-:W-:-:S07]  /*e0d0*/  @P1 LOP3.LUT R16, R16, 0x800, RZ, 0xfc, !PT ;  /* 0x0000080010101812 */ /* 0x000fce00078efcff */
[----:B------:R-:W2:Y:S01]  /*e0e0*/  @P1 LDC R2, c[0x0][0x438] ;  /* 0x00010e00ff021b82 */ /* 0x000ea20000000800 */
[----:B0-----:R-:W-:-:S05]  /*e0f0*/  IMAD.SHL.U32 R10, R10, 0x10, RZ ;  /* 0x000000100a0a7824 */ /* 0x001fca00078e00ff */
[----:B------:R-:W-:-:S05]  /*e100*/  LOP3.LUT R10, R36, 0x70, R10, 0xf8, !PT ;  /* 0x00000070240a7812 */ /* 0x000fca00078ef80a */
[----:B------:R-:W-:-:S05]  /*e110*/  IMAD.IADD R35, R10, 0x1, R0 ;  /* 0x000000010a237824 */ /* 0x000fca00078e0200 */
[C---:B------:R-:W-:Y:S01]  /*e120*/  ISETP.GE.AND P0, PT, R35.reuse, R28, PT ;  /* 0x0000001c2300720c */ /* 0x040fe20003f06270 */
[----:B------:R-:W-:-:S03]  /*e130*/  IMAD.IADD R35, R35, 0x1, R31 ;  /* 0x0000000123237824 */ /* 0x000fc600078e021f */
[----:B------:R-:W-:Y:S01]  /*e140*/  ISETP.GT.U32.OR P0, PT, R10, 0x3f, P0 ;  /* 0x0000003f0a00780c */ /* 0x000fe20000704470 */
[----:B-1----:R-:W-:-:S04]  /*e150*/  @P1 IMAD.HI.U32 R3, R35, R3, RZ ;  /* 0x0000000323031227 */ /* 0x002fc800078e00ff */
[----:B------:R-:W-:Y:S01]  /*e160*/  IMAD.MOV.U32 R6, RZ, RZ, R35 ;  /* 0x000000ffff067224 */ /* 0x000fe200078e0023 */
[----:B--2---:R-:W-:-:S07]  /*e170*/  @P1 SHF.R.U32.HI R6, RZ, R2, R3 ;  /* 0x00000002ff061219 */ /* 0x004fce0000011603 */
[----:B------:R-:W0:Y:S01]  /*e180*/  @!P0 LDC.64 R4, c[0x0][0x428] ;  /* 0x00010a00ff048b82 */ /* 0x000e220000000a00 */
[--C-:B------:R-:W-:Y:S01]  /*e190*/  @!P0 SHF.R.S32.HI R3, RZ, 0x1f, R6.reuse ;  /* 0x0000001fff038819 */ /* 0x100fe20000011406 */
[----:B------:R-:W-:Y:S02]  /*e1a0*/  @!P0 IMAD.MOV.U32 R2, RZ, RZ, R6 ;  /* 0x000000ffff028224 */ /* 0x000fe400078e0006 */
[-C--:B0-----:R-:W-:Y:S02]  /*e1b0*/  @!P0 IMAD R9, R32, R4.reuse, RZ ;  /* 0x0000000420098224 */ /* 0x081fe400078e02ff */
[----:B------:R-:W-:-:S04]  /*e1c0*/  @!P0 IMAD.WIDE.U32 R2, R23, R4, R2 ;  /* 0x0000000417028225 */ /* 0x000fc800078e0002 */
[----:B------:R-:W-:Y:S02]  /*e1d0*/  @!P0 IMAD R9, R23, R5, R9 ;  /* 0x0000000517098224 */ /* 0x000fe400078e0209 */
[----:B------:R-:W0:Y:S02]  /*e1e0*/  @!P0 LDC.64 R4, c[0x0][0x418] ;  /* 0x00010600ff048b82 */ /* 0x000e240000000a00 */
[----:B------:R-:W-:Y:S01]  /*e1f0*/  @!P0 IMAD.IADD R3, R3, 0x1, R9 ;  /* 0x0000000103038824 */ /* 0x000fe200078e0209 */
[----:B0-----:R-:W-:-:S04]  /*e200*/  @!P0 LEA R4, P1, R2, R4, 0x2 ;  /* 0x0000000402048211 */ /* 0x001fc800078210ff */
[----:B------:R-:W-:Y:S02]  /*e210*/  @!P0 LEA.HI.X R5, R2, R5, R3, 0x2, P1 ;  /* 0x0000000502058211 */ /* 0x000fe400008f1403 */
[----:B------:R-:W-:Y:S02]  /*e220*/  LOP3.LUT P1, RZ, R16, 0x40, RZ, 0xc0, !PT ;  /* 0x0000004010ff7812 */ /* 0x000fe4000782c0ff */
[----:B------:R-:W-:Y:S01]  /*e230*/  SEL R3, RZ, 0x1, P6 ;  /* 0x00000001ff037807 */ /* 0x000fe20003000000 */
[----:B------:R0:W5:Y:S01]  /*e240*/  @!P0 LDG.E R34, desc[UR50][R4.64] ;  /* 0x0000003204228981 */ /* 0x000162000c1e1900 */
[----:B------:R-:W-:Y:S02]  /*e250*/  SEL R2, RZ, 0xffffffff, P1 ;  /* 0xffffffffff027807 */ /* 0x000fe40000800000 */
[----:B------:R-:W-:Y:S02]  /*e260*/  ISETP.GT.U32.AND P1, PT, R10, 0x3f, PT ;  /* 0x0000003f0a00780c */ /* 0x000fe40003f24070 */
[----:B------:R-:W-:Y:S01]  /*e270*/  LOP3.LUT R16, R16, 0xfffffbff, RZ, 0xc0, !PT ;  /* 0xfffffbff10107812 */ /* 0x000fe200078ec0ff */
[----:B------:R-:W-:Y:S01]  /*e280*/  IMAD.SHL.U32 R2, R2, 0x2, RZ ;  /* 0x0000000202027824 */ /* 0x000fe200078e00ff */
[----:B------:R-:W-:-:S02]  /*e290*/  LOP3.LUT R26, R26, 0xffff, RZ, 0xc0, !PT ;  /* 0x0000ffff1a1a7812 */ /* 0x000fc400078ec0ff */
[----:B0-----:R-:W-:Y:S02]  /*e2a0*/  SEL R4, RZ, 0x8, P4 ;  /* 0x00000008ff047807 */ /* 0x001fe40002000000 */
[----:B------:R-:W-:Y:S02]  /*e2b0*/  LOP3.LUT R2, R2, 0x2, R3, 0xe2, !PT ;  /* 0x0000000202027812 */ /* 0x000fe400078ee203 */
[----:B------:R-:W-:-:S04]  /*e2c0*/  SEL R3, RZ, 0x4, P5 ;  /* 0x00000004ff037807 */ /* 0x000fc80002800000 */
[----:B------:R-:W-:Y:S02]  /*e2d0*/  LOP3.LUT R2, R4, R2, R3, 0xfe, !PT ;  /* 0x0000000204027212 */ /* 0x000fe400078efe03 */
[----:B------:R-:W-:Y:S02]  /*e2e0*/  SEL R3, RZ, 0x10, P3 ;  /* 0x00000010ff037807 */ /* 0x000fe40001800000 */
[----:B------:R-:W-:-:S04]  /*e2f0*/  SEL R4, RZ, 0x20, P2 ;  /* 0x00000020ff047807 */ /* 0x000fc80001000000 */
[----:B------:R-:W-:Y:S01]  /*e300*/  LOP3.LUT R2, R4, R2, R3, 0xfe, !PT ;  /* 0x0000000204027212 */ /* 0x000fe200078efe03 */
[----:B------:R-:W-:-:S03]  /*e310*/  IMAD.U32 R3, RZ, RZ, UR36 ;  /* 0x00000024ff037e24 */ /* 0x000fc6000f8e00ff */
[----:B------:R-:W-:Y:S01]  /*e320*/  LOP3.LUT R7, R2, R7, RZ, 0xfc, !PT ;  /* 0x0000000702077212 */ /* 0x000fe200078efcff */
[----:B------:R-:W-:Y:S01]  /*e330*/  IMAD.MOV R2, RZ, RZ, -R6 ;  /* 0x000000ffff027224 */ /* 0x000fe200078e0a06 */
[----:B------:R-:W-:-:S03]  /*e340*/  ISETP.NE.AND P0, PT, R3, 0x3, PT ;  /* 0x000000030300780c */ /* 0x000fc60003f05270 */
[----:B------:R-:W-:Y:S01]  /*e350*/  IMAD R35, R20, R2, R35 ;  /* 0x0000000214237224 */ /* 0x000fe200078e0223 */
[----:B------:R-:W-:Y:S01]  /*e360*/  LOP3.LUT R2, R7, R8, RZ, 0xfc, !PT ;  /* 0x0000000807027212 */ /* 0x000fe200078efcff */
[----:B------:R0:W-:Y:S04]  /*e370*/  STL [R1+0x28], R7 ;  /* 0x0000280701007387 */ /* 0x0001e80000100800 */
[----:B------:R0:W-:Y:S04]  /*e380*/  STL [R1], R2 ;  /* 0x0000000201007387 */ /* 0x0001e80000100800 */
[----:B------:R-:W-:-:S04]  /*e390*/  @P0 LOP3.LUT R16, R16, 0x400, RZ, 0xfc, !PT ;  /* 0x0000040010100812 */ /* 0x000fc800078efcff */
[----:B------:R-:W-:-:S04]  /*e3a0*/  LOP3.LUT R16, R16, 0xfffffffe, RZ, 0xc0, !PT ;  /* 0xfffffffe10107812 */ /* 0x000fc800078ec0ff */
[----:B------:R-:W-:Y:S01]  /*e3b0*/  @P1 LOP3.LUT R16, R16, 0x1, RZ, 0xfc, !PT ;  /* 0x0000000110101812 */ /* 0x000fe200078efcff */
[----:B0-----:R-:W-:Y:S06]  /*e3c0*/  @!P0 BRA `(.L_x_425) ;  /* 0x0000000000048947 */ /* 0x001fec0003800000 */
[----:B------:R-:W-:Y:S01]  /*e3d0*/  BPT.TRAP 0x1 ;  /* 0x000000040000795c */ /* 0x000fe20000300000 */
.L_x_425:
[----:B------:R-:W-:Y:S01]  /*e3e0*/  IADD3 R28, -R36, R28, -R0 ;  /* 0x0000001c241c7210 */ /* 0x000fe20007ffe900 */
[----:B------:R-:W-:Y:S01]  /*e3f0*/  IMAD R19, R18, 0x8, R17 ;  /* 0x0000000812137824 */ /* 0x000fe200078e0211 */
[----:B------:R-:W-:Y:S01]  /*e400*/  SHF.L.U32 R0, R22, 0x1f, RZ ;  /* 0x0000001f16007819 */ /* 0x000fe200000006ff */
[----:B------:R-:W-:Y:S03]  /*e410*/  BSSY B0, `(.L_x_426) ;  /* 0x0000003000007945 */ /* 0x000fe60003800000 */
[----:B------:R-:W0:Y:S02]  /*e420*/  SYNCS.PHASECHK.TRANS64.TRYWAIT P0, [R19+URZ+0x28c40], R0 ;  /* 0x028c4000130075a7 */ /* 0x000e24000800017f */
[----:B0-----:R-:W-:Y:S05]  /*e430*/  @!P0 BRA `(.L_x_427) ;  /* 0x0000003c00388947 */ /* 0x001fea0003800000 */
.L_x_490:
[----:B------:R-:W-:Y:S05]  /*e440*/  BSYNC B0 ;  /* 0x0000000000007941 */ /* 0x000fea0003800000 */
.L_x_426:
[----:B------:R-:W1:Y:S01]  /*e450*/  S2R R7, SR_TID.X ;  /* 0x0000000000077919 */ /* 0x000e620000002100 */
[----:B0-----:R-:W-:Y:S01]  /*e460*/  SHF.R.S32.HI R0, RZ, 0x1f, R35 ;  /* 0x0000001fff007819 */ /* 0x001fe20000011423 */
[----:B------:R-:W-:Y:S01]  /*e470*/  ULDC.64 UR4, c[0x0][0x300] ;  /* 0x0000c00000047ab9 */ /* 0x000fe20000000a00 */
[----:B-----5:R-:W-:Y:S01]  /*e480*/  SHF.R.S32.HI R4, RZ, 0x1f, R34 ;  /* 0x0000001fff047819 */ /* 0x020fe20000011422 */
[----:B------:R-:W-:Y:S01]  /*e490*/  IMAD.WIDE.U32 R2, R35, UR4, RZ ;  /* 0x0000000423027c25 */ /* 0x000fe2000f8e00ff */
[----:B------:R-:W-:Y:S01]  /*e4a0*/  ULDC.64 UR6, c[0x0][0x2e8] ;  /* 0x0000ba0000067ab9 */ /* 0x000fe20000000a00 */
[----:B------:R0:W-:Y:S01]  /*e4b0*/  STL [R1+0x1c], R0 ;  /* 0x00001c0001007387 */ /* 0x0001e20000100800 */
[----:B------:R-:W-:-:S03]  /*e4c0*/  LOP3.LUT R16, R16, 0xfffffffd, RZ, 0xc0, !PT ;  /* 0xfffffffd10107812 */ /* 0x000fc600078ec0ff */
[----:B------:R2:W-:Y:S01]  /*e4d0*/  STL [R1+0x20], R4 ;  /* 0x0000200401007387 */ /* 0x0005e20000100800 */
[----:B0-----:R-:W-:-:S04]  /*e4e0*/  IMAD R0, R0, UR4, RZ ;  /* 0x0000000400007c24 */ /* 0x001fc8000f8e02ff */
[----:B------:R-:W-:Y:S01]  /*e4f0*/  IMAD R0, R35, UR5, R0 ;  /* 0x0000000523007c24 */ /* 0x000fe2000f8e0200 */
[----:B------:R-:W-:-:S03]  /*e500*/  ULDC.64 UR4, c[0x0][0x310] ;  /* 0x0000c40000047ab9 */ /* 0x000fc60000000a00 */
[----:B------:R-:W-:Y:S02]  /*e510*/  IMAD.IADD R3, R3, 0x1, R0 ;  /* 0x0000000103037824 */ /* 0x000fe400078e0200 */
[----:B------:R-:W-:Y:S02]  /*e520*/  IMAD R0, R4, UR4, RZ ;  /* 0x0000000404007c24 */ /* 0x000fe4000f8e02ff */
[----:B------:R-:W-:-:S04]  /*e530*/  IMAD.WIDE.U32 R2, R34, UR4, R2 ;  /* 0x0000000422027c25 */ /* 0x000fc8000f8e0002 */
[----:B------:R-:W-:Y:S01]  /*e540*/  IMAD R0, R34, UR5, R0 ;  /* 0x0000000522007c24 */ /* 0x000fe2000f8e0200 */
[----:B------:R-:W-:Y:S01]  /*e550*/  ULDC.64 UR4, c[0x0][0x308] ;  /* 0x0000c20000047ab9 */ /* 0x000fe20000000a00 */
[----:B-1----:R-:W-:Y:S02]  /*e560*/  IMAD.SHL.U32 R7, R7, 0x8, RZ ;  /* 0x0000000807077824 */ /* 0x002fe400078e00ff */
[----:B------:R-:W-:Y:S02]  /*e570*/  IMAD.IADD R3, R3, 0x1, R0 ;  /* 0x0000000103037824 */ /* 0x000fe400078e0200 */
[----:B--2---:R-:W-:Y:S01]  /*e580*/  IMAD R4, R18, 0x1000, R33 ;  /* 0x0000100012047824 */ /* 0x004fe200078e0221 */
[----:B------:R-:W-:Y:S01]  /*e590*/  LOP3.LUT R7, R7, 0x38, RZ, 0xc0, !PT ;  /* 0x0000003807077812 */ /* 0x000fe200078ec0ff */
[C---:B------:R-:W-:Y:S01]  /*e5a0*/  IMAD.WIDE.U32 R2, R26.reuse, UR4, R2 ;  /* 0x000000041a027c25 */ /* 0x040fe2000f8e0002 */
[----:B------:R-:W-:Y:S02]  /*e5b0*/  ULDC UR4, c[0x0][0x2f4] ;  /* 0x0000bd0000047ab9 */ /* 0x000fe40000000800 */
[----:B------:R-:W-:Y:S01]  /*e5c0*/  ISETP.GE.AND P2, PT, R7, UR4, PT ;  /* 0x0000000407007c0c */ /* 0x000fe2000bf46270 */
[----:B------:R-:W-:Y:S01]  /*e5d0*/  IMAD R5, R26, UR5, R3 ;  /* 0x000000051a057c24 */ /* 0x000fe2000f8e0203 */
[----:B------:R-:W-:Y:S01]  /*e5e0*/  LEA R0, P0, R2, UR6, 0x1 ;  /* 0x0000000602007c11 */ /* 0x000fe2000f8008ff */
[----:B------:R-:W-:-:S03]  /*e5f0*/  UMOV UR5, 0xffffffff ;  /* 0xffffffff00057882 */ /* 0x000fc60000000000 */
[----:B------:R-:W-:Y:S02]  /*e600*/  LEA.HI.X R5, R2, UR7, R5, 0x1, P0 ;  /* 0x0000000702057c11 */ /* 0x000fe400080f0c05 */
[----:B------:R-:W-:-:S05]  /*e610*/  ISETP.GE.AND P0, PT, R28, 0x1, PT ;  /* 0x000000011c00780c */ /* 0x000fca0003f06270 */
[----:B------:R-:W-:Y:S01]  /*e620*/  @P2 LOP3.LUT R16, R16, 0x2, RZ, 0xfc, !PT ;  /* 0x0000000210102812 */ /* 0x000fe200078efcff */
[----:B------:R-:W-:Y:S07]  /*e630*/  BRA.DIV UR5, `(.L_x_428) ;  /* 0x0000003a05cc7947 */ /* 0x000fee000b800000 */
[----:B------:R-:W0:Y:S01]  /*e640*/  SHFL.IDX PT, R3, R0, RZ, 0x181f ;  /* 0x00181fff00037589 */ /* 0x000e2200000e0000 */
[----:B------:R-:W-:-:S03]  /*e650*/  @P0 IMAD R6, R4, 0x2, R17 ;  /* 0x0000000204060824 */ /* 0x000fc600078e0211 */
[----:B------:R-:W1:Y:S01]  /*e660*/  SHFL.IDX PT, R2, R5, RZ, 0x181f ;  /* 0x00181fff05027589 */ /* 0x000e6200000e0000 */
[----:B0-----:R-:W-:-:S05]  /*e670*/  @P0 LEA R3, P1, R7, R3, 0x1 ;  /* 0x0000000307030211 */ /* 0x001fca00078208ff */
[----:B-1----:R-:W-:-:S05]  /*e680*/  @P0 IMAD.X R2, RZ, RZ, R2, P1 ;  /* 0x000000ffff020224 */ /* 0x002fca00008e0602 */
[----:B------:R-:W-:-:S04]  /*e690*/  @P0 LOP3.LUT R3, R3, R2, RZ, 0x3c, !PT ;  /* 0x0000000203030212 */ /* 0x000fc800078e3cff */
[----:B------:R-:W-:-:S04]  /*e6a0*/  @P0 LOP3.LUT R2, R3, R2, RZ, 0x3c, !PT ;  /* 0x0000000203020212 */ /* 0x000fc800078e3cff */
[----:B------:R-:W-:-:S05]  /*e6b0*/  @P0 LOP3.LUT R3, R3, R2, RZ, 0x3c, !PT ;  /* 0x0000000203030212 */ /* 0x000fca00078e3cff */
[----:B------:R-:W-:Y:S01]  /*e6c0*/  @!PT LDS RZ, [RZ] ;  /* 0x00000000fffff984 */ /* 0x000fe20000000800 */
[----:B------:R0:W-:Y:S01]  /*e6d0*/  @P0 LDGSTS.E.BYPASS.LTC128B.128 [R6+0x22400], desc[UR50][R2.64], !P2 ;  /* 0x2240000002060fae */ /* 0x0001e2000d101d72 */
[----:B------:R-:W-:-:S03]  /*e6e0*/  ISETP.GE.AND P0, PT, R28, 0x11, PT ;  /* 0x000000111c00780c */ /* 0x000fc60003f06270 */
[----:B0-----:R-:W0:Y:S10]  /*e6f0*/  SHFL.IDX PT, R3, R0, 0x1, 0x181f ;  /* 0x00381f0000037f89 */ /* 0x001e3400000e0000 */
[----:B------:R-:W-:Y:S01]  /*e700*/  @P0 IMAD R6, R4, 0x2, R17 ;  /* 0x0000000204060824 */ /* 0x000fe200078e0211 */
[----:B------:R-:W1:Y:S01]  /*e710*/  SHFL.IDX PT, R2, R5, 0x1, 0x181f ;  /* 0x00381f0005027f89 */ /* 0x000e6200000e0000 */
[----:B0-----:R-:W-:-:S05]  /*e720*/  @P0 LEA R3, P1, R7, R3, 0x1 ;  /* 0x0000000307030211 */ /* 0x001fca00078208ff */
[----:B-1----:R-:W-:-:S05]  /*e730*/  @P0 IMAD.X R2, RZ, RZ, R2, P1 ;  /* 0x000000ffff020224 */ /* 0x002fca00008e0602 */
[----:B------:R-:W-:-:S04]  /*e740*/  @P0 LOP3.LUT R3, R3, R2, RZ, 0x3c, !PT ;  /* 0x0000000203030212 */ /* 0x000fc800078e3cff */
[----:B------:R-:W-:-:S04]  /*e750*/  @P0 LOP3.LUT R2, R3, R2, RZ, 0x3c, !PT ;  /* 0x0000000203020212 */ /* 0x000fc800078e3cff */
[----:B------:R-:W-:-:S05]  /*e760*/  @P0 LOP3.LUT R3, R3, R2, RZ, 0x3c, !PT ;  /* 0x0000000203030212 */ /* 0x000fca00078e3cff */
[----:B------:R0:W-:Y:S01]  /*e770*/  @P0 LDGSTS.E.BYPASS.LTC128B.128 [R6+0x22c00], desc[UR50][R2.64], !P2 ;  /* 0x22c0000002060fae */ /* 0x0001e2000d101d72 */
[----:B------:R-:W-:-:S03]  /*e780*/  ISETP.GE.AND P0, PT, R28, 0x21, PT ;  /* 0x000000211c00780c */ /* 0x000fc60003f06270 */
[----:B0-----:R-:W0:Y:S10]  /*e790*/  SHFL.IDX PT, R3, R0, 0x2, 0x181f ;  /* 0x00581f0000037f89 */ /* 0x001e3400000e0000 */
[----:B------:R-:W-:Y:S01]  /*e7a0*/  @P0 IMAD R6, R4, 0x2, R17 ;  /* 0x0000000204060824 */ /* 0x000fe200078e0211 */
[----:B------:R-:W1:Y:S04]  /*e7b0*/  SHFL.IDX PT, R2, R5, 0x2, 0x181f ;  /* 0x00581f0005027f89 */ /* 0x000e6800000e0000 */
[----:B------:R-:W2:Y:S04]  /*e7c0*/  SHFL.IDX PT, R5, R5, 0x3, 0x181f ;  /* 0x00781f0005057f89 */ /* 0x000ea800000e0000 */
[----:B------:R-:W3:Y:S01]  /*e7d0*/  SHFL.IDX PT, R0, R0, 0x3, 0x181f ;  /* 0x00781f0000007f89 */ /* 0x000ee200000e0000 */
[----:B0-----:R-:W-:-:S05]  /*e7e0*/  @P0 LEA R3, P1, R7, R3, 0x1 ;  /* 0x0000000307030211 */ /* 0x001fca00078208ff */
[----:B-1----:R-:W-:-:S05]  /*e7f0*/  @P0 IMAD.X R2, RZ, RZ, R2, P1 ;  /* 0x000000ffff020224 */ /* 0x002fca00008e0602 */
[----:B------:R-:W-:-:S04]  /*e800*/  @P0 LOP3.LUT R3, R3, R2, RZ, 0x3c, !PT ;  /* 0x0000000203030212 */ /* 0x000fc800078e3cff */
[----:B------:R-:W-:-:S04]  /*e810*/  @P0 LOP3.LUT R2, R3, R2, RZ, 0x3c, !PT ;  /* 0x0000000203020212 */ /* 0x000fc800078e3cff */
[----:B------:R-:W-:-:S05]  /*e820*/  @P0 LOP3.LUT R3, R3, R2, RZ, 0x3c, !PT ;  /* 0x0000000203030212 */ /* 0x000fca00078e3cff */
[----:B--23--:R0:W-:Y:S02]  /*e830*/  @P0 LDGSTS.E.BYPASS.LTC128B.128 [R6+0x23400], desc[UR50][R2.64], !P2 ;  /* 0x2340000002060fae */ /* 0x00c1e4000d101d72 */
.L_x_500:
[----:B------:R-:W-:-:S13]  /*e840*/  ISETP.GE.AND P0, PT, R28, 0x31, PT ;  /* 0x000000311c00780c */ /* 0x000fda0003f06270 */
[----:B01----:R-:W-:Y:S01]  /*e850*/  @P0 LEA R2, P1, R7, R0, 0x1 ;  /* 0x0000000007020211 */ /* 0x003fe200078208ff */
[----:B------:R-:W-:-:S04]  /*e860*/  @P0 IMAD R4, R4, 0x2, R17 ;  /* 0x0000000204040824 */ /* 0x000fc800078e0211 */
[----:B------:R-:W-:-:S05]  /*e870*/  @P0 IMAD.X R3, RZ, RZ, R5, P1 ;  /* 0x000000ffff030224 */ /* 0x000fca00008e0605 */
[----:B------:R-:W-:Y:S01]  /*e880*/  @!PT LDS RZ, [RZ] ;  /* 0x00000000fffff984 */ /* 0x000fe20000000800 */
[----:B------:R-:W-:Y:S01]  /*e890*/  @!PT LDS RZ, [RZ] ;  /* 0x00000000fffff984 */ /* 0x000fe20000000800 */
[----:B------:R-:W-:Y:S01]  /*e8a0*/  @!PT LDS RZ, [RZ] ;  /* 0x00000000fffff984 */ /* 0x000fe20000000800 */
[----:B------:R0:W-:Y:S01]  /*e8b0*/  @P0 LDGSTS.E.BYPASS.LTC128B.128 [R4+0x23c00], desc[UR50][R2.64], !P2 ;  /* 0x23c0000002040fae */ /* 0x0001e2000d101d72 */
[----:B------:R-:W-:Y:S01]  /*e8c0*/  PLOP3.LUT P0, PT, PT, PT, PT, 0x80, 0x0 ;  /* 0x000000000000781c */ /* 0x000fe20003f0f070 */
[----:B------:R-:W-:-:S12]  /*e8d0*/  NOP ;  /* 0x0000000000007918 */ /* 0x000fd80000000000 */
.L_x_429:
[----:B------:R-:W-:Y:S02]  /*e8e0*/  PLOP3.LUT P1, PT, P1, P0, PT, 0xa2, 0x0 ;  /* 0x000000000000781c */ /* 0x000fe40000f21472 */
[----:B------:R-:W-:-:S08]  /*e8f0*/  @P0 R2UR P1, UR4, R19 ;  /* 0x00000000130402ca */ /* 0x000fd00000020000 */
[----:B------:R-:W-:-:S05]  /*e900*/  @P0 PLOP3.LUT P0, PT, P1, PT, PT, 0x80, 0x0 ;  /* 0x000000000000081c */ /* 0x000fca0000f0f070 */
[----:B------:R-:W-:Y:S01]  /*e910*/  @!P1 SYNCS.ARRIVE.TRANS64.RED.A0T1 RZ, [UR4+0x28c30], RZ ;  /* 0x028c30ffffff99a7 */ /* 0x000fe20008200404 */
[----:B------:R-:W-:Y:S07]  /*e920*/  @!P1 ARRIVES.LDGSTSBAR.64.TRANSCNT [UR4+0x28c30] ;  /* 0x028c3000ff0099b0 */ /* 0x000fee0008000a84 */
[----:B------:R-:W-:Y:S05]  /*e930*/  @P0 BRA.U.ANY `(.L_x_429) ;  /* 0xfffffffd00e80947 */ /* 0x000fea000393ffff */
[----:B------:R-:W-:Y:S01]  /*e940*/  NOP ;  /* 0x0000000000007918 */ /* 0x000fe20000000000 */
[----:B------:R-:W-:-:S05]  /*e950*/  IMAD.U32 R0, RZ, RZ, UR36 ;  /* 0x00000024ff007e24 */ /* 0x000fca000f8e00ff */
[----:B------:R-:W-:-:S13]  /*e960*/  ISETP.NE.AND P2, PT, R0, 0x3, PT ;  /* 0x000000030000780c */ /* 0x000fda0003f45270 */
[----:B------:R-:W-:Y:S05]  /*e970*/  @!P2 BRA `(.L_x_430) ;  /* 0x000000000004a947 */ /* 0x000fea0003800000 */
[----:B------:R-:W-:Y:S01]  /*e980*/  BPT.TRAP 0x1 ;  /* 0x000000040000795c */ /* 0x000fe20000300000 */
.L_x_430:
[----:B------:R1:W5:Y:S01]  /*e990*/  LDL.LU R0, [R1+0x4] ;  /* 0x0000040001007983 */ /* 0x0003620000300800 */
[----:B------:R-:W-:Y:S01]  /*e9a0*/  LOP3.LUT P0, RZ, R16, 0x100, RZ, 0xc0, !PT ;  /* 0x0000010010ff7812 */ /* 0x000fe2000780c0ff */
[----:B------:R1:W-:Y:S02]  /*e9b0*/  SYNCS.ARRIVE.TRANS64.A1T0 RZ, [R19+URZ+0x28c30], RZ ;  /* 0x028c30ff13ff79a7 */ /* 0x0003e4000810003f */
[----:B0-----:R1:W5:Y:S10]  /*e9c0*/  LDL R3, [R1] ;  /* 0x0000000001037983 */ /* 0x0013740000100800 */
[----:B------:R-:W-:Y:S05]  /*e9d0*/  WARPSYNC.ALL ;  /* 0x0000000000007948 */ /* 0x000fea0003800000 */
[----:B------:R-:W-:Y:S01]  /*e9e0*/  SEL R2, R29, RZ, !P0 ;  /* 0x000000ff1d027207 */ /* 0x000fe20004000000 */
[----:B------:R-:W-:Y:S01]  /*e9f0*/  ULDC.64 UR4, c[0x0][0x298] ;  /* 0x0000a60000047ab9 */ /* 0x000fe20000000a00 */
[----:B------:R-:W-:Y:S01]  /*ea00*/  BSSY B6, `(.L_x_431) ;  /* 0x0000020000067945 */ /* 0x000fe20003800000 */
[----:B------:R-:W-:Y:S02]  /*ea10*/  IMAD.WIDE.U32 R4, R37, UR4, RZ ;  /* 0x0000000425047c25 */ /* 0x000fe4000f8e00ff */
[----:B------:R0:W-:Y:S02]  /*ea20*/  STL [R1+0x18], R2 ;  /* 0x0000180201007387 */ /* 0x0001e40000100800 */
[----:B0-----:R-:W-:Y:S01]  /*ea30*/  VIADD R2, R17, 0x20400 ;  /* 0x0002040011027836 */ /* 0x001fe20000000000 */
[----:B------:R-:W-:Y:S01]  /*ea40*/  BAR.SYNC.DEFER_BLOCKING 0x8, 0x100 ;  /* 0x0204000000007b1d */ /* 0x000fe20000010000 */
[----:B-----5:R-:W-:-:S03]  /*ea50*/  SEL R0, R0, RZ, !P0 ;  /* 0x000000ff00007207 */ /* 0x020fc60004000000 */
[----:B------:R-:W-:Y:S02]  /*ea60*/  LOP3.LUT P0, RZ, R2, 0x3ff, RZ, 0xc0, !PT ;  /* 0x000003ff02ff7812 */ /* 0x000fe4000780c0ff */
[----:B------:R-:W-:Y:S01]  /*ea70*/  PRMT R29, R3, 0x8880, RZ ;  /* 0x00008880031d7816 */ /* 0x000fe200000000ff */
[----:B------:R0:W-:Y:S03]  /*ea80*/  STL [R1+0x4], R0 ;  /* 0x0000040001007387 */ /* 0x0001e60000100800 */
[----:B------:R-:W-:Y:S01]  /*ea90*/  PRMT R29, R29, 0x7710, RZ ;  /* 0x000077101d1d7816 */ /* 0x000fe200000000ff */
[----:B------:R2:W-:Y:S01]  /*eaa0*/  STL.64 [R1+0x10], R4 ;  /* 0x0000100401007387 */ /* 0x0005e20000100a00 */
[----:B0-----:R-:W-:-:S05]  /*eab0*/  SHF.R.S32.HI R0, RZ, 0x1f, R37 ;  /* 0x0000001fff007819 */ /* 0x001fca0000011425 */
[----:B------:R-:W-:-:S04]  /*eac0*/  IMAD R0, R0, UR4, RZ ;  /* 0x0000000400007c24 */ /* 0x000fc8000f8e02ff */
[----:B------:R-:W-:-:S04]  /*ead0*/  IMAD R0, R37, UR5, R0 ;  /* 0x0000000525007c24 */ /* 0x000fc8000f8e0200 */
[----:B------:R-:W-:Y:S01]  /*eae0*/  IMAD.IADD R37, R5, 0x1, R0 ;  /* 0x0000000105257824 */ /* 0x000fe200078e0200 */
[----:B--2---:R-:W-:Y:S06]  /*eaf0*/  @!P0 BRA `(.L_x_432) ;  /* 0x0000000000408947 */ /* 0x004fec0003800000 */
        /* <DEDUP_REMOVED lines=15> */
[----:B01----:R-:W-:Y:S05]  /*ebf0*/  CALL.ABS.NOINC R2 ;  /* 0x0000000002007343 */ /* 0x003fea0003c00000 */
.L_x_432:
[----:B------:R-:W-:Y:S05]  /*ec00*/  BSYNC B6 ;  /* 0x0000000000067941 */ /* 0x000fea0003800000 */
.L_x_431:
[----:B------:R-:W2:Y:S01]  /*ec10*/  LDL.LU.64 R2, [R1+0x10] ;  /* 0x0000100001027983 */ /* 0x000ea20000300a00 */
[----:B------:R-:W0:Y:S01]  /*ec20*/  LDC R7, c[0x0][0x448] ;  /* 0x00011200ff077b82 */ /* 0x000e220000000800 */
[----:B------:R-:W-:Y:S02]  /*ec30*/  ULDC.64 UR4, c[0x0][0x2d8] ;  /* 0x0000b60000047ab9 */ /* 0x000fe40000000a00 */
[----:B------:R-:W3:Y:S04]  /*ec40*/  LDL.LU R21, [R1+0x4] ;  /* 0x0000040001157983 */ /* 0x000ee80000300800 */
[----:B------:R-:W4:Y:S04]  /*ec50*/  LDL.LU R20, [R1+0x18] ;  /* 0x0000180001147983 */ /* 0x000f280000300800 */
[----:B------:R0:W5:Y:S04]  /*ec60*/  LDL R10, [R1+0x8] ;  /* 0x00000800010a7983 */ /* 0x0001680000100800 */
[----:B------:R0:W5:Y:S02]  /*ec70*/  LDL R8, [R1+0x2c] ;  /* 0x00002c0001087983 */ /* 0x0001640000100800 */
[----:B0-----:R-:W-:-:S13]  /*ec80*/  ISETP.NE.AND P0, PT, R7, 0x1, PT ;  /* 0x000000010700780c */ /* 0x001fda0003f05270 */
[----:B------:R-:W0:Y:S01]  /*ec90*/  @P0 LDC R6, c[0x0][0x44c] ;  /* 0x00011300ff060b82 */ /* 0x000e220000000800 */
[----:B------:R-:W1:Y:S02]  /*eca0*/  S2R R9, SR_TID.X ;  /* 0x0000000000097919 */ /* 0x000e640000002100 */
[----:B-1----:R-:W-:-:S05]  /*ecb0*/  IMAD.SHL.U32 R9, R9, 0x8, RZ ;  /* 0x0000000809097824 */ /* 0x002fca00078e00ff */
[----:B------:R-:W-:Y:S01]  /*ecc0*/  LOP3.LUT R9, R9, 0x38, RZ, 0xc0, !PT ;  /* 0x0000003809097812 */ /* 0x000fe200078ec0ff */
[----:B--2---:R-:W-:Y:S02]  /*ecd0*/  IMAD.MOV.U32 R3, RZ, RZ, R37 ;  /* 0x000000ffff037224 */ /* 0x004fe400078e0025 */
[----:B------:R-:W-:-:S04]  /*ece0*/  IMAD.WIDE.U32 R2, R26, UR4, R2 ;  /* 0x000000041a027c25 */ /* 0x000fc8000f8e0002 */
[----:B------:R-:W-:Y:S01]  /*ecf0*/  IMAD R3, R26, UR5, R3 ;  /* 0x000000051a037c24 */ /* 0x000fe2000f8e0203 */
[----:B------:R-:W-:Y:S02]  /*ed00*/  ULDC.64 UR4, c[0x0][0x2e0] ;  /* 0x0000b80000047ab9 */ /* 0x000fe40000000a00 */
[----:B---3--:R-:W-:Y:S02]  /*ed10*/  IMAD R0, R21, UR4, RZ ;  /* 0x0000000415007c24 */ /* 0x008fe4000f8e02ff */
[----:B----4-:R-:W-:-:S04]  /*ed20*/  IMAD.WIDE.U32 R2, R20, UR4, R2 ;  /* 0x0000000414027c25 */ /* 0x010fc8000f8e0002 */
[----:B------:R-:W-:Y:S01]  /*ed30*/  IMAD R0, R20, UR5, R0 ;  /* 0x0000000514007c24 */ /* 0x000fe2000f8e0200 */
[----:B------:R-:W-:Y:S01]  /*ed40*/  ULDC.64 UR4, c[0x0][0x2d0] ;  /* 0x0000b40000047ab9 */ /* 0x000fe20000000a00 */
[----:B------:R-:W1:Y:S02]  /*ed50*/  S2R R20, SR_TID.X ;  /* 0x0000000000147919 */ /* 0x000e640000002100 */
[----:B------:R-:W-:Y:S02]  /*ed60*/  IMAD.IADD R3, R3, 0x1, R0 ;  /* 0x0000000103037824 */ /* 0x000fe400078e0200 */
[----:B------:R-:W2:Y:S01]  /*ed70*/  @P0 LDC R0, c[0x0][0x450] ;  /* 0x00011400ff000b82 */ /* 0x000ea20000000800 */
[----:B-1----:R-:W-:-:S05]  /*ed80*/  IMAD.SHL.U32 R20, R20, 0x10, RZ ;  /* 0x0000001014147824 */ /* 0x002fca00078e00ff */
[----:B------:R-:W-:-:S05]  /*ed90*/  LOP3.LUT R20, R36, 0x70, R20, 0xf8, !PT ;  /* 0x0000007024147812 */ /* 0x000fca00078ef814 */
[----:B------:R-:W-:-:S04]  /*eda0*/  IMAD R5, R25, 0x40, R20 ;  /* 0x0000004019057824 */ /* 0x000fc800078e0214 */
[----:B0-----:R-:W-:-:S04]  /*edb0*/  @P0 IMAD.HI.U32 R6, R5, R6, RZ ;  /* 0x0000000605060227 */ /* 0x001fc800078e00ff */
[----:B------:R-:W-:Y:S01]  /*edc0*/  IMAD.MOV.U32 R4, RZ, RZ, R5 ;  /* 0x000000ffff047224 */ /* 0x000fe200078e0005 */
[----:B--2---:R-:W-:-:S05]  /*edd0*/  @P0 SHF.R.U32.HI R4, RZ, R0, R6 ;  /* 0x00000000ff040219 */ /* 0x004fca0000011606 */
[----:B------:R-:W-:-:S04]  /*ede0*/  IMAD.MOV R0, RZ, RZ, -R4 ;  /* 0x000000ffff007224 */ /* 0x000fc800078e0a04 */
[----:B------:R-:W-:Y:S01]  /*edf0*/  IMAD R0, R7, R0, R5 ;  /* 0x0000000007007224 */ /* 0x000fe200078e0205 */
[----:B------:R-:W-:Y:S01]  /*ee00*/  SHF.R.S32.HI R5, RZ, 0x1f, R4 ;  /* 0x0000001fff057819 */ /* 0x000fe20000011404 */
[----:B------:R-:W-:-:S04]  /*ee10*/  IMAD.WIDE.U32 R2, R4, UR4, R2 ;  /* 0x0000000404027c25 */ /* 0x000fc8000f8e0002 */
[----:B------:R-:W-:-:S04]  /*ee20*/  IMAD R5, R5, UR4, RZ ;  /* 0x0000000405057c24 */ /* 0x000fc8000f8e02ff */
[----:B------:R-:W-:Y:S01]  /*ee30*/  IMAD R5, R4, UR5, R5 ;  /* 0x0000000504057c24 */ /* 0x000fe2000f8e0205 */
[----:B------:R-:W-:Y:S01]  /*ee40*/  SHF.R.S32.HI R4, RZ, 0x1f, R0 ;  /* 0x0000001fff047819 */ /* 0x000fe20000011400 */
[----:B------:R-:W-:Y:S02]  /*ee50*/  ULDC.64 UR4, c[0x0][0x2c8] ;  /* 0x0000b20000047ab9 */ /* 0x000fe40000000a00 */
[----:B------:R-:W-:Y:S02]  /*ee60*/  IMAD.IADD R3, R3, 0x1, R5 ;  /* 0x0000000103037824 */ /* 0x000fe400078e0205 */
        /* <DEDUP_REMOVED lines=11> */
[----:B------:R-:W0:Y:S01]  /*ef20*/  SHFL.IDX PT, R3, R0, RZ, 0x181f ;  /* 0x00181fff00037589 */ /* 0x000e2200000e0000 */
[----:B-----5:R-:W-:Y:S02]  /*ef30*/  IMAD R5, R10, R7, RZ ;  /* 0x000000070a057224 */ /* 0x020fe400078e02ff */
[----:B------:R-:W-:Y:S01]  /*ef40*/  IMAD R25, R25, 0x40, R36 ;  /* 0x0000004019197824 */ /* 0x000fe200078e0224 */
[----:B------:R-:W1:Y:S04]  /*ef50*/  SHFL.IDX PT, R2, R4, RZ, 0x181f ;  /* 0x00181fff04027589 */ /* 0x000e6800000e0000 */
[----:B------:R-:W-:-:S13]  /*ef60*/  ISETP.GE.AND P0, PT, R25, R5, PT ;  /* 0x000000051900720c */ /* 0x000fda0003f06270 */
[----:B0-----:R-:W-:-:S05]  /*ef70*/  @!P0 LEA R3, P2, R9, R3, 0x1 ;  /* 0x0000000309038211 */ /* 0x001fca00078408ff */
[----:B-1----:R-:W-:-:S05]  /*ef80*/  @!P0 IMAD.X R2, RZ, RZ, R2, P2 ;  /* 0x000000ffff028224 */ /* 0x002fca00010e0602 */
[----:B------:R-:W-:-:S04]  /*ef90*/  @!P0 LOP3.LUT R3, R3, R2, RZ, 0x3c, !PT ;  /* 0x0000000203038212 */ /* 0x000fc800078e3cff */
[----:B------:R-:W-:-:S04]  /*efa0*/  @!P0 LOP3.LUT R2, R3, R2, RZ, 0x3c, !PT ;  /* 0x0000000203028212 */ /* 0x000fc800078e3cff */
[----:B------:R-:W-:-:S05]  /*efb0*/  @!P0 LOP3.LUT R3, R3, R2, RZ, 0x3c, !PT ;  /* 0x0000000203038212 */ /* 0x000fca00078e3cff */
[----:B------:R-:W-:Y:S01]  /*efc0*/  @!PT LDS RZ, [RZ] ;  /* 0x00000000fffff984 */ /* 0x000fe20000000800 */
[----:B------:R0:W-:Y:S02]  /*efd0*/  @!P0 LDGSTS.E.BYPASS.LTC128B.128 [R8+0x20400], desc[UR50][R2.64], !P1 ;  /* 0x2040000002088fae */ /* 0x0001e4000c901d72 */
[----:B0-----:R-:W-:Y:S02]  /*efe0*/  VIADD R2, R25, 0x10 ;  /* 0x0000001019027836 */ /* 0x001fe40000000000 */
[----:B------:R-:W0:Y:S03]  /*eff0*/  SHFL.IDX PT, R3, R0, 0x1, 0x181f ;  /* 0x00381f0000037f89 */ /* 0x000e2600000e0000 */
[----:B------:R-:W-:Y:S02]  /*f000*/  ISETP.GE.AND P0, PT, R2, R5, PT ;  /* 0x000000050200720c */ /* 0x000fe40003f06270 */
[----:B------:R-:W1:Y:S11]  /*f010*/  SHFL.IDX PT, R2, R4, 0x1, 0x181f ;  /* 0x00381f0004027f89 */ /* 0x000e7600000e0000 */
[----:B0-----:R-:W-:-:S05]  /*f020*/  @!P0 LEA R3, P2, R9, R3, 0x1 ;  /* 0x0000000309038211 */ /* 0x001fca00078408ff */
[----:B-1----:R-:W-:-:S05]  /*f030*/  @!P0 IMAD.X R2, RZ, RZ, R2, P2 ;  /* 0x000000ffff028224 */ /* 0x002fca00010e0602 */
[----:B------:R-:W-:-:S04]  /*f040*/  @!P0 LOP3.LUT R3, R3, R2, RZ, 0x3c, !PT ;  /* 0x0000000203038212 */ /* 0x000fc800078e3cff */
[----:B------:R-:W-:-:S04]  /*f050*/  @!P0 LOP3.LUT R2, R3, R2, RZ, 0x3c, !PT ;  /* 0x0000000203028212 */ /* 0x000fc800078e3cff */
[----:B------:R-:W-:-:S05]  /*f060*/  @!P0 LOP3.LUT R3, R3, R2, RZ, 0x3c, !PT ;  /* 0x0000000203038212 */ /* 0x000fca00078e3cff */
[----:B------:R0:W-:Y:S02]  /*f070*/  @!P0 LDGSTS.E.BYPASS.LTC128B.128 [R8+0x20c00], desc[UR50][R2.64], !P1 ;  /* 0x20c0000002088fae */ /* 0x0001e4000c901d72 */
[----:B0-----:R-:W-:Y:S02]  /*f080*/  VIADD R2, R25, 0x20 ;  /* 0x0000002019027836 */ /* 0x001fe40000000000 */
[----:B------:R-:W0:Y:S03]  /*f090*/  SHFL.IDX PT, R3, R0, 0x2, 0x181f ;  /* 0x00581f0000037f89 */ /* 0x000e2600000e0000 */
[----:B------:R-:W-:Y:S01]  /*f0a0*/  ISETP.GE.AND P0, PT, R2, R5, PT ;  /* 0x000000050200720c */ /* 0x000fe20003f06270 */
[----:B------:R-:W-:Y:S04]  /*f0b0*/  SHFL.IDX PT, R0, R0, 0x3, 0x181f ;  /* 0x00781f0000007f89 */ /* 0x000fe800000e0000 */
[----:B------:R-:W1:Y:S04]  /*f0c0*/  SHFL.IDX PT, R2, R4, 0x2, 0x181f ;  /* 0x00581f0004027f89 */ /* 0x000e6800000e0000 */
[----:B------:R-:W2:Y:S04]  /*f0d0*/  SHFL.IDX PT, R4, R4, 0x3, 0x181f ;  /* 0x00781f0004047f89 */ /* 0x000ea800000e0000 */
[----:B0-----:R-:W-:-:S05]  /*f0e0*/  @!P0 LEA R3, P2, R9, R3, 0x1 ;  /* 0x0000000309038211 */ /* 0x001fca00078408ff */
[----:B-1----:R-:W-:-:S05]  /*f0f0*/  @!P0 IMAD.X R2, RZ, RZ, R2, P2 ;  /* 0x000000ffff028224 */ /* 0x002fca00010e0602 */
[----:B------:R-:W-:-:S04]  /*f100*/  @!P0 LOP3.LUT R3, R3, R2, RZ, 0x3c, !PT ;  /* 0x0000000203038212 */ /* 0x000fc800078e3cff */
[----:B------:R-:W-:-:S04]  /*f110*/  @!P0 LOP3.LUT R2, R3, R2, RZ, 0x3c, !PT ;  /* 0x0000000203028212 */ /* 0x000fc800078e3cff */
[----:B------:R-:W-:-:S05]  /*f120*/  @!P0 LOP3.LUT R3, R3, R2, RZ, 0x3c, !PT ;  /* 0x0000000203038212 */ /* 0x000fca00078e3cff */
[----:B--2---:R1:W-:Y:S02]  /*f130*/  @!P0 LDGSTS.E.BYPASS.LTC128B.128 [R8+0x21400], desc[UR50][R2.64], !P1 ;  /* 0x2140000002088fae */ /* 0x0043e4000c901d72 */
.L_x_509:
[----:B------:R-:W-:-:S05]  /*f140*/  VIADD R25, R25, 0x30 ;  /* 0x0000003019197836 */ /* 0x000fca0000000000 */
[----:B------:R-:W-:-:S13]  /*f150*/  ISETP.GE.AND P0, PT, R25, R5, PT ;  /* 0x000000051900720c */ /* 0x000fda0003f06270 */
[----:B01----:R-:W-:-:S05]  /*f160*/  @!P0 LEA R2, P2, R9, R0, 0x1 ;  /* 0x0000000009028211 */ /* 0x003fca00078408ff */
[----:B------:R-:W-:-:S05]  /*f170*/  @!P0 IMAD.X R3, RZ, RZ, R4, P2 ;  /* 0x000000ffff038224 */ /* 0x000fca00010e0604 */
[----:B------:R-:W-:Y:S01]  /*f180*/  @!PT LDS RZ, [RZ] ;  /* 0x00000000fffff984 */ /* 0x000fe20000000800 */
[----:B------:R-:W-:Y:S01]  /*f190*/  @!PT LDS RZ, [RZ] ;  /* 0x00000000fffff984 */ /* 0x000fe20000000800 */
[----:B------:R-:W-:Y:S01]  /*f1a0*/  @!PT LDS RZ, [RZ] ;  /* 0x00000000fffff984 */ /* 0x000fe20000000800 */
[----:B------:R0:W-:Y:S01]  /*f1b0*/  @!P0 LDGSTS.E.BYPASS.LTC128B.128 [R8+0x21c00], desc[UR50][R2.64], !P1 ;  /* 0x21c0000002088fae */ /* 0x0001e2000c901d72 */
[----:B------:R-:W-:Y:S01]  /*f1c0*/  PLOP3.LUT P0, PT, PT, PT, PT, 0x80, 0x0 ;  /* 0x000000000000781c */ /* 0x000fe20003f0f070 */
[----:B------:R-:W-:-:S12]  /*f1d0*/  NOP ;  /* 0x0000000000007918 */ /* 0x000fd80000000000 */
.L_x_434:
[----:B------:R-:W-:Y:S02]  /*f1e0*/  PLOP3.LUT P1, PT, P1, P0, PT, 0xa2, 0x0 ;  /* 0x000000000000781c */ /* 0x000fe40000f21472 */
[----:B------:R-:W-:-:S08]  /*f1f0*/  @P0 R2UR P1, UR4, R17 ;  /* 0x00000000110402ca */ /* 0x000fd00000020000 */
[----:B------:R-:W-:-:S05]  /*f200*/  @P0 PLOP3.LUT P0, PT, P1, PT, PT, 0x80, 0x0 ;  /* 0x000000000000081c */ /* 0x000fca0000f0f070 */
[----:B------:R-:W-:Y:S01]  /*f210*/  @!P1 SYNCS.ARRIVE.TRANS64.RED.A0T1 RZ, [UR4+0x28c00], RZ ;  /* 0x028c00ffffff99a7 */ /* 0x000fe20008200404 */
[----:B------:R-:W-:Y:S07]  /*f220*/  @!P1 ARRIVES.LDGSTSBAR.64.TRANSCNT [UR4+0x28c00] ;  /* 0x028c0000ff0099b0 */ /* 0x000fee0008000a84 */
[----:B------:R-:W-:Y:S05]  /*f230*/  @P0 BRA.U.ANY `(.L_x_434) ;  /* 0xfffffffd00e80947 */ /* 0x000fea000393ffff */
[----:B0-----:R-:W2:Y:S02]  /*f240*/  LDL.LU R2, [R1+0x24] ;  /* 0x0000240001027983 */ /* 0x001ea40000300800 */
[----:B--2---:R-:W-:-:S05]  /*f250*/  VIADD R2, R2, 0x1 ;  /* 0x0000000102027836 */ /* 0x004fca0000000000 */
[----:B------:R0:W-:Y:S01]  /*f260*/  STL [R1+0x24], R2 ;  /* 0x0000240201007387 */ /* 0x0001e20000100800 */
[----:B------:R-:W-:-:S04]  /*f270*/  LEA.HI R0, R2, R2, RZ, 0x1 ;  /* 0x0000000202007211 */ /* 0x000fc800078f08ff */
[----:B------:R-:W-:-:S05]  /*f280*/  LOP3.LUT R0, R0, 0xfffffffe, RZ, 0xc0, !PT ;  /* 0xfffffffe00007812 */ /* 0x000fca00078ec0ff */
[----:B------:R-:W-:-:S05]  /*f290*/  IMAD.IADD R0, R2, 0x1, -R0 ;  /* 0x0000000102007824 */ /* 0x000fca00078e0a00 */
[----:B------:R-:W-:Y:S01]  /*f2a0*/  SHF.L.U32 R0, R0, 0x1f, RZ ;  /* 0x0000001f00007819 */ /* 0x000fe200000006ff */
[----:B------:R-:W-:Y:S01]  /*f2b0*/  NOP ;  /* 0x0000000000007918 */ /* 0x000fe20000000000 */
[----:B------:R0:W-:Y:S01]  /*f2c0*/  SYNCS.ARRIVE.TRANS64.A1T0 RZ, [R17+URZ+0x28c00], RZ ;  /* 0x028c00ff11ff79a7 */ /* 0x0001e2000810003f */
[----:B------:R-:W-:Y:S01]  /*f2d0*/  BSSY B0, `(.L_x_435) ;  /* 0x0000003000007945 */ /* 0x000fe20003800000 */
[----:B------:R-:W1:Y:S03]  /*f2e0*/  SYNCS.PHASECHK.TRANS64.TRYWAIT P0, [R17+URZ+0x28c20], R0 ;  /* 0x028c2000110075a7 */ /* 0x000e66000800017f */
[----:B01----:R-:W-:Y:S05]  /*f2f0*/  @!P0 BRA `(.L_x_436) ;  /* 0x0000003800308947 */ /* 0x003fea0003800000 */
.L_x_510:
[----:B------:R-:W-:Y:S05]  /*f300*/  BSYNC B0 ;  /* 0x0000000000007941 */ /* 0x000fea0003800000 */
.L_x_435:
[----:B------:R-:W-:-:S05]  /*f310*/  IMAD.U32 R2, RZ, RZ, UR36 ;  /* 0x00000024ff027e24 */ /* 0x000fca000f8e00ff */
[----:B------:R-:W-:-:S13]  /*f320*/  ISETP.NE.AND P0, PT, R2, 0x3, PT ;  /* 0x000000030200780c */ /* 0x000fda0003f05270 */
[----:B------:R-:W-:Y:S05]  /*f330*/  @!P0 BRA `(.L_x_437) ;  /* 0x0000000000048947 */ /* 0x000fea0003800000 */
[----:B------:R-:W-:Y:S01]  /*f340*/  BPT.TRAP 0x1 ;  /* 0x000000040000795c */ /* 0x000fe20000300000 */
.L_x_437:
[----:B0-----:R-:W-:Y:S01]  /*f350*/  SHF.L.U32 R0, R22, 0x1f, RZ ;  /* 0x0000001f16007819 */ /* 0x001fe200000006ff */
[----:B------:R-:W-:Y:S03]  /*f360*/  BSSY B0, `(.L_x_438) ;  /* 0x0000003000007945 */ /* 0x000fe60003800000 */
[----:B------:R-:W0:Y:S02]  /*f370*/  SYNCS.PHASECHK.TRANS64.TRYWAIT P0, [R19+URZ+0x28c60], R0 ;  /* 0x028c6000130075a7 */ /* 0x000e24000800017f */
[----:B0-----:R-:W-:Y:S05]  /*f380*/  @!P0 BRA `(.L_x_439) ;  /* 0x0000003800208947 */ /* 0x001fea0003800000 */
.L_x_511:
[----:B------:R-:W-:Y:S05]  /*f390*/  BSYNC B0 ;  /* 0x0000000000007941 */ /* 0x000fea0003800000 */
.L_x_438:
[----:B------:R-:W0:Y:S01]  /*f3a0*/  LDL.LU R2, [R1+0x1c] ;  /* 0x00001c0001027983 */ /* 0x000e220000300800 */
[----:B------:R-:W-:Y:S01]  /*f3b0*/  ULDC.64 UR4, c[0x0][0x328] ;  /* 0x0000ca0000047ab9 */ /* 0x000fe20000000a00 */
[----:B------:R-:W-:Y:S02]  /*f3c0*/  ULDC.64 UR6, c[0x0][0x318] ;  /* 0x0000c60000067ab9 */ /* 0x000fe40000000a00 */
[----:B------:R-:W2:Y:S01]  /*f3d0*/  LDL.LU R4, [R1+0x20] ;  /* 0x0000200001047983 */ /* 0x000ea20000300800 */
[----:B------:R-:W-:Y:S02]  /*f3e0*/  IMAD R5, R18, 0x8000, R33 ;  /* 0x0000800012057824 */ /* 0x000fe400078e0221 */
[----:B0-----:R-:W-:Y:S02]  /*f3f0*/  IMAD R0, R2, UR4, RZ ;  /* 0x0000000402007c24 */ /* 0x001fe4000f8e02ff */
[----:B------:R-:W-:-:S04]  /*f400*/  IMAD.WIDE.U32 R2, R35, UR4, RZ ;  /* 0x0000000423027c25 */ /* 0x000fc8000f8e00ff */
[----:B------:R-:W-:Y:S01]  /*f410*/  IMAD R0, R35, UR5, R0 ;  /* 0x0000000523007c24 */ /* 0x000fe2000f8e0200 */
[----:B------:R-:W-:-:S03]  /*f420*/  ULDC.64 UR4, c[0x0][0x338] ;  /* 0x0000ce0000047ab9 */ /* 0x000fc60000000a00 */
[----:B------:R-:W-:Y:S02]  /*f430*/  IMAD.IADD R3, R3, 0x1, R0 ;  /* 0x0000000103037824 */ /* 0x000fe400078e0200 */
[----:B--2---:R-:W-:Y:S02]  /*f440*/  IMAD R0, R4, UR4, RZ ;  /* 0x0000000404007c24 */ /* 0x004fe4000f8e02ff */
[----:B------:R-:W-:-:S04]  /*f450*/  IMAD.WIDE.U32 R2, R34, UR4, R2 ;  /* 0x0000000422027c25 */ /* 0x000fc8000f8e0002 */
[----:B------:R-:W-:Y:S01]  /*f460*/  IMAD R0, R34, UR5, R0 ;  /* 0x0000000522007c24 */ /* 0x000fe2000f8e0200 */
[----:B------:R-:W-:-:S03]  /*f470*/  ULDC.64 UR4, c[0x0][0x330] ;  /* 0x0000cc0000047ab9 */ /* 0x000fc60000000a00 */
[----:B------:R-:W-:Y:S02]  /*f480*/  IMAD.IADD R3, R3, 0x1, R0 ;  /* 0x0000000103037824 */ /* 0x000fe400078e0200 */
[----:B------:R-:W-:Y:S01]  /*f490*/  IMAD.WIDE.U32 R2, R26, UR4, R2 ;  /* 0x000000041a027c25 */ /* 0x000fe2000f8e0002 */
[----:B------:R-:W-:-:S03]  /*f4a0*/  UMOV UR4, 0xffffffff ;  /* 0xffffffff00047882 */ /* 0x000fc60000000000 */
[----:B------:R-:W-:Y:S01]  /*f4b0*/  IMAD R6, R26, UR5, R3 ;  /* 0x000000051a067c24 */ /* 0x000fe2000f8e0203 */
[----:B------:R-:W-:-:S04]  /*f4c0*/  LEA R4, P0, R2, UR6, 0x1 ;  /* 0x0000000602047c11 */ /* 0x000fc8000f8008ff */
[----:B------:R-:W-:Y:S01]  /*f4d0*/  LEA.HI.X R6, R2, UR7, R6, 0x1, P0 ;  /* 0x0000000702067c11 */ /* 0x000fe200080f0c06 */
[----:B------:R-:W-:Y:S08]  /*f4e0*/  BRA.DIV UR4, `(.L_x_440) ;  /* 0x0000003604dc7947 */ /* 0x000ff0000b800000 */
[----:B------:R-:W2:Y:S01]  /*f4f0*/  LDL R3, [R1] ;  /* 0x0000000001037983 */ /* 0x000ea20000100800 */
[----:B------:R-:W-:Y:S01]  /*f500*/  IMAD R5, R5, 0x2, R17 ;  /* 0x0000000205057824 */ /* 0x000fe200078e0211 */
[C---:B------:R-:W-:Y:S01]  /*f510*/  LOP3.LUT P5, RZ, R29.reuse, 0x2, RZ, 0xc0, !PT ;  /* 0x000000021dff7812 */ /* 0x040fe200078ac0ff */
[----:B------:R-:W0:Y:S01]  /*f520*/  S2R R7, SR_TID.X ;  /* 0x0000000000077919 */ /* 0x000e220000002100 */
[C---:B------:R-:W-:Y:S02]  /*f530*/  LOP3.LUT P4, RZ, R29.reuse, 0x4, RZ, 0xc0, !PT ;  /* 0x000000041dff7812 */ /* 0x040fe4000788c0ff */
[C---:B------:R-:W-:Y:S01]  /*f540*/  LOP3.LUT P3, RZ, R29.reuse, 0x8, RZ, 0xc0, !PT ;  /* 0x000000081dff7812 */ /* 0x040fe2000786c0ff */
[----:B------:R-:W1:Y:S01]  /*f550*/  SHFL.IDX PT, R2, R4, RZ, 0x181f ;  /* 0x00181fff04027589 */ /* 0x000e6200000e0000 */
[----:B------:R-:W-:Y:S02]  /*f560*/  LOP3.LUT R16, R16, 0xfffffeff, RZ, 0xc0, !PT ;  /* 0xfffffeff10107812 */ /* 0x000fe400078ec0ff */
[----:B------:R-:W-:Y:S01]  /*f570*/  LOP3.LUT P2, RZ, R29, 0x10, RZ, 0xc0, !PT ;  /* 0x000000101dff7812 */ /* 0x000fe2000784c0ff */
[----:B0-----:R-:W-:-:S05]  /*f580*/  IMAD.SHL.U32 R7, R7, 0x8, RZ ;  /* 0x0000000807077824 */ /* 0x001fca00078e00ff */
[----:B------:R-:W-:-:S05]  /*f590*/  LOP3.LUT R7, R7, 0x38, RZ, 0xc0, !PT ;  /* 0x0000003807077812 */ /* 0x000fca00078ec0ff */
[----:B------:R-:W-:Y:S01]  /*f5a0*/  IMAD.SHL.U32 R0, R7, 0x2, RZ ;  /* 0x0000000207007824 */ /* 0x000fe200078e00ff */
[----:B------:R-:W-:-:S04]  /*f5b0*/  LOP3.LUT R7, R29, 0x1, RZ, 0xc0, !PT ;  /* 0x000000011d077812 */ /* 0x000fc800078ec0ff */
[----:B-1----:R-:W-:Y:S02]  /*f5c0*/  IADD3 R2, P0, R2, R0, RZ ;  /* 0x0000000002027210 */ /* 0x002fe40007f1e0ff */
[----:B------:R-:W-:-:S13]  /*f5d0*/  ISETP.NE.U32.AND P1, PT, R7, 0x1, PT ;  /* 0x000000010700780c */ /* 0x000fda0003f25070 */
[----:B------:R-:W-:-:S04]  /*f5e0*/  @P1 LOP3.LUT R16, R16, 0x100, RZ, 0xfc, !PT ;  /* 0x0000010010101812 */ /* 0x000fc800078efcff */
[----:B------:R-:W-:Y:S01]  /*f5f0*/  LOP3.LUT R16, R16, 0xfffffdff, RZ, 0xc0, !PT ;  /* 0xfffffdff10107812 */ /* 0x000fe200078ec0ff */
[----:B--2---:R-:W-:Y:S02]  /*f600*/  IMAD.MOV.U32 R8, RZ, RZ, R3 ;  /* 0x000000ffff087224 */ /* 0x004fe400078e0003 */
[----:B------:R-:W0:Y:S03]  /*f610*/  SHFL.IDX PT, R3, R6, RZ, 0x181f ;  /* 0x00181fff06037589 */ /* 0x000e2600000e0000 */
[----:B------:R-:W-:Y:S01]  /*f620*/  PRMT R7, R8, 0x8880, RZ ;  /* 0x0000888008077816 */ /* 0x000fe200000000ff */
[----:B0-----:R-:W-:Y:S01]  /*f630*/  IMAD.X R3, RZ, RZ, R3, P0 ;  /* 0x000000ffff037224 */ /* 0x001fe200000e0603 */
[----:B------:R-:W-:Y:S02]  /*f640*/  ISETP.LT.OR P0, PT, R28, 0x1, P1 ;  /* 0x000000011c00780c */ /* 0x000fe40000f01670 */
[----:B------:R-:W-:-:S04]  /*f650*/  LOP3.LUT P1, RZ, R29, 0x20, RZ, 0xc0, !PT ;  /* 0x000000201dff7812 */ /* 0x000fc8000782c0ff */
[----:B------:R-:W-:-:S07]  /*f660*/  ISETP.LT.OR P6, PT, R28, 0x1, !P1 ;  /* 0x000000011c00780c */ /* 0x000fce0004fc1670 */
[----:B------:R-:W-:Y:S01]  /*f670*/  @!PT LDS RZ, [RZ] ;  /* 0x00000000fffff984 */ /* 0x000fe20000000800 */
        /* <DEDUP_REMOVED lines=9> */
[----:B------:R-:W-:-:S03]  /*f710*/  LOP3.LUT P0, RZ, R29, 0x40, RZ, 0xc0, !PT ;  /* 0x000000401dff7812 */ /* 0x000fc6000780c0ff */
[----:B------:R-:W-:Y:S01]  /*f720*/  LDGSTS.E.BYPASS.LTC128B.128 [R5+0xa400], desc[UR50][R2.64+0x280], !P6 ;  /* 0x0a40028002057fae */ /* 0x000fe2000f101d72 */
[----:B------:R-:W-:-:S13]  /*f730*/  ISETP.LT.OR P6, PT, R28, 0x1, !P0 ;  /* 0x000000011c00780c */ /* 0x000fda00047c1670 */
[----:B------:R-:W-:Y:S01]  /*f740*/  LDGSTS.E.BYPASS.LTC128B.128 [R5+0xc400], desc[UR50][R2.64+0x300], !P6 ;  /* 0x0c40030002057fae */ /* 0x000fe2000f101d72 */
[----:B------:R-:W-:-:S03]  /*f750*/  ISETP.GT.AND P6, PT, R7, -0x1, PT ;  /* 0xffffffff0700780c */ /* 0x000fc60003fc4270 */
[----:B------:R-:W-:Y:S10]  /*f760*/  SHFL.IDX PT, R7, R6, 0x2, 0x181f ;  /* 0x00581f0006077f89 */ /* 0x000ff400000e0000 */
[----:B------:R-:W-:-:S02]  /*f770*/  @P6 LOP3.LUT R16, R16, 0x200, RZ, 0xfc, !PT ;  /* 0x0000020010106812 */ /* 0x000fc400078efcff */
[----:B------:R-:W-:-:S13]  /*f780*/  ISETP.LT.OR P6, PT, R28, 0x1, P6 ;  /* 0x000000011c00780c */ /* 0x000fda00037c1670 */
[----:B------:R0:W-:Y:S04]  /*f790*/  LDGSTS.E.BYPASS.LTC128B.128 [R5+0xe400], desc[UR50][R2.64+0x380], !P6 ;  /* 0x0e40038002057fae */ /* 0x0001e8000f101d72 */
[----:B0-----:R-:W0:Y:S04]  /*f7a0*/  SHFL.IDX PT, R2, R4, 0x1, 0x181f ;  /* 0x00381f0004027f89 */ /* 0x001e2800000e0000 */
[----:B------:R-:W1:Y:S04]  /*f7b0*/  SHFL.IDX PT, R3, R6, 0x1, 0x181f ;  /* 0x00381f0006037f89 */ /* 0x000e6800000e0000 */
[----:B------:R-:W-:Y:S01]  /*f7c0*/  SHFL.IDX PT, R6, R6, 0x3, 0x181f ;  /* 0x00781f0006067f89 */ /* 0x000fe200000e0000 */
[----:B0-----:R-:W-:-:S05]  /*f7d0*/  IADD3 R2, P6, R2, R0, RZ ;  /* 0x0000000002027210 */ /* 0x001fca0007fde0ff */
[----:B-1----:R-:W-:Y:S01]  /*f7e0*/  IMAD.X R3, RZ, RZ, R3, P6 ;  /* 0x000000ffff037224 */ /* 0x002fe200030e0603 */
        /* <DEDUP_REMOVED lines=17> */
[----:B------:R0:W-:Y:S04]  /*f900*/  LDGSTS.E.BYPASS.LTC128B.128 [R5+0xec00], desc[UR50][R2.64+0x380], !P6 ;  /* 0x0ec0038002057fae */ /* 0x0001e8000f101d72 */
[----:B0-----:R-:W0:Y:S02]  /*f910*/  SHFL.IDX PT, R2, R4, 0x2, 0x181f ;  /* 0x00581f0004027f89 */ /* 0x001e2400000e0000 */
[----:B0-----:R-:W-:-:S05]  /*f920*/  IADD3 R2, P6, R2, R0, RZ ;  /* 0x0000000002027210 */ /* 0x001fca0007fde0ff */
        /* <DEDUP_REMOVED lines=19> */
[----:B0-----:R0:W1:Y:S02]  /*fa60*/  SHFL.IDX PT, R2, R4, 0x3, 0x181f ;  /* 0x00781f0004027f89 */ /* 0x00106400000e0000 */
.L_x_521:
[C---:B------:R-:W-:Y:S02]  /*fa70*/  LOP3.LUT P6, RZ, R16.reuse, 0x100, RZ, 0xc0, !PT ;  /* 0x0000010010ff7812 */ /* 0x040fe400078cc0ff */
[----:B------:R-:W-:Y:S02]  /*fa80*/  LOP3.LUT R16, R16, 0xffffefff, RZ, 0xc0, !PT ;  /* 0xffffefff10107812 */ /* 0x000fe400078ec0ff */
[C---:B------:R-:W-:Y:S02]  /*fa90*/  ISETP.LT.OR P6, PT, R28.reuse, 0x31, P6 ;  /* 0x000000311c00780c */ /* 0x040fe400037c1670 */
[----:B------:R-:W-:-:S11]  /*faa0*/  ISETP.LT.OR P5, PT, R28, 0x31, !P5 ;  /* 0x000000311c00780c */ /* 0x000fd60006fa1670 */
[----:B------:R-:W-:Y:S02]  /*fab0*/  @P6 LOP3.LUT R16, R16, 0x1000, RZ, 0xfc, !PT ;  /* 0x0000100010106812 */ /* 0x000fe400078efcff */
[----:B------:R-:W-:Y:S02]  /*fac0*/  ISETP.LT.OR P6, PT, R28, 0x31, !P4 ;  /* 0x000000311c00780c */ /* 0x000fe400067c1670 */
[----:B------:R-:W-:Y:S02]  /*fad0*/  LOP3.LUT R16, R16, 0xffffbfff, RZ, 0xc0, !PT ;  /* 0xffffbfff10107812 */ /* 0x000fe400078ec0ff */
[----:B------:R-:W-:Y:S02]  /*fae0*/  ISETP.LT.OR P4, PT, R28, 0x31, !P2 ;  /* 0x000000311c00780c */ /* 0x000fe40005781670 */
[----:B------:R-:W-:Y:S02]  /*faf0*/  LOP3.LUT R16, R16, 0xfffffeff, RZ, 0xc0, !PT ;  /* 0xfffffeff10107812 */ /* 0x000fe400078ec0ff */
[----:B------:R-:W-:-:S02]  /*fb00*/  ISETP.LT.OR P2, PT, R28, 0x31, !P0 ;  /* 0x000000311c00780c */ /* 0x000fc40004741670 */
[----:B------:R-:W-:Y:S02]  /*fb10*/  @P5 LOP3.LUT R16, R16, 0x100, RZ, 0xfc, !PT ;  /* 0x0000010010105812 */ /* 0x000fe400078efcff */
[----:B-1----:R-:W-:Y:S02]  /*fb20*/  IADD3 R2, P0, R2, R0, RZ ;  /* 0x0000000002027210 */ /* 0x002fe40007f1e0ff */
[----:B------:R-:W-:Y:S02]  /*fb30*/  @P6 LOP3.LUT R16, R16, 0x4000, RZ, 0xfc, !PT ;  /* 0x0000400010106812 */ /* 0x000fe400078efcff */
[----:B------:R-:W-:Y:S01]  /*fb40*/  ISETP.LT.OR P5, PT, R28, 0x31, !P3 ;  /* 0x000000311c00780c */ /* 0x000fe20005fa1670 */
[----:B------:R-:W-:Y:S01]  /*fb50*/  IMAD.X R3, RZ, RZ, R6, P0 ;  /* 0x000000ffff037224 */ /* 0x000fe200000e0606 */
[C---:B------:R-:W-:Y:S02]  /*fb60*/  LOP3.LUT P6, RZ, R16.reuse, 0x1000, RZ, 0xc0, !PT ;  /* 0x0000100010ff7812 */ /* 0x040fe400078cc0ff */
[----:B------:R-:W-:-:S02]  /*fb70*/  LOP3.LUT P0, RZ, R16, 0x100, RZ, 0xc0, !PT ;  /* 0x0000010010ff7812 */ /* 0x000fc4000780c0ff */
[----:B------:R-:W-:Y:S02]  /*fb80*/  ISETP.LT.OR P3, PT, R28, 0x31, !P1 ;  /* 0x000000311c00780c */ /* 0x000fe40004f61670 */
[----:B------:R-:W-:-:S04]  /*fb90*/  LOP3.LUT P1, RZ, R16, 0x200, RZ, 0xc0, !PT ;  /* 0x0000020010ff7812 */ /* 0x000fc8000782c0ff */
[----:B------:R-:W-:-:S03]  /*fba0*/  ISETP.LT.OR P1, PT, R28, 0x31, P1 ;  /* 0x000000311c00780c */ /* 0x000fc60000f21670 */
[----:B------:R-:W-:Y:S01]  /*fbb0*/  @!PT LDS RZ, [RZ] ;  /* 0x00000000fffff984 */ /* 0x000fe20000000800 */
[----:B------:R-:W-:Y:S01]  /*fbc0*/  @!PT LDS RZ, [RZ] ;  /* 0x00000000fffff984 */ /* 0x000fe20000000800 */
[----:B------:R-:W-:Y:S01]  /*fbd0*/  @!PT LDS RZ, [RZ] ;  /* 0x00000000fffff984 */ /* 0x000fe20000000800 */
[----:B------:R1:W-:Y:S01]  /*fbe0*/  LDGSTS.E.BYPASS.LTC128B.128 [R5+0x1c00], desc[UR50][R2.64], !P6 ;  /* 0x01c0000002057fae */ /* 0x0003e2000f101d72 */
[----:B------:R-:W-:-:S03]  /*fbf0*/  LOP3.LUT P6, RZ, R16, 0x4000, RZ, 0xc0, !PT ;  /* 0x0000400010ff7812 */ /* 0x000fc600078cc0ff */
[----:B------:R1:W-:Y:S01]  /*fc00*/  LDGSTS.E.BYPASS.LTC128B.128 [R5+0x3c00], desc[UR50][R2.64+0x80], !P0 ;  /* 0x03c0008002057fae */ /* 0x0003e2000c101d72 */
[----:B------:R-:W-:-:S09]  /*fc10*/  PLOP3.LUT P0, PT, PT, PT, PT, 0x80, 0x0 ;  /* 0x000000000000781c */ /* 0x000fd20003f0f070 */
[----:B------:R1:W-:Y:S04]  /*fc20*/  LDGSTS.E.BYPASS.LTC128B.128 [R5+0x5c00], desc[UR50][R2.64+0x100], !P6 ;  /* 0x05c0010002057fae */ /* 0x0003e8000f101d72 */
[----:B------:R1:W-:Y:S04]  /*fc30*/  LDGSTS.E.BYPASS.LTC128B.128 [R5+0x7c00], desc[UR50][R2.64+0x180], !P5 ;  /* 0x07c0018002057fae */ /* 0x0003e8000e901d72 */
[----:B------:R1:W-:Y:S04]  /*fc40*/  LDGSTS.E.BYPASS.LTC128B.128 [R5+0x9c00], desc[UR50][R2.64+0x200], !P4 ;  /* 0x09c0020002057fae */ /* 0x0003e8000e101d72 */
[----:B------:R1:W-:Y:S04]  /*fc50*/  LDGSTS.E.BYPASS.LTC128B.128 [R5+0xbc00], desc[UR50][R2.64+0x280], !P3 ;  /* 0x0bc0028002057fae */ /* 0x0003e8000d901d72 */
[----:B------:R1:W-:Y:S04]  /*fc60*/  LDGSTS.E.BYPASS.LTC128B.128 [R5+0xdc00], desc[UR50][R2.64+0x300], !P2 ;  /* 0x0dc0030002057fae */ /* 0x0003e8000d101d72 */
[----:B------:R1:W-:Y:S01]  /*fc70*/  LDGSTS.E.BYPASS.LTC128B.128 [R5+0xfc00], desc[UR50][R2.64+0x380], !P1 ;  /* 0x0fc0038002057fae */ /* 0x0003e2000c901d72 */
[----:B------:R-:W-:Y:S01]  /*fc80*/  NOP ;  /* 0x0000000000007918 */ /* 0x000fe20000000000 */
.L_x_441:
[----:B------:R-:W-:Y:S02]  /*fc90*/  PLOP3.LUT P1, PT, P1, P0, PT, 0xa2, 0x0 ;  /* 0x000000000000781c */ /* 0x000fe40000f21472 */
[----:B------:R-:W-:-:S08]  /*fca0*/  @P0 R2UR P1, UR4, R19 ;  /* 0x00000000130402ca */ /* 0x000fd00000020000 */
[----:B------:R-:W-:-:S05]  /*fcb0*/  @P0 PLOP3.LUT P0, PT, P1, PT, PT, 0x80, 0x0 ;  /* 0x000000000000081c */ /* 0x000fca0000f0f070 */
[----:B------:R-:W-:Y:S01]  /*fcc0*/  @!P1 SYNCS.ARRIVE.TRANS64.RED.A0T1 RZ, [UR4+0x28c50], RZ ;  /* 0x028c50ffffff99a7 */ /* 0x000fe20008200404 */
[----:B------:R-:W-:Y:S07]  /*fcd0*/  @!P1 ARRIVES.LDGSTSBAR.64.TRANSCNT [UR4+0x28c50] ;  /* 0x028c5000ff0099b0 */ /* 0x000fee0008000a84 */
[----:B------:R-:W-:Y:S05]  /*fce0*/  @P0 BRA.U.ANY `(.L_x_441) ;  /* 0xfffffffd00e80947 */ /* 0x000fea000393ffff */
[----:B------:R-:W-:Y:S01]  /*fcf0*/  NOP ;  /* 0x0000000000007918 */ /* 0x000fe20000000000 */
[----:B-1----:R-:W-:-:S05]  /*fd00*/  IMAD.U32 R2, RZ, RZ, UR36 ;  /* 0x00000024ff027e24 */ /* 0x002fca000f8e00ff */
[----:B------:R-:W-:-:S13]  /*fd10*/  ISETP.NE.AND P2, PT, R2, 0x3, PT ;  /* 0x000000030200780c */ /* 0x000fda0003f45270 */
[----:B------:R-:W-:Y:S05]  /*fd20*/  @!P2 BRA `(.L_x_442) ;  /* 0x000000000004a947 */ /* 0x000fea0003800000 */
[----:B------:R-:W-:Y:S01]  /*fd30*/  BPT.TRAP 0x1 ;  /* 0x000000040000795c */ /* 0x000fe20000300000 */
.L_x_442:
[----:B------:R-:W2:Y:S01]  /*fd40*/  LDL.LU R2, [R1+0xc] ;  /* 0x00000c0001027983 */ /* 0x000ea20000300800 */
[----:B------:R1:W-:Y:S01]  /*fd50*/  SYNCS.ARRIVE.TRANS64.A1T0 RZ, [R19+URZ+0x28c50], RZ ;  /* 0x028c50ff13ff79a7 */ /* 0x0003e2000810003f */
[----:B------:R-:W-:Y:S01]  /*fd60*/  BSSY B0, `(.L_x_443) ;  /* 0x00000f1000007945 */ /* 0x000fe20003800000 */
[----:B--2---:R-:W-:-:S05]  /*fd70*/  VIADD R7, R2, 0xfffffffe ;  /* 0xfffffffe02077836 */ /* 0x004fca0000000000 */
[----:B------:R-:W-:-:S13]  /*fd80*/  ISETP.GE.AND P0, PT, R7, R30, PT ;  /* 0x0000001e0700720c */ /* 0x000fda0003f06270 */
[----:B-1----:R-:W-:Y:S05]  /*fd90*/  @!P0 BRA `(.L_x_444) ;  /* 0x0000000c00b48947 */ /* 0x002fea0003800000 */
[----:B------:R-:W2:Y:S04]  /*fda0*/  LDL.LU R3, [R1+0x28] ;  /* 0x0000280001037983 */ /* 0x000ea80000300800 */
[----:B------:R-:W3:Y:S01]  /*fdb0*/  LDL.LU R2, [R1] ;  /* 0x0000000001027983 */ /* 0x000ee20000300800 */
[----:B--2---:R-:W-:Y:S02]  /*fdc0*/  LOP3.LUT R29, R3, 0x40, RZ, 0xc0, !PT ;  /* 0x00000040031d7812 */ /* 0x004fe400078ec0ff */
[----:B---3--:R-:W-:Y:S02]  /*fdd0*/  LOP3.LUT R28, R2, 0x80, RZ, 0xc0, !PT ;  /* 0x00000080021c7812 */ /* 0x008fe400078ec0ff */
[----:B------:R-:W-:Y:S02]  /*fde0*/  SHF.R.U32.HI R29, RZ, 0x2, R29 ;  /* 0x00000002ff1d7819 */ /* 0x000fe4000001161d */
[----:B------:R-:W-:-:S07]  /*fdf0*/  SHF.R.U32.HI R28, RZ, 0x3, R28 ;  /* 0x00000003ff1c7819 */ /* 0x000fce000001161c */
.L_x_457:
[----:B0-----:R-:W0:Y:S01]  /*fe00*/  S2R R4, SR_TID.X ;  /* 0x0000000000047919 */ /* 0x001e220000002100 */
[----:B-1----:R-:W1:Y:S01]  /*fe10*/  LDC R2, c[0x0][0x430] ;  /* 0x00010c00ff027b82 */ /* 0x002e620000000800 */
[----:B--23--:R-:W-:Y:S01]  /*fe20*/  IMAD R6, R7, 0x40, R31 ;  /* 0x0000004007067824 */ /* 0x00cfe200078e021f */
[----:B------:R-:W-:Y:S05]  /*fe30*/  YIELD ;  /* 0x0000000000007946 */ /* 0x000fea0003800000 */
[----:B------:R-:W-:Y:S01]  /*fe40*/  IMAD.U32 R11, RZ, RZ, UR36 ;  /* 0x00000024ff0b7e24 */ /* 0x000fe2000f8e00ff */
[----:B------:R-:W-:Y:S01]  /*fe50*/  ULDC UR4, c[0x0][0x430] ;  /* 0x00010c0000047ab9 */ /* 0x000fe20000000800 */
[----:B------:R-:W-:Y:S01]  /*fe60*/  VIADD R18, R18, 0x1 ;  /* 0x0000000112127836 */ /* 0x000fe20000000000 */
[----:B-1----:R-:W-:Y:S01]  /*fe70*/  ISETP.NE.AND P0, PT, R2, 0x1, PT ;  /* 0x000000010200780c */ /* 0x002fe20003f05270 */
[----:B0-----:R-:W-:-:S05]  /*fe80*/  IMAD.SHL.U32 R4, R4, 0x10, RZ ;  /* 0x0000001004047824 */ /* 0x001fca00078e00ff */
[----:B------:R-:W-:-:S07]  /*fe90*/  LOP3.LUT R4, R36, 0x70, R4, 0xf8, !PT ;  /* 0x0000007024047812 */ /* 0x000fce00078ef804 */
[----:B------:R-:W0:Y:S01]  /*fea0*/  @P0 LDC R3, c[0x0][0x434] ;  /* 0x00010d00ff030b82 */ /* 0x000e220000000800 */
[C---:B------:R-:W-:Y:S01]  /*feb0*/  ISETP.GT.U32.AND P1, PT, R4.reuse, 0x3f, PT ;  /* 0x0000003f0400780c */ /* 0x040fe20003f24070 */
[----:B------:R-:W-:-:S06]  /*fec0*/  IMAD.IADD R6, R4, 0x1, R6 ;  /* 0x0000000104067824 */ /* 0x000fcc00078e0206 */
[----:B------:R-:W1:Y:S01]  /*fed0*/  @P0 LDC R2, c[0x0][0x438] ;  /* 0x00010e00ff020b82 */ /* 0x000e620000000800 */
[----:B------:R-:W-:-:S07]  /*fee0*/  IMAD.MOV.U32 R10, RZ, RZ, R6 ;  /* 0x000000ffff0a7224 */ /* 0x000fce00078e0006 */
[----:B------:R-:W2:Y:S01]  /*fef0*/  @!P1 LDC.64 R4, c[0x0][0x428] ;  /* 0x00010a00ff049b82 */ /* 0x000ea20000000a00 */
[----:B0-----:R-:W-:-:S07]  /*ff00*/  @P0 IMAD.HI.U32 R3, R6, R3, RZ ;  /* 0x0000000306030227 */ /* 0x001fce00078e00ff */
[----:B------:R-:W0:Y:S01]  /*ff10*/  @!P1 LDC.64 R8, c[0x0][0x418] ;  /* 0x00010600ff089b82 */ /* 0x000e220000000a00 */
[----:B-1----:R-:W-:-:S04]  /*ff20*/  @P0 SHF.R.U32.HI R10, RZ, R2, R3 ;  /* 0x00000002ff0a0219 */ /* 0x002fc80000011603 */
[--C-:B------:R-:W-:Y:S01]  /*ff30*/  @!P1 SHF.R.S32.HI R3, RZ, 0x1f, R10.reuse ;  /* 0x0000001fff039819 */ /* 0x100fe2000001140a */
[----:B------:R-:W-:-:S04]  /*ff40*/  @!P1 IMAD.MOV.U32 R2, RZ, RZ, R10 ;  /* 0x000000ffff029224 */ /* 0x000fc800078e000a */
[----:B--2---:R-:W-:-:S04]  /*ff50*/  @!P1 IMAD.WIDE.U32 R2, R23, R4, R2 ;  /* 0x0000000417029225 */ /* 0x004fc800078e0002 */
[----:B------:R-:W-:-:S04]  /*ff60*/  @!P1 IMAD R4, R32, R4, RZ ;  /* 0x0000000420049224 */ /* 0x000fc800078e02ff */
[----:B------:R-:W-:Y:S01]  /*ff70*/  @!P1 IMAD R5, R23, R5, R4 ;  /* 0x0000000517059224 */ /* 0x000fe200078e0204 */
[----:B0-----:R-:W-:Y:S01]  /*ff80*/  @!P1 LEA R8, P0, R2, R8, 0x2 ;  /* 0x0000000802089211 */ /* 0x001fe200078010ff */
[----:B------:R-:W-:Y:S02]  /*ff90*/  IMAD.MOV.U32 R4, RZ, RZ, RZ ;  /* 0x000000ffff047224 */ /* 0x000fe400078e00ff */
[----:B------:R-:W-:Y:S02]  /*ffa0*/  @!P1 IMAD.IADD R3, R5, 0x1, R3 ;  /* 0x0000000105039824 */ /* 0x000fe400078e0203 */
[----:B------:R-:W-:-:S03]  /*ffb0*/  IMAD.MOV R5, RZ, RZ, -R10 ;  /* 0x000000ffff057224 */ /* 0x000fc600078e0a0a */
[----:B------:R-:W-:Y:S01]  /*ffc0*/  @!P1 LEA.HI.X R9, R2, R9, R3, 0x2, P0 ;  /* 0x0000000902099211 */ /* 0x000fe200000f1403 */
[----:B------:R-:W-:Y:S01]  /*ffd0*/  IMAD R5, R5, UR4, R6 ;  /* 0x0000000405057c24 */ /* 0x000fe2000f8e0206 */
[----:B------:R-:W-:-:S03]  /*ffe0*/  ISETP.NE.AND P0, PT, R18, 0x2, PT ;  /* 0x000000021200780c */ /* 0x000fc60003f05270 */
[----:B------:R0:W5:Y:S01]  /*fff0*/  @!P1 LDG.E R4, desc[UR50][R8.64] ;  /* 0x0000003208049981 */ /* 0x000162000c1e1900 */
[----:B------:R-:W-:Y:S01]  /*10000*/  ISETP.NE.AND P1, PT, R11, 0x3, PT ;  /* 0x000000030b00780c */ /* 0x000fe20003f25270 */
[----:B------:R-:W-:Y:S01]  /*10010*/  IMAD.MOV.U32 R3, RZ, RZ, R7 ;  /* 0x000000ffff037224 */ /* 0x000fe200078e0007 */
[----:B------:R-:W-:Y:S01]  /*10020*/  SEL R2, RZ, 0x1, P0 ;  /* 0x00000001ff027807 */ /* 0x000fe20000000000 */
[----:B------:R-:W-:Y:S01]  /*10030*/  VIADD R7, R7, 0xffffffff ;  /* 0xffffffff07077836 */ /* 0x000fe20000000000 */
[----:B------:R-:W-:Y:S02]  /*10040*/  SEL R18, R18, RZ, P0 ;  /* 0x000000ff12127207 */ /* 0x000fe40000000000 */
[----:B------:R-:W-:Y:S02]  /*10050*/  LOP3.LUT R22, R22, R2, RZ, 0x3c, !PT ;  /* 0x0000000216167212 */ /* 0x000fe400078e3cff */
[----:B------:R-:W-:-:S05]  /*10060*/  ISETP.GT.AND P3, PT, R3, R30, PT ;  /* 0x0000001e0300720c */ /* 0x000fca0003f64270 */
[----:B0-----:R-:W-:Y:S08]  /*10070*/  @!P1 BRA `(.L_x_445) ;  /* 0x0000000000049947 */ /* 0x001ff00003800000 */
[----:B------:R-:W-:Y:S01]  /*10080*/  BPT.TRAP 0x1 ;  /* 0x000000040000795c */ /* 0x000fe20000300000 */
.L_x_445:
[----:B------:R-:W-:Y:S01]  /*10090*/  IMAD R6, R18, 0x8, R17 ;  /* 0x0000000812067824 */ /* 0x000fe200078e0211 */
[----:B------:R-:W-:Y:S01]  /*100a0*/  SHF.L.U32 R19, R22, 0x1f, RZ ;  /* 0x0000001f16137819 */ /* 0x000fe200000006ff */
[----:B------:R-:W-:Y:S01]  /*100b0*/  BSSY B1, `(.L_x_446) ;  /* 0x0000004000017945 */ /* 0x000fe20003800000 */
[----:B------:R-:W-:Y:S02]  /*100c0*/  SHF.R.S32.HI R9, RZ, 0x1f, R5 ;  /* 0x0000001fff097819 */ /* 0x000fe40000011405 */
[----:B------:R-:W0:Y:S02]  /*100d0*/  SYNCS.PHASECHK.TRANS64.TRYWAIT P0, [R6+URZ+0x28c40], R19 ;  /* 0x028c4013060075a7 */ /* 0x000e24000800017f */
[----:B0-----:R-:W-:Y:S05]  /*100e0*/  @!P0 BRA `(.L_x_447) ;  /* 0x0000003400088947 */ /* 0x001fea0003800000 */
.L_x_522:
[----:B------:R-:W-:Y:S05]  /*100f0*/  BSYNC B1 ;  /* 0x0000000000017941 */ /* 0x000fea0003800000 */
.L_x_446:
[----:B------:R-:W-:Y:S01]  /*10100*/  ULDC.64 UR4, c[0x0][0x300] ;  /* 0x0000c00000047ab9 */ /* 0x000fe20000000a00 */
[----:B-----5:R-:W-:Y:S01]  /*10110*/  SHF.R.S32.HI R10, RZ, 0x1f, R4 ;  /* 0x0000001fff0a7819 */ /* 0x020fe20000011404 */
[----:B------:R-:W-:Y:S01]  /*10120*/  IMAD R8, R9, UR4, RZ ;  /* 0x0000000409087c24 */ /* 0x000fe2000f8e02ff */
[----:B------:R-:W-:Y:S01]  /*10130*/  ULDC.64 UR6, c[0x0][0x2e8] ;  /* 0x0000ba0000067ab9 */ /* 0x000fe20000000a00 */
[----:B------:R-:W-:Y:S01]  /*10140*/  IMAD.WIDE.U32 R2, R5, UR4, RZ ;  /* 0x0000000405027c25 */ /* 0x000fe2000f8e00ff */
[----:B------:R-:W-:-:S03]  /*10150*/  LOP3.LUT P1, RZ, R16, 0x2, RZ, 0xc0, !PT ;  /* 0x0000000210ff7812 */ /* 0x000fc6000782c0ff */
        /* <DEDUP_REMOVED lines=8> */
[----:B------:R-:W-:Y:S02]  /*101e0*/  IMAD R8, R18, 0x1000, R33 ;  /* 0x0000100012087824 */ /* 0x000fe400078e0221 */
[----:B------:R-:W-:Y:S01]  /*101f0*/  IMAD.WIDE.U32 R2, R26, UR4, R2 ;  /* 0x000000041a027c25 */ /* 0x000fe2000f8e0002 */
[----:B------:R-:W-:-:S03]  /*10200*/  UMOV UR4, 0xffffffff ;  /* 0xffffffff00047882 */ /* 0x000fc60000000000 */
[----:B------:R-:W-:Y:S01]  /*10210*/  IMAD R25, R26, UR5, R3 ;  /* 0x000000051a197c24 */ /* 0x000fe2000f8e0203 */
[----:B------:R-:W-:-:S04]  /*10220*/  LEA R20, P0, R2, UR6, 0x1 ;  /* 0x0000000602147c11 */ /* 0x000fc8000f8008ff */
[----:B------:R-:W-:Y:S01]  /*10230*/  LEA.HI.X R25, R2, UR7, R25, 0x1, P0 ;  /* 0x0000000702197c11 */ /* 0x000fe200080f0c19 */
[----:B------:R-:W-:Y:S08]  /*10240*/  BRA.DIV UR4, `(.L_x_448) ;  /* 0x0000003204c47947 */ /* 0x000ff0000b800000 */
[----:B------:R-:W1:Y:S01]  /*10250*/  SHFL.IDX PT, R2, R20, RZ, 0x181f ;  /* 0x00181fff14027589 */ /* 0x000e6200000e0000 */
[----:B------:R-:W-:-:S03]  /*10260*/  IMAD R21, R8, 0x2, R17 ;  /* 0x0000000208157824 */ /* 0x000fc600078e0211 */
[----:B------:R-:W2:Y:S01]  /*10270*/  SHFL.IDX PT, R3, R25, RZ, 0x181f ;  /* 0x00181fff19037589 */ /* 0x000ea200000e0000 */
[----:B-1----:R-:W-:-:S05]  /*10280*/  IADD3 R2, P0, R2, R0, RZ ;  /* 0x0000000002027210 */ /* 0x002fca0007f1e0ff */
[----:B--2---:R-:W-:-:S05]  /*10290*/  IMAD.X R3, RZ, RZ, R3, P0 ;  /* 0x000000ffff037224 */ /* 0x004fca00000e0603 */
[----:B------:R-:W-:Y:S01]  /*102a0*/  @!PT LDS RZ, [RZ] ;  /* 0x00000000fffff984 */ /* 0x000fe20000000800 */
[----:B------:R1:W-:Y:S04]  /*102b0*/  LDGSTS.E.BYPASS.LTC128B.128 [R21+0x22400], desc[UR50][R2.64], !P1 ;  /* 0x2240000002157fae */ /* 0x0003e8000c901d72 */
[----:B-1----:R-:W1:Y:S04]  /*102c0*/  SHFL.IDX PT, R2, R20, 0x1, 0x181f ;  /* 0x00381f0014027f89 */ /* 0x002e6800000e0000 */
[----:B------:R-:W2:Y:S01]  /*102d0*/  SHFL.IDX PT, R3, R25, 0x1, 0x181f ;  /* 0x00381f0019037f89 */ /* 0x000ea200000e0000 */
[----:B-1----:R-:W-:-:S05]  /*102e0*/  IADD3 R2, P0, R2, R0, RZ ;  /* 0x0000000002027210 */ /* 0x002fca0007f1e0ff */
[----:B--2---:R-:W-:-:S05]  /*102f0*/  IMAD.X R3, RZ, RZ, R3, P0 ;  /* 0x000000ffff037224 */ /* 0x004fca00000e0603 */
[----:B------:R1:W-:Y:S04]  /*10300*/  LDGSTS.E.BYPASS.LTC128B.128 [R21+0x22c00], desc[UR50][R2.64], !P1 ;  /* 0x22c0000002157fae */ /* 0x0003e8000c901d72 */
[----:B-1----:R-:W1:Y:S04]  /*10310*/  SHFL.IDX PT, R2, R20, 0x2, 0x181f ;  /* 0x00581f0014027f89 */ /* 0x002e6800000e0000 */
[----:B------:R-:W2:Y:S04]  /*10320*/  SHFL.IDX PT, R3, R25, 0x2, 0x181f ;  /* 0x00581f0019037f89 */ /* 0x000ea800000e0000 */
[----:B------:R-:W3:Y:S01]  /*10330*/  SHFL.IDX PT, R25, R25, 0x3, 0x181f ;  /* 0x00781f0019197f89 */ /* 0x000ee200000e0000 */
[----:B-1----:R-:W-:-:S05]  /*10340*/  IADD3 R2, P0, R2, R0, RZ ;  /* 0x0000000002027210 */ /* 0x002fca0007f1e0ff */
[----:B--2---:R-:W-:-:S05]  /*10350*/  IMAD.X R3, RZ, RZ, R3, P0 ;  /* 0x000000ffff037224 */ /* 0x004fca00000e0603 */
[----:B------:R1:W-:Y:S04]  /*10360*/  LDGSTS.E.BYPASS.LTC128B.128 [R21+0x23400], desc[UR50][R2.64], !P1 ;  /* 0x2340000002157fae */ /* 0x0003e8000c901d72 */
[----:B-1-3--:R1:W2:Y:S02]  /*10370*/  SHFL.IDX PT, R2, R20, 0x3, 0x181f ;  /* 0x00781f0014027f89 */ /* 0x00a2a400000e0000 */
.L_x_532:
[----:B--2---:R-:W-:-:S05]  /*10380*/  IADD3 R2, P0, R2, R0, RZ ;  /* 0x0000000002027210 */ /* 0x004fca0007f1e0ff */
[----:B------:R-:W-:Y:S01]  /*10390*/  IMAD.X R3, RZ, RZ, R25, P0 ;  /* 0x000000ffff037224 */ /* 0x000fe200000e0619 */
[----:B------:R-:W-:-:S04]  /*103a0*/  PLOP3.LUT P0, PT, PT, PT, PT, 0x80, 0x0 ;  /* 0x000000000000781c */ /* 0x000fc80003f0f070 */
[----:B------:R-:W-:Y:S01]  /*103b0*/  @!PT LDS RZ, [RZ] ;  /* 0x00000000fffff984 */ /* 0x000fe20000000800 */
[----:B------:R-:W-:Y:S01]  /*103c0*/  @!PT LDS RZ, [RZ] ;  /* 0x00000000fffff984 */ /* 0x000fe20000000800 */
[----:B------:R-:W-:Y:S01]  /*103d0*/  @!PT LDS RZ, [RZ] ;  /* 0x00000000fffff984 */ /* 0x000fe20000000800 */
[----:B------:R2:W-:Y:S01]  /*103e0*/  LDGSTS.E.BYPASS.LTC128B.128 [R21+0x23c00], desc[UR50][R2.64], !P1 ;  /* 0x23c0000002157fae */ /* 0x0005e2000c901d72 */
[----:B------:R-:W-:-:S08]  /*103f0*/  NOP ;  /* 0x0000000000007918 */ /* 0x000fd00000000000 */
.L_x_449:
[----:B------:R-:W-:Y:S02]  /*10400*/  PLOP3.LUT P1, PT, P1, P0, PT, 0xa2, 0x0 ;  /* 0x000000000000781c */ /* 0x000fe40000f21472 */
[----:B------:R-:W-:-:S08]  /*10410*/  @P0 R2UR P1, UR4, R6 ;  /* 0x00000000060402ca */ /* 0x000fd00000020000 */
[----:B------:R-:W-:-:S05]  /*10420*/  @P0 PLOP3.LUT P0, PT, P1, PT, PT, 0x80, 0x0 ;  /* 0x000000000000081c */ /* 0x000fca0000f0f070 */
[----:B------:R-:W-:Y:S01]  /*10430*/  @!P1 SYNCS.ARRIVE.TRANS64.RED.A0T1 RZ, [UR4+0x28c30], RZ ;  /* 0x028c30ffffff99a7 */ /* 0x000fe20008200404 */
[----:B------:R-:W-:Y:S07]  /*10440*/  @!P1 ARRIVES.LDGSTSBAR.64.TRANSCNT [UR4+0x28c30] ;  /* 0x028c3000ff0099b0 */ /* 0x000fee0008000a84 */
[----:B------:R-:W-:Y:S05]  /*10450*/  @P0 BRA.U.ANY `(.L_x_449) ;  /* 0xfffffffd00e80947 */ /* 0x000fea000393ffff */
[----:B------:R-:W-:Y:S01]  /*10460*/  NOP ;  /* 0x0000000000007918 */ /* 0x000fe20000000000 */
[----:B--2---:R-:W-:-:S05]  /*10470*/  IMAD.U32 R2, RZ, RZ, UR36 ;  /* 0x00000024ff027e24 */ /* 0x004fca000f8e00ff */
[----:B------:R-:W-:-:S13]  /*10480*/  ISETP.NE.AND P2, PT, R2, 0x3, PT ;  /* 0x000000030200780c */ /* 0x000fda0003f45270 */
[----:B------:R-:W-:Y:S05]  /*10490*/  @!P2 BRA `(.L_x_450) ;  /* 0x000000000004a947 */ /* 0x000fea0003800000 */
[----:B------:R-:W-:Y:S01]  /*104a0*/  BPT.TRAP 0x1 ;  /* 0x000000040000795c */ /* 0x000fe20000300000 */
.L_x_450:
[----:B------:R2:W-:Y:S01]  /*104b0*/  SYNCS.ARRIVE.TRANS64.A1T0 RZ, [R6+URZ+0x28c30], RZ ;  /* 0x028c30ff06ff79a7 */ /* 0x0005e2000810003f */
[----:B------:R-:W-:Y:S05]  /*104c0*/  @!P2 BRA `(.L_x_451) ;  /* 0x000000000004a947 */ /* 0x000fea0003800000 */
[----:B------:R-:W-:Y:S01]  /*104d0*/  BPT.TRAP 0x1 ;  /* 0x000000040000795c */ /* 0x000fe20000300000 */
.L_x_451:
[----:B------:R-:W3:Y:S01]  /*104e0*/  SYNCS.PHASECHK.TRANS64.TRYWAIT P0, [R6+URZ+0x28c60], R19 ;  /* 0x028c6013060075a7 */ /* 0x000ee2000800017f */
[----:B------:R-:W-:Y:S04]  /*104f0*/  BSSY B1, `(.L_x_452) ;  /* 0x0000002000017945 */ /* 0x000fe80003800000 */
[----:B---3--:R-:W-:Y:S05]  /*10500*/  @!P0 BRA `(.L_x_453) ;  /* 0x0000003400308947 */ /* 0x008fea0003800000 */
.L_x_533:
[----:B------:R-:W-:Y:S05]  /*10510*/  BSYNC B1 ;  /* 0x0000000000017941 */ /* 0x000fea0003800000 */
.L_x_452:
[----:B------:R-:W-:Y:S01]  /*10520*/  ULDC.64 UR4, c[0x0][0x328] ;  /* 0x0000ca0000047ab9 */ /* 0x000fe20000000a00 */
[----:B------:R-:W-:Y:S01]  /*10530*/  ULDC.64 UR6, c[0x0][0x318] ;  /* 0x0000c60000067ab9 */ /* 0x000fe20000000a00 */
[----:B------:R-:W-:Y:S01]  /*10540*/  IMAD R9, R9, UR4, RZ ;  /* 0x0000000409097c24 */ /* 0x000fe2000f8e02ff */
[C---:B------:R-:W-:Y:S01]  /*10550*/  LOP3.LUT P5, RZ, R16.reuse, 0x8, RZ, 0xc0, !PT ;  /* 0x0000000810ff7812 */ /* 0x040fe200078ac0ff */
[----:B------:R-:W-:Y:S01]  /*10560*/  IMAD.WIDE.U32 R2, R5, UR4, RZ ;  /* 0x0000000405027c25 */ /* 0x000fe2000f8e00ff */
[----:B------:R-:W-:-:S03]  /*10570*/  LOP3.LUT P4, RZ, R16, 0x4, RZ, 0xc0, !PT ;  /* 0x0000000410ff7812 */ /* 0x000fc6000788c0ff */
[----:B------:R-:W-:Y:S01]  /*10580*/  IMAD R9, R5, UR5, R9 ;  /* 0x0000000505097c24 */ /* 0x000fe2000f8e0209 */
[----:B------:R-:W-:Y:S01]  /*10590*/  ULDC.64 UR4, c[0x0][0x338] ;  /* 0x0000ce0000047ab9 */ /* 0x000fe20000000a00 */
[----:B0--3--:R-:W-:Y:S02]  /*105a0*/  IMAD R19, R18, 0x7000, R8 ;  /* 0x0000700012137824 */ /* 0x009fe400078e0208 */
[----:B------:R-:W-:Y:S02]  /*105b0*/  IMAD.IADD R3, R3, 0x1, R9 ;  /* 0x0000000103037824 */ /* 0x000fe400078e0209 */
[----:B------:R-:W-:Y:S02]  /*105c0*/  IMAD R10, R10, UR4, RZ ;  /* 0x000000040a0a7c24 */ /* 0x000fe4000f8e02ff */
        /* <DEDUP_REMOVED lines=10> */
[----:B------:R-:W0:Y:S01]  /*10670*/  SHFL.IDX PT, R2, R9, RZ, 0x181f ;  /* 0x00181fff09027589 */ /* 0x000e2200000e0000 */
[C---:B------:R-:W-:Y:S01]  /*10680*/  LOP3.LUT P1, RZ, R16.reuse, 0x80, RZ, 0xc0, !PT ;  /* 0x0000008010ff7812 */ /* 0x040fe2000782c0ff */
[----:B------:R-:W-:Y:S01]  /*10690*/  IMAD R19, R19, 0x2, R17 ;  /* 0x0000000213137824 */ /* 0x000fe200078e0211 */
[C---:B------:R-:W-:Y:S01]  /*106a0*/  LOP3.LUT P2, RZ, R16.reuse, 0x40, RZ, 0xc0, !PT ;  /* 0x0000004010ff7812 */ /* 0x040fe2000784c0ff */
[----:B------:R-:W3:Y:S01]  /*106b0*/  SHFL.IDX PT, R3, R10, RZ, 0x181f ;  /* 0x00181fff0a037589 */ /* 0x000ee200000e0000 */
[----:B------:R-:W-:-:S03]  /*106c0*/  LOP3.LUT R16, R16, 0xffffbfff, RZ, 0xc0, !PT ;  /* 0xffffbfff10107812 */ /* 0x000fc600078ec0ff */
[----:B------:R-:W4:Y:S01]  /*106d0*/  SHFL.IDX PT, R14, R9, 0x1, 0x181f ;  /* 0x00381f00090e7f89 */ /* 0x000f2200000e0000 */
[----:B------:R-:W-:-:S03]  /*106e0*/  @P3 LOP3.LUT R16, R16, 0x4000, RZ, 0xfc, !PT ;  /* 0x0000400010103812 */ /* 0x000fc600078efcff */
[----:B------:R-:W5:Y:S01]  /*106f0*/  SHFL.IDX PT, R5, R10, 0x1, 0x181f ;  /* 0x00381f000a057f89 */ /* 0x000f6200000e0000 */
[C---:B------:R-:W-:Y:S02]  /*10700*/  LOP3.LUT P3, RZ, R16.reuse, 0x20, RZ, 0xc0, !PT ;  /* 0x0000002010ff7812 */ /* 0x040fe4000786c0ff */
[C---:B------:R-:W-:Y:S01]  /*10710*/  LOP3.LUT P6, RZ, R16.reuse, 0x10, RZ, 0xc0, !PT ;  /* 0x0000001010ff7812 */ /* 0x040fe200078cc0ff */
[----:B------:R-:W-:Y:S01]  /*10720*/  SHFL.IDX PT, R8, R10, 0x2, 0x181f ;  /* 0x00581f000a087f89 */ /* 0x000fe200000e0000 */
[----:B------:R-:W-:-:S03]  /*10730*/  LOP3.LUT R16, R16, 0xfffeffff, RZ, 0xc0, !PT ;  /* 0xfffeffff10107812 */ /* 0x000fc600078ec0ff */
[----:B------:R-:W-:Y:S01]  /*10740*/  SHFL.IDX PT, R10, R10, 0x3, 0x181f ;  /* 0x00781f000a0a7f89 */ /* 0x000fe200000e0000 */
[----:B0-----:R-:W-:-:S05]  /*10750*/  IADD3 R2, P0, R2, R0, RZ ;  /* 0x0000000002027210 */ /* 0x001fca0007f1e0ff */
[----:B------:R-:W-:Y:S01]  /*10760*/  @P3 LOP3.LUT R16, R16, 0x10000, RZ, 0xfc, !PT ;  /* 0x0001000010103812 */ /* 0x000fe200078efcff */
[----:B---3--:R-:W-:Y:S01]  /*10770*/  IMAD.X R3, RZ, RZ, R3, P0 ;  /* 0x000000ffff037224 */ /* 0x008fe200000e0603 */
[----:B------:R-:W-:-:S04]  /*10780*/  ISETP.NE.U32.AND P0, PT, R29, RZ, PT ;  /* 0x000000ff1d00720c */ /* 0x000fc80003f05070 */
[----:B------:R-:W-:Y:S01]  /*10790*/  LDGSTS.E.BYPASS.LTC128B.128 [R19+0x400], desc[UR50][R2.64], !P1 ;  /* 0x0040000002137fae */ /* 0x000fe2000c901d72 */
[----:B------:R-:W-:-:S03]  /*107a0*/  ISETP.NE.U32.AND P1, PT, R28, RZ, PT ;  /* 0x000000ff1c00720c */ /* 0x000fc60003f25070 */
[----:B------:R-:W-:Y:S01]  /*107b0*/  LDGSTS.E.BYPASS.LTC128B.128 [R19+0x2400], desc[UR50][R2.64+0x80], !P2 ;  /* 0x0240008002137fae */ /* 0x000fe2000d101d72 */
[----:B----4-:R-:W-:-:S03]  /*107c0*/  IADD3 R4, P2, R14, R0, RZ ;  /* 0x000000000e047210 */ /* 0x010fc60007f5e0ff */
[----:B------:R-:W-:Y:S01]  /*107d0*/  LDGSTS.E.BYPASS.LTC128B.128 [R19+0x4400], desc[UR50][R2.64+0x100], !P3 ;  /* 0x0440010002137fae */ /* 0x000fe2000d901d72 */
[C---:B------:R-:W-:Y:S01]  /*107e0*/  LOP3.LUT P3, RZ, R16.reuse, 0x80, RZ, 0xc0, !PT ;  /* 0x0000008010ff7812 */ /* 0x040fe2000786c0ff */
[----:B-----5:R-:W-:Y:S01]  /*107f0*/  IMAD.X R5, RZ, RZ, R5, P2 ;  /* 0x000000ffff057224 */ /* 0x020fe200010e0605 */
[C---:B------:R-:W-:Y:S01]  /*10800*/  LOP3.LUT P2, RZ, R16.reuse, 0x40, RZ, 0xc0, !PT ;  /* 0x0000004010ff7812 */ /* 0x040fe2000784c0ff */
[----:B------:R-:W-:Y:S04]  /*10810*/  LDGSTS.E.BYPASS.LTC128B.128 [R19+0x6400], desc[UR50][R2.64+0x180], !P6 ;  /* 0x0640018002137fae */ /* 0x000fe8000f101d72 */
[----:B------:R-:W-:Y:S04]  /*10820*/  LDGSTS.E.BYPASS.LTC128B.128 [R19+0x8400], desc[UR50][R2.64+0x200], !P5 ;  /* 0x0840020002137fae */ /* 0x000fe8000e901d72 */
[----:B------:R-:W-:Y:S04]  /*10830*/  LDGSTS.E.BYPASS.LTC128B.128 [R19+0xa400], desc[UR50][R2.64+0x280], !P4 ;  /* 0x0a40028002137fae */ /* 0x000fe8000e101d72 */
[----:B------:R-:W0:Y:S04]  /*10840*/  SHFL.IDX PT, R14, R9, 0x2, 0x181f ;  /* 0x00581f00090e7f89 */ /* 0x000e2800000e0000 */
[----:B------:R-:W-:Y:S04]  /*10850*/  LDGSTS.E.BYPASS.LTC128B.128 [R19+0xc400], desc[UR50][R2.64+0x300], P0 ;  /* 0x0c40030002137fae */ /* 0x000fe80008101d72 */
[----:B------:R0:W-:Y:S04]  /*10860*/  LDGSTS.E.BYPASS.LTC128B.128 [R19+0xe400], desc[UR50][R2.64+0x380], P1 ;  /* 0x0e40038002137fae */ /* 0x0001e80008901d72 */
[----:B------:R3:W-:Y:S01]  /*10870*/  LDGSTS.E.BYPASS.LTC128B.128 [R19+0xc00], desc[UR50][R4.64], !P3 ;  /* 0x00c0000004137fae */ /* 0x0007e2000d901d72 */
[----:B------:R-:W-:-:S02]  /*10880*/  LOP3.LUT P3, RZ, R16, 0x10000, RZ, 0xc0, !PT ;  /* 0x0001000010ff7812 */ /* 0x000fc4000786c0ff */
[----:B------:R-:W-:Y:S01]  /*10890*/  LOP3.LUT R16, R16, 0xffff7fff, RZ, 0xc0, !PT ;  /* 0xffff7fff10107812 */ /* 0x000fe200078ec0ff */
[----:B------:R3:W-:Y:S01]  /*108a0*/  LDGSTS.E.BYPASS.LTC128B.128 [R19+0x2c00], desc[UR50][R4.64+0x80], !P2 ;  /* 0x02c0008004137fae */ /* 0x0007e2000d101d72 */
[----:B0-----:R-:W-:-:S09]  /*108b0*/  IADD3 R2, P2, R14, R0, RZ ;  /* 0x000000000e027210 */ /* 0x001fd20007f5e0ff */
[----:B------:R-:W-:Y:S01]  /*108c0*/  @P3 LOP3.LUT R16, R16, 0x8000, RZ, 0xfc, !PT ;  /* 0x0000800010103812 */ /* 0x000fe200078efcff */
[----:B------:R3:W-:Y:S01]  /*108d0*/  LDGSTS.E.BYPASS.LTC128B.128 [R19+0x4c00], desc[UR50][R4.64+0x100], !P3 ;  /* 0x04c0010004137fae */ /* 0x0007e2000d901d72 */
[----:B------:R-:W-:Y:S02]  /*108e0*/  IMAD.X R3, RZ, RZ, R8, P2 ;  /* 0x000000ffff037224 */ /* 0x000fe400010e0608 */
[C---:B------:R-:W-:Y:S01]  /*108f0*/  LOP3.LUT P3, RZ, R16.reuse, 0x80, RZ, 0xc0, !PT ;  /* 0x0000008010ff7812 */ /* 0x040fe2000786c0ff */
[----:B------:R3:W-:Y:S01]  /*10900*/  LDGSTS.E.BYPASS.LTC128B.128 [R19+0x6c00], desc[UR50][R4.64+0x180], !P6 ;  /* 0x06c0018004137fae */ /* 0x0007e2000f101d72 */
[----:B------:R-:W-:-:S03]  /*10910*/  LOP3.LUT P2, RZ, R16, 0x40, RZ, 0xc0, !PT ;  /* 0x0000004010ff7812 */ /* 0x000fc6000784c0ff */
[----:B------:R3:W-:Y:S04]  /*10920*/  LDGSTS.E.BYPASS.LTC128B.128 [R19+0x8c00], desc[UR50][R4.64+0x200], !P5 ;  /* 0x08c0020004137fae */ /* 0x0007e8000e901d72 */
[----:B------:R3:W-:Y:S04]  /*10930*/  LDGSTS.E.BYPASS.LTC128B.128 [R19+0xac00], desc[UR50][R4.64+0x280], !P4 ;  /* 0x0ac0028004137fae */ /* 0x0007e8000e101d72 */
[----:B------:R3:W-:Y:S04]  /*10940*/  LDGSTS.E.BYPASS.LTC128B.128 [R19+0xcc00], desc[UR50][R4.64+0x300], P0 ;  /* 0x0cc0030004137fae */ /* 0x0007e80008101d72 */
[----:B------:R3:W-:Y:S04]  /*10950*/  LDGSTS.E.BYPASS.LTC128B.128 [R19+0xec00], desc[UR50][R4.64+0x380], P1 ;  /* 0x0ec0038004137fae */ /* 0x0007e80008901d72 */
[----:B------:R3:W-:Y:S01]  /*10960*/  LDGSTS.E.BYPASS.LTC128B.128 [R19+0x1400], desc[UR50][R2.64], !P3 ;  /* 0x0140000002137fae */ /* 0x0007e2000d901d72 */
[----:B------:R-:W-:-:S03]  /*10970*/  LOP3.LUT P3, RZ, R16, 0x8000, RZ, 0xc0, !PT ;  /* 0x0000800010ff7812 */ /* 0x000fc6000786c0ff */
[----:B------:R3:W-:Y:S04]  /*10980*/  LDGSTS.E.BYPASS.LTC128B.128 [R19+0x3400], desc[UR50][R2.64+0x80], !P2 ;  /* 0x0340008002137fae */ /* 0x0007e8000d101d72 */
[----:B------:R3:W0:Y:S06]  /*10990*/  SHFL.IDX PT, R14, R9, 0x3, 0x181f ;  /* 0x00781f00090e7f89 */ /* 0x00062c00000e0000 */
[----:B------:R3:W-:Y:S01]  /*109a0*/  LDGSTS.E.BYPASS.LTC128B.128 [R19+0x5400], desc[UR50][R2.64+0x100], !P3 ;  /* 0x0540010002137fae */ /* 0x0007e2000d901d72 */
[----:B------:R-:W-:-:S03]  /*109b0*/  LOP3.LUT P3, RZ, R16, 0x4000, RZ, 0xc0, !PT ;  /* 0x0000400010ff7812 */ /* 0x000fc6000786c0ff */
[----:B------:R3:W-:Y:S04]  /*109c0*/  LDGSTS.E.BYPASS.LTC128B.128 [R19+0x7400], desc[UR50][R2.64+0x180], !P6 ;  /* 0x0740018002137fae */ /* 0x0007e8000f101d72 */
[----:B------:R3:W-:Y:S04]  /*109d0*/  LDGSTS.E.BYPASS.LTC128B.128 [R19+0x9400], desc[UR50][R2.64+0x200], !P5 ;  /* 0x0940020002137fae */ /* 0x0007e8000e901d72 */
[----:B------:R3:W-:Y:S04]  /*109e0*/  LDGSTS.E.BYPASS.LTC128B.128 [R19+0xb400], desc[UR50][R2.64+0x280], !P4 ;  /* 0x0b40028002137fae */ /* 0x0007e8000e101d72 */
[----:B------:R3:W-:Y:S04]  /*109f0*/  LDGSTS.E.BYPASS.LTC128B.128 [R19+0xd400], desc[UR50][R2.64+0x300], P0 ;  /* 0x0d40030002137fae */ /* 0x0007e80008101d72 */
[----:B0-----:R3:W-:Y:S02]  /*10a00*/  LDGSTS.E.BYPASS.LTC128B.128 [R19+0xf400], desc[UR50][R2.64+0x380], P1 ;  /* 0x0f40038002137fae */ /* 0x0017e40008901d72 */
.L_x_543:
[----:B------:R-:W-:Y:S02]  /*10a10*/  LOP3.LUT R16, R16, 0xffff7fff, RZ, 0xc0, !PT ;  /* 0xffff7fff10107812 */ /* 0x000fe400078ec0ff */
[----:B---3--:R-:W-:Y:S02]  /*10a20*/  IADD3 R2, P2, R14, R0, RZ ;  /* 0x000000000e027210 */ /* 0x008fe40007f5e0ff */
[----:B------:R-:W-:-:S03]  /*10a30*/  @P1 LOP3.LUT R16, R16, 0x8000, RZ, 0xfc, !PT ;  /* 0x0000800010101812 */ /* 0x000fc600078efcff */
[----:B------:R-:W-:Y:S01]  /*10a40*/  IMAD.X R3, RZ, RZ, R10, P2 ;  /* 0x000000ffff037224 */ /* 0x000fe200010e060a */
[C---:B------:R-:W-:Y:S02]  /*10a50*/  LOP3.LUT P1, RZ, R16.reuse, 0x80, RZ, 0xc0, !PT ;  /* 0x0000008010ff7812 */ /* 0x040fe4000782c0ff */
[----:B------:R-:W-:-:S04]  /*10a60*/  LOP3.LUT R16, R16, 0xffffbfff, RZ, 0xc0, !PT ;  /* 0xffffbfff10107812 */ /* 0x000fc800078ec0ff */
[----:B------:R-:W-:-:S04]  /*10a70*/  @P3 LOP3.LUT R16, R16, 0x4000, RZ, 0xfc, !PT ;  /* 0x0000400010103812 */ /* 0x000fc800078efcff */
[C---:B------:R-:W-:Y:S02]  /*10a80*/  LOP3.LUT P3, RZ, R16.reuse, 0x40, RZ, 0xc0, !PT ;  /* 0x0000004010ff7812 */ /* 0x040fe4000786c0ff */
[C---:B------:R-:W-:Y:S01]  /*10a90*/  LOP3.LUT P2, RZ, R16.reuse, 0x20, RZ, 0xc0, !PT ;  /* 0x0000002010ff7812 */ /* 0x040fe2000784c0ff */
[----:B------:R-:W-:Y:S01]  /*10aa0*/  @!PT LDS RZ, [RZ] ;  /* 0x00000000fffff984 */ /* 0x000fe20000000800 */
[----:B------:R-:W-:Y:S01]  /*10ab0*/  @!PT LDS RZ, [RZ] ;  /* 0x00000000fffff984 */ /* 0x000fe20000000800 */
[----:B------:R-:W-:Y:S01]  /*10ac0*/  @!PT LDS RZ, [RZ] ;  /* 0x00000000fffff984 */ /* 0x000fe20000000800 */
[----:B------:R0:W-:Y:S01]  /*10ad0*/  LDGSTS.E.BYPASS.LTC128B.128 [R19+0x1c00], desc[UR50][R2.64], !P1 ;  /* 0x01c0000002137fae */ /* 0x0001e2000c901d72 */
[C---:B------:R-:W-:Y:S02]  /*10ae0*/  LOP3.LUT P6, RZ, R16.reuse, 0x10, RZ, 0xc0, !PT ;  /* 0x0000001010ff7812 */ /* 0x040fe400078cc0ff */
[----:B------:R-:W-:-:S07]  /*10af0*/  LOP3.LUT P1, RZ, R16, 0x8000, RZ, 0xc0, !PT ;  /* 0x0000800010ff7812 */ /* 0x000fce000782c0ff */
[----:B------:R0:W-:Y:S01]  /*10b00*/  LDGSTS.E.BYPASS.LTC128B.128 [R19+0x3c00], desc[UR50][R2.64+0x80], !P3 ;  /* 0x03c0008002137fae */ /* 0x0001e2000d901d72 */
[----:B------:R-:W-:-:S03]  /*10b10*/  LOP3.LUT P3, RZ, R16, 0x4000, RZ, 0xc0, !PT ;  /* 0x0000400010ff7812 */ /* 0x000fc6000786c0ff */
        /* <DEDUP_REMOVED lines=8> */
.L_x_455:
[----:B------:R-:W-:Y:S02]  /*10ba0*/  PLOP3.LUT P1, PT, P1, P0, PT, 0xa2, 0x0 ;  /* 0x000000000000781c */ /* 0x000fe40000f21472 */
[----:B------:R-:W-:-:S08]  /*10bb0*/  @P0 R2UR P1, UR4, R6 ;  /* 0x00000000060402ca */ /* 0x000fd00000020000 */
[----:B------:R-:W-:-:S05]  /*10bc0*/  @P0 PLOP3.LUT P0, PT, P1, PT, PT, 0x80, 0x0 ;  /* 0x000000000000081c */ /* 0x000fca0000f0f070 */
[----:B------:R-:W-:Y:S01]  /*10bd0*/  @!P1 SYNCS.ARRIVE.TRANS64.RED.A0T1 RZ, [UR4+0x28c50], RZ ;  /* 0x028c50ffffff99a7 */ /* 0x000fe20008200404 */
[----:B------:R-:W-:Y:S07]  /*10be0*/  @!P1 ARRIVES.LDGSTSBAR.64.TRANSCNT [UR4+0x28c50] ;  /* 0x028c5000ff0099b0 */ /* 0x000fee0008000a84 */
[----:B------:R-:W-:Y:S05]  /*10bf0*/  @P0 BRA.U.ANY `(.L_x_455) ;  /* 0xfffffffd00e80947 */ /* 0x000fea000393ffff */
[----:B------:R-:W-:Y:S01]  /*10c00*/  NOP ;  /* 0x0000000000007918 */ /* 0x000fe20000000000 */
[----:B0-----:R-:W-:-:S05]  /*10c10*/  IMAD.U32 R2, RZ, RZ, UR36 ;  /* 0x00000024ff027e24 */ /* 0x001fca000f8e00ff */
[----:B------:R-:W-:-:S13]  /*10c20*/  ISETP.NE.AND P2, PT, R2, 0x3, PT ;  /* 0x000000030200780c */ /* 0x000fda0003f45270 */
[----:B------:R-:W-:Y:S05]  /*10c30*/  @!P2 BRA `(.L_x_456) ;  /* 0x000000000004a947 */ /* 0x000fea0003800000 */
[----:B------:R-:W-:Y:S01]  /*10c40*/  BPT.TRAP 0x1 ;  /* 0x000000040000795c */ /* 0x000fe20000300000 */
.L_x_456:
[----:B------:R3:W-:Y:S01]  /*10c50*/  SYNCS.ARRIVE.TRANS64.A1T0 RZ, [R6+URZ+0x28c50], RZ ;  /* 0x028c50ff06ff79a7 */ /* 0x0007e2000810003f */
[----:B------:R-:W-:Y:S05]  /*10c60*/  @P3 BRA `(.L_x_457) ;  /* 0xfffffff000643947 */ /* 0x000fea000383ffff */
.L_x_444:
[----:B------:R-:W-:Y:S05]  /*10c70*/  BSYNC B0 ;  /* 0x0000000000007941 */ /* 0x000fea0003800000 */
.L_x_443:
[----:B------:R-:W4:Y:S01]  /*10c80*/  S2R R2, SR_TID.X ;  /* 0x0000000000027919 */ /* 0x000f220000002100 */
[----:B------:R-:W-:Y:S01]  /*10c90*/  VIADD R18, R18, 0x1 ;  /* 0x0000000112127836 */ /* 0x000fe20000000000 */
[----:B------:R-:W-:Y:S04]  /*10ca0*/  BSSY B0, `(.L_x_458) ;  /* 0x0000013000007945 */ /* 0x000fe80003800000 */
[----:B------:R-:W-:-:S04]  /*10cb0*/  ISETP.NE.AND P0, PT, R18, 0x2, PT ;  /* 0x000000021200780c */ /* 0x000fc80003f05270 */
[----:B------:R-:W-:-:S04]  /*10cc0*/  SEL R3, RZ, 0x1, P0 ;  /* 0x00000001ff037807 */ /* 0x000fc80000000000 */
[----:B------:R-:W-:Y:S02]  /*10cd0*/  LOP3.LUT R22, R22, R3, RZ, 0x3c, !PT ;  /* 0x0000000316167212 */ /* 0x000fe400078e3cff */
[----:B----4-:R-:W-:-:S04]  /*10ce0*/  LOP3.LUT R2, R2, 0x7f, RZ, 0xc0, !PT ;  /* 0x0000007f02027812 */ /* 0x010fc800078ec0ff */
[----:B------:R-:W-:-:S13]  /*10cf0*/  ISETP.NE.AND P1, PT, R2, RZ, PT ;  /* 0x000000ff0200720c */ /* 0x000fda0003f25270 */
[----:B------:R-:W-:Y:S05]  /*10d00*/  @P1 BRA `(.L_x_459) ;  /* 0x0000000000301947 */ /* 0x000fea0003800000 */
[----:B------:R-:W4:Y:S01]  /*10d10*/  S2R R5, SR_LANEID ;  /* 0x0000000000057919 */ /* 0x000f220000000000 */
[----:B------:R-:W-:Y:S01]  /*10d20*/  VOTEU.ANY UR4, UPT, PT ;  /* 0x0000000000047886 */ /* 0x000fe200038e0100 */
[----:B------:R-:W5:Y:S01]  /*10d30*/  LDC.64 R2, c[0x0][0xc60] ;  /* 0x00031800ff027b82 */ /* 0x000f620000000a00 */
[----:B------:R-:W4:Y:S02]  /*10d40*/  FLO.U32 R0, UR4 ;  /* 0x0000000400007d00 */ /* 0x000f2400080e0000 */
[----:B----4-:R-:W-:-:S06]  /*10d50*/  ISETP.EQ.U32.AND P1, PT, R0, R5, PT ;  /* 0x000000050000720c */ /* 0x010fcc0003f22070 */
[----:B------:R-:W5:Y:S07]  /*10d60*/  POPC R5, UR4 ;  /* 0x0000000400057d09 */ /* 0x000f6e0008000000 */
[----:B-----5:R-:W4:Y:S01]  /*10d70*/  @P1 ATOMG.E.ADD.STRONG.GPU PT, R3, desc[UR50][R2.64], R5 ;  /* 0x00000005020319a8 */ /* 0x020f2200081ee1f2 */
[----:B0-----:R-:W0:Y:S02]  /*10d80*/  S2R R4, SR_LTMASK ;  /* 0x0000000000047919 */ /* 0x001e240000003900 */
[----:B0-----:R-:W-:-:S04]  /*10d90*/  LOP3.LUT R4, R4, UR4, RZ, 0xc0, !PT ;  /* 0x0000000404047c12 */ /* 0x001fc8000f8ec0ff */
[----:B------:R-:W0:Y:S01]  /*10da0*/  POPC R7, R4 ;  /* 0x0000000400077309 */ /* 0x000e220000000000 */
[----:B----4-:R-:W0:Y:S02]  /*10db0*/  SHFL.IDX PT, R0, R3, R0, 0x1f ;  /* 0x00001f0003007589 */ /* 0x010e2400000e0000 */
[----:B0-----:R-:W-:-:S07]  /*10dc0*/  IADD3 R24, R0, UR38, R7 ;  /* 0x0000002600187c10 */ /* 0x001fce000fffe007 */
.L_x_459:
[----:B------:R-:W-:Y:S05]  /*10dd0*/  BSYNC B0 ;  /* 0x0000000000007941 */ /* 0x000fea0003800000 */
.L_x_458:
[----:B------:R-:W-:-:S07]  /*10de0*/  SEL R18, R18, RZ, P0 ;  /* 0x000000ff12127207 */ /* 0x000fce0000000000 */
.L_x_418:
[----:B------:R-:W-:Y:S05]  /*10df0*/  BSYNC B7 ;  /* 0x0000000000077941 */ /* 0x000fea0003800000 */
.L_x_416:
[----:B------:R-:W-:-:S13]  /*10e00*/  LOP3.LUT P0, RZ, R16, 0x2000, RZ, 0xc0, !PT ;  /* 0x0000200010ff7812 */ /* 0x000fda000780c0ff */
[----:B------:R-:W-:Y:S05]  /*10e10*/  @!P0 BRA `(.L_x_460) ;  /* 0x0000000000248947 */ /* 0x000fea0003800000 */
[----:B------:R-:W-:Y:S05]  /*10e20*/  WARPSYNC.ALL ;  /* 0x0000000000007948 */ /* 0x000fea0003800000 */
[----:B------:R-:W4:Y:S08]  /*10e30*/  S2UR UR5, SR_CgaCtaId ;  /* 0x00000000000579c3 */ /* 0x000f300000008800 */
[----:B------:R-:W-:Y:S06]  /*10e40*/  BAR.SYNC.DEFER_BLOCKING 0x5, 0x180 ;  /* 0x0146000000007b1d */ /* 0x000fec0000010000 */
[----:B------:R-:W-:-:S02]  /*10e50*/  UMOV UR4, 0x400 ;  /* 0x0000040000047882 */ /* 0x000fc40000000000 */
[----:B----4-:R-:W-:-:S06]  /*10e60*/  ULEA UR4, UR5, UR4, 0x18 ;  /* 0x0000000405047291 */ /* 0x010fcc000f8ec03f */
[----:B------:R-:W-:-:S05]  /*10e70*/  IMAD.U32 R17, RZ, RZ, UR4 ;  /* 0x00000004ff117e24 */ /* 0x000fca000f8e00ff */
[----:B------:R4:W0:Y:S01]  /*10e80*/  LDS.128 R24, [R17+0x28cd0] ;  /* 0x028cd00011187984 */ /* 0x0008220000000c00 */
[----:B------:R-:W-:Y:S06]  /*10e90*/  BAR.ARV 0x4, 0x180 ;  /* 0x0106000000007b1d */ /* 0x000fec0000002000 */
[----:B------:R-:W-:Y:S05]  /*10ea0*/  BRA `(.L_x_461) ;  /* 0x0000000800d07947 */ /* 0x000fea0003800000 */
.L_x_460:
[----:B------:R-:W4:Y:S01]  /*10eb0*/  S2R R9, SR_TID.X ;  /* 0x0000000000097919 */ /* 0x000f220000002100 */
[----:B------:R-:W-:Y:S01]  /*10ec0*/  UMOV UR4, 0xffffffff ;  /* 0xffffffff00047882 */ /* 0x000fe20000000000 */
[----:B----4-:R-:W-:-:S04]  /*10ed0*/  LOP3.LUT R9, R9, 0x1f, RZ, 0xc0, !PT ;  /* 0x0000001f09097812 */ /* 0x010fc800078ec0ff */
[----:B------:R-:W-:Y:S01]  /*10ee0*/  ISETP.NE.AND P0, PT, R9, 0x1f, PT ;  /* 0x0000001f0900780c */ /* 0x000fe20003f05270 */
[----:B------:R-:W-:-:S12]  /*10ef0*/  BRA.DIV UR4, `(.L_x_462) ;  /* 0x0000003204a47947 */ /* 0x000fd8000b800000 */
[----:B------:R-:W-:Y:S01]  /*10f00*/  IMAD.IADD R7, R27, 0x1, R9 ;  /* 0x000000011b077824 */ /* 0x000fe200078e0209 */
[----:B------:R-:W-:-:S04]  /*10f10*/  ULDC UR4, c[0x0][0xc3c] ;  /* 0x00030f0000047ab9 */ /* 0x000fc80000000800 */
[----:B------:R-:W-:-:S13]  /*10f20*/  ISETP.GE.OR P1, PT, R7, UR4, !P0 ;  /* 0x0000000407007c0c */ /* 0x000fda000c726670 */
[----:B------:R-:W4:Y:S08]  /*10f30*/  @!P1 LDC.64 R2, c[0x0][0xc80] ;  /* 0x00032000ff029b82 */ /* 0x000f300000000a00 */
[----:B0-----:R-:W0:Y:S01]  /*10f40*/  @!P1 LDC.64 R4, c[0x0][0xc78] ;  /* 0x00031e00ff049b82 */ /* 0x001e220000000a00 */
[----:B----4-:R-:W-:-:S05]  /*10f50*/  @!P1 IMAD.WIDE R2, R7, 0x4, R2 ;  /* 0x0000000407029825 */ /* 0x010fca00078e0202 */
[----:B------:R0:W4:Y:S02]  /*10f60*/  @!P1 LDG.E R8, desc[UR50][R2.64] ;  /* 0x0000003202089981 */ /* 0x000124000c1e1900 */
[----:B0-----:R-:W-:-:S05]  /*10f70*/  @!P1 IMAD.WIDE R2, R7, 0x4, R4 ;  /* 0x0000000407029825 */ /* 0x001fca00078e0204 */
[----:B------:R-:W5:Y:S01]  /*10f80*/  @!P1 LDG.E R5, desc[UR50][R2.64] ;  /* 0x0000003202059981 */ /* 0x000f62000c1e1900 */
[----:B------:R-:W-:Y:S01]  /*10f90*/  IMAD.MOV.U32 R7, RZ, RZ, RZ ;  /* 0x000000ffff077224 */ /* 0x000fe200078e00ff */
[C---:B------:R-:W-:Y:S01]  /*10fa0*/  ISETP.GE.U32.AND P2, PT, R9.reuse, 0x2, PT ;  /* 0x000000020900780c */ /* 0x040fe20003f46070 */
[----:B------:R-:W-:Y:S01]  /*10fb0*/  IMAD.MOV.U32 R4, RZ, RZ, RZ ;  /* 0x000000ffff047224 */ /* 0x000fe200078e00ff */
[C---:B------:R-:W-:Y:S01]  /*10fc0*/  ISETP.GE.U32.AND P3, PT, R9.reuse, 0x4, PT ;  /* 0x000000040900780c */ /* 0x040fe20003f66070 */
[----:B------:R-:W-:Y:S01]  /*10fd0*/  SHFL.IDX PT, R0, R24, RZ, 0x1f ;  /* 0x00001fff18007589 */ /* 0x000fe200000e0000 */
[C---:B------:R-:W-:Y:S02]  /*10fe0*/  ISETP.GE.U32.AND P4, PT, R9.reuse, 0x8, PT ;  /* 0x000000080900780c */ /* 0x040fe40003f86070 */
[----:B------:R-:W-:Y:S01]  /*10ff0*/  ISETP.GE.U32.AND P5, PT, R9, 0x10, PT ;  /* 0x000000100900780c */ /* 0x000fe20003fa6070 */
[----:B--23--:R0:W-:Y:S02]  /*11000*/  SHFL.IDX PT, R6, R24, 0x1, 0x1f ;  /* 0x00201f0018067f89 */ /* 0x00c1e400000e0000 */
[----:B0-----:R-:W-:-:S02]  /*11010*/  IMAD.MOV.U32 R24, RZ, RZ, RZ ;  /* 0x000000ffff187224 */ /* 0x001fc400078e00ff */
[----:B----4-:R-:W-:Y:S02]  /*11020*/  @!P1 IMAD.MOV.U32 R7, RZ, RZ, R8 ;  /* 0x000000ffff079224 */ /* 0x010fe400078e0008 */
[----:B-----5:R-:W-:Y:S01]  /*11030*/  @!P1 IMAD.MOV.U32 R4, RZ, RZ, R5 ;  /* 0x000000ffff049224 */ /* 0x020fe200078e0005 */
[----:B------:R-:W-:-:S03]  /*11040*/  ISETP.NE.AND P1, PT, R9, RZ, PT ;  /* 0x000000ff0900720c */ /* 0x000fc60003f25270 */
[----:B------:R-:W-:-:S05]  /*11050*/  IMAD R13, R4, R7, RZ ;  /* 0x00000007040d7224 */ /* 0x000fca00078e02ff */
        /* <DEDUP_REMOVED lines=15> */
[----:B------:R0:W2:Y:S02]  /*11150*/  SHFL.IDX PT, R14, R3, 0x1f, 0x1f ;  /* 0x03e01f00030e7f89 */ /* 0x0000a400000e0000 */
.L_x_553:
[----:B------:R-:W-:Y:S02]  /*11160*/  ULDC UR4, c[0x0][0xc38] ;  /* 0x00030e0000047ab9 */ /* 0x000fe40000000800 */
[----:B------:R-:W-:-:S04]  /*11170*/  IMAD.U32 R5, RZ, RZ, UR4 ;  /* 0x00000004ff057e24 */ /* 0x000fc8000f8e00ff */
[----:B--2---:R-:W-:-:S04]  /*11180*/  IMAD R9, R14, R5, RZ ;  /* 0x000000050e097224 */ /* 0x004fc800078e02ff */
[----:B------:R-:W-:-:S05]  /*11190*/  IMAD.IADD R6, R6, 0x1, R9 ;  /* 0x0000000106067824 */ /* 0x000fca00078e0209 */
[----:B------:R-:W-:-:S13]  /*111a0*/  ISETP.GT.AND P6, PT, R6, R0, PT ;  /* 0x000000000600720c */ /* 0x000fda0003fc4270 */
[----:B------:R-:W-:Y:S05]  /*111b0*/  @P6 BRA `(.L_x_463) ;  /* 0x0000000000a46947 */ /* 0x000fea0003800000 */
.L_x_466:
[----:B------:R-:W2:Y:S01]  /*111c0*/  LDC R2, c[0x0][0xc3c] ;  /* 0x00030f00ff027b82 */ /* 0x000ea20000000800 */
[----:B------:R-:W-:-:S05]  /*111d0*/  VIADD R27, R27, 0x1f ;  /* 0x0000001f1b1b7836 */ /* 0x000fca0000000000 */
[----:B--2---:R-:W-:-:S13]  /*111e0*/  ISETP.GE.AND P6, PT, R27, R2, PT ;  /* 0x000000021b00720c */ /* 0x004fda0003fc6270 */
[----:B------:R-:W-:Y:S05]  /*111f0*/  @P6 BRA `(.L_x_464) ;  /* 0x0000000400b86947 */ /* 0x000fea0003800000 */
[----:B0-----:R-:W0:Y:S01]  /*11200*/  S2R R3, SR_TID.X ;  /* 0x0000000000037919 */ /* 0x001e220000002100 */
[----:B------:R-:W-:Y:S01]  /*11210*/  IMAD.MOV.U32 R7, RZ, RZ, RZ ;  /* 0x000000ffff077224 */ /* 0x000fe200078e00ff */
[----:B0-----:R-:W-:-:S05]  /*11220*/  LOP3.LUT R3, R3, 0x1f, RZ, 0xc0, !PT ;  /* 0x0000001f03037812 */ /* 0x001fca00078ec0ff */
[----:B------:R-:W-:-:S05]  /*11230*/  IMAD.IADD R9, R27, 0x1, R3 ;  /* 0x000000011b097824 */ /* 0x000fca00078e0203 */
[----:B------:R-:W-:-:S13]  /*11240*/  ISETP.GE.OR P6, PT, R9, R2, !P0 ;  /* 0x000000020900720c */ /* 0x000fda00047c6670 */
[----:B------:R-:W0:Y:S08]  /*11250*/  @!P6 LDC.64 R2, c[0x0][0xc80] ;  /* 0x00032000ff02eb82 */ /* 0x000e300000000a00 */
[----:B------:R-:W2:Y:S01]  /*11260*/  @!P6 LDC.64 R4, c[0x0][0xc78] ;  /* 0x00031e00ff04eb82 */ /* 0x000ea20000000a00 */
[----:B0-----:R-:W-:-:S05]  /*11270*/  @!P6 IMAD.WIDE R2, R9, 0x4, R2 ;  /* 0x000000040902e825 */ /* 0x001fca00078e0202 */
[----:B------:R2:W3:Y:S02]  /*11280*/  @!P6 LDG.E R7, desc[UR50][R2.64] ;  /* 0x000000320207e981 */ /* 0x0004e4000c1e1900 */
[----:B--2---:R-:W-:-:S04]  /*11290*/  @!P6 IMAD.WIDE R2, R9, 0x4, R4 ;  /* 0x000000040902e825 */ /* 0x004fc800078e0204 */
[----:B------:R-:W-:-:S06]  /*112a0*/  IMAD.MOV.U32 R4, RZ, RZ, RZ ;  /* 0x000000ffff047224 */ /* 0x000fcc00078e00ff */
[----:B------:R-:W3:Y:S01]  /*112b0*/  @!P6 LDG.E R4, desc[UR50][R2.64] ;  /* 0x000000320204e981 */ /* 0x000ee2000c1e1900 */
[----:B------:R-:W-:Y:S01]  /*112c0*/  UMOV UR4, 0xffffffff ;  /* 0xffffffff00047882 */ /* 0x000fe20000000000 */
[----:B---3--:R-:W-:Y:S02]  /*112d0*/  IMAD R13, R4, R7, RZ ;  /* 0x00000007040d7224 */ /* 0x008fe400078e02ff */
[----:B------:R-:W-:Y:S05]  /*112e0*/  BRA.DIV UR4, `(.L_x_465) ;  /* 0x0000003204e47947 */ /* 0x000fea000b800000 */
        /* <DEDUP_REMOVED lines=16> */
.L_x_561:
[----:B------:R-:W-:Y:S02]  /*113f0*/  ULDC UR4, c[0x0][0xc38] ;  /* 0x00030e0000047ab9 */ /* 0x000fe40000000800 */
[----:B------:R-:W-:-:S04]  /*11400*/  IMAD.U32 R5, RZ, RZ, UR4 ;  /* 0x00000004ff057e24 */ /* 0x000fc8000f8e00ff */
[----:B--2---:R-:W-:-:S04]  /*11410*/  IMAD R9, R14, R5, RZ ;  /* 0x000000050e097224 */ /* 0x004fc800078e02ff */
[----:B------:R-:W-:-:S05]  /*11420*/  IMAD.IADD R6, R9, 0x1, R6 ;  /* 0x0000000109067824 */ /* 0x000fca00078e0206 */
[----:B------:R-:W-:-:S13]  /*11430*/  ISETP.GT.AND P6, PT, R6, R0, PT ;  /* 0x000000000600720c */ /* 0x000fda0003fc4270 */
[----:B------:R-:W-:Y:S05]  /*11440*/  @!P6 BRA `(.L_x_466) ;  /* 0xfffffffc005ce947 */ /* 0x000fea000383ffff */
.L_x_463:
[----:B------:R-:W-:Y:S01]  /*11450*/  IMAD.IADD R2, R6, 0x1, -R9 ;  /* 0x0000000106027824 */ /* 0x000fe200078e0a09 */
[----:B------:R-:W-:-:S03]  /*11460*/  UMOV UR4, 0xffffffff ;  /* 0xffffffff00047882 */ /* 0x000fc60000000000 */
[----:B------:R-:W-:-:S05]  /*11470*/  IMAD R9, R3, R5, R2 ;  /* 0x0000000503097224 */ /* 0x000fca00078e0202 */
[----:B------:R-:W-:Y:S01]  /*11480*/  ISETP.GT.AND P6, PT, R9, R0, PT ;  /* 0x000000000900720c */ /* 0x000fe20003fc4270 */
[----:B------:R-:W-:-:S12]  /*11490*/  BRA.DIV UR4, `(.L_x_467) ;  /* 0x0000003604307947 */ /* 0x000fd8000b800000 */
[----:B------:R-:W-:-:S04]  /*114a0*/  VOTE.ANY R8, PT, !P6 ;  /* 0x0000000000087806 */ /* 0x000fc800070e0100 */
[----:B------:R-:W2:Y:S02]  /*114b0*/  POPC R6, R8 ;  /* 0x0000000800067309 */ /* 0x000ea40000000000 */
[----:B--2---:R2:W3:Y:S04]  /*114c0*/  SHFL.IDX PT, R7, R7, R6, 0x1f ;  /* 0x00001f0607077589 */ /* 0x0044e800000e0000 */
[----:B------:R2:W4:Y:S02]  /*114d0*/  SHFL.IDX PT, R4, R4, R6, 0x1f ;  /* 0x00001f0604047589 */ /* 0x00052400000e0000 */
.L_x_566:
[----:B------:R-:W-:-:S13]  /*114e0*/  ISETP.NE.AND P0, PT, R8, RZ, PT ;  /* 0x000000ff0800720c */ /* 0x000fda0003f05270 */
[----:B------:R-:W-:Y:S05]  /*114f0*/  @!P0 BRA `(.L_x_468) ;  /* 0x0000000000108947 */ /* 0x000fea0003800000 */
[----:B------:R-:W-:Y:S01]  /*11500*/  UMOV UR4, 0xffffffff ;  /* 0xffffffff00047882 */ /* 0x000fe20000000000 */
[----:B------:R-:W-:Y:S02]  /*11510*/  VIADD R12, R6, 0xffffffff ;  /* 0xffffffff060c7836 */ /* 0x000fe40000000000 */
[----:B------:R-:W-:Y:S05]  /*11520*/  BRA.DIV UR4, `(.L_x_469) ;  /* 0x0000003604687947 */ /* 0x000fea000b800000 */
[----:B------:R0:W0:Y:S02]  /*11530*/  SHFL.IDX PT, R24, R3, R12, 0x1f ;  /* 0x00001f0c03187589 */ /* 0x00002400000e0000 */
.L_x_468:
[----:B---3--:R-:W-:Y:S01]  /*11540*/  IABS R8, R7 ;  /* 0x0000000700087213 */ /* 0x008fe20000000000 */
[----:B0-----:R-:W-:Y:S01]  /*11550*/  IMAD R24, R24, R5, R2 ;  /* 0x0000000518187224 */ /* 0x001fe200078e0202 */
[----:B----4-:R-:W-:Y:S01]  /*11560*/  IABS R5, R4 ;  /* 0x0000000400057213 */ /* 0x010fe20000000000 */
[----:B------:R-:W-:Y:S01]  /*11570*/  IMAD.MOV.U32 R2, RZ, RZ, RZ ;  /* 0x000000ffff027224 */ /* 0x000fe200078e00ff */
[----:B------:R-:W0:Y:S01]  /*11580*/  I2F.RP R9, R8 ;  /* 0x0000000800097306 */ /* 0x000e220000209400 */
[----:B------:R-:W-:Y:S02]  /*11590*/  IMAD.IADD R0, R0, 0x1, -R24 ;  /* 0x0000000100007824 */ /* 0x000fe400078e0a18 */
[----:B------:R-:W-:-:S05]  /*115a0*/  IMAD.IADD R27, R6, 0x1, R27 ;  /* 0x00000001061b7824 */ /* 0x000fca00078e021b */
[----:B------:R-:W3:Y:S08]  /*115b0*/  I2F.RP R10, R5 ;  /* 0x00000005000a7306 */ /* 0x000ef00000209400 */
[----:B0-----:R-:W0:Y:S08]  /*115c0*/  MUFU.RCP R9, R9 ;  /* 0x0000000900097308 */ /* 0x001e300000001000 */
[----:B---3--:R-:W-:Y:S01]  /*115d0*/  MUFU.RCP R10, R10 ;  /* 0x0000000a000a7308 */ /* 0x008fe20000001000 */
[----:B0-----:R-:W-:-:S07]  /*115e0*/  VIADD R3, R9, 0xffffffe ;  /* 0x0ffffffe09037836 */ /* 0x001fce0000000000 */
[----:B------:R-:W0:Y:S02]  /*115f0*/  F2I.FTZ.U32.TRUNC.NTZ R3, R3 ;  /* 0x0000000300037305 */ /* 0x000e24000021f000 */
[----:B0-----:R-:W-:-:S04]  /*11600*/  IMAD.MOV R11, RZ, RZ, -R3 ;  /* 0x000000ffff0b7224 */ /* 0x001fc800078e0a03 */
[----:B------:R-:W-:-:S04]  /*11610*/  IMAD R11, R11, R8, RZ ;  /* 0x000000080b0b7224 */ /* 0x000fc800078e02ff */
[----:B------:R-:W-:Y:S01]  /*11620*/  IMAD.HI.U32 R2, R3, R11, R2 ;  /* 0x0000000b03027227 */ /* 0x000fe200078e0002 */
[----:B------:R-:W-:Y:S02]  /*11630*/  IABS R3, R7 ;  /* 0x0000000700037213 */ /* 0x000fe40000000000 */
[----:B------:R-:W-:-:S03]  /*11640*/  IABS R11, R0 ;  /* 0x00000000000b7213 */ /* 0x000fc60000000000 */
[----:B------:R-:W-:Y:S02]  /*11650*/  IMAD.MOV R12, RZ, RZ, -R3 ;  /* 0x000000ffff0c7224 */ /* 0x000fe400078e0a03 */
[----:B------:R-:W-:-:S04]  /*11660*/  IMAD.HI.U32 R9, R2, R11, RZ ;  /* 0x0000000b02097227 */ /* 0x000fc800078e00ff */
[----:B------:R-:W-:Y:S02]  /*11670*/  VIADD R3, R10, 0xffffffe ;  /* 0x0ffffffe0a037836 */ /* 0x000fe40000000000 */
[----:B------:R-:W-:-:S04]  /*11680*/  IMAD R11, R9, R12, R11 ;  /* 0x0000000c090b7224 */ /* 0x000fc800078e020b */
[----:B------:R-:W0:Y:S01]  /*11690*/  F2I.FTZ.U32.TRUNC.NTZ R3, R3 ;  /* 0x0000000300037305 */ /* 0x000e22000021f000 */
[----:B------:R-:W-:-:S13]  /*116a0*/  ISETP.GT.U32.AND P1, PT, R8, R11, PT ;  /* 0x0000000b0800720c */ /* 0x000fda0003f24070 */
[----:B------:R-:W-:Y:S02]  /*116b0*/  @!P1 IMAD.IADD R11, R11, 0x1, -R8 ;  /* 0x000000010b0b9824 */ /* 0x000fe400078e0a08 */
[----:B0-----:R-:W-:Y:S02]  /*116c0*/  IMAD.MOV R2, RZ, RZ, -R3 ;  /* 0x000000ffff027224 */ /* 0x001fe400078e0a03 */
[----:B------:R-:W-:Y:S01]  /*116d0*/  @!P1 VIADD R9, R9, 0x1 ;  /* 0x0000000109099836 */ /* 0x000fe20000000000 */
[----:B------:R-:W-:Y:S01]  /*116e0*/  ISETP.GE.U32.AND P0, PT, R11, R8, PT ;  /* 0x000000080b00720c */ /* 0x000fe20003f06070 */
[----:B------:R-:W-:Y:S01]  /*116f0*/  IMAD R11, R2, R5, RZ ;  /* 0x00000005020b7224 */ /* 0x000fe200078e02ff */
[----:B------:R-:W-:Y:S01]  /*11700*/  ISETP.NE.AND P1, PT, R7, RZ, PT ;  /* 0x000000ff0700720c */ /* 0x000fe20003f25270 */
[----:B------:R-:W-:-:S04]  /*11710*/  IMAD.MOV.U32 R2, RZ, RZ, RZ ;  /* 0x000000ffff027224 */ /* 0x000fc800078e00ff */
[----:B------:R-:W-:Y:S01]  /*11720*/  IMAD.HI.U32 R8, R3, R11, R2 ;  /* 0x0000000b03087227 */ /* 0x000fe200078e0002 */
[----:B------:R-:W-:-:S04]  /*11730*/  LOP3.LUT R2, R0, R7, RZ, 0x3c, !PT ;  /* 0x0000000700027212 */ /* 0x000fc800078e3cff */
[----:B------:R-:W-:Y:S01]  /*11740*/  ISETP.GE.AND P2, PT, R2, RZ, PT ;  /* 0x000000ff0200720c */ /* 0x000fe20003f46270 */
[----:B------:R-:W-:Y:S01]  /*11750*/  @P0 VIADD R9, R9, 0x1 ;  /* 0x0000000109090836 */ /* 0x000fe20000000000 */
[----:B------:R-:W-:-:S05]  /*11760*/  IABS R2, R4 ;  /* 0x0000000400027213 */ /* 0x000fca0000000000 */
[----:B------:R-:W-:-:S06]  /*11770*/  IMAD.MOV R2, RZ, RZ, -R2 ;  /* 0x000000ffff027224 */ /* 0x000fcc00078e0a02 */
[----:B------:R-:W-:Y:S01]  /*11780*/  @!P2 IMAD.MOV R9, RZ, RZ, -R9 ;  /* 0x000000ffff09a224 */ /* 0x000fe200078e0a09 */
[----:B------:R-:W-:-:S04]  /*11790*/  @!P1 LOP3.LUT R9, RZ, R7, RZ, 0x33, !PT ;  /* 0x00000007ff099212 */ /* 0x000fc800078e33ff */
[-C--:B------:R-:W-:Y:S01]  /*117a0*/  IABS R3, R9.reuse ;  /* 0x0000000900037213 */ /* 0x080fe20000000000 */
[----:B------:R-:W-:-:S04]  /*117b0*/  IMAD R7, R7, R9, RZ ;  /* 0x0000000907077224 */ /* 0x000fc800078e02ff */
        /* <DEDUP_REMOVED lines=18> */
.L_x_464:
[----:B------:R-:W-:Y:S01]  /*118e0*/  UMOV UR4, URZ ;  /* 0x0000003f00047c82 */ /* 0x000fe20008000000 */
[----:B------:R-:W-:Y:S01]  /*118f0*/  UMOV UR5, URZ ;  /* 0x0000003f00057c82 */ /* 0x000fe20008000000 */
[----:B------:R-:W-:Y:S01]  /*11900*/  ULDC UR6, c[0x0][0xc3c] ;  /* 0x00030f0000067ab9 */ /* 0x000fe20000000800 */
[----:B------:R-:W-:Y:S02]  /*11910*/  IMAD.MOV.U32 R24, RZ, RZ, R0 ;  /* 0x000000ffff187224 */ /* 0x000fe400078e0000 */
[----:B------:R-:W-:Y:S02]  /*11920*/  IMAD.U32 R25, RZ, RZ, UR4 ;  /* 0x00000004ff197e24 */ /* 0x000fe4000f8e00ff */
[----:B------:R-:W-:Y:S02]  /*11930*/  IMAD.U32 R26, RZ, RZ, UR5 ;  /* 0x00000005ff1a7e24 */ /* 0x000fe4000f8e00ff */
[----:B------:R-:W-:-:S07]  /*11940*/  IMAD.U32 R27, RZ, RZ, UR6 ;  /* 0x00000006ff1b7e24 */ /* 0x000fce000f8e00ff */
.L_x_470:
[----:B------:R-:W3:Y:S01]  /*11950*/  S2R R0, SR_TID.X ;  /* 0x0000000000007919 */ /* 0x000ee20000002100 */
[----:B------:R-:W-:Y:S05]  /*11960*/  WARPSYNC.ALL ;  /* 0x0000000000007948 */ /* 0x000fea0003800000 */
[----:B------:R-:W-:Y:S01]  /*11970*/  BAR.SYNC.DEFER_BLOCKING 0x4, 0x180 ;  /* 0x0106000000007b1d */ /* 0x000fe20000010000 */
[----:B---3--:R-:W-:-:S04]  /*11980*/  LOP3.LUT R0, R0, 0x1f, RZ, 0xc0, !PT ;  /* 0x0000001f00007812 */ /* 0x008fc800078ec0ff */
[----:B------:R-:W-:-:S13]  /*11990*/  ISETP.NE.AND P0, PT, R0, RZ, PT ;  /* 0x000000ff0000720c */ /* 0x000fda0003f05270 */
[----:B0-----:R-:W0:Y:S01]  /*119a0*/  @!P0 S2R R3, SR_CgaCtaId ;  /* 0x0000000000038919 */ /* 0x001e220000008800 */
[----:B------:R-:W-:-:S04]  /*119b0*/  @!P0 MOV R0, 0x400 ;  /* 0x0000040000008802 */ /* 0x000fc80000000f00 */
[----:B0-----:R-:W-:-:S05]  /*119c0*/  @!P0 LEA R17, R3, R0, 0x18 ;  /* 0x0000000003118211 */ /* 0x001fca00078ec0ff */
[----:B------:R0:W-:Y:S01]  /*119d0*/  @!P0 STS.128 [R17+0x28cd0], R24 ;  /* 0x028cd01811008388 */ /* 0x0001e20000000c00 */
[----:B------:R-:W-:Y:S06]  /*119e0*/  BAR.ARV 0x5, 0x180 ;  /* 0x0146000000007b1d */ /* 0x000fec0000002000 */
.L_x_461:
[----:B------:R-:W-:Y:S02]  /*119f0*/  ULDC UR4, c[0x0][0xc3c] ;  /* 0x00030f0000047ab9 */ /* 0x000fe40000000800 */
[----:B0-----:R-:W-:-:S13]  /*11a00*/  ISETP.GE.AND P0, PT, R27, UR4, PT ;  /* 0x000000041b007c0c */ /* 0x001fda000bf06270 */
[----:B------:R-:W-:Y:S05]  /*11a10*/  @!P0 BRA `(.L_x_471) ;  /* 0xffffffb400bc8947 */ /* 0x000fea000383ffff */
[----:B------:R-:W-:Y:S05]  /*11a20*/  BSYNC B8 ;  /* 0x0000000000087941 */ /* 0x000fea0003800000 */
.L_x_410:
[----:B------:R-:W5:Y:S01]  /*11a30*/  LDL.LU R0, [R1+0x24] ;  /* 0x0000240001007983 */ /* 0x000f620000300800 */
[----:B------:R-:W-:Y:S01]  /*11a40*/  BSSY B0, `(.L_x_472) ;  /* 0x000000b000007945 */ /* 0x000fe20003800000 */
[----:B------:R-:W0:Y:S01]  /*11a50*/  S2R R5, SR_CgaCtaId ;  /* 0x0000000000057919 */ /* 0x000e220000008800 */
[----:B-----5:R-:W-:-:S05]  /*11a60*/  VIADD R0, R0, 0x1 ;  /* 0x0000000100007836 */ /* 0x020fca0000000000 */
[----:B-1----:R-:W-:-:S04]  /*11a70*/  LEA.HI R2, R0, R0, RZ, 0x1 ;  /* 0x0000000000027211 */ /* 0x002fc800078f08ff */
[----:B------:R-:W-:Y:S02]  /*11a80*/  LOP3.LUT R3, R2, 0xfffffffe, RZ, 0xc0, !PT ;  /* 0xfffffffe02037812 */ /* 0x000fe400078ec0ff */
[----:B------:R-:W-:-:S03]  /*11a90*/  MOV R2, 0x400 ;  /* 0x0000040000027802 */ /* 0x000fc60000000f00 */
[----:B------:R-:W-:Y:S01]  /*11aa0*/  IMAD.IADD R0, R0, 0x1, -R3 ;  /* 0x0000000100007824 */ /* 0x000fe200078e0a03 */
[----:B0-----:R-:W-:-:S04]  /*11ab0*/  LEA R7, R5, R2, 0x18 ;  /* 0x0000000205077211 */ /* 0x001fc800078ec0ff */
[----:B------:R-:W-:-:S04]  /*11ac0*/  SHF.L.U32 R0, R0, 0x1f, RZ ;  /* 0x0000001f00007819 */ /* 0x000fc800000006ff */
[----:B------:R-:W0:Y:S02]  /*11ad0*/  SYNCS.PHASECHK.TRANS64.TRYWAIT P0, [R7+URZ+0x28c20], R0 ;  /* 0x028c2000070075a7 */ /* 0x000e24000800017f */
[----:B0-----:R-:W-:Y:S05]  /*11ae0*/  @!P0 BRA `(.L_x_473) ;  /* 0x0000003000208947 */ /* 0x001fea0003800000 */
.L_x_569:
[----:B------:R-:W-:Y:S05]  /*11af0*/  BSYNC B0 ;  /* 0x0000000000007941 */ /* 0x000fea0003800000 */
.L_x_472:
[----:B------:R-:W-:-:S03]  /*11b00*/  UMOV UR4, 0xffffffff ;  /* 0xffffffff00047882 */ /* 0x000fc60000000000 */
[----:B------:R-:W-:Y:S05]  /*11b10*/  BRA.DIV UR4, `(.L_x_474) ;  /* 0x0000003204287947 */ /* 0x000fea000b800000 */
[----:B0-----:R-:W0:Y:S02]  /*11b20*/  S2R R0, SR_TID.X ;  /* 0x0000000000007919 */ /* 0x001e240000002100 */
[----:B0-----:R-:W-:-:S04]  /*11b30*/  SHF.R.U32.HI R0, RZ, 0x5, R0 ;  /* 0x00000005ff007819 */ /* 0x001fc80000011600 */
[----:B------:R-:W-:-:S05]  /*11b40*/  LOP3.LUT R0, R0, 0x3, RZ, 0xc0, !PT ;  /* 0x0000000300007812 */ /* 0x000fca00078ec0ff */
[----:B------:R0:W1:Y:S02]  /*11b50*/  SHFL.IDX PT, R14, R0, RZ, 0x1f ;  /* 0x00001fff000e7589 */ /* 0x00006400000e0000 */
.L_x_572:
[----:B-1----:R-:W-:Y:S01]  /*11b60*/  ISETP.NE.AND P0, PT, R14, RZ, PT ;  /* 0x000000ff0e00720c */ /* 0x002fe20003f05270 */
[----:B------:R-:W-:-:S12]  /*11b70*/  BSSY B0, `(.L_x_475) ;  /* 0x0000024000007945 */ /* 0x000fd80003800000 */
[----:B------:R-:W-:Y:S05]  /*11b80*/  @P0 BRA `(.L_x_476) ;  /* 0x0000000000880947 */ /* 0x000fea0003800000 */
[----:B------:R-:W-:-:S03]  /*11b90*/  UMOV UR4, 0xffffffff ;  /* 0xffffffff00047882 */ /* 0x000fc60000000000 */
[----:B------:R-:W-:Y:S05]  /*11ba0*/  BRA.DIV UR4, `(.L_x_477) ;  /* 0x0000003204387947 */ /* 0x000fea000b800000 */
[----:B------:R-:W-:-:S13]  /*11bb0*/  ELECT P6, URZ, PT ;  /* 0x00000000003f782f */ /* 0x000fda00038c0000 */
.L_x_575:
[----:B------:R-:W-:Y:S05]  /*11bc0*/  @!P6 BRA `(.L_x_476) ;  /* 0x000000000078e947 */ /* 0x000fea0003800000 */
[----:B------:R-:W-:-:S06]  /*11bd0*/  ULOP3.LUT UR4, UR37, 0x2, URZ, 0xfc, !UPT ;  /* 0x0000000225047892 */ /* 0x000fcc000f8efc3f */
[----:B0-----:R-:W-:-:S05]  /*11be0*/  IMAD.U32 R0, RZ, RZ, UR4 ;  /* 0x00000004ff007e24 */ /* 0x001fca000f8e00ff */
[----:B------:R-:W-:-:S13]  /*11bf0*/  ISETP.NE.AND P0, PT, R0, 0x3, PT ;  /* 0x000000030000780c */ /* 0x000fda0003f05270 */
[----:B------:R-:W-:Y:S05]  /*11c00*/  @!P0 BRA `(.L_x_478) ;  /* 0x0000000000048947 */ /* 0x000fea0003800000 */
[----:B------:R-:W-:Y:S01]  /*11c10*/  BPT.TRAP 0x1 ;  /* 0x000000040000795c */ /* 0x000fe20000300000 */
.L_x_478:
[----:B------:R-:W-:Y:S01]  /*11c20*/  IMAD R5, R18, 0x8, R7 ;  /* 0x0000000812057824 */ /* 0x000fe200078e0207 */
[----:B------:R-:W-:Y:S01]  /*11c30*/  SHF.L.U32 R0, R22, 0x1f, RZ ;  /* 0x0000001f16007819 */ /* 0x000fe200000006ff */
[----:B------:R-:W-:-:S03]  /*11c40*/  VIADD R18, R18, 0x1 ;  /* 0x0000000112127836 */ /* 0x000fc60000000000 */
[----:B------:R-:W0:Y:S02]  /*11c50*/  SYNCS.PHASECHK.TRANS64.TRYWAIT P1, [R5+URZ+0x28c40], R0 ;  /* 0x028c4000050075a7 */ /* 0x000e24000802017f */
[----:B------:R-:W-:-:S04]  /*11c60*/  ISETP.NE.AND P2, PT, R18, 0x2, PT ;  /* 0x000000021200780c */ /* 0x000fc80003f45270 */
[----:B------:R-:W-:Y:S01]  /*11c70*/  SEL R3, RZ, 0x1, P2 ;  /* 0x00000001ff037807 */ /* 0x000fe20001000000 */
[----:B0-----:R-:W-:Y:S08]  /*11c80*/  @!P1 BRA `(.L_x_479) ;  /* 0x0000003000209947 */ /* 0x001ff00003800000 */
.L_x_576:
[----:B------:R-:W-:Y:S02]  /*11c90*/  SEL R18, R18, RZ, P2 ;  /* 0x000000ff12127207 */ /* 0x000fe40001000000 */
[----:B------:R-:W-:Y:S01]  /*11ca0*/  LOP3.LUT R2, R22, R3, RZ, 0x3c, !PT ;  /* 0x0000000316027212 */ /* 0x000fe200078e3cff */
[----:B------:R-:W-:Y:S06]  /*11cb0*/  @!P0 BRA `(.L_x_480) ;  /* 0x0000000000048947 */ /* 0x000fec0003800000 */
[----:B------:R-:W-:Y:S01]  /*11cc0*/  BPT.TRAP 0x1 ;  /* 0x000000040000795c */ /* 0x000fe20000300000 */
.L_x_480:
[----:B------:R-:W-:Y:S01]  /*11cd0*/  IMAD R3, R18, 0x8, R7 ;  /* 0x0000000812037824 */ /* 0x000fe200078e0207 */
[----:B------:R-:W-:-:S04]  /*11ce0*/  SHF.L.U32 R2, R2, 0x1f, RZ ;  /* 0x0000001f02027819 */ /* 0x000fc800000006ff */
[----:B------:R-:W1:Y:S02]  /*11cf0*/  SYNCS.PHASECHK.TRANS64.TRYWAIT P1, [R3+URZ+0x28c40], R2 ;  /* 0x028c4002030075a7 */ /* 0x000e64000802017f */
[----:B-1----:R-:W-:Y:S05]  /*11d00*/  @!P1 BRA `(.L_x_481) ;  /* 0x0000003000149947 */ /* 0x002fea0003800000 */
.L_x_577:
[----:B------:R-:W-:Y:S05]  /*11d10*/  @!P0 BRA `(.L_x_482) ;  /* 0x0000000000048947 */ /* 0x000fea0003800000 */
[----:B------:R-:W-:Y:S01]  /*11d20*/  BPT.TRAP 0x1 ;  /* 0x000000040000795c */ /* 0x000fe20000300000 */
.L_x_482:
[----:B------:R-:W5:Y:S02]  /*11d30*/  SYNCS.PHASECHK.TRANS64.TRYWAIT P1, [R5+URZ+0x28c60], R0 ;  /* 0x028c6000050075a7 */ /* 0x000f64000802017f */
[----:B-----5:R-:W-:Y:S05]  /*11d40*/  @!P1 BRA `(.L_x_483) ;  /* 0x0000003000189947 */ /* 0x020fea0003800000 */
.L_x_578:
[----:B------:R-:W-:Y:S05]  /*11d50*/  @!P0 BRA `(.L_x_484) ;  /* 0x0000000000048947 */ /* 0x000fea0003800000 */
[----:B------:R-:W-:Y:S01]  /*11d60*/  BPT.TRAP 0x1 ;  /* 0x000000040000795c */ /* 0x000fe20000300000 */
.L_x_484:
[----:B------:R0:W0:Y:S02]  /*11d70*/  SYNCS.PHASECHK.TRANS64.TRYWAIT P0, [R3+URZ+0x28c60], R2 ;  /* 0x028c6002030075a7 */ /* 0x000024000800017f */
[----:B0-----:R-:W-:Y:S05]  /*11d80*/  @!P0 NANOSLEEP.SYNCS 0x989680 ;  /* 0x009896800000895d */ /* 0x001fea0003900000 */
[----:B------:R-:W0:Y:S02]  /*11d90*/  @!P0 SYNCS.PHASECHK.TRANS64 P0, [R3+URZ+0x28c60], R2 ;  /* 0x028c6002030085a7 */ /* 0x000e24000800007f */
[----:B0-----:R-:W-:Y:S05]  /*11da0*/  @!P0 BRA `(.L_x_484) ;  /* 0xfffffffc00f08947 */ /* 0x001fea000383ffff */
.L_x_476:
[----:B------:R-:W-:Y:S05]  /*11db0*/  BSYNC B0 ;  /* 0x0000000000007941 */ /* 0x000fea0003800000 */
.L_x_475:
[----:B------:R-:W-:Y:S05]  /*11dc0*/  EXIT ;  /* 0x000000000000794d */ /* 0x000fea0003800000 */
.L_x_353:
[----:B0-----:R-:W-:-:S04]  /*11dd0*/  IMAD.U32 R3, RZ, RZ, UR17 ;  /* 0x00000011ff037e24 */ /* 0x001fc8000f8e00ff */
[----:B------:R0:W1:Y:S03]  /*11de0*/  SYNCS.PHASECHK.TRANS64.TRYWAIT P1, [R3+URZ+0x28c50], R0 ;  /* 0x028c5000030075a7 */ /* 0x000066000802017f */
[----:B-1----:R-:W-:Y:S05]  /*11df0*/  @!P1 NANOSLEEP.SYNCS 0x989680 ;  /* 0x009896800000995d */ /* 0x002fea0003900000 */
[----:B------:R-:W1:Y:S02]  /*11e00*/  @!P1 SYNCS.PHASECHK.TRANS64 P1, [R3+URZ+0x28c50], R0 ;  /* 0x028c5000030095a7 */ /* 0x000e64000802007f */
[----:B-1----:R-:W-:Y:S05]  /*11e10*/  @!P1 BRA `(.L_x_353) ;  /* 0xfffffffc00ec9947 */ /* 0x002fea000383ffff */
[----:B------:R-:W-:Y:S05]  /*11e20*/  BRA `(.L_x_485) ;  /* 0xffffff00004c7947 */ /* 0x000fea000383ffff */
.L_x_359:
[----:B-1----:R-:W-:-:S04]  /*11e30*/  IMAD.U32 R3, RZ, RZ, UR6 ;  /* 0x00000006ff037e24 */ /* 0x002fc8000f8e00ff */
[----:B------:R1:W2:Y:S03]  /*11e40*/  SYNCS.PHASECHK.TRANS64.TRYWAIT P1, [R3+URZ+0x28c50], R0 ;  /* 0x028c5000030075a7 */ /* 0x0002a6000802017f */
[----:B--2---:R-:W-:Y:S05]  /*11e50*/  @!P1 NANOSLEEP.SYNCS 0x989680 ;  /* 0x009896800000995d */ /* 0x004fea0003900000 */
[----:B------:R-:W2:Y:S02]  /*11e60*/  @!P1 SYNCS.PHASECHK.TRANS64 P1, [R3+URZ+0x28c50], R0 ;  /* 0x028c5000030095a7 */ /* 0x000ea4000802007f */
[----:B--2---:R-:W-:Y:S05]  /*11e70*/  @!P1 BRA `(.L_x_359) ;  /* 0xfffffffc00ec9947 */ /* 0x004fea000383ffff */
[----:B------:R-:W-:Y:S05]  /*11e80*/  BRA `(.L_x_358) ;  /* 0xffffff0c004c7947 */ /* 0x000fea000383ffff */
.L_x_364:
[----:B0-----:R-:W-:-:S04]  /*11e90*/  IMAD.U32 R3, RZ, RZ, UR39 ;  /* 0x00000027ff037e24 */ /* 0x001fc8000f8e00ff */
[----:B------:R0:W1:Y:S03]  /*11ea0*/  SYNCS.PHASECHK.TRANS64.TRYWAIT P1, [R3+URZ+0x28c00], R0 ;  /* 0x028c0000030075a7 */ /* 0x000066000802017f */
[----:B-1----:R-:W-:Y:S05]  /*11eb0*/  @!P1 NANOSLEEP.SYNCS 0x989680 ;  /* 0x009896800000995d */ /* 0x002fea0003900000 */
[----:B------:R-:W1:Y:S02]  /*11ec0*/  @!P1 SYNCS.PHASECHK.TRANS64 P1, [R3+URZ+0x28c00], R0 ;  /* 0x028c0000030095a7 */ /* 0x000e64000802007f */
[----:B-1----:R-:W-:Y:S05]  /*11ed0*/  @!P1 BRA `(.L_x_364) ;  /* 0xfffffffc00ec9947 */ /* 0x002fea000383ffff */
[----:B------:R-:W-:Y:S05]  /*11ee0*/  BRA `(.L_x_486) ;  /* 0xffffff20006c7947 */ /* 0x000fea000383ffff */
.L_x_368:
[----:B--2---:R2:W3:Y:S02]  /*11ef0*/  SYNCS.PHASECHK.TRANS64.TRYWAIT P1, [R7+URZ+0x28c30], R8 ;  /* 0x028c3008070075a7 */ /* 0x0044e4000802017f */
[----:B---3--:R-:W-:Y:S05]  /*11f00*/  @!P1 NANOSLEEP.SYNCS 0x989680 ;  /* 0x009896800000995d */ /* 0x008fea0003900000 */
[----:B------:R-:W3:Y:S02]  /*11f10*/  @!P1 SYNCS.PHASECHK.TRANS64 P1, [R7+URZ+0x28c30], R8 ;  /* 0x028c3008070095a7 */ /* 0x000ee4000802007f */
[----:B---3--:R-:W-:Y:S05]  /*11f20*/  @!P1 BRA `(.L_x_368) ;  /* 0xfffffffc00f09947 */ /* 0x008fea000383ffff */
[----:B------:R-:W-:Y:S05]  /*11f30*/  BRA `(.L_x_367) ;  /* 0xffffff2000887947 */ /* 0x000fea000383ffff */
.L_x_373:
[----:B----4-:R4:W0:Y:S02]  /*11f40*/  SYNCS.PHASECHK.TRANS64.TRYWAIT P1, [R7+URZ+0x28c50], R8 ;  /* 0x028c5008070075a7 */ /* 0x010824000802017f */
[----:B0-----:R-:W-:Y:S05]  /*11f50*/  @!P1 NANOSLEEP.SYNCS 0x989680 ;  /* 0x009896800000995d */ /* 0x001fea0003900000 */
[----:B------:R-:W0:Y:S02]  /*11f60*/  @!P1 SYNCS.PHASECHK.TRANS64 P1, [R7+URZ+0x28c50], R8 ;  /* 0x028c5008070095a7 */ /* 0x000e24000802007f */
[----:B0-----:R-:W-:Y:S05]  /*11f70*/  @!P1 BRA `(.L_x_373) ;  /* 0xfffffffc00f09947 */ /* 0x001fea000383ffff */
[----:B------:R-:W-:Y:S05]  /*11f80*/  BRA `(.L_x_372) ;  /* 0xffffff30009c7947 */ /* 0x000fea000383ffff */
.L_x_379:
[----:B--2---:R-:W-:-:S04]  /*11f90*/  IMAD.U32 R0, RZ, RZ, UR22 ;  /* 0x00000016ff007e24 */ /* 0x004fc8000f8e00ff */
[----:B------:R2:W3:Y:S03]  /*11fa0*/  SYNCS.PHASECHK.TRANS64.TRYWAIT P1, [R0+URZ+0x28c30], R7 ;  /* 0x028c3007000075a7 */ /* 0x0004e6000802017f */
[----:B---3--:R-:W-:Y:S05]  /*11fb0*/  @!P1 NANOSLEEP.SYNCS 0x989680 ;  /* 0x009896800000995d */ /* 0x008fea0003900000 */
[----:B------:R-:W3:Y:S02]  /*11fc0*/  @!P1 SYNCS.PHASECHK.TRANS64 P1, [R0+URZ+0x28c30], R7 ;  /* 0x028c3007000095a7 */ /* 0x000ee4000802007f */
[----:B---3--:R-:W-:Y:S05]  /*11fd0*/  @!P1 BRA `(.L_x_379) ;  /* 0xfffffffc00ec9947 */ /* 0x008fea000383ffff */
[----:B------:R-:W-:Y:S05]  /*11fe0*/  BRA `(.L_x_378) ;  /* 0xffffff3400887947 */ /* 0x000fea000383ffff */
.L_x_384:
[----:B---3--:R-:W-:-:S04]  /*11ff0*/  IMAD.U32 R8, RZ, RZ, UR22 ;  /* 0x00000016ff087e24 */ /* 0x008fc8000f8e00ff */
[----:B------:R3:W4:Y:S03]  /*12000*/  SYNCS.PHASECHK.TRANS64.TRYWAIT P1, [R8+URZ+0x28c50], R7 ;  /* 0x028c5007080075a7 */ /* 0x000726000802017f */
[----:B----4-:R-:W-:Y:S05]  /*12010*/  @!P1 NANOSLEEP.SYNCS 0x989680 ;  /* 0x009896800000995d */ /* 0x010fea0003900000 */
[----:B------:R-:W4:Y:S02]  /*12020*/  @!P1 SYNCS.PHASECHK.TRANS64 P1, [R8+URZ+0x28c50], R7 ;  /* 0x028c5007080095a7 */ /* 0x000f24000802007f */
[----:B----4-:R-:W-:Y:S05]  /*12030*/  @!P1 BRA `(.L_x_384) ;  /* 0xfffffffc00ec9947 */ /* 0x010fea000383ffff */
[----:B------:R-:W-:Y:S05]  /*12040*/  BRA `(.L_x_383) ;  /* 0xffffff4800bc7947 */ /* 0x000fea000383ffff */
.L_x_424:
[----:B------:R-:W0:Y:S01]  /*12050*/  S2R R21, SR_TID.X ;  /* 0x0000000000157919 */ /* 0x000e220000002100 */
[----:B------:R-:W-:Y:S01]  /*12060*/  BSSY B0, `(.L_x_487) ;  /* 0x000000a000007945 */ /* 0x000fe20003800000 */
[----:B------:R-:W-:Y:S02]  /*12070*/  IMAD.MOV.U32 R12, RZ, RZ, RZ ;  /* 0x000000ffff0c7224 */ /* 0x000fe400078e00ff */
[----:B------:R-:W-:Y:S02]  /*12080*/  IMAD.MOV.U32 R11, RZ, RZ, 0x1f ;  /* 0x0000001fff0b7424 */ /* 0x000fe400078e00ff */
[----:B------:R-:W-:Y:S01]  /*12090*/  IMAD.MOV.U32 R15, RZ, RZ, -0x1 ;  /* 0xffffffffff0f7424 */ /* 0x000fe200078e00ff */
[----:B0-----:R-:W-:-:S04]  /*120a0*/  SHF.R.U32.HI R21, RZ, 0x5, R21 ;  /* 0x00000005ff157819 */ /* 0x001fc80000011615 */
[----:B------:R-:W-:-:S05]  /*120b0*/  LOP3.LUT R21, R21, 0x3, RZ, 0xc0, !PT ;  /* 0x0000000315157812 */ /* 0x000fca00078ec0ff */
[----:B------:R-:W-:-:S07]  /*120c0*/  IMAD.MOV.U32 R13, RZ, RZ, R21 ;  /* 0x000000ffff0d7224 */ /* 0x000fce00078e0015 */
[----:B-----5:R-:W-:Y:S05]  /*120d0*/  WARPSYNC.COLLECTIVE R15, `(.L_x_488) ;  /* 0x000000000f087348 */ /* 0x020fea0003c00000 */
[----:B------:R0:W1:Y:S02]  /*120e0*/  SHFL.IDX P6, R14, R13, R12, R11 ;  /* 0x0000000c0d0e7389 */ /* 0x00006400000c000b */
[----:B01---5:R-:W-:Y:S01]  /*120f0*/  ENDCOLLECTIVE ;  /* 0x000000000000791b */ /* 0x023fe20003800000 */
.L_x_488:
[----:B------:R-:W-:Y:S05]  /*12100*/  BSYNC B0 ;  /* 0x0000000000007941 */ /* 0x000fea0003800000 */
.L_x_487:
[----:B------:R-:W-:Y:S05]  /*12110*/  BRA `(.L_x_489) ;  /* 0xffffffbc00d07947 */ /* 0x000fea000383ffff */
.L_x_427:
[----:B0-----:R0:W1:Y:S02]  /*12120*/  SYNCS.PHASECHK.TRANS64.TRYWAIT P0, [R19+URZ+0x28c40], R0 ;  /* 0x028c4000130075a7 */ /* 0x001064000800017f */
[----:B-1----:R-:W-:Y:S05]  /*12130*/  @!P0 NANOSLEEP.SYNCS 0x989680 ;  /* 0x009896800000895d */ /* 0x002fea0003900000 */
[----:B------:R-:W1:Y:S02]  /*12140*/  @!P0 SYNCS.PHASECHK.TRANS64 P0, [R19+URZ+0x28c40], R0 ;  /* 0x028c4000130085a7 */ /* 0x000e64000800007f */
[----:B-1----:R-:W-:Y:S05]  /*12150*/  @!P0 BRA `(.L_x_427) ;  /* 0xfffffffc00f08947 */ /* 0x002fea000383ffff */
[----:B------:R-:W-:Y:S05]  /*12160*/  BRA `(.L_x_490) ;  /* 0xffffffc000b47947 */ /* 0x000fea000383ffff */
.L_x_428:
        /* <DEDUP_REMOVED lines=8> */
.L_x_492:
[----:B------:R-:W-:Y:S05]  /*121f0*/  BSYNC B0 ;  /* 0x0000000000007941 */ /* 0x000fea0003800000 */
.L_x_491:
[----:B------:R-:W-:Y:S02]  /*12200*/  IMAD.MOV.U32 R13, RZ, RZ, R0 ;  /* 0x000000ffff0d7224 */ /* 0x000fe400078e0000 */
[----:B------:R-:W-:Y:S02]  /*12210*/  IMAD.MOV.U32 R12, RZ, RZ, RZ ;  /* 0x000000ffff0c7224 */ /* 0x000fe400078e00ff */
[----:B------:R-:W-:Y:S02]  /*12220*/  IMAD.MOV.U32 R11, RZ, RZ, 0x181f ;  /* 0x0000181fff0b7424 */ /* 0x000fe400078e00ff */
[----:B------:R-:W-:Y:S02]  /*12230*/  IMAD.MOV.U32 R15, RZ, RZ, -0x1 ;  /* 0xffffffffff0f7424 */ /* 0x000fe400078e00ff */
[----:B------:R-:W-:Y:S02]  /*12240*/  IMAD.MOV.U32 R2, RZ, RZ, R14 ;  /* 0x000000ffff027224 */ /* 0x000fe400078e000e */
[----:B------:R-:W-:-:S07]  /*12250*/  @P0 IMAD R6, R4, 0x2, R17 ;  /* 0x0000000204060824 */ /* 0x000fce00078e0211 */
[----:B------:R-:W-:Y:S05]  /*12260*/  WARPSYNC.COLLECTIVE R15, `(.L_x_493) ;  /* 0x000000000f087348 */ /* 0x000fea0003c00000 */
[----:B------:R0:W1:Y:S02]  /*12270*/  SHFL.IDX P6, R14, R13, R12, R11 ;  /* 0x0000000c0d0e7389 */ /* 0x00006400000c000b */
[----:B01----:R-:W-:Y:S01]  /*12280*/  ENDCOLLECTIVE ;  /* 0x000000000000791b */ /* 0x003fe20003800000 */
.L_x_493:
[----:B------:R-:W-:Y:S02]  /*12290*/  IMAD.MOV.U32 R13, RZ, RZ, R5 ;  /* 0x000000ffff0d7224 */ /* 0x000fe400078e0005 */
[----:B------:R-:W-:Y:S02]  /*122a0*/  IMAD.MOV.U32 R12, RZ, RZ, 0x1 ;  /* 0x00000001ff0c7424 */ /* 0x000fe400078e00ff */
[----:B------:R-:W-:-:S07]  /*122b0*/  IMAD.MOV.U32 R3, RZ, RZ, R14 ;  /* 0x000000ffff037224 */ /* 0x000fce00078e000e */
[----:B------:R-:W-:Y:S05]  /*122c0*/  WARPSYNC.COLLECTIVE R15, `(.L_x_494) ;  /* 0x000000000f087348 */ /* 0x000fea0003c00000 */
[----:B------:R0:W1:Y:S02]  /*122d0*/  SHFL.IDX P6, R14, R13, R12, R11 ;  /* 0x0000000c0d0e7389 */ /* 0x00006400000c000b */
[----:B01----:R-:W-:Y:S01]  /*122e0*/  ENDCOLLECTIVE ;  /* 0x000000000000791b */ /* 0x003fe20003800000 */
.L_x_494:
[----:B------:R-:W-:-:S05]  /*122f0*/  @P0 LEA R3, P1, R7, R3, 0x1 ;  /* 0x0000000307030211 */ /* 0x000fca00078208ff */
[----:B------:R-:W-:-:S05]  /*12300*/  @P0 IMAD.X R2, RZ, RZ, R2, P1 ;  /* 0x000000ffff020224 */ /* 0x000fca00008e0602 */
[----:B------:R-:W-:Y:S01]  /*12310*/  @P0 LOP3.LUT R3, R3, R2, RZ, 0x3c, !PT ;  /* 0x0000000203030212 */ /* 0x000fe200078e3cff */
[----:B------:R-:W-:-:S03]  /*12320*/  IMAD.MOV.U32 R13, RZ, RZ, R0 ;  /* 0x000000ffff0d7224 */ /* 0x000fc600078e0000 */
[----:B------:R-:W-:-:S04]  /*12330*/  @P0 LOP3.LUT R2, R3, R2, RZ, 0x3c, !PT ;  /* 0x0000000203020212 */ /* 0x000fc800078e3cff */
[----:B------:R-:W-:-:S05]  /*12340*/  @P0 LOP3.LUT R3, R3, R2, RZ, 0x3c, !PT ;  /* 0x0000000203030212 */ /* 0x000fca00078e3cff */
[----:B------:R-:W-:Y:S01]  /*12350*/  @!PT LDS RZ, [RZ] ;  /* 0x00000000fffff984 */ /* 0x000fe20000000800 */
[----:B------:R-:W-:Y:S01]  /*12360*/  @!PT LDS RZ, [RZ] ;  /* 0x00000000fffff984 */ /* 0x000fe20000000800 */
[----:B------:R-:W-:Y:S01]  /*12370*/  @!PT LDS RZ, [RZ] ;  /* 0x00000000fffff984 */ /* 0x000fe20000000800 */
[----:B------:R0:W-:Y:S01]  /*12380*/  @P0 LDGSTS.E.BYPASS.LTC128B.128 [R6+0x22400], desc[UR50][R2.64], !P2 ;  /* 0x2240000002060fae */ /* 0x0001e2000d101d72 */
[----:B------:R-:W-:Y:S01]  /*12390*/  ISETP.GE.AND P0, PT, R28, 0x11, PT ;  /* 0x000000111c00780c */ /* 0x000fe20003f06270 */
[----:B0-----:R-:W-:-:S12]  /*123a0*/  IMAD.MOV.U32 R2, RZ, RZ, R14 ;  /* 0x000000ffff027224 */ /* 0x001fd800078e000e */
[----:B------:R-:W-:Y:S05]  /*123b0*/  WARPSYNC.COLLECTIVE R15, `(.L_x_495) ;  /* 0x000000000f087348 */ /* 0x000fea0003c00000 */
[----:B------:R0:W1:Y:S02]  /*123c0*/  SHFL.IDX P6, R14, R13, R12, R11 ;  /* 0x0000000c0d0e7389 */ /* 0x00006400000c000b */
[----:B01----:R-:W-:Y:S01]  /*123d0*/  ENDCOLLECTIVE ;  /* 0x000000000000791b */ /* 0x003fe20003800000 */
.L_x_495:
[----:B------:R-:W-:Y:S02]  /*123e0*/  @P0 IMAD R6, R4, 0x2, R17 ;  /* 0x0000000204060824 */ /* 0x000fe400078e0211 */
[----:B------:R-:W-:Y:S02]  /*123f0*/  IMAD.MOV.U32 R13, RZ, RZ, R5 ;  /* 0x000000ffff0d7224 */ /* 0x000fe400078e0005 */
[----:B------:R-:W-:Y:S02]  /*12400*/  IMAD.MOV.U32 R12, RZ, RZ, 0x2 ;  /* 0x00000002ff0c7424 */ /* 0x000fe400078e00ff */
[----:B------:R-:W-:-:S07]  /*12410*/  IMAD.MOV.U32 R3, RZ, RZ, R14 ;  /* 0x000000ffff037224 */ /* 0x000fce00078e000e */
[----:B------:R-:W-:Y:S05]  /*12420*/  WARPSYNC.COLLECTIVE R15, `(.L_x_496) ;  /* 0x000000000f087348 */ /* 0x000fea0003c00000 */
[----:B------:R0:W1:Y:S02]  /*12430*/  SHFL.IDX P6, R14, R13, R12, R11 ;  /* 0x0000000c0d0e7389 */ /* 0x00006400000c000b */
[----:B01----:R-:W-:Y:S01]  /*12440*/  ENDCOLLECTIVE ;  /* 0x000000000000791b */ /* 0x003fe20003800000 */
.L_x_496:
        /* <DEDUP_REMOVED lines=15> */
.L_x_497:
[----:B------:R-:W-:Y:S02]  /*12540*/  @P0 IMAD R6, R4, 0x2, R17 ;  /* 0x0000000204060824 */ /* 0x000fe400078e0211 */
[----:B------:R-:W-:Y:S02]  /*12550*/  IMAD.MOV.U32 R13, RZ, RZ, R5 ;  /* 0x000000ffff0d7224 */ /* 0x000fe400078e0005 */
[----:B------:R-:W-:Y:S02]  /*12560*/  IMAD.MOV.U32 R12, RZ, RZ, 0x3 ;  /* 0x00000003ff0c7424 */ /* 0x000fe400078e00ff */
[----:B------:R-:W-:-:S07]  /*12570*/  IMAD.MOV.U32 R3, RZ, RZ, R14 ;  /* 0x000000ffff037224 */ /* 0x000fce00078e000e */
[----:B------:R-:W-:Y:S05]  /*12580*/  WARPSYNC.COLLECTIVE R15, `(.L_x_498) ;  /* 0x000000000f087348 */ /* 0x000fea0003c00000 */
[----:B------:R0:W1:Y:S02]  /*12590*/  SHFL.IDX P6, R14, R13, R12, R11 ;  /* 0x0000000c0d0e7389 */ /* 0x00006400000c000b */
[----:B01----:R-:W-:Y:S01]  /*125a0*/  ENDCOLLECTIVE ;  /* 0x000000000000791b */ /* 0x003fe20003800000 */
.L_x_498:
[----:B------:R-:W-:-:S05]  /*125b0*/  @P0 LEA R3, P1, R7, R3, 0x1 ;  /* 0x0000000307030211 */ /* 0x000fca00078208ff */
[----:B------:R-:W-:-:S05]  /*125c0*/  @P0 IMAD.X R2, RZ, RZ, R2, P1 ;  /* 0x000000ffff020224 */ /* 0x000fca00008e0602 */
[----:B------:R-:W-:Y:S01]  /*125d0*/  @P0 LOP3.LUT R3, R3, R2, RZ, 0x3c, !PT ;  /* 0x0000000203030212 */ /* 0x000fe200078e3cff */
[----:B------:R-:W-:-:S03]  /*125e0*/  IMAD.MOV.U32 R13, RZ, RZ, R0 ;  /* 0x000000ffff0d7224 */ /* 0x000fc600078e0000 */
[----:B------:R-:W-:-:S04]  /*125f0*/  @P0 LOP3.LUT R2, R3, R2, RZ, 0x3c, !PT ;  /* 0x0000000203020212 */ /* 0x000fc800078e3cff */
[----:B------:R-:W-:Y:S01]  /*12600*/  @P0 LOP3.LUT R3, R3, R2, RZ, 0x3c, !PT ;  /* 0x0000000203030212 */ /* 0x000fe200078e3cff */
[----:B------:R-:W-:-:S07]  /*12610*/  IMAD.MOV.U32 R5, RZ, RZ, R14 ;  /* 0x000000ffff057224 */ /* 0x000fce00078e000e */
[----:B------:R-:W-:Y:S05]  /*12620*/  WARPSYNC.COLLECTIVE R15, `(.L_x_499) ;  /* 0x000000000f087348 */ /* 0x000fea0003c00000 */
[----:B------:R0:W1:Y:S02]  /*12630*/  SHFL.IDX P6, R14, R13, R12, R11 ;  /* 0x0000000c0d0e7389 */ /* 0x00006400000c000b */
[----:B01----:R-:W-:Y:S01]  /*12640*/  ENDCOLLECTIVE ;  /* 0x000000000000791b */ /* 0x003fe20003800000 */
.L_x_499:
[----:B------:R-:W-:Y:S01]  /*12650*/  @!PT LDS RZ, [RZ] ;  /* 0x00000000fffff984 */ /* 0x000fe20000000800 */
[----:B------:R-:W-:Y:S01]  /*12660*/  @!PT LDS RZ, [RZ] ;  /* 0x00000000fffff984 */ /* 0x000fe20000000800 */
[----:B------:R-:W-:Y:S01]  /*12670*/  @!PT LDS RZ, [RZ] ;  /* 0x00000000fffff984 */ /* 0x000fe20000000800 */
[----:B------:R1:W-:Y:S01]  /*12680*/  @P0 LDGSTS.E.BYPASS.LTC128B.128 [R6+0x23400], desc[UR50][R2.64], !P2 ;  /* 0x2340000002060fae */ /* 0x0003e2000d101d72 */
[----:B------:R-:W-:Y:S01]  /*12690*/  IMAD.MOV.U32 R0, RZ, RZ, R14 ;  /* 0x000000ffff007224 */ /* 0x000fe200078e000e */
[----:B------:R-:W-:Y:S06]  /*126a0*/  BRA `(.L_x_500) ;  /* 0xffffffc000647947 */ /* 0x000fec000383ffff */
.L_x_433:
[----:B------:R-:W-:Y:S02]  /*126b0*/  IMAD.MOV.U32 R13, RZ, RZ, R4 ;  /* 0x000000ffff0d7224 */ /* 0x000fe400078e0004 */
[----:B------:R-:W-:Y:S02]  /*126c0*/  IMAD.MOV.U32 R12, RZ, RZ, RZ ;  /* 0x000000ffff0c7224 */ /* 0x000fe400078e00ff */
[----:B------:R-:W-:Y:S02]  /*126d0*/  IMAD.MOV.U32 R11, RZ, RZ, 0x181f ;  /* 0x0000181fff0b7424 */ /* 0x000fe400078e00ff */
[----:B------:R-:W-:Y:S02]  /*126e0*/  IMAD.MOV.U32 R15, RZ, RZ, -0x1 ;  /* 0xffffffffff0f7424 */ /* 0x000fe400078e00ff */
[----:B-----5:R-:W-:Y:S02]  /*126f0*/  IMAD R5, R10, R7, RZ ;  /* 0x000000070a057224 */ /* 0x020fe400078e02ff */
[----:B------:R-:W-:-:S07]  /*12700*/  IMAD R25, R25, 0x40, R36 ;  /* 0x0000004019197824 */ /* 0x000fce00078e0224 */
[----:B------:R-:W-:Y:S05]  /*12710*/  WARPSYNC.COLLECTIVE R15, `(.L_x_501) ;  /* 0x000000000f087348 */ /* 0x000fea0003c00000 */
[----:B------:R0:W1:Y:S02]  /*12720*/  SHFL.IDX P6, R14, R13, R12, R11 ;  /* 0x0000000c0d0e7389 */ /* 0x00006400000c000b */
[----:B01----:R-:W-:Y:S01]  /*12730*/  ENDCOLLECTIVE ;  /* 0x000000000000791b */ /* 0x003fe20003800000 */
.L_x_501:
[C---:B------:R-:W-:Y:S01]  /*12740*/  VIADD R6, R25.reuse, 0x10 ;  /* 0x0000001019067836 */ /* 0x040fe20000000000 */
[----:B------:R-:W-:Y:S01]  /*12750*/  ISETP.GE.AND P0, PT, R25, R5, PT ;  /* 0x000000051900720c */ /* 0x000fe20003f06270 */
[----:B------:R-:W-:Y:S02]  /*12760*/  IMAD.MOV.U32 R13, RZ, RZ, R0 ;  /* 0x000000ffff0d7224 */ /* 0x000fe400078e0000 */
[----:B------:R-:W-:-:S10]  /*12770*/  IMAD.MOV.U32 R2, RZ, RZ, R14 ;  /* 0x000000ffff027224 */ /* 0x000fd400078e000e */
[----:B------:R-:W-:Y:S05]  /*12780*/  WARPSYNC.COLLECTIVE R15, `(.L_x_502) ;  /* 0x000000000f087348 */ /* 0x000fea0003c00000 */
[----:B------:R0:W1:Y:S02]  /*12790*/  SHFL.IDX P6, R14, R13, R12, R11 ;  /* 0x0000000c0d0e7389 */ /* 0x00006400000c000b */
[----:B01----:R-:W-:Y:S01]  /*127a0*/  ENDCOLLECTIVE ;  /* 0x000000000000791b */ /* 0x003fe20003800000 */
.L_x_502:
[----:B------:R-:W-:Y:S02]  /*127b0*/  IMAD.MOV.U32 R13, RZ, RZ, R4 ;  /* 0x000000ffff0d7224 */ /* 0x000fe400078e0004 */
[----:B------:R-:W-:Y:S02]  /*127c0*/  IMAD.MOV.U32 R12, RZ, RZ, 0x1 ;  /* 0x00000001ff0c7424 */ /* 0x000fe400078e00ff */
[----:B------:R-:W-:-:S07]  /*127d0*/  IMAD.MOV.U32 R3, RZ, RZ, R14 ;  /* 0x000000ffff037224 */ /* 0x000fce00078e000e */
[----:B------:R-:W-:Y:S05]  /*127e0*/  WARPSYNC.COLLECTIVE R15, `(.L_x_503) ;  /* 0x000000000f087348 */ /* 0x000fea0003c00000 */
[----:B------:R0:W1:Y:S02]  /*127f0*/  SHFL.IDX P6, R14, R13, R12, R11 ;  /* 0x0000000c0d0e7389 */ /* 0x00006400000c000b */
[----:B01----:R-:W-:Y:S01]  /*12800*/  ENDCOLLECTIVE ;  /* 0x000000000000791b */ /* 0x003fe20003800000 */
.L_x_503:
[----:B------:R-:W-:-:S05]  /*12810*/  @!P0 LEA R3, P2, R9, R3, 0x1 ;  /* 0x0000000309038211 */ /* 0x000fca00078408ff */
[----:B------:R-:W-:-:S05]  /*12820*/  @!P0 IMAD.X R2, RZ, RZ, R2, P2 ;  /* 0x000000ffff028224 */ /* 0x000fca00010e0602 */
[----:B------:R-:W-:Y:S01]  /*12830*/  @!P0 LOP3.LUT R3, R3, R2, RZ, 0x3c, !PT ;  /* 0x0000000203038212 */ /* 0x000fe200078e3cff */
[----:B------:R-:W-:-:S03]  /*12840*/  IMAD.MOV.U32 R13, RZ, RZ, R0 ;  /* 0x000000ffff0d7224 */ /* 0x000fc600078e0000 */
[----:B------:R-:W-:-:S04]  /*12850*/  @!P0 LOP3.LUT R2, R3, R2, RZ, 0x3c, !PT ;  /* 0x0000000203028212 */ /* 0x000fc800078e3cff */
[----:B------:R-:W-:-:S05]  /*12860*/  @!P0 LOP3.LUT R3, R3, R2, RZ, 0x3c, !PT ;  /* 0x0000000203038212 */ /* 0x000fca00078e3cff */
        /* <DEDUP_REMOVED lines=9> */
.L_x_504:
[----:B------:R-:W-:Y:S02]  /*12900*/  IMAD.MOV.U32 R13, RZ, RZ, R4 ;  /* 0x000000ffff0d7224 */ /* 0x000fe400078e0004 */
[----:B------:R-:W-:Y:S02]  /*12910*/  IMAD.MOV.U32 R12, RZ, RZ, 0x2 ;  /* 0x00000002ff0c7424 */ /* 0x000fe400078e00ff */
[----:B------:R-:W-:-:S07]  /*12920*/  IMAD.MOV.U32 R3, RZ, RZ, R14 ;  /* 0x000000ffff037224 */ /* 0x000fce00078e000e */
[----:B------:R-:W-:Y:S05]  /*12930*/  WARPSYNC.COLLECTIVE R15, `(.L_x_505) ;  /* 0x000000000f087348 */ /* 0x000fea0003c00000 */
[----:B------:R0:W1:Y:S02]  /*12940*/  SHFL.IDX P6, R14, R13, R12, R11 ;  /* 0x0000000c0d0e7389 */ /* 0x00006400000c000b */
[----:B01----:R-:W-:Y:S01]  /*12950*/  ENDCOLLECTIVE ;  /* 0x000000000000791b */ /* 0x003fe20003800000 */
.L_x_505:
        /* <DEDUP_REMOVED lines=9> */
[----:B------:R0:W-:Y:S02]  /*129f0*/  @!P0 LDGSTS.E.BYPASS.LTC128B.128 [R8+0x20c00], desc[UR50][R2.64], !P1 ;  /* 0x20c0000002088fae */ /* 0x0001e4000c901d72 */
[----:B0-----:R-:W-:-:S05]  /*12a00*/  VIADD R2, R25, 0x20 ;  /* 0x0000002019027836 */ /* 0x001fca0000000000 */
[----:B------:R-:W-:Y:S01]  /*12a10*/  ISETP.GE.AND P0, PT, R2, R5, PT ;  /* 0x000000050200720c */ /* 0x000fe20003f06270 */
[----:B------:R-:W-:-:S12]  /*12a20*/  IMAD.MOV.U32 R2, RZ, RZ, R14 ;  /* 0x000000ffff027224 */ /* 0x000fd800078e000e */
[----:B------:R-:W-:Y:S05]  /*12a30*/  WARPSYNC.COLLECTIVE R15, `(.L_x_506) ;  /* 0x000000000f087348 */ /* 0x000fea0003c00000 */
[----:B------:R0:W1:Y:S02]  /*12a40*/  SHFL.IDX P6, R14, R13, R12, R11 ;  /* 0x0000000c0d0e7389 */ /* 0x00006400000c000b */
[----:B01----:R-:W-:Y:S01]  /*12a50*/  ENDCOLLECTIVE ;  /* 0x000000000000791b */ /* 0x003fe20003800000 */
.L_x_506:
[----:B------:R-:W-:Y:S02]  /*12a60*/  IMAD.MOV.U32 R13, RZ, RZ, R4 ;  /* 0x000000ffff0d7224 */ /* 0x000fe400078e0004 */
[----:B------:R-:W-:Y:S02]  /*12a70*/  IMAD.MOV.U32 R12, RZ, RZ, 0x3 ;  /* 0x00000003ff0c7424 */ /* 0x000fe400078e00ff */
[----:B------:R-:W-:-:S07]  /*12a80*/  IMAD.MOV.U32 R3, RZ, RZ, R14 ;  /* 0x000000ffff037224 */ /* 0x000fce00078e000e */
[----:B------:R-:W-:Y:S05]  /*12a90*/  WARPSYNC.COLLECTIVE R15, `(.L_x_507) ;  /* 0x000000000f087348 */ /* 0x000fea0003c00000 */
[----:B------:R0:W1:Y:S02]  /*12aa0*/  SHFL.IDX P6, R14, R13, R12, R11 ;  /* 0x0000000c0d0e7389 */ /* 0x00006400000c000b */
[----:B01----:R-:W-:Y:S01]  /*12ab0*/  ENDCOLLECTIVE ;  /* 0x000000000000791b */ /* 0x003fe20003800000 */
.L_x_507:
[----:B------:R-:W-:-:S05]  /*12ac0*/  @!P0 LEA R3, P2, R9, R3, 0x1 ;  /* 0x0000000309038211 */ /* 0x000fca00078408ff */
[----:B------:R-:W-:-:S05]  /*12ad0*/  @!P0 IMAD.X R2, RZ, RZ, R2, P2 ;  /* 0x000000ffff028224 */ /* 0x000fca00010e0602 */
[----:B------:R-:W-:Y:S01]  /*12ae0*/  @!P0 LOP3.LUT R3, R3, R2, RZ, 0x3c, !PT ;  /* 0x0000000203038212 */ /* 0x000fe200078e3cff */
[----:B------:R-:W-:-:S03]  /*12af0*/  IMAD.MOV.U32 R13, RZ, RZ, R0 ;  /* 0x000000ffff0d7224 */ /* 0x000fc600078e0000 */
[----:B------:R-:W-:-:S04]  /*12b00*/  @!P0 LOP3.LUT R2, R3, R2, RZ, 0x3c, !PT ;  /* 0x0000000203028212 */ /* 0x000fc800078e3cff */
[----:B------:R-:W-:Y:S01]  /*12b10*/  @!P0 LOP3.LUT R3, R3, R2, RZ, 0x3c, !PT ;  /* 0x0000000203038212 */ /* 0x000fe200078e3cff */
[----:B------:R-:W-:-:S07]  /*12b20*/  IMAD.MOV.U32 R4, RZ, RZ, R14 ;  /* 0x000000ffff047224 */ /* 0x000fce00078e000e */
[----:B------:R-:W-:Y:S05]  /*12b30*/  WARPSYNC.COLLECTIVE R15, `(.L_x_508) ;  /* 0x000000000f087348 */ /* 0x000fea0003c00000 */
[----:B------:R0:W1:Y:S02]  /*12b40*/  SHFL.IDX P6, R14, R13, R12, R11 ;  /* 0x0000000c0d0e7389 */ /* 0x00006400000c000b */
[----:B01----:R-:W-:Y:S01]  /*12b50*/  ENDCOLLECTIVE ;  /* 0x000000000000791b */ /* 0x003fe20003800000 */
.L_x_508:
[----:B------:R-:W-:Y:S01]  /*12b60*/  @!PT LDS RZ, [RZ] ;  /* 0x00000000fffff984 */ /* 0x000fe20000000800 */
[----:B------:R-:W-:Y:S01]  /*12b70*/  @!PT LDS RZ, [RZ] ;  /* 0x00000000fffff984 */ /* 0x000fe20000000800 */
[----:B------:R-:W-:Y:S01]  /*12b80*/  @!PT LDS RZ, [RZ] ;  /* 0x00000000fffff984 */ /* 0x000fe20000000800 */
[----:B------:R0:W-:Y:S01]  /*12b90*/  @!P0 LDGSTS.E.BYPASS.LTC128B.128 [R8+0x21400], desc[UR50][R2.64], !P1 ;  /* 0x2140000002088fae */ /* 0x0001e2000c901d72 */
[----:B------:R-:W-:Y:S01]  /*12ba0*/  IMAD.MOV.U32 R0, RZ, RZ, R14 ;  /* 0x000000ffff007224 */ /* 0x000fe200078e000e */
[----:B------:R-:W-:Y:S06]  /*12bb0*/  BRA `(.L_x_509) ;  /* 0xffffffc400607947 */ /* 0x000fec000383ffff */
.L_x_436:
[----:B0-----:R0:W1:Y:S02]  /*12bc0*/  SYNCS.PHASECHK.TRANS64.TRYWAIT P0, [R17+URZ+0x28c20], R0 ;  /* 0x028c2000110075a7 */ /* 0x001064000800017f */
[----:B-1----:R-:W-:Y:S05]  /*12bd0*/  @!P0 NANOSLEEP.SYNCS 0x989680 ;  /* 0x009896800000895d */ /* 0x002fea0003900000 */
[----:B------:R-:W1:Y:S02]  /*12be0*/  @!P0 SYNCS.PHASECHK.TRANS64 P0, [R17+URZ+0x28c20], R0 ;  /* 0x028c2000110085a7 */ /* 0x000e64000800007f */
[----:B-1----:R-:W-:Y:S05]  /*12bf0*/  @!P0 BRA `(.L_x_436) ;  /* 0xfffffffc00f08947 */ /* 0x002fea000383ffff */
[----:B------:R-:W-:Y:S05]  /*12c00*/  BRA `(.L_x_510) ;  /* 0xffffffc400bc7947 */ /* 0x000fea000383ffff */
.L_x_439:
[----:B0-----:R0:W1:Y:S02]  /*12c10*/  SYNCS.PHASECHK.TRANS64.TRYWAIT P0, [R19+URZ+0x28c60], R0 ;  /* 0x028c6000130075a7 */ /* 0x001064000800017f */
[----:B-1----:R-:W-:Y:S05]  /*12c20*/  @!P0 NANOSLEEP.SYNCS 0x989680 ;  /* 0x009896800000895d */ /* 0x002fea0003900000 */
[----:B------:R-:W1:Y:S02]  /*12c30*/  @!P0 SYNCS.PHASECHK.TRANS64 P0, [R19+URZ+0x28c60], R0 ;  /* 0x028c6000130085a7 */ /* 0x000e64000800007f */
[----:B-1----:R-:W-:Y:S05]  /*12c40*/  @!P0 BRA `(.L_x_439) ;  /* 0xfffffffc00f08947 */ /* 0x002fea000383ffff */
[----:B------:R-:W-:Y:S05]  /*12c50*/  BRA `(.L_x_511) ;  /* 0xffffffc400cc7947 */ /* 0x000fea000383ffff */
.L_x_440:
        /* <DEDUP_REMOVED lines=8> */
.L_x_513:
[----:B------:R-:W-:Y:S05]  /*12ce0*/  BSYNC B0 ;  /* 0x0000000000007941 */ /* 0x000fea0003800000 */
.L_x_512:
[----:B------:R0:W5:Y:S01]  /*12cf0*/  LDL R8, [R1] ;  /* 0x0000000001087983 */ /* 0x0001620000100800 */
[----:B------:R-:W-:Y:S01]  /*12d00*/  IMAD.MOV.U32 R13, RZ, RZ, R4 ;  /* 0x000000ffff0d7224 */ /* 0x000fe200078e0004 */
[C---:B------:R-:W-:Y:S01]  /*12d10*/  LOP3.LUT P5, RZ, R29.reuse, 0x2, RZ, 0xc0, !PT ;  /* 0x000000021dff7812 */ /* 0x040fe200078ac0ff */
[----:B------:R-:W-:Y:S01]  /*12d20*/  IMAD.MOV.U32 R12, RZ, RZ, RZ ;  /* 0x000000ffff0c7224 */ /* 0x000fe200078e00ff */
[----:B------:R-:W1:Y:S01]  /*12d30*/  S2R R7, SR_TID.X ;  /* 0x0000000000077919 */ /* 0x000e620000002100 */
[----:B------:R-:W-:Y:S01]  /*12d40*/  IMAD.MOV.U32 R11, RZ, RZ, 0x181f ;  /* 0x0000181fff0b7424 */ /* 0x000fe200078e00ff */
[C---:B------:R-:W-:Y:S01]  /*12d50*/  LOP3.LUT P4, RZ, R29.reuse, 0x4, RZ, 0xc0, !PT ;  /* 0x000000041dff7812 */ /* 0x040fe2000788c0ff */
[----:B------:R-:W-:Y:S01]  /*12d60*/  IMAD.MOV.U32 R15, RZ, RZ, -0x1 ;  /* 0xffffffffff0f7424 */ /* 0x000fe200078e00ff */
[----:B------:R-:W-:Y:S01]  /*12d70*/  LOP3.LUT P3, RZ, R29, 0x8, RZ, 0xc0, !PT ;  /* 0x000000081dff7812 */ /* 0x000fe2000786c0ff */
[----:B------:R-:W-:Y:S01]  /*12d80*/  IMAD.MOV.U32 R3, RZ, RZ, R14 ;  /* 0x000000ffff037224 */ /* 0x000fe200078e000e */
[----:B------:R-:W-:Y:S01]  /*12d90*/  LOP3.LUT R16, R16, 0xfffffeff, RZ, 0xc0, !PT ;  /* 0xfffffeff10107812 */ /* 0x000fe200078ec0ff */
[----:B0-----:R-:W-:-:S10]  /*12da0*/  IMAD R5, R5, 0x2, R17 ;  /* 0x0000000205057824 */ /* 0x001fd400078e0211 */
[----:B-1---5:R-:W-:Y:S05]  /*12db0*/  WARPSYNC.COLLECTIVE R15, `(.L_x_514) ;  /* 0x000000000f087348 */ /* 0x022fea0003c00000 */
[----:B------:R0:W2:Y:S02]  /*12dc0*/  SHFL.IDX P6, R14, R13, R12, R11 ;  /* 0x0000000c0d0e7389 */ /* 0x0000a400000c000b */
[----:B012--5:R-:W-:Y:S01]  /*12dd0*/  ENDCOLLECTIVE ;  /* 0x000000000000791b */ /* 0x027fe20003800000 */
.L_x_514:
[----:B------:R-:W-:Y:S01]  /*12de0*/  LOP3.LUT P2, RZ, R29, 0x10, RZ, 0xc0, !PT ;  /* 0x000000101dff7812 */ /* 0x000fe2000784c0ff */
[----:B------:R-:W-:Y:S02]  /*12df0*/  IMAD.MOV.U32 R13, RZ, RZ, R6 ;  /* 0x000000ffff0d7224 */ /* 0x000fe400078e0006 */
[----:B------:R-:W-:Y:S02]  /*12e00*/  IMAD.MOV.U32 R12, RZ, RZ, 0x1 ;  /* 0x00000001ff0c7424 */ /* 0x000fe400078e00ff */
[----:B------:R-:W-:Y:S02]  /*12e10*/  IMAD.SHL.U32 R7, R7, 0x8, RZ ;  /* 0x0000000807077824 */ /* 0x000fe400078e00ff */
[----:B------:R-:W-:-:S03]  /*12e20*/  IMAD.MOV.U32 R2, RZ, RZ, R14 ;  /* 0x000000ffff027224 */ /* 0x000fc600078e000e */
[----:B------:R-:W-:-:S05]  /*12e30*/  LOP3.LUT R7, R7, 0x38, RZ, 0xc0, !PT ;  /* 0x0000003807077812 */ /* 0x000fca00078ec0ff */
[----:B------:R-:W-:Y:S01]  /*12e40*/  IMAD.SHL.U32 R0, R7, 0x2, RZ ;  /* 0x0000000207007824 */ /* 0x000fe200078e00ff */
[----:B------:R-:W-:-:S04]  /*12e50*/  LOP3.LUT R7, R29, 0x1, RZ, 0xc0, !PT ;  /* 0x000000011d077812 */ /* 0x000fc800078ec0ff */
[----:B------:R-:W-:Y:S02]  /*12e60*/  IADD3 R2, P0, R2, R0, RZ ;  /* 0x0000000002027210 */ /* 0x000fe40007f1e0ff */
[----:B------:R-:W-:-:S03]  /*12e70*/  ISETP.NE.U32.AND P1, PT, R7, 0x1, PT ;  /* 0x000000010700780c */ /* 0x000fc60003f25070 */
[----:B------:R-:W-:Y:S01]  /*12e80*/  IMAD.X R3, RZ, RZ, R3, P0 ;  /* 0x000000ffff037224 */ /* 0x000fe200000e0603 */
[----:B------:R-:W-:-:S09]  /*12e90*/  ISETP.LT.OR P0, PT, R28, 0x1, P1 ;  /* 0x000000011c00780c */ /* 0x000fd20000f01670 */
[----:B------:R-:W-:Y:S02]  /*12ea0*/  @P1 LOP3.LUT R16, R16, 0x100, RZ, 0xfc, !PT ;  /* 0x0000010010101812 */ /* 0x000fe400078efcff */
[----:B------:R-:W-:Y:S02]  /*12eb0*/  LOP3.LUT P1, RZ, R29, 0x20, RZ, 0xc0, !PT ;  /* 0x000000201dff7812 */ /* 0x000fe4000782c0ff */
[----:B------:R-:W-:Y:S01]  /*12ec0*/  @!PT LDS RZ, [RZ] ;  /* 0x00000000fffff984 */ /* 0x000fe20000000800 */
[----:B------:R-:W-:Y:S01]  /*12ed0*/  @!PT LDS RZ, [RZ] ;  /* 0x00000000fffff984 */ /* 0x000fe20000000800 */
[----:B------:R-:W-:Y:S01]  /*12ee0*/  @!PT LDS RZ, [RZ] ;  /* 0x00000000fffff984 */ /* 0x000fe20000000800 */
[----:B------:R0:W-:Y:S01]  /*12ef0*/  LDGSTS.E.BYPASS.LTC128B.128 [R5+0x400], desc[UR50][R2.64], !P0 ;  /* 0x0040000002057fae */ /* 0x0001e2000c101d72 */
[C---:B------:R-:W-:Y:S02]  /*12f00*/  ISETP.LT.OR P0, PT, R28.reuse, 0x1, !P5 ;  /* 0x000000011c00780c */ /* 0x040fe40006f01670 */
[----:B------:R-:W-:Y:S02]  /*12f10*/  ISETP.LT.OR P6, PT, R28, 0x1, !P1 ;  /* 0x000000011c00780c */ /* 0x000fe40004fc1670 */
[----:B------:R-:W-:-:S09]  /*12f20*/  LOP3.LUT R16, R16, 0xfffffdff, RZ, 0xc0, !PT ;  /* 0xfffffdff10107812 */ /* 0x000fd200078ec0ff */
[----:B------:R0:W-:Y:S01]  /*12f30*/  LDGSTS.E.BYPASS.LTC128B.128 [R5+0x2400], desc[UR50][R2.64+0x80], !P0 ;  /* 0x0240008002057fae */ /* 0x0001e2000c101d72 */
[----:B------:R-:W-:-:S13]  /*12f40*/  ISETP.LT.OR P0, PT, R28, 0x1, !P4 ;  /* 0x000000011c00780c */ /* 0x000fda0006701670 */
[----:B------:R0:W-:Y:S01]  /*12f50*/  LDGSTS.E.BYPASS.LTC128B.128 [R5+0x4400], desc[UR50][R2.64+0x100], !P0 ;  /* 0x0440010002057fae */ /* 0x0001e2000c101d72 */
[----:B------:R-:W-:-:S13]  /*12f60*/  ISETP.LT.OR P0, PT, R28, 0x1, !P3 ;  /* 0x000000011c00780c */ /* 0x000fda0005f01670 */
[----:B------:R0:W-:Y:S01]  /*12f70*/  LDGSTS.E.BYPASS.LTC128B.128 [R5+0x6400], desc[UR50][R2.64+0x180], !P0 ;  /* 0x0640018002057fae */ /* 0x0001e2000c101d72 */
[----:B------:R-:W-:-:S13]  /*12f80*/  ISETP.LT.OR P0, PT, R28, 0x1, !P2 ;  /* 0x000000011c00780c */ /* 0x000fda0005701670 */
[----:B------:R0:W-:Y:S01]  /*12f90*/  LDGSTS.E.BYPASS.LTC128B.128 [R5+0x8400], desc[UR50][R2.64+0x200], !P0 ;  /* 0x0840020002057fae */ /* 0x0001e2000c101d72 */
[----:B------:R-:W-:-:S03]  /*12fa0*/  LOP3.LUT P0, RZ, R29, 0x40, RZ, 0xc0, !PT ;  /* 0x000000401dff7812 */ /* 0x000fc6000780c0ff */
[----:B------:R0:W-:Y:S01]  /*12fb0*/  LDGSTS.E.BYPASS.LTC128B.128 [R5+0xa400], desc[UR50][R2.64+0x280], !P6 ;  /* 0x0a40028002057fae */ /* 0x0001e2000f101d72 */
[----:B------:R-:W-:-:S13]  /*12fc0*/  ISETP.LT.OR P6, PT, R28, 0x1, !P0 ;  /* 0x000000011c00780c */ /* 0x000fda00047c1670 */
[----:B------:R0:W-:Y:S01]  /*12fd0*/  LDGSTS.E.BYPASS.LTC128B.128 [R5+0xc400], desc[UR50][R2.64+0x300], !P6 ;  /* 0x0c40030002057fae */ /* 0x0001e2000f101d72 */
[----:B------:R-:W-:-:S04]  /*12fe0*/  PRMT R7, R8, 0x8880, RZ ;  /* 0x0000888008077816 */ /* 0x000fc800000000ff */
[----:B------:R-:W-:-:S13]  /*12ff0*/  ISETP.GT.AND P6, PT, R7, -0x1, PT ;  /* 0xffffffff0700780c */ /* 0x000fda0003fc4270 */
[----:B------:R-:W-:Y:S02]  /*13000*/  @P6 LOP3.LUT R16, R16, 0x200, RZ, 0xfc, !PT ;  /* 0x0000020010106812 */ /* 0x000fe400078efcff */
[----:B------:R-:W-:-:S13]  /*13010*/  ISETP.LT.OR P6, PT, R28, 0x1, P6 ;  /* 0x000000011c00780c */ /* 0x000fda00037c1670 */
[----:B------:R0:W-:Y:S02]  /*13020*/  LDGSTS.E.BYPASS.LTC128B.128 [R5+0xe400], desc[UR50][R2.64+0x380], !P6 ;  /* 0x0e40038002057fae */ /* 0x0001e4000f101d72 */
[----:B0-----:R-:W-:Y:S05]  /*13030*/  WARPSYNC.COLLECTIVE R15, `(.L_x_515) ;  /* 0x000000000f087348 */ /* 0x001fea0003c00000 */
[----:B------:R1:W2:Y:S02]  /*13040*/  SHFL.IDX P6, R14, R13, R12, R11 ;  /* 0x0000000c0d0e7389 */ /* 0x0002a400000c000b */
[----:B012---:R-:W-:Y:S01]  /*13050*/  ENDCOLLECTIVE ;  /* 0x000000000000791b */ /* 0x007fe20003800000 */
.L_x_515:
[----:B------:R-:W-:Y:S02]  /*13060*/  IMAD.MOV.U32 R13, RZ, RZ, R4 ;  /* 0x000000ffff0d7224 */ /* 0x000fe400078e0004 */
[----:B------:R-:W-:-:S07]  /*13070*/  IMAD.MOV.U32 R3, RZ, RZ, R14 ;  /* 0x000000ffff037224 */ /* 0x000fce00078e000e */
[----:B------:R-:W-:Y:S05]  /*13080*/  WARPSYNC.COLLECTIVE R15, `(.L_x_516) ;  /* 0x000000000f087348 */ /* 0x000fea0003c00000 */
[----:B------:R0:W1:Y:S02]  /*13090*/  SHFL.IDX P6, R14, R13, R12, R11 ;  /* 0x0000000c0d0e7389 */ /* 0x00006400000c000b */
[----:B01----:R-:W-:Y:S01]  /*130a0*/  ENDCOLLECTIVE ;  /* 0x000000000000791b */ /* 0x003fe20003800000 */
.L_x_516:
[----:B------:R-:W-:Y:S02]  /*130b0*/  IMAD.MOV.U32 R13, RZ, RZ, R6 ;  /* 0x000000ffff0d7224 */ /* 0x000fe400078e0006 */
[----:B------:R-:W-:Y:S02]  /*130c0*/  IMAD.MOV.U32 R12, RZ, RZ, 0x2 ;  /* 0x00000002ff0c7424 */ /* 0x000fe400078e00ff */
[----:B------:R-:W-:-:S05]  /*130d0*/  IMAD.MOV.U32 R2, RZ, RZ, R14 ;  /* 0x000000ffff027224 */ /* 0x000fca00078e000e */
        /* <DEDUP_REMOVED lines=26> */
.L_x_517:
[----:B------:R-:W-:Y:S02]  /*13280*/  IMAD.MOV.U32 R13, RZ, RZ, R4 ;  /* 0x000000ffff0d7224 */ /* 0x000fe400078e0004 */
[----:B------:R-:W-:-:S07]  /*13290*/  IMAD.MOV.U32 R7, RZ, RZ, R14 ;  /* 0x000000ffff077224 */ /* 0x000fce00078e000e */
[----:B------:R-:W-:Y:S05]  /*132a0*/  WARPSYNC.COLLECTIVE R15, `(.L_x_518) ;  /* 0x000000000f087348 */ /* 0x000fea0003c00000 */
[----:B------:R0:W1:Y:S02]  /*132b0*/  SHFL.IDX P6, R14, R13, R12, R11 ;  /* 0x0000000c0d0e7389 */ /* 0x00006400000c000b */
[----:B01----:R-:W-:Y:S01]  /*132c0*/  ENDCOLLECTIVE ;  /* 0x000000000000791b */ /* 0x003fe20003800000 */
.L_x_518:
        /* <DEDUP_REMOVED lines=29> */
.L_x_519:
[----:B------:R-:W-:Y:S02]  /*134a0*/  IMAD.MOV.U32 R13, RZ, RZ, R4 ;  /* 0x000000ffff0d7224 */ /* 0x000fe400078e0004 */
[----:B------:R-:W-:-:S07]  /*134b0*/  IMAD.MOV.U32 R6, RZ, RZ, R14 ;  /* 0x000000ffff067224 */ /* 0x000fce00078e000e */
[----:B------:R-:W-:Y:S05]  /*134c0*/  WARPSYNC.COLLECTIVE R15, `(.L_x_520) ;  /* 0x000000000f087348 */ /* 0x000fea0003c00000 */
[----:B------:R0:W1:Y:S02]  /*134d0*/  SHFL.IDX P6, R14, R13, R12, R11 ;  /* 0x0000000c0d0e7389 */ /* 0x00006400000c000b */
[----:B01----:R-:W-:Y:S01]  /*134e0*/  ENDCOLLECTIVE ;  /* 0x000000000000791b */ /* 0x003fe20003800000 */
.L_x_520:
[----:B------:R-:W-:Y:S01]  /*134f0*/  IMAD.MOV.U32 R2, RZ, RZ, R14 ;  /* 0x000000ffff027224 */ /* 0x000fe200078e000e */
[----:B------:R-:W-:Y:S06]  /*13500*/  BRA `(.L_x_521) ;  /* 0xffffffc400587947 */ /* 0x000fec000383ffff */
.L_x_447:
[----:B0-----:R0:W1:Y:S02]  /*13510*/  SYNCS.PHASECHK.TRANS64.TRYWAIT P0, [R6+URZ+0x28c40], R19 ;  /* 0x028c4013060075a7 */ /* 0x001064000800017f */
[----:B-1----:R-:W-:Y:S05]  /*13520*/  @!P0 NANOSLEEP.SYNCS 0x989680 ;  /* 0x009896800000895d */ /* 0x002fea0003900000 */
[----:B------:R-:W1:Y:S02]  /*13530*/  @!P0 SYNCS.PHASECHK.TRANS64 P0, [R6+URZ+0x28c40], R19 ;  /* 0x028c4013060085a7 */ /* 0x000e64000800007f */
[----:B-1----:R-:W-:Y:S05]  /*13540*/  @!P0 BRA `(.L_x_447) ;  /* 0xfffffffc00f08947 */ /* 0x002fea000383ffff */
[----:B------:R-:W-:Y:S05]  /*13550*/  BRA `(.L_x_522) ;  /* 0xffffffc800e47947 */ /* 0x000fea000383ffff */
.L_x_448:
[----:B------:R-:W-:Y:S01]  /*13560*/  BSSY B1, `(.L_x_523) ;  /* 0x0000008000017945 */ /* 0x000fe20003800000 */
[----:B------:R-:W-:Y:S02]  /*13570*/  IMAD.MOV.U32 R13, RZ, RZ, R25 ;  /* 0x000000ffff0d7224 */ /* 0x000fe400078e0019 */
[----:B------:R-:W-:Y:S02]  /*13580*/  IMAD.MOV.U32 R12, RZ, RZ, RZ ;  /* 0x000000ffff0c7224 */ /* 0x000fe400078e00ff */
[----:B------:R-:W-:Y:S02]  /*13590*/  IMAD.MOV.U32 R11, RZ, RZ, 0x181f ;  /* 0x0000181fff0b7424 */ /* 0x000fe400078e00ff */
[----:B------:R-:W-:-:S07]  /*135a0*/  IMAD.MOV.U32 R15, RZ, RZ, -0x1 ;  /* 0xffffffffff0f7424 */ /* 0x000fce00078e00ff */
[----:B0-----:R-:W-:Y:S05]  /*135b0*/  WARPSYNC.COLLECTIVE R15, `(.L_x_524) ;  /* 0x000000000f087348 */ /* 0x001fea0003c00000 */
[----:B------:R1:W2:Y:S02]  /*135c0*/  SHFL.IDX P6, R14, R13, R12, R11 ;  /* 0x0000000c0d0e7389 */ /* 0x0002a400000c000b */
[----:B012---:R-:W-:Y:S01]  /*135d0*/  ENDCOLLECTIVE ;  /* 0x000000000000791b */ /* 0x007fe20003800000 */
.L_x_524:
[----:B------:R-:W-:Y:S05]  /*135e0*/  BSYNC B1 ;  /* 0x0000000000017941 */ /* 0x000fea0003800000 */
.L_x_523:
[----:B------:R-:W-:Y:S02]  /*135f0*/  IMAD.MOV.U32 R13, RZ, RZ, R20 ;  /* 0x000000ffff0d7224 */ /* 0x000fe400078e0014 */
[----:B------:R-:W-:Y:S02]  /*13600*/  IMAD.MOV.U32 R12, RZ, RZ, RZ ;  /* 0x000000ffff0c7224 */ /* 0x000fe400078e00ff */
[----:B------:R-:W-:Y:S02]  /*13610*/  IMAD.MOV.U32 R11, RZ, RZ, 0x181f ;  /* 0x0000181fff0b7424 */ /* 0x000fe400078e00ff */
[----:B------:R-:W-:Y:S02]  /*13620*/  IMAD.MOV.U32 R15, RZ, RZ, -0x1 ;  /* 0xffffffffff0f7424 */ /* 0x000fe400078e00ff */
[----:B------:R-:W-:Y:S02]  /*13630*/  IMAD.MOV.U32 R3, RZ, RZ, R14 ;  /* 0x000000ffff037224 */ /* 0x000fe400078e000e */
[----:B------:R-:W-:-:S07]  /*13640*/  IMAD R21, R8, 0x2, R17 ;  /* 0x0000000208157824 */ /* 0x000fce00078e0211 */
[----:B------:R-:W-:Y:S05]  /*13650*/  WARPSYNC.COLLECTIVE R15, `(.L_x_525) ;  /* 0x000000000f087348 */ /* 0x000fea0003c00000 */
[----:B------:R0:W1:Y:S02]  /*13660*/  SHFL.IDX P6, R14, R13, R12, R11 ;  /* 0x0000000c0d0e7389 */ /* 0x00006400000c000b */
[----:B01----:R-:W-:Y:S01]  /*13670*/  ENDCOLLECTIVE ;  /* 0x000000000000791b */ /* 0x003fe20003800000 */
.L_x_525:
[----:B------:R-:W-:Y:S02]  /*13680*/  IMAD.MOV.U32 R13, RZ, RZ, R25 ;  /* 0x000000ffff0d7224 */ /* 0x000fe400078e0019 */
[----:B------:R-:W-:Y:S02]  /*13690*/  IMAD.MOV.U32 R12, RZ, RZ, 0x1 ;  /* 0x00000001ff0c7424 */ /* 0x000fe400078e00ff */
[----:B------:R-:W-:-:S07]  /*136a0*/  IMAD.MOV.U32 R2, RZ, RZ, R14 ;  /* 0x000000ffff027224 */ /* 0x000fce00078e000e */
[----:B------:R-:W-:Y:S05]  /*136b0*/  WARPSYNC.COLLECTIVE R15, `(.L_x_526) ;  /* 0x000000000f087348 */ /* 0x000fea0003c00000 */
[----:B------:R0:W1:Y:S02]  /*136c0*/  SHFL.IDX P6, R14, R13, R12, R11 ;  /* 0x0000000c0d0e7389 */ /* 0x00006400000c000b */
[----:B01----:R-:W-:Y:S01]  /*136d0*/  ENDCOLLECTIVE ;  /* 0x000000000000791b */ /* 0x003fe20003800000 */
.L_x_526:
[----:B------:R-:W-:-:S05]  /*136e0*/  IADD3 R2, P0, R2, R0, RZ ;  /* 0x0000000002027210 */ /* 0x000fca0007f1e0ff */
        /* <DEDUP_REMOVED lines=10> */
.L_x_527:
[----:B------:R-:W-:Y:S02]  /*13790*/  IMAD.MOV.U32 R13, RZ, RZ, R25 ;  /* 0x000000ffff0d7224 */ /* 0x000fe400078e0019 */
[----:B------:R-:W-:Y:S02]  /*137a0*/  IMAD.MOV.U32 R12, RZ, RZ, 0x2 ;  /* 0x00000002ff0c7424 */ /* 0x000fe400078e00ff */
[----:B------:R-:W-:-:S07]  /*137b0*/  IMAD.MOV.U32 R2, RZ, RZ, R14 ;  /* 0x000000ffff027224 */ /* 0x000fce00078e000e */
[----:B------:R-:W-:Y:S05]  /*137c0*/  WARPSYNC.COLLECTIVE R15, `(.L_x_528) ;  /* 0x000000000f087348 */ /* 0x000fea0003c00000 */
[----:B------:R0:W1:Y:S02]  /*137d0*/  SHFL.IDX P6, R14, R13, R12, R11 ;  /* 0x0000000c0d0e7389 */ /* 0x00006400000c000b */
[----:B01----:R-:W-:Y:S01]  /*137e0*/  ENDCOLLECTIVE ;  /* 0x000000000000791b */ /* 0x003fe20003800000 */
.L_x_528:
        /* <DEDUP_REMOVED lines=11> */
.L_x_529:
[----:B------:R-:W-:Y:S02]  /*138a0*/  IMAD.MOV.U32 R13, RZ, RZ, R25 ;  /* 0x000000ffff0d7224 */ /* 0x000fe400078e0019 */
[----:B------:R-:W-:Y:S02]  /*138b0*/  IMAD.MOV.U32 R12, RZ, RZ, 0x3 ;  /* 0x00000003ff0c7424 */ /* 0x000fe400078e00ff */
[----:B------:R-:W-:-:S07]  /*138c0*/  IMAD.MOV.U32 R2, RZ, RZ, R14 ;  /* 0x000000ffff027224 */ /* 0x000fce00078e000e */
[----:B------:R-:W-:Y:S05]  /*138d0*/  WARPSYNC.COLLECTIVE R15, `(.L_x_530) ;  /* 0x000000000f087348 */ /* 0x000fea0003c00000 */
[----:B------:R0:W1:Y:S02]  /*138e0*/  SHFL.IDX P6, R14, R13, R12, R11 ;  /* 0x0000000c0d0e7389 */ /* 0x00006400000c000b */
[----:B01----:R-:W-:Y:S01]  /*138f0*/  ENDCOLLECTIVE ;  /* 0x000000000000791b */ /* 0x003fe20003800000 */
.L_x_530:
[----:B------:R-:W-:-:S05]  /*13900*/  IADD3 R2, P0, R2, R0, RZ ;  /* 0x0000000002027210 */ /* 0x000fca0007f1e0ff */
        /* <DEDUP_REMOVED lines=10> */
.L_x_531:
[----:B------:R-:W-:Y:S01]  /*139b0*/  IMAD.MOV.U32 R2, RZ, RZ, R14 ;  /* 0x000000ffff027224 */ /* 0x000fe200078e000e */
[----:B------:R-:W-:Y:S06]  /*139c0*/  BRA `(.L_x_532) ;  /* 0xffffffc8006c7947 */ /* 0x000fec000383ffff */
.L_x_453:
[----:B---3--:R3:W4:Y:S02]  /*139d0*/  SYNCS.PHASECHK.TRANS64.TRYWAIT P0, [R6+URZ+0x28c60], R19 ;  /* 0x028c6013060075a7 */ /* 0x008724000800017f */
[----:B----4-:R-:W-:Y:S05]  /*139e0*/  @!P0 NANOSLEEP.SYNCS 0x989680 ;  /* 0x009896800000895d */ /* 0x010fea0003900000 */
[----:B------:R-:W4:Y:S02]  /*139f0*/  @!P0 SYNCS.PHASECHK.TRANS64 P0, [R6+URZ+0x28c60], R19 ;  /* 0x028c6013060085a7 */ /* 0x000f24000800007f */
[----:B----4-:R-:W-:Y:S05]  /*13a00*/  @!P0 BRA `(.L_x_453) ;  /* 0xfffffffc00f08947 */ /* 0x010fea000383ffff */
[----:B------:R-:W-:Y:S05]  /*13a10*/  BRA `(.L_x_533) ;  /* 0xffffffc800bc7947 */ /* 0x000fea000383ffff */
.L_x_454:
[----:B------:R-:W-:Y:S01]  /*13a20*/  BSSY B1, `(.L_x_534) ;  /* 0x0000008000017945 */ /* 0x000fe20003800000 */
[----:B------:R-:W-:Y:S02]  /*13a30*/  IMAD.MOV.U32 R13, RZ, RZ, R10 ;  /* 0x000000ffff0d7224 */ /* 0x000fe400078e000a */
[----:B------:R-:W-:Y:S02]  /*13a40*/  IMAD.MOV.U32 R12, RZ, RZ, RZ ;  /* 0x000000ffff0c7224 */ /* 0x000fe400078e00ff */
[----:B------:R-:W-:Y:S02]  /*13a50*/  IMAD.MOV.U32 R11, RZ, RZ, 0x181f ;  /* 0x0000181fff0b7424 */ /* 0x000fe400078e00ff */
[----:B------:R-:W-:-:S07]  /*13a60*/  IMAD.MOV.U32 R15, RZ, RZ, -0x1 ;  /* 0xffffffffff0f7424 */ /* 0x000fce00078e00ff */
[----:B-12---:R-:W-:Y:S05]  /*13a70*/  WARPSYNC.COLLECTIVE R15, `(.L_x_535) ;  /* 0x000000000f087348 */ /* 0x006fea0003c00000 */
[----:B------:R0:W3:Y:S02]  /*13a80*/  SHFL.IDX P6, R14, R13, R12, R11 ;  /* 0x0000000c0d0e7389 */ /* 0x0000e400000c000b */
[----:B0123--:R-:W-:Y:S01]  /*13a90*/  ENDCOLLECTIVE ;  /* 0x000000000000791b */ /* 0x00ffe20003800000 */
.L_x_535:
[----:B------:R-:W-:Y:S05]  /*13aa0*/  BSYNC B1 ;  /* 0x0000000000017941 */ /* 0x000fea0003800000 */
.L_x_534:
[----:B------:R-:W-:Y:S01]  /*13ab0*/  IMAD.MOV.U32 R13, RZ, RZ, R9 ;  /* 0x000000ffff0d7224 */ /* 0x000fe200078e0009 */
[C---:B------:R-:W-:Y:S01]  /*13ac0*/  LOP3.LUT P2, RZ, R16.reuse, 0x40, RZ, 0xc0, !PT ;  /* 0x0000004010ff7812 */ /* 0x040fe2000784c0ff */
[----:B------:R-:W-:Y:S01]  /*13ad0*/  IMAD.MOV.U32 R12, RZ, RZ, RZ ;  /* 0x000000ffff0c7224 */ /* 0x000fe200078e00ff */
[C---:B------:R-:W-:Y:S01]  /*13ae0*/  LOP3.LUT P1, RZ, R16.reuse, 0x20, RZ, 0xc0, !PT ;  /* 0x0000002010ff7812 */ /* 0x040fe2000782c0ff */
[----:B------:R-:W-:Y:S01]  /*13af0*/  IMAD.MOV.U32 R11, RZ, RZ, 0x181f ;  /* 0x0000181fff0b7424 */ /* 0x000fe200078e00ff */
[----:B------:R-:W-:Y:S01]  /*13b00*/  LOP3.LUT R16, R16, 0xffffbfff, RZ, 0xc0, !PT ;  /* 0xffffbfff10107812 */ /* 0x000fe200078ec0ff */
[----:B------:R-:W-:Y:S02]  /*13b10*/  IMAD.MOV.U32 R15, RZ, RZ, -0x1 ;  /* 0xffffffffff0f7424 */ /* 0x000fe400078e00ff */
[----:B------:R-:W-:Y:S01]  /*13b20*/  IMAD.MOV.U32 R3, RZ, RZ, R14 ;  /* 0x000000ffff037224 */ /* 0x000fe200078e000e */
[----:B------:R-:W-:Y:S01]  /*13b30*/  @P3 LOP3.LUT R16, R16, 0x4000, RZ, 0xfc, !PT ;  /* 0x0000400010103812 */ /* 0x000fe200078efcff */
[----:B------:R-:W-:-:S07]  /*13b40*/  IMAD R19, R19, 0x2, R17 ;  /* 0x0000000213137824 */ /* 0x000fce00078e0211 */
[----:B------:R-:W-:Y:S05]  /*13b50*/  WARPSYNC.COLLECTIVE R15, `(.L_x_536) ;  /* 0x000000000f087348 */ /* 0x000fea0003c00000 */
[----:B------:R0:W1:Y:S02]  /*13b60*/  SHFL.IDX P6, R14, R13, R12, R11 ;  /* 0x0000000c0d0e7389 */ /* 0x00006400000c000b */
[----:B01----:R-:W-:Y:S01]  /*13b70*/  ENDCOLLECTIVE ;  /* 0x000000000000791b */ /* 0x003fe20003800000 */
.L_x_536:
[C---:B------:R-:W-:Y:S01]  /*13b80*/  LOP3.LUT P3, RZ, R16.reuse, 0x10, RZ, 0xc0, !PT ;  /* 0x0000001010ff7812 */ /* 0x040fe2000786c0ff */
[----:B------:R-:W-:Y:S02]  /*13b90*/  IMAD.MOV.U32 R13, RZ, RZ, R10 ;  /* 0x000000ffff0d7224 */ /* 0x000fe400078e000a */
[----:B------:R-:W-:Y:S02]  /*13ba0*/  IMAD.MOV.U32 R12, RZ, RZ, 0x1 ;  /* 0x00000001ff0c7424 */ /* 0x000fe400078e00ff */
[----:B------:R-:W-:Y:S01]  /*13bb0*/  IMAD.MOV.U32 R2, RZ, RZ, R14 ;  /* 0x000000ffff027224 */ /* 0x000fe200078e000e */
[C---:B------:R-:W-:Y:S02]  /*13bc0*/  LOP3.LUT P6, RZ, R16.reuse, 0x80, RZ, 0xc0, !PT ;  /* 0x0000008010ff7812 */ /* 0x040fe400078cc0ff */
[----:B------:R-:W-:Y:S02]  /*13bd0*/  LOP3.LUT R16, R16, 0xfffeffff, RZ, 0xc0, !PT ;  /* 0xfffeffff10107812 */ /* 0x000fe400078ec0ff */
[----:B------:R-:W-:-:S03]  /*13be0*/  IADD3 R2, P0, R2, R0, RZ ;  /* 0x0000000002027210 */ /* 0x000fc60007f1e0ff */
[----:B------:R-:W-:Y:S02]  /*13bf0*/  @P3 LOP3.LUT R16, R16, 0x10000, RZ, 0xfc, !PT ;  /* 0x0001000010103812 */ /* 0x000fe400078efcff */
[----:B------:R-:W-:Y:S01]  /*13c00*/  IMAD.X R3, RZ, RZ, R3, P0 ;  /* 0x000000ffff037224 */ /* 0x000fe200000e0603 */
[----:B------:R-:W-:-:S04]  /*13c10*/  ISETP.NE.U32.AND P0, PT, R29, RZ, PT ;  /* 0x000000ff1d00720c */ /* 0x000fc80003f05070 */
[----:B------:R-:W-:Y:S01]  /*13c20*/  @!PT LDS RZ, [RZ] ;  /* 0x00000000fffff984 */ /* 0x000fe20000000800 */
[----:B------:R-:W-:Y:S01]  /*13c30*/  @!PT LDS RZ, [RZ] ;  /* 0x00000000fffff984 */ /* 0x000fe20000000800 */
[----:B------:R-:W-:Y:S01]  /*13c40*/  @!PT LDS RZ, [RZ] ;  /* 0x00000000fffff984 */ /* 0x000fe20000000800 */
[----:B------:R0:W-:Y:S09]  /*13c50*/  LDGSTS.E.BYPASS.LTC128B.128 [R19+0x400], desc[UR50][R2.64], !P6 ;  /* 0x0040000002137fae */ /* 0x0001f2000f101d72 */
[----:B0-----:R-:W-:Y:S05]  /*13c60*/  WARPSYNC.COLLECTIVE R15, `(.L_x_537) ;  /* 0x000000000f087348 */ /* 0x001fea0003c00000 */
[----:B------:R1:W2:Y:S02]  /*13c70*/  SHFL.IDX P6, R14, R13, R12, R11 ;  /* 0x0000000c0d0e7389 */ /* 0x0002a400000c000b */
[----:B012---:R-:W-:Y:S01]  /*13c80*/  ENDCOLLECTIVE ;  /* 0x000000000000791b */ /* 0x007fe20003800000 */
.L_x_537:
        /* <DEDUP_REMOVED lines=16> */
.L_x_538:
[----:B------:R-:W-:Y:S01]  /*13d90*/  @!PT LDS RZ, [RZ] ;  /* 0x00000000fffff984 */ /* 0x000fe20000000800 */
[----:B------:R-:W-:Y:S01]  /*13da0*/  @!PT LDS RZ, [RZ] ;  /* 0x00000000fffff984 */ /* 0x000fe20000000800 */
[----:B------:R-:W-:Y:S01]  /*13db0*/  @!PT LDS RZ, [RZ] ;  /* 0x00000000fffff984 */ /* 0x000fe20000000800 */
[----:B------:R0:W-:Y:S01]  /*13dc0*/  LDGSTS.E.BYPASS.LTC128B.128 [R19+0xe400], desc[UR50][R2.64+0x380], P1 ;  /* 0x0e40038002137fae */ /* 0x0001e20008901d72 */
[----:B------:R-:W-:Y:S02]  /*13dd0*/  IMAD.MOV.U32 R13, RZ, RZ, R10 ;  /* 0x000000ffff0d7224 */ /* 0x000fe400078e000a */
[----:B------:R-:W-:Y:S01]  /*13de0*/  IMAD.MOV.U32 R12, RZ, RZ, 0x2 ;  /* 0x00000002ff0c7424 */ /* 0x000fe200078e00ff */
[----:B0-----:R-:W-:Y:S02]  /*13df0*/  IADD3 R2, P2, R14, R0, RZ ;  /* 0x000000000e027210 */ /* 0x001fe40007f5e0ff */
[----:B------:R-:W-:-:S03]  /*13e00*/  LOP3.LUT P6, RZ, R16, 0x20, RZ, 0xc0, !PT ;  /* 0x0000002010ff7812 */ /* 0x000fc600078cc0ff */
[----:B------:R-:W-:Y:S01]  /*13e10*/  IMAD.X R3, RZ, RZ, R5, P2 ;  /* 0x000000ffff037224 */ /* 0x000fe200010e0605 */
[----:B------:R-:W-:-:S04]  /*13e20*/  LOP3.LUT P2, RZ, R16, 0x40, RZ, 0xc0, !PT ;  /* 0x0000004010ff7812 */ /* 0x000fc8000784c0ff */
[----:B------:R0:W-:Y:S01]  /*13e30*/  LDGSTS.E.BYPASS.LTC128B.128 [R19+0xc00], desc[UR50][R2.64], !P3 ;  /* 0x00c0000002137fae */ /* 0x0001e2000d901d72 */
[C---:B------:R-:W-:Y:S02]  /*13e40*/  LOP3.LUT P3, RZ, R16.reuse, 0x10000, RZ, 0xc0, !PT ;  /* 0x0001000010ff7812 */ /* 0x040fe4000786c0ff */
[----:B------:R-:W-:-:S06]  /*13e50*/  LOP3.LUT R16, R16, 0xffff7fff, RZ, 0xc0, !PT ;  /* 0xffff7fff10107812 */ /* 0x000fcc00078ec0ff */
[----:B------:R0:W-:Y:S04]  /*13e60*/  LDGSTS.E.BYPASS.LTC128B.128 [R19+0x2c00], desc[UR50][R2.64+0x80], !P2 ;  /* 0x02c0008002137fae */ /* 0x0001e8000d101d72 */
[----:B------:R0:W-:Y:S01]  /*13e70*/  LDGSTS.E.BYPASS.LTC128B.128 [R19+0x4c00], desc[UR50][R2.64+0x100], !P6 ;  /* 0x04c0010002137fae */ /* 0x0001e2000f101d72 */
[----:B------:R-:W-:-:S07]  /*13e80*/  @P3 LOP3.LUT R16, R16, 0x8000, RZ, 0xfc, !PT ;  /* 0x0000800010103812 */ /* 0x000fce00078efcff */
[----:B0-----:R-:W-:Y:S05]  /*13e90*/  WARPSYNC.COLLECTIVE R15, `(.L_x_539) ;  /* 0x000000000f087348 */ /* 0x001fea0003c00000 */
[----:B------:R1:W2:Y:S02]  /*13ea0*/  SHFL.IDX P6, R14, R13, R12, R11 ;  /* 0x0000000c0d0e7389 */ /* 0x0002a400000c000b */
[----:B012---:R-:W-:Y:S01]  /*13eb0*/  ENDCOLLECTIVE ;  /* 0x000000000000791b */ /* 0x007fe20003800000 */
.L_x_539:
        /* <DEDUP_REMOVED lines=14> */
.L_x_540:
        /* <DEDUP_REMOVED lines=10> */
[----:B------:R-:W-:-:S08]  /*14040*/  LOP3.LUT P3, RZ, R16, 0x8000, RZ, 0xc0, !PT ;  /* 0x0000800010ff7812 */ /* 0x000fd0000786c0ff */
[----:B------:R0:W-:Y:S04]  /*14050*/  LDGSTS.E.BYPASS.LTC128B.128 [R19+0x3400], desc[UR50][R2.64+0x80], !P2 ;  /* 0x0340008002137fae */ /* 0x0001e8000d101d72 */
[----:B------:R0:W-:Y:S02]  /*14060*/  LDGSTS.E.BYPASS.LTC128B.128 [R19+0x5400], desc[UR50][R2.64+0x100], !P6 ;  /* 0x0540010002137fae */ /* 0x0001e4000f101d72 */
[----:B0-----:R-:W-:Y:S05]  /*14070*/  WARPSYNC.COLLECTIVE R15, `(.L_x_541) ;  /* 0x000000000f087348 */ /* 0x001fea0003c00000 */
[----:B------:R1:W2:Y:S02]  /*14080*/  SHFL.IDX P6, R14, R13, R12, R11 ;  /* 0x0000000c0d0e7389 */ /* 0x0002a400000c000b */
[----:B012---:R-:W-:Y:S01]  /*14090*/  ENDCOLLECTIVE ;  /* 0x000000000000791b */ /* 0x007fe20003800000 */
.L_x_541:
        /* <DEDUP_REMOVED lines=14> */
.L_x_542:
[----:B------:R-:W-:Y:S05]  /*14180*/  BRA `(.L_x_543) ;  /* 0xffffffc800207947 */ /* 0x000fea000383ffff */
.L_x_462:
[----:B------:R-:W-:Y:S01]  /*14190*/  BSSY B0, `(.L_x_544) ;  /* 0x0000008000007945 */ /* 0x000fe20003800000 */
[----:B------:R-:W-:Y:S02]  /*141a0*/  IMAD.MOV.U32 R13, RZ, RZ, R24 ;  /* 0x000000ffff0d7224 */ /* 0x000fe400078e0018 */
[----:B------:R-:W-:Y:S02]  /*141b0*/  IMAD.MOV.U32 R12, RZ, RZ, RZ ;  /* 0x000000ffff0c7224 */ /* 0x000fe400078e00ff */
[----:B------:R-:W-:Y:S02]  /*141c0*/  IMAD.MOV.U32 R11, RZ, RZ, 0x1f ;  /* 0x0000001fff0b7424 */ /* 0x000fe400078e00ff */
[----:B------:R-:W-:-:S07]  /*141d0*/  IMAD.MOV.U32 R15, RZ, RZ, -0x1 ;  /* 0xffffffffff0f7424 */ /* 0x000fce00078e00ff */
[----:B0123--:R-:W-:Y:S05]  /*141e0*/  WARPSYNC.COLLECTIVE R15, `(.L_x_545) ;  /* 0x000000000f087348 */ /* 0x00ffea0003c00000 */
[----:B------:R4:W0:Y:S02]  /*141f0*/  SHFL.IDX P6, R14, R13, R12, R11 ;  /* 0x0000000c0d0e7389 */ /* 0x00082400000c000b */
[----:B01234-:R-:W-:Y:S01]  /*14200*/  ENDCOLLECTIVE ;  /* 0x000000000000791b */ /* 0x01ffe20003800000 */
.L_x_545:
[----:B------:R-:W-:Y:S05]  /*14210*/  BSYNC B0 ;  /* 0x0000000000007941 */ /* 0x000fea0003800000 */
.L_x_544:
[----:B------:R-:W-:Y:S02]  /*14220*/  IMAD.MOV.U32 R13, RZ, RZ, R24 ;  /* 0x000000ffff0d7224 */ /* 0x000fe400078e0018 */
[----:B------:R-:W-:Y:S02]  /*14230*/  IMAD.MOV.U32 R12, RZ, RZ, 0x1 ;  /* 0x00000001ff0c7424 */ /* 0x000fe400078e00ff */
[----:B------:R-:W-:Y:S02]  /*14240*/  IMAD.MOV.U32 R11, RZ, RZ, 0x1f ;  /* 0x0000001fff0b7424 */ /* 0x000fe400078e00ff */
[----:B------:R-:W-:Y:S02]  /*14250*/  IMAD.MOV.U32 R15, RZ, RZ, -0x1 ;  /* 0xffffffffff0f7424 */ /* 0x000fe400078e00ff */
[----:B------:R-:W-:Y:S02]  /*14260*/  IMAD.IADD R7, R27, 0x1, R9 ;  /* 0x000000011b077824 */ /* 0x000fe400078e0209 */
[----:B------:R-:W-:-:S07]  /*14270*/  IMAD.MOV.U32 R0, RZ, RZ, R14 ;  /* 0x000000ffff007224 */ /* 0x000fce00078e000e */
[----:B------:R-:W-:Y:S05]  /*14280*/  WARPSYNC.COLLECTIVE R15, `(.L_x_546) ;  /* 0x000000000f087348 */ /* 0x000fea0003c00000 */
[----:B------:R0:W1:Y:S02]  /*14290*/  SHFL.IDX P6, R14, R13, R12, R11 ;  /* 0x0000000c0d0e7389 */ /* 0x00006400000c000b */
[----:B01----:R-:W-:Y:S01]  /*142a0*/  ENDCOLLECTIVE ;  /* 0x000000000000791b */ /* 0x003fe20003800000 */
.L_x_546:
[----:B------:R-:W-:Y:S02]  /*142b0*/  ULDC UR4, c[0x0][0xc3c] ;  /* 0x00030f0000047ab9 */ /* 0x000fe40000000800 */
[----:B------:R-:W-:-:S13]  /*142c0*/  ISETP.GE.OR P1, PT, R7, UR4, !P0 ;  /* 0x0000000407007c0c */ /* 0x000fda000c726670 */
[----:B------:R-:W0:Y:S08]  /*142d0*/  @!P1 LDC.64 R2, c[0x0][0xc80] ;  /* 0x00032000ff029b82 */ /* 0x000e300000000a00 */
[----:B------:R-:W1:Y:S01]  /*142e0*/  @!P1 LDC.64 R4, c[0x0][0xc78] ;  /* 0x00031e00ff049b82 */ /* 0x000e620000000a00 */
[----:B------:R-:W-:Y:S02]  /*142f0*/  IMAD.MOV.U32 R11, RZ, RZ, RZ ;  /* 0x000000ffff0b7224 */ /* 0x000fe400078e00ff */
[----:B------:R-:W-:-:S02]  /*14300*/  IMAD.MOV.U32 R6, RZ, RZ, R14 ;  /* 0x000000ffff067224 */ /* 0x000fc400078e000e */
[----:B0-----:R-:W-:-:S05]  /*14310*/  @!P1 IMAD.WIDE R2, R7, 0x4, R2 ;  /* 0x0000000407029825 */ /* 0x001fca00078e0202 */
[----:B------:R1:W2:Y:S02]  /*14320*/  @!P1 LDG.E R8, desc[UR50][R2.64] ;  /* 0x0000003202089981 */ /* 0x0002a4000c1e1900 */
[----:B-1----:R-:W-:-:S05]  /*14330*/  @!P1 IMAD.WIDE R2, R7, 0x4, R4 ;  /* 0x0000000407029825 */ /* 0x002fca00078e0204 */
[----:B------:R-:W3:Y:S01]  /*14340*/  @!P1 LDG.E R5, desc[UR50][R2.64] ;  /* 0x0000003202059981 */ /* 0x000ee2000c1e1900 */
[----:B------:R-:W-:Y:S01]  /*14350*/  IMAD.MOV.U32 R7, RZ, RZ, RZ ;  /* 0x000000ffff077224 */ /* 0x000fe200078e00ff */
[C---:B------:R-:W-:Y:S01]  /*14360*/  ISETP.GE.U32.AND P2, PT, R9.reuse, 0x2, PT ;  /* 0x000000020900780c */ /* 0x040fe20003f46070 */
[----:B------:R-:W-:Y:S01]  /*14370*/  IMAD.MOV.U32 R4, RZ, RZ, RZ ;  /* 0x000000ffff047224 */ /* 0x000fe200078e00ff */
[C---:B------:R-:W-:Y:S01]  /*14380*/  ISETP.GE.U32.AND P3, PT, R9.reuse, 0x4, PT ;  /* 0x000000040900780c */ /* 0x040fe20003f66070 */
[----:B------:R-:W-:Y:S01]  /*14390*/  IMAD.MOV.U32 R24, RZ, RZ, RZ ;  /* 0x000000ffff187224 */ /* 0x000fe200078e00ff */
[C---:B------:R-:W-:Y:S02]  /*143a0*/  ISETP.GE.U32.AND P4, PT, R9.reuse, 0x8, PT ;  /* 0x000000080900780c */ /* 0x040fe40003f86070 */
[C---:B------:R-:W-:Y:S01]  /*143b0*/  ISETP.GE.U32.AND P5, PT, R9.reuse, 0x10, PT ;  /* 0x000000100900780c */ /* 0x040fe20003fa6070 */
[----:B--2---:R-:W-:Y:S02]  /*143c0*/  @!P1 IMAD.MOV.U32 R7, RZ, RZ, R8 ;  /* 0x000000ffff079224 */ /* 0x004fe400078e0008 */
[----:B---3--:R-:W-:Y:S01]  /*143d0*/  @!P1 IMAD.MOV.U32 R4, RZ, RZ, R5 ;  /* 0x000000ffff049224 */ /* 0x008fe200078e0005 */
[----:B------:R-:W-:-:S03]  /*143e0*/  ISETP.NE.AND P1, PT, R9, RZ, PT ;  /* 0x000000ff0900720c */ /* 0x000fc60003f25270 */
[----:B------:R-:W-:-:S10]  /*143f0*/  IMAD R13, R4, R7, RZ ;  /* 0x00000007040d7224 */ /* 0x000fd400078e02ff */
[----:B------:R-:W-:Y:S05]  /*14400*/  WARPSYNC.COLLECTIVE R15, `(.L_x_547) ;  /* 0x000000000f087348 */ /* 0x000fea0003c00000 */
[----:B------:R0:W1:Y:S02]  /*14410*/  SHFL.UP P6, R14, R13, R12, R11 ;  /* 0x0400000c0d0e7389 */ /* 0x00006400000c000b */
[----:B01----:R-:W-:Y:S01]  /*14420*/  ENDCOLLECTIVE ;  /* 0x000000000000791b */ /* 0x003fe20003800000 */
.L_x_547:
[----:B------:R-:W-:Y:S01]  /*14430*/  IMAD.MOV.U32 R12, RZ, RZ, 0x2 ;  /* 0x00000002ff0c7424 */ /* 0x000fe200078e00ff */
[----:B------:R-:W-:-:S05]  /*14440*/  SEL R14, R14, RZ, P1 ;  /* 0x000000ff0e0e7207 */ /* 0x000fca0000800000 */
[----:B------:R-:W-:-:S04]  /*14450*/  IMAD.IADD R5, R13, 0x1, R14 ;  /* 0x000000010d057824 */ /* 0x000fc800078e020e */
[----:B------:R-:W-:-:S07]  /*14460*/  IMAD.MOV.U32 R13, RZ, RZ, R5 ;  /* 0x000000ffff0d7224 */ /* 0x000fce00078e0005 */
[----:B------:R-:W-:Y:S05]  /*14470*/  WARPSYNC.COLLECTIVE R15, `(.L_x_548) ;  /* 0x000000000f087348 */ /* 0x000fea0003c00000 */
[----:B------:R0:W1:Y:S02]  /*14480*/  SHFL.UP P6, R14, R13, R12, R11 ;  /* 0x0400000c0d0e7389 */ /* 0x00006400000c000b */
[----:B01----:R-:W-:Y:S01]  /*14490*/  ENDCOLLECTIVE ;  /* 0x000000000000791b */ /* 0x003fe20003800000 */
.L_x_548:
[----:B------:R-:W-:Y:S01]  /*144a0*/  IMAD.MOV.U32 R12, RZ, RZ, 0x4 ;  /* 0x00000004ff0c7424 */ /* 0x000fe200078e00ff */
[----:B------:R-:W-:-:S05]  /*144b0*/  SEL R2, R14, RZ, P2 ;  /* 0x000000ff0e027207 */ /* 0x000fca0001000000 */
[----:B------:R-:W-:-:S04]  /*144c0*/  IMAD.IADD R2, R5, 0x1, R2 ;  /* 0x0000000105027824 */ /* 0x000fc800078e0202 */
[----:B------:R-:W-:-:S07]  /*144d0*/  IMAD.MOV.U32 R13, RZ, RZ, R2 ;  /* 0x000000ffff0d7224 */ /* 0x000fce00078e0002 */
[----:B------:R-:W-:Y:S05]  /*144e0*/  WARPSYNC.COLLECTIVE R15, `(.L_x_549) ;  /* 0x000000000f087348 */ /* 0x000fea0003c00000 */
[----:B------:R0:W1:Y:S02]  /*144f0*/  SHFL.UP P6, R14, R13, R12, R11 ;  /* 0x0400000c0d0e7389 */ /* 0x00006400000c000b */
[----:B01----:R-:W-:Y:S01]  /*14500*/  ENDCOLLECTIVE ;  /* 0x000000000000791b */ /* 0x003fe20003800000 */
.L_x_549:
[----:B------:R-:W-:Y:S01]  /*14510*/  IMAD.MOV.U32 R12, RZ, RZ, 0x8 ;  /* 0x00000008ff0c7424 */ /* 0x000fe200078e00ff */
[----:B------:R-:W-:-:S05]  /*14520*/  SEL R3, R14, RZ, P3 ;  /* 0x000000ff0e037207 */ /* 0x000fca0001800000 */
[----:B------:R-:W-:-:S04]  /*14530*/  IMAD.IADD R3, R2, 0x1, R3 ;  /* 0x0000000102037824 */ /* 0x000fc800078e0203 */
[----:B------:R-:W-:-:S07]  /*14540*/  IMAD.MOV.U32 R13, RZ, RZ, R3 ;  /* 0x000000ffff0d7224 */ /* 0x000fce00078e0003 */
[----:B------:R-:W-:Y:S05]  /*14550*/  WARPSYNC.COLLECTIVE R15, `(.L_x_550) ;  /* 0x000000000f087348 */ /* 0x000fea0003c00000 */
[----:B------:R0:W1:Y:S02]  /*14560*/  SHFL.UP P6, R14, R13, R12, R11 ;  /* 0x0400000c0d0e7389 */ /* 0x00006400000c000b */
[----:B01----:R-:W-:Y:S01]  /*14570*/  ENDCOLLECTIVE ;  /* 0x000000000000791b */ /* 0x003fe20003800000 */
.L_x_550:
[----:B------:R-:W-:Y:S01]  /*14580*/  IMAD.MOV.U32 R12, RZ, RZ, 0x10 ;  /* 0x00000010ff0c7424 */ /* 0x000fe200078e00ff */
[----:B------:R-:W-:-:S05]  /*14590*/  SEL R14, R14, RZ, P4 ;  /* 0x000000ff0e0e7207 */ /* 0x000fca0002000000 */
[----:B------:R-:W-:-:S04]  /*145a0*/  IMAD.IADD R5, R3, 0x1, R14 ;  /* 0x0000000103057824 */ /* 0x000fc800078e020e */
[----:B------:R-:W-:-:S07]  /*145b0*/  IMAD.MOV.U32 R13, RZ, RZ, R5 ;  /* 0x000000ffff0d7224 */ /* 0x000fce00078e0005 */
[----:B------:R-:W-:Y:S05]  /*145c0*/  WARPSYNC.COLLECTIVE R15, `(.L_x_551) ;  /* 0x000000000f087348 */ /* 0x000fea0003c00000 */
[----:B------:R0:W1:Y:S02]  /*145d0*/  SHFL.UP P6, R14, R13, R12, R11 ;  /* 0x0400000c0d0e7389 */ /* 0x00006400000c000b */
[----:B01----:R-:W-:Y:S01]  /*145e0*/  ENDCOLLECTIVE ;  /* 0x000000000000791b */ /* 0x003fe20003800000 */
.L_x_551:
[----:B------:R-:W-:Y:S02]  /*145f0*/  IMAD.MOV.U32 R12, RZ, RZ, 0x1f ;  /* 0x0000001fff0c7424 */ /* 0x000fe400078e00ff */
[----:B------:R-:W-:Y:S01]  /*14600*/  IMAD.MOV.U32 R11, RZ, RZ, 0x1f ;  /* 0x0000001fff0b7424 */ /* 0x000fe200078e00ff */
[----:B------:R-:W-:-:S05]  /*14610*/  SEL R14, R14, RZ, P5 ;  /* 0x000000ff0e0e7207 */ /* 0x000fca0002800000 */
[----:B------:R-:W-:-:S04]  /*14620*/  IMAD.IADD R3, R5, 0x1, R14 ;  /* 0x0000000105037824 */ /* 0x000fc800078e020e */
[----:B------:R-:W-:-:S07]  /*14630*/  IMAD.MOV.U32 R13, RZ, RZ, R3 ;  /* 0x000000ffff0d7224 */ /* 0x000fce00078e0003 */
[----:B------:R-:W-:Y:S05]  /*14640*/  WARPSYNC.COLLECTIVE R15, `(.L_x_552) ;  /* 0x000000000f087348 */ /* 0x000fea0003c00000 */
[----:B------:R0:W1:Y:S02]  /*14650*/  SHFL.IDX P6, R14, R13, R12, R11 ;  /* 0x0000000c0d0e7389 */ /* 0x00006400000c000b */
[----:B01----:R-:W-:Y:S01]  /*14660*/  ENDCOLLECTIVE ;  /* 0x000000000000791b */ /* 0x003fe20003800000 */
.L_x_552:
[----:B------:R-:W-:Y:S05]  /*14670*/  BRA `(.L_x_553) ;  /* 0xffffffc800b87947 */ /* 0x000fea000383ffff */
.L_x_465:
[----:B------:R-:W-:Y:S01]  /*14680*/  BSSY B0, `(.L_x_554) ;  /* 0x0000007000007945 */ /* 0x000fe20003800000 */
[----:B------:R-:W-:Y:S02]  /*14690*/  IMAD.MOV.U32 R12, RZ, RZ, 0x1 ;  /* 0x00000001ff0c7424 */ /* 0x000fe400078e00ff */
[----:B------:R-:W-:Y:S02]  /*146a0*/  IMAD.MOV.U32 R11, RZ, RZ, RZ ;  /* 0x000000ffff0b7224 */ /* 0x000fe400078e00ff */
[----:B------:R-:W-:-:S07]  /*146b0*/  IMAD.MOV.U32 R15, RZ, RZ, -0x1 ;  /* 0xffffffffff0f7424 */ /* 0x000fce00078e00ff */
[----:B-1----:R-:W-:Y:S05]  /*146c0*/  WARPSYNC.COLLECTIVE R15, `(.L_x_555) ;  /* 0x000000000f087348 */ /* 0x002fea0003c00000 */
[----:B------:R0:W2:Y:S02]  /*146d0*/  SHFL.UP P6, R14, R13, R12, R11 ;  /* 0x0400000c0d0e7389 */ /* 0x0000a400000c000b */
[----:B012---:R-:W-:Y:S01]  /*146e0*/  ENDCOLLECTIVE ;  /* 0x000000000000791b */ /* 0x007fe20003800000 */
.L_x_555:
[----:B------:R-:W-:Y:S05]  /*146f0*/  BSYNC B0 ;  /* 0x0000000000007941 */ /* 0x000fea0003800000 */
.L_x_554:
[----:B------:R-:W-:Y:S01]  /*14700*/  SEL R14, R14, RZ, P1 ;  /* 0x000000ff0e0e7207 */ /* 0x000fe20000800000 */
[----:B------:R-:W-:Y:S02]  /*14710*/  IMAD.MOV.U32 R12, RZ, RZ, 0x2 ;  /* 0x00000002ff0c7424 */ /* 0x000fe400078e00ff */
[----:B------:R-:W-:Y:S02]  /*14720*/  IMAD.MOV.U32 R11, RZ, RZ, RZ ;  /* 0x000000ffff0b7224 */ /* 0x000fe400078e00ff */
[----:B------:R-:W-:Y:S02]  /*14730*/  IMAD.IADD R13, R13, 0x1, R14 ;  /* 0x000000010d0d7824 */ /* 0x000fe400078e020e */
[----:B------:R-:W-:-:S07]  /*14740*/  IMAD.MOV.U32 R15, RZ, RZ, -0x1 ;  /* 0xffffffffff0f7424 */ /* 0x000fce00078e00ff */
[----:B------:R-:W-:Y:S05]  /*14750*/  WARPSYNC.COLLECTIVE R15, `(.L_x_556) ;  /* 0x000000000f087348 */ /* 0x000fea0003c00000 */
[----:B------:R0:W1:Y:S02]  /*14760*/  SHFL.UP P6, R14, R13, R12, R11 ;  /* 0x0400000c0d0e7389 */ /* 0x00006400000c000b */
[----:B01----:R-:W-:Y:S01]  /*14770*/  ENDCOLLECTIVE ;  /* 0x000000000000791b */ /* 0x003fe20003800000 */
.L_x_556:
[----:B------:R-:W-:Y:S01]  /*14780*/  IMAD.MOV.U32 R12, RZ, RZ, 0x4 ;  /* 0x00000004ff0c7424 */ /* 0x000fe200078e00ff */
[----:B------:R-:W-:-:S05]  /*14790*/  SEL R2, R14, RZ, P2 ;  /* 0x000000ff0e027207 */ /* 0x000fca0001000000 */
[----:B------:R-:W-:-:S04]  /*147a0*/  IMAD.IADD R2, R13, 0x1, R2 ;  /* 0x000000010d027824 */ /* 0x000fc800078e0202 */
[----:B------:R-:W-:-:S07]  /*147b0*/  IMAD.MOV.U32 R13, RZ, RZ, R2 ;  /* 0x000000ffff0d7224 */ /* 0x000fce00078e0002 */
[----:B------:R-:W-:Y:S05]  /*147c0*/  WARPSYNC.COLLECTIVE R15, `(.L_x_557) ;  /* 0x000000000f087348 */ /* 0x000fea0003c00000 */
[----:B------:R0:W1:Y:S02]  /*147d0*/  SHFL.UP P6, R14, R13, R12, R11 ;  /* 0x0400000c0d0e7389 */ /* 0x00006400000c000b */
[----:B01----:R-:W-:Y:S01]  /*147e0*/  ENDCOLLECTIVE ;  /* 0x000000000000791b */ /* 0x003fe20003800000 */
.L_x_557:
[----:B------:R-:W-:Y:S01]  /*147f0*/  IMAD.MOV.U32 R12, RZ, RZ, 0x8 ;  /* 0x00000008ff0c7424 */ /* 0x000fe200078e00ff */
[----:B------:R-:W-:-:S05]  /*14800*/  SEL R3, R14, RZ, P3 ;  /* 0x000000ff0e037207 */ /* 0x000fca0001800000 */
[----:B------:R-:W-:-:S04]  /*14810*/  IMAD.IADD R3, R2, 0x1, R3 ;  /* 0x0000000102037824 */ /* 0x000fc800078e0203 */
[----:B------:R-:W-:-:S07]  /*14820*/  IMAD.MOV.U32 R13, RZ, RZ, R3 ;  /* 0x000000ffff0d7224 */ /* 0x000fce00078e0003 */
[----:B------:R-:W-:Y:S05]  /*14830*/  WARPSYNC.COLLECTIVE R15, `(.L_x_558) ;  /* 0x000000000f087348 */ /* 0x000fea0003c00000 */
[----:B------:R0:W1:Y:S02]  /*14840*/  SHFL.UP P6, R14, R13, R12, R11 ;  /* 0x0400000c0d0e7389 */ /* 0x00006400000c000b */
[----:B01----:R-:W-:Y:S01]  /*14850*/  ENDCOLLECTIVE ;  /* 0x000000000000791b */ /* 0x003fe20003800000 */
.L_x_558:
[----:B------:R-:W-:Y:S01]  /*14860*/  IMAD.MOV.U32 R12, RZ, RZ, 0x10 ;  /* 0x00000010ff0c7424 */ /* 0x000fe200078e00ff */
[----:B------:R-:W-:-:S05]  /*14870*/  SEL R14, R14, RZ, P4 ;  /* 0x000000ff0e0e7207 */ /* 0x000fca0002000000 */
[----:B------:R-:W-:-:S04]  /*14880*/  IMAD.IADD R5, R3, 0x1, R14 ;  /* 0x0000000103057824 */ /* 0x000fc800078e020e */
[----:B------:R-:W-:-:S07]  /*14890*/  IMAD.MOV.U32 R13, RZ, RZ, R5 ;  /* 0x000000ffff0d7224 */ /* 0x000fce00078e0005 */
[----:B------:R-:W-:Y:S05]  /*148a0*/  WARPSYNC.COLLECTIVE R15, `(.L_x_559) ;  /* 0x000000000f087348 */ /* 0x000fea0003c00000 */
[----:B------:R0:W1:Y:S02]  /*148b0*/  SHFL.UP P6, R14, R13, R12, R11 ;  /* 0x0400000c0d0e7389 */ /* 0x00006400000c000b */
[----:B01----:R-:W-:Y:S01]  /*148c0*/  ENDCOLLECTIVE ;  /* 0x000000000000791b */ /* 0x003fe20003800000 */
.L_x_559:
        /* <DEDUP_REMOVED lines=8> */
.L_x_560:
[----:B------:R-:W-:Y:S05]  /*14950*/  BRA `(.L_x_561) ;  /* 0xffffffc800a47947 */ /* 0x000fea000383ffff */
.L_x_467:
[----:B------:R-:W-:Y:S01]  /*14960*/  BSSY B0, `(.L_x_562) ;  /* 0x0000006000007945 */ /* 0x000fe20003800000 */
[----:B------:R-:W-:Y:S01]  /*14970*/  PLOP3.LUT P6, PT, P6, PT, PT, 0x8, 0x0 ;  /* 0x000000000000781c */ /* 0x000fe200037ce170 */
[----:B------:R-:W-:-:S12]  /*14980*/  IMAD.MOV.U32 R15, RZ, RZ, -0x1 ;  /* 0xffffffffff0f7424 */ /* 0x000fd800078e00ff */
[----:B01----:R-:W-:Y:S05]  /*14990*/  WARPSYNC.COLLECTIVE R15, `(.L_x_563) ;  /* 0x000000000f087348 */ /* 0x003fea0003c00000 */
[----:B------:R-:W-:Y:S01]  /*149a0*/  VOTE.ANY R14, PT, P6 ;  /* 0x00000000000e7806 */ /* 0x000fe200030e0100 */
[----:B01----:R-:W-:Y:S06]  /*149b0*/  ENDCOLLECTIVE ;  /* 0x000000000000791b */ /* 0x003fec0003800000 */
.L_x_563:
[----:B------:R-:W-:Y:S05]  /*149c0*/  BSYNC B0 ;  /* 0x0000000000007941 */ /* 0x000fea0003800000 */
.L_x_562:
[----:B------:R-:W-:Y:S02]  /*149d0*/  IMAD.MOV.U32 R8, RZ, RZ, R14 ;  /* 0x000000ffff087224 */ /* 0x000fe400078e000e */
[----:B------:R-:W-:Y:S02]  /*149e0*/  IMAD.MOV.U32 R13, RZ, RZ, R7 ;  /* 0x000000ffff0d7224 */ /* 0x000fe400078e0007 */
[----:B------:R-:W0:Y:S01]  /*149f0*/  POPC R6, R8 ;  /* 0x0000000800067309 */ /* 0x000e220000000000 */
[----:B------:R-:W-:Y:S02]  /*14a00*/  IMAD.MOV.U32 R11, RZ, RZ, 0x1f ;  /* 0x0000001fff0b7424 */ /* 0x000fe400078e00ff */
[----:B------:R-:W-:Y:S02]  /*14a10*/  IMAD.MOV.U32 R15, RZ, RZ, -0x1 ;  /* 0xffffffffff0f7424 */ /* 0x000fe400078e00ff */
[----:B0-----:R-:W-:-:S07]  /*14a20*/  IMAD.MOV.U32 R12, RZ, RZ, R6 ;  /* 0x000000ffff0c7224 */ /* 0x001fce00078e0006 */
[----:B------:R-:W-:Y:S05]  /*14a30*/  WARPSYNC.COLLECTIVE R15, `(.L_x_564) ;  /* 0x000000000f087348 */ /* 0x000fea0003c00000 */
[----:B------:R0:W1:Y:S02]  /*14a40*/  SHFL.IDX P6, R14, R13, R12, R11 ;  /* 0x0000000c0d0e7389 */ /* 0x00006400000c000b */
[----:B01----:R-:W-:Y:S01]  /*14a50*/  ENDCOLLECTIVE ;  /* 0x000000000000791b */ /* 0x003fe20003800000 */
.L_x_564:
[----:B------:R-:W-:Y:S02]  /*14a60*/  IMAD.MOV.U32 R13, RZ, RZ, R4 ;  /* 0x000000ffff0d7224 */ /* 0x000fe400078e0004 */
[----:B------:R-:W-:-:S07]  /*14a70*/  IMAD.MOV.U32 R7, RZ, RZ, R14 ;  /* 0x000000ffff077224 */ /* 0x000fce00078e000e */
[----:B------:R-:W-:Y:S05]  /*14a80*/  WARPSYNC.COLLECTIVE R15, `(.L_x_565) ;  /* 0x000000000f087348 */ /* 0x000fea0003c00000 */
[----:B------:R0:W1:Y:S02]  /*14a90*/  SHFL.IDX P6, R14, R13, R12, R11 ;  /* 0x0000000c0d0e7389 */ /* 0x00006400000c000b */
[----:B01----:R-:W-:Y:S01]  /*14aa0*/  ENDCOLLECTIVE ;  /* 0x000000000000791b */ /* 0x003fe20003800000 */
.L_x_565:
[----:B------:R-:W-:Y:S01]  /*14ab0*/  IMAD.MOV.U32 R4, RZ, RZ, R14 ;  /* 0x000000ffff047224 */ /* 0x000fe200078e000e */
[----:B------:R-:W-:Y:S06]  /*14ac0*/  BRA `(.L_x_566) ;  /* 0xffffffc800847947 */ /* 0x000fec000383ffff */
.L_x_469:
[----:B------:R-:W-:Y:S01]  /*14ad0*/  BSSY B0, `(.L_x_567) ;  /* 0x0000007000007945 */ /* 0x000fe20003800000 */
[----:B------:R-:W-:Y:S02]  /*14ae0*/  IMAD.MOV.U32 R13, RZ, RZ, R3 ;  /* 0x000000ffff0d7224 */ /* 0x000fe400078e0003 */
[----:B------:R-:W-:Y:S02]  /*14af0*/  IMAD.MOV.U32 R11, RZ, RZ, 0x1f ;  /* 0x0000001fff0b7424 */ /* 0x000fe400078e00ff */
[----:B------:R-:W-:-:S07]  /*14b00*/  IMAD.MOV.U32 R15, RZ, RZ, -0x1 ;  /* 0xffffffffff0f7424 */ /* 0x000fce00078e00ff */
[----:B01234-:R-:W-:Y:S05]  /*14b10*/  WARPSYNC.COLLECTIVE R15, `(.L_x_568) ;  /* 0x000000000f087348 */ /* 0x01ffea0003c00000 */
[----:B------:R0:W0:Y:S02]  /*14b20*/  SHFL.IDX P6, R14, R13, R12, R11 ;  /* 0x0000000c0d0e7389 */ /* 0x00002400000c000b */
[----:B01234-:R-:W-:Y:S01]  /*14b30*/  ENDCOLLECTIVE ;  /* 0x000000000000791b */ /* 0x01ffe20003800000 */
.L_x_568:
[----:B------:R-:W-:Y:S05]  /*14b40*/  BSYNC B0 ;  /* 0x0000000000007941 */ /* 0x000fea0003800000 */
.L_x_567:
[----:B------:R-:W-:Y:S01]  /*14b50*/  IMAD.MOV.U32 R24, RZ, RZ, R14 ;  /* 0x000000ffff187224 */ /* 0x000fe200078e000e */
[----:B------:R-:W-:Y:S06]  /*14b60*/  BRA `(.L_x_468) ;  /* 0xffffffc800747947 */ /* 0x000fec000383ffff */
.L_x_473:
[----:B0-----:R0:W1:Y:S02]  /*14b70*/  SYNCS.PHASECHK.TRANS64.TRYWAIT P0, [R7+URZ+0x28c20], R0 ;  /* 0x028c2000070075a7 */ /* 0x001064000800017f */
[----:B-1----:R-:W-:Y:S05]  /*14b80*/  @!P0 NANOSLEEP.SYNCS 0x989680 ;  /* 0x009896800000895d */ /* 0x002fea0003900000 */
[----:B------:R-:W1:Y:S02]  /*14b90*/  @!P0 SYNCS.PHASECHK.TRANS64 P0, [R7+URZ+0x28c20], R0 ;  /* 0x028c2000070085a7 */ /* 0x000e64000800007f */
[----:B-1----:R-:W-:Y:S05]  /*14ba0*/  @!P0 BRA `(.L_x_473) ;  /* 0xfffffffc00f08947 */ /* 0x002fea000383ffff */
[----:B------:R-:W-:Y:S05]  /*14bb0*/  BRA `(.L_x_569) ;  /* 0xffffffcc00cc7947 */ /* 0x000fea000383ffff */
.L_x_474:
        /* <DEDUP_REMOVED lines=8> */
[----:B0-234-:R-:W-:Y:S05]  /*14c40*/  WARPSYNC.COLLECTIVE R15, `(.L_x_571) ;  /* 0x000000000f087348 */ /* 0x01dfea0003c00000 */
[----:B------:R1:W0:Y:S02]  /*14c50*/  SHFL.IDX P6, R14, R13, R12, R11 ;  /* 0x0000000c0d0e7389 */ /* 0x00022400000c000b */
[----:B01234-:R-:W-:Y:S01]  /*14c60*/  ENDCOLLECTIVE ;  /* 0x000000000000791b */ /* 0x01ffe20003800000 */
.L_x_571:
[----:B------:R-:W-:Y:S05]  /*14c70*/  BSYNC B0 ;  /* 0x0000000000007941 */ /* 0x000fea0003800000 */
.L_x_570:
[----:B------:R-:W-:Y:S05]  /*14c80*/  BRA `(.L_x_572) ;  /* 0xffffffcc00b47947 */ /* 0x000fea000383ffff */
.L_x_477:
[----:B------:R-:W-:Y:S01]  /*14c90*/  BSSY B1, `(.L_x_573) ;  /* 0x0000006000017945 */ /* 0x000fe20003800000 */
[----:B------:R-:W-:-:S07]  /*14ca0*/  IMAD.MOV.U32 R15, RZ, RZ, -0x1 ;  /* 0xffffffffff0f7424 */ /* 0x000fce00078e00ff */
[----:B0-234-:R-:W-:Y:S05]  /*14cb0*/  WARPSYNC.COLLECTIVE R15, `(.L_x_574) ;  /* 0x000000000f0c7348 */ /* 0x01dfea0003c00000 */
[----:B------:R-:W-:Y:S02]  /*14cc0*/  ELECT P6, UR62, PT ;  /* 0x00000000003e782f */ /* 0x000fe400038c0000 */
[----:B------:R-:W-:Y:S01]  /*14cd0*/  MOV R14, UR62 ;  /* 0x0000003e000e7c02 */ /* 0x000fe20008000f00 */
[----:B0-234-:R-:W-:Y:S10]  /*14ce0*/  ENDCOLLECTIVE ;  /* 0x000000000000791b */ /* 0x01dff40003800000 */
.L_x_574:
[----:B------:R-:W-:Y:S05]  /*14cf0*/  BSYNC B1 ;  /* 0x0000000000017941 */ /* 0x000fea0003800000 */
.L_x_573:
[----:B------:R-:W-:Y:S05]  /*14d00*/  BRA `(.L_x_575) ;  /* 0xffffffcc00ac7947 */ /* 0x000fea000383ffff */
.L_x_479:
[----:B0-----:R0:W1:Y:S02]  /*14d10*/  SYNCS.PHASECHK.TRANS64.TRYWAIT P1, [R5+URZ+0x28c40], R0 ;  /* 0x028c4000050075a7 */ /* 0x001064000802017f */
[----:B-1----:R-:W-:Y:S05]  /*14d20*/  @!P1 NANOSLEEP.SYNCS 0x989680 ;  /* 0x009896800000995d */ /* 0x002fea0003900000 */
[----:B------:R-:W1:Y:S02]  /*14d30*/  @!P1 SYNCS.PHASECHK.TRANS64 P1, [R5+URZ+0x28c40], R0 ;  /* 0x028c4000050095a7 */ /* 0x000e64000802007f */
[----:B-1----:R-:W-:Y:S05]  /*14d40*/  @!P1 BRA `(.L_x_479) ;  /* 0xfffffffc00f09947 */ /* 0x002fea000383ffff */
[----:B------:R-:W-:Y:S05]  /*14d50*/  BRA `(.L_x_576) ;  /* 0xffffffcc00cc7947 */ /* 0x000fea000383ffff */
.L_x_481:
[----:B-1----:R1:W0:Y:S02]  /*14d60*/  SYNCS.PHASECHK.TRANS64.TRYWAIT P1, [R3+URZ+0x28c40], R2 ;  /* 0x028c4002030075a7 */ /* 0x002224000802017f */
[----:B0-----:R-:W-:Y:S05]  /*14d70*/  @!P1 NANOSLEEP.SYNCS 0x989680 ;  /* 0x009896800000995d */ /* 0x001fea0003900000 */
[----:B------:R-:W0:Y:S02]  /*14d80*/  @!P1 SYNCS.PHASECHK.TRANS64 P1, [R3+URZ+0x28c40], R2 ;  /* 0x028c4002030095a7 */ /* 0x000e24000802007f */
[----:B0-----:R-:W-:Y:S05]  /*14d90*/  @!P1 BRA `(.L_x_481) ;  /* 0xfffffffc00f09947 */ /* 0x001fea000383ffff */
[----:B------:R-:W-:Y:S05]  /*14da0*/  BRA `(.L_x_577) ;  /* 0xffffffcc00d87947 */ /* 0x000fea000383ffff */
.L_x_483:
[----:B------:R0:W0:Y:S02]  /*14db0*/  SYNCS.PHASECHK.TRANS64.TRYWAIT P1, [R5+URZ+0x28c60], R0 ;  /* 0x028c6000050075a7 */ /* 0x000024000802017f */
[----:B0-----:R-:W-:Y:S05]  /*14dc0*/  @!P1 NANOSLEEP.SYNCS 0x989680 ;  /* 0x009896800000995d */ /* 0x001fea0003900000 */
[----:B------:R-:W0:Y:S02]  /*14dd0*/  @!P1 SYNCS.PHASECHK.TRANS64 P1, [R5+URZ+0x28c60], R0 ;  /* 0x028c6000050095a7 */ /* 0x000e24000802007f */
[----:B0-----:R-:W-:Y:S05]  /*14de0*/  @!P1 BRA `(.L_x_483) ;  /* 0xfffffffc00f09947 */ /* 0x001fea000383ffff */
[----:B------:R-:W-:Y:S05]  /*14df0*/  BRA `(.L_x_578) ;  /* 0xffffffcc00d47947 */ /* 0x000fea000383ffff */
.L_x_579:
        /* <DEDUP_REMOVED lines=16> */
.L_x_5649:


//--------------------- .text._ZN7cutlass13device_kernelIN5flash11enable_sm90INS1_16FlashAttnFwdSm90INS1_25CollectiveMainloopFwdSm90ILi2EN4cute5tupleIJNS5_1CILi1EEES8_S8_EEENS6_IJNS7_ILi64EEESA_SA_EEELi512ENS_10bfloat16_tEfNS_4arch4Sm90ELb0ELb0ELb0ELb1ELb1ELb1ELb0ELb0ELb0ELb1ELb1ELb0EEENS1_21CollectiveEpilogueFwdINS6_IJSA_NS7_ILi512EEESA_EEES9_SC_SE_Li256ELb1ELb1ELb1ELb0EEENS1_36VarlenDynamicPersistentTileSchedulerILi64ELi64ELi256ELi128ELb1ELb1ELb1ELb0ELb1ELb1EEEEEEEEEvNT_6ParamsE --------------------------
	.section	.text._ZN7cutlass13device_kernelIN5flash11enable_sm90INS1_16FlashAttnFwdSm90INS1_25CollectiveMainloopFwdSm90ILi2EN4cute5tupleIJNS5_1CILi1EEES8_S8_EEENS6_IJNS7_ILi64EEESA_SA_EEELi512ENS_10bfloat16_tEfNS_4arch4Sm90ELb0ELb0ELb0ELb1ELb1ELb1ELb0ELb0ELb0ELb1ELb1ELb0EEENS1_21CollectiveEpilogueFwdINS6_IJSA_NS7_ILi512EEESA_EEES9_SC_SE_Li256ELb1ELb1ELb1ELb0EEENS1_36VarlenDynamicPersistentTileSchedulerILi64ELi64ELi256ELi128ELb1ELb1ELb1ELb0ELb1ELb1EEEEEEEEEvNT_6ParamsE,"ax",@progbits
	.align	128
.text._ZN7cutlass13device_kernelIN5flash11enable_sm90INS1_16FlashAttnFwdSm90INS1_25CollectiveMainloopFwdSm90ILi2EN4cute5tupleIJNS5_1CILi1EEES8_S8_EEENS6_IJNS7_ILi64EEESA_SA_EEELi512ENS_10bfloat16_tEfNS_4arch4Sm90ELb0ELb0ELb0ELb1ELb1ELb1ELb0ELb0ELb0ELb1ELb1ELb0EEENS1_21CollectiveEpilogueFwdINS6_IJSA_NS7_ILi512EEESA_EEES9_SC_SE_Li256ELb1ELb1ELb1ELb0EEENS1_36VarlenDynamicPersistentTileSchedulerILi64ELi64ELi256ELi128ELb1ELb1ELb1ELb0ELb1ELb1EEEEEEEEEvNT_6ParamsE:
        .type           _ZN7cutlass13device_kernelIN5flash11enable_sm90INS1_16FlashAttnFwdSm90INS1_25CollectiveMainloopFwdSm90ILi2EN4cute5tupleIJNS5_1CILi1EEES8_S8_EEENS6_IJNS7_ILi64EEESA_SA_EEELi512ENS_10bfloat16_tEfNS_4arch4Sm90ELb0ELb0ELb0ELb1ELb1ELb1ELb0ELb0ELb0ELb1ELb1ELb0EEENS1_21CollectiveEpilogueFwdINS6_IJSA_NS7_ILi512EEESA_EEES9_SC_SE_Li256ELb1ELb1ELb1ELb0EEENS1_36VarlenDynamicPersistentTileSchedulerILi64ELi64ELi256ELi128ELb1ELb1ELb1ELb0ELb1ELb1EEEEEEEEEvNT_6ParamsE,@function
        .size           _ZN7cutlass13device_kernelIN5flash11enable_sm90INS1_16FlashAttnFwdSm90INS1_25CollectiveMainloopFwdSm90ILi2EN4cute5tupleIJNS5_1CILi1EEES8_S8_EEENS6_IJNS7_ILi64EEESA_SA_EEELi512ENS_10bfloat16_tEfNS_4arch4Sm90ELb0ELb0ELb0ELb1ELb1ELb1ELb0ELb0ELb0ELb1ELb1ELb0EEENS1_21CollectiveEpilogueFwdINS6_IJSA_NS7_ILi512EEESA_EEES9_SC_SE_Li256ELb1ELb1ELb1ELb0EEENS1_36VarlenDynamicPersistentTileSchedulerILi64ELi64ELi256ELi128ELb1ELb1ELb1ELb0ELb1ELb1EEEEEEEEEvNT_6ParamsE,(.L_x_5650 - _ZN7cutlass13device_kernelIN5flash11enable_sm90INS1_16FlashAttnFwdSm90INS1_25CollectiveMainloopFwdSm90ILi2EN4cute5tupleIJNS5_1CILi1EEES8_S8_EEENS6_IJNS7_ILi64EEESA_SA_EEELi512ENS_10bfloat16_tEfNS_4arch4Sm90ELb0ELb0ELb0ELb1ELb1ELb1ELb0ELb0ELb0ELb1ELb1ELb0EEENS1_21CollectiveEpilogueFwdINS6_IJSA_NS7_ILi512EEESA_EEES9_SC_SE_Li256ELb1ELb1ELb1ELb0EEENS1_36VarlenDynamicPersistentTileSchedulerILi64ELi64ELi256ELi128ELb1ELb1ELb1ELb0ELb1ELb1EEEEEEEEEvNT_6ParamsE)
        .other          _ZN7cutlass13device_kernelIN5flash11enable_sm90INS1_16FlashAttnFwdSm90INS1_25CollectiveMainloopFwdSm90ILi2EN4cute5tupleIJNS5_1CILi1EEES8_S8_EEENS6_IJNS7_ILi64EEESA_SA_EEELi512ENS_10bfloat16_tEfNS_4arch4Sm90ELb0ELb0ELb0ELb1ELb1ELb1ELb0ELb0ELb0ELb1ELb1ELb0EEENS1_21CollectiveEpilogueFwdINS6_IJSA_NS7_ILi512EEESA_EEES9_SC_SE_Li256ELb1ELb1ELb1ELb0EEENS1_36VarlenDynamicPersistentTileSchedulerILi64ELi64ELi256ELi128ELb1ELb1ELb1ELb0ELb1ELb1EEEEEEEEEvNT_6ParamsE,@"STO_CUDA_ENTRY STV_DEFAULT"
_ZN7cutlass13device_kernelIN5flash11enable_sm90INS1_16FlashAttnFwdSm90INS1_25CollectiveMainloopFwdSm90ILi2EN4cute5tupleIJNS5_1CILi1EEES8_S8_EEENS6_IJNS7_ILi64EEESA_SA_EEELi512ENS_10bfloat16_tEfNS_4arch4Sm90ELb0ELb0ELb0ELb1ELb1ELb1ELb0ELb0ELb0ELb1ELb1ELb0EEENS1_21CollectiveEpilogueFwdINS6_IJSA_NS7_ILi512EEESA_EEES9_SC_SE_Li256ELb1ELb1ELb1ELb0EEENS1_36VarlenDynamicPersistentTileSchedulerILi64ELi64ELi256ELi128ELb1ELb1ELb1ELb0ELb1ELb1EEEEEEEEEvNT_6ParamsE:
[----:B------:R-:W0:Y:S02]  /*0000*/  LDC R1, c[0x0][0x28] ;  /* 0x00000a00ff017b82 */ /* 0x000e240000000800 */
[----:B0-----:R-:W-:Y:S01]  /*0010*/  VIADD R1, R1, 0xffffffa0 ;  /* 0xffffffa001017836 */ /* 0x001fe20000000000 */
[----:B------:R-:W0:Y:S01]  /*0020*/  S2R R0, SR_TID.X ;  /* 0x0000000000007919 */ /* 0x000e220000002100 */
[----:B------:R-:W-:Y:S01]  /*0030*/  ELECT P0, URZ, PT ;  /* 0x00000000003f782f */ /* 0x000fe20003800000 */
[----:B------:R-:W-:Y:S01]  /*0040*/  BSSY B0, `(.L_x_580) ;  /* 0x000000e000007945 */ /* 0x000fe20003800000 */
[----:B0-----:R-:W-:-:S05]  /*0050*/  SHF.R.U32.HI R2, RZ, 0x5, R0 ;  /* 0x00000005ff027819 */ /* 0x001fca0000011600 */
[----:B------:R-:W0:Y:S02]  /*0060*/  SHFL.IDX PT, R3, R2, RZ, 0x1f ;  /* 0x00001fff02037589 */ /* 0x000e2400000e0000 */
[----:B0-----:R-:W-:Y:S02]  /*0070*/  ISETP.EQ.AND P0, PT, R3, RZ, P0 ;  /* 0x000000ff0300720c */ /* 0x001fe40000702270 */
[----:B------:R-:W-:-:S11]  /*0080*/  SHF.R.U32.HI R3, RZ, 0x7, R0 ;  /* 0x00000007ff037819 */ /* 0x000fd60000011600 */
[----:B------:R-:W-:Y:S05]  /*0090*/  @!P0 BRA `(.L_x_581) ;  /* 0x0000000000208947 */ /* 0x000fea0003800000 */
[----:B------:R-:W-:Y:S02]  /*00a0*/  ULDC.64 UR4, c[0x0][0x198] ;  /* 0x0000660000047ab9 */ /* 0x000fe40000000a00 */
[----:B------:R-:W-:Y:S02]  /*00b0*/  UIADD3 UR6, UP0, UR4, 0x570, URZ ;  /* 0x0000057004067890 */ /* 0x000fe4000ff1e03f */
[----:B------:R-:W-:Y:S02]  /*00c0*/  UIADD3 UR4, UP1, UR4, 0x670, URZ ;  /* 0x0000067004047890 */ /* 0x000fe4000ff3e03f */
[----:B------:R-:W-:Y:S02]  /*00d0*/  UIADD3.X UR7, URZ, UR5, URZ, UP0, !UPT ;  /* 0x000000053f077290 */ /* 0x000fe400087fe43f */
[----:B------:R-:W-:-:S07]  /*00e0*/  UIADD3.X UR5, URZ, UR5, URZ, UP1, !UPT ;  /* 0x000000053f057290 */ /* 0x000fce0008ffe43f */
[----:B------:R0:W-:Y:S02]  /*00f0*/  UTMACCTL.PF [UR6] ;  /* 0x00000000060079b9 */ /* 0x0001e40008040000 */
[----:B------:R0:W-:Y:S02]  /*0100*/  UTMACCTL.PF [UR4] ;  /* 0x00000000040079b9 */ /* 0x0001e40008040000 */
[----:B0-----:R-:W-:Y:S01]  /*0110*/  NOP ;  /* 0x0000000000007918 */ /* 0x001fe20000000000 */
.L_x_581:
[----:B------:R-:W-:Y:S05]  /*0120*/  BSYNC B0 ;  /* 0x0000000000007941 */ /* 0x000fea0003800000 */
.L_x_580:
[----:B------:R-:W-:Y:S01]  /*0130*/  VOTEU.ANY UP0, P0 ;  /* 0x00000000003f7886 */ /* 0x000fe20000000100 */
[----:B------:R-:W0:Y:S01]  /*0140*/  SHFL.IDX PT, R5, R3, RZ, 0x1f ;  /* 0x00001fff03057589 */ /* 0x000e2200000e0000 */
[----:B------:R-:W-:Y:S01]  /*0150*/  UMOV UR4, 0x80 ;  /* 0x0000008000047882 */ /* 0x000fe20000000000 */
[----:B------:R-:W-:Y:S01]  /*0160*/  UMOV UR7, 0x100 ;  /* 0x0000010000077882 */ /* 0x000fe20000000000 */
[----:B------:R-:W-:Y:S01]  /*0170*/  VOTEU.ANY UP1, P0 ;  /* 0x00000000003f7886 */ /* 0x000fe20000020100 */
[----:B------:R-:W1:Y:S01]  /*0180*/  @UP0 S2UR UR8, SR_CgaCtaId ;  /* 0x00000000000809c3 */ /* 0x000e620000008800 */
[----:B------:R-:W2:Y:S01]  /*0190*/  SHFL.IDX PT, R4, R2, RZ, 0x1f ;  /* 0x00001fff02047589 */ /* 0x000ea200000e0000 */
[----:B------:R-:W-:Y:S01]  /*01a0*/  @UP0 UMOV UR6, 0x400 ;  /* 0x0000040000060882 */ /* 0x000fe20000000000 */
[----:B------:R-:W-:-:S04]  /*01b0*/  @UP0 UIADD3 UR4, -UR4, 0x100000, URZ ;  /* 0x0010000004040890 */ /* 0x000fc8000fffe13f */
[----:B------:R-:W-:Y:S02]  /*01c0*/  @UP0 USHF.L.U32 UR5, UR4, 0xb, URZ ;  /* 0x0000000b04050899 */ /* 0x000fe4000800063f */
[----:B------:R-:W-:Y:S01]  /*01d0*/  @UP0 USHF.L.U32 UR4, UR4, 0x1, URZ ;  /* 0x0000000104040899 */ /* 0x000fe2000800063f */
[----:B------:R-:W-:Y:S01]  /*01e0*/  VOTEU.ANY UP2, P0 ;  /* 0x00000000003f7886 */ /* 0x000fe20000040100 */
[----:B0-----:R-:W-:Y:S01]  /*01f0*/  R2UR UR39, R5 ;  /* 0x00000000052772ca */ /* 0x001fe200000e0000 */
[----:B-1----:R-:W-:Y:S01]  /*0200*/  @UP0 ULEA UR8, UR8, UR6, 0x18 ;  /* 0x0000000608080291 */ /* 0x002fe2000f8ec03f */
[----:B--2---:R-:W-:Y:S01]  /*0210*/  ISETP.NE.AND P1, PT, R4, RZ, PT ;  /* 0x000000ff0400720c */ /* 0x004fe20003f25270 */
[----:B------:R-:W-:-:S04]  /*0220*/  @UP0 UIADD3 UR6, -UR7, 0x100000, URZ ;  /* 0x0010000007060890 */ /* 0x000fc8000fffe13f */
[----:B------:R-:W-:Y:S02]  /*0230*/  @UP0 USHF.L.U32 UR7, UR6, 0xb, URZ ;  /* 0x0000000b06070899 */ /* 0x000fe4000800063f */
[----:B------:R-:W-:-:S04]  /*0240*/  @UP0 USHF.L.U32 UR6, UR6, 0x1, URZ ;  /* 0x0000000106060899 */ /* 0x000fc8000800063f */
[----:B------:R-:W-:Y:S01]  /*0250*/  UISETP.NE.AND UP0, UPT, UR39, URZ, UPT ;  /* 0x0000003f2700728c */ /* 0x000fe2000bf05270 */
[----:B------:R-:W0:Y:S02]  /*0260*/  FENCE.VIEW.ASYNC.S ;  /* 0x00000000000073c6 */ /* 0x000e240000000000 */
[----:B0-----:R0:W1:Y:S05]  /*0270*/  @UP1 SYNCS.EXCH.64 URZ, [UR8+0x28c00], UR4 ;  /* 0x028c0004083f15b2 */ /* 0x00106a0008000100 */
[----:B------:R0:W2:Y:S01]  /*0280*/  @UP2 SYNCS.EXCH.64 URZ, [UR8+0x28c20], UR6 ;  /* 0x028c2006083f25b2 */ /* 0x0000a20008000100 */
        /* <DEDUP_REMOVED lines=10> */
[----:B0-----:R3:W4:Y:S01]  /*0330*/  SYNCS.EXCH.64 URZ, [UR6+0x28c30], UR4 ;  /* 0x028c3004063f75b2 */ /* 0x0017220008000100 */
[----:B------:R3:W0:Y:S01]  /*0340*/  SYNCS.EXCH.64 URZ, [UR6+0x28c40], UR4 ;  /* 0x028c4004063f75b2 */ /* 0x0006220008000100 */
[----:B------:R3:W0:Y:S01]  /*0350*/  SYNCS.EXCH.64 URZ, [UR6+0x28c38], UR4 ;  /* 0x028c3804063f75b2 */ /* 0x0006220008000100 */
[----:B------:R3:W0:Y:S02]  /*0360*/  SYNCS.EXCH.64 URZ, [UR6+0x28c48], UR4 ;  /* 0x028c4804063f75b2 */ /* 0x0006240008000100 */
[----:B---3--:R-:W-:Y:S01]  /*0370*/  NOP ;  /* 0x0000000000007918 */ /* 0x008fe20000000000 */
.L_x_582:
[----:B------:R-:W3:Y:S01]  /*0380*/  SHFL.IDX PT, R4, R2, RZ, 0x1f ;  /* 0x00001fff02047589 */ /* 0x000ee200000e0000 */
[----:B------:R-:W-:Y:S01]  /*0390*/  NOP ;  /* 0x0000000000007918 */ /* 0x000fe20000000000 */
[----:B---3--:R-:W-:-:S13]  /*03a0*/  ISETP.NE.AND P0, PT, R4, RZ, PT ;  /* 0x000000ff0400720c */ /* 0x008fda0003f05270 */
        /* <DEDUP_REMOVED lines=17> */
[----:B------:R3:W0:Y:S02]  /*04c0*/  SYNCS.EXCH.64 URZ, [UR8+0x28c68], UR6 ;  /* 0x028c6806083f75b2 */ /* 0x0006240008000100 */
[----:B---3--:R-:W-:Y:S01]  /*04d0*/  NOP ;  /* 0x0000000000007918 */ /* 0x008fe20000000000 */
.L_x_583:
[----:B------:R-:W3:Y:S01]  /*04e0*/  SHFL.IDX PT, R4, R2, RZ, 0x1f ;  /* 0x00001fff02047589 */ /* 0x000ee200000e0000 */
[----:B------:R-:W-:Y:S01]  /*04f0*/  NOP ;  /* 0x0000000000007918 */ /* 0x000fe20000000000 */
[----:B---3--:R-:W-:-:S13]  /*0500*/  ISETP.NE.AND P0, PT, R4, RZ, PT ;  /* 0x000000ff0400720c */ /* 0x008fda0003f05270 */
        /* <DEDUP_REMOVED lines=13> */
[----:B------:R3:W0:Y:S02]  /*05e0*/  SYNCS.EXCH.64 URZ, [UR6+0x28c88], UR4 ;  /* 0x028c8804063f75b2 */ /* 0x0006240008000100 */
[----:B---3--:R-:W-:Y:S01]  /*05f0*/  NOP ;  /* 0x0000000000007918 */ /* 0x008fe20000000000 */
.L_x_584:
        /* <DEDUP_REMOVED lines=22> */
.L_x_585:
        /* <DEDUP_REMOVED lines=22> */
.L_x_586:
[----:B------:R-:W-:Y:S01]  /*08c0*/  PLOP3.LUT P0, PT, PT, PT, UP0, 0x80, 0x0 ;  /* 0x000000000000781c */ /* 0x000fe20003f0f008 */
[----:B------:R-:W-:Y:S01]  /*08d0*/  UMOV UR36, 0x1 ;  /* 0x0000000100247882 */ /* 0x000fe20000000000 */
[----:B------:R-:W-:Y:S01]  /*08e0*/  NOP ;  /* 0x0000000000007918 */ /* 0x000fe20000000000 */
[----:B------:R-:W-:Y:S01]  /*08f0*/  USEL UR36, UR36, 0x2, !UP0 ;  /* 0x0000000224247887 */ /* 0x000fe2000c000000 */
[----:B------:R-:W-:Y:S01]  /*0900*/  BSSY B9, `(.L_x_587) ;  /* 0x00019b2000097945 */ /* 0x000fe20003800000 */
[----:B------:R-:W-:Y:S01]  /*0910*/  ULDC.64 UR42, c[0x0][0x208] ;  /* 0x00008200002a7ab9 */ /* 0x000fe20000000a00 */
[----:B012-4-:R-:W-:Y:S07]  /*0920*/  BAR.SYNC.DEFER_BLOCKING 0x0 ;  /* 0x0000000000007b1d */ /* 0x017fee0000010000 */
[----:B------:R-:W-:Y:S05]  /*0930*/  @!P0 BRA `(.L_x_588) ;  /* 0x0000012000848947 */ /* 0x000fea0003800000 */
.L_x_589:
[----:B------:R-:W-:-:S08]  /*0940*/  NOP ;  /* 0x0000000000007918 */ /* 0x000fd00000000000 */
[----:B------:R-:W0:Y:S02]  /*0950*/  USETMAXREG.TRY_ALLOC.CTAPOOL UP0, 0xe8 ;  /* 0x000000e8000079c8 */ /* 0x000e240008000600 */
[----:B0-----:R-:W-:-:S13]  /*0960*/  PLOP3.LUT P0, PT, PT, PT, UP0, 0x80, 0x0 ;  /* 0x000000000000781c */ /* 0x001fda0003f0f008 */
[----:B------:R-:W-:Y:S05]  /*0970*/  @!P0 BRA `(.L_x_589) ;  /* 0xfffffffc00f08947 */ /* 0x000fea000383ffff */
[----:B------:R-:W-:Y:S01]  /*0980*/  ISETP.NE.AND P0, PT, R3, 0x1, PT ;  /* 0x000000010300780c */ /* 0x000fe20003f05270 */
[----:B------:R-:W0:Y:S01]  /*0990*/  S2UR UR4, SR_CgaCtaId ;  /* 0x00000000000479c3 */ /* 0x000e220000008800 */
[----:B------:R-:W-:-:S11]  /*09a0*/  MOV R3, 0x400 ;  /* 0x0000040000037802 */ /* 0x000fd60000000f00 */
[----:B------:R-:W-:Y:S06]  /*09b0*/  @!P0 BAR.ARV 0x8, 0x100 ;  /* 0x0204000000008b1d */ /* 0x000fec0000002000 */
[----:B------:R-:W-:Y:S01]  /*09c0*/  ISETP.GE.U32.AND P0, PT, R0, 0x100, PT ;  /* 0x000001000000780c */ /* 0x000fe20003f06070 */
[----:B0-----:R-:W-:Y:S01]  /*09d0*/  IMAD.U32 R190, RZ, RZ, UR4 ;  /* 0x00000004ffbe7e24 */ /* 0x001fe2000f8e00ff */
[----:B------:R-:W-:-:S04]  /*09e0*/  ULDC UR4, c[0x0][0xc3c] ;  /* 0x00030f0000047ab9 */ /* 0x000fc80000000800 */
[----:B------:R-:W-:-:S07]  /*09f0*/  LEA R2, R190, R3, 0x18 ;  /* 0x00000003be027211 */ /* 0x000fce00078ec0ff */
[----:B------:R-:W-:Y:S08]  /*0a00*/  @P0 BAR.ARV 0xf, 0x100 ;  /* 0x03c4000000000b1d */ /* 0x000ff00000002000 */
[----:B------:R-:W-:Y:S06]  /*0a10*/  BAR.SYNC.DEFER_BLOCKING 0x5, 0x180 ;  /* 0x0146000000007b1d */ /* 0x000fec0000010000 */
[----:B------:R-:W0:Y:S02]  /*0a20*/  LDS.128 R152, [R2+0x28cd0] ;  /* 0x028cd00002987984 */ /* 0x000e240000000c00 */
[----:B------:R-:W-:Y:S06]  /*0a30*/  BAR.ARV 0x4, 0x180 ;  /* 0x0106000000007b1d */ /* 0x000fec0000002000 */
[----:B0-----:R-:W-:-:S13]  /*0a40*/  ISETP.GE.AND P0, PT, R155, UR4, PT ;  /* 0x000000049b007c0c */ /* 0x001fda000bf06270 */
[----:B------:R-:W-:Y:S05]  /*0a50*/  @P0 BRA `(.L_x_590) ;  /* 0x0000019800700947 */ /* 0x000fea0003800000 */
[----:B------:R-:W-:Y:S01]  /*0a60*/  VIADD R0, R0, 0xffffff80 ;  /* 0xffffff8000007836 */ /* 0x000fe20000000000 */
[----:B------:R-:W-:Y:S01]  /*0a70*/  ULOP3.LUT UR37, UR36, 0x1, URZ, 0xfc, !UPT ;  /* 0x0000000124257892 */ /* 0x000fe2000f8efc3f */
[----:B------:R-:W-:Y:S02]  /*0a80*/  IMAD.MOV.U32 R201, RZ, RZ, 0x40 ;  /* 0x00000040ffc97424 */ /* 0x000fe400078e00ff */
[----:B------:R-:W-:Y:S01]  /*0a90*/  IMAD.MOV.U32 R23, RZ, RZ, RZ ;  /* 0x000000ffff177224 */ /* 0x000fe200078e00ff */
[----:B------:R-:W-:Y:S01]  /*0aa0*/  SHF.R.S32.HI R3, RZ, 0x1f, R0 ;  /* 0x0000001fff037819 */ /* 0x000fe20000011400 */
[----:B------:R-:W-:Y:S02]  /*0ab0*/  IMAD.MOV.U32 R187, RZ, RZ, RZ ;  /* 0x000000ffffbb7224 */ /* 0x000fe400078e00ff */
[----:B------:R-:W-:Y:S01]  /*0ac0*/  IMAD.MOV.U32 R185, RZ, RZ, RZ ;  /* 0x000000ffffb97224 */ /* 0x000fe200078e00ff */
[CC--:B------:R-:W-:Y:S01]  /*0ad0*/  LEA.HI R5, R3.reuse, R0.reuse, RZ, 0x4 ;  /* 0x0000000003057211 */ /* 0x0c0fe200078f20ff */
[----:B------:R-:W-:Y:S01]  /*0ae0*/  IMAD.MOV.U32 R19, RZ, RZ, RZ ;  /* 0x000000ffff137224 */ /* 0x000fe200078e00ff */
[----:B------:R-:W-:-:S02]  /*0af0*/  LEA.HI R7, R3, R0, RZ, 0x5 ;  /* 0x0000000003077211 */ /* 0x000fc400078f28ff */
[----:B------:R-:W-:Y:S02]  /*0b00*/  SHF.R.S32.HI R6, RZ, 0x4, R5 ;  /* 0x00000004ff067819 */ /* 0x000fe40000011405 */
[--C-:B------:R-:W-:Y:S02]  /*0b10*/  SHF.R.S32.HI R198, RZ, 0x5, R7.reuse ;  /* 0x00000005ffc67819 */ /* 0x100fe40000011407 */
[----:B------:R-:W-:Y:S02]  /*0b20*/  SHF.R.S32.HI R9, RZ, 0x1f, R7 ;  /* 0x0000001fff097819 */ /* 0x000fe40000011407 */
[----:B------:R-:W-:Y:S02]  /*0b30*/  LOP3.LUT R7, R5, 0xfffffff0, RZ, 0xc0, !PT ;  /* 0xfffffff005077812 */ /* 0x000fe400078ec0ff */
[CC--:B------:R-:W-:Y:S02]  /*0b40*/  LEA.HI R4, R3.reuse, R0.reuse, RZ, 0x7 ;  /* 0x0000000003047211 */ /* 0x0c0fe400078f38ff */
[----:B------:R-:W-:Y:S01]  /*0b50*/  LEA.HI R13, R3, R0, RZ, 0x2 ;  /* 0x00000000030d7211 */ /* 0x000fe200078f10ff */
[----:B------:R-:W-:Y:S01]  /*0b60*/  IMAD.IADD R8, R0, 0x1, -R7 ;  /* 0x0000000100087824 */ /* 0x000fe200078e0a07 */
[----:B------:R-:W-:-:S02]  /*0b70*/  LEA.HI R5, R5, R6, RZ, 0x1 ;  /* 0x0000000605057211 */ /* 0x000fc400078f08ff */
[----:B------:R-:W-:Y:S02]  /*0b80*/  LEA.HI R3, R3, R0, RZ, 0x3 ;  /* 0x0000000003037211 */ /* 0x000fe400078f18ff */
[----:B------:R-:W-:Y:S02]  /*0b90*/  LOP3.LUT R5, R5, 0x1ffffffe, RZ, 0xc0, !PT ;  /* 0x1ffffffe05057812 */ /* 0x000fe400078ec0ff */
[----:B------:R-:W-:Y:S02]  /*0ba0*/  LOP3.LUT R15, R3, 0xfffffff8, RZ, 0xc0, !PT ;  /* 0xfffffff8030f7812 */ /* 0x000fe400078ec0ff */
[----:B------:R-:W-:Y:S01]  /*0bb0*/  LOP3.LUT R3, R4, 0xffffff80, RZ, 0xc0, !PT ;  /* 0xffffff8004037812 */ /* 0x000fe200078ec0ff */
[----:B------:R-:W-:Y:S01]  /*0bc0*/  IMAD.IADD R10, R6, 0x1, -R5 ;  /* 0x00000001060a7824 */ /* 0x000fe200078e0a05 */
[----:B------:R-:W-:Y:S01]  /*0bd0*/  LEA.HI R9, R9, R198, RZ, 0x2 ;  /* 0x000000c609097211 */ /* 0x000fe200078f10ff */
[C---:B------:R-:W-:Y:S01]  /*0be0*/  IMAD.IADD R15, R0.reuse, 0x1, -R15 ;  /* 0x00000001000f7824 */ /* 0x040fe200078e0a0f */
[----:B------:R-:W-:Y:S01]  /*0bf0*/  LOP3.LUT R11, R13, 0xfffffffc, RZ, 0xc0, !PT ;  /* 0xfffffffc0d0b7812 */ /* 0x000fe200078ec0ff */
[----:B------:R-:W-:Y:S01]  /*0c00*/  IMAD.IADD R3, R0, 0x1, -R3 ;  /* 0x0000000100037824 */ /* 0x000fe200078e0a03 */
[----:B------:R-:W-:Y:S01]  /*0c10*/  SHF.R.S32.HI R5, RZ, 0x1f, R8 ;  /* 0x0000001fff057819 */ /* 0x000fe20000011408 */
[----:B------:R-:W-:Y:S01]  /*0c20*/  IMAD.SHL.U32 R10, R10, 0x8, RZ ;  /* 0x000000080a0a7824 */ /* 0x000fe200078e00ff */
[----:B------:R-:W-:Y:S01]  /*0c30*/  SHF.R.S32.HI R18, RZ, 0x7, R4 ;  /* 0x00000007ff127819 */ /* 0x000fe20000011404 */
[----:B------:R-:W-:Y:S01]  /*0c40*/  IMAD.IADD R188, R0, 0x1, -R11 ;  /* 0x0000000100bc7824 */ /* 0x000fe200078e0a0b */
[----:B------:R-:W-:Y:S01]  /*0c50*/  LOP3.LUT R7, R9, 0x3ffffc, RZ, 0xc0, !PT ;  /* 0x003ffffc09077812 */ /* 0x000fe200078ec0ff */
[----:B------:R-:W-:Y:S01]  /*0c60*/  IMAD.SHL.U32 R192, R15, 0x8, RZ ;  /* 0x000000080fc07824 */ /* 0x000fe200078e00ff */
[----:B------:R-:W-:Y:S01]  /*0c70*/  LEA.HI R9, R5, R8, RZ, 0x3 ;  /* 0x0000000805097211 */ /* 0x000fe200078f18ff */
[----:B------:R-:W-:Y:S01]  /*0c80*/  IMAD R17, R18, 0x100, R8 ;  /* 0x0000010012117824 */ /* 0x000fe200078e0208 */
[----:B------:R-:W-:Y:S01]  /*0c90*/  SHF.R.S32.HI R0, RZ, 0x1f, R3 ;  /* 0x0000001fff007819 */ /* 0x000fe20000011403 */
[----:B------:R-:W-:Y:S01]  /*0ca0*/  IMAD.IADD R12, R198, 0x1, -R7 ;  /* 0x00000001c60c7824 */ /* 0x000fe200078e0a07 */
[----:B------:R-:W-:Y:S01]  /*0cb0*/  SHF.R.S32.HI R186, RZ, 0x2, R13 ;  /* 0x00000002ffba7819 */ /* 0x000fe2000001140d */
[----:B------:R-:W-:Y:S01]  /*0cc0*/  IMAD.SHL.U32 R16, R188, 0x8, RZ ;  /* 0x00000008bc107824 */ /* 0x000fe200078e00ff */
[----:B------:R-:W-:Y:S01]  /*0cd0*/  LOP3.LUT R11, R9, 0xfffffff8, RZ, 0xc0, !PT ;  /* 0xfffffff8090b7812 */ /* 0x000fe200078ec0ff */
[----:B------:R-:W-:Y:S01]  /*0ce0*/  IMAD R17, R12, 0x10, R17 ;  /* 0x000000100c117824 */ /* 0x000fe200078e0211 */
[-C--:B------:R-:W-:Y:S01]  /*0cf0*/  LEA.HI R5, R0, R3.reuse, RZ, 0x2 ;  /* 0x0000000300057211 */ /* 0x080fe200078f10ff */
[----:B------:R-:W-:Y:S01]  /*0d00*/  VIADD R12, R186, 0x20 ;  /* 0x00000020ba0c7836 */ /* 0x000fe20000000000 */
[----:B------:R-:W-:Y:S01]  /*0d10*/  LEA.HI R0, R0, R3, RZ, 0x5 ;  /* 0x0000000300007211 */ /* 0x000fe200078f28ff */
[----:B------:R-:W-:Y:S01]  /*0d20*/  IMAD.IADD R11, R8, 0x1, -R11 ;  /* 0x00000001080b7824 */ /* 0x000fe200078e0a0b */
[----:B------:R-:W-:Y:S01]  /*0d30*/  LOP3.LUT R8, R5, 0x7ffffffc, RZ, 0xc0, !PT ;  /* 0x7ffffffc05087812 */ /* 0x000fe200078ec0ff */
[----:B------:R-:W-:Y:S01]  /*0d40*/  IMAD.SHL.U32 R9, R9, 0x40, RZ ;  /* 0x0000004009097824 */ /* 0x000fe200078e00ff */
[--C-:B------:R-:W-:Y:S01]  /*0d50*/  SHF.R.S32.HI R6, RZ, 0x2, R5.reuse ;  /* 0x00000002ff067819 */ /* 0x100fe20000011405 */
[C---:B------:R-:W-:Y:S01]  /*0d60*/  VIADD R215, R16.reuse, 0x80 ;  /* 0x0000008010d77836 */ /* 0x040fe20000000000 */
[----:B------:R-:W-:Y:S01]  /*0d70*/  SHF.R.S32.HI R7, RZ, 0x1f, R5 ;  /* 0x0000001fff077819 */ /* 0x000fe20000011405 */
[----:B------:R-:W-:Y:S01]  /*0d80*/  IMAD.IADD R8, R3, 0x1, -R8 ;  /* 0x0000000103087824 */ /* 0x000fe200078e0a08 */
[----:B------:R-:W-:Y:S01]  /*0d90*/  SHF.R.S32.HI R5, RZ, 0x1f, R12 ;  /* 0x0000001fff057819 */ /* 0x000fe2000001140c */
[----:B------:R-:W-:Y:S01]  /*0da0*/  IMAD.SHL.U32 R3, R11, 0x40, RZ ;  /* 0x000000400b037824 */ /* 0x000fe200078e00ff */
[----:B------:R-:W-:Y:S01]  /*0db0*/  LEA.HI R7, R7, R6, RZ, 0x3 ;  /* 0x0000000607077211 */ /* 0x000fe200078f18ff */
[----:B------:R-:W-:Y:S01]  /*0dc0*/  VIADD R207, R16, 0x160 ;  /* 0x0000016010cf7836 */ /* 0x000fe20000000000 */
[----:B------:R-:W-:Y:S01]  /*0dd0*/  LEA.HI R14, R5, R12, RZ, 0x3 ;  /* 0x0000000c050e7211 */ /* 0x000fe200078f18ff */
[----:B------:R-:W-:Y:S01]  /*0de0*/  IMAD.SHL.U32 R12, R12, 0x40, RZ ;  /* 0x000000400c0c7824 */ /* 0x000fe200078e00ff */
[----:B------:R-:W-:Y:S01]  /*0df0*/  LOP3.LUT R7, R7, 0xfffffff8, RZ, 0xc0, !PT ;  /* 0xfffffff807077812 */ /* 0x000fe200078ec0ff */
[----:B------:R-:W-:Y:S01]  /*0e00*/  VIADD R212, R16, 0xe0 ;  /* 0x000000e010d47836 */ /* 0x000fe20000000000 */
[----:B------:R-:W-:Y:S01]  /*0e10*/  LOP3.LUT R3, R3, 0x1c0, RZ, 0xc0, !PT ;  /* 0x000001c003037812 */ /* 0x000fe200078ec0ff */
[----:B------:R-:W-:Y:S01]  /*0e20*/  IMAD.SHL.U32 R14, R14, 0x40, RZ ;  /* 0x000000400e0e7824 */ /* 0x000fe200078e00ff */
[----:B------:R-:W-:Y:S01]  /*0e30*/  LEA.HI R4, R4, R18, RZ, 0x1 ;  /* 0x0000001204047211 */ /* 0x000fe200078f08ff */
[----:B------:R-:W-:Y:S01]  /*0e40*/  IMAD.IADD R7, R6, 0x1, -R7 ;  /* 0x0000000106077824 */ /* 0x000fe200078e0a07 */
[----:B------:R-:W-:Y:S01]  /*0e50*/  LOP3.LUT R5, R12, 0x1c0, RZ, 0xc0, !PT ;  /* 0x000001c00c057812 */ /* 0x000fe200078ec0ff */
[----:B------:R-:W-:Y:S01]  /*0e60*/  IMAD.U32 R12, R17, 0x40, R10 ;  /* 0x00000040110c7824 */ /* 0x000fe200078e000a */
[----:B------:R-:W-:Y:S01]  /*0e70*/  SHF.R.S32.HI R0, RZ, 0x5, R0 ;  /* 0x00000005ff007819 */ /* 0x000fe20000011400 */
[C---:B------:R-:W-:Y:S01]  /*0e80*/  VIADD R214, R16.reuse, 0xa0 ;  /* 0x000000a010d67836 */ /* 0x040fe20000000000 */
[----:B------:R-:W-:Y:S01]  /*0e90*/  LOP3.LUT R10, R3, 0x8, R10, 0xf8, !PT ;  /* 0x00000008030a7812 */ /* 0x000fe200078ef80a */
[----:B------:R-:W-:Y:S01]  /*0ea0*/  VIADD R206, R16, 0x180 ;  /* 0x0000018010ce7836 */ /* 0x000fe20000000000 */
[----:B------:R-:W-:Y:S01]  /*0eb0*/  LOP3.LUT R4, R4, 0xfffffe, RZ, 0xc0, !PT ;  /* 0x00fffffe04047812 */ /* 0x000fe200078ec0ff */
[----:B------:R-:W-:Y:S01]  /*0ec0*/  IMAD R195, R0, 0x10, R7 ;  /* 0x0000001000c37824 */ /* 0x000fe200078e0207 */
[----:B------:R-:W-:Y:S01]  /*0ed0*/  SHF.R.U32.HI R3, RZ, 0x3, R3 ;  /* 0x00000003ff037819 */ /* 0x000fe20000011603 */
[----:B------:R-:W-:Y:S01]  /*0ee0*/  VIADD R213, R16, 0xc0 ;  /* 0x000000c010d57836 */ /* 0x000fe20000000000 */
[----:B------:R-:W-:Y:S01]  /*0ef0*/  LOP3.LUT R9, R9, 0x7ffffe00, RZ, 0xc0, !PT ;  /* 0x7ffffe0009097812 */ /* 0x000fe200078ec0ff */
[----:B------:R-:W-:Y:S01]  /*0f00*/  IMAD.IADD R4, R18, 0x1, -R4 ;  /* 0x0000000112047824 */ /* 0x000fe200078e0a04 */
[----:B------:R-:W-:Y:S01]  /*0f10*/  SHF.R.S32.HI R13, RZ, 0x1f, R13 ;  /* 0x0000001fff0d7819 */ /* 0x000fe2000001140d */
[----:B------:R-:W-:Y:S01]  /*0f20*/  VIADD R205, R16, 0x1a0 ;  /* 0x000001a010cd7836 */ /* 0x000fe20000000000 */
[----:B------:R-:W-:Y:S01]  /*0f30*/  LEA.HI R0, R188, R188, RZ, 0x1 ;  /* 0x000000bcbc007211 */ /* 0x000fe200078f08ff */
[----:B------:R-:W-:Y:S01]  /*0f40*/  IMAD R9, R198, 0x400, R9 ;  /* 0x00000400c6097824 */ /* 0x000fe200078e0209 */
[----:B------:R-:W-:Y:S01]  /*0f50*/  LOP3.LUT R10, R10, R3, RZ, 0x3c, !PT ;  /* 0x000000030a0a7212 */ /* 0x000fe200078e3cff */
[----:B------:R-:W-:Y:S01]  /*0f60*/  IMAD.SHL.U32 R15, R4, 0x100, RZ ;  /* 0x00000100040f7824 */ /* 0x000fe200078e00ff */
[----:B------:R-:W-:Y:S01]  /*0f70*/  LEA.HI R13, R13, R186, RZ, 0x3 ;  /* 0x000000ba0d0d7211 */ /* 0x000fe200078f18ff */
[----:B------:R-:W-:Y:S01]  /*0f80*/  VIADD R204, R16, 0x1c0 ;  /* 0x000001c010cc7836 */ /* 0x000fe20000000000 */
[----:B------:R-:W-:Y:S01]  /*0f90*/  LOP3.LUT R3, R0, 0x1ffffffe, RZ, 0xc0, !PT ;  /* 0x1ffffffe00037812 */ /* 0x000fe200078ec0ff */
[----:B------:R-:W-:Y:S01]  /*0fa0*/  IMAD.IADD R9, R9, 0x1, R10 ;  /* 0x0000000109097824 */ /* 0x000fe200078e020a */
[----:B------:R-:W-:Y:S01]  /*0fb0*/  SHF.R.U32.HI R6, RZ, 0x3, R5 ;  /* 0x00000003ff067819 */ /* 0x000fe20000011605 */
[----:B------:R-:W-:Y:S01]  /*0fc0*/  STL [R1+0x44], R18 ;  /* 0x0000441201007387 */ /* 0x000fe20000100800 */
[----:B------:R-:W-:Y:S01]  /*0fd0*/  LOP3.LUT R5, R5, 0x38, R16, 0xf8, !PT ;  /* 0x0000003805057812 */ /* 0x000fe200078ef810 */
[----:B------:R-:W-:Y:S01]  /*0fe0*/  IMAD.IADD R0, R188, 0x1, -R3 ;  /* 0x00000001bc007824 */ /* 0x000fe200078e0a03 */
[----:B------:R-:W-:Y:S01]  /*0ff0*/  LOP3.LUT R14, R14, 0xfffffe00, RZ, 0xc0, !PT ;  /* 0xfffffe000e0e7812 */ /* 0x000fe200078ec0ff */
[----:B------:R0:W-:Y:S01]  /*1000*/  STL [R1+0x58], R12 ;  /* 0x0000580c01007387 */ /* 0x0001e20000100800 */
[----:B------:R-:W-:Y:S01]  /*1010*/  SHF.R.S32.HI R4, RZ, 0x1f, R215 ;  /* 0x0000001fff047819 */ /* 0x000fe200000114d7 */
[----:B------:R-:W-:Y:S01]  /*1020*/  VIADD R203, R16, 0x1e0 ;  /* 0x000001e010cb7836 */ /* 0x000fe20000000000 */
[----:B------:R-:W-:Y:S01]  /*1030*/  LOP3.LUT R13, R13, 0xfffffff8, RZ, 0xc0, !PT ;  /* 0xfffffff80d0d7812 */ /* 0x000fe200078ec0ff */
[----:B------:R-:W-:Y:S01]  /*1040*/  STL [R1+0x3c], RZ ;  /* 0x00003cff01007387 */ /* 0x000fe20000100800 */
[----:B------:R-:W-:Y:S01]  /*1050*/  SHF.R.S32.HI R10, RZ, 0x1f, R207 ;  /* 0x0000001fff0a7819 */ /* 0x000fe200000114cf */
[----:B------:R-:W-:Y:S01]  /*1060*/  VIADD R26, R192, 0x80 ;  /* 0x00000080c01a7836 */ /* 0x000fe20000000000 */
[----:B------:R-:W-:Y:S01]  /*1070*/  R2P PR, R11, 0x6 ;  /* 0x000000060b007804 */ /* 0x000fe20000000000 */
[----:B------:R-:W-:Y:S01]  /*1080*/  IMAD.IADD R191, R186, 0x1, -R13 ;  /* 0x00000001babf7824 */ /* 0x000fe200078e0a0d */
[----:B------:R-:W-:Y:S01]  /*1090*/  SHF.R.S32.HI R7, RZ, 0x1f, R212 ;  /* 0x0000001fff077819 */ /* 0x000fe200000114d4 */
[----:B------:R-:W-:Y:S01]  /*10a0*/  STL [R1+0x54], R15 ;  /* 0x0000540f01007387 */ /* 0x000fe20000100800 */
[----:B------:R-:W-:Y:S01]  /*10b0*/  LOP3.LUT R5, R14, R5, R6, 0xf6, !PT ;  /* 0x000000050e057212 */ /* 0x000fe200078ef606 */
[----:B------:R-:W-:Y:S01]  /*10c0*/  VIADD R21, R192, 0x140 ;  /* 0x00000140c0157836 */ /* 0x000fe20000000000 */
[----:B------:R-:W-:Y:S01]  /*10d0*/  SHF.R.S32.HI R3, RZ, 0x1f, R214 ;  /* 0x0000001fff037819 */ /* 0x000fe200000114d6 */
[----:B------:R-:W-:Y:S01]  /*10e0*/  IMAD R0, R0, 0x8, R195 ;  /* 0x0000000800007824 */ /* 0x000fe200078e02c3 */
[----:B------:R-:W-:Y:S01]  /*10f0*/  SHF.R.S32.HI R11, RZ, 0x1f, R206 ;  /* 0x0000001fff0b7819 */ /* 0x000fe200000114ce */
[----:B------:R-:W-:Y:S01]  /*1100*/  IMAD R199, R9, 0x2, R2 ;  /* 0x0000000209c77824 */ /* 0x000fe200078e0202 */
[----:B------:R-:W-:Y:S01]  /*1110*/  SHF.L.U64.HI R223, R215, 0x1, R4 ;  /* 0x00000001d7df7819 */ /* 0x000fe20000010204 */
[C---:B------:R-:W-:Y:S01]  /*1120*/  VIADD R27, R192.reuse, 0x40 ;  /* 0x00000040c01b7836 */ /* 0x040fe20000000000 */
[----:B------:R-:W-:Y:S01]  /*1130*/  SHF.R.S32.HI R6, RZ, 0x1f, R213 ;  /* 0x0000001fff067819 */ /* 0x000fe200000114d5 */
[C---:B------:R-:W-:Y:S01]  /*1140*/  VIADD R25, R192.reuse, 0xc0 ;  /* 0x000000c0c0197836 */ /* 0x040fe20000000000 */
[----:B------:R-:W-:Y:S01]  /*1150*/  SHF.L.U64.HI R4, R207, 0x1, R10 ;  /* 0x00000001cf047819 */ /* 0x000fe2000001020a */
[C---:B------:R-:W-:Y:S01]  /*1160*/  VIADD R24, R192.reuse, 0x100 ;  /* 0x00000100c0187836 */ /* 0x040fe20000000000 */
[----:B0-----:R-:W-:Y:S01]  /*1170*/  SHF.R.S32.HI R12, RZ, 0x1f, R205 ;  /* 0x0000001fff0c7819 */ /* 0x001fe200000114cd */
[----:B------:R-:W-:Y:S01]  /*1180*/  VIADD R20, R192, 0x180 ;  /* 0x00000180c0147836 */ /* 0x000fe20000000000 */
[----:B------:R-:W-:Y:S01]  /*1190*/  SHF.R.S32.HI R13, RZ, 0x1f, R204 ;  /* 0x0000001fff0d7819 */ /* 0x000fe200000114cc */
[----:B------:R0:W-:Y:S01]  /*11a0*/  STL [R1], R4 ;  /* 0x0000000401007387 */ /* 0x0001e20000100800 */
[----:B------:R-:W-:Y:S01]  /*11b0*/  SHF.L.U64.HI R226, R212, 0x1, R7 ;  /* 0x00000001d4e27819 */ /* 0x000fe20000010207 */
[----:B------:R-:W-:Y:S01]  /*11c0*/  VIADD R18, R192, 0x1c0 ;  /* 0x000001c0c0127836 */ /* 0x000fe20000000000 */
[----:B------:R-:W-:Y:S01]  /*11d0*/  SHF.L.U64.HI R224, R214, 0x1, R3 ;  /* 0x00000001d6e07819 */ /* 0x000fe20000010203 */
[----:B------:R-:W-:Y:S01]  /*11e0*/  IMAD.SHL.U32 R3, R8, 0x2, RZ ;  /* 0x0000000208037824 */ /* 0x000fe200078e00ff */
[----:B------:R-:W-:Y:S01]  /*11f0*/  SHF.L.U64.HI R7, R206, 0x1, R11 ;  /* 0x00000001ce077819 */ /* 0x000fe2000001020b */
[----:B------:R-:W-:Y:S01]  /*1200*/  VIADD R217, R16, 0x40 ;  /* 0x0000004010d97836 */ /* 0x000fe20000000000 */
[----:B------:R-:W-:Y:S01]  /*1210*/  SHF.L.U64.HI R225, R213, 0x1, R6 ;  /* 0x00000001d5e17819 */ /* 0x000fe20000010206 */
[----:B------:R-:W-:Y:S01]  /*1220*/  IMAD.IADD R197, R3, 0x1, R15 ;  /* 0x0000000103c57824 */ /* 0x000fe200078e020f */
[----:B------:R-:W-:Y:S01]  /*1230*/  SHF.L.U64.HI R6, R205, 0x1, R12 ;  /* 0x00000001cd067819 */ /* 0x000fe2000001020c */
[----:B------:R-:W-:Y:S01]  /*1240*/  STL [R1+0x4], R7 ;  /* 0x0000040701007387 */ /* 0x000fe20000100800 */
[----:B0-----:R-:W-:Y:S01]  /*1250*/  SHF.L.U64.HI R4, R204, 0x1, R13 ;  /* 0x00000001cc047819 */ /* 0x001fe2000001020d */
[C---:B------:R-:W-:Y:S01]  /*1260*/  VIADD R38, R197.reuse, 0x10 ;  /* 0x00000010c5267836 */ /* 0x040fe20000000000 */
[----:B------:R-:W-:Y:S01]  /*1270*/  SHF.R.S32.HI R14, RZ, 0x1f, R203 ;  /* 0x0000001fff0e7819 */ /* 0x000fe200000114cb */
[----:B------:R0:W-:Y:S01]  /*1280*/  STL [R1+0x48], R3 ;  /* 0x0000480301007387 */ /* 0x0001e20000100800 */
[C---:B------:R-:W-:Y:S01]  /*1290*/  VIADD R35, R197.reuse, 0x28 ;  /* 0x00000028c5237836 */ /* 0x040fe20000000000 */
[----:B------:R-:W-:Y:S01]  /*12a0*/  SHF.R.S32.HI R26, RZ, 0x1f, R26 ;  /* 0x0000001fff1a7819 */ /* 0x000fe2000001141a */
[C---:B------:R-:W-:Y:S01]  /*12b0*/  VIADD R32, R197.reuse, 0x40 ;  /* 0x00000040c5207836 */ /* 0x040fe20000000000 */
[----:B------:R-:W-:Y:S01]  /*12c0*/  STL [R1+0x8], R6 ;  /* 0x0000080601007387 */ /* 0x000fe20000100800 */
[C---:B------:R-:W-:Y:S01]  /*12d0*/  VIADD R29, R197.reuse, 0x58 ;  /* 0x00000058c51d7836 */ /* 0x040fe20000000000 */
[----:B------:R-:W-:Y:S01]  /*12e0*/  SHF.R.S32.HI R21, RZ, 0x1f, R21 ;  /* 0x0000001fff157819 */ /* 0x000fe20000011415 */
[C---:B------:R-:W-:Y:S01]  /*12f0*/  VIADD R26, R197.reuse, 0x70 ;  /* 0x00000070c51a7836 */ /* 0x040fe20000000000 */
[----:B------:R1:W-:Y:S01]  /*1300*/  STL [R1+0xc], R4 ;  /* 0x00000c0401007387 */ /* 0x0003e20000100800 */
[----:B------:R-:W-:Y:S01]  /*1310*/  VIADD R21, R197, 0x88 ;  /* 0x00000088c5157836 */ /* 0x000fe20000000000 */
[----:B0-----:R-:W-:Y:S01]  /*1320*/  SHF.L.U64.HI R3, R203, 0x1, R14 ;  /* 0x00000001cb037819 */ /* 0x001fe2000001020e */
[C---:B------:R-:W-:Y:S01]  /*1330*/  VIADD R216, R16.reuse, 0x60 ;  /* 0x0000006010d87836 */ /* 0x040fe20000000000 */
[----:B------:R-:W-:Y:S01]  /*1340*/  SHF.R.S32.HI R27, RZ, 0x1f, R27 ;  /* 0x0000001fff1b7819 */ /* 0x000fe2000001141b */
[C---:B------:R-:W-:Y:S01]  /*1350*/  VIADD R210, R16.reuse, 0x100 ;  /* 0x0000010010d27836 */ /* 0x040fe20000000000 */
[----:B------:R-:W-:Y:S01]  /*1360*/  SHF.R.S32.HI R25, RZ, 0x1f, R25 ;  /* 0x0000001fff197819 */ /* 0x000fe20000011419 */
[----:B------:R0:W-:Y:S01]  /*1370*/  STL [R1+0x10], R3 ;  /* 0x0000100301007387 */ /* 0x0001e20000100800 */
[C---:B------:R-:W-:Y:S01]  /*1380*/  VIADD R209, R16.reuse, 0x120 ;  /* 0x0000012010d17836 */ /* 0x040fe20000000000 */
[----:B------:R-:W-:Y:S01]  /*1390*/  SHF.R.S32.HI R24, RZ, 0x1f, R24 ;  /* 0x0000001fff187819 */ /* 0x000fe20000011418 */
[----:B-1----:R-:W-:Y:S01]  /*13a0*/  IMAD R4, R5, 0x2, R2 ;  /* 0x0000000205047824 */ /* 0x002fe200078e0202 */
[----:B------:R-:W-:Y:S01]  /*13b0*/  SHF.R.S32.HI R20, RZ, 0x1f, R20 ;  /* 0x0000001fff147819 */ /* 0x000fe20000011414 */
[C---:B------:R-:W-:Y:S01]  /*13c0*/  VIADD R208, R16.reuse, 0x140 ;  /* 0x0000014010d07836 */ /* 0x040fe20000000000 */
[----:B------:R-:W-:Y:S01]  /*13d0*/  SHF.R.S32.HI R18, RZ, 0x1f, R18 ;  /* 0x0000001fff127819 */ /* 0x000fe20000011412 */
[C---:B------:R-:W-:Y:S01]  /*13e0*/  VIADD R15, R197.reuse, 0xa0 ;  /* 0x000000a0c50f7836 */ /* 0x040fe20000000000 */
[----:B------:R-:W-:Y:S01]  /*13f0*/  STL [R1+0x4c], R4 ;  /* 0x00004c0401007387 */ /* 0x000fe20000100800 */
[----:B------:R-:W-:Y:S01]  /*1400*/  VIADD R12, R197, 0xb8 ;  /* 0x000000b8c50c7836 */ /* 0x000fe20000000000 */
[----:B------:R-:W-:Y:S01]  /*1410*/  SEL R201, R201, 0xffffffc0, !P2 ;  /* 0xffffffc0c9c97807 */ /* 0x000fe20005000000 */
[----:B------:R-:W-:Y:S01]  /*1420*/  VIADD R202, R199, 0x26800 ;  /* 0x00026800c7ca7836 */ /* 0x000fe20000000000 */
[----:B------:R1:W-:Y:S01]  /*1430*/  STL [R1+0x50], R0 ;  /* 0x0000500001007387 */ /* 0x0003e20000100800 */
[C---:B------:R-:W-:Y:S01]  /*1440*/  VIADD R8, R197.reuse, 0xd0 ;  /* 0x000000d0c5087836 */ /* 0x040fe20000000000 */
[----:B0-----:R-:W-:Y:S01]  /*1450*/  SHF.R.S32.HI R3, RZ, 0x1f, R197 ;  /* 0x0000001fff037819 */ /* 0x001fe200000114c5 */
[C---:B------:R-:W-:Y:S01]  /*1460*/  VIADD R5, R197.reuse, 0xe8 ;  /* 0x000000e8c5057836 */ /* 0x040fe20000000000 */
[----:B------:R-:W-:Y:S01]  /*1470*/  SHF.R.S32.HI R220, RZ, 0x1f, R217 ;  /* 0x0000001fffdc7819 */ /* 0x000fe200000114d9 */
[----:B------:R-:W-:Y:S01]  /*1480*/  VIADD R22, R16, 0x20 ;  /* 0x0000002010167836 */ /* 0x000fe20000000000 */
[----:B------:R-:W-:Y:S01]  /*1490*/  SHF.R.S32.HI R221, RZ, 0x1f, R216 ;  /* 0x0000001fffdd7819 */ /* 0x000fe200000114d8 */
[C---:B------:R-:W-:Y:S01]  /*14a0*/  VIADD R39, R197.reuse, 0x8 ;  /* 0x00000008c5277836 */ /* 0x040fe20000000000 */
[----:B------:R-:W-:Y:S01]  /*14b0*/  SHF.R.S32.HI R227, RZ, 0x1f, R210 ;  /* 0x0000001fffe37819 */ /* 0x000fe200000114d2 */
[C---:B------:R-:W-:Y:S01]  /*14c0*/  VIADD R37, R197.reuse, 0x18 ;  /* 0x00000018c5257836 */ /* 0x040fe20000000000 */
[----:B-1----:R-:W-:Y:S01]  /*14d0*/  SHF.R.S32.HI R0, RZ, 0x1f, R38 ;  /* 0x0000001fff007819 */ /* 0x002fe20000011426 */
        /* <DEDUP_REMOVED lines=27> */
[----:B------:R-:W-:Y:S01]  /*1690*/  SHF.L.U64.HI R220, R217, 0x1, R220 ;  /* 0x00000001d9dc7819 */ /* 0x000fe200000102dc */
[C---:B------:R-:W-:Y:S01]  /*16a0*/  VIADD R10, R197.reuse, 0xc8 ;  /* 0x000000c8c50a7836 */ /* 0x040fe20000000000 */
[----:B------:R-:W-:Y:S01]  /*16b0*/  SHF.L.U64.HI R221, R216, 0x1, R221 ;  /* 0x00000001d8dd7819 */ /* 0x000fe200000102dd */
[C---:B------:R-:W-:Y:S01]  /*16c0*/  VIADD R7, R197.reuse, 0xd8 ;  /* 0x000000d8c5077836 */ /* 0x040fe20000000000 */
[----:B------:R-:W-:Y:S01]  /*16d0*/  SHF.L.U64.HI R227, R210, 0x1, R227 ;  /* 0x00000001d2e37819 */ /* 0x000fe200000102e3 */
[----:B------:R-:W-:Y:S01]  /*16e0*/  VIADD R6, R197, 0xe0 ;  /* 0x000000e0c5067836 */ /* 0x000fe20000000000 */
[----:B------:R-:W-:Y:S01]  /*16f0*/  SHF.L.U64.HI R228, R209, 0x1, R228 ;  /* 0x00000001d1e47819 */ /* 0x000fe200000102e4 */
[C---:B------:R-:W-:Y:S01]  /*1700*/  VIADD R4, R197.reuse, 0xf0 ;  /* 0x000000f0c5047836 */ /* 0x040fe20000000000 */
[----:B------:R-:W-:Y:S01]  /*1710*/  SHF.L.U64.HI R229, R208, 0x1, R229 ;  /* 0x00000001d0e57819 */ /* 0x000fe200000102e5 */
[----:B------:R-:W-:Y:S01]  /*1720*/  VIADD R3, R197, 0xf8 ;  /* 0x000000f8c5037836 */ /* 0x000fe20000000000 */
[----:B------:R-:W-:Y:S01]  /*1730*/  SHF.R.S32.HI R39, RZ, 0x1f, R39 ;  /* 0x0000001fff277819 */ /* 0x000fe20000011427 */
[----:B------:R-:W-:Y:S01]  /*1740*/  VIADD R200, R199, 0x26820 ;  /* 0x00026820c7c87836 */ /* 0x000fe20000000000 */
[----:B------:R-:W-:Y:S01]  /*1750*/  SHF.R.S32.HI R37, RZ, 0x1f, R37 ;  /* 0x0000001fff257819 */ /* 0x000fe20000011425 */
[----:B------:R-:W-:Y:S01]  /*1760*/  IMAD.SHL.U32 R188, R188, 0x4, RZ ;  /* 0x00000004bcbc7824 */ /* 0x000fe200078e00ff */
[----:B------:R-:W-:Y:S01]  /*1770*/  SHF.R.S32.HI R36, RZ, 0x1f, R36 ;  /* 0x0000001fff247819 */ /* 0x000fe20000011424 */
[C---:B------:R-:W-:Y:S01]  /*1780*/  @P1 VIADD R200, R202.reuse, 0xffffffe0 ;  /* 0xffffffe0cac81836 */ /* 0x040fe20000000000 */
[----:B------:R-:W-:Y:S01]  /*1790*/  SHF.R.S32.HI R34, RZ, 0x1f, R34 ;  /* 0x0000001fff227819 */ /* 0x000fe20000011422 */
[----:B------:R-:W-:Y:S01]  /*17a0*/  IMAD.IADD R202, R202, 0x1, R201 ;  /* 0x00000001caca7824 */ /* 0x000fe200078e02c9 */
[----:B------:R-:W-:Y:S01]  /*17b0*/  SHF.R.S32.HI R33, RZ, 0x1f, R33 ;  /* 0x0000001fff217819 */ /* 0x000fe20000011421 */
[----:B------:R-:W-:Y:S01]  /*17c0*/  VIADD R194, R188, 0x10 ;  /* 0x00000010bcc27836 */ /* 0x000fe20000000000 */
[----:B------:R-:W-:Y:S01]  /*17d0*/  SHF.R.S32.HI R31, RZ, 0x1f, R31 ;  /* 0x0000001fff1f7819 */ /* 0x000fe2000001141f */
[----:B------:R-:W-:Y:S01]  /*17e0*/  IMAD.IADD R201, R201, 0x1, R200 ;  /* 0x00000001c9c97824 */ /* 0x000fe200078e02c8 */
        /* <DEDUP_REMOVED lines=14> */
[----:B------:R-:W-:-:S07]  /*18d0*/  SHF.R.S32.HI R0, RZ, 0x1f, R3 ;  /* 0x0000001fff007819 */ /* 0x000fce0000011403 */
.L_x_727:
[----:B012-4-:R-:W0:Y:S01]  /*18e0*/  LDC.64 R4, c[0x0][0xc88] ;  /* 0x00032200ff047b82 */ /* 0x017e220000000a00 */
[----:B------:R-:W-:Y:S01]  /*18f0*/  ULDC.64 UR4, c[0x0][0xa28] ;  /* 0x00028a0000047ab9 */ /* 0x000fe20000000a00 */
[----:B------:R-:W-:Y:S01]  /*1900*/  ULDC.64 UR8, c[0x0][0xa18] ;  /* 0x0002860000087ab9 */ /* 0x000fe20000000a00 */
[----:B------:R-:W-:Y:S01]  /*1910*/  ULDC.64 UR6, c[0x0][0xa08] ;  /* 0x0002820000067ab9 */ /* 0x000fe20000000a00 */
[----:B0-----:R-:W-:-:S05]  /*1920*/  IMAD.WIDE R4, R155, 0x4, R4 ;  /* 0x000000049b047825 */ /* 0x001fca00078e0204 */
[----:B-----5:R-:W2:Y:S01]  /*1930*/  LDG.E R26, desc[UR42][R4.64] ;  /* 0x0000002a041a7981 */ /* 0x020ea2000c1e1900 */
[----:B------:R-:W-:Y:S01]  /*1940*/  ISETP.NE.U32.AND P2, PT, RZ, UR4, PT ;  /* 0x00000004ff007c0c */ /* 0x000fe2000bf45070 */
[----:B---3--:R-:W-:Y:S01]  /*1950*/  IMAD.MOV.U32 R8, RZ, RZ, RZ ;  /* 0x000000ffff087224 */ /* 0x008fe200078e00ff */
[----:B------:R-:W-:Y:S01]  /*1960*/  ISETP.NE.U32.AND P1, PT, RZ, UR8, PT ;  /* 0x00000008ff007c0c */ /* 0x000fe2000bf25070 */
[----:B------:R-:W-:Y:S01]  /*1970*/  IMAD.MOV.U32 R24, RZ, RZ, RZ ;  /* 0x000000ffff187224 */ /* 0x000fe200078e00ff */
[----:B------:R-:W-:Y:S02]  /*1980*/  ISETP.NE.AND.EX P2, PT, RZ, UR5, PT, P2 ;  /* 0x00000005ff007c0c */ /* 0x000fe4000bf45320 */
[----:B------:R-:W-:Y:S02]  /*1990*/  ISETP.NE.AND.EX P1, PT, RZ, UR9, PT, P1 ;  /* 0x00000009ff007c0c */ /* 0x000fe4000bf25310 */
[----:B------:R-:W-:-:S04]  /*19a0*/  ISETP.NE.U32.AND P0, PT, RZ, UR6, PT ;  /* 0x00000006ff007c0c */ /* 0x000fc8000bf05070 */
[----:B------:R-:W-:Y:S02]  /*19b0*/  ISETP.NE.AND.EX P0, PT, RZ, UR7, PT, P0 ;  /* 0x00000007ff007c0c */ /* 0x000fe4000bf05300 */
[----:B--2---:R-:W-:Y:S01]  /*19c0*/  SHF.R.S32.HI R0, RZ, 0x1f, R26 ;  /* 0x0000001fff007819 */ /* 0x004fe2000001141a */
[C---:B------:R-:W-:Y:S02]  /*19d0*/  IMAD.SHL.U32 R28, R26.reuse, 0x4, RZ ;  /* 0x000000041a1c7824 */ /* 0x040fe400078e00ff */
[C---:B------:R-:W-:Y:S01]  /*19e0*/  @P2 LEA R6, P3, R26.reuse, UR4, 0x2 ;  /* 0x000000041a062c11 */ /* 0x040fe2000f8610ff */
[----:B------:R-:W-:Y:S01]  /*19f0*/  STL [R1+0x14], R26 ;  /* 0x0000141a01007387 */ /* 0x000fe20000100800 */
[C-C-:B------:R-:W-:Y:S02]  /*1a00*/  SHF.L.U64.HI R27, R26.reuse, 0x2, R0.reuse ;  /* 0x000000021a1b7819 */ /* 0x140fe40000010200 */
[----:B------:R-:W-:Y:S01]  /*1a10*/  @P2 LEA.HI.X R7, R26, UR5, R0, 0x2, P3 ;  /* 0x000000051a072c11 */ /* 0x000fe200098f1400 */
[----:B------:R-:W-:Y:S01]  /*1a20*/  ULDC UR4, c[0x0][0x288] ;  /* 0x0000a20000047ab9 */ /* 0x000fe20000000800 */
[C---:B------:R-:W-:Y:S01]  /*1a30*/  IADD3 R4, P4, R28.reuse, UR6, RZ ;  /* 0x000000061c047c10 */ /* 0x040fe2000ff9e0ff */
[----:B------:R0:W-:Y:S04]  /*1a40*/  STL [R1+0x40], R0 ;  /* 0x0000400001007387 */ /* 0x0001e80000100800 */
[----:B------:R1:W5:Y:S01]  /*1a50*/  @P2 LDG.E R8, desc[UR42][R6.64] ;  /* 0x0000002a06082981 */ /* 0x000362000c1e1900 */
[----:B------:R-:W-:Y:S01]  /*1a60*/  IMAD.U32 R152, RZ, RZ, UR4 ;  /* 0x00000004ff987e24 */ /* 0x000fe2000f8e00ff */
[----:B------:R-:W-:Y:S01]  /*1a70*/  IADD3.X R5, R27, UR7, RZ, P4, !PT ;  /* 0x000000071b057c10 */ /* 0x000fe2000a7fe4ff */
[----:B------:R-:W-:Y:S01]  /*1a80*/  ULDC.64 UR4, c[0x0][0x418] ;  /* 0x0001060000047ab9 */ /* 0x000fe20000000a00 */
[----:B------:R2:W-:Y:S04]  /*1a90*/  STL [R1+0x1c], R28 ;  /* 0x00001c1c01007387 */ /* 0x0005e80000100800 */
[----:B------:R2:W5:Y:S01]  /*1aa0*/  @P0 LDG.E R24, desc[UR42][R4.64] ;  /* 0x0000002a04180981 */ /* 0x000562000c1e1900 */
[----:B-1----:R-:W-:-:S03]  /*1ab0*/  @P1 IADD3 R6, P2, R28, UR8, RZ ;  /* 0x000000081c061c10 */ /* 0x002fc6000ff5e0ff */
[----:B------:R2:W-:Y:S01]  /*1ac0*/  STL [R1+0x20], R27 ;  /* 0x0000201b01007387 */ /* 0x0005e20000100800 */
[----:B------:R-:W-:Y:S01]  /*1ad0*/  @P1 IADD3.X R7, R27, UR9, RZ, P2, !PT ;  /* 0x000000091b071c10 */ /* 0x000fe200097fe4ff */
[----:B------:R-:W-:Y:S02]  /*1ae0*/  UISETP.NE.U32.AND UP0, UPT, UR4, URZ, UPT ;  /* 0x0000003f0400728c */ /* 0x000fe4000bf05070 */
[----:B------:R2:W-:Y:S01]  /*1af0*/  STL [R1+0x24], R153 ;  /* 0x0000249901007387 */ /* 0x0005e20000100800 */
[----:B------:R-:W-:Y:S01]  /*1b00*/  ULDC.64 UR8, c[0x0][0xa20] ;  /* 0x0002880000087ab9 */ /* 0x000fe20000000a00 */
[----:B------:R-:W-:Y:S02]  /*1b10*/  ULDC UR4, c[0x0][0x424] ;  /* 0x0001090000047ab9 */ /* 0x000fe40000000800 */
[----:B------:R2:W5:Y:S01]  /*1b20*/  @P1 LDG.E R152, desc[UR42][R6.64] ;  /* 0x0000002a06981981 */ /* 0x000562000c1e1900 */
[----:B------:R-:W-:Y:S01]  /*1b30*/  UISETP.NE.AND.EX UP0, UPT, UR5, URZ, UPT, UP0 ;  /* 0x0000003f0500728c */ /* 0x000fe2000bf05300 */
[----:B------:R-:W-:-:S02]  /*1b40*/  LOP3.LUT R3, R154, 0xff000000, RZ, 0xc0, !PT ;  /* 0xff0000009a037812 */ /* 0x000fc400078ec0ff */
[----:B------:R-:W-:Y:S01]  /*1b50*/  ISETP.NE.U32.AND P2, PT, RZ, UR8, PT ;  /* 0x00000008ff007c0c */ /* 0x000fe2000bf45070 */
[----:B------:R-:W-:Y:S01]  /*1b60*/  USEL UR4, UR4, 0x1, UP0 ;  /* 0x0000000104047887 */ /* 0x000fe20008000000 */
[----:B------:R-:W-:Y:S01]  /*1b70*/  ULDC UR5, c[0x0][0x2f0] ;  /* 0x0000bc0000057ab9 */ /* 0x000fe20000000800 */
[----:B0-----:R-:W-:Y:S02]  /*1b80*/  LOP3.LUT R0, R154, 0xff0000, RZ, 0xc0, !PT ;  /* 0x00ff00009a007812 */ /* 0x001fe400078ec0ff */
[----:B------:R-:W-:Y:S01]  /*1b90*/  UIMAD UR4, UR4, UR5, URZ ;  /* 0x00000005040472a4 */ /* 0x000fe2000f8e023f */
[----:B------:R-:W-:Y:S02]  /*1ba0*/  SHF.R.U32.HI R3, RZ, 0x8, R3 ;  /* 0x00000008ff037819 */ /* 0x000fe40000011603 */
[----:B------:R-:W-:Y:S01]  /*1bb0*/  ISETP.NE.AND.EX P2, PT, RZ, UR9, PT, P2 ;  /* 0x00000009ff007c0c */ /* 0x000fe2000bf45320 */
[----:B------:R-:W-:Y:S01]  /*1bc0*/  ULDC UR5, c[0x0][0x348] ;  /* 0x0000d20000057ab9 */ /* 0x000fe20000000800 */
[----:B------:R-:W-:-:S02]  /*1bd0*/  LEA.HI R9, R0, R3, RZ, 0x10 ;  /* 0x0000000300097211 */ /* 0x000fc400078f80ff */
[----:B------:R-:W-:Y:S01]  /*1be0*/  LOP3.LUT R184, R154, 0xffff, RZ, 0xc0, !PT ;  /* 0x0000ffff9ab87812 */ /* 0x000fe200078ec0ff */
[----:B--2---:R-:W-:Y:S08]  /*1bf0*/  @P1 BRA `(.L_x_591) ;  /* 0x0000000000241947 */ /* 0x004ff00003800000 */
[----:B------:R-:W-:Y:S02]  /*1c00*/  ULDC.64 UR6, c[0x0][0xa00] ;  /* 0x0002800000067ab9 */ /* 0x000fe40000000a00 */
[----:B------:R-:W-:-:S04]  /*1c10*/  ISETP.NE.U32.AND P1, PT, RZ, UR6, PT ;  /* 0x00000006ff007c0c */ /* 0x000fc8000bf25070 */
[----:B------:R-:W-:-:S13]  /*1c20*/  ISETP.NE.AND.EX P1, PT, RZ, UR7, PT, P1 ;  /* 0x00000007ff007c0c */ /* 0x000fda000bf25310 */
[----:B------:R-:W-:Y:S05]  /*1c30*/  @!P1 BRA `(.L_x_591) ;  /* 0x0000000000149947 */ /* 0x000fea0003800000 */
[----:B------:R-:W0:Y:S02]  /*1c40*/  LDC.64 R6, c[0x0][0xa00] ;  /* 0x00028000ff067b82 */ /* 0x000e240000000a00 */
[----:B0-----:R-:W-:-:S05]  /*1c50*/  IMAD.WIDE R6, R26, 0x4, R6 ;  /* 0x000000041a067825 */ /* 0x001fca00078e0206 */
[----:B-----5:R-:W2:Y:S04]  /*1c60*/  LDG.E R152, desc[UR42][R6.64] ;  /* 0x0000002a06987981 */ /* 0x020ea8000c1e1900 */
[----:B------:R-:W2:Y:S02]  /*1c70*/  LDG.E R3, desc[UR42][R6.64+0x4] ;  /* 0x0000042a06037981 */ /* 0x000ea4000c1e1900 */
[----:B--2---:R-:W-:-:S07]  /*1c80*/  IMAD.IADD R152, R3, 0x1, -R152 ;  /* 0x0000000103987824 */ /* 0x004fce00078e0a98 */
.L_x_591:
[----:B------:R-:W-:Y:S02]  /*1c90*/  IMAD.U32 R36, RZ, RZ, UR5 ;  /* 0x00000005ff247e24 */ /* 0x000fe4000f8e00ff */
[----:B------:R-:W-:Y:S01]  /*1ca0*/  IMAD.U32 R25, RZ, RZ, UR4 ;  /* 0x00000004ff197e24 */ /* 0x000fe2000f8e00ff */
[----:B------:R-:W-:Y:S06]  /*1cb0*/  @!P2 BRA `(.L_x_592) ;  /* 0x000000000010a947 */ /* 0x000fec0003800000 */
[----:B------:R-:W-:-:S04]  /*1cc0*/  IADD3 R4, P0, R28, UR8, RZ ;  /* 0x000000081c047c10 */ /* 0x000fc8000ff1e0ff */
[----:B------:R-:W-:-:S05]  /*1cd0*/  IADD3.X R5, R27, UR9, RZ, P0, !PT ;  /* 0x000000091b057c10 */ /* 0x000fca00087fe4ff */
[----:B------:R0:W5:Y:S01]  /*1ce0*/  LDG.E R25, desc[UR42][R4.64] ;  /* 0x0000002a04197981 */ /* 0x000162000c1e1900 */
[----:B------:R-:W-:Y:S05]  /*1cf0*/  BRA `(.L_x_593) ;  /* 0x0000000000107947 */ /* 0x000fea0003800000 */
.L_x_592:
[----:B------:R-:W-:Y:S05]  /*1d00*/  @!P0 BRA `(.L_x_593) ;  /* 0x00000000000c8947 */ /* 0x000fea0003800000 */
[----:B------:R-:W2:Y:S04]  /*1d10*/  LDG.E R0, desc[UR42][R4.64] ;  /* 0x0000002a04007981 */ /* 0x000ea8000c1e1900 */
[----:B------:R-:W2:Y:S02]  /*1d20*/  LDG.E R25, desc[UR42][R4.64+0x4] ;  /* 0x0000042a04197981 */ /* 0x000ea4000c1e1900 */
[----:B--2---:R-:W-:-:S07]  /*1d30*/  IMAD.IADD R25, R25, 0x1, -R0 ;  /* 0x0000000119197824 */ /* 0x004fce00078e0a00 */
.L_x_593:
[----:B------:R-:W-:Y:S02]  /*1d40*/  ULDC.64 UR4, c[0x0][0xa10] ;  /* 0x0002840000047ab9 */ /* 0x000fe40000000a00 */
[----:B------:R-:W-:-:S04]  /*1d50*/  ISETP.NE.U32.AND P0, PT, RZ, UR4, PT ;  /* 0x00000004ff007c0c */ /* 0x000fc8000bf05070 */
[----:B------:R-:W-:Y:S01]  /*1d60*/  ISETP.NE.AND.EX P0, PT, RZ, UR5, PT, P0 ;  /* 0x00000005ff007c0c */ /* 0x000fe2000bf05300 */
[----:B------:R-:W-:Y:S02]  /*1d70*/  ULDC.64 UR4, c[0x0][0xa30] ;  /* 0x00028c0000047ab9 */ /* 0x000fe40000000a00 */
[----:B------:R-:W-:-:S10]  /*1d80*/  ISETP.NE.U32.AND P1, PT, RZ, UR4, PT ;  /* 0x00000004ff007c0c */ /* 0x000fd4000bf25070 */
[----:B0-----:R-:W0:Y:S01]  /*1d90*/  @P0 LDC.64 R4, c[0x0][0xa10] ;  /* 0x00028400ff040b82 */ /* 0x001e220000000a00 */
[----:B------:R-:W-:Y:S01]  /*1da0*/  ISETP.NE.AND.EX P1, PT, RZ, UR5, PT, P1 ;  /* 0x00000005ff007c0c */ /* 0x000fe2000bf25310 */
[----:B0-----:R-:W-:-:S05]  /*1db0*/  @P0 IMAD.WIDE R4, R26, 0x4, R4 ;  /* 0x000000041a040825 */ /* 0x001fca00078e0204 */
[----:B------:R-:W2:Y:S04]  /*1dc0*/  @P0 LDG.E R0, desc[UR42][R4.64] ;  /* 0x0000002a04000981 */ /* 0x000ea8000c1e1900 */
[----:B------:R0:W2:Y:S01]  /*1dd0*/  @P0 LDG.E R3, desc[UR42][R4.64+0x4] ;  /* 0x0000042a04030981 */ /* 0x0000a2000c1e1900 */
[----:B-----5:R-:W-:Y:S02]  /*1de0*/  IMAD.MOV.U32 R154, RZ, RZ, R25 ;  /* 0x000000ffff9a7224 */ /* 0x020fe400078e0019 */
[----:B0-----:R-:W-:-:S04]  /*1df0*/  @P1 IADD3 R4, P2, R28, UR4, RZ ;  /* 0x000000041c041c10 */ /* 0x001fc8000ff5e0ff */
[----:B------:R-:W-:-:S05]  /*1e00*/  @P1 IADD3.X R5, R27, UR5, RZ, P2, !PT ;  /* 0x000000051b051c10 */ /* 0x000fca00097fe4ff */
[----:B------:R0:W5:Y:S01]  /*1e10*/  @P1 LDG.E R154, desc[UR42][R4.64] ;  /* 0x0000002a049a1981 */ /* 0x000162000c1e1900 */
[----:B------:R-:W-:Y:S01]  /*1e20*/  LOP3.LUT R12, R9, 0xff, RZ, 0xc0, !PT ;  /* 0x000000ff090c7812 */ /* 0x000fe200078ec0ff */
[----:B------:R-:W-:Y:S01]  /*1e30*/  IMAD.IADD R11, R25, 0x1, -R8 ;  /* 0x00000001190b7824 */ /* 0x000fe200078e0a08 */
[----:B------:R-:W-:Y:S01]  /*1e40*/  SHF.R.U32.HI R6, RZ, 0x10, R9 ;  /* 0x00000010ff067819 */ /* 0x000fe20000011609 */
[----:B------:R-:W-:Y:S01]  /*1e50*/  BSSY B0, `(.L_x_594) ;  /* 0x000002b000007945 */ /* 0x000fe20003800000 */
[----:B------:R-:W-:Y:S01]  /*1e60*/  LOP3.LUT R18, R18, 0xfffffffb, RZ, 0xc0, !PT ;  /* 0xfffffffb12127812 */ /* 0x000fe200078ec0ff */
[----:B------:R0:W-:Y:S01]  /*1e70*/  STL [R1+0x38], R12 ;  /* 0x0000380c01007387 */ /* 0x0001e20000100800 */
[----:B------:R-:W-:-:S03]  /*1e80*/  IMAD.MOV.U32 R7, RZ, RZ, RZ ;  /* 0x000000ffff077224 */ /* 0x000fc600078e00ff */
[----:B------:R0:W-:Y:S01]  /*1e90*/  STL [R1+0x18], R6 ;  /* 0x0000180601007387 */ /* 0x0001e20000100800 */
[----:B--2---:R-:W-:-:S04]  /*1ea0*/  @P0 IMAD.IADD R36, R3, 0x1, -R0 ;  /* 0x0000000103240824 */ /* 0x004fc800078e0a00 */
[----:B------:R-:W-:-:S04]  /*1eb0*/  IMAD.IADD R155, R11, 0x1, R36 ;  /* 0x000000010b9b7824 */ /* 0x000fc800078e0224 */
[C---:B------:R-:W-:Y:S01]  /*1ec0*/  VIADD R0, R155.reuse, 0x3f ;  /* 0x0000003f9b007836 */ /* 0x040fe20000000000 */
[----:B------:R-:W-:-:S04]  /*1ed0*/  ISETP.GE.AND P3, PT, R155, 0x1, PT ;  /* 0x000000019b00780c */ /* 0x000fc80003f66270 */
[----:B------:R-:W-:-:S04]  /*1ee0*/  SHF.R.S32.HI R3, RZ, 0x1f, R0 ;  /* 0x0000001fff037819 */ /* 0x000fc80000011400 */
[----:B------:R-:W-:-:S04]  /*1ef0*/  LEA.HI R3, R3, R0, RZ, 0x6 ;  /* 0x0000000003037211 */ /* 0x000fc800078f30ff */
[----:B------:R-:W-:Y:S02]  /*1f00*/  SHF.R.S32.HI R168, RZ, 0x6, R3 ;  /* 0x00000006ffa87819 */ /* 0x000fe40000011403 */
[----:B------:R-:W-:Y:S01]  /*1f10*/  @P3 LOP3.LUT R18, R18, 0x4, RZ, 0xfc, !PT ;  /* 0x0000000412123812 */ /* 0x000fe200078efcff */
[----:B0-----:R-:W-:Y:S06]  /*1f20*/  @!P3 BRA `(.L_x_595) ;  /* 0x000000000074b947 */ /* 0x001fec0003800000 */
[----:B------:R-:W-:Y:S01]  /*1f30*/  ISETP.NE.AND P0, PT, R6, RZ, PT ;  /* 0x000000ff0600720c */ /* 0x000fe20003f05270 */
[----:B------:R-:W-:-:S03]  /*1f40*/  ULDC UR4, c[0x0][0x9f0] ;  /* 0x00027c0000047ab9 */ /* 0x000fc60000000800 */
[----:B------:R-:W-:-:S04]  /*1f50*/  SEL R9, R6, UR4, P0 ;  /* 0x0000000406097c07 */ /* 0x000fc80008000000 */
[-C--:B------:R-:W-:Y:S02]  /*1f60*/  IABS R6, R9.reuse ;  /* 0x0000000900067213 */ /* 0x080fe40000000000 */
[----:B------:R-:W-:Y:S02]  /*1f70*/  IADD3 R0, R168, -0x1, R9 ;  /* 0xffffffffa8007810 */ /* 0x000fe40007ffe009 */
[----:B------:R-:W0:Y:S01]  /*1f80*/  I2F.RP R3, R6 ;  /* 0x0000000600037306 */ /* 0x000e220000209400 */
[-C--:B------:R-:W-:Y:S02]  /*1f90*/  IABS R10, R9.reuse ;  /* 0x00000009000a7213 */ /* 0x080fe40000000000 */
[----:B------:R-:W-:Y:S02]  /*1fa0*/  IABS R8, R0 ;  /* 0x0000000000087213 */ /* 0x000fe40000000000 */
[----:B------:R-:W-:-:S04]  /*1fb0*/  LOP3.LUT R0, R0, R9, RZ, 0x3c, !PT ;  /* 0x0000000900007212 */ /* 0x000fc800078e3cff */
[----:B------:R-:W-:Y:S01]  /*1fc0*/  ISETP.GE.AND P2, PT, R0, RZ, PT ;  /* 0x000000ff0000720c */ /* 0x000fe20003f46270 */
[----:B0-----:R-:W0:Y:S02]  /*1fd0*/  MUFU.RCP R3, R3 ;  /* 0x0000000300037308 */ /* 0x001e240000001000 */
[----:B0-----:R-:W-:Y:S02]  /*1fe0*/  VIADD R4, R3, 0xffffffe ;  /* 0x0ffffffe03047836 */ /* 0x001fe40000000000 */
[----:B------:R-:W-:-:S04]  /*1ff0*/  IMAD.MOV R3, RZ, RZ, -R10 ;  /* 0x000000ffff037224 */ /* 0x000fc800078e0a0a */
[----:B------:R0:W1:Y:S02]  /*2000*/  F2I.FTZ.U32.TRUNC.NTZ R5, R4 ;  /* 0x0000000400057305 */ /* 0x000064000021f000 */
[----:B0-----:R-:W-:Y:S02]  /*2010*/  IMAD.MOV.U32 R4, RZ, RZ, RZ ;  /* 0x000000ffff047224 */ /* 0x001fe400078e00ff */
[----:B-1----:R-:W-:-:S04]  /*2020*/  IMAD.MOV R7, RZ, RZ, -R5 ;  /* 0x000000ffff077224 */ /* 0x002fc800078e0a05 */
[----:B------:R-:W-:-:S04]  /*2030*/  IMAD R7, R7, R6, RZ ;  /* 0x0000000607077224 */ /* 0x000fc800078e02ff */
[----:B------:R-:W-:-:S06]  /*2040*/  IMAD.HI.U32 R5, R5, R7, R4 ;  /* 0x0000000705057227 */ /* 0x000fcc00078e0004 */
[----:B------:R-:W-:-:S04]  /*2050*/  IMAD.HI.U32 R5, R5, R8, RZ ;  /* 0x0000000805057227 */ /* 0x000fc800078e00ff */
[----:B------:R-:W-:-:S05]  /*2060*/  IMAD R3, R5, R3, R8 ;  /* 0x0000000305037224 */ /* 0x000fca00078e0208 */
[----:B------:R-:W-:-:S13]  /*2070*/  ISETP.GT.U32.AND P1, PT, R6, R3, PT ;  /* 0x000000030600720c */ /* 0x000fda0003f24070 */
[----:B------:R-:W-:Y:S02]  /*2080*/  @!P1 IMAD.IADD R3, R3, 0x1, -R6 ;  /* 0x0000000103039824 */ /* 0x000fe400078e0a06 */
[----:B------:R-:W-:Y:S01]  /*2090*/  @!P1 VIADD R5, R5, 0x1 ;  /* 0x0000000105059836 */ /* 0x000fe20000000000 */
[----:B------:R-:W-:Y:S02]  /*20a0*/  ISETP.NE.AND P1, PT, R9, RZ, PT ;  /* 0x000000ff0900720c */ /* 0x000fe40003f25270 */
[----:B------:R-:W-:-:S13]  /*20b0*/  ISETP.GE.U32.AND P0, PT, R3, R6, PT ;  /* 0x000000060300720c */ /* 0x000fda0003f06070 */
[----:B------:R-:W-:-:S04]  /*20c0*/  @P0 VIADD R5, R5, 0x1 ;  /* 0x0000000105050836 */ /* 0x000fc80000000000 */
[----:B------:R-:W-:Y:S01]  /*20d0*/  @!P2 IMAD.MOV R5, RZ, RZ, -R5 ;  /* 0x000000ffff05a224 */ /* 0x000fe200078e0a05 */
[----:B------:R-:W-:-:S05]  /*20e0*/  @!P1 LOP3.LUT R5, RZ, R9, RZ, 0x33, !PT ;  /* 0x00000009ff059212 */ /* 0x000fca00078e33ff */
[----:B------:R-:W-:-:S07]  /*20f0*/  IMAD.MOV.U32 R7, RZ, RZ, R5 ;  /* 0x000000ffff077224 */ /* 0x000fce00078e0005 */
.L_x_595:
[----:B------:R-:W-:Y:S05]  /*2100*/  BSYNC B0 ;  /* 0x0000000000007941 */ /* 0x000fea0003800000 */
.L_x_594:
[----:B------:R-:W-:Y:S01]  /*2110*/  IMAD R0, R12, R7, RZ ;  /* 0x000000070c007224 */ /* 0x000fe200078e02ff */
[----:B------:R-:W-:-:S04]  /*2120*/  PLOP3.LUT P2, PT, PT, PT, PT, 0x80, 0x0 ;  /* 0x000000000000781c */ /* 0x000fc80003f4f070 */
[C---:B------:R-:W-:Y:S01]  /*2130*/  VIADDMNMX R7, R0.reuse, R7, R168, PT ;  /* 0x0000000700077246 */ /* 0x040fe200038001a8 */
[----:B------:R-:W-:-:S04]  /*2140*/  IMAD R0, R0, 0x40, -R11 ;  /* 0x0000004000007824 */ /* 0x000fc800078e0a0b */
[----:B------:R-:W-:Y:S01]  /*2150*/  IMAD R7, R7, 0x40, -R11 ;  /* 0x0000004007077824 */ /* 0x000fe200078e0a0b */
[----:B------:R-:W-:-:S04]  /*2160*/  VIMNMX R0, RZ, R0, !PT ;  /* 0x00000000ff007248 */ /* 0x000fc80007fe0100 */
[----:B------:R-:W-:Y:S02]  /*2170*/  VIMNMX R7, R7, R36, PT ;  /* 0x0000002407077248 */ /* 0x000fe40003fe0100 */
[----:B------:R-:W-:Y:S02]  /*2180*/  SHF.R.U32.HI R35, RZ, 0x6, R0 ;  /* 0x00000006ff237819 */ /* 0x000fe40000011600 */
[----:B------:R-:W-:-:S03]  /*2190*/  ISETP.GT.AND P0, PT, R7, R0, PT ;  /* 0x000000000700720c */ /* 0x000fc60003f04270 */
[----:B------:R-:W-:-:S10]  /*21a0*/  IMAD.MOV.U32 R34, RZ, RZ, R35 ;  /* 0x000000ffff227224 */ /* 0x000fd400078e0023 */
[----:B------:R-:W-:-:S05]  /*21b0*/  @P0 VIADD R3, R7, 0x3f ;  /* 0x0000003f07030836 */ /* 0x000fca0000000000 */
[----:B------:R-:W-:-:S04]  /*21c0*/  @P0 SHF.R.S32.HI R0, RZ, 0x1f, R3 ;  /* 0x0000001fff000819 */ /* 0x000fc80000011403 */
[----:B------:R-:W-:-:S04]  /*21d0*/  @P0 LEA.HI R0, R0, R3, RZ, 0x6 ;  /* 0x0000000300000211 */ /* 0x000fc800078f30ff */
[----:B------:R-:W-:-:S04]  /*21e0*/  @P0 SHF.R.S32.HI R34, RZ, 0x6, R0 ;  /* 0x00000006ff220819 */ /* 0x000fc80000011400 */
[----:B------:R-:W-:-:S13]  /*21f0*/  ISETP.GT.AND P0, PT, R34, R35, PT ;  /* 0x000000232200720c */ /* 0x000fda0003f04270 */
[----:B------:R-:W-:Y:S05]  /*2200*/  @!P0 BRA `(.L_x_596) ;  /* 0x0000002c00d08947 */ /* 0x000fea0003800000 */
[----:B------:R-:W-:Y:S01]  /*2210*/  VIADD R0, R2, 0x22400 ;  /* 0x0002240002007836 */ /* 0x000fe20000000000 */
[----:B------:R-:W-:Y:S04]  /*2220*/  BSSY B6, `(.L_x_597) ;  /* 0x0000013000067945 */ /* 0x000fe80003800000 */
[----:B------:R-:W-:-:S13]  /*2230*/  LOP3.LUT P0, RZ, R0, 0x3ff, RZ, 0xc0, !PT ;  /* 0x000003ff00ff7812 */ /* 0x000fda000780c0ff */
[----:B------:R-:W-:Y:S05]  /*2240*/  @!P0 BRA `(.L_x_598) ;  /* 0x0000000000408947 */ /* 0x000fea0003800000 */
[----:B------:R-:W-:Y:S01]  /*2250*/  MOV R14, 0x0 ;  /* 0x00000000000e7802 */ /* 0x000fe20000000f00 */
[----:B------:R-:W-:Y:S01]  /*2260*/  ULDC.64 UR4, c[0x4][0x90] ;  /* 0x0100240000047ab9 */ /* 0x000fe20000000a00 */
[----:B------:R-:W-:Y:S01]  /*2270*/  ULDC.64 UR6, c[0x4][0x30] ;  /* 0x01000c0000067ab9 */ /* 0x000fe20000000a00 */
[----:B------:R-:W-:Y:S02]  /*2280*/  IMAD.U32 R4, RZ, RZ, UR4 ;  /* 0x00000004ff047e24 */ /* 0x000fe4000f8e00ff */
        /* <DEDUP_REMOVED lines=11> */
[----:B0----5:R-:W-:Y:S05]  /*2340*/  CALL.ABS.NOINC R14 ;  /* 0x000000000e007343 */ /* 0x021fea0003c00000 */
.L_x_598:
[----:B------:R-:W-:Y:S05]  /*2350*/  BSYNC B6 ;  /* 0x0000000000067941 */ /* 0x000fea0003800000 */
.L_x_597:
        /* <DEDUP_REMOVED lines=20> */
.L_x_600:
[----:B------:R-:W-:Y:S05]  /*24a0*/  BSYNC B6 ;  /* 0x0000000000067941 */ /* 0x000fea0003800000 */
.L_x_599:
[----:B------:R-:W-:Y:S01]  /*24b0*/  ULDC.64 UR4, c[0x0][0x9f8] ;  /* 0x00027e0000047ab9 */ /* 0x000fe20000000a00 */
[----:B------:R-:W-:Y:S01]  /*24c0*/  IMAD.MOV.U32 R0, RZ, RZ, R26 ;  /* 0x000000ffff007224 */ /* 0x000fe200078e001a */
[----:B------:R-:W-:Y:S01]  /*24d0*/  ISETP.NE.U32.AND P0, PT, RZ, UR4, PT ;  /* 0x00000004ff007c0c */ /* 0x000fe2000bf05070 */
[----:B------:R-:W0:Y:S01]  /*24e0*/  S2R R3, SR_TID.X ;  /* 0x0000000000037919 */ /* 0x000e220000002100 */
[----:B------:R-:W1:Y:S02]  /*24f0*/  LDC.64 R6, c[0x0][0x3f8] ;  /* 0x0000fe00ff067b82 */ /* 0x000e640000000a00 */
[----:B------:R-:W-:-:S06]  /*2500*/  ISETP.NE.AND.EX P0, PT, RZ, UR5, PT, P0 ;  /* 0x00000005ff007c0c */ /* 0x000fcc000bf05300 */
[----:B------:R-:W2:Y:S07]  /*2510*/  LDC R45, c[0x0][0x3f4] ;  /* 0x0000fd00ff2d7b82 */ /* 0x000eae0000000800 */
[----:B------:R-:W-:Y:S02]  /*2520*/  @P0 IADD3 R4, P1, R28, UR4, RZ ;  /* 0x000000041c040c10 */ /* 0x000fe4000ff3e0ff */
[----:B------:R-:W-:Y:S02]  /*2530*/  SHF.R.S32.HI R9, RZ, 0x1f, R186 ;  /* 0x0000001fff097819 */ /* 0x000fe400000114ba */
[----:B------:R-:W-:Y:S01]  /*2540*/  SHF.R.S32.HI R189, RZ, 0x1f, R188 ;  /* 0x0000001fffbd7819 */ /* 0x000fe200000114bc */
[----:B------:R-:W3:Y:S01]  /*2550*/  S2R R44, SR_TID.X ;  /* 0x00000000002c7919 */ /* 0x000ee20000002100 */
[----:B------:R-:W-:Y:S01]  /*2560*/  @P0 IADD3.X R5, R27, UR5, RZ, P1, !PT ;  /* 0x000000051b050c10 */ /* 0x000fe20008ffe4ff */
[----:B------:R-:W-:Y:S01]  /*2570*/  IMAD.SHL.U32 R40, R191, 0x40, RZ ;  /* 0x00000040bf287824 */ /* 0x000fe200078e00ff */
[----:B------:R-:W-:-:S03]  /*2580*/  ULDC UR4, c[0x0][0x2f4] ;  /* 0x0000bd0000047ab9 */ /* 0x000fc60000000800 */
[----:B------:R4:W3:Y:S01]  /*2590*/  @P0 LDG.E R0, desc[UR42][R4.64] ;  /* 0x0000002a04000981 */ /* 0x0008e2000c1e1900 */
[-C--:B-1----:R-:W-:Y:S01]  /*25a0*/  IMAD.WIDE.U32 R20, R186, R6.reuse, R188 ;  /* 0x00000006ba147225 */ /* 0x082fe200078e00bc */
[----:B------:R-:W-:Y:S02]  /*25b0*/  LOP3.LUT R40, R40, 0x1c0, RZ, 0xc0, !PT ;  /* 0x000001c028287812 */ /* 0x000fe400078ec0ff */
[----:B------:R-:W-:Y:S01]  /*25c0*/  ISETP.GE.AND P1, PT, R22, UR4, PT ;  /* 0x0000000416007c0c */ /* 0x000fe2000bf26270 */
[----:B0-----:R-:W-:Y:S01]  /*25d0*/  VIADD R8, R3, 0xffffff80 ;  /* 0xffffff8003087836 */ /* 0x001fe20000000000 */
[----:B--2---:R-:W-:Y:S01]  /*25e0*/  ISETP.GE.AND P2, PT, R16, R45, PT ;  /* 0x0000002d1000720c */ /* 0x004fe20003f46270 */
[-C--:B------:R-:W-:Y:S01]  /*25f0*/  IMAD R3, R9, R6.reuse, RZ ;  /* 0x0000000609037224 */ /* 0x080fe200078e02ff */
[----:B------:R-:W-:Y:S01]  /*2600*/  SHF.R.U32.HI R42, RZ, 0x3, R40 ;  /* 0x00000003ff2a7819 */ /* 0x000fe20000011628 */
[----:B------:R-:W-:Y:S01]  /*2610*/  IMAD.WIDE.U32 R28, R186, R6, R16 ;  /* 0x00000006ba1c7225 */ /* 0x000fe200078e0010 */
[----:B----4-:R-:W0:Y:S01]  /*2620*/  LDC.64 R4, c[0x0][0x408] ;  /* 0x00010200ff047b82 */ /* 0x010e220000000a00 */
[----:B------:R-:W-:-:S02]  /*2630*/  SHF.R.S32.HI R13, RZ, 0x1f, R8 ;  /* 0x0000001fff0d7819 */ /* 0x000fc40000011408 */
[----:B------:R-:W-:Y:S01]  /*2640*/  IMAD R11, R186, R7, R3 ;  /* 0x00000007ba0b7224 */ /* 0x000fe200078e0203 */
[----:B------:R-:W-:Y:S01]  /*2650*/  LOP3.LUT R18, R18, 0xfffffffe, RZ, 0xc0, !PT ;  /* 0xfffffffe12127812 */ /* 0x000fe200078ec0ff */
[----:B------:R-:W-:Y:S01]  /*2660*/  IMAD.IADD R3, R24, 0x1, R25 ;  /* 0x0000000118037824 */ /* 0x000fe200078e0219 */
[----:B------:R-:W-:Y:S01]  /*2670*/  LEA.HI R13, R13, R8, RZ, 0x2 ;  /* 0x000000080d0d7211 */ /* 0x000fe200078f10ff */
[----:B------:R-:W-:Y:S01]  /*2680*/  IMAD.IADD R21, R21, 0x1, R11 ;  /* 0x0000000115157824 */ /* 0x000fe200078e020b */
[----:B------:R-:W-:Y:S01]  /*2690*/  SHF.L.U64.HI R38, R6, 0x6, R7 ;  /* 0x0000000606267819 */ /* 0x000fe20000010207 */
[----:B------:R-:W-:Y:S01]  /*26a0*/  IMAD.IADD R29, R11, 0x1, R29 ;  /* 0x000000010b1d7824 */ /* 0x000fe200078e021d */
[----:B------:R-:W-:Y:S01]  /*26b0*/  LOP3.LUT R13, R13, 0xfffffffc, RZ, 0xc0, !PT ;  /* 0xfffffffc0d0d7812 */ /* 0x000fe200078ec0ff */
[-C--:B-----5:R-:W-:Y:S01]  /*26c0*/  IMAD.WIDE.U32 R20, R154, R6.reuse, R20 ;  /* 0x000000069a147225 */ /* 0x0a0fe200078e0014 */
[----:B------:R-:W-:Y:S02]  /*26d0*/  SHF.R.S32.HI R11, RZ, 0x1f, R154 ;  /* 0x0000001fff0b7819 */ /* 0x000fe4000001149a */
[----:B------:R-:W-:Y:S01]  /*26e0*/  @P2 LOP3.LUT R18, R18, 0x1, RZ, 0xfc, !PT ;  /* 0x0000000112122812 */ /* 0x000fe200078efcff */
[----:B------:R-:W-:Y:S01]  /*26f0*/  IMAD.IADD R47, R8, 0x1, -R13 ;  /* 0x00000001082f7824 */ /* 0x000fe200078e0a0d */
[----:B------:R-:W-:Y:S01]  /*2700*/  ISETP.GE.AND P0, PT, R16, UR4, PT ;  /* 0x0000000410007c0c */ /* 0x000fe2000bf06270 */
[-C--:B------:R-:W-:Y:S01]  /*2710*/  IMAD R10, R11, R6.reuse, RZ ;  /* 0x000000060b0a7224 */ /* 0x080fe200078e02ff */
[----:B------:R-:W-:Y:S01]  /*2720*/  LOP3.LUT R18, R18, 0xfffffffd, RZ, 0xc0, !PT ;  /* 0xfffffffd12127812 */ /* 0x000fe200078ec0ff */
[----:B------:R-:W-:Y:S01]  /*2730*/  IMAD.WIDE.U32 R28, R154, R6, R28 ;  /* 0x000000069a1c7225 */ /* 0x000fe200078e001c */
[----:B---3--:R-:W-:-:S02]  /*2740*/  LEA.HI R44, R44, 0x8, RZ, 0x19 ;  /* 0x000000082c2c7811 */ /* 0x008fc400078fc8ff */
[----:B------:R-:W-:Y:S01]  /*2750*/  @P1 LOP3.LUT R18, R18, 0x2, RZ, 0xfc, !PT ;  /* 0x0000000212121812 */ /* 0x000fe200078efcff */
[----:B------:R-:W-:Y:S01]  /*2760*/  IMAD R49, R154, R7, R10 ;  /* 0x000000079a317224 */ /* 0x000fe200078e020a */
[----:B0-----:R-:W-:Y:S01]  /*2770*/  SHF.L.U64.HI R41, R4, 0x6, R5 ;  /* 0x0000000604297819 */ /* 0x001fe20000010205 */
[-C--:B------:R-:W-:Y:S02]  /*2780*/  IMAD R9, R9, R4.reuse, RZ ;  /* 0x0000000409097224 */ /* 0x080fe400078e02ff */
[-C--:B------:R-:W-:Y:S02]  /*2790*/  IMAD R11, R11, R4.reuse, RZ ;  /* 0x000000040b0b7224 */ /* 0x080fe400078e02ff */
[-C--:B------:R-:W-:Y:S01]  /*27a0*/  IMAD R13, R186, R5.reuse, R9 ;  /* 0x00000005ba0d7224 */ /* 0x080fe200078e0209 */
[----:B------:R-:W-:Y:S01]  /*27b0*/  SEL R9, R45, RZ, P2 ;  /* 0x000000ff2d097207 */ /* 0x000fe20001000000 */
[----:B------:R-:W-:Y:S01]  /*27c0*/  IMAD R11, R154, R5, R11 ;  /* 0x000000059a0b7224 */ /* 0x000fe200078e020b */
[----:B------:R-:W-:Y:S01]  /*27d0*/  LOP3.LUT R5, R40, 0x18, R16, 0xf8, !PT ;  /* 0x0000001828057812 */ /* 0x000fe200078ef810 */
[----:B------:R-:W-:-:S03]  /*27e0*/  IMAD.WIDE.U32 R30, R186, R4, R188 ;  /* 0x00000004ba1e7225 */ /* 0x000fc600078e00bc */
[----:B------:R-:W-:Y:S01]  /*27f0*/  LOP3.LUT R5, R5, R42, RZ, 0x3c, !PT ;  /* 0x0000002a05057212 */ /* 0x000fe200078e3cff */
[----:B------:R-:W-:Y:S02]  /*2800*/  IMAD.IADD R9, R16, 0x1, R9 ;  /* 0x0000000110097824 */ /* 0x000fe400078e0209 */
[----:B------:R-:W-:-:S03]  /*2810*/  IMAD.WIDE.U32 R32, R186, R4, R16 ;  /* 0x00000004ba207225 */ /* 0x000fc600078e0010 */
[----:B------:R-:W-:Y:S01]  /*2820*/  SHF.R.S32.HI R8, RZ, 0x1f, R9 ;  /* 0x0000001fff087819 */ /* 0x000fe20000011409 */
[----:B------:R-:W-:Y:S02]  /*2830*/  IMAD R46, R198, 0x200, R5 ;  /* 0x00000200c62e7824 */ /* 0x000fe400078e0205 */
[----:B------:R-:W-:Y:S01]  /*2840*/  IMAD.IADD R31, R31, 0x1, R13 ;  /* 0x000000011f1f7824 */ /* 0x000fe200078e020d */
[----:B------:R-:W-:Y:S01]  /*2850*/  LEA.HI R37, R8, R9, RZ, 0x3 ;  /* 0x0000000908257211 */ /* 0x000fe200078f18ff */
[----:B------:R-:W-:Y:S02]  /*2860*/  IMAD.IADD R33, R13, 0x1, R33 ;  /* 0x000000010d217824 */ /* 0x000fe400078e0221 */
[-C--:B------:R-:W-:Y:S01]  /*2870*/  IMAD.WIDE.U32 R30, R154, R4.reuse, R30 ;  /* 0x000000049a1e7225 */ /* 0x080fe200078e001e */
[----:B------:R-:W-:Y:S02]  /*2880*/  LOP3.LUT R5, R40, 0x38, R37, 0xf8, !PT ;  /* 0x0000003828057812 */ /* 0x000fe400078ef825 */
[----:B------:R-:W-:Y:S01]  /*2890*/  LOP3.LUT R51, R37, 0xfffffff8, RZ, 0xc0, !PT ;  /* 0xfffffff825337812 */ /* 0x000fe200078ec0ff */
[----:B------:R-:W-:Y:S01]  /*28a0*/  IMAD.WIDE.U32 R32, R154, R4, R32 ;  /* 0x000000049a207225 */ /* 0x000fe200078e0020 */
[----:B------:R-:W-:-:S02]  /*28b0*/  LOP3.LUT R5, R5, R42, RZ, 0x3c, !PT ;  /* 0x0000002a05057212 */ /* 0x000fc400078e3cff */
[----:B------:R-:W-:Y:S01]  /*28c0*/  SHF.R.S32.HI R54, RZ, 0x1f, R51 ;  /* 0x0000001fff367819 */ /* 0x000fe20000011433 */
[----:B------:R-:W-:Y:S02]  /*28d0*/  IMAD.IADD R48, R21, 0x1, R49 ;  /* 0x0000000115307824 */ /* 0x000fe400078e0231 */
[----:B------:R-:W-:Y:S02]  /*28e0*/  IMAD.SHL.U32 R39, R6, 0x40, RZ ;  /* 0x0000004006277824 */ /* 0x000fe400078e00ff */
[----:B------:R-:W-:Y:S02]  /*28f0*/  IMAD.SHL.U32 R43, R4, 0x40, RZ ;  /* 0x00000040042b7824 */ /* 0x000fe400078e00ff */
[----:B------:R-:W-:Y:S02]  /*2900*/  IMAD.SHL.U32 R45, R45, 0x2, RZ ;  /* 0x000000022d2d7824 */ /* 0x000fe400078e00ff */
[----:B------:R-:W-:Y:S02]  /*2910*/  IMAD R47, R47, 0x40, R186 ;  /* 0x000000402f2f7824 */ /* 0x000fe400078e02ba */
[----:B------:R-:W-:-:S02]  /*2920*/  IMAD.IADD R49, R49, 0x1, R29 ;  /* 0x0000000131317824 */ /* 0x000fc400078e021d */
[----:B------:R-:W-:Y:S02]  /*2930*/  IMAD.IADD R50, R31, 0x1, R11 ;  /* 0x000000011f327824 */ /* 0x000fe400078e020b */
[----:B------:R-:W-:Y:S02]  /*2940*/  IMAD.IADD R52, R11, 0x1, R33 ;  /* 0x000000010b347824 */ /* 0x000fe400078e0221 */
[----:B------:R-:W-:Y:S01]  /*2950*/  IMAD R55, R198, 0x200, R5 ;  /* 0x00000200c6377824 */ /* 0x000fe200078e0205 */
[----:B------:R-:W-:-:S07]  /*2960*/  SHF.R.S32.HI R53, RZ, 0x1f, R0 ;  /* 0x0000001fff357819 */ /* 0x000fce0000011400 */
.L_x_633:
[----:B0-----:R-:W0:Y:S01]  /*2970*/  LDC R60, c[0x0][0x430] ;  /* 0x00010c00ff3c7b82 */ /* 0x001e220000000800 */
[----:B------:R-:W-:Y:S02]  /*2980*/  VIADD R34, R34, 0xffffffff ;  /* 0xffffffff22227836 */ /* 0x000fe40000000000 */
[----:B------:R-:W-:Y:S02]  /*2990*/  IMAD.MOV.U32 R59, RZ, RZ, RZ ;  /* 0x000000ffff3b7224 */ /* 0x000fe400078e00ff */
[----:B------:R-:W-:-:S03]  /*29a0*/  IMAD R4, R34, 0x40, R47 ;  /* 0x0000004022047824 */ /* 0x000fc600078e022f */
[----:B-1----:R-:W1:Y:S01]  /*29b0*/  LDC R68, c[0x0][0x3f4] ;  /* 0x0000fd00ff447b82 */ /* 0x002e620000000800 */
[----:B------:R-:W-:Y:S01]  /*29c0*/  IMAD.IADD R12, R3, 0x1, R4 ;  /* 0x00000001030c7824 */ /* 0x000fe200078e0204 */
[----:B------:R-:W-:-:S03]  /*29d0*/  ISETP.GE.AND P1, PT, R4, R36, PT ;  /* 0x000000240400720c */ /* 0x000fc60003f26270 */
[----:B------:R-:W-:Y:S01]  /*29e0*/  IMAD.MOV.U32 R8, RZ, RZ, R12 ;  /* 0x000000ffff087224 */ /* 0x000fe200078e000c */
[----:B------:R-:W-:Y:S02]  /*29f0*/  ISETP.GT.OR P1, PT, R47, 0x3f, P1 ;  /* 0x0000003f2f00780c */ /* 0x000fe40000f24670 */
[----:B0-----:R-:W-:-:S11]  /*2a00*/  ISETP.NE.AND P2, PT, R60, 0x1, PT ;  /* 0x000000013c00780c */ /* 0x001fd60003f45270 */
[----:B------:R-:W0:Y:S08]  /*2a10*/  @!P1 LDC.64 R6, c[0x0][0x428] ;  /* 0x00010a00ff069b82 */ /* 0x000e300000000a00 */
[----:B--2---:R-:W2:Y:S08]  /*2a20*/  @!P1 LDC.64 R4, c[0x0][0x418] ;  /* 0x00010600ff049b82 */ /* 0x004eb00000000a00 */
[----:B---3--:R-:W3:Y:S08]  /*2a30*/  @P2 LDC R9, c[0x0][0x434] ;  /* 0x00010d00ff092b82 */ /* 0x008ef00000000800 */
[----:B------:R-:W4:Y:S01]  /*2a40*/  @P2 LDC R10, c[0x0][0x438] ;  /* 0x00010e00ff0a2b82 */ /* 0x000f220000000800 */
[----:B---3--:R-:W-:-:S05]  /*2a50*/  @P2 IMAD.HI.U32 R9, R12, R9, RZ ;  /* 0x000000090c092227 */ /* 0x008fca00078e00ff */
[----:B----4-:R-:W-:Y:S01]  /*2a60*/  @P2 SHF.R.U32.HI R8, RZ, R10, R9 ;  /* 0x0000000aff082219 */ /* 0x010fe20000011609 */
[----:B0-----:R-:W-:-:S03]  /*2a70*/  @!P1 IMAD R10, R53, R6, RZ ;  /* 0x00000006350a9224 */ /* 0x001fc600078e02ff */
[----:B------:R-:W-:Y:S01]  /*2a80*/  @!P1 SHF.R.S32.HI R9, RZ, 0x1f, R8 ;  /* 0x0000001fff099819 */ /* 0x000fe20000011408 */
[C---:B------:R-:W-:Y:S02]  /*2a90*/  @!P1 IMAD R11, R0.reuse, R7, R10 ;  /* 0x00000007000b9224 */ /* 0x040fe400078e020a */
[----:B------:R-:W-:-:S04]  /*2aa0*/  @!P1 IMAD.WIDE.U32 R6, R0, R6, R8 ;  /* 0x0000000600069225 */ /* 0x000fc800078e0008 */
[----:B------:R-:W-:Y:S01]  /*2ab0*/  @!P1 IMAD.IADD R7, R7, 0x1, R11 ;  /* 0x0000000107079824 */ /* 0x000fe200078e020b */
[----:B--2---:R-:W-:-:S04]  /*2ac0*/  @!P1 LEA R4, P2, R6, R4, 0x2 ;  /* 0x0000000406049211 */ /* 0x004fc800078410ff */
[----:B------:R-:W-:Y:S02]  /*2ad0*/  @!P1 LEA.HI.X R5, R6, R5, R7, 0x2, P2 ;  /* 0x0000000506059211 */ /* 0x000fe400010f1407 */
[----:B-1----:R-:W-:Y:S01]  /*2ae0*/  ISETP.GE.AND P2, PT, R68, 0x1, PT ;  /* 0x000000014400780c */ /* 0x002fe20003f46270 */
[----:B------:R-:W-:Y:S02]  /*2af0*/  IMAD.MOV R7, RZ, RZ, -R8 ;  /* 0x000000ffff077224 */ /* 0x000fe400078e0a08 */
[----:B------:R-:W-:Y:S01]  /*2b00*/  IMAD.SHL.U32 R64, R23, 0x1000, RZ ;  /* 0x0000100017407824 */ /* 0x000fe200078e00ff */
[----:B------:R-:W-:Y:S05]  /*2b10*/  YIELD ;  /* 0x0000000000007946 */ /* 0x000fea0003800000 */
[----:B------:R-:W-:Y:S01]  /*2b20*/  IMAD R60, R60, R7, R12 ;  /* 0x000000073c3c7224 */ /* 0x000fe200078e020c */
[----:B------:R-:W-:Y:S01]  /*2b30*/  BSSY B0, `(.L_x_601) ;  /* 0x00001ba000007945 */ /* 0x000fe20003800000 */
[----:B------:R-:W-:Y:S01]  /*2b40*/  IMAD.IADD R7, R46, 0x1, R64 ;  /* 0x000000012e077824 */ /* 0x000fe200078e0240 */
[----:B------:R0:W5:Y:S01]  /*2b50*/  @!P1 LDG.E R59, desc[UR42][R4.64] ;  /* 0x0000002a043b9981 */ /* 0x000162000c1e1900 */
[----:B------:R-:W-:-:S02]  /*2b60*/  ISETP.GT.AND P1, PT, R34, R35, PT ;  /* 0x000000232200720c */ /* 0x000fc40003f24270 */
[----:B------:R-:W-:Y:S01]  /*2b70*/  IMAD R66, R7, 0x2, R2 ;  /* 0x0000000207427824 */ /* 0x000fe200078e0202 */
[----:B------:R-:W-:Y:S10]  /*2b80*/  @!P2 BRA `(.L_x_602) ;  /* 0x0000001400fca947 */ /* 0x000ff40003800000 */
[----:B------:R-:W-:Y:S01]  /*2b90*/  SHF.R.S32.HI R62, RZ, 0x1f, R60 ;  /* 0x0000001fff3e7819 */ /* 0x000fe2000001143c */
[----:B------:R-:W-:Y:S01]  /*2ba0*/  ULDC.64 UR4, c[0x0][0x300] ;  /* 0x0000c00000047ab9 */ /* 0x000fe20000000a00 */
[----:B-----5:R-:W-:Y:S01]  /*2bb0*/  SHF.R.S32.HI R61, RZ, 0x1f, R59 ;  /* 0x0000001fff3d7819 */ /* 0x020fe2000001143b */
[----:B0-----:R-:W-:Y:S01]  /*2bc0*/  IMAD.WIDE.U32 R4, R60, UR4, RZ ;  /* 0x000000043c047c25 */ /* 0x001fe2000f8e00ff */
[----:B------:R-:W-:Y:S01]  /*2bd0*/  ULDC.U8 UR8, c[0x0][0x410] ;  /* 0x0001040000087ab9 */ /* 0x000fe20000000000 */
[----:B------:R-:W-:Y:S01]  /*2be0*/  SHF.R.S32.HI R12, RZ, 0x1f, R34 ;  /* 0x0000001fff0c7819 */ /* 0x000fe20000011422 */
[----:B------:R-:W-:Y:S01]  /*2bf0*/  ULDC.64 UR6, c[0x0][0x2e8] ;  /* 0x0000ba0000067ab9 */ /* 0x000fe20000000a00 */
[----:B------:R-:W-:Y:S01]  /*2c00*/  IMAD R7, R62, UR4, RZ ;  /* 0x000000043e077c24 */ /* 0x000fe2000f8e02ff */
[----:B------:R-:W-:Y:S01]  /*2c10*/  ISETP.NE.AND P2, PT, RZ, UR8, PT ;  /* 0x00000008ff007c0c */ /* 0x000fe2000bf45270 */
[----:B------:R-:W-:Y:S02]  /*2c20*/  IMAD R8, R38, R34, RZ ;  /* 0x0000002226087224 */ /* 0x000fe400078e02ff */
[----:B------:R-:W-:Y:S01]  /*2c30*/  IMAD R7, R60, UR5, R7 ;  /* 0x000000053c077c24 */ /* 0x000fe2000f8e0207 */
[----:B------:R-:W-:Y:S01]  /*2c40*/  ULDC.64 UR4, c[0x0][0x310] ;  /* 0x0000c40000047ab9 */ /* 0x000fe20000000a00 */
[----:B------:R-:W-:-:S02]  /*2c50*/  IMAD R9, R12, R39, R8 ;  /* 0x000000270c097224 */ /* 0x000fc400078e0208 */
[----:B------:R-:W-:Y:S02]  /*2c60*/  IMAD R6, R61, UR4, RZ ;  /* 0x000000043d067c24 */ /* 0x000fe4000f8e02ff */
[----:B------:R-:W-:Y:S02]  /*2c70*/  IMAD.IADD R5, R5, 0x1, R7 ;  /* 0x0000000105057824 */ /* 0x000fe400078e0207 */
[C---:B------:R-:W-:Y:S02]  /*2c80*/  IMAD R7, R59.reuse, UR5, R6 ;  /* 0x000000053b077c24 */ /* 0x040fe4000f8e0206 */
[----:B------:R-:W-:Y:S01]  /*2c90*/  IMAD.WIDE.U32 R4, R59, UR4, R4 ;  /* 0x000000043b047c25 */ /* 0x000fe2000f8e0004 */
[----:B------:R-:W-:-:S03]  /*2ca0*/  ULDC.64 UR4, c[0x0][0x308] ;  /* 0x0000c20000047ab9 */ /* 0x000fc60000000a00 */
[----:B------:R-:W-:Y:S02]  /*2cb0*/  IMAD.IADD R5, R5, 0x1, R7 ;  /* 0x0000000105057824 */ /* 0x000fe400078e0207 */
[----:B------:R-:W-:-:S04]  /*2cc0*/  IMAD.WIDE.U32 R6, R184, UR4, R4 ;  /* 0x00000004b8067c25 */ /* 0x000fc8000f8e0004 */
[----:B------:R-:W-:Y:S01]  /*2cd0*/  IMAD R13, R184, UR5, R7 ;  /* 0x00000005b80d7c24 */ /* 0x000fe2000f8e0207 */
[----:B------:R-:W-:Y:S01]  /*2ce0*/  LEA R67, P3, R6, UR6, 0x1 ;  /* 0x0000000606437c11 */ /* 0x000fe2000f8608ff */
[----:B------:R-:W-:-:S03]  /*2cf0*/  IMAD.WIDE.U32 R4, R39, R34, RZ ;  /* 0x0000002227047225 */ /* 0x000fc600078e00ff */
[----:B------:R-:W-:Y:S01]  /*2d00*/  LEA.HI.X R13, R6, UR7, R13, 0x1, P3 ;  /* 0x00000007060d7c11 */ /* 0x000fe200098f0c0d */
[----:B------:R-:W-:Y:S01]  /*2d10*/  IMAD.IADD R10, R5, 0x1, R9 ;  /* 0x00000001050a7824 */ /* 0x000fe200078e0209 */
[----:B------:R-:W-:Y:S07]  /*2d20*/  @!P2 BRA `(.L_x_603) ;  /* 0x0000000800c4a947 */ /* 0x000fee0003800000 */
[----:B------:R-:W-:Y:S01]  /*2d30*/  IMAD R63, R34, -0x40, R36 ;  /* 0xffffffc0223f7824 */ /* 0x000fe200078e0224 */
[----:B------:R-:W-:Y:S01]  /*2d40*/  BSSY B1, `(.L_x_604) ;  /* 0x000001e000017945 */ /* 0x000fe20003800000 */
[----:B------:R-:W-:Y:S02]  /*2d50*/  CS2R R8, SRZ ;  /* 0x0000000000087805 */ /* 0x000fe4000001ff00 */
[----:B------:R-:W-:Y:S02]  /*2d60*/  CS2R R26, SRZ ;  /* 0x00000000001a7805 */ /* 0x000fe4000001ff00 */
[----:B------:R-:W-:Y:S02]  /*2d70*/  CS2R R24, SRZ ;  /* 0x0000000000187805 */ /* 0x000fe4000001ff00 */
[----:B------:R-:W-:Y:S02]  /*2d80*/  VIMNMX R63, R63, 0x40, PT ;  /* 0x000000403f3f7848 */ /* 0x000fe40003fe0100 */
[----:B------:R-:W-:-:S02]  /*2d90*/  CS2R R56, SRZ ;  /* 0x0000000000387805 */ /* 0x000fc4000001ff00 */
[----:B------:R-:W-:-:S13]  /*2da0*/  ISETP.GE.AND P2, PT, R186, R63, PT ;  /* 0x0000003fba00720c */ /* 0x000fda0003f46270 */
[----:B------:R-:W-:Y:S05]  /*2db0*/  @P2 BRA `(.L_x_605) ;  /* 0x0000000000582947 */ /* 0x000fea0003800000 */
[----:B------:R-:W-:Y:S01]  /*2dc0*/  IMAD R6, R41, R34, RZ ;  /* 0x0000002229067224 */ /* 0x000fe200078e02ff */
[----:B------:R-:W-:Y:S01]  /*2dd0*/  IADD3 R8, P3, R20, R4, RZ ;  /* 0x0000000414087210 */ /* 0x000fe20007f7e0ff */
[----:B------:R-:W-:Y:S01]  /*2de0*/  IMAD.MOV.U32 R4, RZ, RZ, R30 ;  /* 0x000000ffff047224 */ /* 0x000fe200078e001e */
[----:B------:R-:W-:Y:S01]  /*2df0*/  ULDC.64 UR6, c[0x0][0x400] ;  /* 0x0001000000067ab9 */ /* 0x000fe20000000a00 */
[----:B------:R-:W-:Y:S01]  /*2e00*/  IMAD.MOV.U32 R5, RZ, RZ, R50 ;  /* 0x000000ffff057224 */ /* 0x000fe200078e0032 */
[----:B------:R-:W-:Y:S01]  /*2e10*/  ULDC.64 UR4, c[0x0][0x3e8] ;  /* 0x0000fa0000047ab9 */ /* 0x000fe20000000a00 */
[-C--:B------:R-:W-:Y:S02]  /*2e20*/  IMAD R11, R12, R43.reuse, R6 ;  /* 0x0000002b0c0b7224 */ /* 0x080fe400078e0206 */
[----:B------:R-:W-:-:S04]  /*2e30*/  IMAD.WIDE.U32 R6, R34, R43, R4 ;  /* 0x0000002b22067225 */ /* 0x000fc800078e0004 */
[----:B------:R-:W-:Y:S01]  /*2e40*/  IMAD.X R9, R10, 0x1, R48, P3 ;  /* 0x000000010a097824 */ /* 0x000fe200018e0630 */
[----:B------:R-:W-:Y:S01]  /*2e50*/  LEA R4, P3, R6, UR6, 0x1 ;  /* 0x0000000606047c11 */ /* 0x000fe2000f8608ff */
[----:B------:R-:W-:-:S05]  /*2e60*/  IMAD.IADD R5, R7, 0x1, R11 ;  /* 0x0000000107057824 */ /* 0x000fca00078e020b */
[----:B------:R-:W-:Y:S02]  /*2e70*/  LEA.HI.X R5, R6, UR7, R5, 0x1, P3 ;  /* 0x0000000706057c11 */ /* 0x000fe400098f0c05 */
[----:B------:R-:W-:-:S04]  /*2e80*/  LEA R6, P3, R8, UR4, 0x1 ;  /* 0x0000000408067c11 */ /* 0x000fc8000f8608ff */
[----:B------:R-:W-:Y:S02]  /*2e90*/  LEA.HI.X R7, R8, UR5, R9, 0x1, P3 ;  /* 0x0000000508077c11 */ /* 0x000fe400098f0c09 */
[----:B------:R-:W-:Y:S02]  /*2ea0*/  ISETP.GE.AND P3, PT, R188, R68, PT ;  /* 0x00000044bc00720c */ /* 0x000fe40003f66270 */
[----:B------:R-:W-:Y:S02]  /*2eb0*/  CS2R R8, SRZ ;  /* 0x0000000000087805 */ /* 0x000fe4000001ff00 */
[----:B------:R-:W-:-:S09]  /*2ec0*/  CS2R R24, SRZ ;  /* 0x0000000000187805 */ /* 0x000fd2000001ff00 */
[----:B------:R0:W5:Y:S04]  /*2ed0*/  @!P3 LDG.E.64 R26, desc[UR42][R6.64] ;  /* 0x0000002a061ab981 */ /* 0x000168000c1e1b00 */
[----:B------:R0:W5:Y:S01]  /*2ee0*/  @!P3 LDG.E.64 R56, desc[UR42][R4.64] ;  /* 0x0000002a0438b981 */ /* 0x000162000c1e1b00 */
[----:B------:R-:W-:-:S13]  /*2ef0*/  ISETP.GE.AND P3, PT, R194, R68, PT ;  /* 0x00000044c200720c */ /* 0x000fda0003f66270 */
[----:B------:R0:W5:Y:S04]  /*2f00*/  @!P3 LDG.E.64 R8, desc[UR42][R6.64+0x20] ;  /* 0x0000202a0608b981 */ /* 0x000168000c1e1b00 */
[----:B------:R0:W5:Y:S02]  /*2f10*/  @!P3 LDG.E.64 R24, desc[UR42][R4.64+0x20] ;  /* 0x0000202a0418b981 */ /* 0x000164000c1e1b00 */
.L_x_605:
[----:B------:R-:W-:Y:S05]  /*2f20*/  BSYNC B1 ;  /* 0x0000000000017941 */ /* 0x000fea0003800000 */
.L_x_604:
[----:B------:R-:W-:Y:S01]  /*2f30*/  UISETP.NE.AND UP0, UPT, UR37, 0x3, UPT ;  /* 0x000000032500788c */ /* 0x000fe2000bf05270 */
[----:B0----5:R-:W-:Y:S02]  /*2f40*/  IMAD.MOV.U32 R4, RZ, RZ, R8 ;  /* 0x000000ffff047224 */ /* 0x021fe400078e0008 */
[----:B------:R-:W-:Y:S02]  /*2f50*/  IMAD.MOV.U32 R5, RZ, RZ, R9 ;  /* 0x000000ffff057224 */ /* 0x000fe400078e0009 */
[----:B------:R-:W-:Y:S01]  /*2f60*/  IMAD.MOV.U32 R6, RZ, RZ, R26 ;  /* 0x000000ffff067224 */ /* 0x000fe200078e001a */
[----:B------:R-:W-:Y:S01]  /*2f70*/  PLOP3.LUT P3, PT, PT, PT, UP0, 0x80, 0x0 ;  /* 0x000000000000781c */ /* 0x000fe20003f6f008 */
[----:B------:R-:W-:Y:S01]  /*2f80*/  IMAD.MOV.U32 R7, RZ, RZ, R57 ;  /* 0x000000ffff077224 */ /* 0x000fe200078e0039 */
[----:B------:R-:W-:Y:S01]  /*2f90*/  PRMT R71, R5, 0x5410, R4 ;  /* 0x0000541005477816 */ /* 0x000fe20000000004 */
[----:B------:R-:W-:Y:S02]  /*2fa0*/  IMAD.MOV.U32 R4, RZ, RZ, R27 ;  /* 0x000000ffff047224 */ /* 0x000fe400078e001b */
[----:B------:R-:W-:Y:S01]  /*2fb0*/  IMAD.MOV.U32 R5, RZ, RZ, R25 ;  /* 0x000000ffff057224 */ /* 0x000fe200078e0019 */
[----:B------:R-:W-:-:S02]  /*2fc0*/  PRMT R74, R74, 0x5410, R7 ;  /* 0x000054104a4a7816 */ /* 0x000fc40000000007 */
[----:B------:R-:W-:Y:S01]  /*2fd0*/  PRMT R70, R4, 0x5410, R6 ;  /* 0x0000541004467816 */ /* 0x000fe20000000006 */
[----:B------:R-:W-:Y:S01]  /*2fe0*/  IMAD.MOV.U32 R4, RZ, RZ, R24 ;  /* 0x000000ffff047224 */ /* 0x000fe200078e0018 */
[----:B------:R-:W-:Y:S01]  /*2ff0*/  PRMT R73, R73, 0x5410, R5 ;  /* 0x0000541049497816 */ /* 0x000fe20000000005 */
[----:B------:R-:W-:-:S05]  /*3000*/  IMAD.MOV.U32 R6, RZ, RZ, R56 ;  /* 0x000000ffff067224 */ /* 0x000fca00078e0038 */
[----:B------:R-:W-:Y:S01]  /*3010*/  PRMT R72, R6, 0x5410, R4 ;  /* 0x0000541006487816 */ /* 0x000fe20000000004 */
[----:B------:R-:W-:Y:S06]  /*3020*/  @!P3 BRA `(.L_x_606) ;  /* 0x000000000004b947 */ /* 0x000fec0003800000 */
[----:B------:R-:W-:Y:S01]  /*3030*/  BPT.TRAP 0x1 ;  /* 0x000000040000795c */ /* 0x000fe20000300000 */
.L_x_606:
[----:B------:R-:W-:Y:S01]  /*3040*/  IMAD R58, R23, 0x8, R2 ;  /* 0x00000008173a7824 */ /* 0x000fe200078e0202 */
[----:B------:R-:W-:Y:S01]  /*3050*/  SHF.L.U32 R65, R187, 0x1f, RZ ;  /* 0x0000001fbb417819 */ /* 0x000fe200000006ff */
[----:B------:R-:W-:Y:S03]  /*3060*/  BSSY B1, `(.L_x_607) ;  /* 0x0000003000017945 */ /* 0x000fe60003800000 */
[----:B------:R-:W0:Y:S02]  /*3070*/  SYNCS.PHASECHK.TRANS64.TRYWAIT P4, [R58+URZ+0x28c90], R65 ;  /* 0x028c90413a0075a7 */ /* 0x000e24000808017f */
[----:B0-----:R-:W-:Y:S05]  /*3080*/  @!P4 BRA `(.L_x_608) ;  /* 0x0000017000ecc947 */ /* 0x001fea0003800000 */
.L_x_856:
[----:B------:R-:W-:Y:S05]  /*3090*/  BSYNC B1 ;  /* 0x0000000000017941 */ /* 0x000fea0003800000 */
.L_x_607:
[----:B------:R-:W-:-:S03]  /*30a0*/  UMOV UR4, 0xffffffff ;  /* 0xffffffff00047882 */ /* 0x000fc60000000000 */
[----:B------:R-:W-:Y:S05]  /*30b0*/  BRA.DIV UR4, `(.L_x_609) ;  /* 0x0000017204f47947 */ /* 0x000fea000b800000 */
[----:B------:R1:W2:Y:S04]  /*30c0*/  SHFL.IDX PT, R69, R13, RZ, 0x1c1f ;  /* 0x001c1fff0d457589 */ /* 0x0002a800000e0000 */
[----:B------:R1:W3:Y:S02]  /*30d0*/  SHFL.IDX PT, R14, R67, RZ, 0x1c1f ;  /* 0x001c1fff430e7589 */ /* 0x0002e400000e0000 */
.L_x_860:
[----:B------:R-:W-:Y:S05]  /*30e0*/  @P2 BRA `(.L_x_610) ;  /* 0x0000001400782947 */ /* 0x000fea0003800000 */
[----:B------:R-:W-:Y:S04]  /*30f0*/  BSSY B1, `(.L_x_611) ;  /* 0x0000037000017945 */ /* 0x000fe80003800000 */
[----:B------:R-:W-:Y:S05]  /*3100*/  @P0 BRA `(.L_x_612) ;  /* 0x0000000000d40947 */ /* 0x000fea0003800000 */
[----:B------:R4:W0:Y:S01]  /*3110*/  LDS.128 R4, [R66+0x22400] ;  /* 0x0224000042047984 */ /* 0x0008220000000c00 */
[C---:B---3--:R-:W-:Y:S01]  /*3120*/  LEA R10, P2, R16.reuse, R14, 0x1 ;  /* 0x0000000e100a7211 */ /* 0x048fe200078408ff */
[----:B------:R-:W-:Y:S03]  /*3130*/  BSSY B2, `(.L_x_613) ;  /* 0x0000031000027945 */ /* 0x000fe60003800000 */
[----:B--2---:R-:W-:Y:S02]  /*3140*/  LEA.HI.X R11, R16, R69, R17, 0x1, P2 ;  /* 0x00000045100b7211 */ /* 0x004fe400010f0c11 */
[----:B------:R-:W-:-:S13]  /*3150*/  ISETP.GE.AND P2, PT, R188, R68, PT ;  /* 0x00000044bc00720c */ /* 0x000fda0003f46270 */
[----:B----4-:R-:W-:Y:S05]  /*3160*/  @P2 BRA `(.L_x_614) ;  /* 0x0000000000b42947 */ /* 0x010fea0003800000 */
[----:B-1----:R-:W-:Y:S02]  /*3170*/  SHF.R.U64 R13, R56, 0x10, R57 ;  /* 0x00000010380d7819 */ /* 0x002fe40000001239 */
[----:B------:R-:W-:Y:S01]  /*3180*/  SHF.R.U64 R12, R26, 0x10, R27 ;  /* 0x000000101a0c7819 */ /* 0x000fe2000000121b */
[----:B0-----:R-:W-:Y:S01]  /*3190*/  IMAD.U32 R26, R5, 0x10000, RZ ;  /* 0x00010000051a7824 */ /* 0x001fe200078e00ff */
[----:B------:R-:W-:Y:S02]  /*31a0*/  PRMT R13, R72, 0x5410, R13 ;  /* 0x00005410480d7816 */ /* 0x000fe4000000000d */
[----:B------:R-:W-:Y:S02]  /*31b0*/  SHF.R.U32.HI R15, RZ, 0x10, R27 ;  /* 0x00000010ff0f7819 */ /* 0x000fe4000001161b */
[----:B------:R-:W-:Y:S02]  /*31c0*/  SHF.R.U32.HI R66, RZ, 0x10, R57 ;  /* 0x00000010ff427819 */ /* 0x000fe40000011639 */
[----:B------:R-:W-:-:S02]  /*31d0*/  PRMT R12, R70, 0x5432, R12 ;  /* 0x00005432460c7816 */ /* 0x000fc4000000000c */
[----:B------:R-:W-:Y:S02]  /*31e0*/  LOP3.LUT R27, R5, 0xffff0000, RZ, 0xc0, !PT ;  /* 0xffff0000051b7812 */ /* 0x000fe400078ec0ff */
[C---:B------:R-:W-:Y:S01]  /*31f0*/  LOP3.LUT R57, R13.reuse, 0xffff0000, RZ, 0xc0, !PT ;  /* 0xffff00000d397812 */ /* 0x040fe200078ec0ff */
[----:B------:R-:W-:Y:S01]  /*3200*/  IMAD.U32 R13, R13, 0x10000, RZ ;  /* 0x000100000d0d7824 */ /* 0x000fe200078e00ff */
[C---:B------:R-:W-:Y:S01]  /*3210*/  LOP3.LUT R56, R12.reuse, 0xffff0000, RZ, 0xc0, !PT ;  /* 0xffff00000c387812 */ /* 0x040fe200078ec0ff */
[----:B------:R-:W-:Y:S01]  /*3220*/  IMAD.U32 R12, R12, 0x10000, RZ ;  /* 0x000100000c0c7824 */ /* 0x000fe200078e00ff */
[----:B------:R-:W-:Y:S01]  /*3230*/  PRMT R66, R74, 0x5432, R66 ;  /* 0x000054324a427816 */ /* 0x000fe20000000042 */
[C---:B------:R-:W-:Y:S01]  /*3240*/  FMUL.FTZ R5, R27.reuse, R57 ;  /* 0x000000391b057220 */ /* 0x040fe20000410000 */
[----:B------:R-:W-:Y:S01]  /*3250*/  PRMT R15, R70, 0x5410, R15 ;  /* 0x00005410460f7816 */ /* 0x000fe2000000000f */
[----:B------:R-:W-:Y:S01]  /*3260*/  FMUL.FTZ R70, R27, R56 ;  /* 0x000000381b467220 */ /* 0x000fe20000410000 */
[----:B------:R-:W-:-:S02]  /*3270*/  IMAD.U32 R27, R6, 0x10000, RZ ;  /* 0x00010000061b7824 */ /* 0x000fc400078e00ff */
[----:B------:R-:W-:Y:S01]  /*3280*/  FFMA.FTZ R5, R26, R56, -R5 ;  /* 0x000000381a057223 */ /* 0x000fe20000010805 */
[----:B------:R-:W-:Y:S01]  /*3290*/  LOP3.LUT R56, R6, 0xffff0000, RZ, 0xc0, !PT ;  /* 0xffff000006387812 */ /* 0x000fe200078ec0ff */
[----:B------:R-:W-:Y:S02]  /*32a0*/  IMAD.U32 R67, R66, 0x10000, RZ ;  /* 0x0001000042437824 */ /* 0x000fe400078e00ff */
[----:B------:R-:W-:Y:S01]  /*32b0*/  FFMA.FTZ R26, R26, R57, R70 ;  /* 0x000000391a1a7223 */ /* 0x000fe20000010046 */
[C---:B------:R-:W-:Y:S01]  /*32c0*/  IMAD.U32 R57, R15.reuse, 0x10000, RZ ;  /* 0x000100000f397824 */ /* 0x040fe200078e00ff */
[----:B------:R-:W-:Y:S01]  /*32d0*/  LOP3.LUT R66, R66, 0xffff0000, RZ, 0xc0, !PT ;  /* 0xffff000042427812 */ /* 0x000fe200078ec0ff */
[C---:B------:R-:W-:Y:S01]  /*32e0*/  FMUL.FTZ R6, R56.reuse, R67 ;  /* 0x0000004338067220 */ /* 0x040fe20000410000 */
[----:B------:R-:W-:Y:S01]  /*32f0*/  LOP3.LUT R15, R15, 0xffff0000, RZ, 0xc0, !PT ;  /* 0xffff00000f0f7812 */ /* 0x000fe200078ec0ff */
[----:B------:R-:W-:Y:S01]  /*3300*/  FMUL.FTZ R56, R56, R57 ;  /* 0x0000003938387220 */ /* 0x000fe20000410000 */
[----:B------:R-:W-:Y:S01]  /*3310*/  F2FP.BF16.F32.PACK_AB R5, R26, R5 ;  /* 0x000000051a05723e */ /* 0x000fe200000010ff */
[----:B------:R-:W-:Y:S01]  /*3320*/  FFMA.FTZ R6, R27, R57, -R6 ;  /* 0x000000391b067223 */ /* 0x000fe20000010806 */
[----:B------:R-:W-:Y:S01]  /*3330*/  LOP3.LUT R57, R7, 0xffff0000, RZ, 0xc0, !PT ;  /* 0xffff000007397812 */ /* 0x000fe200078ec0ff */
[----:B------:R-:W-:Y:S01]  /*3340*/  FFMA.FTZ R27, R27, R67, R56 ;  /* 0x000000431b1b7223 */ /* 0x000fe20000010038 */
[----:B------:R-:W-:-:S02]  /*3350*/  IMAD.U32 R56, R7, 0x10000, RZ ;  /* 0x0001000007387824 */ /* 0x000fc400078e00ff */
[C---:B------:R-:W-:Y:S01]  /*3360*/  IMAD.U32 R7, R4.reuse, 0x10000, RZ ;  /* 0x0001000004077824 */ /* 0x040fe200078e00ff */
[----:B------:R-:W-:Y:S01]  /*3370*/  LOP3.LUT R4, R4, 0xffff0000, RZ, 0xc0, !PT ;  /* 0xffff000004047812 */ /* 0x000fe200078ec0ff */
[C---:B------:R-:W-:Y:S01]  /*3380*/  FMUL.FTZ R67, R57.reuse, R66 ;  /* 0x0000004239437220 */ /* 0x040fe20000410000 */
[-C--:B------:R-:W-:Y:S01]  /*3390*/  FMUL.FTZ R57, R57, R15.reuse ;  /* 0x0000000f39397220 */ /* 0x080fe20000410000 */
[----:B------:R-:W-:Y:S02]  /*33a0*/  F2FP.BF16.F32.PACK_AB R6, R27, R6 ;  /* 0x000000061b06723e */ /* 0x000fe400000010ff */
[----:B------:R-:W-:Y:S01]  /*33b0*/  FFMA.FTZ R67, R56, R15, -R67 ;  /* 0x0000000f38437223 */ /* 0x000fe20000010843 */
[CC--:B------:R-:W-:Y:S01]  /*33c0*/  FMUL.FTZ R70, R4.reuse, R13.reuse ;  /* 0x0000000d04467220 */ /* 0x0c0fe20000410000 */
[----:B------:R-:W-:Y:S01]  /*33d0*/  FMUL.FTZ R4, R4, R12 ;  /* 0x0000000c04047220 */ /* 0x000fe20000410000 */
[----:B------:R-:W-:Y:S02]  /*33e0*/  FFMA.FTZ R56, R56, R66, R57 ;  /* 0x0000004238387223 */ /* 0x000fe40000010039 */
[C---:B------:R-:W-:Y:S01]  /*33f0*/  FFMA.FTZ R70, R7.reuse, R12, -R70 ;  /* 0x0000000c07467223 */ /* 0x040fe20000010846 */
[----:B------:R-:W-:-:S02]  /*3400*/  FFMA.FTZ R7, R7, R13, R4 ;  /* 0x0000000d07077223 */ /* 0x000fc40000010004 */
[----:B------:R-:W-:-:S03]  /*3410*/  F2FP.BF16.F32.PACK_AB R56, R56, R67 ;  /* 0x000000433838723e */ /* 0x000fc600000010ff */
[----:B------:R-:W-:Y:S02]  /*3420*/  F2FP.BF16.F32.PACK_AB R4, R7, R70 ;  /* 0x000000460704723e */ /* 0x000fe400000010ff */
[----:B------:R-:W-:-:S07]  /*3430*/  IMAD.MOV.U32 R7, RZ, RZ, R56 ;  /* 0x000000ffff077224 */ /* 0x000fce00078e0038 */
.L_x_614:
[----:B------:R-:W-:Y:S05]  /*3440*/  BSYNC B2 ;  /* 0x0000000000027941 */ /* 0x000fea0003800000 */
.L_x_613:
[----:B0-----:R4:W-:Y:S02]  /*3450*/  ST.E.128 desc[UR42][R10.64], R4 ;  /* 0x000000040a007985 */ /* 0x0019e4000c101d2a */
.L_x_612:
[----:B------:R-:W-:Y:S05]  /*3460*/  BSYNC B1 ;  /* 0x0000000000017941 */ /* 0x000fea0003800000 */
.L_x_611:
[----:B------:R-:W-:-:S13]  /*3470*/  LOP3.LUT P2, RZ, R18, 0x2, RZ, 0xc0, !PT ;  /* 0x0000000212ff7812 */ /* 0x000fda000784c0ff */
[----:B------:R-:W-:Y:S05]  /*3480*/  @P2 BRA `(.L_x_610) ;  /* 0x0000001000902947 */ /* 0x000fea0003800000 */
[----:B----4-:R-:W-:Y:S01]  /*3490*/  IMAD.MOV.U32 R5, RZ, RZ, 0x20 ;  /* 0x00000020ff057424 */ /* 0x010fe200078e00ff */
[----:B------:R-:W-:Y:S01]  /*34a0*/  LOP3.LUT P2, RZ, R191, 0x4, RZ, 0xc0, !PT ;  /* 0x00000004bfff7812 */ /* 0x000fe2000784c0ff */
[----:B------:R-:W-:Y:S03]  /*34b0*/  BSSY B1, `(.L_x_615) ;  /* 0x0000036000017945 */ /* 0x000fe60003800000 */
[----:B------:R-:W-:Y:S02]  /*34c0*/  SEL R5, R5, 0xffffffe0, !P2 ;  /* 0xffffffe005057807 */ /* 0x000fe40005000000 */
[C---:B---3--:R-:W-:Y:S02]  /*34d0*/  LEA R10, P2, R22.reuse, R14, 0x1 ;  /* 0x0000000e160a7211 */ /* 0x048fe400078408ff */
[----:B------:R-:W-:Y:S02]  /*34e0*/  IADD3 R5, R5, R46, R64 ;  /* 0x0000002e05057210 */ /* 0x000fe40007ffe040 */
[----:B--2---:R-:W-:-:S02]  /*34f0*/  LEA.HI.X R11, R22, R69, R193, 0x1, P2 ;  /* 0x00000045160b7211 */ /* 0x004fc400010f0cc1 */
[----:B------:R-:W-:Y:S01]  /*3500*/  ISETP.GE.AND P2, PT, R194, R68, PT ;  /* 0x00000044c200720c */ /* 0x000fe20003f46270 */
[----:B------:R-:W-:-:S06]  /*3510*/  IMAD R4, R5, 0x2, R2 ;  /* 0x0000000205047824 */ /* 0x000fcc00078e0202 */
[----:B------:R-:W2:Y:S06]  /*3520*/  LDS.128 R4, [R4+0x22400] ;  /* 0x0224000004047984 */ /* 0x000eac0000000c00 */
[----:B------:R-:W-:Y:S05]  /*3530*/  @P2 BRA `(.L_x_616) ;  /* 0x0000000000b42947 */ /* 0x000fea0003800000 */
[----:B------:R-:W-:Y:S02]  /*3540*/  SHF.R.U64 R12, R24, 0x10, R25 ;  /* 0x00000010180c7819 */ /* 0x000fe40000001219 */
[----:B------:R-:W-:Y:S02]  /*3550*/  SHF.R.U64 R14, R8, 0x10, R9 ;  /* 0x00000010080e7819 */ /* 0x000fe40000001209 */
[----:B------:R-:W-:Y:S02]  /*3560*/  SHF.R.U32.HI R56, RZ, 0x10, R25 ;  /* 0x00000010ff387819 */ /* 0x000fe40000011619 */
[----:B------:R-:W-:Y:S01]  /*3570*/  SHF.R.U32.HI R15, RZ, 0x10, R9 ;  /* 0x00000010ff0f7819 */ /* 0x000fe20000011609 */
[----:B--2---:R-:W-:Y:S01]  /*3580*/  IMAD.U32 R9, R6, 0x10000, RZ ;  /* 0x0001000006097824 */ /* 0x004fe200078e00ff */
[----:B------:R-:W-:Y:S02]  /*3590*/  PRMT R25, R72, 0x5432, R12 ;  /* 0x0000543248197816 */ /* 0x000fe4000000000c */
[----:B------:R-:W-:-:S02]  /*35a0*/  PRMT R14, R71, 0x5432, R14 ;  /* 0x00005432470e7816 */ /* 0x000fc4000000000e */
[----:B------:R-:W-:Y:S02]  /*35b0*/  PRMT R24, R71, 0x5410, R15 ;  /* 0x0000541047187816 */ /* 0x000fe4000000000f */
[----:B------:R-:W-:Y:S02]  /*35c0*/  LOP3.LUT R12, R5, 0xffff0000, RZ, 0xc0, !PT ;  /* 0xffff0000050c7812 */ /* 0x000fe400078ec0ff */
[C---:B------:R-:W-:Y:S01]  /*35d0*/  LOP3.LUT R27, R25.reuse, 0xffff0000, RZ, 0xc0, !PT ;  /* 0xffff0000191b7812 */ /* 0x040fe200078ec0ff */
[----:B------:R-:W-:Y:S01]  /*35e0*/  IMAD.U32 R26, R24, 0x10000, RZ ;  /* 0x00010000181a7824 */ /* 0x000fe200078e00ff */
[----:B------:R-:W-:Y:S01]  /*35f0*/  LOP3.LUT R15, R14, 0xffff0000, RZ, 0xc0, !PT ;  /* 0xffff00000e0f7812 */ /* 0x000fe200078ec0ff */
[----:B------:R-:W-:Y:S01]  /*3600*/  IMAD.U32 R25, R25, 0x10000, RZ ;  /* 0x0001000019197824 */ /* 0x000fe200078e00ff */
[----:B------:R-:W-:Y:S01]  /*3610*/  PRMT R56, R73, 0x5432, R56 ;  /* 0x0000543249387816 */ /* 0x000fe20000000038 */
[----:B------:R-:W-:Y:S01]  /*3620*/  FMUL.FTZ R66, R12, R27 ;  /* 0x0000001b0c427220 */ /* 0x000fe20000410000 */
[----:B-1----:R-:W-:Y:S01]  /*3630*/  LOP3.LUT R13, R6, 0xffff0000, RZ, 0xc0, !PT ;  /* 0xffff0000060d7812 */ /* 0x002fe200078ec0ff */
[C---:B------:R-:W-:Y:S01]  /*3640*/  IMAD.U32 R6, R7.reuse, 0x10000, RZ ;  /* 0x0001000007067824 */ /* 0x040fe200078e00ff */
[----:B------:R-:W-:Y:S01]  /*3650*/  LOP3.LUT R8, R7, 0xffff0000, RZ, 0xc0, !PT ;  /* 0xffff000007087812 */ /* 0x000fe200078ec0ff */
[----:B------:R-:W-:-:S02]  /*3660*/  IMAD.U32 R7, R5, 0x10000, RZ ;  /* 0x0001000005077824 */ /* 0x000fc400078e00ff */
[-C--:B------:R-:W-:Y:S01]  /*3670*/  FMUL.FTZ R12, R12, R15.reuse ;  /* 0x0000000f0c0c7220 */ /* 0x080fe20000410000 */
[----:B------:R-:W-:Y:S02]  /*3680*/  IMAD.U32 R64, R56, 0x10000, RZ ;  /* 0x0001000038407824 */ /* 0x000fe400078e00ff */
[C---:B------:R-:W-:Y:S01]  /*3690*/  FFMA.FTZ R66, R7.reuse, R15, -R66 ;  /* 0x0000000f07427223 */ /* 0x040fe20000010842 */
[----:B------:R-:W-:Y:S01]  /*36a0*/  FFMA.FTZ R27, R7, R27, R12 ;  /* 0x0000001b071b7223 */ /* 0x000fe2000001000c */
[C---:B------:R-:W-:Y:S01]  /*36b0*/  FMUL.FTZ R68, R13.reuse, R64 ;  /* 0x000000400d447220 */ /* 0x040fe20000410000 */
[-C--:B------:R-:W-:Y:S01]  /*36c0*/  FMUL.FTZ R12, R13, R26.reuse ;  /* 0x0000001a0d0c7220 */ /* 0x080fe20000410000 */
[----:B------:R-:W-:Y:S01]  /*36d0*/  IMAD.U32 R5, R4, 0x10000, RZ ;  /* 0x0001000004057824 */ /* 0x000fe200078e00ff */
[----:B------:R-:W-:Y:S01]  /*36e0*/  LOP3.LUT R13, R56, 0xffff0000, RZ, 0xc0, !PT ;  /* 0xffff0000380d7812 */ /* 0x000fe200078ec0ff */
[C---:B------:R-:W-:Y:S01]  /*36f0*/  FFMA.FTZ R68, R9.reuse, R26, -R68 ;  /* 0x0000001a09447223 */ /* 0x040fe20000010844 */
[----:B------:R-:W-:Y:S01]  /*3700*/  LOP3.LUT R7, R24, 0xffff0000, RZ, 0xc0, !PT ;  /* 0xffff000018077812 */ /* 0x000fe200078ec0ff */
[----:B------:R-:W-:Y:S01]  /*3710*/  IMAD.U32 R14, R14, 0x10000, RZ ;  /* 0x000100000e0e7824 */ /* 0x000fe200078e00ff */
[----:B------:R-:W-:Y:S01]  /*3720*/  LOP3.LUT R4, R4, 0xffff0000, RZ, 0xc0, !PT ;  /* 0xffff000004047812 */ /* 0x000fe200078ec0ff */
[----:B------:R-:W-:Y:S01]  /*3730*/  FFMA.FTZ R9, R9, R64, R12 ;  /* 0x0000004009097223 */ /* 0x000fe2000001000c */
[C---:B------:R-:W-:Y:S01]  /*3740*/  FMUL.FTZ R15, R8.reuse, R13 ;  /* 0x0000000d080f7220 */ /* 0x040fe20000410000 */
[----:B------:R-:W-:Y:S01]  /*3750*/  FMUL.FTZ R12, R8, R7 ;  /* 0x00000007080c7220 */ /* 0x000fe20000410000 */
[----:B------:R-:W-:Y:S01]  /*3760*/  F2FP.BF16.F32.PACK_AB R27, R27, R66 ;  /* 0x000000421b1b723e */ /* 0x000fe200000010ff */
[C---:B------:R-:W-:Y:S01]  /*3770*/  FMUL.FTZ R8, R4.reuse, R25 ;  /* 0x0000001904087220 */ /* 0x040fe20000410000 */
[-C--:B------:R-:W-:Y:S01]  /*3780*/  FMUL.FTZ R4, R4, R14.reuse ;  /* 0x0000000e04047220 */ /* 0x080fe20000410000 */
[C---:B------:R-:W-:Y:S01]  /*3790*/  FFMA.FTZ R15, R6.reuse, R7, -R15 ;  /* 0x00000007060f7223 */ /* 0x040fe2000001080f */
[----:B------:R-:W-:Y:S01]  /*37a0*/  FFMA.FTZ R12, R6, R13, R12 ;  /* 0x0000000d060c7223 */ /* 0x000fe2000001000c */
[C---:B------:R-:W-:Y:S01]  /*37b0*/  FFMA.FTZ R8, R5.reuse, R14, -R8 ;  /* 0x0000000e05087223 */ /* 0x040fe20000010808 */
[----:B------:R-:W-:Y:S01]  /*37c0*/  FFMA.FTZ R5, R5, R25, R4 ;  /* 0x0000001905057223 */ /* 0x000fe20000010004 */
[----:B------:R-:W-:-:S02]  /*37d0*/  F2FP.BF16.F32.PACK_AB R6, R9, R68 ;  /* 0x000000440906723e */ /* 0x000fc400000010ff */
[----:B------:R-:W-:Y:S02]  /*37e0*/  F2FP.BF16.F32.PACK_AB R7, R12, R15 ;  /* 0x0000000f0c07723e */ /* 0x000fe400000010ff */
[----:B------:R-:W-:Y:S01]  /*37f0*/  F2FP.BF16.F32.PACK_AB R4, R5, R8 ;  /* 0x000000080504723e */ /* 0x000fe200000010ff */
[----:B------:R-:W-:-:S07]  /*3800*/  IMAD.MOV.U32 R5, RZ, RZ, R27 ;  /* 0x000000ffff057224 */ /* 0x000fce00078e001b */
.L_x_616:
[----:B------:R-:W-:Y:S05]  /*3810*/  BSYNC B1 ;  /* 0x0000000000017941 */ /* 0x000fea0003800000 */
.L_x_615:
[----:B--2---:R2:W-:Y:S01]  /*3820*/  ST.E.128 desc[UR42][R10.64], R4 ;  /* 0x000000040a007985 */ /* 0x0045e2000c101d2a */
[----:B------:R-:W-:Y:S05]  /*3830*/  BRA `(.L_x_610) ;  /* 0x0000000c00a47947 */ /* 0x000fea0003800000 */
.L_x_603:
[----:B------:R-:W-:Y:S01]  /*3840*/  IMAD R63, R34, -0x40, R36 ;  /* 0xffffffc0223f7824 */ /* 0x000fe200078e0224 */
[----:B------:R-:W-:-:S04]  /*3850*/  ISETP.GE.AND P2, PT, R16, R68, PT ;  /* 0x000000441000720c */ /* 0x000fc80003f46270 */
[----:B------:R-:W-:-:S04]  /*3860*/  VIMNMX R63, R63, 0x40, PT ;  /* 0x000000403f3f7848 */ /* 0x000fc80003fe0100 */
[----:B------:R-:W-:-:S13]  /*3870*/  ISETP.GE.OR P3, PT, R186, R63, P2 ;  /* 0x0000003fba00720c */ /* 0x000fda0001766670 */
[----:B------:R-:W-:Y:S01]  /*3880*/  @!P3 IADD3 R4, P4, R28, R4, RZ ;  /* 0x000000041c04b210 */ /* 0x000fe20007f9e0ff */
[----:B------:R-:W0:Y:S04]  /*3890*/  @!P3 LDC.64 R8, c[0x0][0x400] ;  /* 0x00010000ff08bb82 */ /* 0x000e280000000a00 */
[----:B------:R-:W-:-:S04]  /*38a0*/  @!P3 IMAD.X R5, R10, 0x1, R49, P4 ;  /* 0x000000010a05b824 */ /* 0x000fc800020e0631 */
[----:B------:R-:W1:Y:S02]  /*38b0*/  @!P3 LDC.64 R10, c[0x0][0x3e8] ;  /* 0x0000fa00ff0abb82 */ /* 0x000e640000000a00 */
[----:B-1----:R-:W-:-:S04]  /*38c0*/  @!P3 LEA R10, P4, R4, R10, 0x1 ;  /* 0x0000000a040ab211 */ /* 0x002fc800078808ff */
[----:B------:R-:W-:Y:S01]  /*38d0*/  @!P3 LEA.HI.X R11, R4, R11, R5, 0x1, P4 ;  /* 0x0000000b040bb211 */ /* 0x000fe200020f0c05 */
[----:B------:R-:W-:Y:S02]  /*38e0*/  @!P3 IMAD R4, R41, R34, RZ ;  /* 0x000000222904b224 */ /* 0x000fe400078e02ff */
[----:B------:R-:W-:Y:S02]  /*38f0*/  @!P3 IMAD.MOV.U32 R5, RZ, RZ, R52 ;  /* 0x000000ffff05b224 */ /* 0x000fe400078e0034 */
[----:B------:R-:W-:Y:S02]  /*3900*/  @!P3 IMAD R7, R12, R43, R4 ;  /* 0x0000002b0c07b224 */ /* 0x000fe400078e0204 */
[----:B------:R-:W-:-:S04]  /*3910*/  @!P3 IMAD.MOV.U32 R4, RZ, RZ, R32 ;  /* 0x000000ffff04b224 */ /* 0x000fc800078e0020 */
[----:B------:R-:W-:-:S04]  /*3920*/  @!P3 IMAD.WIDE.U32 R4, R34, R43, R4 ;  /* 0x0000002b2204b225 */ /* 0x000fc800078e0004 */
[----:B------:R-:W-:Y:S01]  /*3930*/  @!P3 IMAD.IADD R5, R7, 0x1, R5 ;  /* 0x000000010705b824 */ /* 0x000fe200078e0205 */
[C---:B0-----:R-:W-:Y:S02]  /*3940*/  @!P3 LEA R8, P4, R4.reuse, R8, 0x1 ;  /* 0x000000080408b211 */ /* 0x041fe400078808ff */
[----:B------:R-:W-:Y:S02]  /*3950*/  CS2R R6, SRZ ;  /* 0x0000000000067805 */ /* 0x000fe4000001ff00 */
[----:B------:R-:W-:Y:S02]  /*3960*/  @!P3 LEA.HI.X R9, R4, R9, R5, 0x1, P4 ;  /* 0x000000090409b211 */ /* 0x000fe400020f0c05 */
[----:B------:R-:W-:Y:S02]  /*3970*/  CS2R R4, SRZ ;  /* 0x0000000000047805 */ /* 0x000fe4000001ff00 */
[----:B------:R-:W-:Y:S02]  /*3980*/  CS2R R26, SRZ ;  /* 0x00000000001a7805 */ /* 0x000fe4000001ff00 */
[----:B------:R-:W-:-:S02]  /*3990*/  CS2R R24, SRZ ;  /* 0x0000000000187805 */ /* 0x000fc4000001ff00 */
[----:B------:R-:W2:Y:S04]  /*39a0*/  @!P3 LDG.E.128 R4, desc[UR42][R10.64] ;  /* 0x0000002a0a04b981 */ /* 0x000ea8000c1e1d00 */
[----:B------:R-:W3:Y:S01]  /*39b0*/  @!P3 LDG.E.128 R24, desc[UR42][R8.64] ;  /* 0x0000002a0818b981 */ /* 0x000ee2000c1e1d00 */
[----:B------:R-:W-:-:S06]  /*39c0*/  UISETP.NE.AND UP0, UPT, UR37, 0x3, UPT ;  /* 0x000000032500788c */ /* 0x000fcc000bf05270 */
[----:B------:R-:W-:Y:S01]  /*39d0*/  PLOP3.LUT P3, PT, PT, PT, UP0, 0x80, 0x0 ;  /* 0x000000000000781c */ /* 0x000fe20003f6f008 */
[----:B--2---:R-:W-:Y:S02]  /*39e0*/  IMAD.MOV.U32 R12, RZ, RZ, R6 ;  /* 0x000000ffff0c7224 */ /* 0x004fe400078e0006 */
[----:B------:R-:W-:Y:S02]  /*39f0*/  IMAD.MOV.U32 R56, RZ, RZ, R5 ;  /* 0x000000ffff387224 */ /* 0x000fe400078e0005 */
[----:B------:R-:W-:Y:S01]  /*3a00*/  IMAD.MOV.U32 R14, RZ, RZ, R7 ;  /* 0x000000ffff0e7224 */ /* 0x000fe200078e0007 */
[----:B------:R-:W-:Y:S01]  /*3a10*/  PRMT R80, R12, 0x7610, R80 ;  /* 0x000076100c507816 */ /* 0x000fe20000000050 */
[----:B------:R-:W-:Y:S01]  /*3a20*/  IMAD.MOV.U32 R15, RZ, RZ, R4 ;  /* 0x000000ffff0f7224 */ /* 0x000fe200078e0004 */
[----:B------:R-:W-:Y:S01]  /*3a30*/  PRMT R70, R56, 0x7610, R70 ;  /* 0x0000761038467816 */ /* 0x000fe20000000046 */
[----:B---3--:R-:W-:Y:S01]  /*3a40*/  IMAD.MOV.U32 R8, RZ, RZ, R26 ;  /* 0x000000ffff087224 */ /* 0x008fe200078e001a */
[----:B------:R-:W-:Y:S01]  /*3a50*/  PRMT R79, R14, 0x7610, R79 ;  /* 0x000076100e4f7816 */ /* 0x000fe2000000004f */
[----:B------:R-:W-:Y:S01]  /*3a60*/  IMAD.MOV.U32 R9, RZ, RZ, R27 ;  /* 0x000000ffff097224 */ /* 0x000fe200078e001b */
[----:B------:R-:W-:Y:S01]  /*3a70*/  PRMT R81, R15, 0x7610, R81 ;  /* 0x000076100f517816 */ /* 0x000fe20000000051 */
[----:B------:R-:W-:Y:S01]  /*3a80*/  IMAD.MOV.U32 R10, RZ, RZ, R24 ;  /* 0x000000ffff0a7224 */ /* 0x000fe200078e0018 */
[----:B------:R-:W-:Y:S01]  /*3a90*/  PRMT R80, R80, 0x5410, R8 ;  /* 0x0000541050507816 */ /* 0x000fe20000000008 */
[----:B------:R-:W-:-:S03]  /*3aa0*/  IMAD.MOV.U32 R11, RZ, RZ, R25 ;  /* 0x000000ffff0b7224 */ /* 0x000fc600078e0019 */
[----:B------:R-:W-:Y:S02]  /*3ab0*/  PRMT R78, R10, 0x5410, R9 ;  /* 0x000054100a4e7816 */ /* 0x000fe40000000009 */
[----:B------:R-:W-:Y:S01]  /*3ac0*/  PRMT R70, R70, 0x5410, R11 ;  /* 0x0000541046467816 */ /* 0x000fe2000000000b */
[----:B------:R-:W-:Y:S06]  /*3ad0*/  @!P3 BRA `(.L_x_617) ;  /* 0x000000000004b947 */ /* 0x000fec0003800000 */
[----:B------:R-:W-:Y:S01]  /*3ae0*/  BPT.TRAP 0x1 ;  /* 0x000000040000795c */ /* 0x000fe20000300000 */
.L_x_617:
[----:B------:R-:W-:Y:S01]  /*3af0*/  IMAD R58, R23, 0x8, R2 ;  /* 0x00000008173a7824 */ /* 0x000fe200078e0202 */
[----:B------:R-:W-:Y:S01]  /*3b00*/  SHF.L.U32 R65, R187, 0x1f, RZ ;  /* 0x0000001fbb417819 */ /* 0x000fe200000006ff */
[----:B------:R-:W-:Y:S03]  /*3b10*/  BSSY B1, `(.L_x_618) ;  /* 0x0000003000017945 */ /* 0x000fe60003800000 */
[----:B------:R-:W0:Y:S02]  /*3b20*/  SYNCS.PHASECHK.TRANS64.TRYWAIT P4, [R58+URZ+0x28c90], R65 ;  /* 0x028c90413a0075a7 */ /* 0x000e24000808017f */
[----:B0-----:R-:W-:Y:S05]  /*3b30*/  @!P4 BRA `(.L_x_619) ;  /* 0x000001680098c947 */ /* 0x001fea0003800000 */
.L_x_861:
[----:B------:R-:W-:Y:S05]  /*3b40*/  BSYNC B1 ;  /* 0x0000000000017941 */ /* 0x000fea0003800000 */
.L_x_618:
[----:B------:R-:W-:-:S03]  /*3b50*/  UMOV UR4, 0xffffffff ;  /* 0xffffffff00047882 */ /* 0x000fc60000000000 */
[----:B------:R-:W-:Y:S05]  /*3b60*/  BRA.DIV UR4, `(.L_x_620) ;  /* 0x0000016a04a07947 */ /* 0x000fea000b800000 */
[----:B------:R1:W2:Y:S04]  /*3b70*/  SHFL.IDX PT, R66, R13, RZ, 0x1c1f ;  /* 0x001c1fff0d427589 */ /* 0x0002a800000e0000 */
[----:B------:R-:W3:Y:S02]  /*3b80*/  SHFL.IDX PT, R67, R67, RZ, 0x1c1f ;  /* 0x001c1fff43437589 */ /* 0x000ee400000e0000 */
.L_x_865:
[----:B------:R-:W-:-:S13]  /*3b90*/  ISETP.GE.OR P4, PT, R186, R63, P0 ;  /* 0x0000003fba00720c */ /* 0x000fda0000786670 */
[----:B------:R-:W-:Y:S05]  /*3ba0*/  @P4 BRA `(.L_x_610) ;  /* 0x0000000800c84947 */ /* 0x000fea0003800000 */
[----:B------:R-:W4:Y:S01]  /*3bb0*/  LDC R68, c[0x0][0x2f4] ;  /* 0x0000bd00ff447b82 */ /* 0x000f220000000800 */
[----:B------:R-:W-:Y:S01]  /*3bc0*/  LOP3.LUT P5, RZ, R18, 0x1, RZ, 0xc0, !PT ;  /* 0x0000000112ff7812 */ /* 0x000fe200078ac0ff */
[----:B------:R-:W-:Y:S01]  /*3bd0*/  BSSY B1, `(.L_x_621) ;  /* 0x0000072000017945 */ /* 0x000fe20003800000 */
[----:B---3--:R-:W-:-:S04]  /*3be0*/  LEA R56, P4, R51, R67, 0x1 ;  /* 0x0000004333387211 */ /* 0x008fc800078808ff */
[----:B--2---:R-:W-:Y:S01]  /*3bf0*/  LEA.HI.X R57, R51, R66, R54, 0x1, P4 ;  /* 0x0000004233397211 */ /* 0x004fe200020f0c36 */
[----:B----4-:R-:W-:-:S05]  /*3c00*/  IMAD.IADD R8, R68, 0x1, -R45 ;  /* 0x0000000144087824 */ /* 0x010fca00078e0a2d */
[----:B------:R-:W-:-:S04]  /*3c10*/  SEL R8, R45, R8, !P5 ;  /* 0x000000082d087207 */ /* 0x000fc80006800000 */
[----:B------:R-:W-:-:S04]  /*3c20*/  SHF.R.S32.HI R9, RZ, 0x1f, R8 ;  /* 0x0000001fff097819 */ /* 0x000fc80000011408 */
[----:B------:R-:W-:-:S04]  /*3c30*/  LEA.HI R9, R9, R8, RZ, 0x4 ;  /* 0x0000000809097211 */ /* 0x000fc800078f20ff */
[----:B------:R-:W-:-:S04]  /*3c40*/  SHF.R.S32.HI R8, RZ, 0x4, R9 ;  /* 0x00000004ff087819 */ /* 0x000fc80000011409 */
[----:B------:R-:W-:-:S05]  /*3c50*/  LEA.HI.SX32 R8, R37, R8, 0x1d ;  /* 0x0000000825087211 */ /* 0x000fca00078feaff */
[----:B------:R-:W-:-:S05]  /*3c60*/  IMAD.SHL.U32 R69, R8, 0x8, RZ ;  /* 0x0000000808457824 */ /* 0x000fca00078e00ff */
[----:B------:R-:W-:-:S04]  /*3c70*/  LOP3.LUT R9, R40, 0x38, R69, 0xf8, !PT ;  /* 0x0000003828097812 */ /* 0x000fc800078ef845 */
[----:B------:R-:W-:-:S05]  /*3c80*/  LOP3.LUT R9, R9, R42, RZ, 0x3c, !PT ;  /* 0x0000002a09097212 */ /* 0x000fca00078e3cff */
[----:B------:R-:W-:Y:S02]  /*3c90*/  IMAD R11, R198, 0x200, R9 ;  /* 0x00000200c60b7824 */ /* 0x000fe400078e0209 */
[----:B------:R-:W-:Y:S02]  /*3ca0*/  IMAD.IADD R9, R55, 0x1, R64 ;  /* 0x0000000137097824 */ /* 0x000fe400078e0240 */
[----:B------:R-:W-:Y:S02]  /*3cb0*/  IMAD.IADD R11, R64, 0x1, R11 ;  /* 0x00000001400b7824 */ /* 0x000fe400078e020b */
[--C-:B------:R-:W-:Y:S02]  /*3cc0*/  IMAD R9, R9, 0x2, R2.reuse ;  /* 0x0000000209097824 */ /* 0x100fe400078e0202 */
[----:B------:R-:W-:-:S04]  /*3cd0*/  IMAD R12, R11, 0x2, R2 ;  /* 0x000000020b0c7824 */ /* 0x000fc800078e0202 */
[----:B------:R-:W2:Y:S04]  /*3ce0*/  LDS.128 R8, [R9+0x22400] ;  /* 0x0224000009087984 */ /* 0x000ea80000000c00 */
[----:B-1----:R-:W1:Y:S01]  /*3cf0*/  LDS.128 R12, [R12+0x22400] ;  /* 0x022400000c0c7984 */ /* 0x002e620000000c00 */
[----:B------:R-:W-:Y:S05]  /*3d00*/  @P2 BRA `(.L_x_622) ;  /* 0x0000000400782947 */ /* 0x000fea0003800000 */
[----:B------:R-:W-:Y:S01]  /*3d10*/  SHF.R.U32.HI R74, RZ, 0x10, R25 ;  /* 0x00000010ff4a7819 */ /* 0x000fe20000011619 */
[----:B-1----:R-:W-:Y:S01]  /*3d20*/  IMAD.U32 R64, R13, 0x10000, RZ ;  /* 0x000100000d407824 */ /* 0x002fe200078e00ff */
[----:B------:R-:W-:Y:S02]  /*3d30*/  SHF.R.U32.HI R71, RZ, 0x10, R5 ;  /* 0x00000010ff477819 */ /* 0x000fe40000011605 */
[C---:B------:R-:W-:Y:S02]  /*3d40*/  PRMT R74, R70.reuse, 0x5432, R74 ;  /* 0x00005432464a7816 */ /* 0x040fe4000000004a */
[----:B------:R-:W-:Y:S01]  /*3d50*/  PRMT R71, R70, 0x5410, R71 ;  /* 0x0000541046477816 */ /* 0x000fe20000000047 */
[----:B--2---:R-:W-:Y:S01]  /*3d60*/  IMAD.U32 R70, R9, 0x10000, RZ ;  /* 0x0001000009467824 */ /* 0x004fe200078e00ff */
[----:B------:R-:W-:Y:S01]  /*3d70*/  LOP3.LUT R13, R13, 0xffff0000, RZ, 0xc0, !PT ;  /* 0xffff00000d0d7812 */ /* 0x000fe200078ec0ff */
[C---:B------:R-:W-:Y:S01]  /*3d80*/  IMAD.U32 R75, R74.reuse, 0x10000, RZ ;  /* 0x000100004a4b7824 */ /* 0x040fe200078e00ff */
[----:B------:R-:W-:Y:S01]  /*3d90*/  LOP3.LUT R74, R74, 0xffff0000, RZ, 0xc0, !PT ;  /* 0xffff00004a4a7812 */ /* 0x000fe200078ec0ff */
[----:B------:R-:W-:Y:S01]  /*3da0*/  IMAD.U32 R73, R71, 0x10000, RZ ;  /* 0x0001000047497824 */ /* 0x000fe200078e00ff */
[----:B------:R-:W-:Y:S01]  /*3db0*/  LOP3.LUT R9, R9, 0xffff0000, RZ, 0xc0, !PT ;  /* 0xffff000009097812 */ /* 0x000fe200078ec0ff */
[----:B------:R-:W-:Y:S01]  /*3dc0*/  FMUL.FTZ R77, R64, R75 ;  /* 0x0000004b404d7220 */ /* 0x000fe20000410000 */
[----:B------:R-:W-:Y:S01]  /*3dd0*/  SHF.R.U64 R25, R24, 0x10, R25 ;  /* 0x0000001018197819 */ /* 0x000fe20000001219 */
[-C--:B------:R-:W-:Y:S01]  /*3de0*/  FMUL.FTZ R64, R64, R73.reuse ;  /* 0x0000004940407220 */ /* 0x080fe20000410000 */
[----:B------:R-:W-:Y:S01]  /*3df0*/  FMUL.FTZ R76, R13, R74 ;  /* 0x0000004a0d4c7220 */ /* 0x000fe20000410000 */
[C---:B------:R-:W-:Y:S01]  /*3e00*/  FFMA.FTZ R72, R70.reuse, R73, -R77 ;  /* 0x0000004946487223 */ /* 0x040fe2000001084d */
[----:B------:R-:W-:Y:S01]  /*3e10*/  SHF.R.U32.HI R73, RZ, 0x10, R7 ;  /* 0x00000010ff497819 */ /* 0x000fe20000011607 */
[----:B------:R-:W-:Y:S01]  /*3e20*/  FFMA.FTZ R70, R70, R75, R64 ;  /* 0x0000004b46467223 */ /* 0x000fe20000010040 */
[----:B------:R-:W-:-:S02]  /*3e30*/  LOP3.LUT R64, R71, 0xffff0000, RZ, 0xc0, !PT ;  /* 0xffff000047407812 */ /* 0x000fc400078ec0ff */
[----:B------:R-:W-:Y:S02]  /*3e40*/  PRMT R73, R79, 0x5410, R73 ;  /* 0x000054104f497816 */ /* 0x000fe40000000049 */
[----:B------:R-:W-:Y:S01]  /*3e50*/  PRMT R25, R78, 0x5410, R25 ;  /* 0x000054104e197816 */ /* 0x000fe20000000019 */
[-C--:B------:R-:W-:Y:S01]  /*3e60*/  FMUL.FTZ R71, R13, R64.reuse ;  /* 0x000000400d477220 */ /* 0x080fe20000410000 */
[----:B------:R-:W-:Y:S01]  /*3e70*/  FFMA.FTZ R13, R9, R64, -R76 ;  /* 0x00000040090d7223 */ /* 0x000fe2000001084c */
[C---:B------:R-:W-:Y:S01]  /*3e80*/  IMAD.U32 R75, R73.reuse, 0x10000, RZ ;  /* 0x00010000494b7824 */ /* 0x040fe200078e00ff */
[----:B------:R-:W-:Y:S01]  /*3e90*/  LOP3.LUT R73, R73, 0xffff0000, RZ, 0xc0, !PT ;  /* 0xffff000049497812 */ /* 0x000fe200078ec0ff */
[----:B------:R-:W-:Y:S01]  /*3ea0*/  FFMA.FTZ R9, R9, R74, R71 ;  /* 0x0000004a09097223 */ /* 0x000fe20000010047 */
[--C-:B------:R-:W-:Y:S01]  /*3eb0*/  SHF.R.U32.HI R74, RZ, 0x10, R27.reuse ;  /* 0x00000010ff4a7819 */ /* 0x100fe2000001161b */
[----:B------:R-:W-:Y:S01]  /*3ec0*/  IMAD.U32 R71, R15, 0x10000, RZ ;  /* 0x000100000f477824 */ /* 0x000fe200078e00ff */
[----:B------:R-:W-:Y:S01]  /*3ed0*/  SHF.R.U64 R26, R26, 0x10, R27 ;  /* 0x000000101a1a7819 */ /* 0x000fe2000000121b */
[----:B------:R-:W-:Y:S01]  /*3ee0*/  IMAD.U32 R64, R11, 0x10000, RZ ;  /* 0x000100000b407824 */ /* 0x000fe200078e00ff */
[----:B------:R-:W-:Y:S01]  /*3ef0*/  PRMT R74, R78, 0x5432, R74 ;  /* 0x000054324e4a7816 */ /* 0x000fe2000000004a */
[----:B------:R-:W-:Y:S01]  /*3f00*/  FMUL.FTZ R79, R71, R75 ;  /* 0x0000004b474f7220 */ /* 0x000fe20000410000 */
[----:B------:R-:W-:-:S02]  /*3f10*/  PRMT R26, R80, 0x5432, R26 ;  /* 0x00005432501a7816 */ /* 0x000fc4000000001a */
[----:B------:R-:W-:Y:S01]  /*3f20*/  F2FP.BF16.F32.PACK_AB R13, R13, R72 ;  /* 0x000000480d0d723e */ /* 0x000fe200000010ff */
[C---:B------:R-:W-:Y:S01]  /*3f30*/  IMAD.U32 R76, R74.reuse, 0x10000, RZ ;  /* 0x000100004a4c7824 */ /* 0x040fe200078e00ff */
[----:B------:R-:W-:Y:S02]  /*3f40*/  LOP3.LUT R74, R74, 0xffff0000, RZ, 0xc0, !PT ;  /* 0xffff00004a4a7812 */ /* 0x000fe400078ec0ff */
[----:B------:R-:W-:Y:S01]  /*3f50*/  F2FP.BF16.F32.PACK_AB R70, R9, R70 ;  /* 0x000000460946723e */ /* 0x000fe200000010ff */
[----:B------:R-:W-:Y:S01]  /*3f60*/  FMUL.FTZ R77, R71, R76 ;  /* 0x0000004c474d7220 */ /* 0x000fe20000410000 */
[----:B------:R-:W-:-:S03]  /*3f70*/  IMAD.MOV.U32 R9, RZ, RZ, R13 ;  /* 0x000000ffff097224 */ /* 0x000fc600078e000d */
[----:B------:R-:W-:Y:S01]  /*3f80*/  FFMA.FTZ R71, R64, R75, -R77 ;  /* 0x0000004b40477223 */ /* 0x000fe2000001084d */
[----:B------:R-:W-:Y:S01]  /*3f90*/  SHF.R.U64 R75, R4, 0x10, R5 ;  /* 0x00000010044b7819 */ /* 0x000fe20000001205 */
[----:B------:R-:W-:Y:S01]  /*3fa0*/  FFMA.FTZ R64, R64, R76, R79 ;  /* 0x0000004c40407223 */ /* 0x000fe2000001004f */
[----:B------:R-:W-:Y:S01]  /*3fb0*/  LOP3.LUT R4, R15, 0xffff0000, RZ, 0xc0, !PT ;  /* 0xffff00000f047812 */ /* 0x000fe200078ec0ff */
[----:B------:R-:W-:Y:S01]  /*3fc0*/  IMAD.U32 R76, R25, 0x10000, RZ ;  /* 0x00010000194c7824 */ /* 0x000fe200078e00ff */
[----:B------:R-:W-:Y:S01]  /*3fd0*/  LOP3.LUT R5, R11, 0xffff0000, RZ, 0xc0, !PT ;  /* 0xffff00000b057812 */ /* 0x000fe200078ec0ff */
[----:B------:R-:W-:Y:S01]  /*3fe0*/  IMAD.U32 R15, R8, 0x10000, RZ ;  /* 0x00010000080f7824 */ /* 0x000fe200078e00ff */
[----:B------:R-:W-:Y:S01]  /*3ff0*/  LOP3.LUT R25, R25, 0xffff0000, RZ, 0xc0, !PT ;  /* 0xffff000019197812 */ /* 0x000fe200078ec0ff */
[C---:B------:R-:W-:Y:S01]  /*4000*/  FMUL.FTZ R24, R4.reuse, R74 ;  /* 0x0000004a04187220 */ /* 0x040fe20000410000 */
[----:B------:R-:W-:Y:S01]  /*4010*/  FMUL.FTZ R11, R4, R73 ;  /* 0x00000049040b7220 */ /* 0x000fe20000410000 */
[----:B------:R-:W-:Y:S01]  /*4020*/  LOP3.LUT R8, R8, 0xffff0000, RZ, 0xc0, !PT ;  /* 0xffff000008087812 */ /* 0x000fe200078ec0ff */
[----:B------:R-:W-:-:S02]  /*4030*/  IMAD.MOV.U32 R13, RZ, RZ, R70 ;  /* 0x000000ffff0d7224 */ /* 0x000fc400078e0046 */
[----:B------:R-:W-:Y:S01]  /*4040*/  FFMA.FTZ R4, R5, R73, -R24 ;  /* 0x0000004905047223 */ /* 0x000fe20000010818 */
[----:B------:R-:W-:Y:S01]  /*4050*/  PRMT R24, R81, 0x5410, R75 ;  /* 0x0000541051187816 */ /* 0x000fe2000000004b */
[----:B------:R-:W-:Y:S01]  /*4060*/  FFMA.FTZ R5, R5, R74, R11 ;  /* 0x0000004a05057223 */ /* 0x000fe2000001000b */
[C---:B------:R-:W-:Y:S01]  /*4070*/  IMAD.U32 R11, R12.reuse, 0x10000, RZ ;  /* 0x000100000c0b7824 */ /* 0x040fe200078e00ff */
[----:B------:R-:W-:Y:S02]  /*4080*/  LOP3.LUT R12, R12, 0xffff0000, RZ, 0xc0, !PT ;  /* 0xffff00000c0c7812 */ /* 0x000fe400078ec0ff */
[----:B------:R-:W-:Y:S02]  /*4090*/  IMAD.U32 R74, R24, 0x10000, RZ ;  /* 0x00010000184a7824 */ /* 0x000fe400078e00ff */
[C---:B------:R-:W-:Y:S01]  /*40a0*/  FMUL.FTZ R78, R11.reuse, R76 ;  /* 0x0000004c0b4e7220 */ /* 0x040fe20000410000 */
[----:B------:R-:W-:Y:S01]  /*40b0*/  F2FP.BF16.F32.PACK_AB R4, R4, R71 ;  /* 0x000000470404723e */ /* 0x000fe200000010ff */
[----:B------:R-:W-:Y:S01]  /*40c0*/  FMUL.FTZ R27, R12, R25 ;  /* 0x000000190c1b7220 */ /* 0x000fe20000410000 */
[-C--:B------:R-:W-:Y:S01]  /*40d0*/  FMUL.FTZ R73, R11, R74.reuse ;  /* 0x0000004a0b497220 */ /* 0x080fe20000410000 */
[----:B------:R-:W-:Y:S01]  /*40e0*/  FFMA.FTZ R11, R15, R74, -R78 ;  /* 0x0000004a0f0b7223 */ /* 0x000fe2000001084e */
[----:B------:R-:W-:-:S02]  /*40f0*/  F2FP.BF16.F32.PACK_AB R5, R5, R64 ;  /* 0x000000400505723e */ /* 0x000fc400000010ff */
[----:B------:R-:W-:Y:S01]  /*4100*/  FFMA.FTZ R15, R15, R76, R73 ;  /* 0x0000004c0f0f7223 */ /* 0x000fe20000010049 */
[----:B------:R-:W-:Y:S02]  /*4110*/  SHF.R.U64 R73, R6, 0x10, R7 ;  /* 0x0000001006497819 */ /* 0x000fe40000001207 */
[----:B------:R-:W-:Y:S02]  /*4120*/  LOP3.LUT R7, R24, 0xffff0000, RZ, 0xc0, !PT ;  /* 0xffff000018077812 */ /* 0x000fe400078ec0ff */
[----:B------:R-:W-:-:S03]  /*4130*/  PRMT R24, R80, 0x5410, R73 ;  /* 0x0000541050187816 */ /* 0x000fc60000000049 */
[-C--:B------:R-:W-:Y:S01]  /*4140*/  FMUL.FTZ R12, R12, R7.reuse ;  /* 0x000000070c0c7220 */ /* 0x080fe20000410000 */
[----:B------:R-:W-:Y:S01]  /*4150*/  FFMA.FTZ R6, R8, R7, -R27 ;  /* 0x0000000708067223 */ /* 0x000fe2000001081b */
[C---:B------:R-:W-:Y:S01]  /*4160*/  IMAD.U32 R7, R14.reuse, 0x10000, RZ ;  /* 0x000100000e077824 */ /* 0x040fe200078e00ff */
[----:B------:R-:W-:Y:S01]  /*4170*/  LOP3.LUT R14, R14, 0xffff0000, RZ, 0xc0, !PT ;  /* 0xffff00000e0e7812 */ /* 0x000fe200078ec0ff */
[----:B------:R-:W-:Y:S01]  /*4180*/  FFMA.FTZ R8, R8, R25, R12 ;  /* 0x0000001908087223 */ /* 0x000fe2000001000c */
[----:B------:R-:W-:Y:S01]  /*4190*/  IMAD.U32 R27, R26, 0x10000, RZ ;  /* 0x000100001a1b7824 */ /* 0x000fe200078e00ff */
[----:B------:R-:W-:Y:S01]  /*41a0*/  F2FP.BF16.F32.PACK_AB R6, R6, R11 ;  /* 0x0000000b0606723e */ /* 0x000fe200000010ff */
[----:B------:R-:W-:Y:S02]  /*41b0*/  IMAD.U32 R25, R24, 0x10000, RZ ;  /* 0x0001000018197824 */ /* 0x000fe400078e00ff */
[C---:B------:R-:W-:Y:S02]  /*41c0*/  IMAD.U32 R12, R10.reuse, 0x10000, RZ ;  /* 0x000100000a0c7824 */ /* 0x040fe400078e00ff */
[C---:B------:R-:W-:Y:S01]  /*41d0*/  FMUL.FTZ R73, R7.reuse, R27 ;  /* 0x0000001b07497220 */ /* 0x040fe20000410000 */
[----:B------:R-:W-:Y:S01]  /*41e0*/  FMUL.FTZ R74, R7, R25 ;  /* 0x00000019074a7220 */ /* 0x000fe20000410000 */
[----:B------:R-:W-:Y:S01]  /*41f0*/  LOP3.LUT R10, R10, 0xffff0000, RZ, 0xc0, !PT ;  /* 0xffff00000a0a7812 */ /* 0x000fe200078ec0ff */
[----:B------:R-:W-:-:S02]  /*4200*/  IMAD.MOV.U32 R11, RZ, RZ, R4 ;  /* 0x000000ffff0b7224 */ /* 0x000fc400078e0004 */
[C---:B------:R-:W-:Y:S01]  /*4210*/  FFMA.FTZ R7, R12.reuse, R25, -R73 ;  /* 0x000000190c077223 */ /* 0x040fe20000010849 */
[----:B------:R-:W-:Y:S01]  /*4220*/  FFMA.FTZ R12, R12, R27, R74 ;  /* 0x0000001b0c0c7223 */ /* 0x000fe2000001004a */
[----:B------:R-:W-:Y:S02]  /*4230*/  LOP3.LUT R27, R26, 0xffff0000, RZ, 0xc0, !PT ;  /* 0xffff00001a1b7812 */ /* 0x000fe400078ec0ff */
[----:B------:R-:W-:Y:S02]  /*4240*/  LOP3.LUT R25, R24, 0xffff0000, RZ, 0xc0, !PT ;  /* 0xffff000018197812 */ /* 0x000fe400078ec0ff */
[----:B------:R-:W-:Y:S01]  /*4250*/  F2FP.BF16.F32.PACK_AB R15, R8, R15 ;  /* 0x0000000f080f723e */ /* 0x000fe200000010ff */
[C---:B------:R-:W-:Y:S01]  /*4260*/  FMUL.FTZ R73, R14.reuse, R27 ;  /* 0x0000001b0e497220 */ /* 0x040fe20000410000 */
[----:B------:R-:W-:Y:S02]  /*4270*/  IMAD.MOV.U32 R8, RZ, RZ, R6 ;  /* 0x000000ffff087224 */ /* 0x000fe400078e0006 */
[-C--:B------:R-:W-:Y:S01]  /*4280*/  FMUL.FTZ R24, R14, R25.reuse ;  /* 0x000000190e187220 */ /* 0x080fe20000410000 */
[----:B------:R-:W-:-:S03]  /*4290*/  FFMA.FTZ R14, R10, R25, -R73 ;  /* 0x000000190a0e7223 */ /* 0x000fc60000010849 */
[----:B------:R-:W-:Y:S02]  /*42a0*/  FFMA.FTZ R27, R10, R27, R24 ;  /* 0x0000001b0a1b7223 */ /* 0x000fe40000010018 */
[----:B------:R-:W-:-:S03]  /*42b0*/  F2FP.BF16.F32.PACK_AB R10, R14, R7 ;  /* 0x000000070e0a723e */ /* 0x000fc600000010ff */
[----:B------:R-:W-:Y:S01]  /*42c0*/  F2FP.BF16.F32.PACK_AB R14, R27, R12 ;  /* 0x0000000c1b0e723e */ /* 0x000fe200000010ff */
[----:B------:R-:W-:Y:S02]  /*42d0*/  IMAD.MOV.U32 R12, RZ, RZ, R15 ;  /* 0x000000ffff0c7224 */ /* 0x000fe400078e000f */
[----:B------:R-:W-:-:S07]  /*42e0*/  IMAD.MOV.U32 R15, RZ, RZ, R5 ;  /* 0x000000ffff0f7224 */ /* 0x000fce00078e0005 */
.L_x_622:
[----:B------:R-:W-:Y:S05]  /*42f0*/  BSYNC B1 ;  /* 0x0000000000017941 */ /* 0x000fea0003800000 */
.L_x_621:
[----:B--2---:R2:W-:Y:S01]  /*4300*/  ST.E.128 desc[UR42][R56.64], R8 ;  /* 0x0000000838007985 */ /* 0x0045e2000c101d2a */
[----:B------:R-:W-:Y:S01]  /*4310*/  ISETP.GE.AND P2, PT, R69, R68, PT ;  /* 0x000000444500720c */ /* 0x000fe20003f46270 */
[----:B------:R-:W-:Y:S02]  /*4320*/  IMAD.MOV.U32 R4, RZ, RZ, R67 ;  /* 0x000000ffff047224 */ /* 0x000fe400078e0043 */
[----:B------:R-:W-:-:S10]  /*4330*/  IMAD.MOV.U32 R5, RZ, RZ, R66 ;  /* 0x000000ffff057224 */ /* 0x000fd400078e0042 */
[----:B------:R-:W-:Y:S05]  /*4340*/  @P2 BRA `(.L_x_610) ;  /* 0x0000000000e02947 */ /* 0x000fea0003800000 */
[----:B------:R-:W-:-:S05]  /*4350*/  IMAD.WIDE R4, R69, 0x2, R4 ;  /* 0x0000000245047825 */ /* 0x000fca00078e0204 */
[----:B-1----:R1:W-:Y:S01]  /*4360*/  ST.E.128 desc[UR42][R4.64], R12 ;  /* 0x0000000c04007985 */ /* 0x0023e2000c101d2a */
[----:B------:R-:W-:Y:S05]  /*4370*/  BRA `(.L_x_610) ;  /* 0x0000000000d47947 */ /* 0x000fea0003800000 */
.L_x_602:
[----:B------:R-:W-:-:S06]  /*4380*/  UISETP.NE.AND UP0, UPT, UR37, 0x3, UPT ;  /* 0x000000032500788c */ /* 0x000fcc000bf05270 */
[----:B------:R-:W-:-:S13]  /*4390*/  PLOP3.LUT P3, PT, PT, PT, UP0, 0x80, 0x0 ;  /* 0x000000000000781c */ /* 0x000fda0003f6f008 */
[----:B------:R-:W-:Y:S05]  /*43a0*/  @!P3 BRA `(.L_x_623) ;  /* 0x000000000004b947 */ /* 0x000fea0003800000 */
[----:B------:R-:W-:Y:S01]  /*43b0*/  BPT.TRAP 0x1 ;  /* 0x000000040000795c */ /* 0x000fe20000300000 */
.L_x_623:
[----:B------:R-:W-:Y:S01]  /*43c0*/  IMAD R58, R23, 0x8, R2 ;  /* 0x00000008173a7824 */ /* 0x000fe200078e0202 */
[----:B------:R-:W-:Y:S01]  /*43d0*/  SHF.L.U32 R65, R187, 0x1f, RZ ;  /* 0x0000001fbb417819 */ /* 0x000fe200000006ff */
[----:B------:R-:W-:Y:S01]  /*43e0*/  BSSY B1, `(.L_x_624) ;  /* 0x0000004000017945 */ /* 0x000fe20003800000 */
[----:B------:R-:W-:Y:S02]  /*43f0*/  SHF.R.S32.HI R62, RZ, 0x1f, R60 ;  /* 0x0000001fff3e7819 */ /* 0x000fe4000001143c */
[----:B------:R-:W1:Y:S02]  /*4400*/  SYNCS.PHASECHK.TRANS64.TRYWAIT P2, [R58+URZ+0x28c90], R65 ;  /* 0x028c90413a0075a7 */ /* 0x000e64000804017f */
[----:B-1----:R-:W-:Y:S05]  /*4410*/  @!P2 BRA `(.L_x_625) ;  /* 0x0000016000bca947 */ /* 0x002fea0003800000 */
.L_x_866:
[----:B------:R-:W-:Y:S05]  /*4420*/  BSYNC B1 ;  /* 0x0000000000017941 */ /* 0x000fea0003800000 */
.L_x_624:
[----:B------:R-:W-:Y:S01]  /*4430*/  ULDC.64 UR4, c[0x0][0x300] ;  /* 0x0000c00000047ab9 */ /* 0x000fe20000000a00 */
[----:B-----5:R-:W-:Y:S01]  /*4440*/  SHF.R.S32.HI R61, RZ, 0x1f, R59 ;  /* 0x0000001fff3d7819 */ /* 0x020fe2000001143b */
[----:B------:R-:W-:Y:S01]  /*4450*/  IMAD R7, R62, UR4, RZ ;  /* 0x000000043e077c24 */ /* 0x000fe2000f8e02ff */
[----:B------:R-:W-:Y:S01]  /*4460*/  ULDC.64 UR6, c[0x0][0x2e8] ;  /* 0x0000ba0000067ab9 */ /* 0x000fe20000000a00 */
[----:B0-----:R-:W-:-:S04]  /*4470*/  IMAD.WIDE.U32 R4, R60, UR4, RZ ;  /* 0x000000043c047c25 */ /* 0x001fc8000f8e00ff */
[----:B------:R-:W-:Y:S01]  /*4480*/  IMAD R7, R60, UR5, R7 ;  /* 0x000000053c077c24 */ /* 0x000fe2000f8e0207 */
[----:B------:R-:W-:Y:S01]  /*4490*/  ULDC.64 UR4, c[0x0][0x310] ;  /* 0x0000c40000047ab9 */ /* 0x000fe20000000a00 */
[----:B------:R-:W-:Y:S02]  /*44a0*/  IMAD R63, R34, -0x40, R36 ;  /* 0xffffffc0223f7824 */ /* 0x000fe400078e0224 */
[----:B------:R-:W-:Y:S02]  /*44b0*/  IMAD R6, R61, UR4, RZ ;  /* 0x000000043d067c24 */ /* 0x000fe4000f8e02ff */
[----:B------:R-:W-:Y:S01]  /*44c0*/  IMAD.IADD R5, R5, 0x1, R7 ;  /* 0x0000000105057824 */ /* 0x000fe200078e0207 */
[----:B------:R-:W-:Y:S01]  /*44d0*/  VIMNMX R63, R63, 0x40, PT ;  /* 0x000000403f3f7848 */ /* 0x000fe20003fe0100 */
[C---:B------:R-:W-:Y:S02]  /*44e0*/  IMAD R7, R59.reuse, UR5, R6 ;  /* 0x000000053b077c24 */ /* 0x040fe4000f8e0206 */
[----:B------:R-:W-:Y:S01]  /*44f0*/  IMAD.WIDE.U32 R4, R59, UR4, R4 ;  /* 0x000000043b047c25 */ /* 0x000fe2000f8e0004 */
[----:B------:R-:W-:-:S03]  /*4500*/  ULDC.64 UR4, c[0x0][0x308] ;  /* 0x0000c20000047ab9 */ /* 0x000fc60000000a00 */
[----:B------:R-:W-:Y:S02]  /*4510*/  IMAD.IADD R5, R5, 0x1, R7 ;  /* 0x0000000105057824 */ /* 0x000fe400078e0207 */
[----:B------:R-:W-:Y:S01]  /*4520*/  IMAD.WIDE.U32 R4, R184, UR4, R4 ;  /* 0x00000004b8047c25 */ /* 0x000fe2000f8e0004 */
[----:B------:R-:W-:-:S03]  /*4530*/  UMOV UR4, 0xffffffff ;  /* 0xffffffff00047882 */ /* 0x000fc60000000000 */
[----:B------:R-:W-:Y:S01]  /*4540*/  IMAD R13, R184, UR5, R5 ;  /* 0x00000005b80d7c24 */ /* 0x000fe2000f8e0205 */
[----:B------:R-:W-:-:S04]  /*4550*/  LEA R5, P2, R4, UR6, 0x1 ;  /* 0x0000000604057c11 */ /* 0x000fc8000f8408ff */
[----:B------:R-:W-:Y:S02]  /*4560*/  LEA.HI.X R13, R4, UR7, R13, 0x1, P2 ;  /* 0x00000007040d7c11 */ /* 0x000fe400090f0c0d */
[----:B------:R-:W-:Y:S01]  /*4570*/  ISETP.GT.AND P2, PT, R63, R186, PT ;  /* 0x000000ba3f00720c */ /* 0x000fe20003f44270 */
[----:B------:R-:W-:-:S12]  /*4580*/  BRA.DIV UR4, `(.L_x_626) ;  /* 0x0000016204747947 */ /* 0x000fd8000b800000 */
[----:B------:R0:W2:Y:S04]  /*4590*/  SHFL.IDX PT, R25, R13, RZ, 0x1c1f ;  /* 0x001c1fff0d197589 */ /* 0x0000a800000e0000 */
[----:B------:R0:W3:Y:S02]  /*45a0*/  SHFL.IDX PT, R14, R5, RZ, 0x1c1f ;  /* 0x001c1fff050e7589 */ /* 0x0000e400000e0000 */
.L_x_870:
[----:B------:R-:W-:Y:S05]  /*45b0*/  @!P2 BRA `(.L_x_610) ;  /* 0x000000000044a947 */ /* 0x000fea0003800000 */
[----:B------:R-:W-:Y:S02]  /*45c0*/  ULDC UR4, c[0x0][0x2f4] ;  /* 0x0000bd0000047ab9 */ /* 0x000fe40000000800 */
[----:B------:R-:W-:-:S13]  /*45d0*/  ISETP.GE.AND P2, PT, R16, UR4, PT ;  /* 0x0000000410007c0c */ /* 0x000fda000bf46270 */
[----:B0-----:R-:W0:Y:S01]  /*45e0*/  @!P2 LDS.128 R4, [R66+0x22400] ;  /* 0x022400004204a984 */ /* 0x001e220000000c00 */
[----:B---3--:R-:W-:-:S04]  /*45f0*/  @!P2 LEA R8, P4, R16, R14, 0x1 ;  /* 0x0000000e1008a211 */ /* 0x008fc800078808ff */
[----:B--2---:R-:W-:-:S05]  /*4600*/  @!P2 LEA.HI.X R9, R16, R25, R17, 0x1, P4 ;  /* 0x000000191009a211 */ /* 0x004fca00020f0c11 */
[----:B0-----:R4:W-:Y:S01]  /*4610*/  @!P2 ST.E.128 desc[UR42][R8.64], R4 ;  /* 0x000000040800a985 */ /* 0x0019e2000c101d2a */
[----:B------:R-:W-:-:S13]  /*4620*/  ISETP.GE.AND P2, PT, R22, UR4, PT ;  /* 0x0000000416007c0c */ /* 0x000fda000bf46270 */
[----:B------:R-:W-:Y:S05]  /*4630*/  @P2 BRA `(.L_x_610) ;  /* 0x0000000000242947 */ /* 0x000fea0003800000 */
[----:B------:R-:W-:Y:S01]  /*4640*/  LOP3.LUT P2, RZ, R191, 0x4, RZ, 0xc0, !PT ;  /* 0x00000004bfff7812 */ /* 0x000fe2000784c0ff */
[----:B----4-:R-:W-:-:S12]  /*4650*/  VIADD R5, R46, 0x20 ;  /* 0x000000202e057836 */ /* 0x010fd80000000000 */
[----:B------:R-:W-:Y:S01]  /*4660*/  @P2 VIADD R5, R46, 0xffffffe0 ;  /* 0xffffffe02e052836 */ /* 0x000fe20000000000 */
[----:B------:R-:W-:-:S03]  /*4670*/  LEA R8, P2, R22, R14, 0x1 ;  /* 0x0000000e16087211 */ /* 0x000fc600078408ff */
[----:B------:R-:W-:Y:S01]  /*4680*/  IMAD.IADD R5, R64, 0x1, R5 ;  /* 0x0000000140057824 */ /* 0x000fe200078e0205 */
[----:B------:R-:W-:-:S03]  /*4690*/  LEA.HI.X R9, R22, R25, R193, 0x1, P2 ;  /* 0x0000001916097211 */ /* 0x000fc600010f0cc1 */
[----:B------:R-:W-:-:S06]  /*46a0*/  IMAD R5, R5, 0x2, R2 ;  /* 0x0000000205057824 */ /* 0x000fcc00078e0202 */
[----:B------:R-:W0:Y:S04]  /*46b0*/  LDS.128 R4, [R5+0x22400] ;  /* 0x0224000005047984 */ /* 0x000e280000000c00 */
[----:B0-----:R0:W-:Y:S02]  /*46c0*/  ST.E.128 desc[UR42][R8.64], R4 ;  /* 0x0000000408007985 */ /* 0x0011e4000c101d2a */
.L_x_610:
[----:B------:R-:W-:Y:S05]  /*46d0*/  BSYNC B0 ;  /* 0x0000000000007941 */ /* 0x000fea0003800000 */
.L_x_601:
[----:B012-4-:R-:W0:Y:S01]  /*46e0*/  S2R R4, SR_TID.X ;  /* 0x0000000000047919 */ /* 0x017e220000002100 */
[----:B------:R-:W-:Y:S01]  /*46f0*/  @!PT LDS RZ, [RZ] ;  /* 0x00000000fffff984 */ /* 0x000fe20000000800 */
[----:B------:R-:W-:Y:S01]  /*4700*/  @!PT LDS RZ, [RZ] ;  /* 0x00000000fffff984 */ /* 0x000fe20000000800 */
[----:B------:R-:W-:Y:S01]  /*4710*/  @!PT LDS RZ, [RZ] ;  /* 0x00000000fffff984 */ /* 0x000fe20000000800 */
[----:B------:R-:W-:Y:S01]  /*4720*/  @!PT LDS RZ, [RZ] ;  /* 0x00000000fffff984 */ /* 0x000fe20000000800 */
[----:B------:R1:W-:Y:S06]  /*4730*/  MEMBAR.ALL.CTA ;  /* 0x0000000000007992 */ /* 0x0003ec0000008000 */
[----:B-1----:R-:W1:Y:S01]  /*4740*/  FENCE.VIEW.ASYNC.S ;  /* 0x00000000000073c6 */ /* 0x002e620000000000 */
[----:B------:R-:W-:Y:S05]  /*4750*/  WARPSYNC.ALL ;  /* 0x0000000000007948 */ /* 0x000fea0003800000 */
[----:B------:R-:W-:Y:S01]  /*4760*/  BSSY B0, `(.L_x_627) ;  /* 0x0000009000007945 */ /* 0x000fe20003800000 */
[----:B0-----:R-:W-:Y:S01]  /*4770*/  LOP3.LUT R4, R4, 0x7f, RZ, 0xc0, !PT ;  /* 0x0000007f04047812 */ /* 0x001fe200078ec0ff */
[----:B-1----:R0:W-:Y:S03]  /*4780*/  BAR.SYNC.DEFER_BLOCKING R44, 0x80 ;  /* 0x0002002c0000751d */ /* 0x0021e60000010000 */
[----:B------:R-:W-:-:S13]  /*4790*/  ISETP.NE.AND P2, PT, R4, RZ, PT ;  /* 0x000000ff0400720c */ /* 0x000fda0003f45270 */
[----:B------:R-:W-:-:S05]  /*47a0*/  @!P2 VIADD R4, R58, 0x28ca0 ;  /* 0x00028ca03a04a836 */ /* 0x000fca0000000000 */
[----:B------:R-:W-:-:S04]  /*47b0*/  @!P2 PRMT R4, RZ, 0x654, R4 ;  /* 0x00000654ff04a816 */ /* 0x000fc80000000004 */
[----:B------:R0:W-:Y:S01]  /*47c0*/  @!P2 SYNCS.ARRIVE.TRANS64.RED.A1T0 RZ, [R4+URZ], RZ ;  /* 0x000000ff04ffa9a7 */ /* 0x0001e2000810043f */
[----:B------:R-:W-:Y:S05]  /*47d0*/  @!P3 BRA `(.L_x_628) ;  /* 0x000000000004b947 */ /* 0x000fea0003800000 */
[----:B------:R-:W-:Y:S01]  /*47e0*/  BPT.TRAP 0x1 ;  /* 0x000000040000795c */ /* 0x000fe20000300000 */
.L_x_628:
[----:B------:R-:W-:Y:S05]  /*47f0*/  BSYNC B0 ;  /* 0x0000000000007941 */ /* 0x000fea0003800000 */
.L_x_627:
[----:B------:R-:W1:Y:S01]  /*4800*/  SYNCS.PHASECHK.TRANS64.TRYWAIT P3, [R58+URZ+0x28cb0], R65 ;  /* 0x028cb0413a0075a7 */ /* 0x000e62000806017f */
[----:B------:R-:W-:Y:S04]  /*4810*/  BSSY B0, `(.L_x_629) ;  /* 0x0000002000007945 */ /* 0x000fe80003800000 */
[----:B-1----:R-:W-:Y:S05]  /*4820*/  @!P3 BRA `(.L_x_630) ;  /* 0x000001600010b947 */ /* 0x002fea0003800000 */
.L_x_871:
[----:B------:R-:W-:Y:S05]  /*4830*/  BSYNC B0 ;  /* 0x0000000000007941 */ /* 0x000fea0003800000 */
.L_x_629:
[----:B------:R-:W-:Y:S01]  /*4840*/  ULDC.64 UR4, c[0x0][0x328] ;  /* 0x0000ca0000047ab9 */ /* 0x000fe20000000a00 */
[----:B------:R-:W-:Y:S01]  /*4850*/  ULDC.64 UR6, c[0x0][0x318] ;  /* 0x0000c60000067ab9 */ /* 0x000fe20000000a00 */
[----:B------:R-:W-:Y:S01]  /*4860*/  IMAD R7, R62, UR4, RZ ;  /* 0x000000043e077c24 */ /* 0x000fe2000f8e02ff */
[----:B------:R-:W-:Y:S01]  /*4870*/  BSSY B0, `(.L_x_631) ;  /* 0x000007c000007945 */ /* 0x000fe20003800000 */
[----:B0-----:R-:W-:-:S04]  /*4880*/  IMAD.WIDE.U32 R4, R60, UR4, RZ ;  /* 0x000000043c047c25 */ /* 0x001fc8000f8e00ff */
[----:B------:R-:W-:Y:S01]  /*4890*/  IMAD R7, R60, UR5, R7 ;  /* 0x000000053c077c24 */ /* 0x000fe2000f8e0207 */
[----:B------:R-:W-:Y:S02]  /*48a0*/  ULDC.64 UR4, c[0x0][0x338] ;  /* 0x0000ce0000047ab9 */ /* 0x000fe40000000a00 */
        /* <DEDUP_REMOVED lines=8> */
[----:B------:R-:W-:-:S04]  /*4930*/  LEA R25, P3, R4, UR6, 0x1 ;  /* 0x0000000604197c11 */ /* 0x000fc8000f8608ff */
[----:B------:R-:W-:Y:S02]  /*4940*/  LEA.HI.X R24, R4, UR7, R5, 0x1, P3 ;  /* 0x0000000704187c11 */ /* 0x000fe400098f0c05 */
[----:B------:R-:W-:Y:S01]  /*4950*/  ISETP.GT.AND P3, PT, R63, R186, PT ;  /* 0x000000ba3f00720c */ /* 0x000fe20003f64270 */
[----:B------:R-:W0:Y:S04]  /*4960*/  SHFL.IDX PT, R25, R25, RZ, 0x1c1f ;  /* 0x001c1fff19197589 */ /* 0x000e2800000e0000 */
[----:B------:R-:W2:Y:S08]  /*4970*/  SHFL.IDX PT, R24, R24, RZ, 0x1c1f ;  /* 0x001c1fff18187589 */ /* 0x000eb000000e0000 */
[----:B------:R-:W-:Y:S05]  /*4980*/  @!P3 BRA `(.L_x_632) ;  /* 0x0000000400a8b947 */ /* 0x000fea0003800000 */
[----:B------:R-:W-:Y:S01]  /*4990*/  LOP3.LUT P3, RZ, R191, 0x4, RZ, 0xc0, !PT ;  /* 0x00000004bfff7812 */ /* 0x000fe2000786c0ff */
[----:B------:R-:W-:Y:S01]  /*49a0*/  IMAD R5, R23, 0x8000, R46 ;  /* 0x0000800017057824 */ /* 0x000fe200078e022e */
[----:B------:R-:W-:Y:S01]  /*49b0*/  ULDC UR4, c[0x0][0x320] ;  /* 0x0000c80000047ab9 */ /* 0x000fe20000000800 */
[----:B------:R-:W4:Y:S02]  /*49c0*/  LDL R66, [R1] ;  /* 0x0000000001427983 */ /* 0x000f240000100800 */
[C---:B------:R-:W-:Y:S02]  /*49d0*/  VIADD R15, R5.reuse, 0x20 ;  /* 0x00000020050f7836 */ /* 0x040fe40000000000 */
[----:B------:R-:W5:Y:S04]  /*49e0*/  LDL R64, [R1+0x4] ;  /* 0x0000040001407983 */ /* 0x000f680000100800 */
[----:B------:R-:W5:Y:S02]  /*49f0*/  LDL R57, [R1+0x8] ;  /* 0x0000080001397983 */ /* 0x000f640000100800 */
[C---:B------:R-:W-:Y:S01]  /*4a00*/  @P3 VIADD R15, R5.reuse, 0xffffffe0 ;  /* 0xffffffe0050f3836 */ /* 0x040fe20000000000 */
[----:B------:R-:W-:Y:S01]  /*4a10*/  ISETP.GE.AND P3, PT, R16, UR4, PT ;  /* 0x0000000410007c0c */ /* 0x000fe2000bf66270 */
[--C-:B---3--:R-:W-:Y:S01]  /*4a20*/  IMAD R14, R5, 0x2, R2.reuse ;  /* 0x00000002050e7824 */ /* 0x108fe200078e0202 */
[----:B------:R-:W3:Y:S04]  /*4a30*/  LDL R56, [R1+0xc] ;  /* 0x00000c0001387983 */ /* 0x000ee80000100800 */
[----:B------:R-:W3:Y:S01]  /*4a40*/  LDL R27, [R1+0x10] ;  /* 0x00001000011b7983 */ /* 0x000ee20000100800 */
[----:B------:R-:W-:Y:S01]  /*4a50*/  ISETP.GE.AND P5, PT, R22, UR4, PT ;  /* 0x0000000416007c0c */ /* 0x000fe2000bfa6270 */
[----:B------:R-:W-:-:S02]  /*4a60*/  IMAD R15, R15, 0x2, R2 ;  /* 0x000000020f0f7824 */ /* 0x000fc400078e0202 */
[C---:B------:R-:W-:Y:S02]  /*4a70*/  VIADD R10, R16.reuse, 0x40 ;  /* 0x00000040100a7836 */ /* 0x040fe40000000000 */
[C---:B------:R-:W-:Y:S01]  /*4a80*/  VIADD R26, R16.reuse, 0x80 ;  /* 0x00000080101a7836 */ /* 0x040fe20000000000 */
[----:B------:R-:W1:Y:S01]  /*4a90*/  @!P3 LDS.128 R4, [R14+0x400] ;  /* 0x000400000e04b984 */ /* 0x000e620000000c00 */
[----:B0-----:R-:W-:-:S04]  /*4aa0*/  @!P3 LEA R8, P4, R16, R25, 0x1 ;  /* 0x000000191008b211 */ /* 0x001fc800078808ff */
[----:B--2---:R-:W-:Y:S02]  /*4ab0*/  @!P3 LEA.HI.X R9, R16, R24, R17, 0x1, P4 ;  /* 0x000000181009b211 */ /* 0x004fe400020f0c11 */
[----:B------:R-:W-:-:S04]  /*4ac0*/  @!P5 LEA R12, P4, R22, R25, 0x1 ;  /* 0x00000019160cd211 */ /* 0x000fc800078808ff */
[----:B------:R-:W-:Y:S02]  /*4ad0*/  @!P5 LEA.HI.X R13, R22, R24, R193, 0x1, P4 ;  /* 0x00000018160dd211 */ /* 0x000fe400020f0cc1 */
[----:B------:R-:W-:Y:S01]  /*4ae0*/  ISETP.GE.AND P4, PT, R10, UR4, PT ;  /* 0x000000040a007c0c */ /* 0x000fe2000bf86270 */
[----:B------:R-:W-:Y:S01]  /*4af0*/  VIADD R10, R16, 0x60 ;  /* 0x00000060100a7836 */ /* 0x000fe20000000000 */
[----:B-1----:R0:W-:Y:S04]  /*4b00*/  @!P3 ST.E.128 desc[UR42][R8.64], R4 ;  /* 0x000000040800b985 */ /* 0x0021e8000c101d2a */
[----:B------:R-:W1:Y:S07]  /*4b10*/  @!P5 LDS.128 R4, [R15+0x400] ;  /* 0x000400000f04d984 */ /* 0x000e6e0000000c00 */
[----:B0-----:R-:W-:-:S05]  /*4b20*/  @!P4 LEA R8, P3, R217, R25, 0x1 ;  /* 0x00000019d908c211 */ /* 0x001fca00078608ff */
[----:B------:R-:W-:Y:S01]  /*4b30*/  @!P4 IMAD.X R9, R24, 0x1, R220, P3 ;  /* 0x000000011809c824 */ /* 0x000fe200018e06dc */
[----:B------:R-:W-:-:S13]  /*4b40*/  ISETP.GE.AND P3, PT, R10, UR4, PT ;  /* 0x000000040a007c0c */ /* 0x000fda000bf66270 */
[----:B------:R-:W-:-:S05]  /*4b50*/  @!P3 LEA R10, P6, R216, R25, 0x1 ;  /* 0x00000019d80ab211 */ /* 0x000fca00078c08ff */
[----:B------:R-:W-:Y:S01]  /*4b60*/  @!P3 IMAD.X R11, R24, 0x1, R221, P6 ;  /* 0x00000001180bb824 */ /* 0x000fe200030e06dd */
[----:B-1----:R0:W-:Y:S01]  /*4b70*/  @!P5 ST.E.128 desc[UR42][R12.64], R4 ;  /* 0x000000040c00d985 */ /* 0x0021e2000c101d2a */
[----:B------:R-:W-:Y:S01]  /*4b80*/  ISETP.GE.AND P5, PT, R26, UR4, PT ;  /* 0x000000041a007c0c */ /* 0x000fe2000bfa6270 */
[----:B------:R-:W-:Y:S02]  /*4b90*/  VIADD R26, R16, 0xa0 ;  /* 0x000000a0101a7836 */ /* 0x000fe40000000000 */
[----:B------:R-:W1:Y:S10]  /*4ba0*/  @!P4 LDS.128 R4, [R14+0x2400] ;  /* 0x002400000e04c984 */ /* 0x000e740000000c00 */
[----:B0-----:R-:W-:-:S05]  /*4bb0*/  @!P5 LEA R12, P6, R215, R25, 0x1 ;  /* 0x00000019d70cd211 */ /* 0x001fca00078c08ff */
        /* <DEDUP_REMOVED lines=42> */
[----:B----4-:R-:W-:Y:S01]  /*4e60*/  @!P4 IMAD.X R9, R24, 0x1, R66, P6 ;  /* 0x000000011809c824 */ /* 0x010fe200030e0642 */
[----:B-1----:R0:W-:Y:S01]  /*4e70*/  @!P3 ST.E.128 desc[UR42][R10.64], R4 ;  /* 0x000000040a00b985 */ /* 0x0021e2000c101d2a */
[----:B------:R-:W-:Y:S01]  /*4e80*/  ISETP.GE.AND P3, PT, R26, UR4, PT ;  /* 0x000000041a007c0c */ /* 0x000fe2000bf66270 */
[----:B------:R-:W-:Y:S02]  /*4e90*/  VIADD R26, R16, 0x1a0 ;  /* 0x000001a0101a7836 */ /* 0x000fe40000000000 */
[----:B------:R-:W1:Y:S10]  /*4ea0*/  @!P5 LDS.128 R4, [R14+0xa400] ;  /* 0x00a400000e04d984 */ /* 0x000e740000000c00 */
[----:B0-----:R-:W-:-:S05]  /*4eb0*/  @!P3 LEA R10, P6, R206, R25, 0x1 ;  /* 0x00000019ce0ab211 */ /* 0x001fca00078c08ff */
[----:B-----5:R-:W-:Y:S01]  /*4ec0*/  @!P3 IMAD.X R11, R24, 0x1, R64, P6 ;  /* 0x00000001180bb824 */ /* 0x020fe200030e0640 */
        /* <DEDUP_REMOVED lines=11> */
[----:B---3--:R-:W-:Y:S01]  /*4f80*/  @!P4 IMAD.X R9, R24, 0x1, R56, P6 ;  /* 0x000000011809c824 */ /* 0x008fe200030e0638 */
[----:B-1----:R0:W-:Y:S01]  /*4f90*/  @!P3 ST.E.128 desc[UR42][R10.64], R4 ;  /* 0x000000040a00b985 */ /* 0x0021e2000c101d2a */
[----:B------:R-:W-:-:S03]  /*4fa0*/  ISETP.GE.AND P3, PT, R26, UR4, PT ;  /* 0x000000041a007c0c */ /* 0x000fc6000bf66270 */
[----:B------:R-:W1:Y:S10]  /*4fb0*/  @!P5 LDS.128 R4, [R15+0xc400] ;  /* 0x00c400000f04d984 */ /* 0x000e740000000c00 */
[----:B0-----:R-:W-:-:S05]  /*4fc0*/  @!P3 LEA R10, P6, R203, R25, 0x1 ;  /* 0x00000019cb0ab211 */ /* 0x001fca00078c08ff */
[----:B------:R-:W-:Y:S01]  /*4fd0*/  @!P3 IMAD.X R11, R24, 0x1, R27, P6 ;  /* 0x00000001180bb824 */ /* 0x000fe200030e061b */
[----:B-1----:R-:W-:Y:S04]  /*4fe0*/  @!P5 ST.E.128 desc[UR42][R12.64], R4 ;  /* 0x000000040c00d985 */ /* 0x002fe8000c101d2a */
[----:B------:R-:W0:Y:S04]  /*4ff0*/  @!P4 LDS.128 R4, [R14+0xe400] ;  /* 0x00e400000e04c984 */ /* 0x000e280000000c00 */
[----:B0-----:R-:W-:Y:S04]  /*5000*/  @!P4 ST.E.128 desc[UR42][R8.64], R4 ;  /* 0x000000040800c985 */ /* 0x001fe8000c101d2a */
[----:B------:R-:W0:Y:S04]  /*5010*/  @!P3 LDS.128 R4, [R15+0xe400] ;  /* 0x00e400000f04b984 */ /* 0x000e280000000c00 */
[----:B0-----:R4:W-:Y:S02]  /*5020*/  @!P3 ST.E.128 desc[UR42][R10.64], R4 ;  /* 0x000000040a00b985 */ /* 0x0019e4000c101d2a */
.L_x_632:
[----:B------:R-:W-:Y:S05]  /*5030*/  BSYNC B0 ;  /* 0x0000000000007941 */ /* 0x000fea0003800000 */
.L_x_631:
[----:B------:R-:W-:Y:S01]  /*5040*/  @!PT LDS RZ, [RZ] ;  /* 0x00000000fffff984 */ /* 0x000fe20000000800 */
[----:B------:R-:W-:Y:S01]  /*5050*/  @!PT LDS RZ, [RZ] ;  /* 0x00000000fffff984 */ /* 0x000fe20000000800 */
[----:B------:R-:W-:Y:S01]  /*5060*/  @!PT LDS RZ, [RZ] ;  /* 0x00000000fffff984 */ /* 0x000fe20000000800 */
[----:B------:R-:W-:Y:S01]  /*5070*/  @!PT LDS RZ, [RZ] ;  /* 0x00000000fffff984 */ /* 0x000fe20000000800 */
[----:B------:R5:W-:Y:S06]  /*5080*/  MEMBAR.ALL.CTA ;  /* 0x0000000000007992 */ /* 0x000bec0000008000 */
[----:B-----5:R-:W5:Y:S01]  /*5090*/  FENCE.VIEW.ASYNC.S ;  /* 0x00000000000073c6 */ /* 0x020f620000000000 */
[----:B------:R-:W-:Y:S02]  /*50a0*/  VIADD R23, R23, 0x1 ;  /* 0x0000000117177836 */ /* 0x000fe40000000000 */
[----:B-1----:R-:W-:Y:S01]  /*50b0*/  @!P2 VIADD R58, R58, 0x28cc0 ;  /* 0x00028cc03a3aa836 */ /* 0x002fe20000000000 */
[----:B-----5:R1:W-:Y:S02]  /*50c0*/  BAR.SYNC.DEFER_BLOCKING R44, 0x80 ;  /* 0x0002002c0000751d */ /* 0x0203e40000010000 */
[----:B------:R-:W-:-:S02]  /*50d0*/  ISETP.NE.AND P3, PT, R23, 0x2, PT ;  /* 0x000000021700780c */ /* 0x000fc40003f65270 */
[----:B------:R-:W-:Y:S02]  /*50e0*/  @!P2 PRMT R58, RZ, 0x654, R58 ;  /* 0x00000654ff3aa816 */ /* 0x000fe4000000003a */
[----:B----4-:R-:W-:Y:S02]  /*50f0*/  SEL R4, RZ, 0x1, P3 ;  /* 0x00000001ff047807 */ /* 0x010fe40001800000 */
[----:B------:R-:W-:Y:S02]  /*5100*/  SEL R23, R23, RZ, P3 ;  /* 0x000000ff17177207 */ /* 0x000fe40001800000 */
[----:B------:R-:W-:Y:S01]  /*5110*/  LOP3.LUT R187, R187, R4, RZ, 0x3c, !PT ;  /* 0x00000004bbbb7212 */ /* 0x000fe200078e3cff */
[----:B------:R1:W-:Y:S01]  /*5120*/  @!P2 SYNCS.ARRIVE.TRANS64.RED.A1T0 RZ, [R58+URZ], RZ ;  /* 0x000000ff3affa9a7 */ /* 0x0003e2000810043f */
[----:B------:R-:W-:Y:S01]  /*5130*/  PLOP3.LUT P2, PT, PT, PT, PT, 0x8, 0x0 ;  /* 0x000000000000781c */ /* 0x000fe20003f4e170 */
[----:B------:R-:W-:-:S12]  /*5140*/  @P1 BRA `(.L_x_633) ;  /* 0xffffffd800081947 */ /* 0x000fd8000383ffff */
.L_x_596:
[----:B------:R-:W-:Y:S04]  /*5150*/  BSSY B0, `(.L_x_634) ;  /* 0x0000004000007945 */ /* 0x000fe80003800000 */
[----:B------:R-:W-:Y:S05]  /*5160*/  @P2 BRA `(.L_x_635) ;  /* 0x0000000000082947 */ /* 0x000fea0003800000 */
[----:B------:R-:W4:Y:S02]  /*5170*/  FENCE.VIEW.ASYNC.G ;  /* 0x00000000000073c6 */ /* 0x000f240000000100 */
[----:B----4-:R-:W-:Y:S06]  /*5180*/  BAR.ARV 0xc, 0x180 ;  /* 0x0306000000007b1d */ /* 0x010fec0000002000 */
.L_x_635:
[----:B------:R-:W-:Y:S05]  /*5190*/  BSYNC B0 ;  /* 0x0000000000007941 */ /* 0x000fea0003800000 */
.L_x_634:
[----:B------:R-:W4:Y:S01]  /*51a0*/  LDL R0, [R1+0x18] ;  /* 0x0000180001007983 */ /* 0x000f220000100800 */
[----:B------:R-:W-:Y:S01]  /*51b0*/  UISETP.NE.AND UP0, UPT, UR39, 0x1, UPT ;  /* 0x000000012700788c */ /* 0x000fe2000bf05270 */
[----:B------:R-:W-:Y:S01]  /*51c0*/  BSSY B7, `(.L_x_636) ;  /* 0x0000889000077945 */ /* 0x000fe20003800000 */
[----:B------:R-:W-:-:S04]  /*51d0*/  ULDC UR4, c[0x0][0x9f0] ;  /* 0x00027c0000047ab9 */ /* 0x000fc80000000800 */
[----:B------:R-:W-:Y:S02]  /*51e0*/  PLOP3.LUT P1, PT, PT, PT, UP0, 0x80, 0x0 ;  /* 0x000000000000781c */ /* 0x000fe40003f2f008 */
[----:B----4-:R-:W-:-:S04]  /*51f0*/  ISETP.NE.AND P0, PT, R0, RZ, PT ;  /* 0x000000ff0000720c */ /* 0x010fc80003f05270 */
[----:B------:R-:W-:-:S07]  /*5200*/  SEL R9, R0, UR4, P0 ;  /* 0x0000000400097c07 */ /* 0x000fce0008000000 */
[----:B------:R-:W-:Y:S05]  /*5210*/  @!P1 BRA `(.L_x_637) ;  /* 0x0000002000449947 */ /* 0x000fea0003800000 */
[----:B------:R-:W-:Y:S01]  /*5220*/  LOP3.LUT P2, RZ, R18, 0x4, RZ, 0xc0, !PT ;  /* 0x0000000412ff7812 */ /* 0x000fe2000784c0ff */
[----:B------:R-:W-:Y:S01]  /*5230*/  BSSY B0, `(.L_x_638) ;  /* 0x000001d000007945 */ /* 0x000fe20003800000 */
[----:B------:R-:W-:-:S11]  /*5240*/  IMAD.MOV.U32 R3, RZ, RZ, RZ ;  /* 0x000000ffff037224 */ /* 0x000fd600078e00ff */
[----:B------:R-:W-:Y:S05]  /*5250*/  @!P2 BRA `(.L_x_639) ;  /* 0x000000000068a947 */ /* 0x000fea0003800000 */
[-C--:B------:R-:W-:Y:S02]  /*5260*/  IABS R6, R9.reuse ;  /* 0x0000000900067213 */ /* 0x080fe40000000000 */
[----:B------:R-:W-:Y:S02]  /*5270*/  IADD3 R0, R168, -0x1, R9 ;  /* 0xffffffffa8007810 */ /* 0x000fe40007ffe009 */
[----:B------:R-:W4:Y:S01]  /*5280*/  I2F.RP R3, R6 ;  /* 0x0000000600037306 */ /* 0x000f220000209400 */
[-C--:B------:R-:W-:Y:S02]  /*5290*/  IABS R10, R9.reuse ;  /* 0x00000009000a7213 */ /* 0x080fe40000000000 */
[----:B------:R-:W-:Y:S02]  /*52a0*/  IABS R8, R0 ;  /* 0x0000000000087213 */ /* 0x000fe40000000000 */
[----:B------:R-:W-:-:S04]  /*52b0*/  LOP3.LUT R0, R0, R9, RZ, 0x3c, !PT ;  /* 0x0000000900007212 */ /* 0x000fc800078e3cff */
[----:B------:R-:W-:Y:S01]  /*52c0*/  ISETP.GE.AND P2, PT, R0, RZ, PT ;  /* 0x000000ff0000720c */ /* 0x000fe20003f46270 */
[----:B----4-:R-:W4:Y:S02]  /*52d0*/  MUFU.RCP R3, R3 ;  /* 0x0000000300037308 */ /* 0x010f240000001000 */
[----:B----4-:R-:W-:Y:S02]  /*52e0*/  VIADD R4, R3, 0xffffffe ;  /* 0x0ffffffe03047836 */ /* 0x010fe40000000000 */
[----:B------:R-:W-:-:S04]  /*52f0*/  IMAD.MOV R3, RZ, RZ, -R10 ;  /* 0x000000ffff037224 */ /* 0x000fc800078e0a0a */
[----:B------:R4:W0:Y:S02]  /*5300*/  F2I.FTZ.U32.TRUNC.NTZ R5, R4 ;  /* 0x0000000400057305 */ /* 0x000824000021f000 */
[----:B----4-:R-:W-:Y:S02]  /*5310*/  IMAD.MOV.U32 R4, RZ, RZ, RZ ;  /* 0x000000ffff047224 */ /* 0x010fe400078e00ff */
[----:B0-----:R-:W-:-:S04]  /*5320*/  IMAD.MOV R7, RZ, RZ, -R5 ;  /* 0x000000ffff077224 */ /* 0x001fc800078e0a05 */
        /* <DEDUP_REMOVED lines=13> */
.L_x_639:
[----:B------:R-:W-:Y:S05]  /*5400*/  BSYNC B0 ;  /* 0x0000000000007941 */ /* 0x000fea0003800000 */
.L_x_638:
[----:B------:R-:W4:Y:S01]  /*5410*/  LDL R0, [R1+0x38] ;  /* 0x0000380001007983 */ /* 0x000f220000100800 */
[----:B------:R-:W-:Y:S01]  /*5420*/  PLOP3.LUT P0, PT, PT, PT, PT, 0x80, 0x0 ;  /* 0x000000000000781c */ /* 0x000fe20003f0f070 */
[----:B------:R-:W-:Y:S01]  /*5430*/  IMAD.MOV.U32 R21, RZ, RZ, RZ ;  /* 0x000000ffff157224 */ /* 0x000fe200078e00ff */
[----:B------:R-:W-:Y:S01]  /*5440*/  CS2R R150, SRZ ;  /* 0x0000000000967805 */ /* 0x000fe2000001ff00 */
[----:B------:R-:W-:Y:S01]  /*5450*/  IMAD.MOV.U32 R156, RZ, RZ, RZ ;  /* 0x000000ffff9c7224 */ /* 0x000fe200078e00ff */
        /* <DEDUP_REMOVED lines=41> */
[----:B---3--:R-:W-:Y:S02]  /*56f0*/  CS2R R66, SRZ ;  /* 0x0000000000427805 */ /* 0x008fe4000001ff00 */
[----:B------:R-:W-:Y:S02]  /*5700*/  CS2R R64, SRZ ;  /* 0x0000000000407805 */ /* 0x000fe4000001ff00 */
[----:B------:R-:W-:Y:S02]  /*5710*/  CS2R R62, SRZ ;  /* 0x00000000003e7805 */ /* 0x000fe4000001ff00 */
[----:B------:R-:W-:Y:S02]  /*5720*/  CS2R R60, SRZ ;  /* 0x00000000003c7805 */ /* 0x000fe4000001ff00 */
[----:B-1----:R-:W-:-:S02]  /*5730*/  CS2R R58, SRZ ;  /* 0x00000000003a7805 */ /* 0x002fc4000001ff00 */
        /* <DEDUP_REMOVED lines=16> */
[----:B0-2---:R-:W-:Y:S01]  /*5840*/  CS2R R24, SRZ ;  /* 0x0000000000187805 */ /* 0x005fe2000001ff00 */
[----:B----4-:R-:W-:-:S05]  /*5850*/  IMAD R0, R0, R3, RZ ;  /* 0x0000000300007224 */ /* 0x010fca00078e02ff */
[----:B------:R-:W-:-:S04]  /*5860*/  VIADDMNMX R3, R0, R3, R168, PT ;  /* 0x0000000300037246 */ /* 0x000fc800038001a8 */
[----:B------:R-:W-:-:S13]  /*5870*/  ISETP.GT.AND P1, PT, R3, R0, PT ;  /* 0x000000000300720c */ /* 0x000fda0003f24270 */
[----:B------:R-:W-:Y:S05]  /*5880*/  @!P1 BRA `(.L_x_640) ;  /* 0x0000008000709947 */ /* 0x000fea0003800000 */
[----:B------:R-:W2:Y:S04]  /*5890*/  LDL R4, [R1+0x44] ;  /* 0x0000440001047983 */ /* 0x000ea80000100800 */
[----:B--2---:R-:W0:Y:S02]  /*58a0*/  SHFL.IDX PT, R4, R4, RZ, 0x1f ;  /* 0x00001fff04047589 */ /* 0x004e2400000e0000 */
[----:B0-----:R-:W-:-:S04]  /*58b0*/  LEA.HI R5, R4, R4, RZ, 0x1 ;  /* 0x0000000404057211 */ /* 0x001fc800078f08ff */
[----:B------:R-:W-:-:S05]  /*58c0*/  LOP3.LUT R5, R5, 0x1fffe, RZ, 0xc0, !PT ;  /* 0x0001fffe05057812 */ /* 0x000fca00078ec0ff */
[----:B------:R-:W-:Y:S02]  /*58d0*/  IMAD.IADD R5, R4, 0x1, -R5 ;  /* 0x0000000104057824 */ /* 0x000fe400078e0a05 */
[----:B------:R-:W-:Y:S02]  /*58e0*/  IMAD.U32 R4, RZ, RZ, UR37 ;  /* 0x00000025ff047e24 */ /* 0x000fe4000f8e00ff */
[----:B------:R-:W-:-:S03]  /*58f0*/  IMAD R5, R5, 0x8000, R2 ;  /* 0x0000800005057824 */ /* 0x000fc600078e0202 */
[----:B------:R-:W-:Y:S01]  /*5900*/  ISETP.NE.AND P0, PT, R4, 0x3, PT ;  /* 0x000000030400780c */ /* 0x000fe20003f05270 */
[----:B------:R-:W-:-:S05]  /*5910*/  VIADD R5, R5, 0x400 ;  /* 0x0000040005057836 */ /* 0x000fca0000000000 */
[----:B------:R-:W-:-:S04]  /*5920*/  SHF.R.U32.HI R5, RZ, 0x4, R5 ;  /* 0x00000004ff057819 */ /* 0x000fc80000011605 */
[----:B------:R-:W-:-:S04]  /*5930*/  LOP3.LUT R5, R5, 0x3fff, RZ, 0xc0, !PT ;  /* 0x00003fff05057812 */ /* 0x000fc800078ec0ff */
[----:B------:R-:W-:Y:S01]  /*5940*/  LOP3.LUT R14, R5, 0x2000000, RZ, 0xfc, !PT ;  /* 0x02000000050e7812 */ /* 0x000fe200078efcff */
[----:B------:R-:W-:Y:S06]  /*5950*/  @!P0 BRA `(.L_x_641) ;  /* 0x0000000000048947 */ /* 0x000fec0003800000 */
[----:B------:R-:W-:Y:S01]  /*5960*/  BPT.TRAP 0x1 ;  /* 0x000000040000795c */ /* 0x000fe20000300000 */
.L_x_641:
[----:B------:R-:W-:Y:S01]  /*5970*/  IMAD R10, R19, 0x8, R2 ;  /* 0x00000008130a7824 */ /* 0x000fe200078e0202 */
[----:B------:R-:W-:Y:S01]  /*5980*/  SHF.L.U32 R7, R185, 0x1f, RZ ;  /* 0x0000001fb9077819 */ /* 0x000fe200000006ff */
[----:B------:R-:W-:Y:S01]  /*5990*/  VIADD R4, R2, 0x26800 ;  /* 0x0002680002047836 */ /* 0x000fe20000000000 */
[----:B------:R-:W-:Y:S02]  /*59a0*/  BSSY B0, `(.L_x_642) ;  /* 0x0000008000007945 */ /* 0x000fe40003800000 */
[----:B------:R-:W0:Y:S02]  /*59b0*/  SYNCS.PHASECHK.TRANS64.TRYWAIT P1, [R10+URZ+0x28c50], R7 ;  /* 0x028c50070a0075a7 */ /* 0x000e24000802017f */
[----:B------:R-:W-:Y:S01]  /*59c0*/  SHF.R.U32.HI R5, RZ, 0x4, R4 ;  /* 0x00000004ff057819 */ /* 0x000fe20000011604 */
[----:B------:R-:W-:-:S03]  /*59d0*/  IMAD R4, R19, 0x1000, R14 ;  /* 0x0000100013047824 */ /* 0x000fc600078e020e */
[----:B------:R-:W-:-:S04]  /*59e0*/  LOP3.LUT R5, R5, 0x3fff, RZ, 0xc0, !PT ;  /* 0x00003fff05057812 */ /* 0x000fc800078ec0ff */
[----:B------:R-:W-:Y:S01]  /*59f0*/  LOP3.LUT R11, R5, 0x10000, RZ, 0xfc, !PT ;  /* 0x00010000050b7812 */ /* 0x000fe200078efcff */
[----:B------:R-:W-:Y:S01]  /*5a00*/  IMAD.MOV.U32 R5, RZ, RZ, 0x40000040 ;  /* 0x40000040ff057424 */ /* 0x000fe200078e00ff */
[----:B0-----:R-:W-:Y:S06]  /*5a10*/  @!P1 BRA `(.L_x_643) ;  /* 0x0000014c00a89947 */ /* 0x001fec0003800000 */
.L_x_872:
[----:B------:R-:W-:Y:S05]  /*5a20*/  BSYNC B0 ;  /* 0x0000000000007941 */ /* 0x000fea0003800000 */
.L_x_642:
[----:B------:R-:W-:Y:S01]  /*5a30*/  BAR.SYNC.DEFER_BLOCKING 0xe, 0x100 ;  /* 0x0384000000007b1d */ /* 0x000fe20000010000 */
[----:B------:R-:W-:Y:S01]  /*5a40*/  IMAD.MOV.U32 R6, RZ, RZ, R11 ;  /* 0x000000ffff067224 */ /* 0x000fe200078e000b */
[C---:B------:R-:W-:Y:S01]  /*5a50*/  R2UR UR6, R4.reuse ;  /* 0x00000000040672ca */ /* 0x040fe200000e0000 */
[----:B0-----:R-:W-:Y:S01]  /*5a60*/  IMAD.MOV.U32 R7, RZ, RZ, 0x40000040 ;  /* 0x40000040ff077424 */ /* 0x001fe200078e00ff */
[----:B------:R-:W-:Y:S01]  /*5a70*/  R2UR UR7, R5 ;  /* 0x00000000050772ca */ /* 0x000fe200000e0000 */
[----:B------:R-:W-:Y:S01]  /*5a80*/  VIADD R8, R4, 0x100 ;  /* 0x0000010004087836 */ /* 0x000fe20000000000 */
[----:B------:R-:W-:Y:S01]  /*5a90*/  R2UR UR4, R6 ;  /* 0x00000000060472ca */ /* 0x000fe200000e0000 */
[----:B------:R-:W-:Y:S01]  /*5aa0*/  IMAD.MOV.U32 R9, RZ, RZ, 0x40000040 ;  /* 0x40000040ff097424 */ /* 0x000fe200078e00ff */
[----:B------:R-:W-:Y:S01]  /*5ab0*/  R2UR UR5, R7 ;  /* 0x00000000070572ca */ /* 0x000fe200000e0000 */
[----:B------:R-:W-:Y:S01]  /*5ac0*/  VIADD R6, R4, 0x80 ;  /* 0x0000008004067836 */ /* 0x000fe20000000000 */
[----:B------:R-:W-:Y:S01]  /*5ad0*/  R2UR UR14, R8 ;  /* 0x00000000080e72ca */ /* 0x000fe200000e0000 */
[----:B------:R-:W-:Y:S01]  /*5ae0*/  VIADD R8, R11, 0x2 ;  /* 0x000000020b087836 */ /* 0x000fe20000000000 */
[----:B------:R-:W-:Y:S01]  /*5af0*/  R2UR UR15, R9 ;  /* 0x00000000090f72ca */ /* 0x000fe200000e0000 */
[----:B------:R-:W-:Y:S01]  /*5b00*/  IMAD.MOV.U32 R9, RZ, RZ, 0x40000040 ;  /* 0x40000040ff097424 */ /* 0x000fe200078e00ff */
        /* <DEDUP_REMOVED lines=9> */
[----:B------:R-:W-:Y:S01]  /*5ba0*/  WARPGROUP.ARRIVE ;  /* 0x00000000000079c5 */ /* 0x000fe20000000000 */
[----:B------:R-:W-:-:S05]  /*5bb0*/  R2UR UR13, R7 ;  /* 0x00000000070d72ca */ /* 0x000fca00000e0000 */
[----:B------:R-:W-:Y:S01]  /*5bc0*/  HGMMA.64x256x16.F32.BF16 R24, gdesc[UR4].tnspB, RZ, !UPT, gsb0 ;  /* 0x43e00000041879f0 */ /* 0x000fe2000c0018ff */
[----:B------:R-:W-:Y:S01]  /*5bd0*/  R2UR UR6, R4 ;  /* 0x00000000040672ca */ /* 0x000fe200000e0000 */
[----:B------:R-:W-:Y:S01]  /*5be0*/  VIADD R4, R11, 0x6 ;  /* 0x000000060b047836 */ /* 0x000fe20000000000 */
[----:B------:R-:W-:Y:S01]  /*5bf0*/  R2UR UR7, R5 ;  /* 0x00000000050772ca */ /* 0x000fe200000e0000 */
[----:B------:R-:W-:-:S03]  /*5c00*/  IMAD.MOV.U32 R5, RZ, RZ, 0x40000040 ;  /* 0x40000040ff057424 */ /* 0x000fc600078e00ff */
[----:B------:R-:W-:Y:S02]  /*5c10*/  R2UR UR4, R4 ;  /* 0x00000000040472ca */ /* 0x000fe400000e0000 */
[----:B------:R-:W-:Y:S01]  /*5c20*/  R2UR UR5, R5 ;  /* 0x00000000050572ca */ /* 0x000fe200000e0000 */
        /* <DEDUP_REMOVED lines=16> */
.L_x_644:
[----:B------:R-:W-:Y:S01]  /*5d30*/  VIADD R3, R3, 0xfffffffe ;  /* 0xfffffffe03037836 */ /* 0x000fe20000000000 */
[----:B------:R-:W-:Y:S01]  /*5d40*/  BSSY B0, `(.L_x_645) ;  /* 0x00000cf000007945 */ /* 0x000fe20003800000 */
[----:B------:R-:W-:-:S03]  /*5d50*/  VIADD R10, R10, 0x28c60 ;  /* 0x00028c600a0a7836 */ /* 0x000fc60000000000 */
[----:B------:R-:W-:Y:S02]  /*5d60*/  ISETP.GE.AND P1, PT, R3, R0, PT ;  /* 0x000000000300720c */ /* 0x000fe40003f26270 */
[----:B------:R-:W-:-:S04]  /*5d70*/  PRMT R10, R190, 0x654, R10 ;  /* 0x00000654be0a7816 */ /* 0x000fc8000000000a */
[----:B------:R0:W-:Y:S07]  /*5d80*/  SYNCS.ARRIVE.TRANS64.RED.A1T0 RZ, [R10+URZ], RZ ;  /* 0x000000ff0aff79a7 */ /* 0x0001ee000810043f */
[----:B------:R-:W-:Y:S05]  /*5d90*/  @!P1 BRA `(.L_x_646) ;  /* 0x0000000c00249947 */ /* 0x000fea0003800000 */
.L_x_653:
[----:B------:R-:W-:Y:S01]  /*5da0*/  BAR.SYNC.DEFER_BLOCKING 0xe, 0x100 ;  /* 0x0384000000007b1d */ /* 0x000fe20000010000 */
[C---:B01----:R-:W-:Y:S02]  /*5db0*/  IMAD R10, R19.reuse, 0x40, R195 ;  /* 0x00000040130a7824 */ /* 0x043fe400078e02c3 */
[----:B------:R-:W-:Y:S02]  /*5dc0*/  VIADD R19, R19, 0x1 ;  /* 0x0000000113137836 */ /* 0x000fe40000000000 */
[----:B------:R-:W-:-:S03]  /*5dd0*/  IMAD R10, R10, 0x4, R2 ;  /* 0x000000040a0a7824 */ /* 0x000fc600078e0202 */
[----:B------:R-:W-:-:S04]  /*5de0*/  ISETP.NE.AND P1, PT, R19, 0x2, PT ;  /* 0x000000021300780c */ /* 0x000fc80003f25270 */
[----:B------:R-:W-:Y:S01]  /*5df0*/  SEL R19, R19, RZ, P1 ;  /* 0x000000ff13137207 */ /* 0x000fe20000800000 */
[----:B------:R-:W0:Y:S04]  /*5e00*/  LDS R11, [R10+0x28800] ;  /* 0x028800000a0b7984 */ /* 0x000e280000000800 */
[----:B------:R-:W1:Y:S01]  /*5e10*/  LDS R10, [R10+0x28820] ;  /* 0x028820000a0a7984 */ /* 0x000e620000000800 */
[-C--:B0-----:R-:W-:Y:S01]  /*5e20*/  FMUL.FTZ R24, R24, R11.reuse ;  /* 0x0000000b18187220 */ /* 0x081fe20000410000 */
[-C--:B------:R-:W-:Y:S01]  /*5e30*/  FMUL.FTZ R25, R25, R11.reuse ;  /* 0x0000000b19197220 */ /* 0x080fe20000410000 */
[-C--:B------:R-:W-:Y:S01]  /*5e40*/  FMUL.FTZ R28, R28, R11.reuse ;  /* 0x0000000b1c1c7220 */ /* 0x080fe20000410000 */
[-C--:B------:R-:W-:Y:S01]  /*5e50*/  FMUL.FTZ R29, R29, R11.reuse ;  /* 0x0000000b1d1d7220 */ /* 0x080fe20000410000 */
        /* <DEDUP_REMOVED lines=64> */
[----:B------:R-:W-:Y:S01]  /*6260*/  SEL R10, RZ, 0x1, P1 ;  /* 0x00000001ff0a7807 */ /* 0x000fe20000800000 */
        /* <DEDUP_REMOVED lines=60> */
[----:B------:R-:W-:Y:S01]  /*6630*/  LOP3.LUT R185, R185, R10, RZ, 0x3c, !PT ;  /* 0x0000000ab9b97212 */ /* 0x000fe200078e3cff */
[----:B------:R-:W-:Y:S06]  /*6640*/  @!P0 BRA `(.L_x_647) ;  /* 0x0000000000048947 */ /* 0x000fec0003800000 */
[----:B------:R-:W-:Y:S01]  /*6650*/  BPT.TRAP 0x1 ;  /* 0x000000040000795c */ /* 0x000fe20000300000 */
.L_x_647:
[----:B------:R-:W-:Y:S01]  /*6660*/  IMAD R10, R19, 0x8, R2 ;  /* 0x00000008130a7824 */ /* 0x000fe200078e0202 */
[----:B------:R-:W-:-:S04]  /*6670*/  SHF.L.U32 R11, R185, 0x1f, RZ ;  /* 0x0000001fb90b7819 */ /* 0x000fc800000006ff */
[----:B------:R0:W1:Y:S01]  /*6680*/  SYNCS.PHASECHK.TRANS64.TRYWAIT P1, [R10+URZ+0x28c50], R11 ;  /* 0x028c500b0a0075a7 */ /* 0x000062000802017f */
[----:B------:R-:W-:Y:S05]  /*6690*/  @!P0 BRA `(.L_x_648) ;  /* 0x0000000000048947 */ /* 0x000fea0003800000 */
[----:B------:R-:W-:Y:S01]  /*66a0*/  BPT.TRAP 0x1 ;  /* 0x000000040000795c */ /* 0x000fe20000300000 */
.L_x_648:
[----:B------:R-:W-:Y:S04]  /*66b0*/  BSSY B1, `(.L_x_649) ;  /* 0x0000004000017945 */ /* 0x000fe80003800000 */
[----:B-1----:R-:W-:Y:S05]  /*66c0*/  @P1 BRA `(.L_x_650) ;  /* 0x0000000000081947 */ /* 0x002fea0003800000 */
[----:B------:R-:W1:Y:S02]  /*66d0*/  SYNCS.PHASECHK.TRANS64.TRYWAIT P1, [R10+URZ+0x28c50], R11 ;  /* 0x028c500b0a0075a7 */ /* 0x000e64000802017f */
[----:B-1----:R-:W-:Y:S05]  /*66e0*/  @!P1 BRA `(.L_x_651) ;  /* 0x0000014000889947 */ /* 0x002fea0003800000 */
.L_x_650:
[----:B------:R-:W-:Y:S05]  /*66f0*/  BSYNC B1 ;  /* 0x0000000000017941 */ /* 0x000fea0003800000 */
.L_x_649:
[----:B01----:R-:W-:Y:S01]  /*6700*/  IMAD R10, R19, 0x1000, R14 ;  /* 0x00001000130a7824 */ /* 0x003fe200078e020e */
[----:B------:R-:W-:Y:S01]  /*6710*/  WARPGROUP.ARRIVE ;  /* 0x00000000000079c5 */ /* 0x000fe20000000000 */
[----:B------:R-:W-:Y:S01]  /*6720*/  IMAD.MOV.U32 R11, RZ, RZ, 0x40000040 ;  /* 0x40000040ff0b7424 */ /* 0x000fe200078e00ff */
[----:B------:R-:W-:Y:S01]  /*6730*/  R2UR UR8, R8 ;  /* 0x00000000080872ca */ /* 0x000fe200000e0000 */
[C---:B------:R-:W-:Y:S01]  /*6740*/  VIADD R12, R10.reuse, 0x80 ;  /* 0x000000800a0c7836 */ /* 0x040fe20000000000 */
[----:B------:R-:W-:Y:S01]  /*6750*/  R2UR UR6, R10 ;  /* 0x000000000a0672ca */ /* 0x000fe200000e0000 */
[----:B------:R-:W-:Y:S01]  /*6760*/  IMAD.MOV.U32 R13, RZ, RZ, 0x40000040 ;  /* 0x40000040ff0d7424 */ /* 0x000fe200078e00ff */
[C---:B------:R-:W-:Y:S02]  /*6770*/  R2UR UR7, R11.reuse ;  /* 0x000000000b0772ca */ /* 0x040fe400000e0000 */
[----:B------:R-:W-:Y:S01]  /*6780*/  R2UR UR10, R12 ;  /* 0x000000000c0a72ca */ /* 0x000fe200000e0000 */
[C---:B------:R-:W-:Y:S01]  /*6790*/  VIADD R12, R10.reuse, 0x100 ;  /* 0x000001000a0c7836 */ /* 0x040fe20000000000 */
[----:B------:R-:W-:Y:S01]  /*67a0*/  R2UR UR5, R11 ;  /* 0x000000000b0572ca */ /* 0x000fe200000e0000 */
[----:B------:R-:W-:Y:S01]  /*67b0*/  VIADD R10, R10, 0x180 ;  /* 0x000001800a0a7836 */ /* 0x000fe20000000000 */
[----:B------:R-:W-:-:S02]  /*67c0*/  R2UR UR11, R13 ;  /* 0x000000000d0b72ca */ /* 0x000fc400000e0000 */
[----:B------:R-:W-:Y:S02]  /*67d0*/  R2UR UR9, R9 ;  /* 0x00000000090972ca */ /* 0x000fe400000e0000 */
[----:B------:R-:W-:Y:S01]  /*67e0*/  R2UR UR18, R10 ;  /* 0x000000000a1272ca */ /* 0x000fe200000e0000 */
[----:B------:R-:W-:Y:S01]  /*67f0*/  VIADD R10, R2, 0x26800 ;  /* 0x00026800020a7836 */ /* 0x000fe20000000000 */
[----:B------:R-:W-:Y:S02]  /*6800*/  R2UR UR14, R12 ;  /* 0x000000000c0e72ca */ /* 0x000fe400000e0000 */
[----:B------:R-:W-:Y:S02]  /*6810*/  R2UR UR15, R13 ;  /* 0x000000000d0f72ca */ /* 0x000fe400000e0000 */
[----:B------:R-:W-:Y:S02]  /*6820*/  SHF.R.U32.HI R10, RZ, 0x4, R10 ;  /* 0x00000004ff0a7819 */ /* 0x000fe4000001160a */
[----:B------:R-:W-:-:S02]  /*6830*/  R2UR UR12, R6 ;  /* 0x00000000060c72ca */ /* 0x000fc400000e0000 */
[----:B------:R-:W-:Y:S02]  /*6840*/  LOP3.LUT R10, R10, 0x3fff, RZ, 0xc0, !PT ;  /* 0x00003fff0a0a7812 */ /* 0x000fe400078ec0ff */
[----:B------:R-:W-:Y:S02]  /*6850*/  R2UR UR13, R7 ;  /* 0x00000000070d72ca */ /* 0x000fe400000e0000 */
[----:B------:R-:W-:Y:S02]  /*6860*/  LOP3.LUT R10, R10, 0x10000, RZ, 0xfc, !PT ;  /* 0x000100000a0a7812 */ /* 0x000fe400078efcff */
[----:B------:R-:W-:Y:S02]  /*6870*/  R2UR UR19, R11 ;  /* 0x000000000b1372ca */ /* 0x000fe400000e0000 */
[----:B------:R-:W-:Y:S02]  /*6880*/  R2UR UR4, R10 ;  /* 0x000000000a0472ca */ /* 0x000fe400000e0000 */
[----:B------:R-:W-:-:S02]  /*6890*/  R2UR UR16, R4 ;  /* 0x00000000041072ca */ /* 0x000fc400000e0000 */
[----:B------:R-:W-:-:S09]  /*68a0*/  R2UR UR17, R5 ;  /* 0x00000000051172ca */ /* 0x000fd200000e0000 */
        /* <DEDUP_REMOVED lines=17> */
.L_x_652:
[----:B------:R-:W-:Y:S01]  /*69c0*/  IMAD R10, R19, 0x8, R2 ;  /* 0x00000008130a7824 */ /* 0x000fe200078e0202 */
[C---:B------:R-:W-:Y:S01]  /*69d0*/  ISETP.GT.AND P1, PT, R3.reuse, R0, PT ;  /* 0x000000000300720c */ /* 0x040fe20003f24270 */
[----:B------:R-:W-:Y:S02]  /*69e0*/  VIADD R3, R3, 0xffffffff ;  /* 0xffffffff03037836 */ /* 0x000fe40000000000 */
[----:B------:R-:W-:-:S05]  /*69f0*/  VIADD R10, R10, 0x28c60 ;  /* 0x00028c600a0a7836 */ /* 0x000fca0000000000 */
[----:B------:R-:W-:-:S04]  /*6a00*/  PRMT R10, R190, 0x654, R10 ;  /* 0x00000654be0a7816 */ /* 0x000fc8000000000a */
[----:B------:R1:W-:Y:S01]  /*6a10*/  SYNCS.ARRIVE.TRANS64.RED.A1T0 RZ, [R10+URZ], RZ ;  /* 0x000000ff0aff79a7 */ /* 0x0003e2000810043f */
[----:B------:R-:W-:Y:S05]  /*6a20*/  @P1 BRA `(.L_x_653) ;  /* 0xfffffff000dc1947 */ /* 0x000fea000383ffff */
.L_x_646:
[----:B------:R-:W-:Y:S05]  /*6a30*/  BSYNC B0 ;  /* 0x0000000000007941 */ /* 0x000fea0003800000 */
.L_x_645:
[----:B------:R-:W-:Y:S01]  /*6a40*/  BAR.SYNC.DEFER_BLOCKING 0xe, 0x100 ;  /* 0x0384000000007b1d */ /* 0x000fe20000010000 */
[C---:B------:R-:W-:Y:S01]  /*6a50*/  IMAD R0, R19.reuse, 0x40, R195 ;  /* 0x0000004013007824 */ /* 0x040fe200078e02c3 */
[----:B------:R-:W-:Y:S01]  /*6a60*/  PLOP3.LUT P0, PT, PT, PT, PT, 0x8, 0x0 ;  /* 0x000000000000781c */ /* 0x000fe20003f0e170 */
[----:B------:R-:W-:Y:S02]  /*6a70*/  VIADD R19, R19, 0x1 ;  /* 0x0000000113137836 */ /* 0x000fe40000000000 */
[----:B------:R-:W-:Y:S02]  /*6a80*/  IMAD R2, R0, 0x4, R2 ;  /* 0x0000000400027824 */ /* 0x000fe400078e0202 */
[----:B------:R-:W-:Y:S01]  /*6a90*/  IMAD.MOV.U32 R21, RZ, RZ, RZ ;  /* 0x000000ffff157224 */ /* 0x000fe200078e00ff */
[----:B------:R-:W-:Y:S01]  /*6aa0*/  ISETP.NE.AND P1, PT, R19, 0x2, PT ;  /* 0x000000021300780c */ /* 0x000fe20003f25270 */
[----:B------:R-:W-:-:S03]  /*6ab0*/  IMAD.MOV.U32 R156, RZ, RZ, RZ ;  /* 0x000000ffff9c7224 */ /* 0x000fc600078e00ff */
[----:B------:R-:W-:Y:S01]  /*6ac0*/  SEL R19, R19, RZ, P1 ;  /* 0x000000ff13137207 */ /* 0x000fe20000800000 */
[----:B------:R-:W2:Y:S02]  /*6ad0*/  LDS R0, [R2+0x28800] ;  /* 0x0288000002007984 */ /* 0x000ea40000000800 */
        /* <DEDUP_REMOVED lines=63> */
[----:B------:R-:W-:-:S02]  /*6ed0*/  FMUL.FTZ R149, R149, R0 ;  /* 0x0000000095957220 */ /* 0x000fc40000410000 */
        /* <DEDUP_REMOVED lines=65> */
[----:B------:R-:W-:-:S04]  /*72f0*/  SEL R0, RZ, 0x1, P1 ;  /* 0x00000001ff007807 */ /* 0x000fc80000800000 */
[----:B------:R-:W-:Y:S01]  /*7300*/  LOP3.LUT R185, R185, R0, RZ, 0x3c, !PT ;  /* 0x00000000b9b97212 */ /* 0x000fe200078e3cff */
[----:B------:R-:W-:Y:S06]  /*7310*/  BAR.ARV 0xf, 0x100 ;  /* 0x03c4000000007b1d */ /* 0x000fec0000002000 */
[----:B------:R-:W-:Y:S05]  /*7320*/  BRA `(.L_x_640) ;  /* 0x0000006400c87947 */ /* 0x000fea0003800000 */
.L_x_637:
[----:B------:R-:W-:Y:S01]  /*7330*/  LOP3.LUT P1, RZ, R18, 0x4, RZ, 0xc0, !PT ;  /* 0x0000000412ff7812 */ /* 0x000fe2000782c0ff */
[----:B------:R-:W-:Y:S01]  /*7340*/  BSSY B0, `(.L_x_654) ;  /* 0x000001e000007945 */ /* 0x000fe20003800000 */
[----:B------:R-:W-:-:S11]  /*7350*/  IMAD.MOV.U32 R3, RZ, RZ, RZ ;  /* 0x000000ffff037224 */ /* 0x000fd600078e00ff */
[----:B------:R-:W-:Y:S05]  /*7360*/  @!P1 BRA `(.L_x_655) ;  /* 0x00000000006c9947 */ /* 0x000fea0003800000 */
[-C--:B------:R-:W-:Y:S02]  /*7370*/  IABS R3, R9.reuse ;  /* 0x0000000900037213 */ /* 0x080fe40000000000 */
[----:B------:R-:W-:Y:S02]  /*7380*/  IADD3 R0, R168, -0x1, R9 ;  /* 0xffffffffa8007810 */ /* 0x000fe40007ffe009 */
[----:B------:R-:W4:Y:S01]  /*7390*/  I2F.RP R6, R3 ;  /* 0x0000000300067306 */ /* 0x000f220000209400 */
[----:B------:R-:W-:-:S05]  /*73a0*/  IABS R10, R9 ;  /* 0x00000009000a7213 */ /* 0x000fca0000000000 */
[----:B------:R-:W-:Y:S02]  /*73b0*/  IMAD.MOV R10, RZ, RZ, -R10 ;  /* 0x000000ffff0a7224 */ /* 0x000fe400078e0a0a */
[----:B----4-:R-:W4:Y:S02]  /*73c0*/  MUFU.RCP R6, R6 ;  /* 0x0000000600067308 */ /* 0x010f240000001000 */
[----:B----4-:R-:W-:Y:S01]  /*73d0*/  VIADD R4, R6, 0xffffffe ;  /* 0x0ffffffe06047836 */ /* 0x010fe20000000000 */
[----:B------:R-:W-:Y:S02]  /*73e0*/  IABS R6, R0 ;  /* 0x0000000000067213 */ /* 0x000fe40000000000 */
[----:B------:R-:W-:-:S03]  /*73f0*/  LOP3.LUT R0, R0, R9, RZ, 0x3c, !PT ;  /* 0x0000000900007212 */ /* 0x000fc600078e3cff */
[----:B------:R4:W0:Y:S01]  /*7400*/  F2I.FTZ.U32.TRUNC.NTZ R5, R4 ;  /* 0x0000000400057305 */ /* 0x000822000021f000 */
[----:B------:R-:W-:Y:S01]  /*7410*/  ISETP.GE.AND P2, PT, R0, RZ, PT ;  /* 0x000000ff0000720c */ /* 0x000fe20003f46270 */
[----:B----4-:R-:W-:Y:S02]  /*7420*/  IMAD.MOV.U32 R4, RZ, RZ, RZ ;  /* 0x000000ffff047224 */ /* 0x010fe400078e00ff */
[----:B0-----:R-:W-:-:S04]  /*7430*/  IMAD.MOV R8, RZ, RZ, -R5 ;  /* 0x000000ffff087224 */ /* 0x001fc800078e0a05 */
        /* <DEDUP_REMOVED lines=14> */
.L_x_655:
[----:B------:R-:W-:Y:S05]  /*7520*/  BSYNC B0 ;  /* 0x0000000000007941 */ /* 0x000fea0003800000 */
.L_x_654:
        /* <DEDUP_REMOVED lines=72> */
[----:B------:R-:W2:Y:S01]  /*79b0*/  LDL R0, [R1+0x44] ;  /* 0x0000440001007983 */ /* 0x000ea20000100800 */
[----:B------:R-:W-:Y:S03]  /*79c0*/  BSSY B6, `(.L_x_656) ;  /* 0x000001c000067945 */ /* 0x000fe60003800000 */
[----:B--2---:R-:W0:Y:S02]  /*79d0*/  SHFL.IDX PT, R0, R0, RZ, 0x1f ;  /* 0x00001fff00007589 */ /* 0x004e2400000e0000 */
[----:B0-----:R-:W-:-:S04]  /*79e0*/  LEA.HI R3, R0, R0, RZ, 0x1 ;  /* 0x0000000000037211 */ /* 0x001fc800078f08ff */
[----:B------:R-:W-:-:S05]  /*79f0*/  LOP3.LUT R3, R3, 0x1fffe, RZ, 0xc0, !PT ;  /* 0x0001fffe03037812 */ /* 0x000fca00078ec0ff */
        /* <DEDUP_REMOVED lines=24> */
.L_x_657:
[----:B------:R-:W-:Y:S05]  /*7b80*/  BSYNC B6 ;  /* 0x0000000000067941 */ /* 0x000fea0003800000 */
.L_x_656:
[----:B------:R-:W-:Y:S02]  /*7b90*/  ULDC UR4, c[0x0][0x3f4] ;  /* 0x0000fd0000047ab9 */ /* 0x000fe40000000800 */
[----:B------:R-:W-:-:S13]  /*7ba0*/  ISETP.LT.AND P0, PT, RZ, UR4, PT ;  /* 0x00000004ff007c0c */ /* 0x000fda000bf01270 */
[----:B------:R-:W-:Y:S05]  /*7bb0*/  @P0 BRA `(.L_x_658) ;  /* 0x0000000000400947 */ /* 0x000fea0003800000 */
[----:B------:R-:W2:Y:S02]  /*7bc0*/  LDL R20, [R1+0x3c] ;  /* 0x00003c0001147983 */ /* 0x000ea40000100800 */
[----:B--2---:R-:W-:-:S04]  /*7bd0*/  LEA.HI R0, R20, R20, RZ, 0x1 ;  /* 0x0000001414007211 */ /* 0x004fc800078f08ff */
[----:B------:R-:W-:-:S05]  /*7be0*/  LOP3.LUT R0, R0, 0xfffffffe, RZ, 0xc0, !PT ;  /* 0xfffffffe00007812 */ /* 0x000fca00078ec0ff */
[----:B------:R-:W-:-:S05]  /*7bf0*/  IMAD.IADD R0, R20, 0x1, -R0 ;  /* 0x0000000114007824 */ /* 0x000fca00078e0a00 */
[----:B------:R-:W-:-:S04]  /*7c00*/  SHF.L.U32 R3, R0, 0x1f, RZ ;  /* 0x0000001f00037819 */ /* 0x000fc800000006ff */
[----:B------:R0:W1:Y:S03]  /*7c10*/  SYNCS.PHASECHK.TRANS64.TRYWAIT P0, [R2+URZ+0x28c00], R3 ;  /* 0x028c0003020075a7 */ /* 0x000066000800017f */
[----:B-1----:R-:W-:Y:S05]  /*7c20*/  @!P0 NANOSLEEP.SYNCS 0x989680 ;  /* 0x009896800000895d */ /* 0x002fea0003900000 */
[----:B------:R-:W1:Y:S01]  /*7c30*/  @!P0 SYNCS.PHASECHK.TRANS64 P0, [R2+URZ+0x28c00], R3 ;  /* 0x028c0003020085a7 */ /* 0x000e62000800007f */
[----:B------:R-:W-:Y:S04]  /*7c40*/  BSSY B0, `(.L_x_659) ;  /* 0x0000006000007945 */ /* 0x000fe80003800000 */
[----:B-1----:R-:W-:Y:S05]  /*7c50*/  @P0 BRA `(.L_x_660) ;  /* 0x0000000000100947 */ /* 0x002fea0003800000 */
.L_x_661:
[----:B-1----:R1:W2:Y:S02]  /*7c60*/  SYNCS.PHASECHK.TRANS64.TRYWAIT P0, [R2+URZ+0x28c00], R3 ;  /* 0x028c0003020075a7 */ /* 0x0022a4000800017f */
[----:B--2---:R-:W-:Y:S05]  /*7c70*/  @!P0 NANOSLEEP.SYNCS 0x989680 ;  /* 0x009896800000895d */ /* 0x004fea0003900000 */
[----:B------:R-:W2:Y:S02]  /*7c80*/  @!P0 SYNCS.PHASECHK.TRANS64 P0, [R2+URZ+0x28c00], R3 ;  /* 0x028c0003020085a7 */ /* 0x000ea4000800007f */
[----:B--2---:R-:W-:Y:S05]  /*7c90*/  @!P0 BRA `(.L_x_661) ;  /* 0xfffffffc00f08947 */ /* 0x004fea000383ffff */
.L_x_660:
[----:B------:R-:W-:Y:S05]  /*7ca0*/  BSYNC B0 ;  /* 0x0000000000007941 */ /* 0x000fea0003800000 */
.L_x_659:
[----:B------:R-:W-:Y:S05]  /*7cb0*/  BRA `(.L_x_662) ;  /* 0x0000002000c47947 */ /* 0x000fea0003800000 */
.L_x_658:
[----:B-----5:R-:W-:Y:S01]  /*7cc0*/  SHF.R.S32.HI R0, RZ, 0x1f, R154 ;  /* 0x0000001fff007819 */ /* 0x020fe2000001149a */
[----:B------:R-:W-:Y:S01]  /*7cd0*/  VIADD R4, R2, 0x20400 ;  /* 0x0002040002047836 */ /* 0x000fe20000000000 */
[----:B------:R-:W-:Y:S01]  /*7ce0*/  ULDC.64 UR4, c[0x0][0x3f8] ;  /* 0x0000fe0000047ab9 */ /* 0x000fe20000000a00 */
[----:B------:R-:W-:Y:S01]  /*7cf0*/  ULDC.64 UR6, c[0x0][0x408] ;  /* 0x0001020000067ab9 */ /* 0x000fe20000000a00 */
[----:B------:R-:W-:Y:S01]  /*7d00*/  BSSY B6, `(.L_x_663) ;  /* 0x0000021000067945 */ /* 0x000fe20003800000 */
[----:B------:R-:W-:Y:S01]  /*7d10*/  IMAD R3, R0, UR4, RZ ;  /* 0x0000000400037c24 */ /* 0x000fe2000f8e02ff */
[----:B------:R-:W-:Y:S01]  /*7d20*/  LOP3.LUT P0, RZ, R4, 0x3ff, RZ, 0xc0, !PT ;  /* 0x000003ff04ff7812 */ /* 0x000fe2000780c0ff */
[----:B------:R-:W-:Y:S02]  /*7d30*/  IMAD R9, R0, UR6, RZ ;  /* 0x0000000600097c24 */ /* 0x000fe4000f8e02ff */
[----:B------:R-:W-:-:S04]  /*7d40*/  IMAD.WIDE.U32 R4, R154, UR4, RZ ;  /* 0x000000049a047c25 */ /* 0x000fc8000f8e00ff */
[C---:B------:R-:W-:Y:S01]  /*7d50*/  IMAD R3, R154.reuse, UR5, R3 ;  /* 0x000000059a037c24 */ /* 0x040fe2000f8e0203 */
[----:B------:R-:W-:Y:S01]  /*7d60*/  ULDC.64 UR4, c[0x0][0x3e8] ;  /* 0x0000fa0000047ab9 */ /* 0x000fe20000000a00 */
[----:B------:R-:W-:Y:S01]  /*7d70*/  IMAD.WIDE.U32 R6, R154, UR6, RZ ;  /* 0x000000069a067c25 */ /* 0x000fe2000f8e00ff */
[----:B------:R-:W-:-:S03]  /*7d80*/  LEA R25, P1, R4, UR4, 0x1 ;  /* 0x0000000404197c11 */ /* 0x000fc6000f8208ff */
[----:B------:R-:W-:Y:S01]  /*7d90*/  IMAD R9, R154, UR7, R9 ;  /* 0x000000079a097c24 */ /* 0x000fe2000f8e0209 */
[----:B------:R-:W-:Y:S01]  /*7da0*/  ULDC.64 UR6, c[0x0][0x400] ;  /* 0x0001000000067ab9 */ /* 0x000fe20000000a00 */
[----:B------:R-:W-:Y:S01]  /*7db0*/  IMAD.IADD R5, R3, 0x1, R5 ;  /* 0x0000000103057824 */ /* 0x000fe200078e0205 */
[----:B------:R-:W-:Y:S01]  /*7dc0*/  LEA R27, P2, R6, UR6, 0x1 ;  /* 0x00000006061b7c11 */ /* 0x000fe2000f8408ff */
[----:B------:R-:W-:-:S03]  /*7dd0*/  IMAD.IADD R3, R9, 0x1, R7 ;  /* 0x0000000109037824 */ /* 0x000fc600078e0207 */
[----:B------:R-:W-:Y:S02]  /*7de0*/  LEA.HI.X R26, R4, UR5, R5, 0x1, P1 ;  /* 0x00000005041a7c11 */ /* 0x000fe400088f0c05 */
[----:B------:R-:W-:Y:S01]  /*7df0*/  LEA.HI.X R24, R6, UR7, R3, 0x1, P2 ;  /* 0x0000000706187c11 */ /* 0x000fe200090f0c03 */
[----:B------:R-:W-:Y:S06]  /*7e00*/  @!P0 BRA `(.L_x_664) ;  /* 0x0000000000408947 */ /* 0x000fec0003800000 */
        /* <DEDUP_REMOVED lines=16> */
.L_x_664:
[----:B------:R-:W-:Y:S05]  /*7f10*/  BSYNC B6 ;  /* 0x0000000000067941 */ /* 0x000fea0003800000 */
.L_x_663:
[----:B------:R-:W-:Y:S01]  /*7f20*/  ULDC.U8 UR4, c[0x0][0x410] ;  /* 0x0001040000047ab9 */ /* 0x000fe20000000000 */
[----:B------:R-:W-:Y:S01]  /*7f30*/  BSSY B0, `(.L_x_665) ;  /* 0x0000201000007945 */ /* 0x000fe20003800000 */
[----:B------:R-:W-:Y:S01]  /*7f40*/  ISETP.NE.AND P0, PT, RZ, UR4, PT ;  /* 0x00000004ff007c0c */ /* 0x000fe2000bf05270 */
[----:B------:R-:W-:-:S12]  /*7f50*/  IMAD R4, R153, 0x40, R186 ;  /* 0x0000004099047824 */ /* 0x000fd800078e02ba */
[----:B------:R-:W-:Y:S05]  /*7f60*/  @!P0 BRA `(.L_x_666) ;  /* 0x0000001000108947 */ /* 0x000fea0003800000 */
[----:B------:R-:W-:-:S03]  /*7f70*/  UMOV UR4, 0xffffffff ;  /* 0xffffffff00047882 */ /* 0x000fc60000000000 */
[----:B------:R-:W-:Y:S05]  /*7f80*/  BRA.DIV UR4, `(.L_x_667) ;  /* 0x0000012a04747947 */ /* 0x000fea000b800000 */
[----:B------:R0:W1:Y:S04]  /*7f90*/  SHFL.IDX PT, R0, R26, RZ, 0x1c1f ;  /* 0x001c1fff1a007589 */ /* 0x00006800000e0000 */
[----:B------:R0:W2:Y:S04]  /*7fa0*/  SHFL.IDX PT, R3, R25, RZ, 0x1c1f ;  /* 0x001c1fff19037589 */ /* 0x0000a800000e0000 */
[----:B------:R-:W3:Y:S04]  /*7fb0*/  SHFL.IDX PT, R24, R24, RZ, 0x1c1f ;  /* 0x001c1fff18187589 */ /* 0x000ee800000e0000 */
[----:B------:R0:W4:Y:S02]  /*7fc0*/  SHFL.IDX PT, R21, R27, RZ, 0x1c1f ;  /* 0x001c1fff1b157589 */ /* 0x00012400000e0000 */
.L_x_878:
[----:B------:R-:W5:Y:S01]  /*7fd0*/  LDL R7, [R1+0x3c] ;  /* 0x00003c0001077983 */ /* 0x000f620000100800 */
[----:B------:R-:W-:Y:S01]  /*7fe0*/  ULDC UR4, c[0x0][0x448] ;  /* 0x0001120000047ab9 */ /* 0x000fe20000000800 */
[----:B------:R-:W-:Y:S01]  /*7ff0*/  IMAD.SHL.U32 R10, R191, 0x40, RZ ;  /* 0x00000040bf0a7824 */ /* 0x000fe200078e00ff */
[----:B------:R-:W-:Y:S01]  /*8000*/  BSSY B1, `(.L_x_668) ;  /* 0x0000025000017945 */ /* 0x000fe20003800000 */
[----:B------:R-:W-:Y:S01]  /*8010*/  IMAD R152, R152, UR4, RZ ;  /* 0x0000000498987c24 */ /* 0x000fe2000f8e02ff */
[----:B------:R-:W-:Y:S02]  /*8020*/  CS2R R8, SRZ ;  /* 0x0000000000087805 */ /* 0x000fe4000001ff00 */
[----:B0-----:R-:W-:Y:S02]  /*8030*/  LOP3.LUT R27, R10, 0x1c0, RZ, 0xc0, !PT ;  /* 0x000001c00a1b7812 */ /* 0x001fe400078ec0ff */
[----:B------:R-:W-:Y:S02]  /*8040*/  CS2R R10, SRZ ;  /* 0x00000000000a7805 */ /* 0x000fe4000001ff00 */
[----:B------:R-:W-:-:S02]  /*8050*/  ISETP.GE.AND P0, PT, R4, R152, PT ;  /* 0x000000980400720c */ /* 0x000fc40003f06270 */
[----:B-----5:R-:W-:-:S04]  /*8060*/  LEA.HI R5, R7, R7, RZ, 0x1 ;  /* 0x0000000707057211 */ /* 0x020fc800078f08ff */
[----:B------:R-:W-:Y:S02]  /*8070*/  LOP3.LUT R6, R5, 0xfffffffe, RZ, 0xc0, !PT ;  /* 0xfffffffe05067812 */ /* 0x000fe400078ec0ff */
[----:B------:R-:W-:-:S03]  /*8080*/  CS2R R4, SRZ ;  /* 0x0000000000047805 */ /* 0x000fc6000001ff00 */
[----:B------:R-:W-:Y:S01]  /*8090*/  IMAD.IADD R25, R7, 0x1, -R6 ;  /* 0x0000000107197824 */ /* 0x000fe200078e0a06 */
[----:B------:R-:W-:-:S04]  /*80a0*/  CS2R R6, SRZ ;  /* 0x0000000000067805 */ /* 0x000fc8000001ff00 */
[----:B------:R-:W-:Y:S01]  /*80b0*/  SHF.L.U32 R25, R25, 0x1f, RZ ;  /* 0x0000001f19197819 */ /* 0x000fe200000006ff */
[----:B------:R-:W-:Y:S06]  /*80c0*/  @P0 BRA `(.L_x_669) ;  /* 0x0000000000600947 */ /* 0x000fec0003800000 */
[----:B------:R-:W-:Y:S01]  /*80d0*/  ULDC UR4, c[0x0][0x3f4] ;  /* 0x0000fd0000047ab9 */ /* 0x000fe20000000800 */
[----:B------:R-:W-:Y:S01]  /*80e0*/  IMAD.SHL.U32 R14, R194, 0x2, RZ ;  /* 0x00000002c20e7824 */ /* 0x000fe200078e00ff */
[----:B------:R-:W-:Y:S01]  /*80f0*/  ISETP.GE.AND P2, PT, R188, UR4, PT ;  /* 0x00000004bc007c0c */ /* 0x000fe2000bf46270 */
[----:B--2---:R-:W-:Y:S01]  /*8100*/  IMAD.MOV.U32 R4, RZ, RZ, R3 ;  /* 0x000000ffff047224 */ /* 0x004fe200078e0003 */
[C---:B------:R-:W-:Y:S01]  /*8110*/  ISETP.GE.AND P3, PT, R194.reuse, UR4, PT ;  /* 0x00000004c2007c0c */ /* 0x040fe2000bf66270 */
[----:B-1----:R-:W-:Y:S01]  /*8120*/  IMAD.MOV.U32 R5, RZ, RZ, R0 ;  /* 0x000000ffff057224 */ /* 0x002fe200078e0000 */
[----:B------:R-:W-:Y:S02]  /*8130*/  SHF.R.S32.HI R7, RZ, 0x1f, R194 ;  /* 0x0000001fff077819 */ /* 0x000fe400000114c2 */
[----:B------:R-:W-:Y:S01]  /*8140*/  CS2R R8, SRZ ;  /* 0x0000000000087805 */ /* 0x000fe2000001ff00 */
[----:B----4-:R-:W-:Y:S01]  /*8150*/  IMAD.MOV.U32 R6, RZ, RZ, R21 ;  /* 0x000000ffff067224 */ /* 0x010fe200078e0015 */
[----:B------:R-:W-:Y:S01]  /*8160*/  SHF.L.U64.HI R15, R194, 0x1, R7 ;  /* 0x00000001c20f7819 */ /* 0x000fe20000010207 */
[----:B---3--:R-:W-:-:S04]  /*8170*/  IMAD.MOV.U32 R7, RZ, RZ, R24 ;  /* 0x000000ffff077224 */ /* 0x008fc800078e0018 */
[C---:B------:R-:W-:Y:S02]  /*8180*/  @!P2 IMAD.WIDE R4, R188.reuse, 0x2, R4 ;  /* 0x00000002bc04a825 */ /* 0x040fe400078e0204 */
[-C--:B------:R-:W-:Y:S02]  /*8190*/  @!P3 IADD3 R12, P0, R3, R14.reuse, RZ ;  /* 0x0000000e030cb210 */ /* 0x080fe40007f1e0ff */
[----:B------:R-:W-:Y:S01]  /*81a0*/  @!P3 IADD3 R14, P1, R21, R14, RZ ;  /* 0x0000000e150eb210 */ /* 0x000fe20007f3e0ff */
[----:B------:R0:W5:Y:S01]  /*81b0*/  @!P2 LD.E.64 R8, desc[UR42][R4.64] ;  /* 0x0000002a0408a980 */ /* 0x000162000c101b00 */
[----:B------:R-:W-:Y:S01]  /*81c0*/  @!P2 IMAD.WIDE R20, R188, 0x2, R6 ;  /* 0x00000002bc14a825 */ /* 0x000fe200078e0206 */
[----:B------:R-:W-:Y:S02]  /*81d0*/  CS2R R10, SRZ ;  /* 0x00000000000a7805 */ /* 0x000fe4000001ff00 */
[----:B------:R-:W-:Y:S01]  /*81e0*/  CS2R R6, SRZ ;  /* 0x0000000000067805 */ /* 0x000fe2000001ff00 */
[----:B------:R-:W-:-:S02]  /*81f0*/  @!P3 IMAD.X R13, R0, 0x1, R15, P0 ;  /* 0x00000001000db824 */ /* 0x000fc400000e060f */
[----:B------:R-:W-:Y:S01]  /*8200*/  @!P3 IMAD.X R15, R24, 0x1, R15, P1 ;  /* 0x00000001180fb824 */ /* 0x000fe200008e060f */
[----:B0-----:R-:W-:Y:S02]  /*8210*/  CS2R R4, SRZ ;  /* 0x0000000000047805 */ /* 0x001fe4000001ff00 */
[----:B------:R0:W5:Y:S04]  /*8220*/  @!P3 LD.E.64 R10, desc[UR42][R12.64] ;  /* 0x0000002a0c0ab980 */ /* 0x000168000c101b00 */
[----:B------:R0:W5:Y:S04]  /*8230*/  @!P3 LD.E.64 R6, desc[UR42][R14.64] ;  /* 0x0000002a0e06b980 */ /* 0x000168000c101b00 */
[----:B------:R0:W5:Y:S02]  /*8240*/  @!P2 LD.E.64 R4, desc[UR42][R20.64] ;  /* 0x0000002a1404a980 */ /* 0x000164000c101b00 */
.L_x_669:
[----:B------:R-:W-:Y:S05]  /*8250*/  BSYNC B1 ;  /* 0x0000000000017941 */ /* 0x000fea0003800000 */
.L_x_668:
[----:B------:R-:W3:Y:S01]  /*8260*/  SYNCS.PHASECHK.TRANS64.TRYWAIT P0, [R2+URZ+0x28c00], R25 ;  /* 0x028c0019020075a7 */ /* 0x000ee2000800017f */
[----:B-1----:R-:W-:Y:S01]  /*8270*/  LOP3.LUT R0, R27, 0x18, R16, 0xf8, !PT ;  /* 0x000000181b007812 */ /* 0x002fe200078ef810 */
[----:B0----5:R-:W-:Y:S01]  /*8280*/  IMAD.MOV.U32 R12, RZ, RZ, R8 ;  /* 0x000000ffff0c7224 */ /* 0x021fe200078e0008 */
[----:B------:R-:W-:Y:S01]  /*8290*/  SHF.R.U32.HI R27, RZ, 0x3, R27 ;  /* 0x00000003ff1b7819 */ /* 0x000fe2000001161b */
[----:B----4-:R-:W-:Y:S01]  /*82a0*/  IMAD R21, R153, -0x40, R152 ;  /* 0xffffffc099157824 */ /* 0x010fe200078e0298 */
[----:B------:R-:W-:Y:S01]  /*82b0*/  SHF.R.U64 R31, R8, 0x10, R9 ;  /* 0x00000010081f7819 */ /* 0x000fe20000001209 */
[--C-:B------:R-:W-:Y:S01]  /*82c0*/  IMAD.MOV.U32 R8, RZ, RZ, R11.reuse ;  /* 0x000000ffff087224 */ /* 0x100fe200078e000b */
[----:B------:R-:W-:Y:S01]  /*82d0*/  LOP3.LUT R33, R0, R27, RZ, 0x3c, !PT ;  /* 0x0000001b00217212 */ /* 0x000fe200078e3cff */
[----:B--2---:R-:W-:Y:S01]  /*82e0*/  IMAD.MOV.U32 R3, RZ, RZ, R10 ;  /* 0x000000ffff037224 */ /* 0x004fe200078e000a */
[----:B------:R-:W-:Y:S01]  /*82f0*/  SHF.R.U64 R0, R10, 0x10, R11 ;  /* 0x000000100a007819 */ /* 0x000fe2000000120b */
[----:B------:R-:W-:Y:S01]  /*8300*/  IMAD.MOV.U32 R13, RZ, RZ, R9 ;  /* 0x000000ffff0d7224 */ /* 0x000fe200078e0009 */
[----:B------:R-:W-:Y:S01]  /*8310*/  SHF.R.U32.HI R29, RZ, 0x10, R11 ;  /* 0x00000010ff1d7819 */ /* 0x000fe2000001160b */
[----:B------:R-:W-:Y:S01]  /*8320*/  IMAD R11, R198, 0x200, R33 ;  /* 0x00000200c60b7824 */ /* 0x000fe200078e0221 */
[----:B---3--:R-:W-:Y:S01]  /*8330*/  SHF.R.U32.HI R24, RZ, 0x10, R9 ;  /* 0x00000010ff187819 */ /* 0x008fe20000011609 */
[----:B------:R-:W-:Y:S01]  /*8340*/  IMAD.MOV.U32 R14, RZ, RZ, R4 ;  /* 0x000000ffff0e7224 */ /* 0x000fe200078e0004 */
[--C-:B------:R-:W-:Y:S01]  /*8350*/  SHF.R.U64 R27, R4, 0x10, R5.reuse ;  /* 0x00000010041b7819 */ /* 0x100fe20000001205 */
[----:B------:R-:W-:Y:S01]  /*8360*/  IMAD R11, R11, 0x2, R2 ;  /* 0x000000020b0b7824 */ /* 0x000fe200078e0202 */
[----:B------:R-:W-:Y:S01]  /*8370*/  VIMNMX R21, R21, 0x40, PT ;  /* 0x0000004015157848 */ /* 0x000fe20003fe0100 */
[----:B------:R-:W-:Y:S01]  /*8380*/  BSSY B1, `(.L_x_670) ;  /* 0x0000011000017945 */ /* 0x000fe20003800000 */
[--C-:B------:R-:W-:Y:S01]  /*8390*/  IMAD.MOV.U32 R15, RZ, RZ, R5.reuse ;  /* 0x000000ffff0f7224 */ /* 0x100fe200078e0005 */
[----:B------:R-:W-:Y:S01]  /*83a0*/  SHF.R.U32.HI R20, RZ, 0x10, R5 ;  /* 0x00000010ff147819 */ /* 0x000fe20000011605 */
[----:B------:R-:W-:Y:S01]  /*83b0*/  IMAD.MOV.U32 R9, RZ, RZ, R6 ;  /* 0x000000ffff097224 */ /* 0x000fe200078e0006 */
[----:B------:R-:W-:Y:S01]  /*83c0*/  PRMT R3, R3, 0x5410, R0 ;  /* 0x0000541003037816 */ /* 0x000fe20000000000 */
[--C-:B------:R-:W-:Y:S01]  /*83d0*/  IMAD.MOV.U32 R10, RZ, RZ, R7.reuse ;  /* 0x000000ffff0a7224 */ /* 0x100fe200078e0007 */
[--C-:B------:R-:W-:Y:S01]  /*83e0*/  SHF.R.U64 R6, R6, 0x10, R7.reuse ;  /* 0x0000001006067819 */ /* 0x100fe20000001207 */
[C---:B------:R-:W-:Y:S01]  /*83f0*/  VIADD R4, R11.reuse, 0x20400 ;  /* 0x000204000b047836 */ /* 0x040fe20000000000 */
[----:B------:R-:W-:Y:S01]  /*8400*/  SHF.R.U32.HI R5, RZ, 0x10, R7 ;  /* 0x00000010ff057819 */ /* 0x000fe20000011607 */
[----:B------:R-:W-:Y:S01]  /*8410*/  VIADD R0, R11, 0x20440 ;  /* 0x000204400b007836 */ /* 0x000fe20000000000 */
[----:B------:R-:W-:-:S02]  /*8420*/  PRMT R12, R12, 0x5410, R31 ;  /* 0x000054100c0c7816 */ /* 0x000fc4000000001f */
[----:B------:R-:W-:Y:S02]  /*8430*/  LOP3.LUT P2, RZ, R191, 0x4, RZ, 0xc0, !PT ;  /* 0x00000004bfff7812 */ /* 0x000fe4000784c0ff */
[----:B------:R-:W-:Y:S02]  /*8440*/  ISETP.GE.AND P1, PT, R186, R21, PT ;  /* 0x00000015ba00720c */ /* 0x000fe40003f26270 */
[----:B------:R-:W-:Y:S02]  /*8450*/  PRMT R13, R13, 0x5410, R24 ;  /* 0x000054100d0d7816 */ /* 0x000fe40000000018 */
[----:B------:R-:W-:Y:S02]  /*8460*/  PRMT R8, R8, 0x5410, R29 ;  /* 0x0000541008087816 */ /* 0x000fe4000000001d */
[----:B------:R-:W-:Y:S01]  /*8470*/  PRMT R14, R14, 0x5410, R27 ;  /* 0x000054100e0e7816 */ /* 0x000fe2000000001b */
[----:B------:R-:W-:Y:S06]  /*8480*/  @!P0 BRA `(.L_x_671) ;  /* 0x0000012400a88947 */ /* 0x000fec0003800000 */
.L_x_879:
[----:B------:R-:W-:Y:S05]  /*8490*/  BSYNC B1 ;  /* 0x0000000000017941 */ /* 0x000fea0003800000 */
.L_x_670:
[----:B------:R-:W-:Y:S01]  /*84a0*/  BSSY B1, `(.L_x_672) ;  /* 0x0000059000017945 */ /* 0x000fe20003800000 */
[----:B------:R-:W-:Y:S01]  /*84b0*/  PRMT R15, R15, 0x5410, R20 ;  /* 0x000054100f0f7816 */ /* 0x000fe20000000014 */
[----:B------:R-:W-:Y:S01]  /*84c0*/  @P2 VIADD R0, R4, 0xffffffc0 ;  /* 0xffffffc004002836 */ /* 0x000fe20000000000 */
[----:B------:R-:W-:Y:S02]  /*84d0*/  PRMT R9, R9, 0x5410, R6 ;  /* 0x0000541009097816 */ /* 0x000fe40000000006 */
[----:B------:R-:W-:Y:S01]  /*84e0*/  PRMT R10, R10, 0x5410, R5 ;  /* 0x000054100a0a7816 */ /* 0x000fe20000000005 */
[----:B------:R-:W-:Y:S06]  /*84f0*/  @P1 BRA `(.L_x_673) ;  /* 0x00000004004c1947 */ /* 0x000fec0003800000 */
[----:B------:R-:W1:Y:S01]  /*8500*/  LDC R5, c[0x0][0x3f4] ;  /* 0x0000fd00ff057b82 */ /* 0x000e620000000800 */
[----:B------:R-:W-:Y:S01]  /*8510*/  BSSY B2, `(.L_x_674) ;  /* 0x000002a000027945 */ /* 0x000fe20003800000 */
[-C--:B-1----:R-:W-:Y:S02]  /*8520*/  ISETP.GE.AND P0, PT, R188, R5.reuse, PT ;  /* 0x00000005bc00720c */ /* 0x082fe40003f06270 */
[----:B------:R-:W-:-:S11]  /*8530*/  ISETP.GE.AND P1, PT, R194, R5, PT ;  /* 0x00000005c200720c */ /* 0x000fd60003f26270 */
[----:B------:R-:W-:Y:S05]  /*8540*/  @P0 BRA `(.L_x_675) ;  /* 0x0000000000980947 */ /* 0x000fea0003800000 */
[----:B------:R-:W1:Y:S01]  /*8550*/  LDS.128 R4, [R11+0x20400] ;  /* 0x020400000b047984 */ /* 0x000e620000000c00 */
[----:B------:R-:W-:Y:S01]  /*8560*/  IMAD.U32 R29, R14, 0x10000, RZ ;  /* 0x000100000e1d7824 */ /* 0x000fe200078e00ff */
[C---:B------:R-:W-:Y:S01]  /*8570*/  LOP3.LUT R28, R12.reuse, 0xffff0000, RZ, 0xc0, !PT ;  /* 0xffff00000c1c7812 */ /* 0x040fe200078ec0ff */
[----:B------:R-:W-:Y:S01]  /*8580*/  IMAD.U32 R27, R12, 0x10000, RZ ;  /* 0x000100000c1b7824 */ /* 0x000fe200078e00ff */
[----:B------:R-:W-:Y:S01]  /*8590*/  LOP3.LUT R30, R14, 0xffff0000, RZ, 0xc0, !PT ;  /* 0xffff00000e1e7812 */ /* 0x000fe200078ec0ff */
[C---:B-1----:R-:W-:Y:S01]  /*85a0*/  IMAD.U32 R20, R4.reuse, 0x10000, RZ ;  /* 0x0001000004147824 */ /* 0x042fe200078e00ff */
[----:B------:R-:W-:Y:S01]  /*85b0*/  LOP3.LUT R4, R4, 0xffff0000, RZ, 0xc0, !PT ;  /* 0xffff000004047812 */ /* 0x000fe200078ec0ff */
[C---:B------:R-:W-:Y:S01]  /*85c0*/  IMAD.U32 R24, R5.reuse, 0x10000, RZ ;  /* 0x0001000005187824 */ /* 0x040fe200078e00ff */
[----:B------:R-:W-:Y:S01]  /*85d0*/  LOP3.LUT R5, R5, 0xffff0000, RZ, 0xc0, !PT ;  /* 0xffff000005057812 */ /* 0x000fe200078ec0ff */
[C---:B0-----:R-:W-:Y:S01]  /*85e0*/  IMAD.U32 R25, R6.reuse, 0x10000, RZ ;  /* 0x0001000006197824 */ /* 0x041fe200078e00ff */
[----:B------:R-:W-:Y:S01]  /*85f0*/  LOP3.LUT R6, R6, 0xffff0000, RZ, 0xc0, !PT ;  /* 0xffff000006067812 */ /* 0x000fe200078ec0ff */
[C---:B------:R-:W-:Y:S01]  /*8600*/  FMUL.FTZ R31, R4.reuse, R29 ;  /* 0x0000001d041f7220 */ /* 0x040fe20000410000 */
[----:B------:R-:W-:Y:S01]  /*8610*/  FMUL.FTZ R4, R4, R27 ;  /* 0x0000001b04047220 */ /* 0x000fe20000410000 */
[----:B------:R-:W-:-:S02]  /*8620*/  IMAD.U32 R26, R7, 0x10000, RZ ;  /* 0x00010000071a7824 */ /* 0x000fc400078e00ff */
[C---:B------:R-:W-:Y:S01]  /*8630*/  FMUL.FTZ R33, R5.reuse, R30 ;  /* 0x0000001e05217220 */ /* 0x040fe20000410000 */
[C---:B------:R-:W-:Y:S01]  /*8640*/  FFMA.FTZ R31, R20.reuse, R27, -R31 ;  /* 0x0000001b141f7223 */ /* 0x040fe2000001081f */
[----:B------:R-:W-:Y:S01]  /*8650*/  FFMA.FTZ R32, R20, R29, R4 ;  /* 0x0000001d14207223 */ /* 0x000fe20000010004 */
[-C--:B------:R-:W-:Y:S01]  /*8660*/  FMUL.FTZ R29, R5, R28.reuse ;  /* 0x0000001c051d7220 */ /* 0x080fe20000410000 */
[----:B------:R-:W-:Y:S01]  /*8670*/  LOP3.LUT R7, R7, 0xffff0000, RZ, 0xc0, !PT ;  /* 0xffff000007077812 */ /* 0x000fe200078ec0ff */
[C---:B------:R-:W-:Y:S01]  /*8680*/  IMAD.U32 R20, R15.reuse, 0x10000, RZ ;  /* 0x000100000f147824 */ /* 0x040fe200078e00ff */
[----:B------:R-:W-:Y:S01]  /*8690*/  LOP3.LUT R27, R15, 0xffff0000, RZ, 0xc0, !PT ;  /* 0xffff00000f1b7812 */ /* 0x000fe200078ec0ff */
[C---:B------:R-:W-:Y:S01]  /*86a0*/  IMAD.U32 R4, R13.reuse, 0x10000, RZ ;  /* 0x000100000d047824 */ /* 0x040fe200078e00ff */
[----:B------:R-:W-:Y:S01]  /*86b0*/  LOP3.LUT R5, R13, 0xffff0000, RZ, 0xc0, !PT ;  /* 0xffff00000d057812 */ /* 0x000fe200078ec0ff */
[C---:B------:R-:W-:Y:S01]  /*86c0*/  FFMA.FTZ R33, R24.reuse, R28, -R33 ;  /* 0x0000001c18217223 */ /* 0x040fe20000010821 */
[----:B------:R-:W-:Y:S01]  /*86d0*/  FFMA.FTZ R24, R24, R30, R29 ;  /* 0x0000001e18187223 */ /* 0x000fe2000001001d */
[C---:B------:R-:W-:Y:S01]  /*86e0*/  FMUL.FTZ R28, R6.reuse, R20 ;  /* 0x00000014061c7220 */ /* 0x040fe20000410000 */
[-C--:B------:R-:W-:Y:S01]  /*86f0*/  FMUL.FTZ R29, R6, R4.reuse ;  /* 0x00000004061d7220 */ /* 0x080fe20000410000 */
        /* <DEDUP_REMOVED lines=8> */
[----:B------:R-:W-:Y:S02]  /*8780*/  F2FP.BF16.F32.PACK_AB R6, R29, R6 ;  /* 0x000000061d06723e */ /* 0x000fe400000010ff */
[----:B------:R-:W-:-:S05]  /*8790*/  F2FP.BF16.F32.PACK_AB R7, R30, R7 ;  /* 0x000000071e07723e */ /* 0x000fca00000010ff */
[----:B------:R1:W-:Y:S02]  /*87a0*/  STS.128 [R11+0x20400], R4 ;  /* 0x020400040b007388 */ /* 0x0003e40000000c00 */
.L_x_675:
[----:B------:R-:W-:Y:S05]  /*87b0*/  BSYNC B2 ;  /* 0x0000000000027941 */ /* 0x000fea0003800000 */
.L_x_674:
[----:B------:R-:W-:Y:S05]  /*87c0*/  @P1 BRA `(.L_x_673) ;  /* 0x0000000000981947 */ /* 0x000fea0003800000 */
[----:B-1----:R-:W1:Y:S01]  /*87d0*/  LDS.128 R4, [R0] ;  /* 0x0000000000047984 */ /* 0x002e620000000c00 */
        /* <DEDUP_REMOVED lines=36> */
[----:B------:R2:W-:Y:S02]  /*8a20*/  STS.128 [R0], R4 ;  /* 0x0000000400007388 */ /* 0x0005e40000000c00 */
.L_x_673:
[----:B------:R-:W-:Y:S05]  /*8a30*/  BSYNC B1 ;  /* 0x0000000000017941 */ /* 0x000fea0003800000 */
.L_x_672:
[----:B-12---:R-:W-:-:S05]  /*8a40*/  VIADD R4, R186, 0x20 ;  /* 0x00000020ba047836 */ /* 0x006fca0000000000 */
[----:B------:R-:W-:-:S13]  /*8a50*/  ISETP.GE.AND P0, PT, R4, R21, PT ;  /* 0x000000150400720c */ /* 0x000fda0003f06270 */
[----:B------:R-:W-:Y:S05]  /*8a60*/  @P0 BRA `(.L_x_676) ;  /* 0x0000001400340947 */ /* 0x000fea0003800000 */
        /* <DEDUP_REMOVED lines=9> */
[----:B------:R-:W-:Y:S02]  /*8b00*/  LOP3.LUT R29, R12, 0xffff0000, RZ, 0xc0, !PT ;  /* 0xffff00000c1d7812 */ /* 0x000fe400078ec0ff */
[----:B------:R-:W-:Y:S01]  /*8b10*/  LOP3.LUT R30, R15, 0xffff0000, RZ, 0xc0, !PT ;  /* 0xffff00000f1e7812 */ /* 0x000fe200078ec0ff */
[C---:B-1----:R-:W-:Y:S01]  /*8b20*/  IMAD.U32 R20, R4.reuse, 0x10000, RZ ;  /* 0x0001000004147824 */ /* 0x042fe200078e00ff */
[----:B------:R-:W-:Y:S01]  /*8b30*/  LOP3.LUT R4, R4, 0xffff0000, RZ, 0xc0, !PT ;  /* 0xffff000004047812 */ /* 0x000fe200078ec0ff */
[C---:B------:R-:W-:Y:S01]  /*8b40*/  IMAD.U32 R21, R5.reuse, 0x10000, RZ ;  /* 0x0001000005157824 */ /* 0x040fe200078e00ff */
[----:B------:R-:W-:Y:S01]  /*8b50*/  LOP3.LUT R5, R5, 0xffff0000, RZ, 0xc0, !PT ;  /* 0xffff000005057812 */ /* 0x000fe200078ec0ff */
[C---:B------:R-:W-:Y:S01]  /*8b60*/  IMAD.U32 R14, R7.reuse, 0x10000, RZ ;  /* 0x00010000070e7824 */ /* 0x040fe200078e00ff */
[----:B------:R-:W-:Y:S01]  /*8b70*/  LOP3.LUT R7, R7, 0xffff0000, RZ, 0xc0, !PT ;  /* 0xffff000007077812 */ /* 0x000fe200078ec0ff */
[-C--:B0-----:R-:W-:Y:S01]  /*8b80*/  FMUL.FTZ R25, R28, R4.reuse ;  /* 0x000000041c197220 */ /* 0x081fe20000410000 */
[----:B------:R-:W-:Y:S01]  /*8b90*/  FMUL.FTZ R27, R26, R4 ;  /* 0x000000041a1b7220 */ /* 0x000fe20000410000 */
[----:B------:R-:W-:Y:S01]  /*8ba0*/  FMUL.FTZ R24, R31, R5 ;  /* 0x000000051f187220 */ /* 0x000fe20000410000 */
[----:B------:R-:W-:-:S02]  /*8bb0*/  IMAD.U32 R12, R6, 0x10000, RZ ;  /* 0x00010000060c7824 */ /* 0x000fc400078e00ff */
[-C--:B------:R-:W-:Y:S01]  /*8bc0*/  FFMA.FTZ R4, R26, R20.reuse, -R25 ;  /* 0x000000141a047223 */ /* 0x080fe20000010819 */
[----:B------:R-:W-:Y:S01]  /*8bd0*/  FFMA.FTZ R27, R28, R20, R27 ;  /* 0x000000141c1b7223 */ /* 0x000fe2000001001b */
[C---:B------:R-:W-:Y:S01]  /*8be0*/  FMUL.FTZ R20, R29.reuse, R5 ;  /* 0x000000051d147220 */ /* 0x040fe20000410000 */
[----:B------:R-:W-:Y:S01]  /*8bf0*/  LOP3.LUT R6, R6, 0xffff0000, RZ, 0xc0, !PT ;  /* 0xffff000006067812 */ /* 0x000fe200078ec0ff */
[-C--:B------:R-:W-:Y:S01]  /*8c00*/  FFMA.FTZ R5, R29, R21.reuse, -R24 ;  /* 0x000000151d057223 */ /* 0x080fe20000010818 */
[----:B------:R-:W-:Y:S01]  /*8c10*/  LOP3.LUT R26, R13, 0xffff0000, RZ, 0xc0, !PT ;  /* 0xffff00000d1a7812 */ /* 0x000fe200078ec0ff */
[----:B------:R-:W-:Y:S02]  /*8c20*/  IMAD.U32 R28, R15, 0x10000, RZ ;  /* 0x000100000f1c7824 */ /* 0x000fe400078e00ff */
[----:B------:R-:W-:Y:S01]  /*8c30*/  FFMA.FTZ R20, R31, R21, R20 ;  /* 0x000000151f147223 */ /* 0x000fe20000010014 */
[----:B------:R-:W-:Y:S02]  /*8c40*/  IMAD.U32 R24, R13, 0x10000, RZ ;  /* 0x000100000d187824 */ /* 0x000fe400078e00ff */
[-C--:B------:R-:W-:Y:S01]  /*8c50*/  FMUL.FTZ R21, R30, R7.reuse ;  /* 0x000000071e157220 */ /* 0x080fe20000410000 */
[-C--:B------:R-:W-:Y:S01]  /*8c60*/  FMUL.FTZ R13, R28, R6.reuse ;  /* 0x000000061c0d7220 */ /* 0x080fe20000410000 */
[----:B------:R-:W-:Y:S01]  /*8c70*/  FMUL.FTZ R25, R26, R7 ;  /* 0x000000071a197220 */ /* 0x000fe20000410000 */
[----:B------:R-:W-:Y:S01]  /*8c80*/  FMUL.FTZ R15, R24, R6 ;  /* 0x00000006180f7220 */ /* 0x000fe20000410000 */
[----:B------:R-:W-:Y:S01]  /*8c90*/  FFMA.FTZ R7, R26, R14, -R21 ;  /* 0x0000000e1a077223 */ /* 0x000fe20000010815 */
[----:B------:R-:W-:Y:S01]  /*8ca0*/  FFMA.FTZ R6, R24, R12, -R13 ;  /* 0x0000000c18067223 */ /* 0x000fe2000001080d */
[----:B------:R-:W-:Y:S01]  /*8cb0*/  FFMA.FTZ R14, R30, R14, R25 ;  /* 0x0000000e1e0e7223 */ /* 0x000fe20000010019 */
[----:B------:R-:W-:Y:S01]  /*8cc0*/  FFMA.FTZ R15, R28, R12, R15 ;  /* 0x0000000c1c0f7223 */ /* 0x000fe2000001000f */
[----:B------:R-:W-:-:S02]  /*8cd0*/  F2FP.BF16.F32.PACK_AB R4, R27, R4 ;  /* 0x000000041b04723e */ /* 0x000fc400000010ff */
[----:B------:R-:W-:Y:S02]  /*8ce0*/  F2FP.BF16.F32.PACK_AB R5, R20, R5 ;  /* 0x000000051405723e */ /* 0x000fe400000010ff */
[----:B------:R-:W-:Y:S02]  /*8cf0*/  F2FP.BF16.F32.PACK_AB R6, R15, R6 ;  /* 0x000000060f06723e */ /* 0x000fe400000010ff */
[----:B------:R-:W-:-:S05]  /*8d00*/  F2FP.BF16.F32.PACK_AB R7, R14, R7 ;  /* 0x000000070e07723e */ /* 0x000fca00000010ff */
[----:B------:R1:W-:Y:S02]  /*8d10*/  STS.128 [R11+0x21400], R4 ;  /* 0x021400040b007388 */ /* 0x0003e40000000c00 */
.L_x_678:
[----:B------:R-:W-:Y:S05]  /*8d20*/  BSYNC B1 ;  /* 0x0000000000017941 */ /* 0x000fea0003800000 */
.L_x_677:
[----:B------:R-:W-:Y:S05]  /*8d30*/  @P1 BRA `(.L_x_676) ;  /* 0x0000001000801947 */ /* 0x000fea0003800000 */
[----:B-1----:R-:W1:Y:S01]  /*8d40*/  LDS.128 R4, [R0+0x1000] ;  /* 0x0010000000047984 */ /* 0x002e620000000c00 */
[C---:B------:R-:W-:Y:S01]  /*8d50*/  IMAD.U32 R21, R9.reuse, 0x10000, RZ ;  /* 0x0001000009157824 */ /* 0x040fe200078e00ff */
[----:B------:R-:W-:Y:S01]  /*8d60*/  LOP3.LUT R26, R9, 0xffff0000, RZ, 0xc0, !PT ;  /* 0xffff0000091a7812 */ /* 0x000fe200078ec0ff */
[C---:B------:R-:W-:Y:S01]  /*8d70*/  IMAD.U32 R15, R3.reuse, 0x10000, RZ ;  /* 0x00010000030f7824 */ /* 0x040fe200078e00ff */
[----:B------:R-:W-:Y:S01]  /*8d80*/  LOP3.LUT R24, R3, 0xffff0000, RZ, 0xc0, !PT ;  /* 0xffff000003187812 */ /* 0x000fe200078ec0ff */
[C---:B0-----:R-:W-:Y:S01]  /*8d90*/  IMAD.U32 R25, R10.reuse, 0x10000, RZ ;  /* 0x000100000a197824 */ /* 0x041fe200078e00ff */
[----:B------:R-:W-:Y:S01]  /*8da0*/  LOP3.LUT R27, R10, 0xffff0000, RZ, 0xc0, !PT ;  /* 0xffff00000a1b7812 */ /* 0x000fe200078ec0ff */
[C---:B-1----:R-:W-:Y:S01]  /*8db0*/  IMAD.U32 R11, R4.reuse, 0x10000, RZ ;  /* 0x00010000040b7824 */ /* 0x042fe200078e00ff */
[----:B------:R-:W-:Y:S01]  /*8dc0*/  LOP3.LUT R4, R4, 0xffff0000, RZ, 0xc0, !PT ;  /* 0xffff000004047812 */ /* 0x000fe200078ec0ff */
[C---:B------:R-:W-:Y:S01]  /*8dd0*/  IMAD.U32 R12, R5.reuse, 0x10000, RZ ;  /* 0x00010000050c7824 */ /* 0x040fe200078e00ff */
[----:B------:R-:W-:Y:S01]  /*8de0*/  LOP3.LUT R5, R5, 0xffff0000, RZ, 0xc0, !PT ;  /* 0xffff000005057812 */ /* 0x000fe200078ec0ff */
[C---:B------:R-:W-:Y:S01]  /*8df0*/  IMAD.U32 R3, R6.reuse, 0x10000, RZ ;  /* 0x0001000006037824 */ /* 0x040fe200078e00ff */
[----:B------:R-:W-:Y:S01]  /*8e00*/  LOP3.LUT R6, R6, 0xffff0000, RZ, 0xc0, !PT ;  /* 0xffff000006067812 */ /* 0x000fe200078ec0ff */
[-C--:B------:R-:W-:Y:S01]  /*8e10*/  FMUL.FTZ R14, R21, R4.reuse ;  /* 0x00000004150e7220 */ /* 0x080fe20000410000 */
[----:B------:R-:W-:Y:S01]  /*8e20*/  FMUL.FTZ R20, R15, R4 ;  /* 0x000000040f147220 */ /* 0x000fe20000410000 */
[----:B------:R-:W-:Y:S01]  /*8e30*/  FMUL.FTZ R13, R26, R5 ;  /* 0x000000051a0d7220 */ /* 0x000fe20000410000 */
[----:B------:R-:W-:-:S02]  /*8e40*/  IMAD.U32 R9, R7, 0x10000, RZ ;  /* 0x0001000007097824 */ /* 0x000fc400078e00ff */
[-C--:B------:R-:W-:Y:S01]  /*8e50*/  FFMA.FTZ R4, R15, R11.reuse, -R14 ;  /* 0x0000000b0f047223 */ /* 0x080fe2000001080e */
[----:B------:R-:W-:Y:S01]  /*8e60*/  FFMA.FTZ R11, R21, R11, R20 ;  /* 0x0000000b150b7223 */ /* 0x000fe20000010014 */
[C---:B------:R-:W-:Y:S01]  /*8e70*/  FMUL.FTZ R15, R24.reuse, R5 ;  /* 0x00000005180f7220 */ /* 0x040fe20000410000 */
[----:B------:R-:W-:Y:S01]  /*8e80*/  LOP3.LUT R7, R7, 0xffff0000, RZ, 0xc0, !PT ;  /* 0xffff000007077812 */ /* 0x000fe200078ec0ff */
[----:B------:R-:W-:Y:S01]  /*8e90*/  FFMA.FTZ R5, R24, R12, -R13 ;  /* 0x0000000c18057223 */ /* 0x000fe2000001080d */
[C---:B------:R-:W-:Y:S01]  /*8ea0*/  LOP3.LUT R21, R8.reuse, 0xffff0000, RZ, 0xc0, !PT ;  /* 0xffff000008157812 */ /* 0x040fe200078ec0ff */
[----:B------:R-:W-:Y:S02]  /*8eb0*/  IMAD.U32 R13, R8, 0x10000, RZ ;  /* 0x00010000080d7824 */ /* 0x000fe400078e00ff */
[----:B------:R-:W-:Y:S01]  /*8ec0*/  FMUL.FTZ R8, R25, R6 ;  /* 0x0000000619087220 */ /* 0x000fe20000410000 */
[-C--:B------:R-:W-:Y:S01]  /*8ed0*/  FMUL.FTZ R14, R27, R7.reuse ;  /* 0x000000071b0e7220 */ /* 0x080fe20000410000 */
[----:B------:R-:W-:Y:S01]  /*8ee0*/  FFMA.FTZ R12, R26, R12, R15 ;  /* 0x0000000c1a0c7223 */ /* 0x000fe2000001000f */
        /* <DEDUP_REMOVED lines=10> */
[----:B------:R3:W-:Y:S01]  /*8f90*/  STS.128 [R0+0x1000], R4 ;  /* 0x0010000400007388 */ /* 0x0007e20000000c00 */
[----:B------:R-:W-:Y:S05]  /*8fa0*/  BRA `(.L_x_676) ;  /* 0x0000000c00e47947 */ /* 0x000fea0003800000 */
.L_x_666:
[----:B------:R-:W-:-:S03]  /*8fb0*/  UMOV UR4, 0xffffffff ;  /* 0xffffffff00047882 */ /* 0x000fc60000000000 */
[----:B------:R-:W-:Y:S05]  /*8fc0*/  BRA.DIV UR4, `(.L_x_679) ;  /* 0x0000011a04ec7947 */ /* 0x000fea000b800000 */
[----:B------:R0:W1:Y:S04]  /*8fd0*/  SHFL.IDX PT, R0, R26, RZ, 0x1c1f ;  /* 0x001c1fff1a007589 */ /* 0x00006800000e0000 */
[----:B------:R0:W2:Y:S04]  /*8fe0*/  SHFL.IDX PT, R3, R25, RZ, 0x1c1f ;  /* 0x001c1fff19037589 */ /* 0x0000a800000e0000 */
[----:B------:R0:W3:Y:S04]  /*8ff0*/  SHFL.IDX PT, R20, R24, RZ, 0x1c1f ;  /* 0x001c1fff18147589 */ /* 0x0000e800000e0000 */
[----:B------:R0:W4:Y:S02]  /*9000*/  SHFL.IDX PT, R14, R27, RZ, 0x1c1f ;  /* 0x001c1fff1b0e7589 */ /* 0x00012400000e0000 */
.L_x_885:
[----:B------:R-:W5:Y:S01]  /*9010*/  LDL R6, [R1+0x3c] ;  /* 0x00003c0001067983 */ /* 0x000f620000100800 */
[----:B------:R-:W-:Y:S01]  /*9020*/  ULDC UR4, c[0x0][0x448] ;  /* 0x0001120000047ab9 */ /* 0x000fe20000000800 */
[----:B------:R-:W0:Y:S01]  /*9030*/  LDC R21, c[0x0][0x3f4] ;  /* 0x0000fd00ff157b82 */ /* 0x000e220000000800 */
[----:B------:R-:W-:Y:S01]  /*9040*/  IMAD R152, R152, UR4, RZ ;  /* 0x0000000498987c24 */ /* 0x000fe2000f8e02ff */
[----:B------:R-:W-:Y:S01]  /*9050*/  BSSY B1, `(.L_x_680) ;  /* 0x0000017000017945 */ /* 0x000fe20003800000 */
[----:B------:R-:W-:Y:S02]  /*9060*/  CS2R R10, SRZ ;  /* 0x00000000000a7805 */ /* 0x000fe4000001ff00 */
[----:B------:R-:W-:Y:S02]  /*9070*/  CS2R R8, SRZ ;  /* 0x0000000000087805 */ /* 0x000fe4000001ff00 */
[----:B------:R-:W-:Y:S02]  /*9080*/  ISETP.GE.AND P0, PT, R4, R152, PT ;  /* 0x000000980400720c */ /* 0x000fe40003f06270 */
[----:B-----5:R-:W-:-:S04]  /*9090*/  LEA.HI R5, R6, R6, RZ, 0x1 ;  /* 0x0000000606057211 */ /* 0x020fc800078f08ff */
[----:B------:R-:W-:-:S05]  /*90a0*/  LOP3.LUT R5, R5, 0xfffffffe, RZ, 0xc0, !PT ;  /* 0xfffffffe05057812 */ /* 0x000fca00078ec0ff */
[----:B0-----:R-:W-:Y:S01]  /*90b0*/  IMAD.IADD R27, R6, 0x1, -R5 ;  /* 0x00000001061b7824 */ /* 0x001fe200078e0a05 */
[----:B------:R-:W-:Y:S02]  /*90c0*/  CS2R R6, SRZ ;  /* 0x0000000000067805 */ /* 0x000fe4000001ff00 */
[----:B------:R-:W-:Y:S02]  /*90d0*/  CS2R R4, SRZ ;  /* 0x0000000000047805 */ /* 0x000fe4000001ff00 */
[----:B------:R-:W-:Y:S01]  /*90e0*/  SHF.L.U32 R27, R27, 0x1f, RZ ;  /* 0x0000001f1b1b7819 */ /* 0x000fe200000006ff */
[----:B------:R-:W-:Y:S06]  /*90f0*/  @P0 BRA `(.L_x_681) ;  /* 0x0000000000300947 */ /* 0x000fec0003800000 */
[----:B------:R-:W-:Y:S01]  /*9100*/  ULDC UR4, c[0x0][0x3f4] ;  /* 0x0000fd0000047ab9 */ /* 0x000fe20000000800 */
[C---:B------:R-:W-:Y:S01]  /*9110*/  IMAD.SHL.U32 R15, R16.reuse, 0x2, RZ ;  /* 0x00000002100f7824 */ /* 0x040fe200078e00ff */
[C---:B------:R-:W-:Y:S02]  /*9120*/  ISETP.GE.AND P2, PT, R16.reuse, UR4, PT ;  /* 0x0000000410007c0c */ /* 0x040fe4000bf46270 */
[----:B------:R-:W-:Y:S02]  /*9130*/  SHF.L.U64.HI R7, R16, 0x1, R17 ;  /* 0x0000000110077819 */ /* 0x000fe40000010211 */
[-C--:B--2---:R-:W-:Y:S02]  /*9140*/  IADD3 R12, P0, R3, R15.reuse, RZ ;  /* 0x0000000f030c7210 */ /* 0x084fe40007f1e0ff */
[----:B----4-:R-:W-:-:S03]  /*9150*/  IADD3 R14, P1, R14, R15, RZ ;  /* 0x0000000f0e0e7210 */ /* 0x010fc60007f3e0ff */
[--C-:B-1----:R-:W-:Y:S02]  /*9160*/  IMAD.X R13, R0, 0x1, R7.reuse, P0 ;  /* 0x00000001000d7824 */ /* 0x102fe400000e0607 */
[----:B---3--:R-:W-:Y:S01]  /*9170*/  IMAD.X R15, R20, 0x1, R7, P1 ;  /* 0x00000001140f7824 */ /* 0x008fe200008e0607 */
[----:B------:R-:W-:Y:S01]  /*9180*/  CS2R R6, SRZ ;  /* 0x0000000000067805 */ /* 0x000fe2000001ff00 */
[----:B------:R-:W-:Y:S06]  /*9190*/  @P2 BRA `(.L_x_681) ;  /* 0x0000000000082947 */ /* 0x000fec0003800000 */
[----:B------:R0:W5:Y:S04]  /*91a0*/  LD.E.128 R8, desc[UR42][R12.64] ;  /* 0x0000002a0c087980 */ /* 0x000168000c101d00 */
[----:B------:R0:W5:Y:S02]  /*91b0*/  LD.E.128 R4, desc[UR42][R14.64] ;  /* 0x0000002a0e047980 */ /* 0x000164000c101d00 */
.L_x_681:
[----:B------:R-:W-:Y:S05]  /*91c0*/  BSYNC B1 ;  /* 0x0000000000017941 */ /* 0x000fea0003800000 */
.L_x_680:
[----:B------:R-:W3:Y:S01]  /*91d0*/  SYNCS.PHASECHK.TRANS64.TRYWAIT P1, [R2+URZ+0x28c00], R27 ;  /* 0x028c001b020075a7 */ /* 0x000ee2000802017f */
[----:B-1----:R-:W-:Y:S01]  /*91e0*/  IMAD R0, R153, -0x40, R152 ;  /* 0xffffffc099007824 */ /* 0x002fe200078e0298 */
[----:B-----5:R-:W-:Y:S01]  /*91f0*/  SHF.R.U64 R28, R8, 0x10, R9 ;  /* 0x00000010081c7819 */ /* 0x020fe20000001209 */
[----:B--2---:R-:W-:Y:S01]  /*9200*/  IMAD.MOV.U32 R3, RZ, RZ, R8 ;  /* 0x000000ffff037224 */ /* 0x004fe200078e0008 */
[--C-:B------:R-:W-:Y:S01]  /*9210*/  SHF.R.U64 R29, R10, 0x10, R11.reuse ;  /* 0x000000100a1d7819 */ /* 0x100fe2000000120b */
[--C-:B0-----:R-:W-:Y:S01]  /*9220*/  IMAD.MOV.U32 R13, RZ, RZ, R11.reuse ;  /* 0x000000ffff0d7224 */ /* 0x101fe200078e000b */
[----:B------:R-:W-:Y:S01]  /*9230*/  SHF.R.U32.HI R8, RZ, 0x10, R11 ;  /* 0x00000010ff087819 */ /* 0x000fe2000001160b */
[----:B------:R-:W-:Y:S01]  /*9240*/  IMAD.MOV.U32 R12, RZ, RZ, R10 ;  /* 0x000000ffff0c7224 */ /* 0x000fe200078e000a */
[----:B------:R-:W-:Y:S01]  /*9250*/  SHF.R.U64 R11, R4, 0x10, R5 ;  /* 0x00000010040b7819 */ /* 0x000fe20000001205 */
[----:B----4-:R-:W-:Y:S01]  /*9260*/  IMAD.MOV.U32 R14, RZ, RZ, R4 ;  /* 0x000000ffff0e7224 */ /* 0x010fe200078e0004 */
[--C-:B------:R-:W-:Y:S01]  /*9270*/  SHF.R.U32.HI R31, RZ, 0x10, R9.reuse ;  /* 0x00000010ff1f7819 */ /* 0x100fe20000011609 */
[----:B------:R-:W-:Y:S01]  /*9280*/  IMAD.MOV.U32 R26, RZ, RZ, R9 ;  /* 0x000000ffff1a7224 */ /* 0x000fe200078e0009 */
[--C-:B------:R-:W-:Y:S01]  /*9290*/  SHF.R.U32.HI R4, RZ, 0x10, R5.reuse ;  /* 0x00000010ff047819 */ /* 0x100fe20000011605 */
[----:B------:R-:W-:Y:S01]  /*92a0*/  IMAD.MOV.U32 R15, RZ, RZ, R5 ;  /* 0x000000ffff0f7224 */ /* 0x000fe200078e0005 */
[----:B------:R-:W-:Y:S01]  /*92b0*/  ISETP.GE.AND P0, PT, R16, R21, PT ;  /* 0x000000151000720c */ /* 0x000fe20003f06270 */
[----:B------:R-:W-:Y:S01]  /*92c0*/  VIADD R25, R186, 0x20 ;  /* 0x00000020ba197836 */ /* 0x000fe20000000000 */
[----:B------:R-:W-:Y:S01]  /*92d0*/  VIMNMX R10, R0, 0x40, PT ;  /* 0x00000040000a7848 */ /* 0x000fe20003fe0100 */
[----:B---3--:R-:W-:Y:S01]  /*92e0*/  IMAD.MOV.U32 R20, RZ, RZ, R6 ;  /* 0x000000ffff147224 */ /* 0x008fe200078e0006 */
[--C-:B------:R-:W-:Y:S01]  /*92f0*/  SHF.R.U64 R9, R6, 0x10, R7.reuse ;  /* 0x0000001006097819 */ /* 0x100fe20000001207 */
[--C-:B------:R-:W-:Y:S01]  /*9300*/  IMAD.MOV.U32 R24, RZ, RZ, R7.reuse ;  /* 0x000000ffff187224 */ /* 0x100fe200078e0007 */
[----:B------:R-:W-:Y:S01]  /*9310*/  SHF.R.U32.HI R5, RZ, 0x10, R7 ;  /* 0x00000010ff057819 */ /* 0x000fe20000011607 */
[----:B------:R-:W-:Y:S01]  /*9320*/  BSSY B1, `(.L_x_682) ;  /* 0x000000c000017945 */ /* 0x000fe20003800000 */
[----:B------:R-:W-:-:S02]  /*9330*/  PRMT R0, R3, 0x5410, R28 ;  /* 0x0000541003007816 */ /* 0x000fc4000000001c */
[-C--:B------:R-:W-:Y:S02]  /*9340*/  ISETP.GE.OR P2, PT, R186, R10.reuse, P0 ;  /* 0x0000000aba00720c */ /* 0x080fe40000746670 */
[----:B------:R-:W-:Y:S02]  /*9350*/  ISETP.GE.OR P0, PT, R25, R10, P0 ;  /* 0x0000000a1900720c */ /* 0x000fe40000706670 */
[----:B------:R-:W-:Y:S02]  /*9360*/  PRMT R3, R26, 0x5410, R31 ;  /* 0x000054101a037816 */ /* 0x000fe4000000001f */
[----:B------:R-:W-:Y:S02]  /*9370*/  PRMT R12, R12, 0x5410, R29 ;  /* 0x000054100c0c7816 */ /* 0x000fe4000000001d */
[----:B------:R-:W-:Y:S02]  /*9380*/  PRMT R13, R13, 0x5410, R8 ;  /* 0x000054100d0d7816 */ /* 0x000fe40000000008 */
[----:B------:R-:W-:-:S02]  /*9390*/  PRMT R14, R14, 0x5410, R11 ;  /* 0x000054100e0e7816 */ /* 0x000fc4000000000b */
[----:B------:R-:W-:Y:S02]  /*93a0*/  PRMT R15, R15, 0x5410, R4 ;  /* 0x000054100f0f7816 */ /* 0x000fe40000000004 */
[----:B------:R-:W-:Y:S02]  /*93b0*/  PRMT R20, R20, 0x5410, R9 ;  /* 0x0000541014147816 */ /* 0x000fe40000000009 */
[----:B------:R-:W-:Y:S01]  /*93c0*/  PRMT R24, R24, 0x5410, R5 ;  /* 0x0000541018187816 */ /* 0x000fe20000000005 */
[----:B------:R-:W-:Y:S06]  /*93d0*/  @!P1 BRA `(.L_x_683) ;  /* 0x0000011800589947 */ /* 0x000fec0003800000 */
.L_x_886:
[----:B------:R-:W-:Y:S05]  /*93e0*/  BSYNC B1 ;  /* 0x0000000000017941 */ /* 0x000fea0003800000 */
.L_x_682:
[----:B------:R-:W-:Y:S04]  /*93f0*/  BSSY B1, `(.L_x_684) ;  /* 0x000005a000017945 */ /* 0x000fe80003800000 */
[----:B------:R-:W-:Y:S05]  /*9400*/  @P2 BRA `(.L_x_685) ;  /* 0x0000000400602947 */ /* 0x000fea0003800000 */
[----:B------:R-:W-:Y:S01]  /*9410*/  IMAD.SHL.U32 R4, R191, 0x40, RZ ;  /* 0x00000040bf047824 */ /* 0x000fe200078e00ff */
[----:B------:R-:W-:Y:S01]  /*9420*/  LOP3.LUT R41, R14, 0xffff0000, RZ, 0xc0, !PT ;  /* 0xffff00000e297812 */ /* 0x000fe200078ec0ff */
[----:B------:R-:W-:Y:S02]  /*9430*/  IMAD.IADD R6, R16, 0x1, R21 ;  /* 0x0000000110067824 */ /* 0x000fe400078e0215 */
[----:B------:R-:W-:Y:S01]  /*9440*/  IMAD.U32 R39, R14, 0x10000, RZ ;  /* 0x000100000e277824 */ /* 0x000fe200078e00ff */
[----:B------:R-:W-:Y:S01]  /*9450*/  LOP3.LUT R7, R4, 0x1c0, RZ, 0xc0, !PT ;  /* 0x000001c004077812 */ /* 0x000fe200078ec0ff */
[----:B------:R-:W-:-:S03]  /*9460*/  IMAD.U32 R37, R0, 0x10000, RZ ;  /* 0x0001000000257824 */ /* 0x000fc600078e00ff */
[----:B------:R-:W-:Y:S02]  /*9470*/  SHF.R.U32.HI R9, RZ, 0x3, R7 ;  /* 0x00000003ff097819 */ /* 0x000fe40000011607 */
[C---:B------:R-:W-:Y:S02]  /*9480*/  LOP3.LUT R6, R7.reuse, 0x38, R6, 0xf8, !PT ;  /* 0x0000003807067812 */ /* 0x040fe400078ef806 */
[----:B------:R-:W-:Y:S02]  /*9490*/  LOP3.LUT R4, R7, 0x38, R16, 0xf8, !PT ;  /* 0x0000003807047812 */ /* 0x000fe400078ef810 */
[-C--:B------:R-:W-:Y:S02]  /*94a0*/  LOP3.LUT R7, R6, R9.reuse, RZ, 0x3c, !PT ;  /* 0x0000000906077212 */ /* 0x080fe400078e3cff */
[----:B------:R-:W-:-:S03]  /*94b0*/  LOP3.LUT R5, R4, R9, RZ, 0x3c, !PT ;  /* 0x0000000904057212 */ /* 0x000fc600078e3cff */
[C---:B0-----:R-:W-:Y:S02]  /*94c0*/  IMAD R27, R198.reuse, 0x200, R7 ;  /* 0x00000200c61b7824 */ /* 0x041fe400078e0207 */
[----:B------:R-:W-:Y:S02]  /*94d0*/  IMAD R5, R198, 0x200, R5 ;  /* 0x00000200c6057824 */ /* 0x000fe400078e0205 */
[--C-:B------:R-:W-:Y:S02]  /*94e0*/  IMAD R27, R27, 0x2, R2.reuse ;  /* 0x000000021b1b7824 */ /* 0x100fe400078e0202 */
[----:B------:R-:W-:-:S03]  /*94f0*/  IMAD R26, R5, 0x2, R2 ;  /* 0x00000002051a7824 */ /* 0x000fc600078e0202 */
[----:B------:R-:W0:Y:S04]  /*9500*/  LDS.128 R8, [R27+0x20400] ;  /* 0x020400001b087984 */ /* 0x000e280000000c00 */
[----:B------:R-:W1:Y:S01]  /*9510*/  LDS.128 R4, [R26+0x20400] ;  /* 0x020400001a047984 */ /* 0x000e620000000c00 */
[C---:B0-----:R-:W-:Y:S01]  /*9520*/  IMAD.U32 R32, R8.reuse, 0x10000, RZ ;  /* 0x0001000008207824 */ /* 0x041fe200078e00ff */
[----:B------:R-:W-:Y:S01]  /*9530*/  LOP3.LUT R8, R8, 0xffff0000, RZ, 0xc0, !PT ;  /* 0xffff000008087812 */ /* 0x000fe200078ec0ff */
[C---:B------:R-:W-:Y:S01]  /*9540*/  IMAD.U32 R34, R10.reuse, 0x10000, RZ ;  /* 0x000100000a227824 */ /* 0x040fe200078e00ff */
[----:B------:R-:W-:Y:S01]  /*9550*/  LOP3.LUT R10, R10, 0xffff0000, RZ, 0xc0, !PT ;  /* 0xffff00000a0a7812 */ /* 0x000fe200078ec0ff */
[----:B-1----:R-:W-:Y:S02]  /*9560*/  IMAD.U32 R28, R4, 0x10000, RZ ;  /* 0x00010000041c7824 */ /* 0x002fe400078e00ff */
[C---:B------:R-:W-:Y:S01]  /*9570*/  FMUL.FTZ R43, R32.reuse, R39 ;  /* 0x00000027202b7220 */ /* 0x040fe20000410000 */
[----:B------:R-:W-:Y:S01]  /*9580*/  FMUL.FTZ R45, R32, R37 ;  /* 0x00000025202d7220 */ /* 0x000fe20000410000 */
[----:B------:R-:W-:Y:S01]  /*9590*/  LOP3.LUT R4, R4, 0xffff0000, RZ, 0xc0, !PT ;  /* 0xffff000004047812 */ /* 0x000fe200078ec0ff */
[----:B------:R-:W-:Y:S01]  /*95a0*/  FMUL.FTZ R47, R8, R41 ;  /* 0x00000029082f7220 */ /* 0x000fe20000410000 */
[----:B------:R-:W-:Y:S01]  /*95b0*/  FFMA.FTZ R32, R28, R37, -R43 ;  /* 0x000000251c207223 */ /* 0x000fe2000001082b */
[----:B------:R-:W-:Y:S01]  /*95c0*/  LOP3.LUT R37, R0, 0xffff0000, RZ, 0xc0, !PT ;  /* 0xffff000000257812 */ /* 0x000fe200078ec0ff */
[----:B------:R-:W-:-:S02]  /*95d0*/  IMAD.U32 R43, R20, 0x10000, RZ ;  /* 0x00010000142b7824 */ /* 0x000fc400078e00ff */
[----:B------:R-:W-:Y:S01]  /*95e0*/  FFMA.FTZ R36, R28, R39, R45 ;  /* 0x000000271c247223 */ /* 0x000fe2000001002d */
[----:B------:R-:W-:Y:S01]  /*95f0*/  IMAD.U32 R39, R12, 0x10000, RZ ;  /* 0x000100000c277824 */ /* 0x000fe200078e00ff */
[----:B------:R-:W-:Y:S01]  /*9600*/  LOP3.LUT R45, R20, 0xffff0000, RZ, 0xc0, !PT ;  /* 0xffff0000142d7812 */ /* 0x000fe200078ec0ff */
[-C--:B------:R-:W-:Y:S01]  /*9610*/  FMUL.FTZ R49, R8, R37.reuse ;  /* 0x0000002508317220 */ /* 0x080fe20000410000 */
[----:B------:R-:W-:Y:S01]  /*9620*/  FFMA.FTZ R47, R4, R37, -R47 ;  /* 0x00000025042f7223 */ /* 0x000fe2000001082f */
[----:B------:R-:W-:Y:S02]  /*9630*/  IMAD.U32 R30, R6, 0x10000, RZ ;  /* 0x00010000061e7824 */ /* 0x000fe400078e00ff */
[C---:B------:R-:W-:Y:S01]  /*9640*/  FMUL.FTZ R37, R34.reuse, R43 ;  /* 0x0000002b22257220 */ /* 0x040fe20000410000 */
[----:B------:R-:W-:Y:S01]  /*9650*/  FMUL.FTZ R34, R34, R39 ;  /* 0x0000002722227220 */ /* 0x000fe20000410000 */
[----:B------:R-:W-:Y:S01]  /*9660*/  LOP3.LUT R6, R6, 0xffff0000, RZ, 0xc0, !PT ;  /* 0xffff000006067812 */ /* 0x000fe200078ec0ff */
[----:B------:R-:W-:Y:S01]  /*9670*/  FFMA.FTZ R49, R4, R41, R49 ;  /* 0x0000002904317223 */ /* 0x000fe20000010031 */
[----:B------:R-:W-:Y:S01]  /*9680*/  FFMA.FTZ R39, R30, R39, -R37 ;  /* 0x000000271e277223 */ /* 0x000fe20000010825 */
[----:B------:R-:W-:Y:S01]  /*9690*/  LOP3.LUT R37, R12, 0xffff0000, RZ, 0xc0, !PT ;  /* 0xffff00000c257812 */ /* 0x000fe200078ec0ff */
[----:B------:R-:W-:-:S02]  /*96a0*/  IMAD.U32 R33, R9, 0x10000, RZ ;  /* 0x0001000009217824 */ /* 0x000fc400078e00ff */
[----:B------:R-:W-:Y:S01]  /*96b0*/  FMUL.FTZ R41, R10, R45 ;  /* 0x0000002d0a297220 */ /* 0x000fe20000410000 */
[----:B------:R-:W-:Y:S02]  /*96c0*/  IMAD.U32 R28, R15, 0x10000, RZ ;  /* 0x000100000f1c7824 */ /* 0x000fe400078e00ff */
[----:B------:R-:W-:Y:S01]  /*96d0*/  FFMA.FTZ R43, R30, R43, R34 ;  /* 0x0000002b1e2b7223 */ /* 0x000fe20000010022 */
[-C--:B------:R-:W-:Y:S01]  /*96e0*/  FMUL.FTZ R51, R10, R37.reuse ;  /* 0x000000250a337220 */ /* 0x080fe20000410000 */
[----:B------:R-:W-:Y:S02]  /*96f0*/  IMAD.U32 R35, R11, 0x10000, RZ ;  /* 0x000100000b237824 */ /* 0x000fe400078e00ff */
[----:B------:R-:W-:Y:S01]  /*9700*/  FFMA.FTZ R38, R6, R37, -R41 ;  /* 0x0000002506267223 */ /* 0x000fe20000010829 */
[----:B------:R-:W-:Y:S02]  /*9710*/  IMAD.U32 R4, R3, 0x10000, RZ ;  /* 0x0001000003047824 */ /* 0x000fe400078e00ff */
[----:B------:R-:W-:Y:S01]  /*9720*/  FMUL.FTZ R30, R33, R28 ;  /* 0x0000001c211e7220 */ /* 0x000fe20000410000 */
[----:B------:R-:W-:-:S02]  /*9730*/  IMAD.U32 R10, R24, 0x10000, RZ ;  /* 0x00010000180a7824 */ /* 0x000fc400078e00ff */
[----:B------:R-:W-:Y:S01]  /*9740*/  FFMA.FTZ R40, R6, R45, R51 ;  /* 0x0000002d06287223 */ /* 0x000fe20000010033 */
[----:B------:R-:W-:Y:S02]  /*9750*/  IMAD.U32 R8, R13, 0x10000, RZ ;  /* 0x000100000d087824 */ /* 0x000fe400078e00ff */
[----:B------:R-:W-:Y:S01]  /*9760*/  FMUL.FTZ R33, R33, R4 ;  /* 0x0000000421217220 */ /* 0x000fe20000410000 */
[----:B------:R-:W-:Y:S02]  /*9770*/  IMAD.U32 R29, R5, 0x10000, RZ ;  /* 0x00010000051d7824 */ /* 0x000fe400078e00ff */
[----:B------:R-:W-:Y:S01]  /*9780*/  FMUL.FTZ R6, R35, R10 ;  /* 0x0000000a23067220 */ /* 0x000fe20000410000 */
[----:B------:R-:W-:Y:S02]  /*9790*/  IMAD.U32 R31, R7, 0x10000, RZ ;  /* 0x00010000071f7824 */ /* 0x000fe400078e00ff */
[----:B------:R-:W-:Y:S01]  /*97a0*/  FMUL.FTZ R34, R35, R8 ;  /* 0x0000000823227220 */ /* 0x000fe20000410000 */
[----:B------:R-:W-:Y:S01]  /*97b0*/  FFMA.FTZ R33, R29, R28, R33 ;  /* 0x0000001c1d217223 */ /* 0x000fe20000010021 */
[----:B------:R-:W-:Y:S01]  /*97c0*/  LOP3.LUT R9, R9, 0xffff0000, RZ, 0xc0, !PT ;  /* 0xffff000009097812 */ /* 0x000fe200078ec0ff */
[----:B------:R-:W-:Y:S01]  /*97d0*/  FFMA.FTZ R35, R31, R8, -R6 ;  /* 0x000000081f237223 */ /* 0x000fe20000010806 */
[----:B------:R-:W-:Y:S01]  /*97e0*/  LOP3.LUT R11, R11, 0xffff0000, RZ, 0xc0, !PT ;  /* 0xffff00000b0b7812 */ /* 0x000fe200078ec0ff */
[----:B------:R-:W-:Y:S01]  /*97f0*/  FFMA.FTZ R30, R29, R4, -R30 ;  /* 0x000000041d1e7223 */ /* 0x000fe2000001081e */
[----:B------:R-:W-:Y:S01]  /*9800*/  LOP3.LUT R8, R15, 0xffff0000, RZ, 0xc0, !PT ;  /* 0xffff00000f087812 */ /* 0x000fe200078ec0ff */
[----:B------:R-:W-:Y:S01]  /*9810*/  FFMA.FTZ R31, R31, R10, R34 ;  /* 0x0000000a1f1f7223 */ /* 0x000fe20000010022 */
[----:B------:R-:W-:-:S02]  /*9820*/  LOP3.LUT R28, R24, 0xffff0000, RZ, 0xc0, !PT ;  /* 0xffff0000181c7812 */ /* 0x000fc400078ec0ff */
[----:B------:R-:W-:Y:S01]  /*9830*/  LOP3.LUT R4, R3, 0xffff0000, RZ, 0xc0, !PT ;  /* 0xffff000003047812 */ /* 0x000fe200078ec0ff */
[----:B------:R-:W-:Y:S01]  /*9840*/  FMUL.FTZ R10, R9, R8 ;  /* 0x00000008090a7220 */ /* 0x000fe20000410000 */
[----:B------:R-:W-:Y:S01]  /*9850*/  LOP3.LUT R6, R13, 0xffff0000, RZ, 0xc0, !PT ;  /* 0xffff00000d067812 */ /* 0x000fe200078ec0ff */
[----:B------:R-:W-:Y:S01]  /*9860*/  FMUL.FTZ R42, R11, R28 ;  /* 0x0000001c0b2a7220 */ /* 0x000fe20000410000 */
[----:B------:R-:W-:Y:S01]  /*9870*/  LOP3.LUT R5, R5, 0xffff0000, RZ, 0xc0, !PT ;  /* 0xffff000005057812 */ /* 0x000fe200078ec0ff */
[----:B------:R-:W-:Y:S01]  /*9880*/  FMUL.FTZ R29, R9, R4 ;  /* 0x00000004091d7220 */ /* 0x000fe20000410000 */
[----:B------:R-:W-:Y:S01]  /*9890*/  LOP3.LUT R7, R7, 0xffff0000, RZ, 0xc0, !PT ;  /* 0xffff000007077812 */ /* 0x000fe200078ec0ff */
[----:B------:R-:W-:Y:S02]  /*98a0*/  FMUL.FTZ R11, R11, R6 ;  /* 0x000000060b0b7220 */ /* 0x000fe40000410000 */
[C---:B------:R-:W-:Y:S01]  /*98b0*/  FFMA.FTZ R9, R5.reuse, R4, -R10 ;  /* 0x0000000405097223 */ /* 0x040fe2000001080a */
[----:B------:R-:W-:Y:S01]  /*98c0*/  FFMA.FTZ R34, R5, R8, R29 ;  /* 0x0000000805227223 */ /* 0x000fe2000001001d */
[C---:B------:R-:W-:Y:S01]  /*98d0*/  FFMA.FTZ R42, R7.reuse, R6, -R42 ;  /* 0x00000006072a7223 */ /* 0x040fe2000001082a */
[----:B------:R-:W-:Y:S01]  /*98e0*/  FFMA.FTZ R28, R7, R28, R11 ;  /* 0x0000001c071c7223 */ /* 0x000fe2000001000b */
[----:B------:R-:W-:-:S02]  /*98f0*/  F2FP.BF16.F32.PACK_AB R4, R47, R32 ;  /* 0x000000202f04723e */ /* 0x000fc400000010ff */
[----:B------:R-:W-:Y:S02]  /*9900*/  F2FP.BF16.F32.PACK_AB R6, R38, R39 ;  /* 0x000000272606723e */ /* 0x000fe400000010ff */
[----:B------:R-:W-:Y:S02]  /*9910*/  F2FP.BF16.F32.PACK_AB R5, R9, R30 ;  /* 0x0000001e0905723e */ /* 0x000fe400000010ff */
[----:B------:R-:W-:Y:S02]  /*9920*/  F2FP.BF16.F32.PACK_AB R7, R42, R35 ;  /* 0x000000232a07723e */ /* 0x000fe400000010ff */
[----:B------:R-:W-:Y:S02]  /*9930*/  F2FP.BF16.F32.PACK_AB R8, R49, R36 ;  /* 0x000000243108723e */ /* 0x000fe400000010ff */
[----:B------:R-:W-:Y:S01]  /*9940*/  F2FP.BF16.F32.PACK_AB R10, R40, R43 ;  /* 0x0000002b280a723e */ /* 0x000fe200000010ff */
[----:B------:R1:W-:Y:S01]  /*9950*/  STS.128 [R26+0x20400], R4 ;  /* 0x020400041a007388 */ /* 0x0003e20000000c00 */
[----:B------:R-:W-:-:S02]  /*9960*/  F2FP.BF16.F32.PACK_AB R9, R34, R33 ;  /* 0x000000212209723e */ /* 0x000fc400000010ff */
[----:B------:R-:W-:-:S05]  /*9970*/  F2FP.BF16.F32.PACK_AB R11, R28, R31 ;  /* 0x0000001f1c0b723e */ /* 0x000fca00000010ff */
[----:B------:R1:W-:Y:S02]  /*9980*/  STS.128 [R27+0x20400], R8 ;  /* 0x020400081b007388 */ /* 0x0003e40000000c00 */
.L_x_685:
[----:B------:R-:W-:Y:S05]  /*9990*/  BSYNC B1 ;  /* 0x0000000000017941 */ /* 0x000fea0003800000 */
.L_x_684:
[----:B------:R-:W-:Y:S05]  /*99a0*/  @P0 BRA `(.L_x_676) ;  /* 0x0000000400640947 */ /* 0x000fea0003800000 */
[----:B------:R-:W2:Y:S01]  /*99b0*/  LDL R42, [R1+0x4c] ;  /* 0x00004c00012a7983 */ /* 0x000ea20000100800 */
[----:B-1----:R-:W-:Y:S01]  /*99c0*/  IMAD.SHL.U32 R5, R25, 0x40, RZ ;  /* 0x0000004019057824 */ /* 0x002fe200078e00ff */
[----:B------:R-:W-:Y:S01]  /*99d0*/  SHF.R.S32.HI R6, RZ, 0x1f, R25 ;  /* 0x0000001fff067819 */ /* 0x000fe20000011419 */
[----:B------:R-:W-:Y:S01]  /*99e0*/  IMAD.IADD R4, R16, 0x1, R21 ;  /* 0x0000000110047824 */ /* 0x000fe200078e0215 */
[C---:B------:R-:W-:Y:S01]  /*99f0*/  LOP3.LUT R38, R14.reuse, 0xffff0000, RZ, 0xc0, !PT ;  /* 0xffff00000e267812 */ /* 0x040fe200078ec0ff */
[----:B------:R-:W-:Y:S01]  /*9a00*/  IMAD.U32 R35, R14, 0x10000, RZ ;  /* 0x000100000e237824 */ /* 0x000fe200078e00ff */
[----:B------:R-:W-:Y:S01]  /*9a10*/  LEA.HI R6, R6, R25, RZ, 0x3 ;  /* 0x0000001906067211 */ /* 0x000fe200078f18ff */
[C---:B------:R-:W-:Y:S01]  /*9a20*/  IMAD.U32 R33, R0.reuse, 0x10000, RZ ;  /* 0x0001000000217824 */ /* 0x040fe200078e00ff */
[----:B------:R-:W-:Y:S01]  /*9a30*/  LOP3.LUT R5, R5, 0x1c0, RZ, 0xc0, !PT ;  /* 0x000001c005057812 */ /* 0x000fe200078ec0ff */
[----:B------:R-:W-:Y:S01]  /*9a40*/  IMAD.U32 R40, R15, 0x10000, RZ ;  /* 0x000100000f287824 */ /* 0x000fe200078e00ff */
[----:B------:R-:W-:Y:S01]  /*9a50*/  LOP3.LUT R0, R0, 0xffff0000, RZ, 0xc0, !PT ;  /* 0xffff000000007812 */ /* 0x000fe200078ec0ff */
[----:B------:R-:W-:Y:S01]  /*9a60*/  IMAD.SHL.U32 R6, R6, 0x40, RZ ;  /* 0x0000004006067824 */ /* 0x000fe200078e00ff */
[----:B------:R-:W-:Y:S01]  /*9a70*/  LOP3.LUT R4, R5, 0x38, R4, 0xf8, !PT ;  /* 0x0000003805047812 */ /* 0x000fe200078ef804 */
[----:B------:R-:W-:Y:S01]  /*9a80*/  IMAD.U32 R36, R3, 0x10000, RZ ;  /* 0x0001000003247824 */ /* 0x000fe200078e00ff */
[----:B------:R-:W-:Y:S01]  /*9a90*/  SHF.R.U32.HI R5, RZ, 0x3, R5 ;  /* 0x00000003ff057819 */ /* 0x000fe20000011605 */
[----:B------:R-:W-:Y:S01]  /*9aa0*/  IMAD.U32 R39, R20, 0x10000, RZ ;  /* 0x0001000014277824 */ /* 0x000fe200078e00ff */
[----:B------:R-:W-:Y:S01]  /*9ab0*/  LOP3.LUT R21, R6, 0xfffffe00, RZ, 0xc0, !PT ;  /* 0xfffffe0006157812 */ /* 0x000fe200078ec0ff */
[----:B------:R-:W-:Y:S01]  /*9ac0*/  IMAD.U32 R37, R12, 0x10000, RZ ;  /* 0x000100000c257824 */ /* 0x000fe200078e00ff */
[----:B------:R-:W-:-:S02]  /*9ad0*/  LOP3.LUT R4, R4, R5, RZ, 0x3c, !PT ;  /* 0x0000000504047212 */ /* 0x000fc400078e3cff */
[----:B------:R-:W-:Y:S02]  /*9ae0*/  LOP3.LUT R12, R12, 0xffff0000, RZ, 0xc0, !PT ;  /* 0xffff00000c0c7812 */ /* 0x000fe400078ec0ff */
[----:B------:R-:W-:Y:S01]  /*9af0*/  LOP3.LUT R20, R20, 0xffff0000, RZ, 0xc0, !PT ;  /* 0xffff000014147812 */ /* 0x000fe200078ec0ff */
[----:B------:R-:W-:Y:S01]  /*9b00*/  IMAD.IADD R21, R21, 0x1, R4 ;  /* 0x0000000115157824 */ /* 0x000fe200078e0204 */
[----:B------:R-:W-:Y:S02]  /*9b10*/  LOP3.LUT R15, R15, 0xffff0000, RZ, 0xc0, !PT ;  /* 0xffff00000f0f7812 */ /* 0x000fe400078ec0ff */
[----:B------:R-:W-:Y:S01]  /*9b20*/  LOP3.LUT R41, R24, 0xffff0000, RZ, 0xc0, !PT ;  /* 0xffff000018297812 */ /* 0x000fe200078ec0ff */
[----:B------:R-:W-:Y:S01]  /*9b30*/  IMAD R21, R21, 0x2, R2 ;  /* 0x0000000215157824 */ /* 0x000fe200078e0202 */
[----:B------:R-:W-:-:S04]  /*9b40*/  LOP3.LUT R3, R3, 0xffff0000, RZ, 0xc0, !PT ;  /* 0xffff000003037812 */ /* 0x000fc800078ec0ff */
[----:B------:R-:W1:Y:S02]  /*9b50*/  LDS.128 R8, [R21+0x20400] ;  /* 0x0204000015087984 */ /* 0x000e640000000c00 */
[C---:B-1----:R-:W-:Y:S01]  /*9b60*/  IMAD.U32 R29, R8.reuse, 0x10000, RZ ;  /* 0x00010000081d7824 */ /* 0x042fe200078e00ff */
[----:B------:R-:W-:Y:S01]  /*9b70*/  LOP3.LUT R8, R8, 0xffff0000, RZ, 0xc0, !PT ;  /* 0xffff000008087812 */ /* 0x000fe200078ec0ff */
[C---:B------:R-:W-:Y:S01]  /*9b80*/  IMAD.U32 R30, R9.reuse, 0x10000, RZ ;  /* 0x00010000091e7824 */ /* 0x040fe200078e00ff */
[----:B------:R-:W-:Y:S01]  /*9b90*/  LOP3.LUT R9, R9, 0xffff0000, RZ, 0xc0, !PT ;  /* 0xffff000009097812 */ /* 0x000fe200078ec0ff */
[-C--:B------:R-:W-:Y:S01]  /*9ba0*/  FMUL.FTZ R34, R35, R29.reuse ;  /* 0x0000001d23227220 */ /* 0x080fe20000410000 */
[----:B------:R-:W-:Y:S01]  /*9bb0*/  FMUL.FTZ R14, R33, R29 ;  /* 0x0000001d210e7220 */ /* 0x000fe20000410000 */
[-C--:B------:R-:W-:Y:S01]  /*9bc0*/  FMUL.FTZ R29, R38, R8.reuse ;  /* 0x00000008261d7220 */ /* 0x080fe20000410000 */
[C---:B------:R-:W-:Y:S01]  /*9bd0*/  IMAD.U32 R31, R10.reuse, 0x10000, RZ ;  /* 0x000100000a1f7824 */ /* 0x040fe200078e00ff */
[----:B------:R-:W-:Y:S01]  /*9be0*/  LOP3.LUT R10, R10, 0xffff0000, RZ, 0xc0, !PT ;  /* 0xffff00000a0a7812 */ /* 0x000fe200078ec0ff */
[C---:B------:R-:W-:Y:S01]  /*9bf0*/  IMAD.U32 R32, R11.reuse, 0x10000, RZ ;  /* 0x000100000b207824 */ /* 0x040fe200078e00ff */
[----:B------:R-:W-:Y:S01]  /*9c00*/  LOP3.LUT R11, R11, 0xffff0000, RZ, 0xc0, !PT ;  /* 0xffff00000b0b7812 */ /* 0x000fe200078ec0ff */
[----:B--2---:R-:W1:Y:S02]  /*9c10*/  LDS.128 R4, [R42+0x20400] ;  /* 0x020400002a047984 */ /* 0x004e640000000c00 */
[C---:B-1----:R-:W-:Y:S01]  /*9c20*/  IMAD.U32 R25, R4.reuse, 0x10000, RZ ;  /* 0x0001000004197824 */ /* 0x042fe200078e00ff */
[----:B------:R-:W-:Y:S01]  /*9c30*/  LOP3.LUT R4, R4, 0xffff0000, RZ, 0xc0, !PT ;  /* 0xffff000004047812 */ /* 0x000fe200078ec0ff */
[C---:B------:R-:W-:Y:S01]  /*9c40*/  IMAD.U32 R26, R5.reuse, 0x10000, RZ ;  /* 0x00010000051a7824 */ /* 0x040fe200078e00ff */
[----:B------:R-:W-:Y:S01]  /*9c50*/  LOP3.LUT R5, R5, 0xffff0000, RZ, 0xc0, !PT ;  /* 0xffff000005057812 */ /* 0x000fe200078ec0ff */
[-C--:B------:R-:W-:Y:S01]  /*9c60*/  FFMA.FTZ R34, R33, R25.reuse, -R34 ;  /* 0x0000001921227223 */ /* 0x080fe20000010822 */
[----:B------:R-:W-:Y:S01]  /*9c70*/  FFMA.FTZ R14, R35, R25, R14 ;  /* 0x00000019230e7223 */ /* 0x000fe2000001000e */
[----:B------:R-:W-:Y:S01]  /*9c80*/  FMUL.FTZ R25, R0, R8 ;  /* 0x0000000800197220 */ /* 0x000fe20000410000 */
[-C--:B------:R-:W-:Y:S01]  /*9c90*/  FMUL.FTZ R33, R40, R30.reuse ;  /* 0x0000001e28217220 */ /* 0x080fe20000410000 */
[----:B------:R-:W-:Y:S01]  /*9ca0*/  FMUL.FTZ R35, R36, R30 ;  /* 0x0000001e24237220 */ /* 0x000fe20000410000 */
[----:B------:R-:W-:Y:S01]  /*9cb0*/  FFMA.FTZ R29, R0, R4, -R29 ;  /* 0x00000004001d7223 */ /* 0x000fe2000001081d */
[----:B0-----:R-:W-:-:S02]  /*9cc0*/  IMAD.U32 R27, R6, 0x10000, RZ ;  /* 0x00010000061b7824 */ /* 0x001fc400078e00ff */
[-C--:B------:R-:W-:Y:S01]  /*9cd0*/  FMUL.FTZ R0, R39, R31.reuse ;  /* 0x0000001f27007220 */ /* 0x080fe20000410000 */
[----:B------:R-:W-:Y:S01]  /*9ce0*/  FFMA.FTZ R25, R38, R4, R25 ;  /* 0x0000000426197223 */ /* 0x000fe20000010019 */
[-C--:B------:R-:W-:Y:S01]  /*9cf0*/  FFMA.FTZ R33, R36, R26.reuse, -R33 ;  /* 0x0000001a24217223 */ /* 0x080fe20000010821 */
[----:B------:R-:W-:Y:S01]  /*9d00*/  FFMA.FTZ R35, R40, R26, R35 ;  /* 0x0000001a28237223 */ /* 0x000fe20000010023 */
[C---:B------:R-:W-:Y:S01]  /*9d10*/  FMUL.FTZ R4, R37.reuse, R31 ;  /* 0x0000001f25047220 */ /* 0x040fe20000410000 */
[----:B------:R-:W-:Y:S02]  /*9d20*/  IMAD.U32 R26, R24, 0x10000, RZ ;  /* 0x00010000181a7824 */ /* 0x000fe400078e00ff */
[-C--:B------:R-:W-:Y:S01]  /*9d30*/  FFMA.FTZ R8, R37, R27.reuse, -R0 ;  /* 0x0000001b25087223 */ /* 0x080fe20000010800 */
[-C--:B------:R-:W-:Y:S01]  /*9d40*/  FMUL.FTZ R31, R20, R10.reuse ;  /* 0x0000000a141f7220 */ /* 0x080fe20000410000 */
[----:B------:R-:W-:Y:S01]  /*9d50*/  FMUL.FTZ R37, R12, R10 ;  /* 0x0000000a0c257220 */ /* 0x000fe20000410000 */
[----:B------:R-:W-:Y:S01]  /*9d60*/  LOP3.LUT R6, R6, 0xffff0000, RZ, 0xc0, !PT ;  /* 0xffff000006067812 */ /* 0x000fe200078ec0ff */
[----:B------:R-:W-:Y:S01]  /*9d70*/  FFMA.FTZ R10, R39, R27, R4 ;  /* 0x0000001b270a7223 */ /* 0x000fe20000010004 */
[----:B------:R-:W-:-:S02]  /*9d80*/  IMAD.U32 R28, R7, 0x10000, RZ ;  /* 0x00010000071c7824 */ /* 0x000fc400078e00ff */
[----:B------:R-:W-:Y:S01]  /*9d90*/  FMUL.FTZ R27, R26, R32 ;  /* 0x000000201a1b7220 */ /* 0x000fe20000410000 */
[C---:B------:R-:W-:Y:S01]  /*9da0*/  IMAD.U32 R0, R13.reuse, 0x10000, RZ ;  /* 0x000100000d007824 */ /* 0x040fe200078e00ff */
[----:B------:R-:W-:Y:S01]  /*9db0*/  LOP3.LUT R13, R13, 0xffff0000, RZ, 0xc0, !PT ;  /* 0xffff00000d0d7812 */ /* 0x000fe200078ec0ff */
[-C--:B------:R-:W-:Y:S01]  /*9dc0*/  FFMA.FTZ R31, R12, R6.reuse, -R31 ;  /* 0x000000060c1f7223 */ /* 0x080fe2000001081f */
[----:B------:R-:W-:Y:S01]  /*9dd0*/  LOP3.LUT R7, R7, 0xffff0000, RZ, 0xc0, !PT ;  /* 0xffff000007077812 */ /* 0x000fe200078ec0ff */
[----:B------:R-:W-:Y:S01]  /*9de0*/  FFMA.FTZ R37, R20, R6, R37 ;  /* 0x0000000614257223 */ /* 0x000fe20000010025 */
[C---:B------:R-:W-:Y:S01]  /*9df0*/  FMUL.FTZ R39, R0.reuse, R32 ;  /* 0x0000002000277220 */ /* 0x040fe20000410000 */
[-C--:B------:R-:W-:Y:S01]  /*9e00*/  FFMA.FTZ R27, R0, R28.reuse, -R27 ;  /* 0x0000001c001b7223 */ /* 0x080fe2000001081b */
[----:B------:R-:W-:Y:S01]  /*9e10*/  FMUL.FTZ R0, R15, R9 ;  /* 0x000000090f007220 */ /* 0x000fe20000410000 */
[----:B------:R-:W-:Y:S01]  /*9e20*/  FMUL.FTZ R6, R41, R11 ;  /* 0x0000000b29067220 */ /* 0x000fe20000410000 */
[----:B------:R-:W-:Y:S01]  /*9e30*/  FMUL.FTZ R4, R3, R9 ;  /* 0x0000000903047220 */ /* 0x000fe20000410000 */
[----:B------:R-:W-:Y:S01]  /*9e40*/  FMUL.FTZ R24, R13, R11 ;  /* 0x0000000b0d187220 */ /* 0x000fe20000410000 */
[----:B------:R-:W-:Y:S01]  /*9e50*/  FFMA.FTZ R0, R3, R5, -R0 ;  /* 0x0000000503007223 */ /* 0x000fe20000010800 */
[----:B------:R-:W-:Y:S01]  /*9e60*/  FFMA.FTZ R20, R13, R7, -R6 ;  /* 0x000000070d147223 */ /* 0x000fe20000010806 */
[----:B------:R-:W-:Y:S01]  /*9e70*/  FFMA.FTZ R39, R26, R28, R39 ;  /* 0x0000001c1a277223 */ /* 0x000fe20000010027 */
[----:B------:R-:W-:Y:S01]  /*9e80*/  FFMA.FTZ R12, R15, R5, R4 ;  /* 0x000000050f0c7223 */ /* 0x000fe20000010004 */
        /* <DEDUP_REMOVED lines=11> */
.L_x_676:
[----:B------:R-:W-:Y:S05]  /*9f40*/  BSYNC B0 ;  /* 0x0000000000007941 */ /* 0x000fea0003800000 */
.L_x_665:
[----:B------:R-:W-:Y:S01]  /*9f50*/  @!PT LDS RZ, [RZ] ;  /* 0x00000000fffff984 */ /* 0x000fe20000000800 */
[----:B------:R-:W-:Y:S01]  /*9f60*/  @!PT LDS RZ, [RZ] ;  /* 0x00000000fffff984 */ /* 0x000fe20000000800 */
[----:B------:R-:W-:Y:S01]  /*9f70*/  @!PT LDS RZ, [RZ] ;  /* 0x00000000fffff984 */ /* 0x000fe20000000800 */
[----:B------:R-:W-:Y:S01]  /*9f80*/  @!PT LDS RZ, [RZ] ;  /* 0x00000000fffff984 */ /* 0x000fe20000000800 */
[----:B------:R4:W-:Y:S06]  /*9f90*/  MEMBAR.ALL.CTA ;  /* 0x0000000000007992 */ /* 0x0009ec0000008000 */
[----:B----4-:R-:W4:Y:S01]  /*9fa0*/  FENCE.VIEW.ASYNC.S ;  /* 0x00000000000073c6 */ /* 0x010f220000000000 */
[----:B------:R-:W-:Y:S05]  /*9fb0*/  WARPSYNC.ALL ;  /* 0x0000000000007948 */ /* 0x000fea0003800000 */
[----:B----4-:R-:W-:Y:S06]  /*9fc0*/  BAR.SYNC.DEFER_BLOCKING 0xd, 0x80 ;  /* 0x0342000000007b1d */ /* 0x010fec0000010000 */
.L_x_662:
[----:B---3--:R-:W-:-:S05]  /*9fd0*/  IMAD.U32 R0, RZ, RZ, UR37 ;  /* 0x00000025ff007e24 */ /* 0x008fca000f8e00ff */
[----:B------:R-:W-:-:S13]  /*9fe0*/  ISETP.NE.AND P0, PT, R0, 0x3, PT ;  /* 0x000000030000780c */ /* 0x000fda0003f05270 */
[----:B------:R-:W-:Y:S05]  /*9ff0*/  @!P0 BRA `(.L_x_686) ;  /* 0x0000000000048947 */ /* 0x000fea0003800000 */
[----:B------:R-:W-:Y:S01]  /*a000*/  BPT.TRAP 0x1 ;  /* 0x000000040000795c */ /* 0x000fe20000300000 */
.L_x_686:
[----:B------:R-:W-:Y:S01]  /*a010*/  IMAD R14, R19, 0x8, R2 ;  /* 0x00000008130e7824 */ /* 0x000fe200078e0202 */
[----:B------:R-:W-:-:S04]  /*a020*/  SHF.L.U32 R15, R185, 0x1f, RZ ;  /* 0x0000001fb90f7819 */ /* 0x000fc800000006ff */
[----:B------:R3:W4:Y:S01]  /*a030*/  SYNCS.PHASECHK.TRANS64.TRYWAIT P1, [R14+URZ+0x28c30], R15 ;  /* 0x028c300f0e0075a7 */ /* 0x000722000802017f */
[----:B------:R-:W-:Y:S05]  /*a040*/  @!P0 BRA `(.L_x_687) ;  /* 0x0000000000048947 */ /* 0x000fea0003800000 */
[----:B------:R-:W-:Y:S01]  /*a050*/  BPT.TRAP 0x1 ;  /* 0x000000040000795c */ /* 0x000fe20000300000 */
.L_x_687:
[C---:B------:R-:W-:Y:S02]  /*a060*/  VIADD R0, R2.reuse, 0x22400 ;  /* 0x0002240002007836 */ /* 0x040fe40000000000 */
[----:B01----:R-:W-:-:S03]  /*a070*/  VIADD R3, R2, 0x20400 ;  /* 0x0002040002037836 */ /* 0x003fc60000000000 */
[----:B------:R-:W-:Y:S02]  /*a080*/  SHF.R.U32.HI R0, RZ, 0x4, R0 ;  /* 0x00000004ff007819 */ /* 0x000fe40000011600 */
[----:B------:R-:W-:Y:S02]  /*a090*/  SHF.R.U32.HI R3, RZ, 0x4, R3 ;  /* 0x00000004ff037819 */ /* 0x000fe40000011603 */
[----:B------:R-:W-:Y:S02]  /*a0a0*/  LOP3.LUT R0, R0, 0x3fff, RZ, 0xc0, !PT ;  /* 0x00003fff00007812 */ /* 0x000fe400078ec0ff */
[----:B------:R-:W-:Y:S02]  /*a0b0*/  LOP3.LUT R3, R3, 0x3fff, RZ, 0xc0, !PT ;  /* 0x00003fff03037812 */ /* 0x000fe400078ec0ff */
[----:B------:R-:W-:Y:S01]  /*a0c0*/  LOP3.LUT R0, R0, 0x10000, RZ, 0xfc, !PT ;  /* 0x0001000000007812 */ /* 0x000fe200078efcff */
[----:B----4-:R-:W-:Y:S06]  /*a0d0*/  @P1 BRA `(.L_x_688) ;  /* 0x0000000000081947 */ /* 0x010fec0003800000 */
[----:B------:R-:W0:Y:S02]  /*a0e0*/  SYNCS.PHASECHK.TRANS64.TRYWAIT P1, [R14+URZ+0x28c30], R15 ;  /* 0x028c300f0e0075a7 */ /* 0x000e24000802017f */
[----:B0-----:R-:W-:Y:S05]  /*a0f0*/  @!P1 BRA `(.L_x_689) ;  /* 0x0000010c00249947 */ /* 0x001fea0003800000 */
.L_x_688:
[----:B--2---:R-:W-:Y:S01]  /*a100*/  IMAD R10, R19, 0x200, R0 ;  /* 0x00000200130a7824 */ /* 0x004fe200078e0200 */
[----:B------:R-:W-:Y:S01]  /*a110*/  LOP3.LUT R4, R3, 0x10000, RZ, 0xfc, !PT ;  /* 0x0001000003047812 */ /* 0x000fe200078efcff */
[----:B------:R-:W-:Y:S01]  /*a120*/  IMAD.MOV.U32 R5, RZ, RZ, 0x40000040 ;  /* 0x40000040ff057424 */ /* 0x000fe200078e00ff */
[----:B------:R-:W-:Y:S05]  /*a130*/  WARPSYNC.ALL ;  /* 0x0000000000007948 */ /* 0x000fea0003800000 */
[----:B------:R-:W-:Y:S01]  /*a140*/  IMAD.MOV.U32 R11, RZ, RZ, 0x40000040 ;  /* 0x40000040ff0b7424 */ /* 0x000fe200078e00ff */
[C---:B------:R-:W-:Y:S01]  /*a150*/  R2UR UR4, R4.reuse ;  /* 0x00000000040472ca */ /* 0x040fe200000e0000 */
[----:B------:R-:W-:Y:S01]  /*a160*/  WARPGROUP.ARRIVE ;  /* 0x00000000000079c5 */ /* 0x000fe20000000000 */
[----:B------:R-:W-:Y:S01]  /*a170*/  R2UR UR5, R5 ;  /* 0x00000000050572ca */ /* 0x000fe200000e0000 */
[----:B------:R-:W-:Y:S01]  /*a180*/  VIADD R8, R4, 0x2 ;  /* 0x0000000204087836 */ /* 0x000fe20000000000 */
[C---:B------:R-:W-:Y:S01]  /*a190*/  R2UR UR6, R10.reuse ;  /* 0x000000000a0672ca */ /* 0x040fe200000e0000 */
[----:B------:R-:W-:Y:S01]  /*a1a0*/  VIADD R6, R10, 0x2 ;  /* 0x000000020a067836 */ /* 0x000fe20000000000 */
[----:B------:R-:W-:Y:S01]  /*a1b0*/  R2UR UR7, R11 ;  /* 0x000000000b0772ca */ /* 0x000fe200000e0000 */
[----:B------:R-:W-:-:S02]  /*a1c0*/  IMAD.MOV.U32 R9, RZ, RZ, 0x40000040 ;  /* 0x40000040ff097424 */ /* 0x000fc400078e00ff */
[----:B------:R-:W-:Y:S02]  /*a1d0*/  IMAD.MOV.U32 R7, RZ, RZ, 0x40000040 ;  /* 0x40000040ff077424 */ /* 0x000fe400078e00ff */
[C---:B------:R-:W-:Y:S02]  /*a1e0*/  VIADD R12, R10.reuse, 0x4 ;  /* 0x000000040a0c7836 */ /* 0x040fe40000000000 */
[----:B------:R-:W-:Y:S02]  /*a1f0*/  IMAD.MOV.U32 R13, RZ, RZ, 0x40000040 ;  /* 0x40000040ff0d7424 */ /* 0x000fe400078e00ff */
[----:B------:R-:W-:Y:S02]  /*a200*/  VIADD R10, R10, 0x6 ;  /* 0x000000060a0a7836 */ /* 0x000fe40000000000 */
[----:B------:R-:W-:Y:S02]  /*a210*/  IMAD.MOV.U32 R5, RZ, RZ, 0x40000040 ;  /* 0x40000040ff057424 */ /* 0x000fe400078e00ff */
[----:B------:R-:W-:Y:S01]  /*a220*/  HGMMA.64x64x16.F32.BF16 R24, gdesc[UR4], RZ, !UPT, gsb0 ;  /* 0x00e00000041879f0 */ /* 0x000fe2000c0018ff */
[----:B------:R-:W-:Y:S01]  /*a230*/  R2UR UR4, R8 ;  /* 0x00000000080472ca */ /* 0x000fe200000e0000 */
[----:B------:R-:W-:Y:S01]  /*a240*/  IMAD.MOV.U32 R11, RZ, RZ, 0x40000040 ;  /* 0x40000040ff0b7424 */ /* 0x000fe200078e00ff */
[----:B------:R-:W-:-:S02]  /*a250*/  R2UR UR5, R9 ;  /* 0x00000000090572ca */ /* 0x000fc400000e0000 */
[----:B------:R-:W-:Y:S01]  /*a260*/  R2UR UR6, R6 ;  /* 0x00000000060672ca */ /* 0x000fe200000e0000 */
[C---:B------:R-:W-:Y:S01]  /*a270*/  VIADD R6, R4.reuse, 0x4 ;  /* 0x0000000404067836 */ /* 0x040fe20000000000 */
[----:B------:R-:W-:Y:S01]  /*a280*/  R2UR UR7, R7 ;  /* 0x00000000070772ca */ /* 0x000fe200000e0000 */
[----:B------:R-:W-:Y:S02]  /*a290*/  IMAD.MOV.U32 R7, RZ, RZ, 0x40000040 ;  /* 0x40000040ff077424 */ /* 0x000fe400078e00ff */
[----:B------:R-:W-:Y:S01]  /*a2a0*/  VIADD R4, R4, 0x6 ;  /* 0x0000000604047836 */ /* 0x000fe20000000000 */
[----:B------:R-:W-:Y:S02]  /*a2b0*/  WARPGROUP.DEPBAR.LE gsb0, 0x0 ;  /* 0x00008000000079c5 */ /* 0x000fe40000010000 */
[----:B------:R-:W-:-:S07]  /*a2c0*/  WARPGROUP.ARRIVE ;  /* 0x00000000000079c5 */ /* 0x000fce0000000000 */
[----:B------:R-:W-:Y:S01]  /*a2d0*/  HGMMA.64x64x16.F32.BF16 R24, gdesc[UR4], R24, gsb0 ;  /* 0x00e00000041879f0 */ /* 0x000fe20008001818 */
[----:B------:R-:W-:Y:S02]  /*a2e0*/  R2UR UR4, R6 ;  /* 0x00000000060472ca */ /* 0x000fe400000e0000 */
[----:B------:R-:W-:Y:S02]  /*a2f0*/  R2UR UR5, R7 ;  /* 0x00000000070572ca */ /* 0x000fe400000e0000 */
[----:B------:R-:W-:Y:S02]  /*a300*/  R2UR UR6, R12 ;  /* 0x000000000c0672ca */ /* 0x000fe400000e0000 */
[----:B------:R-:W-:Y:S01]  /*a310*/  R2UR UR7, R13 ;  /* 0x000000000d0772ca */ /* 0x000fe200000e0000 */
[----:B------:R-:W-:Y:S02]  /*a320*/  WARPGROUP.DEPBAR.LE gsb0, 0x0 ;  /* 0x00008000000079c5 */ /* 0x000fe40000010000 */
[----:B------:R-:W-:-:S10]  /*a330*/  WARPGROUP.ARRIVE ;  /* 0x00000000000079c5 */ /* 0x000fd40000000000 */
[----:B------:R-:W-:Y:S01]  /*a340*/  HGMMA.64x64x16.F32.BF16 R24, gdesc[UR4], R24, gsb0 ;  /* 0x00e00000041879f0 */ /* 0x000fe20008001818 */
[----:B------:R-:W-:Y:S02]  /*a350*/  R2UR UR4, R4 ;  /* 0x00000000040472ca */ /* 0x000fe400000e0000 */
[----:B------:R-:W-:Y:S02]  /*a360*/  R2UR UR5, R5 ;  /* 0x00000000050572ca */ /* 0x000fe400000e0000 */
[----:B------:R-:W-:Y:S02]  /*a370*/  R2UR UR6, R10 ;  /* 0x000000000a0672ca */ /* 0x000fe400000e0000 */
[----:B------:R-:W-:Y:S01]  /*a380*/  R2UR UR7, R11 ;  /* 0x000000000b0772ca */ /* 0x000fe200000e0000 */
[----:B------:R-:W-:Y:S02]  /*a390*/  WARPGROUP.DEPBAR.LE gsb0, 0x0 ;  /* 0x00008000000079c5 */ /* 0x000fe40000010000 */
[----:B------:R-:W-:-:S10]  /*a3a0*/  WARPGROUP.ARRIVE ;  /* 0x00000000000079c5 */ /* 0x000fd40000000000 */
[----:B------:R-:W-:Y:S03]  /*a3b0*/  HGMMA.64x64x16.F32.BF16 R24, gdesc[UR4], R24, gsb0 ;  /* 0x00e00000041879f0 */ /* 0x000fe60008001818 */
[----:B------:R-:W-:Y:S02]  /*a3c0*/  WARPGROUP.DEPBAR.LE gsb0, 0x0 ;  /* 0x00008000000079c5 */ /* 0x000fe40000010000 */
[----:B------:R-:W-:Y:S05]  /*a3d0*/  @!P0 BRA `(.L_x_690) ;  /* 0x0000000000048947 */ /* 0x000fea0003800000 */
[----:B------:R-:W-:Y:S01]  /*a3e0*/  BPT.TRAP 0x1 ;  /* 0x000000040000795c */ /* 0x000fe20000300000 */
.L_x_690:
[----:B------:R-:W2:Y:S01]  /*a3f0*/  LDL R3, [R1+0x48] ;  /* 0x0000480001037983 */ /* 0x000ea20000100800 */
[----:B------:R-:W-:Y:S01]  /*a400*/  IMAD R155, R168, -0x40, R155 ;  /* 0xffffffc0a89b7824 */ /* 0x000fe200078e029b */
[----:B------:R-:W-:-:S04]  /*a410*/  ULDC UR4, c[0x0][0x988] ;  /* 0x0002620000047ab9 */ /* 0x000fc80000000800 */
[----:B--2---:R-:W-:-:S04]  /*a420*/  IADD3 R155, -R3, 0x40, R155 ;  /* 0x00000040039b7810 */ /* 0x004fc80007ffe19b */
[C---:B------:R-:W-:Y:S02]  /*a430*/  ISETP.GT.AND P5, PT, R155.reuse, RZ, PT ;  /* 0x000000ff9b00720c */ /* 0x040fe40003fa4270 */
        /* <DEDUP_REMOVED lines=18> */
[C---:B------:R-:W-:Y:S02]  /*a560*/  ISETP.GT.AND P4, PT, R155.reuse, 0x19, PT ;  /* 0x000000199b00780c */ /* 0x040fe40003f84270 */
        /* <DEDUP_REMOVED lines=38> */
[----:B------:R-:W-:Y:S02]  /*a7d0*/  FMNMX.FTZ R3, R26, R27, !PT ;  /* 0x0000001b1a037209 */ /* 0x000fe40007810000 */
[----:B------:R-:W-:Y:S01]  /*a7e0*/  FSEL R52, R47, -INF , P6 ;  /* 0xff8000002f347808 */ /* 0x000fe20003000000 */
[----:B------:R-:W1:Y:S01]  /*a7f0*/  SHFL.BFLY PT, R10, R21, 0x2, 0x1f ;  /* 0x0c401f00150a7f89 */ /* 0x000e6200000e0000 */
[----:B------:R-:W-:-:S02]  /*a800*/  FMNMX.FTZ R3, R30, R3, !PT ;  /* 0x000000031e037209 */ /* 0x000fc40007810000 */
[----:B------:R-:W-:Y:S02]  /*a810*/  FSEL R78, R50, -INF , P5 ;  /* 0xff800000324e7808 */ /* 0x000fe40002800000 */
[----:B------:R-:W-:Y:S02]  /*a820*/  FMNMX.FTZ R3, R12, R3, !PT ;  /* 0x000000030c037209 */ /* 0x000fe40007810000 */
[----:B------:R-:W-:Y:S02]  /*a830*/  FSEL R50, R51, -INF , P4 ;  /* 0xff80000033327808 */ /* 0x000fe40002000000 */
[----:B------:R-:W-:Y:S02]  /*a840*/  FMNMX.FTZ R3, R34, R3, !PT ;  /* 0x0000000322037209 */ /* 0x000fe40007810000 */
[----:B------:R-:W-:Y:S02]  /*a850*/  FSEL R54, R54, -INF , P3 ;  /* 0xff80000036367808 */ /* 0x000fe40001800000 */
[----:B------:R-:W-:-:S04]  /*a860*/  FMNMX.FTZ R3, R24, R3, !PT ;  /* 0x0000000318037209 */ /* 0x000fc80007810000 */
[----:B------:R-:W-:Y:S01]  /*a870*/  FMNMX.FTZ R13, R38, R3, !PT ;  /* 0x00000003260d7209 */ /* 0x000fe20007810000 */
[----:B------:R-:W-:-:S03]  /*a880*/  IMAD.U32 R3, RZ, RZ, UR4 ;  /* 0x00000004ff037e24 */ /* 0x000fc6000f8e00ff */
[----:B------:R-:W-:Y:S02]  /*a890*/  FMNMX.FTZ R13, R28, R13, !PT ;  /* 0x0000000d1c0d7209 */ /* 0x000fe40007810000 */
        /* <DEDUP_REMOVED lines=9> */
[----:B-1----:R-:W-:-:S04]  /*a930*/  FMNMX.FTZ R10, R25, R10, !PT ;  /* 0x0000000a190a7209 */ /* 0x002fc80007810000 */
[C---:B------:R-:W-:Y:S01]  /*a940*/  FSETP.NEU.FTZ.AND P1, PT, R10.reuse, -INF , PT ;  /* 0xff8000000a00780b */ /* 0x040fe20003f3d000 */
[----:B------:R-:W-:-:S05]  /*a950*/  FMUL.FTZ R29, R10, R3 ;  /* 0x000000030a1d7220 */ /* 0x000fca0000410000 */
[----:B------:R-:W-:-:S05]  /*a960*/  FSEL R29, R29, RZ, P1 ;  /* 0x000000ff1d1d7208 */ /* 0x000fca0000800000 */
[-CC-:B------:R-:W-:Y:S01]  /*a970*/  FFMA.FTZ R21, R62, R3.reuse, -R29.reuse ;  /* 0x000000033e157223 */ /* 0x180fe2000001081d */
[----:B------:R-:W-:Y:S01]  /*a980*/  FSEL R62, R55, -INF , P2 ;  /* 0xff800000373e7808 */ /* 0x000fe20001000000 */
[-CC-:B-----5:R-:W-:Y:S01]  /*a990*/  FFMA.FTZ R154, R20, R3.reuse, -R29.reuse ;  /* 0x00000003149a7223 */ /* 0x1a0fe2000001081d */
[-CC-:B------:R-:W-:Y:S01]  /*a9a0*/  FFMA.FTZ R158, R36, R3.reuse, -R29.reuse ;  /* 0x00000003249e7223 */ /* 0x180fe2000001081d */
[--C-:B------:R-:W-:Y:S01]  /*a9b0*/  FFMA.FTZ R152, R11, R3, -R29.reuse ;  /* 0x000000030b987223 */ /* 0x100fe2000001081d */
[----:B------:R-:W-:Y:S01]  /*a9c0*/  FMNMX.FTZ R13, R62, R13, !PT ;  /* 0x0000000d3e0d7209 */ /* 0x000fe20007810000 */
[-CC-:B------:R-:W-:Y:S01]  /*a9d0*/  FFMA.FTZ R160, R40, R3.reuse, -R29.reuse ;  /* 0x0000000328a07223 */ /* 0x180fe2000001081d */
[-CC-:B------:R-:W-:Y:S01]  /*a9e0*/  FFMA.FTZ R25, R58, R3.reuse, -R29.reuse ;  /* 0x000000033a197223 */ /* 0x180fe2000001081d */
[-CC-:B------:R-:W-:Y:S01]  /*a9f0*/  FFMA.FTZ R156, R60, R3.reuse, -R29.reuse ;  /* 0x000000033c9c7223 */ /* 0x180fe2000001081d */
[-CC-:B------:R-:W-:Y:S01]  /*aa00*/  FFMA.FTZ R31, R64, R3.reuse, -R29.reuse ;  /* 0x00000003401f7223 */ /* 0x180fe2000001081d */
[----:B------:R-:W1:Y:S01]  /*aa10*/  SHFL.BFLY PT, R20, R13, 0x2, 0x1f ;  /* 0x0c401f000d147f89 */ /* 0x000e6200000e0000 */
[-CC-:B------:R-:W-:Y:S01]  /*aa20*/  FFMA.FTZ R33, R66, R3.reuse, -R29.reuse ;  /* 0x0000000342217223 */ /* 0x180fe2000001081d */
[-CC-:B------:R-:W-:Y:S01]  /*aa30*/  FFMA.FTZ R35, R68, R3.reuse, -R29.reuse ;  /* 0x0000000344237223 */ /* 0x180fe2000001081d */
[-CC-:B------:R-:W-:Y:S01]  /*aa40*/  FFMA.FTZ R162, R44, R3.reuse, -R29.reuse ;  /* 0x000000032ca27223 */ /* 0x180fe2000001081d */
[-CC-:B------:R-:W-:Y:S01]  /*aa50*/  FFMA.FTZ R11, R70, R3.reuse, -R29.reuse ;  /* 0x00000003460b7223 */ /* 0x180fe2000001081d */
[-CC-:B------:R-:W-:Y:S01]  /*aa60*/  FFMA.FTZ R72, R72, R3.reuse, -R29.reuse ;  /* 0x0000000348487223 */ /* 0x180fe2000001081d */
[-CC-:B------:R-:W-:Y:S01]  /*aa70*/  FFMA.FTZ R40, R76, R3.reuse, -R29.reuse ;  /* 0x000000034c287223 */ /* 0x180fe2000001081d */
[----:B------:R-:W-:Y:S08]  /*aa80*/  MUFU.EX2 R152, R152 ;  /* 0x0000009800987308 */ /* 0x000ff00000000800 */
[----:B------:R-:W2:Y:S08]  /*aa90*/  MUFU.EX2 R21, R21 ;  /* 0x0000001500157308 */ /* 0x000eb00000000800 */
[----:B------:R-:W4:Y:S01]  /*aaa0*/  MUFU.EX2 R154, R154 ;  /* 0x0000009a009a7308 */ /* 0x000f220000000800 */
[----:B-1----:R-:W-:Y:S01]  /*aab0*/  FMNMX.FTZ R36, R13, R20, !PT ;  /* 0x000000140d247209 */ /* 0x002fe20007810000 */
[----:B------:R-:W-:-:S04]  /*aac0*/  FFMA.FTZ R13, R48, R3, -R29 ;  /* 0x00000003300d7223 */ /* 0x000fc8000001081d */
[----:B------:R-:W1:Y:S02]  /*aad0*/  SHFL.BFLY PT, R37, R36, 0x1, 0x1f ;  /* 0x0c201f0024257f89 */ /* 0x000e6400000e0000 */
[----:B------:R-:W0:Y:S08]  /*aae0*/  MUFU.EX2 R25, R25 ;  /* 0x0000001900197308 */ /* 0x000e300000000800 */
[----:B------:R-:W3:Y:S08]  /*aaf0*/  MUFU.EX2 R156, R156 ;  /* 0x0000009c009c7308 */ /* 0x000ef00000000800 */
[----:B------:R-:W3:Y:S01]  /*ab00*/  MUFU.EX2 R31, R31 ;  /* 0x0000001f001f7308 */ /* 0x000ee20000000800 */
[----:B-1----:R-:W-:Y:S01]  /*ab10*/  FMNMX.FTZ R20, R36, R37, !PT ;  /* 0x0000002524147209 */ /* 0x002fe20007810000 */
[----:B------:R-:W-:-:S06]  /*ab20*/  FFMA.FTZ R37, R74, R3, -R29 ;  /* 0x000000034a257223 */ /* 0x000fcc000001081d */
[----:B------:R-:W1:Y:S01]  /*ab30*/  MUFU.EX2 R158, R158 ;  /* 0x0000009e009e7308 */ /* 0x000e620000000800 */
[C---:B------:R-:W-:Y:S01]  /*ab40*/  FSETP.NEU.FTZ.AND P1, PT, R20.reuse, -INF , PT ;  /* 0xff8000001400780b */ /* 0x040fe20003f3d000 */
[----:B------:R-:W-:-:S05]  /*ab50*/  FMUL.FTZ R39, R20, R3 ;  /* 0x0000000314277220 */ /* 0x000fca0000410000 */
[----:B------:R-:W-:Y:S01]  /*ab60*/  FSEL R29, R39, RZ, P1 ;  /* 0x000000ff271d7208 */ /* 0x000fe20000800000 */
[----:B--2---:R-:W-:Y:S01]  /*ab70*/  FADD.FTZ R39, R152, R21 ;  /* 0x0000001598277221 */ /* 0x004fe20000010000 */
[----:B------:R-:W-:Y:S01]  /*ab80*/  MUFU.EX2 R33, R33 ;  /* 0x0000002100217308 */ /* 0x000fe20000000800 */
[----:B------:R-:W-:Y:S02]  /*ab90*/  F2FP.BF16.F32.PACK_AB R152, R21, R152 ;  /* 0x000000981598723e */ /* 0x000fe400000010ff */
[-CC-:B------:R-:W-:Y:S01]  /*aba0*/  FFMA.FTZ R153, R26, R3.reuse, -R29.reuse ;  /* 0x000000031a997223 */ /* 0x180fe2000001081d */
[-CC-:B------:R-:W-:Y:S01]  /*abb0*/  FFMA.FTZ R26, R27, R3.reuse, -R29.reuse ;  /* 0x000000031b1a7223 */ /* 0x180fe2000001081d */
[-CC-:B------:R-:W-:Y:S01]  /*abc0*/  FFMA.FTZ R155, R30, R3.reuse, -R29.reuse ;  /* 0x000000031e9b7223 */ /* 0x180fe2000001081d */
[-CC-:B------:R-:W-:Y:S01]  /*abd0*/  FFMA.FTZ R12, R12, R3.reuse, -R29.reuse ;  /* 0x000000030c0c7223 */ /* 0x180fe2000001081d */
[-CC-:B------:R-:W-:Y:S01]  /*abe0*/  FFMA.FTZ R157, R34, R3.reuse, -R29.reuse ;  /* 0x00000003229d7223 */ /* 0x180fe2000001081d */
[-CC-:B------:R-:W-:Y:S01]  /*abf0*/  FFMA.FTZ R24, R24, R3.reuse, -R29.reuse ;  /* 0x0000000318187223 */ /* 0x180fe2000001081d */
[----:B------:R-:W-:Y:S01]  /*ac00*/  MUFU.EX2 R153, R153 ;  /* 0x0000009900997308 */ /* 0x000fe20000000800 */
[-CC-:B------:R-:W-:Y:S01]  /*ac10*/  FFMA.FTZ R159, R38, R3.reuse, -R29.reuse ;  /* 0x00000003269f7223 */ /* 0x180fe2000001081d */
[-CC-:B------:R-:W-:Y:S01]  /*ac20*/  FFMA.FTZ R28, R28, R3.reuse, -R29.reuse ;  /* 0x000000031c1c7223 */ /* 0x180fe2000001081d */
[-C--:B------:R-:W-:Y:S01]  /*ac30*/  FFMA.FTZ R161, R42, R3.reuse, -R29 ;  /* 0x000000032aa17223 */ /* 0x080fe2000001081d */
[----:B----4-:R-:W-:Y:S01]  /*ac40*/  FADD.FTZ R42, R154, R39 ;  /* 0x000000279a2a7221 */ /* 0x010fe20000010000 */
[-CC-:B------:R-:W-:Y:S01]  /*ac50*/  FFMA.FTZ R30, R32, R3.reuse, -R29.reuse ;  /* 0x00000003201e7223 */ /* 0x180fe2000001081d */
[-CC-:B------:R-:W-:Y:S01]  /*ac60*/  FFMA.FTZ R34, R46, R3.reuse, -R29.reuse ;  /* 0x000000032e227223 */ /* 0x180fe2000001081d */
[----:B------:R-:W-:Y:S01]  /*ac70*/  VIADD R39, R14, 0x28c40 ;  /* 0x00028c400e277836 */ /* 0x000fe20000000000 */
[----:B------:R-:W2:Y:S01]  /*ac80*/  MUFU.EX2 R26, R26 ;  /* 0x0000001a001a7308 */ /* 0x000ea20000000800 */
[----:B0-----:R-:W-:Y:S01]  /*ac90*/  FADD.FTZ R43, R25, R42 ;  /* 0x0000002a192b7221 */ /* 0x001fe20000010000 */
[-CC-:B------:R-:W-:Y:S01]  /*aca0*/  FFMA.FTZ R27, R52, R3.reuse, -R29.reuse ;  /* 0x00000003341b7223 */ /* 0x180fe2000001081d */
[-C--:B------:R-:W-:Y:S01]  /*acb0*/  FFMA.FTZ R32, R78, R3.reuse, -R29 ;  /* 0x000000034e207223 */ /* 0x080fe2000001081d */
[----:B------:R-:W-:Y:S01]  /*acc0*/  PRMT R39, R190, 0x654, R39 ;  /* 0x00000654be277816 */ /* 0x000fe20000000027 */
[----:B---3--:R-:W-:Y:S01]  /*acd0*/  FADD.FTZ R42, R156, R43 ;  /* 0x0000002b9c2a7221 */ /* 0x008fe20000010000 */
[-CC-:B------:R-:W-:Y:S01]  /*ace0*/  FFMA.FTZ R50, R50, R3.reuse, -R29.reuse ;  /* 0x0000000332327223 */ /* 0x180fe2000001081d */
[-CC-:B------:R-:W-:Y:S01]  /*acf0*/  FFMA.FTZ R54, R54, R3.reuse, -R29.reuse ;  /* 0x0000000336367223 */ /* 0x180fe2000001081d */
[----:B------:R-:W0:Y:S01]  /*ad00*/  MUFU.EX2 R155, R155 ;  /* 0x0000009b009b7308 */ /* 0x000e220000000800 */
[----:B------:R-:W-:Y:S01]  /*ad10*/  FADD.FTZ R43, R31, R42 ;  /* 0x0000002a1f2b7221 */ /* 0x000fe20000010000 */
[----:B------:R3:W-:Y:S01]  /*ad20*/  SYNCS.ARRIVE.TRANS64.RED.A1T0 RZ, [R39+URZ], RZ ;  /* 0x000000ff27ff79a7 */ /* 0x0007e2000810043f */
[----:B------:R-:W-:Y:S01]  /*ad30*/  FFMA.FTZ R29, R62, R3, -R29 ;  /* 0x000000033e1d7223 */ /* 0x000fe2000001081d */
[----:B------:R-:W-:Y:S01]  /*ad40*/  F2FP.BF16.F32.PACK_AB R154, R25, R154 ;  /* 0x0000009a199a723e */ /* 0x000fe200000010ff */
[----:B-1----:R-:W-:Y:S01]  /*ad50*/  FADD.FTZ R42, R158, R43 ;  /* 0x0000002b9e2a7221 */ /* 0x002fe20000010000 */
[----:B------:R-:W-:-:S02]  /*ad60*/  F2FP.BF16.F32.PACK_AB R156, R31, R156 ;  /* 0x0000009c1f9c723e */ /* 0x000fc400000010ff */
[----:B------:R-:W1:Y:S01]  /*ad70*/  MUFU.EX2 R12, R12 ;  /* 0x0000000c000c7308 */ /* 0x000e620000000800 */
[----:B--2---:R-:W-:Y:S01]  /*ad80*/  FADD.FTZ R38, R153, R26 ;  /* 0x0000001a99267221 */ /* 0x004fe20000010000 */
[----:B------:R-:W-:Y:S02]  /*ad90*/  F2FP.BF16.F32.PACK_AB R153, R26, R153 ;  /* 0x000000991a99723e */ /* 0x000fe400000010ff */
[----:B------:R-:W-:-:S04]  /*ada0*/  F2FP.BF16.F32.PACK_AB R158, R33, R158 ;  /* 0x0000009e219e723e */ /* 0x000fc800000010ff */
[----:B------:R-:W2:Y:S01]  /*adb0*/  MUFU.EX2 R157, R157 ;  /* 0x0000009d009d7308 */ /* 0x000ea20000000800 */
[----:B0-----:R-:W-:-:S07]  /*adc0*/  FADD.FTZ R41, R155, R38 ;  /* 0x000000269b297221 */ /* 0x001fce0000010000 */
[----:B------:R-:W0:Y:S01]  /*add0*/  MUFU.EX2 R24, R24 ;  /* 0x0000001800187308 */ /* 0x000e220000000800 */
[C---:B-1----:R-:W-:Y:S01]  /*ade0*/  FADD.FTZ R38, R12.reuse, R41 ;  /* 0x000000290c267221 */ /* 0x042fe20000010000 */
[----:B------:R-:W-:Y:S01]  /*adf0*/  F2FP.BF16.F32.PACK_AB R155, R12, R155 ;  /* 0x0000009b0c9b723e */ /* 0x000fe200000010ff */
[----:B------:R-:W-:Y:S06]  /*ae00*/  BAR.SYNC.DEFER_BLOCKING 0xf, 0x100 ;  /* 0x03c4000000007b1d */ /* 0x000fec0000010000 */
[----:B------:R-:W1:Y:S01]  /*ae10*/  MUFU.EX2 R159, R159 ;  /* 0x0000009f009f7308 */ /* 0x000e620000000800 */
[----:B--2---:R-:W-:-:S07]  /*ae20*/  FADD.FTZ R41, R157, R38 ;  /* 0x000000269d297221 */ /* 0x004fce0000010000 */
[----:B------:R-:W2:Y:S01]  /*ae30*/  MUFU.EX2 R28, R28 ;  /* 0x0000001c001c7308 */ /* 0x000ea20000000800 */
[C---:B0-----:R-:W-:Y:S01]  /*ae40*/  FADD.FTZ R38, R24.reuse, R41 ;  /* 0x0000002918267221 */ /* 0x041fe20000010000 */
[----:B------:R-:W-:Y:S01]  /*ae50*/  FADD.FTZ R41, R33, R42 ;  /* 0x0000002a21297221 */ /* 0x000fe20000010000 */
[----:B------:R-:W-:-:S05]  /*ae60*/  F2FP.BF16.F32.PACK_AB R157, R24, R157 ;  /* 0x0000009d189d723e */ /* 0x000fca00000010ff */
[----:B------:R-:W0:Y:S01]  /*ae70*/  MUFU.EX2 R160, R160 ;  /* 0x000000a000a07308 */ /* 0x000e220000000800 */
[----:B-1----:R-:W-:Y:S01]  /*ae80*/  FADD.FTZ R21, R159, R38 ;  /* 0x000000269f157221 */ /* 0x002fe20000010000 */
[----:B------:R1:W-:Y:S06]  /*ae90*/  STSM.16.M88.4 [R199+0x26800], R152 ;  /* 0x02680098c7007844 */ /* 0x0003ec0000000200 */
[----:B------:R-:W4:Y:S01]  /*aea0*/  MUFU.EX2 R161, R161 ;  /* 0x000000a100a17308 */ /* 0x000f220000000800 */
[C---:B--2---:R-:W-:Y:S01]  /*aeb0*/  FADD.FTZ R38, R28.reuse, R21 ;  /* 0x000000151c267221 */ /* 0x044fe20000010000 */
[----:B------:R-:W-:-:S05]  /*aec0*/  F2FP.BF16.F32.PACK_AB R159, R28, R159 ;  /* 0x0000009f1c9f723e */ /* 0x000fca00000010ff */
[----:B------:R1:W-:Y:S01]  /*aed0*/  STSM.16.M88.4 [R200], R156 ;  /* 0x0000009cc8007844 */ /* 0x0003e20000000200 */
[----:B------:R-:W2:Y:S01]  /*aee0*/  MUFU.EX2 R35, R35 ;  /* 0x0000002300237308 */ /* 0x000ea20000000800 */
[----:B0-----:R-:W-:-:S07]  /*aef0*/  FADD.FTZ R42, R160, R41 ;  /* 0x00000029a02a7221 */ /* 0x001fce0000010000 */
[----:B------:R-:W0:Y:S01]  /*af00*/  MUFU.EX2 R30, R30 ;  /* 0x0000001e001e7308 */ /* 0x000e220000000800 */
[----:B----4-:R-:W-:-:S07]  /*af10*/  FADD.FTZ R21, R161, R38 ;  /* 0x00000026a1157221 */ /* 0x010fce0000010000 */
[----:B------:R-:W4:Y:S01]  /*af20*/  MUFU.EX2 R162, R162 ;  /* 0x000000a200a27308 */ /* 0x000f220000000800 */
[C---:B--2---:R-:W-:Y:S01]  /*af30*/  FADD.FTZ R25, R35.reuse, R42 ;  /* 0x0000002a23197221 */ /* 0x044fe20000010000 */
[----:B------:R-:W-:-:S06]  /*af40*/  F2FP.BF16.F32.PACK_AB R160, R35, R160 ;  /* 0x000000a023a0723e */ /* 0x000fcc00000010ff */
[----:B------:R-:W2:Y:S01]  /*af50*/  MUFU.EX2 R34, R34 ;  /* 0x0000002200227308 */ /* 0x000ea20000000800 */
[C---:B0-----:R-:W-:Y:S01]  /*af60*/  FADD.FTZ R21, R30.reuse, R21 ;  /* 0x000000151e157221 */ /* 0x041fe20000010000 */
[----:B------:R-:W-:-:S06]  /*af70*/  F2FP.BF16.F32.PACK_AB R161, R30, R161 ;  /* 0x000000a11ea1723e */ /* 0x000fcc00000010ff */
[----:B------:R-:W0:Y:S01]  /*af80*/  MUFU.EX2 R27, R27 ;  /* 0x0000001b001b7308 */ /* 0x000e220000000800 */
[----:B----4-:R-:W-:-:S07]  /*af90*/  FADD.FTZ R12, R162, R25 ;  /* 0x00000019a20c7221 */ /* 0x010fce0000010000 */
[----:B------:R-:W4:Y:S01]  /*afa0*/  MUFU.EX2 R11, R11 ;  /* 0x0000000b000b7308 */ /* 0x000f220000000800 */
[----:B--2---:R-:W-:-:S07]  /*afb0*/  FADD.FTZ R24, R34, R21 ;  /* 0x0000001522187221 */ /* 0x004fce0000010000 */
[----:B------:R-:W-:Y:S01]  /*afc0*/  MUFU.EX2 R13, R13 ;  /* 0x0000000d000d7308 */ /* 0x000fe20000000800 */
[C---:B0-----:R-:W-:Y:S01]  /*afd0*/  F2FP.BF16.F32.PACK_AB R163, R27.reuse, R34 ;  /* 0x000000221ba3723e */ /* 0x041fe200000010ff */
[----:B------:R-:W-:-:S06]  /*afe0*/  FADD.FTZ R27, R27, R24 ;  /* 0x000000181b1b7221 */ /* 0x000fcc0000010000 */
[----:B------:R-:W0:Y:S01]  /*aff0*/  MUFU.EX2 R36, R72 ;  /* 0x0000004800247308 */ /* 0x000e220000000800 */
[C---:B----4-:R-:W-:Y:S01]  /*b000*/  FADD.FTZ R12, R11.reuse, R12 ;  /* 0x0000000c0b0c7221 */ /* 0x050fe20000010000 */
[----:B------:R-:W-:-:S05]  /*b010*/  F2FP.BF16.F32.PACK_AB R162, R11, R162 ;  /* 0x000000a20ba2723e */ /* 0x000fca00000010ff */
[----:B------:R1:W-:Y:S01]  /*b020*/  STSM.16.M88.4 [R202], R160 ;  /* 0x000000a0ca007844 */ /* 0x0003e20000000200 */
[----:B------:R-:W-:Y:S08]  /*b030*/  MUFU.EX2 R32, R32 ;  /* 0x0000002000207308 */ /* 0x000ff00000000800 */
[----:B---3--:R-:W2:Y:S01]  /*b040*/  MUFU.EX2 R39, R50 ;  /* 0x0000003200277308 */ /* 0x008ea20000000800 */
[----:B0-----:R-:W-:Y:S01]  /*b050*/  F2FP.BF16.F32.PACK_AB R164, R36, R13 ;  /* 0x0000000d24a4723e */ /* 0x001fe200000010ff */
[----:B------:R-:W-:-:S04]  /*b060*/  FADD.FTZ R13, R13, R12 ;  /* 0x0000000c0d0d7221 */ /* 0x000fc80000010000 */
[----:B------:R-:W-:Y:S02]  /*b070*/  FADD.FTZ R36, R36, R13 ;  /* 0x0000000d24247221 */ /* 0x000fe40000010000 */
[----:B------:R-:W0:Y:S08]  /*b080*/  MUFU.EX2 R37, R37 ;  /* 0x0000002500257308 */ /* 0x000e300000000800 */
[----:B------:R-:W3:Y:S01]  /*b090*/  MUFU.EX2 R40, R40 ;  /* 0x0000002800287308 */ /* 0x000ee20000000800 */
[----:B--2---:R-:W-:Y:S01]  /*b0a0*/  F2FP.BF16.F32.PACK_AB R165, R39, R32 ;  /* 0x0000002027a5723e */ /* 0x004fe200000010ff */
[----:B------:R-:W-:-:S04]  /*b0b0*/  FADD.FTZ R32, R32, R27 ;  /* 0x0000001b20207221 */ /* 0x000fc80000010000 */
[----:B------:R-:W-:Y:S02]  /*b0c0*/  FADD.FTZ R39, R39, R32 ;  /* 0x0000002027277221 */ /* 0x000fe40000010000 */
[----:B------:R-:W2:Y:S01]  /*b0d0*/  MUFU.EX2 R54, R54 ;  /* 0x0000003600367308 */ /* 0x000ea20000000800 */
[----:B0-----:R-:W-:-:S07]  /*b0e0*/  FADD.FTZ R11, R37, R36 ;  /* 0x00000024250b7221 */ /* 0x001fce0000010000 */
[----:B------:R-:W0:Y:S01]  /*b0f0*/  MUFU.EX2 R29, R29 ;  /* 0x0000001d001d7308 */ /* 0x000e220000000800 */
[C---:B---3--:R-:W-:Y:S01]  /*b100*/  F2FP.BF16.F32.PACK_AB R166, R40.reuse, R37 ;  /* 0x0000002528a6723e */ /* 0x048fe200000010ff */
[----:B------:R-:W-:Y:S01]  /*b110*/  FADD.FTZ R11, R40, R11 ;  /* 0x0000000b280b7221 */ /* 0x000fe20000010000 */
[----:B--2---:R-:W-:Y:S01]  /*b120*/  FADD.FTZ R12, R54, R39 ;  /* 0x00000027360c7221 */ /* 0x004fe20000010000 */
[----:B0-----:R-:W-:-:S03]  /*b130*/  F2FP.BF16.F32.PACK_AB R167, R29, R54 ;  /* 0x000000361da7723e */ /* 0x001fc600000010ff */
[----:B------:R-:W-:Y:S02]  /*b140*/  FADD.FTZ R12, R29, R12 ;  /* 0x0000000c1d0c7221 */ /* 0x000fe40000010000 */
[----:B------:R1:W-:Y:S01]  /*b150*/  STSM.16.M88.4 [R201], R164 ;  /* 0x000000a4c9007844 */ /* 0x0003e20000000200 */
[----:B------:R-:W-:Y:S05]  /*b160*/  @!P0 BRA `(.L_x_691) ;  /* 0x0000000000048947 */ /* 0x000fea0003800000 */
[----:B------:R-:W-:Y:S01]  /*b170*/  BPT.TRAP 0x1 ;  /* 0x000000040000795c */ /* 0x000fe20000300000 */
.L_x_691:
[----:B------:R0:W2:Y:S01]  /*b180*/  SYNCS.PHASECHK.TRANS64.TRYWAIT P1, [R14+URZ+0x28c50], R15 ;  /* 0x028c500f0e0075a7 */ /* 0x0000a2000802017f */
[----:B------:R-:W-:Y:S05]  /*b190*/  @!P0 BRA `(.L_x_692) ;  /* 0x0000000000048947 */ /* 0x000fea0003800000 */
[----:B------:R-:W-:Y:S01]  /*b1a0*/  BPT.TRAP 0x1 ;  /* 0x000000040000795c */ /* 0x000fe20000300000 */
.L_x_692:
[----:B------:R-:W-:Y:S01]  /*b1b0*/  LOP3.LUT R13, R56, 0x2000000, RZ, 0xfc, !PT ;  /* 0x02000000380d7812 */ /* 0x000fe200078efcff */
[----:B------:R-:W-:Y:S01]  /*b1c0*/  ULDC UR38, c[0x0][0x988] ;  /* 0x0002620000267ab9 */ /* 0x000fe20000000800 */
[----:B------:R-:W-:Y:S01]  /*b1d0*/  BSSY B0, `(.L_x_693) ;  /* 0x0000006000007945 */ /* 0x000fe20003800000 */
[----:B------:R-:W-:Y:S02]  /*b1e0*/  IMAD.MOV.U32 R29, RZ, RZ, 0x40000040 ;  /* 0x40000040ff1d7424 */ /* 0x000fe400078e00ff */
[----:B------:R-:W-:Y:S01]  /*b1f0*/  IMAD R28, R19, 0x1000, R13 ;  /* 0x00001000131c7824 */ /* 0x000fe200078e020d */
[----:B--2---:R-:W-:Y:S06]  /*b200*/  @P1 BRA `(.L_x_694) ;  /* 0x0000000000081947 */ /* 0x004fec0003800000 */
[----:B------:R-:W2:Y:S02]  /*b210*/  SYNCS.PHASECHK.TRANS64.TRYWAIT P1, [R14+URZ+0x28c50], R15 ;  /* 0x028c500f0e0075a7 */ /* 0x000ea4000802017f */
[----:B--2---:R-:W-:Y:S05]  /*b220*/  @!P1 BRA `(.L_x_695) ;  /* 0x000000f800ec9947 */ /* 0x004fea0003800000 */
.L_x_694:
[----:B------:R-:W-:Y:S05]  /*b230*/  BSYNC B0 ;  /* 0x0000000000007941 */ /* 0x000fea0003800000 */
.L_x_693:
[C---:B------:R-:W-:Y:S01]  /*b240*/  R2UR UR6, R28.reuse ;  /* 0x000000001c0672ca */ /* 0x040fe200000e0000 */
[C---:B------:R-:W-:Y:S01]  /*b250*/  VIADD R26, R28.reuse, 0x80 ;  /* 0x000000801c1a7836 */ /* 0x040fe20000000000 */
[----:B------:R-:W-:Y:S01]  /*b260*/  R2UR UR7, R29 ;  /* 0x000000001d0772ca */ /* 0x000fe200000e0000 */
[C---:B------:R-:W-:Y:S02]  /*b270*/  VIADD R24, R28.reuse, 0x100 ;  /* 0x000001001c187836 */ /* 0x040fe40000000000 */
[----:B------:R-:W-:Y:S01]  /*b280*/  VIADD R28, R28, 0x180 ;  /* 0x000001801c1c7836 */ /* 0x000fe20000000000 */
[----:B------:R-:W-:Y:S01]  /*b290*/  R2UR UR10, R26 ;  /* 0x000000001a0a72ca */ /* 0x000fe200000e0000 */
[----:B------:R-:W-:Y:S01]  /*b2a0*/  IMAD.MOV.U32 R27, RZ, RZ, 0x40000040 ;  /* 0x40000040ff1b7424 */ /* 0x000fe200078e00ff */
[----:B------:R-:W-:Y:S01]  /*b2b0*/  R2UR UR14, R24 ;  /* 0x00000000180e72ca */ /* 0x000fe200000e0000 */
[----:B------:R-:W-:Y:S01]  /*b2c0*/  IMAD.MOV.U32 R25, RZ, RZ, 0x40000040 ;  /* 0x40000040ff197424 */ /* 0x000fe200078e00ff */
[----:B------:R-:W-:Y:S01]  /*b2d0*/  R2UR UR18, R28 ;  /* 0x000000001c1272ca */ /* 0x000fe200000e0000 */
[----:B------:R-:W-:Y:S01]  /*b2e0*/  IMAD.MOV.U32 R29, RZ, RZ, 0x40000040 ;  /* 0x40000040ff1d7424 */ /* 0x000fe200078e00ff */
[----:B------:R-:W-:-:S02]  /*b2f0*/  R2UR UR11, R27 ;  /* 0x000000001b0b72ca */ /* 0x000fc400000e0000 */
[----:B------:R-:W-:Y:S02]  /*b300*/  R2UR UR15, R25 ;  /* 0x00000000190f72ca */ /* 0x000fe400000e0000 */
[----:B------:R-:W-:Y:S02]  /*b310*/  R2UR UR19, R29 ;  /* 0x000000001d1372ca */ /* 0x000fe400000e0000 */
[----:B------:R-:W-:-:S06]  /*b320*/  WARPGROUP.ARRIVE ;  /* 0x00000000000079c5 */ /* 0x000fcc0000000000 */
[----:B------:R-:W-:Y:S03]  /*b330*/  HGMMA.64x256x16.F32.BF16 R24, R152, gdesc[UR4].tnspB, RZ, !UPT, gsb0 ;  /* 0x43e0000498187df0 */ /* 0x000fe6000c0018ff */
[----:B------:R-:W-:Y:S02]  /*b340*/  WARPGROUP.DEPBAR.LE gsb0, 0x0 ;  /* 0x00008000000079c5 */ /* 0x000fe40000010000 */
[----:B------:R-:W-:-:S15]  /*b350*/  WARPGROUP.ARRIVE ;  /* 0x00000000000079c5 */ /* 0x000fde0000000000 */
[----:B------:R-:W-:-:S08]  /*b360*/  NOP ;  /* 0x0000000000007918 */ /* 0x000fd00000000000 */
[----:B------:R-:W-:Y:S03]  /*b370*/  HGMMA.64x256x16.F32.BF16 R24, R156, gdesc[UR8].tnspB, R24, gsb0 ;  /* 0x43e000089c187df0 */ /* 0x000fe60008001818 */
        /* <DEDUP_REMOVED lines=14> */
[----:B---3--:R-:W3:Y:S02]  /*b460*/  FENCE.VIEW.ASYNC.S ;  /* 0x00000000000073c6 */ /* 0x008ee40000000000 */
[----:B---3--:R-:W-:Y:S01]  /*b470*/  NOP ;  /* 0x0000000000007918 */ /* 0x008fe20000000000 */
[----:B------:R-:W-:Y:S06]  /*b480*/  BAR.ARV 0xe, 0x100 ;  /* 0x0384000000007b1d */ /* 0x000fec0000002000 */
[----:B------:R-:W-:Y:S05]  /*b490*/  @!P0 BRA `(.L_x_696) ;  /* 0x0000000000048947 */ /* 0x000fea0003800000 */
[----:B------:R-:W-:Y:S01]  /*b4a0*/  BPT.TRAP 0x1 ;  /* 0x000000040000795c */ /* 0x000fe20000300000 */
.L_x_696:
[----:B------:R-:W-:Y:S01]  /*b4b0*/  VIADD R168, R168, 0xfffffffe ;  /* 0xfffffffea8a87836 */ /* 0x000fe20000000000 */
[----:B------:R-:W-:Y:S01]  /*b4c0*/  BSSY B0, `(.L_x_697) ;  /* 0x00001af000007945 */ /* 0x000fe20003800000 */
[----:B0-2---:R-:W-:-:S03]  /*b4d0*/  VIADD R14, R14, 0x28c60 ;  /* 0x00028c600e0e7836 */ /* 0x005fc60000000000 */
[----:B------:R-:W-:Y:S02]  /*b4e0*/  ISETP.GE.AND P1, PT, R168, R196, PT ;  /* 0x000000c4a800720c */ /* 0x000fe40003f26270 */
[----:B------:R-:W-:-:S04]  /*b4f0*/  PRMT R14, R190, 0x654, R14 ;  /* 0x00000654be0e7816 */ /* 0x000fc8000000000e */
[----:B------:R0:W-:Y:S07]  /*b500*/  SYNCS.ARRIVE.TRANS64.RED.A1T0 RZ, [R14+URZ], RZ ;  /* 0x000000ff0eff79a7 */ /* 0x0001ee000810043f */
[----:B------:R-:W-:Y:S05]  /*b510*/  @!P1 BRA `(.L_x_698) ;  /* 0x0000001800a49947 */ /* 0x000fea0003800000 */
[----:B------:R-:W-:Y:S02]  /*b520*/  IMAD.MOV.U32 R211, RZ, RZ, R168 ;  /* 0x000000ffffd37224 */ /* 0x000fe400078e00a8 */
[----:B------:R-:W-:Y:S02]  /*b530*/  IMAD.MOV.U32 R15, RZ, RZ, R20 ;  /* 0x000000ffff0f7224 */ /* 0x000fe400078e0014 */
[----:B------:R-:W-:Y:S02]  /*b540*/  IMAD.MOV.U32 R219, RZ, RZ, R10 ;  /* 0x000000ffffdb7224 */ /* 0x000fe400078e000a */
[----:B------:R-:W-:-:S07]  /*b550*/  IMAD.MOV.U32 R218, RZ, RZ, R19 ;  /* 0x000000ffffda7224 */ /* 0x000fce00078e0013 */
.L_x_711:
[----:B------:R-:W-:Y:S02]  /*b560*/  VIADD R19, R218, 0x1 ;  /* 0x00000001da137836 */ /* 0x000fe40000000000 */
[----:B------:R-:W-:Y:S02]  /*b570*/  IMAD.MOV.U32 R3, RZ, RZ, R211 ;  /* 0x000000ffff037224 */ /* 0x000fe400078e00d3 */
[----:B------:R-:W-:Y:S01]  /*b580*/  VIADD R211, R211, 0xffffffff ;  /* 0xffffffffd3d37836 */ /* 0x000fe20000000000 */
[----:B------:R-:W-:Y:S02]  /*b590*/  ISETP.NE.AND P2, PT, R19, 0x2, PT ;  /* 0x000000021300780c */ /* 0x000fe40003f45270 */
[----:B------:R-:W-:Y:S02]  /*b5a0*/  ISETP.GT.AND P1, PT, R3, R196, PT ;  /* 0x000000c40300720c */ /* 0x000fe40003f24270 */
[----:B------:R-:W-:Y:S02]  /*b5b0*/  SEL R3, RZ, 0x1, P2 ;  /* 0x00000001ff037807 */ /* 0x000fe40001000000 */
[----:B------:R-:W-:-:S02]  /*b5c0*/  SEL R19, R19, RZ, P2 ;  /* 0x000000ff13137207 */ /* 0x000fc40001000000 */
[----:B------:R-:W-:Y:S01]  /*b5d0*/  LOP3.LUT R185, R185, R3, RZ, 0x3c, !PT ;  /* 0x00000003b9b97212 */ /* 0x000fe200078e3cff */
[----:B--2---:R-:W-:Y:S06]  /*b5e0*/  @!P0 BRA `(.L_x_699) ;  /* 0x0000000000048947 */ /* 0x004fec0003800000 */
[----:B------:R-:W-:Y:S01]  /*b5f0*/  BPT.TRAP 0x1 ;  /* 0x000000040000795c */ /* 0x000fe20000300000 */
.L_x_699:
[----:B------:R-:W-:Y:S01]  /*b600*/  IMAD R21, R19, 0x8, R2 ;  /* 0x0000000813157824 */ /* 0x000fe200078e0202 */
[----:B0-----:R-:W-:-:S04]  /*b610*/  SHF.L.U32 R14, R185, 0x1f, RZ ;  /* 0x0000001fb90e7819 */ /* 0x001fc800000006ff */
[----:B------:R0:W2:Y:S01]  /*b620*/  SYNCS.PHASECHK.TRANS64.TRYWAIT P2, [R21+URZ+0x28c30], R14 ;  /* 0x028c300e150075a7 */ /* 0x0000a2000804017f */
[----:B------:R-:W-:Y:S05]  /*b630*/  @!P0 BRA `(.L_x_700) ;  /* 0x0000000000048947 */ /* 0x000fea0003800000 */
[----:B------:R-:W-:Y:S01]  /*b640*/  BPT.TRAP 0x1 ;  /* 0x000000040000795c */ /* 0x000fe20000300000 */
.L_x_700:
[----:B------:R-:W-:Y:S01]  /*b650*/  VIADD R3, R2, 0x20400 ;  /* 0x0002040002037836 */ /* 0x000fe20000000000 */
[----:B------:R-:W-:Y:S01]  /*b660*/  BSSY B1, `(.L_x_701) ;  /* 0x0000009000017945 */ /* 0x000fe20003800000 */
[----:B-1----:R-:W-:Y:S02]  /*b670*/  IMAD R156, R19, 0x200, R0 ;  /* 0x00000200139c7824 */ /* 0x002fe400078e0200 */
[----:B------:R-:W-:Y:S01]  /*b680*/  IMAD.MOV.U32 R157, RZ, RZ, 0x40000040 ;  /* 0x40000040ff9d7424 */ /* 0x000fe200078e00ff */
[----:B------:R-:W-:-:S04]  /*b690*/  SHF.R.U32.HI R3, RZ, 0x4, R3 ;  /* 0x00000004ff037819 */ /* 0x000fc80000011603 */
[----:B------:R-:W-:-:S04]  /*b6a0*/  LOP3.LUT R3, R3, 0x3fff, RZ, 0xc0, !PT ;  /* 0x00003fff03037812 */ /* 0x000fc800078ec0ff */
[----:B------:R-:W-:Y:S01]  /*b6b0*/  LOP3.LUT R152, R3, 0x10000, RZ, 0xfc, !PT ;  /* 0x0001000003987812 */ /* 0x000fe200078efcff */
[----:B--2---:R-:W-:Y:S06]  /*b6c0*/  @P2 BRA `(.L_x_702) ;  /* 0x0000000000082947 */ /* 0x004fec0003800000 */
[----:B------:R-:W1:Y:S02]  /*b6d0*/  SYNCS.PHASECHK.TRANS64.TRYWAIT P2, [R21+URZ+0x28c30], R14 ;  /* 0x028c300e150075a7 */ /* 0x000e64000804017f */
[----:B-1----:R-:W-:Y:S05]  /*b6e0*/  @!P2 BRA `(.L_x_703) ;  /* 0x000000f400d0a947 */ /* 0x002fea0003800000 */
.L_x_702:
[----:B------:R-:W-:Y:S05]  /*b6f0*/  BSYNC B1 ;  /* 0x0000000000017941 */ /* 0x000fea0003800000 */
.L_x_701:
[----:B------:R-:W-:Y:S01]  /*b700*/  IMAD.MOV.U32 R153, RZ, RZ, 0x40000040 ;  /* 0x40000040ff997424 */ /* 0x000fe200078e00ff */
[----:B------:R-:W-:Y:S01]  /*b710*/  R2UR UR4, R152 ;  /* 0x00000000980472ca */ /* 0x000fe200000e0000 */
[C---:B------:R-:W-:Y:S01]  /*b720*/  VIADD R154, R156.reuse, 0x2 ;  /* 0x000000029c9a7836 */ /* 0x040fe20000000000 */
[C---:B------:R-:W-:Y:S01]  /*b730*/  R2UR UR6, R156.reuse ;  /* 0x000000009c0672ca */ /* 0x040fe200000e0000 */
[C---:B------:R-:W-:Y:S01]  /*b740*/  VIADD R152, R156.reuse, 0x4 ;  /* 0x000000049c987836 */ /* 0x040fe20000000000 */
[----:B------:R-:W-:Y:S01]  /*b750*/  R2UR UR7, R157 ;  /* 0x000000009d0772ca */ /* 0x000fe200000e0000 */
[----:B------:R-:W-:Y:S01]  /*b760*/  VIADD R156, R156, 0x6 ;  /* 0x000000069c9c7836 */ /* 0x000fe20000000000 */
[----:B------:R-:W-:Y:S01]  /*b770*/  R2UR UR5, R153 ;  /* 0x00000000990572ca */ /* 0x000fe200000e0000 */
[----:B------:R-:W-:Y:S01]  /*b780*/  IMAD.MOV.U32 R155, RZ, RZ, 0x40000040 ;  /* 0x40000040ff9b7424 */ /* 0x000fe200078e00ff */
[----:B------:R-:W-:Y:S01]  /*b790*/  R2UR UR10, R154 ;  /* 0x000000009a0a72ca */ /* 0x000fe200000e0000 */
[----:B------:R-:W-:Y:S01]  /*b7a0*/  IMAD.MOV.U32 R157, RZ, RZ, 0x40000040 ;  /* 0x40000040ff9d7424 */ /* 0x000fe200078e00ff */
[----:B------:R-:W-:-:S02]  /*b7b0*/  R2UR UR14, R152 ;  /* 0x00000000980e72ca */ /* 0x000fc400000e0000 */
[----:B------:R-:W-:Y:S02]  /*b7c0*/  R2UR UR11, R155 ;  /* 0x000000009b0b72ca */ /* 0x000fe400000e0000 */
[----:B------:R-:W-:Y:S02]  /*b7d0*/  R2UR UR15, R153 ;  /* 0x00000000990f72ca */ /* 0x000fe400000e0000 */
[----:B------:R-:W-:Y:S02]  /*b7e0*/  R2UR UR18, R156 ;  /* 0x000000009c1272ca */ /* 0x000fe400000e0000 */
[----:B------:R-:W-:Y:S02]  /*b7f0*/  R2UR UR19, R157 ;  /* 0x000000009d1372ca */ /* 0x000fe400000e0000 */
[----:B------:R-:W-:Y:S01]  /*b800*/  WARPGROUP.ARRIVE ;  /* 0x00000000000079c5 */ /* 0x000fe20000000000 */
[----:B------:R-:W-:Y:S02]  /*b810*/  R2UR UR8, R8 ;  /* 0x00000000080872ca */ /* 0x000fe400000e0000 */
[----:B------:R-:W-:-:S02]  /*b820*/  R2UR UR9, R9 ;  /* 0x00000000090972ca */ /* 0x000fc400000e0000 */
[----:B------:R-:W-:Y:S01]  /*b830*/  R2UR UR12, R6 ;  /* 0x00000000060c72ca */ /* 0x000fe200000e0000 */
[----:B------:R-:W-:Y:S01]  /*b840*/  HGMMA.64x64x16.F32.BF16 R152, gdesc[UR4], RZ, !UPT, gsb0 ;  /* 0x00e00000049879f0 */ /* 0x000fe2000c0018ff */
[----:B------:R-:W-:Y:S02]  /*b850*/  R2UR UR13, R7 ;  /* 0x00000000070d72ca */ /* 0x000fe400000e0000 */
[----:B------:R-:W-:Y:S02]  /*b860*/  R2UR UR16, R4 ;  /* 0x00000000041072ca */ /* 0x000fe400000e0000 */
[----:B------:R-:W-:Y:S01]  /*b870*/  R2UR UR17, R5 ;  /* 0x00000000051172ca */ /* 0x000fe200000e0000 */
        /* <DEDUP_REMOVED lines=12> */
.L_x_704:
[----:B------:R-:W-:Y:S02]  /*b940*/  FMNMX.FTZ R3, R152, R219, !PT ;  /* 0x000000db98037209 */ /* 0x000fe40007810000 */
[----:B------:R-:W-:Y:S02]  /*b950*/  ISETP.NE.AND P2, PT, R197, RZ, PT ;  /* 0x000000ffc500720c */ /* 0x000fe40003f45270 */
[----:B------:R-:W-:-:S04]  /*b960*/  FMNMX.FTZ R3, R153, R3, !PT ;  /* 0x0000000399037209 */ /* 0x000fc80007810000 */
[----:B------:R-:W-:-:S04]  /*b970*/  FMNMX.FTZ R3, R156, R3, !PT ;  /* 0x000000039c037209 */ /* 0x000fc80007810000 */
[----:B------:R-:W-:-:S03]  /*b980*/  FMNMX.FTZ R3, R157, R3, !PT ;  /* 0x000000039d037209 */ /* 0x000fc60007810000 */
[----:B------:R-:W-:Y:S01]  /*b990*/  @!P2 IMAD R218, R218, 0x40, R195 ;  /* 0x00000040dadaa824 */ /* 0x000fe200078e02c3 */
[----:B------:R-:W-:-:S03]  /*b9a0*/  FMNMX.FTZ R3, R160, R3, !PT ;  /* 0x00000003a0037209 */ /* 0x000fc60007810000 */
[----:B------:R-:W-:Y:S01]  /*b9b0*/  @!P2 IMAD R218, R218, 0x4, R2 ;  /* 0x00000004dadaa824 */ /* 0x000fe200078e0202 */
        /* <DEDUP_REMOVED lines=11> */
[----:B------:R-:W2:Y:S02]  /*ba70*/  SHFL.BFLY PT, R10, R3, 0x2, 0x1f ;  /* 0x0c401f00030a7f89 */ /* 0x000ea400000e0000 */
[----:B--2---:R-:W-:-:S05]  /*ba80*/  FMNMX.FTZ R10, R3, R10, !PT ;  /* 0x0000000a030a7209 */ /* 0x004fca0007810000 */
[----:B------:R-:W2:Y:S02]  /*ba90*/  SHFL.BFLY PT, R3, R10, 0x1, 0x1f ;  /* 0x0c201f000a037f89 */ /* 0x000ea400000e0000 */
[----:B--2---:R-:W-:Y:S01]  /*baa0*/  FMNMX.FTZ R10, R10, R3, !PT ;  /* 0x000000030a0a7209 */ /* 0x004fe20007810000 */
[----:B------:R-:W-:-:S04]  /*bab0*/  IMAD.U32 R3, RZ, RZ, UR38 ;  /* 0x00000026ff037e24 */ /* 0x000fc8000f8e00ff */
[C---:B------:R-:W-:Y:S01]  /*bac0*/  FADD.FTZ R219, -R10.reuse, R219 ;  /* 0x000000db0adb7221 */ /* 0x040fe20000010100 */
[----:B------:R-:W-:-:S03]  /*bad0*/  FMUL.FTZ R20, R10, R3 ;  /* 0x000000030a147220 */ /* 0x000fc60000410000 */
[-C--:B------:R-:W-:Y:S01]  /*bae0*/  FMUL.FTZ R222, R219, R3.reuse ;  /* 0x00000003dbde7220 */ /* 0x080fe20000410000 */
[-CC-:B------:R-:W-:Y:S01]  /*baf0*/  FFMA.FTZ R152, R152, R3.reuse, -R20.reuse ;  /* 0x0000000398987223 */ /* 0x180fe20000010814 */
        /* <DEDUP_REMOVED lines=14> */
[----:B------:R-:W-:Y:S01]  /*bbe0*/  FFMA.FTZ R181, R181, R3, -R20 ;  /* 0x00000003b5b57223 */ /* 0x000fe20000010814 */
[----:B------:R-:W-:Y:S01]  /*bbf0*/  VIADD R20, R21, 0x28c40 ;  /* 0x00028c4015147836 */ /* 0x000fe20000000000 */
[----:B------:R-:W2:Y:S04]  /*bc00*/  MUFU.EX2 R168, R222 ;  /* 0x000000de00a87308 */ /* 0x000ea80000000800 */
[----:B------:R-:W-:-:S04]  /*bc10*/  PRMT R20, R190, 0x654, R20 ;  /* 0x00000654be147816 */ /* 0x000fc80000000014 */
[----:B------:R3:W-:Y:S01]  /*bc20*/  SYNCS.ARRIVE.TRANS64.RED.A1T0 RZ, [R20+URZ], RZ ;  /* 0x000000ff14ff79a7 */ /* 0x0007e2000810043f */
[----:B------:R-:W4:Y:S01]  /*bc30*/  MUFU.EX2 R152, R152 ;  /* 0x0000009800987308 */ /* 0x000f220000000800 */
[----:B---3--:R-:W-:-:S07]  /*bc40*/  FMNMX.FTZ R20, R154, R15, !PT ;  /* 0x0000000f9a147209 */ /* 0x008fce0007810000 */
[----:B------:R-:W3:Y:S01]  /*bc50*/  MUFU.EX2 R153, R153 ;  /* 0x0000009900997308 */ /* 0x000ee20000000800 */
[----:B--2---:R-:W-:Y:S01]  /*bc60*/  @!P2 STS [R218+0x28800], R168 ;  /* 0x028800a8da00a388 */ /* 0x004fe20000000800 */
[----:B------:R-:W-:Y:S01]  /*bc70*/  FMUL.FTZ R24, R24, R168 ;  /* 0x000000a818187220 */ /* 0x000fe20000410000 */
[----:B------:R-:W-:Y:S01]  /*bc80*/  FMNMX.FTZ R20, R155, R20, !PT ;  /* 0x000000149b147209 */ /* 0x000fe20007810000 */
[-C--:B------:R-:W-:Y:S01]  /*bc90*/  FMUL.FTZ R25, R25, R168.reuse ;  /* 0x000000a819197220 */ /* 0x080fe20000410000 */
[-C--:B------:R-:W-:Y:S01]  /*bca0*/  FMUL.FTZ R28, R28, R168.reuse ;  /* 0x000000a81c1c7220 */ /* 0x080fe20000410000 */
[----:B------:R-:W-:Y:S01]  /*bcb0*/  FMUL.FTZ R29, R29, R168 ;  /* 0x000000a81d1d7220 */ /* 0x000fe20000410000 */
[----:B------:R-:W-:Y:S01]  /*bcc0*/  FMNMX.FTZ R20, R158, R20, !PT ;  /* 0x000000149e147209 */ /* 0x000fe20007810000 */
[----:B------:R-:W2:Y:S01]  /*bcd0*/  MUFU.EX2 R156, R156 ;  /* 0x0000009c009c7308 */ /* 0x000ea20000000800 */
[----:B----4-:R-:W-:Y:S01]  /*bce0*/  FFMA.FTZ R11, R168, R11, R152 ;  /* 0x0000000ba80b7223 */ /* 0x010fe20000010098 */
[----:B------:R-:W-:Y:S01]  /*bcf0*/  FMUL.FTZ R32, R32, R168 ;  /* 0x000000a820207220 */ /* 0x000fe20000410000 */
[----:B------:R-:W-:Y:S01]  /*bd00*/  FMNMX.FTZ R20, R159, R20, !PT ;  /* 0x000000149f147209 */ /* 0x000fe20007810000 */
[-C--:B------:R-:W-:Y:S01]  /*bd10*/  FMUL.FTZ R33, R33, R168.reuse ;  /* 0x000000a821217220 */ /* 0x080fe20000410000 */
[-C--:B------:R-:W-:Y:S01]  /*bd20*/  FMUL.FTZ R36, R36, R168.reuse ;  /* 0x000000a824247220 */ /* 0x080fe20000410000 */
[----:B------:R-:W-:Y:S01]  /*bd30*/  FMUL.FTZ R37, R37, R168 ;  /* 0x000000a825257220 */ /* 0x000fe20000410000 */
[----:B------:R-:W-:Y:S01]  /*bd40*/  FMNMX.FTZ R20, R162, R20, !PT ;  /* 0x00000014a2147209 */ /* 0x000fe20007810000 */
[----:B------:R-:W4:Y:S01]  /*bd50*/  MUFU.EX2 R157, R157 ;  /* 0x0000009d009d7308 */ /* 0x000f220000000800 */
[C---:B---3--:R-:W-:Y:S01]  /*bd60*/  FADD.FTZ R11, R153.reuse, R11 ;  /* 0x0000000b990b7221 */ /* 0x048fe20000010000 */
[----:B------:R-:W-:Y:S01]  /*bd70*/  F2FP.BF16.F32.PACK_AB R152, R153, R152 ;  /* 0x000000989998723e */ /* 0x000fe200000010ff */
[----:B------:R-:W-:Y:S01]  /*bd80*/  FMUL.FTZ R40, R40, R168 ;  /* 0x000000a828287220 */ /* 0x000fe20000410000 */
[----:B------:R-:W-:Y:S01]  /*bd90*/  FMNMX.FTZ R20, R163, R20, !PT ;  /* 0x00000014a3147209 */ /* 0x000fe20007810000 */
[-C--:B------:R-:W-:Y:S01]  /*bda0*/  FMUL.FTZ R41, R41, R168.reuse ;  /* 0x000000a829297220 */ /* 0x080fe20000410000 */
[-C--:B------:R-:W-:Y:S01]  /*bdb0*/  FMUL.FTZ R44, R44, R168.reuse ;  /* 0x000000a82c2c7220 */ /* 0x080fe20000410000 */
[----:B------:R-:W-:Y:S01]  /*bdc0*/  FMUL.FTZ R45, R45, R168 ;  /* 0x000000a82d2d7220 */ /* 0x000fe20000410000 */
[----:B------:R-:W-:Y:S01]  /*bdd0*/  FMNMX.FTZ R20, R166, R20, !PT ;  /* 0x00000014a6147209 */ /* 0x000fe20007810000 */
[----:B------:R-:W-:Y:S01]  /*bde0*/  MUFU.EX2 R161, R161 ;  /* 0x000000a100a17308 */ /* 0x000fe20000000800 */
[----:B--2---:R-:W-:Y:S01]  /*bdf0*/  FADD.FTZ R11, R156, R11 ;  /* 0x0000000b9c0b7221 */ /* 0x004fe20000010000 */
[----:B------:R-:W-:Y:S01]  /*be00*/  FMUL.FTZ R48, R48, R168 ;  /* 0x000000a830307220 */ /* 0x000fe20000410000 */
[----:B------:R-:W-:Y:S01]  /*be10*/  FMNMX.FTZ R20, R167, R20, !PT ;  /* 0x00000014a7147209 */ /* 0x000fe20007810000 */
[-C--:B------:R-:W-:Y:S01]  /*be20*/  FMUL.FTZ R49, R49, R168.reuse ;  /* 0x000000a831317220 */ /* 0x080fe20000410000 */
[-C--:B------:R-:W-:Y:S01]  /*be30*/  FMUL.FTZ R52, R52, R168.reuse ;  /* 0x000000a834347220 */ /* 0x080fe20000410000 */
[----:B------:R-:W-:Y:S01]  /*be40*/  FMUL.FTZ R53, R53, R168 ;  /* 0x000000a835357220 */ /* 0x000fe20000410000 */
[----:B------:R-:W-:Y:S01]  /*be50*/  FMNMX.FTZ R20, R170, R20, !PT ;  /* 0x00000014aa147209 */ /* 0x000fe20007810000 */
[----:B------:R-:W-:Y:S01]  /*be60*/  MUFU.EX2 R164, R164 ;  /* 0x000000a400a47308 */ /* 0x000fe20000000800 */
[----:B----4-:R-:W-:Y:S01]  /*be70*/  FADD.FTZ R11, R157, R11 ;  /* 0x0000000b9d0b7221 */ /* 0x010fe20000010000 */
[----:B------:R-:W-:Y:S01]  /*be80*/  FMUL.FTZ R56, R56, R168 ;  /* 0x000000a838387220 */ /* 0x000fe20000410000 */
[----:B------:R-:W-:Y:S01]  /*be90*/  FMNMX.FTZ R20, R171, R20, !PT ;  /* 0x00000014ab147209 */ /* 0x000fe20007810000 */
[-C--:B------:R-:W-:Y:S01]  /*bea0*/  FMUL.FTZ R57, R57, R168.reuse ;  /* 0x000000a839397220 */ /* 0x080fe20000410000 */
[-C--:B------:R-:W-:Y:S01]  /*beb0*/  FMUL.FTZ R60, R60, R168.reuse ;  /* 0x000000a83c3c7220 */ /* 0x080fe20000410000 */
[----:B------:R-:W-:Y:S01]  /*bec0*/  FMUL.FTZ R61, R61, R168 ;  /* 0x000000a83d3d7220 */ /* 0x000fe20000410000 */
[----:B------:R-:W-:Y:S01]  /*bed0*/  FMNMX.FTZ R20, R174, R20, !PT ;  /* 0x00000014ae147209 */ /* 0x000fe20007810000 */
[----:B------:R-:W-:Y:S01]  /*bee0*/  MUFU.EX2 R165, R165 ;  /* 0x000000a500a57308 */ /* 0x000fe20000000800 */
[-C--:B------:R-:W-:Y:S01]  /*bef0*/  FMUL.FTZ R64, R64, R168.reuse ;  /* 0x000000a840407220 */ /* 0x080fe20000410000 */
        /* <DEDUP_REMOVED lines=20> */
[-C--:B------:R-:W-:Y:S01]  /*c040*/  FMUL.FTZ R92, R92, R168.reuse ;  /* 0x000000a85c5c7220 */ /* 0x080fe20000410000 */
[-C--:B------:R-:W-:Y:S01]  /*c050*/  FMUL.FTZ R93, R93, R168.reuse ;  /* 0x000000a85d5d7220 */ /* 0x080fe20000410000 */
[----:B------:R-:W2:Y:S01]  /*c060*/  SHFL.BFLY PT, R153, R20, 0x2, 0x1f ;  /* 0x0c401f0014997f89 */ /* 0x000ea200000e0000 */
        /* <DEDUP_REMOVED lines=23> */
[----:B--2---:R-:W-:Y:S01]  /*c1e0*/  FMNMX.FTZ R20, R20, R153, !PT ;  /* 0x0000009914147209 */ /* 0x004fe20007810000 */
[----:B------:R-:W-:Y:S01]  /*c1f0*/  MUFU.EX2 R180, R180 ;  /* 0x000000b400b47308 */ /* 0x000fe20000000800 */
[-C--:B------:R-:W-:Y:S01]  /*c200*/  FMUL.FTZ R136, R136, R168.reuse ;  /* 0x000000a888887220 */ /* 0x080fe20000410000 */
[-C--:B------:R-:W-:Y:S01]  /*c210*/  FMUL.FTZ R137, R137, R168.reuse ;  /* 0x000000a889897220 */ /* 0x080fe20000410000 */
[-C--:B------:R-:W-:Y:S01]  /*c220*/  FMUL.FTZ R140, R140, R168.reuse ;  /* 0x000000a88c8c7220 */ /* 0x080fe20000410000 */
[----:B------:R-:W2:Y:S01]  /*c230*/  SHFL.BFLY PT, R222, R20, 0x1, 0x1f ;  /* 0x0c201f0014de7f89 */ /* 0x000ea200000e0000 */
[-C--:B------:R-:W-:Y:S01]  /*c240*/  FMUL.FTZ R141, R141, R168.reuse ;  /* 0x000000a88d8d7220 */ /* 0x080fe20000410000 */
[-C--:B------:R-:W-:Y:S01]  /*c250*/  FMUL.FTZ R144, R144, R168.reuse ;  /* 0x000000a890907220 */ /* 0x080fe20000410000 */
[-C--:B------:R-:W-:Y:S01]  /*c260*/  FMUL.FTZ R145, R145, R168.reuse ;  /* 0x000000a891917220 */ /* 0x080fe20000410000 */
[----:B------:R-:W3:Y:S01]  /*c270*/  MUFU.EX2 R153, R160 ;  /* 0x000000a000997308 */ /* 0x000ee20000000800 */
[-C--:B------:R-:W-:Y:S01]  /*c280*/  FMUL.FTZ R148, R148, R168.reuse ;  /* 0x000000a894947220 */ /* 0x080fe20000410000 */
[----:B------:R-:W-:-:S06]  /*c290*/  FMUL.FTZ R149, R149, R168 ;  /* 0x000000a895957220 */ /* 0x000fcc0000410000 */
[----:B------:R-:W4:Y:S01]  /*c2a0*/  MUFU.EX2 R160, R219 ;  /* 0x000000db00a07308 */ /* 0x000f220000000800 */
[----:B---3--:R-:W-:Y:S01]  /*c2b0*/  FADD.FTZ R11, R153, R11 ;  /* 0x0000000b990b7221 */ /* 0x008fe20000010000 */
[----:B--2---:R-:W-:-:S03]  /*c2c0*/  FMNMX.FTZ R20, R20, R222, !PT ;  /* 0x000000de14147209 */ /* 0x004fc60007810000 */
[----:B------:R-:W-:Y:S02]  /*c2d0*/  FADD.FTZ R11, R161, R11 ;  /* 0x0000000ba10b7221 */ /* 0x000fe40000010000 */
[----:B------:R-:W-:Y:S02]  /*c2e0*/  FADD.FTZ R15, -R20, R15 ;  /* 0x0000000f140f7221 */ /* 0x000fe40000010100 */
[----:B------:R-:W-:Y:S02]  /*c2f0*/  FADD.FTZ R11, R164, R11 ;  /* 0x0000000ba40b7221 */ /* 0x000fe40000010000 */
[----:B------:R-:W-:Y:S02]  /*c300*/  FMUL.FTZ R15, R15, R3 ;  /* 0x000000030f0f7220 */ /* 0x000fe40000410000 */
[----:B------:R-:W-:-:S04]  /*c310*/  FADD.FTZ R11, R165, R11 ;  /* 0x0000000ba50b7221 */ /* 0x000fc80000010000 */
[----:B----4-:R-:W-:Y:S01]  /*c320*/  FADD.FTZ R11, R160, R11 ;  /* 0x0000000ba00b7221 */ /* 0x010fe20000010000 */
[----:B------:R-:W2:Y:S01]  /*c330*/  MUFU.EX2 R15, R15 ;  /* 0x0000000f000f7308 */ /* 0x000ea20000000800 */
[C---:B------:R-:W-:Y:S02]  /*c340*/  F2FP.BF16.F32.PACK_AB R160, R169.reuse, R160 ;  /* 0x000000a0a9a0723e */ /* 0x040fe400000010ff */
[----:B------:R-:W-:-:S04]  /*c350*/  FADD.FTZ R11, R169, R11 ;  /* 0x0000000ba90b7221 */ /* 0x000fc80000010000 */
[----:B------:R-:W-:-:S04]  /*c360*/  FADD.FTZ R11, R172, R11 ;  /* 0x0000000bac0b7221 */ /* 0x000fc80000010000 */
[----:B------:R-:W-:-:S04]  /*c370*/  FADD.FTZ R11, R173, R11 ;  /* 0x0000000bad0b7221 */ /* 0x000fc80000010000 */
[----:B------:R-:W-:Y:S01]  /*c380*/  FADD.FTZ R11, R176, R11 ;  /* 0x0000000bb00b7221 */ /* 0x000fe20000010000 */
[----:B--2---:R2:W-:Y:S01]  /*c390*/  @!P2 STS [R218+0x28820], R15 ;  /* 0x0288200fda00a388 */ /* 0x0045e20000000800 */
[-C--:B------:R-:W-:Y:S02]  /*c3a0*/  FMUL.FTZ R26, R26, R15.reuse ;  /* 0x0000000f1a1a7220 */ /* 0x080fe40000410000 */
[----:B------:R-:W-:Y:S01]  /*c3b0*/  FADD.FTZ R11, R177, R11 ;  /* 0x0000000bb10b7221 */ /* 0x000fe20000010000 */
[-C--:B------:R-:W-:Y:S01]  /*c3c0*/  FMUL.FTZ R27, R27, R15.reuse ;  /* 0x0000000f1b1b7220 */ /* 0x080fe20000410000 */
[-C--:B------:R-:W-:Y:S01]  /*c3d0*/  FMUL.FTZ R30, R30, R15.reuse ;  /* 0x0000000f1e1e7220 */ /* 0x080fe20000410000 */
[-C--:B------:R-:W-:Y:S01]  /*c3e0*/  FMUL.FTZ R31, R31, R15.reuse ;  /* 0x0000000f1f1f7220 */ /* 0x080fe20000410000 */
[----:B------:R-:W-:Y:S01]  /*c3f0*/  FADD.FTZ R11, R180, R11 ;  /* 0x0000000bb40b7221 */ /* 0x000fe20000010000 */
[-C--:B------:R-:W-:Y:S01]  /*c400*/  FMUL.FTZ R34, R34, R15.reuse ;  /* 0x0000000f22227220 */ /* 0x080fe20000410000 */
[-C--:B------:R-:W-:Y:S01]  /*c410*/  FMUL.FTZ R35, R35, R15.reuse ;  /* 0x0000000f23237220 */ /* 0x080fe20000410000 */
[----:B------:R-:W-:Y:S01]  /*c420*/  FMUL.FTZ R38, R38, R15 ;  /* 0x0000000f26267220 */ /* 0x000fe20000410000 */
[----:B--2---:R-:W-:Y:S01]  /*c430*/  FMUL.FTZ R218, R20, R3 ;  /* 0x0000000314da7220 */ /* 0x004fe20000410000 */
[-C--:B------:R-:W-:Y:S01]  /*c440*/  FMUL.FTZ R39, R39, R15.reuse ;  /* 0x0000000f27277220 */ /* 0x080fe20000410000 */
[-C--:B------:R-:W-:Y:S01]  /*c450*/  FMUL.FTZ R42, R42, R15.reuse ;  /* 0x0000000f2a2a7220 */ /* 0x080fe20000410000 */
[----:B------:R-:W-:Y:S01]  /*c460*/  FMUL.FTZ R43, R43, R15 ;  /* 0x0000000f2b2b7220 */ /* 0x000fe20000410000 */
[-CC-:B------:R-:W-:Y:S01]  /*c470*/  FFMA.FTZ R154, R154, R3.reuse, -R218.reuse ;  /* 0x000000039a9a7223 */ /* 0x180fe200000108da */
[-CC-:B------:R-:W-:Y:S01]  /*c480*/  FFMA.FTZ R155, R155, R3.reuse, -R218.reuse ;  /* 0x000000039b9b7223 */ /* 0x180fe200000108da */
[-CC-:B------:R-:W-:Y:S01]  /*c490*/  FFMA.FTZ R219, R166, R3.reuse, -R218.reuse ;  /* 0x00000003a6db7223 */ /* 0x180fe200000108da */
[-CC-:B------:R-:W-:Y:S01]  /*c4a0*/  FFMA.FTZ R158, R158, R3.reuse, -R218.reuse ;  /* 0x000000039e9e7223 */ /* 0x180fe200000108da */
[----:B------:R-:W2:Y:S01]  /*c4b0*/  MUFU.EX2 R166, R181 ;  /* 0x000000b500a67308 */ /* 0x000ea20000000800 */
[-CC-:B------:R-:W-:Y:S01]  /*c4c0*/  FFMA.FTZ R159, R159, R3.reuse, -R218.reuse ;  /* 0x000000039f9f7223 */ /* 0x180fe200000108da */
[-CC-:B------:R-:W-:Y:S01]  /*c4d0*/  FFMA.FTZ R162, R162, R3.reuse, -R218.reuse ;  /* 0x00000003a2a27223 */ /* 0x180fe200000108da */
[-CC-:B------:R-:W-:Y:S01]  /*c4e0*/  FFMA.FTZ R163, R163, R3.reuse, -R218.reuse ;  /* 0x00000003a3a37223 */ /* 0x180fe200000108da */
[-CC-:B------:R-:W-:Y:S01]  /*c4f0*/  FFMA.FTZ R167, R167, R3.reuse, -R218.reuse ;  /* 0x00000003a7a77223 */ /* 0x180fe200000108da */
[-CC-:B------:R-:W-:Y:S01]  /*c500*/  FFMA.FTZ R170, R170, R3.reuse, -R218.reuse ;  /* 0x00000003aaaa7223 */ /* 0x180fe200000108da */
[-CC-:B------:R-:W-:Y:S01]  /*c510*/  FFMA.FTZ R171, R171, R3.reuse, -R218.reuse ;  /* 0x00000003abab7223 */ /* 0x180fe200000108da */
[-CC-:B------:R-:W-:Y:S01]  /*c520*/  FFMA.FTZ R174, R174, R3.reuse, -R218.reuse ;  /* 0x00000003aeae7223 */ /* 0x180fe200000108da */
[----:B------:R3:W4:Y:S01]  /*c530*/  MUFU.EX2 R181, R154 ;  /* 0x0000009a00b57308 */ /* 0x0007220000000800 */
[-CC-:B------:R-:W-:Y:S01]  /*c540*/  FFMA.FTZ R175, R175, R3.reuse, -R218.reuse ;  /* 0x00000003afaf7223 */ /* 0x180fe200000108da */
[-CC-:B------:R-:W-:Y:S01]  /*c550*/  FFMA.FTZ R178, R178, R3.reuse, -R218.reuse ;  /* 0x00000003b2b27223 */ /* 0x180fe200000108da */
[-CC-:B------:R-:W-:Y:S01]  /*c560*/  FFMA.FTZ R179, R179, R3.reuse, -R218.reuse ;  /* 0x00000003b3b37223 */ /* 0x180fe200000108da */
[-CC-:B------:R-:W-:Y:S01]  /*c570*/  FFMA.FTZ R183, R183, R3.reuse, -R218.reuse ;  /* 0x00000003b7b77223 */ /* 0x180fe200000108da */
[----:B------:R-:W-:Y:S01]  /*c580*/  FFMA.FTZ R182, R182, R3, -R218 ;  /* 0x00000003b6b67223 */ /* 0x000fe200000108da */
[-C--:B------:R-:W-:Y:S01]  /*c590*/  FMUL.FTZ R46, R46, R15.reuse ;  /* 0x0000000f2e2e7220 */ /* 0x080fe20000410000 */
[----:B------:R-:W-:Y:S01]  /*c5a0*/  FMUL.FTZ R47, R47, R15 ;  /* 0x0000000f2f2f7220 */ /* 0x000fe20000410000 */
[----:B------:R-:W5:Y:S01]  /*c5b0*/  MUFU.EX2 R155, R155 ;  /* 0x0000009b009b7308 */ /* 0x000f620000000800 */
[----:B---3--:R-:W-:Y:S01]  /*c5c0*/  F2FP.BF16.F32.PACK_AB R154, R157, R156 ;  /* 0x0000009c9d9a723e */ /* 0x008fe200000010ff */
[----:B--2---:R-:W-:Y:S01]  /*c5d0*/  FADD.FTZ R11, R166, R11 ;  /* 0x0000000ba60b7221 */ /* 0x004fe20000010000 */
[----:B------:R-:W-:Y:S01]  /*c5e0*/  F2FP.BF16.F32.PACK_AB R156, R161, R153 ;  /* 0x00000099a19c723e */ /* 0x000fe200000010ff */
[-C--:B------:R-:W-:Y:S01]  /*c5f0*/  FMUL.FTZ R50, R50, R15.reuse ;  /* 0x0000000f32327220 */ /* 0x080fe20000410000 */
[----:B------:R-:W-:Y:S01]  /*c600*/  F2FP.BF16.F32.PACK_AB R166, R166, R180 ;  /* 0x000000b4a6a6723e */ /* 0x000fe200000010ff */
[-C--:B------:R-:W-:Y:S01]  /*c610*/  FMUL.FTZ R51, R51, R15.reuse ;  /* 0x0000000f33337220 */ /* 0x080fe20000410000 */
[-C--:B------:R-:W-:Y:S01]  /*c620*/  FMUL.FTZ R54, R54, R15.reuse ;  /* 0x0000000f36367220 */ /* 0x080fe20000410000 */
[----:B------:R-:W2:Y:S01]  /*c630*/  MUFU.EX2 R158, R158 ;  /* 0x0000009e009e7308 */ /* 0x000ea20000000800 */
[----:B----4-:R-:W-:Y:S01]  /*c640*/  FFMA.FTZ R12, R15, R12, R181 ;  /* 0x0000000c0f0c7223 */ /* 0x010fe200000100b5 */
[-C--:B------:R-:W-:Y:S01]  /*c650*/  FMUL.FTZ R55, R55, R15.reuse ;  /* 0x0000000f37377220 */ /* 0x080fe20000410000 */
[-C--:B------:R-:W-:Y:S01]  /*c660*/  FMUL.FTZ R58, R58, R15.reuse ;  /* 0x0000000f3a3a7220 */ /* 0x080fe20000410000 */
[-C--:B------:R-:W-:Y:S01]  /*c670*/  FMUL.FTZ R59, R59, R15.reuse ;  /* 0x0000000f3b3b7220 */ /* 0x080fe20000410000 */
[-C--:B------:R-:W-:Y:S01]  /*c680*/  FMUL.FTZ R62, R62, R15.reuse ;  /* 0x0000000f3e3e7220 */ /* 0x080fe20000410000 */
[-C--:B------:R-:W-:Y:S01]  /*c690*/  FMUL.FTZ R63, R63, R15.reuse ;  /* 0x0000000f3f3f7220 */ /* 0x080fe20000410000 */
[----:B------:R-:W-:Y:S01]  /*c6a0*/  FMUL.FTZ R66, R66, R15 ;  /* 0x0000000f42427220 */ /* 0x000fe20000410000 */
[----:B------:R-:W3:Y:S01]  /*c6b0*/  MUFU.EX2 R159, R159 ;  /* 0x0000009f009f7308 */ /* 0x000ee20000000800 */
[C---:B-----5:R-:W-:Y:S01]  /*c6c0*/  FADD.FTZ R12, R155.reuse, R12 ;  /* 0x0000000c9b0c7221 */ /* 0x060fe20000010000 */
[----:B------:R-:W-:Y:S01]  /*c6d0*/  F2FP.BF16.F32.PACK_AB R153, R155, R181 ;  /* 0x000000b59b99723e */ /* 0x000fe200000010ff */
[-C--:B------:R-:W-:Y:S01]  /*c6e0*/  FMUL.FTZ R67, R67, R15.reuse ;  /* 0x0000000f43437220 */ /* 0x080fe20000410000 */
[-C--:B------:R-:W-:Y:S01]  /*c6f0*/  FMUL.FTZ R70, R70, R15.reuse ;  /* 0x0000000f46467220 */ /* 0x080fe20000410000 */
[-C--:B------:R-:W-:Y:S01]  /*c700*/  FMUL.FTZ R71, R71, R15.reuse ;  /* 0x0000000f47477220 */ /* 0x080fe20000410000 */
[-C--:B------:R-:W-:Y:S01]  /*c710*/  FMUL.FTZ R74, R74, R15.reuse ;  /* 0x0000000f4a4a7220 */ /* 0x080fe20000410000 */
[-C--:B------:R-:W-:Y:S01]  /*c720*/  FMUL.FTZ R75, R75, R15.reuse ;  /* 0x0000000f4b4b7220 */ /* 0x080fe20000410000 */
[----:B------:R-:W4:Y:S01]  /*c730*/  MUFU.EX2 R162, R162 ;  /* 0x000000a200a27308 */ /* 0x000f220000000800 */
        /* <DEDUP_REMOVED lines=8> */
[C---:B---3--:R-:W-:Y:S01]  /*c7c0*/  FADD.FTZ R12, R159.reuse, R12 ;  /* 0x0000000c9f0c7221 */ /* 0x048fe20000010000 */
[----:B------:R-:W-:Y:S01]  /*c7d0*/  F2FP.BF16.F32.PACK_AB R155, R159, R158 ;  /* 0x0000009e9f9b723e */ /* 0x000fe200000010ff */
[----:B------:R-:W-:Y:S01]  /*c7e0*/  BAR.SYNC.DEFER_BLOCKING 0xf, 0x100 ;  /* 0x03c4000000007b1d */ /* 0x000fe20000010000 */
[----:B------:R-:W-:Y:S01]  /*c7f0*/  F2FP.BF16.F32.PACK_AB R158, R165, R164 ;  /* 0x000000a4a59e723e */ /* 0x000fe200000010ff */
[-C--:B------:R-:W-:Y:S01]  /*c800*/  FMUL.FTZ R90, R90, R15.reuse ;  /* 0x0000000f5a5a7220 */ /* 0x080fe20000410000 */
[----:B------:R-:W-:Y:S01]  /*c810*/  F2FP.BF16.F32.PACK_AB R164, R177, R176 ;  /* 0x000000b0b1a4723e */ /* 0x000fe200000010ff */
[-C--:B------:R-:W-:Y:S01]  /*c820*/  FMUL.FTZ R91, R91, R15.reuse ;  /* 0x0000000f5b5b7220 */ /* 0x080fe20000410000 */
[-C--:B------:R-:W-:Y:S01]  /*c830*/  FMUL.FTZ R94, R94, R15.reuse ;  /* 0x0000000f5e5e7220 */ /* 0x080fe20000410000 */
[----:B------:R-:W3:Y:S01]  /*c840*/  MUFU.EX2 R219, R219 ;  /* 0x000000db00db7308 */ /* 0x000ee20000000800 */
[----:B----4-:R-:W-:Y:S01]  /*c850*/  FADD.FTZ R12, R162, R12 ;  /* 0x0000000ca20c7221 */ /* 0x010fe20000010000 */
[-C--:B------:R-:W-:Y:S01]  /*c860*/  FMUL.FTZ R95, R95, R15.reuse ;  /* 0x0000000f5f5f7220 */ /* 0x080fe20000410000 */
        /* <DEDUP_REMOVED lines=13> */
[----:B------:R-:W2:Y:S01]  /*c940*/  MUFU.EX2 R170, R170 ;  /* 0x000000aa00aa7308 */ /* 0x000ea20000000800 */
[----:B---3--:R-:W-:Y:S01]  /*c950*/  FADD.FTZ R12, R219, R12 ;  /* 0x0000000cdb0c7221 */ /* 0x008fe20000010000 */
[----:B------:R3:W-:Y:S01]  /*c960*/  STSM.16.M88.4 [R199+0x26800], R152 ;  /* 0x02680098c7007844 */ /* 0x0007e20000000200 */
[-C--:B------:R-:W-:Y:S01]  /*c970*/  FMUL.FTZ R115, R115, R15.reuse ;  /* 0x0000000f73737220 */ /* 0x080fe20000410000 */
[-C--:B------:R-:W-:Y:S01]  /*c980*/  FMUL.FTZ R118, R118, R15.reuse ;  /* 0x0000000f76767220 */ /* 0x080fe20000410000 */
[-C--:B------:R-:W-:Y:S01]  /*c990*/  FMUL.FTZ R119, R119, R15.reuse ;  /* 0x0000000f77777220 */ /* 0x080fe20000410000 */
[-C--:B------:R-:W-:Y:S01]  /*c9a0*/  FMUL.FTZ R122, R122, R15.reuse ;  /* 0x0000000f7a7a7220 */ /* 0x080fe20000410000 */
[----:B------:R-:W-:Y:S01]  /*c9b0*/  FMUL.FTZ R123, R123, R15 ;  /* 0x0000000f7b7b7220 */ /* 0x000fe20000410000 */
[----:B------:R-:W5:Y:S01]  /*c9c0*/  MUFU.EX2 R171, R171 ;  /* 0x000000ab00ab7308 */ /* 0x000f620000000800 */
        /* <DEDUP_REMOVED lines=16> */
[C---:B-----5:R-:W-:Y:S01]  /*cad0*/  FADD.FTZ R12, R171.reuse, R12 ;  /* 0x0000000cab0c7221 */ /* 0x060fe20000010000 */
[----:B------:R-:W-:Y:S01]  /*cae0*/  F2FP.BF16.F32.PACK_AB R161, R171, R170 ;  /* 0x000000aaaba1723e */ /* 0x000fe200000010ff */
[-C--:B------:R-:W-:Y:S01]  /*caf0*/  FMUL.FTZ R146, R146, R15.reuse ;  /* 0x0000000f92927220 */ /* 0x080fe20000410000 */
[-C--:B------:R-:W-:Y:S01]  /*cb00*/  FMUL.FTZ R147, R147, R15.reuse ;  /* 0x0000000f93937220 */ /* 0x080fe20000410000 */
[-C--:B------:R-:W-:Y:S01]  /*cb10*/  FMUL.FTZ R150, R150, R15.reuse ;  /* 0x0000000f96967220 */ /* 0x080fe20000410000 */
[----:B------:R-:W-:-:S02]  /*cb20*/  FMUL.FTZ R151, R151, R15 ;  /* 0x0000000f97977220 */ /* 0x000fc40000410000 */
[----:B------:R-:W5:Y:S01]  /*cb30*/  MUFU.EX2 R178, R178 ;  /* 0x000000b200b27308 */ /* 0x000f620000000800 */
[----:B----4-:R-:W-:-:S07]  /*cb40*/  FADD.FTZ R12, R174, R12 ;  /* 0x0000000cae0c7221 */ /* 0x010fce0000010000 */
[----:B------:R-:W4:Y:S01]  /*cb50*/  MUFU.EX2 R165, R179 ;  /* 0x000000b300a57308 */ /* 0x000f220000000800 */
[C---:B--2---:R-:W-:Y:S01]  /*cb60*/  FADD.FTZ R12, R175.reuse, R12 ;  /* 0x0000000caf0c7221 */ /* 0x044fe20000010000 */
[----:B------:R-:W-:-:S05]  /*cb70*/  F2FP.BF16.F32.PACK_AB R163, R175, R174 ;  /* 0x000000aeafa3723e */ /* 0x000fca00000010ff */
[----:B------:R3:W-:Y:S01]  /*cb80*/  STSM.16.M88.4 [R202], R160 ;  /* 0x000000a0ca007844 */ /* 0x0007e20000000200 */
[----:B------:R-:W2:Y:S01]  /*cb90*/  MUFU.EX2 R167, R182 ;  /* 0x000000b600a77308 */ /* 0x000ea20000000800 */
[----:B-----5:R-:W-:-:S07]  /*cba0*/  FADD.FTZ R12, R178, R12 ;  /* 0x0000000cb20c7221 */ /* 0x020fce0000010000 */
[----:B------:R-:W5:Y:S01]  /*cbb0*/  MUFU.EX2 R183, R183 ;  /* 0x000000b700b77308 */ /* 0x000f620000000800 */
[C---:B----4-:R-:W-:Y:S01]  /*cbc0*/  FADD.FTZ R12, R165.reuse, R12 ;  /* 0x0000000ca50c7221 */ /* 0x050fe20000010000 */
[----:B------:R-:W-:-:S03]  /*cbd0*/  F2FP.BF16.F32.PACK_AB R165, R165, R178 ;  /* 0x000000b2a5a5723e */ /* 0x000fc600000010ff */
[----:B--2---:R-:W-:Y:S01]  /*cbe0*/  FADD.FTZ R12, R167, R12 ;  /* 0x0000000ca70c7221 */ /* 0x004fe20000010000 */
[----:B-----5:R-:W-:-:S03]  /*cbf0*/  F2FP.BF16.F32.PACK_AB R167, R183, R167 ;  /* 0x000000a7b7a7723e */ /* 0x020fc600000010ff */
[----:B------:R-:W-:Y:S02]  /*cc00*/  FADD.FTZ R12, R183, R12 ;  /* 0x0000000cb70c7221 */ /* 0x000fe40000010000 */
[----:B------:R3:W-:Y:S01]  /*cc10*/  STSM.16.M88.4 [R201], R164 ;  /* 0x000000a4c9007844 */ /* 0x0007e20000000200 */
[----:B------:R-:W-:Y:S05]  /*cc20*/  @!P0 BRA `(.L_x_705) ;  /* 0x0000000000048947 */ /* 0x000fea0003800000 */
[----:B------:R-:W-:Y:S01]  /*cc30*/  BPT.TRAP 0x1 ;  /* 0x000000040000795c */ /* 0x000fe20000300000 */
.L_x_705:
[----:B------:R2:W4:Y:S01]  /*cc40*/  SYNCS.PHASECHK.TRANS64.TRYWAIT P2, [R21+URZ+0x28c50], R14 ;  /* 0x028c500e150075a7 */ /* 0x000522000804017f */
[----:B------:R-:W-:Y:S05]  /*cc50*/  @!P0 BRA `(.L_x_706) ;  /* 0x0000000000048947 */ /* 0x000fea0003800000 */
[----:B------:R-:W-:Y:S01]  /*cc60*/  BPT.TRAP 0x1 ;  /* 0x000000040000795c */ /* 0x000fe20000300000 */
.L_x_706:
[----:B------:R-:W-:Y:S04]  /*cc70*/  BSSY B1, `(.L_x_707) ;  /* 0x0000004000017945 */ /* 0x000fe80003800000 */
[----:B----4-:R-:W-:Y:S05]  /*cc80*/  @P2 BRA `(.L_x_708) ;  /* 0x0000000000082947 */ /* 0x010fea0003800000 */
[----:B------:R-:W4:Y:S02]  /*cc90*/  SYNCS.PHASECHK.TRANS64.TRYWAIT P2, [R21+URZ+0x28c50], R14 ;  /* 0x028c500e150075a7 */ /* 0x000f24000804017f */
[----:B----4-:R-:W-:Y:S05]  /*cca0*/  @!P2 BRA `(.L_x_709) ;  /* 0x000000e00074a947 */ /* 0x010fea0003800000 */
.L_x_708:
[----:B------:R-:W-:Y:S05]  /*ccb0*/  BSYNC B1 ;  /* 0x0000000000017941 */ /* 0x000fea0003800000 */
.L_x_707:
[----:B012-4-:R-:W-:Y:S01]  /*ccc0*/  IMAD R14, R19, 0x1000, R13 ;  /* 0x00001000130e7824 */ /* 0x017fe200078e020d */
[----:B------:R-:W-:Y:S01]  /*ccd0*/  WARPGROUP.ARRIVE ;  /* 0x00000000000079c5 */ /* 0x000fe20000000000 */
[----:B------:R-:W-:-:S03]  /*cce0*/  IMAD.MOV.U32 R15, RZ, RZ, 0x40000040 ;  /* 0x40000040ff0f7424 */ /* 0x000fc600078e00ff */
[----:B------:R-:W-:Y:S02]  /*ccf0*/  R2UR UR6, R14 ;  /* 0x000000000e0672ca */ /* 0x000fe400000e0000 */
[----:B------:R-:W-:Y:S01]  /*cd00*/  R2UR UR7, R15 ;  /* 0x000000000f0772ca */ /* 0x000fe200000e0000 */
[----:B------:R-:W-:-:S12]  /*cd10*/  IMAD.MOV.U32 R15, RZ, RZ, 0x40000040 ;  /* 0x40000040ff0f7424 */ /* 0x000fd800078e00ff */
[----:B------:R-:W-:Y:S03]  /*cd20*/  HGMMA.64x256x16.F32.BF16 R24, R152, gdesc[UR4].tnspB, R24, gsb0 ;  /* 0x43e0000498187df0 */ /* 0x000fe60008001818 */
[----:B------:R-:W-:Y:S02]  /*cd30*/  WARPGROUP.DEPBAR.LE gsb0, 0x0 ;  /* 0x00008000000079c5 */ /* 0x000fe40000010000 */
[----:B---3--:R-:W-:Y:S01]  /*cd40*/  VIADD R152, R14, 0x80 ;  /* 0x000000800e987836 */ /* 0x008fe20000000000 */
[----:B------:R-:W-:Y:S01]  /*cd50*/  WARPGROUP.ARRIVE ;  /* 0x00000000000079c5 */ /* 0x000fe20000000000 */
[----:B------:R-:W-:-:S03]  /*cd60*/  IMAD.MOV.U32 R153, RZ, RZ, 0x40000040 ;  /* 0x40000040ff997424 */ /* 0x000fc600078e00ff */
[----:B------:R-:W-:Y:S01]  /*cd70*/  R2UR UR6, R152 ;  /* 0x00000000980672ca */ /* 0x000fe200000e0000 */
[C---:B------:R-:W-:Y:S01]  /*cd80*/  VIADD R152, R14.reuse, 0x100 ;  /* 0x000001000e987836 */ /* 0x040fe20000000000 */
[----:B------:R-:W-:Y:S01]  /*cd90*/  R2UR UR7, R153 ;  /* 0x00000000990772ca */ /* 0x000fe200000e0000 */
[----:B------:R-:W-:Y:S02]  /*cda0*/  IMAD.MOV.U32 R153, RZ, RZ, 0x40000040 ;  /* 0x40000040ff997424 */ /* 0x000fe400078e00ff */
[----:B------:R-:W-:-:S13]  /*cdb0*/  VIADD R14, R14, 0x180 ;  /* 0x000001800e0e7836 */ /* 0x000fda0000000000 */
[----:B------:R-:W-:Y:S01]  /*cdc0*/  HGMMA.64x256x16.F32.BF16 R24, R156, gdesc[UR4].tnspB, R24, gsb0 ;  /* 0x43e000049c187df0 */ /* 0x000fe20008001818 */
[----:B------:R-:W-:Y:S02]  /*cdd0*/  R2UR UR6, R152 ;  /* 0x00000000980672ca */ /* 0x000fe400000e0000 */
[----:B------:R-:W-:Y:S01]  /*cde0*/  R2UR UR7, R153 ;  /* 0x00000000990772ca */ /* 0x000fe200000e0000 */
[----:B------:R-:W-:Y:S02]  /*cdf0*/  WARPGROUP.DEPBAR.LE gsb0, 0x0 ;  /* 0x00008000000079c5 */ /* 0x000fe40000010000 */
[----:B------:R-:W-:-:S15]  /*ce00*/  WARPGROUP.ARRIVE ;  /* 0x00000000000079c5 */ /* 0x000fde0000000000 */
[----:B------:R-:W-:-:S07]  /*ce10*/  NOP ;  /* 0x0000000000007918 */ /* 0x000fce0000000000 */
[----:B------:R-:W-:Y:S01]  /*ce20*/  HGMMA.64x256x16.F32.BF16 R24, R160, gdesc[UR4].tnspB, R24, gsb0 ;  /* 0x43e00004a0187df0 */ /* 0x000fe20008001818 */
[----:B------:R-:W-:Y:S02]  /*ce30*/  R2UR UR6, R14 ;  /* 0x000000000e0672ca */ /* 0x000fe400000e0000 */
[----:B------:R-:W-:Y:S01]  /*ce40*/  R2UR UR7, R15 ;  /* 0x000000000f0772ca */ /* 0x000fe200000e0000 */
        /* <DEDUP_REMOVED lines=13> */
[----:B------:R-:W-:Y:S05]  /*cf20*/  @!P0 BRA `(.L_x_710) ;  /* 0x0000000000048947 */ /* 0x000fea0003800000 */
[----:B------:R-:W-:Y:S01]  /*cf30*/  BPT.TRAP 0x1 ;  /* 0x000000040000795c */ /* 0x000fe20000300000 */
.L_x_710:
[----:B------:R-:W-:Y:S02]  /*cf40*/  VIADD R21, R21, 0x28c60 ;  /* 0x00028c6015157836 */ /* 0x000fe40000000000 */
[----:B------:R-:W-:Y:S02]  /*cf50*/  IMAD.MOV.U32 R15, RZ, RZ, R20 ;  /* 0x000000ffff0f7224 */ /* 0x000fe400078e0014 */
[----:B------:R-:W-:Y:S01]  /*cf60*/  IMAD.MOV.U32 R219, RZ, RZ, R10 ;  /* 0x000000ffffdb7224 */ /* 0x000fe200078e000a */
[----:B------:R-:W-:Y:S01]  /*cf70*/  PRMT R21, R190, 0x654, R21 ;  /* 0x00000654be157816 */ /* 0x000fe20000000015 */
[----:B------:R-:W-:-:S03]  /*cf80*/  IMAD.MOV.U32 R218, RZ, RZ, R19 ;  /* 0x000000ffffda7224 */ /* 0x000fc600078e0013 */
[----:B------:R2:W-:Y:S01]  /*cf90*/  SYNCS.ARRIVE.TRANS64.RED.A1T0 RZ, [R21+URZ], RZ ;  /* 0x000000ff15ff79a7 */ /* 0x0005e2000810043f */
[----:B------:R-:W-:Y:S05]  /*cfa0*/  @P1 BRA `(.L_x_711) ;  /* 0xffffffe4006c1947 */ /* 0x000fea000383ffff */
.L_x_698:
[----:B------:R-:W-:Y:S05]  /*cfb0*/  BSYNC B0 ;  /* 0x0000000000007941 */ /* 0x000fea0003800000 */
.L_x_697:
[----:B0-----:R-:W3:Y:S01]  /*cfc0*/  LDL.LU R14, [R1+0x3c] ;  /* 0x00003c00010e7983 */ /* 0x001ee20000300800 */
[----:B-1----:R-:W-:Y:S02]  /*cfd0*/  IMAD.MOV.U32 R156, RZ, RZ, -0x800000 ;  /* 0xff800000ff9c7424 */ /* 0x002fe400078e00ff */
[----:B--2---:R-:W-:Y:S01]  /*cfe0*/  IMAD.MOV.U32 R21, RZ, RZ, -0x800000 ;  /* 0xff800000ff157424 */ /* 0x004fe200078e00ff */
[----:B------:R-:W0:Y:S02]  /*cff0*/  SHFL.BFLY PT, R0, R11, 0x2, 0x1f ;  /* 0x0c401f000b007f89 */ /* 0x000e2400000e0000 */
[----:B0-----:R-:W-:-:S05]  /*d000*/  FADD.FTZ R0, R0, R11 ;  /* 0x0000000b00007221 */ /* 0x001fca0000010000 */
[----:B------:R-:W0:Y:S02]  /*d010*/  SHFL.BFLY PT, R4, R0, 0x1, 0x1f ;  /* 0x0c201f0000047f89 */ /* 0x000e2400000e0000 */
[----:B0-----:R-:W-:Y:S01]  /*d020*/  FADD.FTZ R0, R0, R4 ;  /* 0x0000000400007221 */ /* 0x001fe20000010000 */
[----:B------:R-:W-:Y:S01]  /*d030*/  IMAD.MOV.U32 R4, RZ, RZ, RZ ;  /* 0x000000ffff047224 */ /* 0x000fe200078e00ff */
[----:B------:R-:W-:Y:S08]  /*d040*/  BAR.ARV 0x8, 0x100 ;  /* 0x0204000000007b1d */ /* 0x000ff00000002000 */
[----:B------:R-:W-:Y:S01]  /*d050*/  BAR.SYNC.DEFER_BLOCKING 0xf, 0x100 ;  /* 0x03c4000000007b1d */ /* 0x000fe20000010000 */
[----:B------:R-:W-:-:S13]  /*d060*/  FSETP.NE.FTZ.AND P0, PT, R0, RZ, PT ;  /* 0x000000ff0000720b */ /* 0x000fda0003f15000 */
[----:B------:R-:W0:Y:S01]  /*d070*/  @P0 MUFU.RCP R4, R0 ;  /* 0x0000000000040308 */ /* 0x000e220000001000 */
[----:B------:R-:W-:-:S07]  /*d080*/  @P0 FMUL.FTZ R5, R3, 0.69314718246459960938 ;  /* 0x3f31721803050820 */ /* 0x000fce0000410000 */
[----:B------:R-:W1:Y:S01]  /*d090*/  @P0 MUFU.LG2 R0, R0 ;  /* 0x0000000000000308 */ /* 0x000e620000000c00 */
        /* <DEDUP_REMOVED lines=8> */
[----:B-1----:R-:W-:Y:S01]  /*d120*/  @P0 FMUL.FTZ R0, R0, 0.69314718246459960938 ;  /* 0x3f31721800000820 */ /* 0x002fe20000410000 */
[-C--:B------:R-:W-:Y:S01]  /*d130*/  FMUL.FTZ R40, R40, R4.reuse ;  /* 0x0000000428287220 */ /* 0x080fe20000410000 */
[-C--:B------:R-:W-:Y:S01]  /*d140*/  FMUL.FTZ R41, R41, R4.reuse ;  /* 0x0000000429297220 */ /* 0x080fe20000410000 */
[----:B------:R-:W-:Y:S01]  /*d150*/  FMUL.FTZ R44, R44, R4 ;  /* 0x000000042c2c7220 */ /* 0x000fe20000410000 */
[----:B------:R-:W-:Y:S01]  /*d160*/  @P0 FFMA.FTZ R156, R5, R10, R0 ;  /* 0x0000000a059c0223 */ /* 0x000fe20000010000 */
[-C--:B------:R-:W-:Y:S01]  /*d170*/  FMUL.FTZ R45, R45, R4.reuse ;  /* 0x000000042d2d7220 */ /* 0x080fe20000410000 */
[----:B------:R-:W0:Y:S01]  /*d180*/  SHFL.BFLY PT, R0, R12, 0x2, 0x1f ;  /* 0x0c401f000c007f89 */ /* 0x000e2200000e0000 */
        /* <DEDUP_REMOVED lines=23> */
[----:B0-----:R-:W-:Y:S01]  /*d300*/  FADD.FTZ R0, R0, R12 ;  /* 0x0000000c00007221 */ /* 0x001fe20000010000 */
[-C--:B------:R-:W-:Y:S01]  /*d310*/  FMUL.FTZ R93, R93, R4.reuse ;  /* 0x000000045d5d7220 */ /* 0x080fe20000410000 */
[-C--:B------:R-:W-:Y:S01]  /*d320*/  FMUL.FTZ R96, R96, R4.reuse ;  /* 0x0000000460607220 */ /* 0x080fe20000410000 */
[-C--:B------:R-:W-:Y:S01]  /*d330*/  FMUL.FTZ R97, R97, R4.reuse ;  /* 0x0000000461617220 */ /* 0x080fe20000410000 */
        /* <DEDUP_REMOVED lines=25> */
[----:B0-----:R-:W-:Y:S01]  /*d4d0*/  FADD.FTZ R5, R0, R5 ;  /* 0x0000000500057221 */ /* 0x001fe20000010000 */
[----:B------:R-:W-:-:S02]  /*d4e0*/  IMAD.MOV.U32 R0, RZ, RZ, RZ ;  /* 0x000000ffff007224 */ /* 0x000fc400078e00ff */
[-C--:B------:R-:W-:Y:S01]  /*d4f0*/  FMUL.FTZ R148, R148, R4.reuse ;  /* 0x0000000494947220 */ /* 0x080fe20000410000 */
[----:B------:R-:W-:Y:S01]  /*d500*/  FMUL.FTZ R149, R149, R4 ;  /* 0x0000000495957220 */ /* 0x000fe20000410000 */
        /* <DEDUP_REMOVED lines=17> */
[----:B------:R-:W-:Y:S01]  /*d620*/  ISETP.NE.AND P0, PT, R197, RZ, PT ;  /* 0x000000ffc500720c */ /* 0x000fe20003f05270 */
        /* <DEDUP_REMOVED lines=12> */
[----:B------:R-:W-:-:S02]  /*d6f0*/  @!P0 IMAD R3, R19, 0x40, R195 ;  /* 0x0000004013038824 */ /* 0x000fc400078e02c3 */
[-C--:B------:R-:W-:Y:S01]  /*d700*/  FMUL.FTZ R71, R71, R0.reuse ;  /* 0x0000000047477220 */ /* 0x080fe20000410000 */
[----:B------:R-:W-:Y:S02]  /*d710*/  VIADD R19, R19, 0x1 ;  /* 0x0000000113137836 */ /* 0x000fe40000000000 */
[-C--:B------:R-:W-:Y:S01]  /*d720*/  FMUL.FTZ R74, R74, R0.reuse ;  /* 0x000000004a4a7220 */ /* 0x080fe20000410000 */
[----:B------:R-:W-:Y:S02]  /*d730*/  @!P0 IMAD R3, R3, 0x4, R2 ;  /* 0x0000000403038824 */ /* 0x000fe400078e0202 */
[-C--:B------:R-:W-:Y:S01]  /*d740*/  FMUL.FTZ R75, R75, R0.reuse ;  /* 0x000000004b4b7220 */ /* 0x080fe20000410000 */
[-C--:B------:R-:W-:Y:S01]  /*d750*/  FMUL.FTZ R78, R78, R0.reuse ;  /* 0x000000004e4e7220 */ /* 0x080fe20000410000 */
[----:B------:R-:W-:Y:S01]  /*d760*/  ISETP.NE.AND P1, PT, R19, 0x2, PT ;  /* 0x000000021300780c */ /* 0x000fe20003f25270 */
[-C--:B------:R-:W-:Y:S01]  /*d770*/  FMUL.FTZ R79, R79, R0.reuse ;  /* 0x000000004f4f7220 */ /* 0x080fe20000410000 */
[----:B------:R-:W-:Y:S01]  /*d780*/  @!P0 STS [R3+0x28800], R4 ;  /* 0x0288000403008388 */ /* 0x000fe20000000800 */
[-C--:B------:R-:W-:Y:S01]  /*d790*/  FMUL.FTZ R82, R82, R0.reuse ;  /* 0x0000000052527220 */ /* 0x080fe20000410000 */
[-C--:B------:R-:W-:Y:S01]  /*d7a0*/  FMUL.FTZ R83, R83, R0.reuse ;  /* 0x0000000053537220 */ /* 0x080fe20000410000 */
[-C--:B------:R-:W-:Y:S01]  /*d7b0*/  FMUL.FTZ R86, R86, R0.reuse ;  /* 0x0000000056567220 */ /* 0x080fe20000410000 */
[----:B------:R0:W-:Y:S01]  /*d7c0*/  @!P0 STS [R3+0x28820], R0 ;  /* 0x0288200003008388 */ /* 0x0001e20000000800 */
        /* <DEDUP_REMOVED lines=33> */
[----:B0-----:R-:W-:Y:S01]  /*d9e0*/  SEL R0, RZ, 0x1, P1 ;  /* 0x00000001ff007807 */ /* 0x001fe20000800000 */
[----:B------:R-:W-:Y:S06]  /*d9f0*/  BAR.ARV 0xe, 0x100 ;  /* 0x0384000000007b1d */ /* 0x000fec0000002000 */
[----:B------:R-:W-:-:S02]  /*da00*/  PLOP3.LUT P0, PT, PT, PT, PT, 0x8, 0x0 ;  /* 0x000000000000781c */ /* 0x000fc40003f0e170 */
[----:B------:R-:W-:Y:S02]  /*da10*/  LOP3.LUT R185, R185, R0, RZ, 0x3c, !PT ;  /* 0x00000000b9b97212 */ /* 0x000fe400078e3cff */
[----:B------:R-:W-:Y:S01]  /*da20*/  SEL R19, R19, RZ, P1 ;  /* 0x000000ff13137207 */ /* 0x000fe20000800000 */
[----:B---3--:R-:W-:-:S05]  /*da30*/  VIADD R14, R14, 0x1 ;  /* 0x000000010e0e7836 */ /* 0x008fca0000000000 */
[----:B------:R0:W-:Y:S03]  /*da40*/  STL [R1+0x3c], R14 ;  /* 0x00003c0e01007387 */ /* 0x0001e60000100800 */
.L_x_640:
[----:B------:R-:W-:Y:S05]  /*da50*/  BSYNC B7 ;  /* 0x0000000000077941 */ /* 0x000fea0003800000 */
.L_x_636:
[----:B------:R-:W2:Y:S08]  /*da60*/  S2UR UR4, SR_CgaCtaId ;  /* 0x00000000000479c3 */ /* 0x000eb00000008800 */
[----:B------:R-:W-:Y:S01]  /*da70*/  BAR.SYNC.DEFER_BLOCKING 0x5, 0x180 ;  /* 0x0146000000007b1d */ /* 0x000fe20000010000 */
[----:B------:R-:W-:-:S05]  /*da80*/  MOV R2, 0x400 ;  /* 0x0000040000027802 */ /* 0x000fca0000000f00 */
[----:B------:R-:W-:Y:S01]  /*da90*/  BSSY B0, `(.L_x_712) ;  /* 0x0000507000007945 */ /* 0x000fe20003800000 */
[----:B--2---:R-:W-:-:S05]  /*daa0*/  IMAD.U32 R190, RZ, RZ, UR4 ;  /* 0x00000004ffbe7e24 */ /* 0x004fca000f8e00ff */
[----:B------:R-:W-:-:S05]  /*dab0*/  LEA R2, R190, R2, 0x18 ;  /* 0x00000002be027211 */ /* 0x000fca00078ec0ff */
[----:B-----5:R2:W3:Y:S01]  /*dac0*/  LDS.128 R152, [R2+0x28cd0] ;  /* 0x028cd00002987984 */ /* 0x0204e20000000c00 */
[----:B------:R-:W-:Y:S06]  /*dad0*/  BAR.ARV 0x4, 0x180 ;  /* 0x0106000000007b1d */ /* 0x000fec0000002000 */
[----:B------:R-:W-:Y:S05]  /*dae0*/  @P0 BRA `(.L_x_713) ;  /* 0x0000003c00ec0947 */ /* 0x000fea0003800000 */
[----:B------:R-:W4:Y:S01]  /*daf0*/  LDL R3, [R1+0x58] ;  /* 0x0000580001037983 */ /* 0x000f220000100800 */
[----:B------:R-:W1:Y:S01]  /*db00*/  S2R R0, SR_SWINHI ;  /* 0x0000000000007919 */ /* 0x000e620000002f00 */
[----:B------:R-:W-:Y:S01]  /*db10*/  F2FP.BF16.F32.PACK_AB R6, R29, R28 ;  /* 0x0000001c1d06723e */ /* 0x000fe200000010ff */
[----:B------:R-:W-:Y:S01]  /*db20*/  ULDC.64 UR6, c[0x0][0xc00] ;  /* 0x0003000000067ab9 */ /* 0x000fe20000000a00 */
[----:B------:R-:W-:Y:S01]  /*db30*/  F2FP.BF16.F32.PACK_AB R7, R31, R30 ;  /* 0x0000001e1f07723e */ /* 0x000fe200000010ff */
[----:B---3--:R-:W3:Y:S01]  /*db40*/  LDL.LU R152, [R1+0x1c] ;  /* 0x00001c0001987983 */ /* 0x008ee20000300800 */
[----:B------:R-:W-:Y:S01]  /*db50*/  F2FP.BF16.F32.PACK_AB R8, R33, R32 ;  /* 0x000000202108723e */ /* 0x000fe200000010ff */
[----:B------:R-:W-:Y:S01]  /*db60*/  ULDC.64 UR4, c[0x0][0xc08] ;  /* 0x0003020000047ab9 */ /* 0x000fe20000000a00 */
[----:B------:R-:W-:Y:S01]  /*db70*/  F2FP.BF16.F32.PACK_AB R9, R35, R34 ;  /* 0x000000222309723e */ /* 0x000fe200000010ff */
[----:B------:R-:W2:Y:S01]  /*db80*/  LDL.LU R20, [R1+0x20] ;  /* 0x0000200001147983 */ /* 0x000ea20000300800 */
[----:B0-----:R-:W-:-:S02]  /*db90*/  MOV R14, R2 ;  /* 0x00000002000e7202 */ /* 0x001fc40000000f00 */
[----:B-1----:R-:W-:Y:S02]  /*dba0*/  MOV R15, R0 ;  /* 0x00000000000f7202 */ /* 0x002fe40000000f00 */
[----:B------:R-:W-:Y:S02]  /*dbb0*/  F2FP.BF16.F32.PACK_AB R10, R37, R36 ;  /* 0x00000024250a723e */ /* 0x000fe400000010ff */
[----:B------:R-:W-:Y:S01]  /*dbc0*/  F2FP.BF16.F32.PACK_AB R11, R39, R38 ;  /* 0x00000026270b723e */ /* 0x000fe200000010ff */
[----:B------:R-:W-:Y:S01]  /*dbd0*/  BAR.SYNC.DEFER_BLOCKING 0x1, 0x100 ;  /* 0x0044000000007b1d */ /* 0x000fe20000010000 */
[----:B----4-:R-:W-:-:S03]  /*dbe0*/  IMAD.WIDE R12, R3, 0x2, R14 ;  /* 0x00000002030c7825 */ /* 0x010fc600078e020e */
[----:B------:R-:W-:Y:S01]  /*dbf0*/  LOP3.LUT R0, R12, 0x380, RZ, 0xc0, !PT ;  /* 0x000003800c007812 */ /* 0x000fe200078ec0ff */
[----:B------:R-:W-:-:S03]  /*dc00*/  IMAD.MOV.U32 R5, RZ, RZ, R13 ;  /* 0x000000ffff057224 */ /* 0x000fc600078e000d */
[----:B------:R-:W-:-:S04]  /*dc10*/  SHF.R.U64 R0, R0, 0x3, RZ ;  /* 0x0000000300007819 */ /* 0x000fc800000012ff */
[----:B------:R-:W-:-:S04]  /*dc20*/  LOP3.LUT R4, R0, R12, RZ, 0x3c, !PT ;  /* 0x0000000c00047212 */ /* 0x000fc800078e3cff */
[----:B------:R-:W-:Y:S02]  /*dc30*/  MOV R0, R4 ;  /* 0x0000000400007202 */ /* 0x000fe40000000f00 */
[----:B------:R-:W-:Y:S02]  /*dc40*/  F2FP.BF16.F32.PACK_AB R4, R25, R24 ;  /* 0x000000181904723e */ /* 0x000fe400000010ff */
[----:B------:R-:W-:-:S05]  /*dc50*/  F2FP.BF16.F32.PACK_AB R5, R27, R26 ;  /* 0x0000001a1b05723e */ /* 0x000fca00000010ff */
[----:B------:R0:W-:Y:S02]  /*dc60*/  STSM.16.M88.4 [R0], R4 ;  /* 0x0000000400007844 */ /* 0x0001e40000000200 */
[----:B0-----:R-:W-:-:S04]  /*dc70*/  IADD3 R4, P0, R12, 0x20, RZ ;  /* 0x000000200c047810 */ /* 0x001fc80007f1e0ff */
[----:B------:R-:W-:Y:S01]  /*dc80*/  LOP3.LUT R0, R4, 0x380, RZ, 0xc0, !PT ;  /* 0x0000038004007812 */ /* 0x000fe200078ec0ff */
[----:B------:R-:W-:-:S03]  /*dc90*/  IMAD.X R5, RZ, RZ, R13, P0 ;  /* 0x000000ffff057224 */ /* 0x000fc600000e060d */
[----:B------:R-:W-:-:S04]  /*dca0*/  SHF.R.U64 R0, R0, 0x3, RZ ;  /* 0x0000000300007819 */ /* 0x000fc800000012ff */
[----:B------:R-:W-:-:S04]  /*dcb0*/  LOP3.LUT R4, R0, R4, RZ, 0x3c, !PT ;  /* 0x0000000400047212 */ /* 0x000fc800078e3cff */
[----:B------:R-:W-:-:S05]  /*dcc0*/  MOV R4, R4 ;  /* 0x0000000400047202 */ /* 0x000fca0000000f00 */
[----:B------:R0:W-:Y:S02]  /*dcd0*/  STSM.16.M88.4 [R4], R8 ;  /* 0x0000000804007844 */ /* 0x0001e40000000200 */
[----:B0-----:R-:W-:-:S04]  /*dce0*/  IADD3 R4, P0, R12, 0x40, RZ ;  /* 0x000000400c047810 */ /* 0x001fc80007f1e0ff */
[----:B------:R-:W-:Y:S01]  /*dcf0*/  LOP3.LUT R0, R4, 0x380, RZ, 0xc0, !PT ;  /* 0x0000038004007812 */ /* 0x000fe200078ec0ff */
[----:B------:R-:W-:-:S03]  /*dd00*/  IMAD.X R5, RZ, RZ, R13, P0 ;  /* 0x000000ffff057224 */ /* 0x000fc600000e060d */
[----:B------:R-:W-:-:S04]  /*dd10*/  SHF.R.U64 R0, R0, 0x3, RZ ;  /* 0x0000000300007819 */ /* 0x000fc800000012ff */
[----:B------:R-:W-:Y:S02]  /*dd20*/  LOP3.LUT R4, R0, R4, RZ, 0x3c, !PT ;  /* 0x0000000400047212 */ /* 0x000fe400078e3cff */
[----:B------:R-:W-:Y:S02]  /*dd30*/  F2FP.BF16.F32.PACK_AB R6, R45, R44 ;  /* 0x0000002c2d06723e */ /* 0x000fe400000010ff */
[----:B------:R-:W-:Y:S02]  /*dd40*/  MOV R0, R4 ;  /* 0x0000000400007202 */ /* 0x000fe40000000f00 */
[----:B------:R-:W-:Y:S02]  /*dd50*/  F2FP.BF16.F32.PACK_AB R4, R41, R40 ;  /* 0x000000282904723e */ /* 0x000fe400000010ff */
[----:B------:R-:W-:Y:S02]  /*dd60*/  F2FP.BF16.F32.PACK_AB R5, R43, R42 ;  /* 0x0000002a2b05723e */ /* 0x000fe400000010ff */
[----:B------:R-:W-:-:S05]  /*dd70*/  F2FP.BF16.F32.PACK_AB R7, R47, R46 ;  /* 0x0000002e2f07723e */ /* 0x000fca00000010ff */
        /* <DEDUP_REMOVED lines=131> */
[----:B------:R-:W-:-:S02]  /*e5b0*/  F2FP.BF16.F32.PACK_AB R7, R143, R142 ;  /* 0x0000008e8f07723e */ /* 0x000fc400000010ff */
[----:B------:R-:W-:-:S03]  /*e5c0*/  IADD3 R0, P0, R12, 0x6060, RZ ;  /* 0x000060600c007810 */ /* 0x000fc60007f1e0ff */
[----:B------:R0:W-:Y:S02]  /*e5d0*/  STSM.16.M88.4 [R3], R4 ;  /* 0x0000000403007844 */ /* 0x0001e40000000200 */
[----:B------:R-:W-:Y:S01]  /*e5e0*/  IMAD.X R13, RZ, RZ, R13, P0 ;  /* 0x000000ffff0d7224 */ /* 0x000fe200000e060d */
[----:B------:R-:W-:Y:S02]  /*e5f0*/  F2FP.BF16.F32.PACK_AB R8, R145, R144 ;  /* 0x000000909108723e */ /* 0x000fe400000010ff */
[----:B0-----:R-:W-:-:S04]  /*e600*/  LOP3.LUT R3, R0, 0x380, RZ, 0xc0, !PT ;  /* 0x0000038000037812 */ /* 0x001fc800078ec0ff */
[----:B------:R-:W-:-:S04]  /*e610*/  SHF.R.U64 R3, R3, 0x3, RZ ;  /* 0x0000000303037819 */ /* 0x000fc800000012ff */
[----:B------:R-:W-:Y:S02]  /*e620*/  LOP3.LUT R12, R3, R0, RZ, 0x3c, !PT ;  /* 0x00000000030c7212 */ /* 0x000fe400078e3cff */
[----:B---3--:R-:W-:Y:S02]  /*e630*/  IADD3 R6, P0, R152, UR6, RZ ;  /* 0x0000000698067c10 */ /* 0x008fe4000ff1e0ff */
[----:B------:R-:W-:Y:S02]  /*e640*/  MOV R12, R12 ;  /* 0x0000000c000c7202 */ /* 0x000fe40000000f00 */
[----:B------:R-:W-:Y:S02]  /*e650*/  F2FP.BF16.F32.PACK_AB R9, R147, R146 ;  /* 0x000000929309723e */ /* 0x000fe400000010ff */
[----:B------:R-:W-:Y:S02]  /*e660*/  F2FP.BF16.F32.PACK_AB R10, R149, R148 ;  /* 0x00000094950a723e */ /* 0x000fe400000010ff */
[----:B------:R-:W-:-:S02]  /*e670*/  F2FP.BF16.F32.PACK_AB R11, R151, R150 ;  /* 0x00000096970b723e */ /* 0x000fc400000010ff */
[----:B--2---:R-:W-:Y:S02]  /*e680*/  IADD3.X R7, R20, UR7, RZ, P0, !PT ;  /* 0x0000000714077c10 */ /* 0x004fe400087fe4ff */
[----:B------:R-:W-:Y:S01]  /*e690*/  ISETP.NE.U32.AND P0, PT, RZ, UR4, PT ;  /* 0x00000004ff007c0c */ /* 0x000fe2000bf05070 */
[----:B------:R0:W-:Y:S01]  /*e6a0*/  STSM.16.M88.4 [R12], R8 ;  /* 0x000000080c007844 */ /* 0x0001e20000000200 */
[----:B------:R-:W-:Y:S02]  /*e6b0*/  BAR.SYNC.DEFER_BLOCKING 0x1, 0x100 ;  /* 0x0044000000007b1d */ /* 0x000fe40000010000 */
[----:B------:R-:W-:Y:S02]  /*e6c0*/  ISETP.NE.AND.EX P0, PT, RZ, UR5, PT, P0 ;  /* 0x00000005ff007c0c */ /* 0x000fe4000bf05300 */
[----:B------:R-:W-:-:S04]  /*e6d0*/  ISETP.NE.U32.AND P1, PT, RZ, UR6, PT ;  /* 0x00000006ff007c0c */ /* 0x000fc8000bf25070 */
[----:B------:R-:W-:Y:S01]  /*e6e0*/  ISETP.NE.AND.EX P1, PT, RZ, UR7, PT, P1 ;  /* 0x00000007ff007c0c */ /* 0x000fe2000bf25310 */
[----:B------:R-:W-:-:S06]  /*e6f0*/  IMAD.MOV.U32 R4, RZ, RZ, RZ ;  /* 0x000000ffff047224 */ /* 0x000fcc00078e00ff */
[----:B0-----:R-:W-:Y:S01]  /*e700*/  @P0 IADD3 R8, P2, R152, UR4, RZ ;  /* 0x0000000498080c10 */ /* 0x001fe2000ff5e0ff */
[----:B------:R-:W-:Y:S02]  /*e710*/  ULDC UR4, c[0x0][0xa88] ;  /* 0x0002a20000047ab9 */ /* 0x000fe40000000800 */
[----:B------:R-:W-:Y:S01]  /*e720*/  IMAD.U32 R3, RZ, RZ, UR4 ;  /* 0x00000004ff037e24 */ /* 0x000fe2000f8e00ff */
[----:B------:R-:W-:Y:S02]  /*e730*/  @P0 IADD3.X R9, R20, UR5, RZ, P2, !PT ;  /* 0x0000000514090c10 */ /* 0x000fe400097fe4ff */
[----:B------:R0:W5:Y:S04]  /*e740*/  @P1 LDG.E R4, desc[UR42][R6.64] ;  /* 0x0000002a06041981 */ /* 0x000168000c1e1900 */
[----:B------:R0:W5:Y:S01]  /*e750*/  @P0 LDG.E R3, desc[UR42][R8.64] ;  /* 0x0000002a08030981 */ /* 0x000162000c1e1900 */
[----:B------:R-:W-:Y:S05]  /*e760*/  @P0 BRA `(.L_x_714) ;  /* 0x0000000000100947 */ /* 0x000fea0003800000 */
[----:B------:R-:W-:Y:S05]  /*e770*/  @!P1 BRA `(.L_x_714) ;  /* 0x00000000000c9947 */ /* 0x000fea0003800000 */
[----:B-----5:R-:W2:Y:S04]  /*e780*/  LDG.E R3, desc[UR42][R6.64] ;  /* 0x0000002a06037981 */ /* 0x020ea8000c1e1900 */
[----:B0-----:R-:W2:Y:S02]  /*e790*/  LDG.E R6, desc[UR42][R6.64+0x4] ;  /* 0x0000042a06067981 */ /* 0x001ea4000c1e1900 */
[----:B--2---:R-:W-:-:S07]  /*e7a0*/  IMAD.IADD R3, R6, 0x1, -R3 ;  /* 0x0000000106037824 */ /* 0x004fce00078e0a03 */
.L_x_714:
[----:B------:R-:W2:Y:S01]  /*e7b0*/  LDL R0, [R1+0x44] ;  /* 0x0000440001007983 */ /* 0x000ea20000100800 */
[----:B------:R-:W-:-:S03]  /*e7c0*/  ULDC UR4, c[0x0][0xad4] ;  /* 0x0002b50000047ab9 */ /* 0x000fc60000000800 */
[----:B------:R-:W3:Y:S04]  /*e7d0*/  LDL.LU R5, [R1+0x18] ;  /* 0x0000180001057983 */ /* 0x000ee80000300800 */
[----:B------:R1:W5:Y:S04]  /*e7e0*/  LDL R159, [R1+0x14] ;  /* 0x00001400019f7983 */ /* 0x0003680000100800 */
[----:B------:R1:W5:Y:S04]  /*e7f0*/  LDL R158, [R1+0x24] ;  /* 0x00002400019e7983 */ /* 0x0003680000100800 */
[----:B--2---:R-:W2:Y:S01]  /*e800*/  SHFL.IDX PT, R0, R0, RZ, 0x1f ;  /* 0x00001fff00007589 */ /* 0x004ea200000e0000 */
[----:B---3--:R-:W-:-:S02]  /*e810*/  ISETP.NE.AND P1, PT, R5, RZ, PT ;  /* 0x000000ff0500720c */ /* 0x008fc40003f25270 */
[----:B--2---:R-:W-:Y:S02]  /*e820*/  ISETP.NE.AND P0, PT, R0, RZ, PT ;  /* 0x000000ff0000720c */ /* 0x004fe40003f05270 */
[----:B------:R-:W-:Y:S02]  /*e830*/  SEL R0, R5, UR4, P1 ;  /* 0x0000000405007c07 */ /* 0x000fe40008800000 */
[----:B-----5:R-:W-:-:S09]  /*e840*/  SHF.R.S32.HI R5, RZ, 0x1f, R4 ;  /* 0x0000001fff057819 */ /* 0x020fd20000011404 */
[----:B-1----:R-:W-:Y:S05]  /*e850*/  @P0 BRA `(.L_x_715) ;  /* 0x0000000400040947 */ /* 0x002fea0003800000 */
[----:B------:R-:W2:Y:S01]  /*e860*/  LDL.LU R11, [R1+0x40] ;  /* 0x00004000010b7983 */ /* 0x000ea20000300800 */
[----:B------:R-:W-:Y:S01]  /*e870*/  IMAD.MOV.U32 R10, RZ, RZ, 0x9b8 ;  /* 0x000009b8ff0a7424 */ /* 0x000fe200078e00ff */
[----:B------:R-:W-:Y:S01]  /*e880*/  ISETP.GT.AND P1, PT, R0, 0x1, PT ;  /* 0x000000010000780c */ /* 0x000fe20003f24270 */
[----:B------:R-:W1:Y:S01]  /*e890*/  LDC R157, c[0x0][0xbe8] ;  /* 0x0002fa00ff9d7b82 */ /* 0x000e620000000800 */
[----:B------:R-:W3:Y:S04]  /*e8a0*/  LDL R20, [R1+0x50] ;  /* 0x0000500001147983 */ /* 0x000ee80000100800 */
[----:B------:R-:W4:Y:S01]  /*e8b0*/  LDL R152, [R1+0x38] ;  /* 0x0000380001987983 */ /* 0x000f220000100800 */
[----:B------:R-:W-:Y:S02]  /*e8c0*/  SEL R10, R10, 0x978, P1 ;  /* 0x000009780a0a7807 */ /* 0x000fe40000800000 */
[----:B------:R-:W-:Y:S01]  /*e8d0*/  ISETP.NE.U32.AND P0, PT, RZ, UR6, PT ;  /* 0x00000006ff007c0c */ /* 0x000fe2000bf05070 */
[----:B------:R-:W5:Y:S01]  /*e8e0*/  LDL R161, [R1+0x54] ;  /* 0x0000540001a17983 */ /* 0x000f620000100800 */
[----:B0-----:R-:W0:Y:S02]  /*e8f0*/  LDC.64 R6, c[0x0][R10+0x220] ;  /* 0x000088000a067b82 */ /* 0x001e240000000a00 */
[----:B------:R-:W-:Y:S01]  /*e900*/  ISETP.NE.AND.EX P0, PT, RZ, UR7, PT, P0 ;  /* 0x00000007ff007c0c */ /* 0x000fe2000bf05300 */
[----:B------:R-:W5:Y:S03]  /*e910*/  LDL R160, [R1+0x48] ;  /* 0x0000480001a07983 */ /* 0x000f660000100800 */
[----:B------:R-:W-:-:S02]  /*e920*/  SEL R12, R159, RZ, !P0 ;  /* 0x000000ff9f0c7207 */ /* 0x000fc40004000000 */
[----:B------:R-:W1:Y:S03]  /*e930*/  LDC.64 R8, c[0x0][R10+0x218] ;  /* 0x000086000a087b82 */ /* 0x000e660000000a00 */
[----:B0-----:R-:W-:Y:S01]  /*e940*/  IMAD R7, R7, R12, RZ ;  /* 0x0000000c07077224 */ /* 0x001fe200078e02ff */
[----:B--2---:R-:W-:-:S05]  /*e950*/  SEL R11, R11, RZ, !P0 ;  /* 0x000000ff0b0b7207 */ /* 0x004fca0004000000 */
[C---:B------:R-:W-:Y:S02]  /*e960*/  IMAD R11, R6.reuse, R11, R7 ;  /* 0x0000000b060b7224 */ /* 0x040fe400078e0207 */
[----:B------:R-:W-:-:S04]  /*e970*/  IMAD.WIDE.U32 R6, R6, R12, RZ ;  /* 0x0000000c06067225 */ /* 0x000fc800078e00ff */
[-C--:B-1----:R-:W-:Y:S02]  /*e980*/  IMAD R12, R9, R184.reuse, RZ ;  /* 0x000000b8090c7224 */ /* 0x082fe400078e02ff */
[----:B------:R-:W-:-:S04]  /*e990*/  IMAD.WIDE.U32 R8, R8, R184, RZ ;  /* 0x000000b808087225 */ /* 0x000fc800078e00ff */
[----:B------:R-:W-:Y:S01]  /*e9a0*/  IMAD.IADD R12, R9, 0x1, R12 ;  /* 0x00000001090c7824 */ /* 0x000fe200078e020c */
[----:B------:R-:W-:Y:S02]  /*e9b0*/  IADD3 R13, P2, P3, R6, R8, R4 ;  /* 0x00000008060d7210 */ /* 0x000fe40007b5e004 */
[----:B------:R-:W0:Y:S01]  /*e9c0*/  LDC.64 R8, c[0x0][R10+0x228] ;  /* 0x00008a000a087b82 */ /* 0x000e220000000a00 */
[----:B------:R-:W-:Y:S01]  /*e9d0*/  ISETP.NE.AND P0, PT, R157, 0x1, PT ;  /* 0x000000019d00780c */ /* 0x000fe20003f05270 */
[----:B------:R-:W-:-:S12]  /*e9e0*/  IMAD.IADD R11, R7, 0x1, R11 ;  /* 0x00000001070b7824 */ /* 0x000fd800078e020b */
[----:B------:R-:W1:Y:S08]  /*e9f0*/  @P0 LDC R7, c[0x0][0xbec] ;  /* 0x0002fb00ff070b82 */ /* 0x000e700000000800 */
[----:B------:R-:W2:Y:S01]  /*ea00*/  @P0 LDC R6, c[0x0][0xbf0] ;  /* 0x0002fc00ff060b82 */ /* 0x000ea20000000800 */
[----:B---3--:R-:W-:Y:S01]  /*ea10*/  IMAD R20, R158, 0x40, R20 ;  /* 0x000000409e147824 */ /* 0x008fe200078e0214 */
[----:B----4-:R-:W-:-:S02]  /*ea20*/  SEL R152, R152, RZ, P1 ;  /* 0x000000ff98987207 */ /* 0x010fc40000800000 */
[----:B------:R-:W-:Y:S01]  /*ea30*/  IADD3.X R11, R11, R12, R5, P2, P3 ;  /* 0x0000000c0b0b7210 */ /* 0x000fe200017e6405 */
[----:B------:R-:W-:Y:S02]  /*ea40*/  IMAD.MOV.U32 R12, RZ, RZ, R20 ;  /* 0x000000ffff0c7224 */ /* 0x000fe400078e0014 */
[----:B-1----:R-:W-:-:S05]  /*ea50*/  @P0 IMAD.HI.U32 R7, R20, R7, RZ ;  /* 0x0000000714070227 */ /* 0x002fca00078e00ff */
[----:B--2---:R-:W-:Y:S01]  /*ea60*/  @P0 SHF.R.U32.HI R12, RZ, R6, R7 ;  /* 0x00000006ff0c0219 */ /* 0x004fe20000011607 */
[----:B0-----:R-:W-:-:S04]  /*ea70*/  IMAD.WIDE.U32 R6, R8, R152, RZ ;  /* 0x0000009808067225 */ /* 0x001fc800078e00ff */
[----:B------:R-:W-:-:S04]  /*ea80*/  IMAD R8, R9, R152, RZ ;  /* 0x0000009809087224 */ /* 0x000fc800078e02ff */
[----:B------:R-:W-:Y:S02]  /*ea90*/  IMAD.IADD R7, R7, 0x1, R8 ;  /* 0x0000000107077824 */ /* 0x000fe400078e0208 */
[----:B------:R0:W1:Y:S01]  /*eaa0*/  LDC.64 R8, c[0x0][R10+0x210] ;  /* 0x000084000a087b82 */ /* 0x0000620000000a00 */
[----:B------:R-:W-:Y:S01]  /*eab0*/  IADD3 R6, P0, P2, R12, R13, R6 ;  /* 0x0000000d0c067210 */ /* 0x000fe20007a1e006 */
[--C-:B------:R-:W-:Y:S01]  /*eac0*/  IMAD.MOV R13, RZ, RZ, -R12.reuse ;  /* 0x000000ffff0d7224 */ /* 0x100fe200078e0a0c */
[----:B------:R-:W-:-:S03]  /*ead0*/  SHF.R.S32.HI R12, RZ, 0x1f, R12 ;  /* 0x0000001fff0c7819 */ /* 0x000fc6000001140c */
[----:B------:R-:W-:Y:S01]  /*eae0*/  IMAD R13, R157, R13, R20 ;  /* 0x0000000d9d0d7224 */ /* 0x000fe200078e0214 */
[----:B------:R-:W-:-:S04]  /*eaf0*/  IADD3.X R7, R12, R11, R7, P0, P2 ;  /* 0x0000000b0c077210 */ /* 0x000fc800007e4407 */
[----:B0-----:R-:W-:Y:S01]  /*eb00*/  SHF.R.S32.HI R10, RZ, 0x1f, R13 ;  /* 0x0000001fff0a7819 */ /* 0x001fe2000001140d */
[-C--:B-1----:R-:W-:Y:S02]  /*eb10*/  IMAD R9, R9, R13.reuse, RZ ;  /* 0x0000000d09097224 */ /* 0x082fe400078e02ff */
[----:B------:R-:W-:-:S04]  /*eb20*/  IMAD.WIDE.U32 R6, R8, R13, R6 ;  /* 0x0000000d08067225 */ /* 0x000fc800078e0006 */
[----:B------:R-:W-:Y:S02]  /*eb30*/  IMAD R10, R8, R10, R9 ;  /* 0x0000000a080a7224 */ /* 0x000fe400078e0209 */
[----:B------:R-:W0:Y:S08]  /*eb40*/  LDC.64 R8, c[0x0][0xba8] ;  /* 0x0002ea00ff087b82 */ /* 0x000e300000000a00 */
[----:B0-----:R-:W0:Y:S08]  /*eb50*/  @!P1 LDC R8, c[0x0][0xb50] ;  /* 0x0002d400ff089b82 */ /* 0x001e300000000800 */
[----:B------:R-:W1:Y:S01]  /*eb60*/  @!P1 LDC R9, c[0x0][0xb54] ;  /* 0x0002d500ff099b82 */ /* 0x000e620000000800 */
[----:B------:R-:W-:-:S02]  /*eb70*/  IMAD.IADD R10, R7, 0x1, R10 ;  /* 0x00000001070a7824 */ /* 0x000fc400078e020a */
[----:B------:R-:W-:Y:S01]  /*eb80*/  IMAD R11, R158, 0x40, R195 ;  /* 0x000000409e0b7824 */ /* 0x000fe200078e02c3 */
[----:B0-----:R-:W-:-:S04]  /*eb90*/  LEA R8, P0, R6, R8, 0x2 ;  /* 0x0000000806087211 */ /* 0x001fc800078010ff */
[----:B-1----:R-:W-:Y:S01]  /*eba0*/  LEA.HI.X R9, R6, R9, R10, 0x2, P0 ;  /* 0x0000000906097211 */ /* 0x002fe200000f140a */
[----:B-----5:R-:W-:Y:S02]  /*ebb0*/  IMAD.MOV R6, RZ, RZ, -R161 ;  /* 0x000000ffff067224 */ /* 0x020fe400078e0aa1 */
[----:B------:R-:W-:Y:S02]  /*ebc0*/  IMAD R10, R3, R157, RZ ;  /* 0x0000009d030a7224 */ /* 0x000fe400078e02ff */
[----:B------:R-:W-:Y:S01]  /*ebd0*/  SHFL.IDX PT, R7, R9, RZ, 0x1c1f ;  /* 0x001c1fff09077589 */ /* 0x000fe200000e0000 */
[----:B------:R-:W-:-:S03]  /*ebe0*/  ISETP.NE.AND P0, PT, R160, R6, PT ;  /* 0x00000006a000720c */ /* 0x000fc60003f05270 */
[----:B------:R-:W0:Y:S04]  /*ebf0*/  SHFL.IDX PT, R6, R8, RZ, 0x1c1f ;  /* 0x001c1fff08067589 */ /* 0x000e2800000e0000 */
[----:B------:R-:W-:Y:S04]  /*ec00*/  SHFL.IDX PT, R8, R8, 0x1, 0x1c1f ;  /* 0x003c1f0008087f89 */ /* 0x000fe800000e0000 */
[----:B------:R-:W1:Y:S01]  /*ec10*/  SHFL.IDX PT, R9, R9, 0x1, 0x1c1f ;  /* 0x003c1f0009097f89 */ /* 0x000e6200000e0000 */
[C---:B------:R-:W-:Y:S01]  /*ec20*/  ISETP.GE.OR P1, PT, R11.reuse, R10, P0 ;  /* 0x0000000a0b00720c */ /* 0x040fe20000726670 */
[----:B------:R-:W-:-:S05]  /*ec30*/  VIADD R11, R11, 0x8 ;  /* 0x000000080b0b7836 */ /* 0x000fca0000000000 */
[----:B------:R-:W-:-:S07]  /*ec40*/  ISETP.GE.OR P0, PT, R11, R10, P0 ;  /* 0x0000000a0b00720c */ /* 0x000fce0000706670 */
[----:B0-----:R2:W-:Y:S06]  /*ec50*/  @!P1 ST.E desc[UR42][R6.64], R156 ;  /* 0x0000009c06009985 */ /* 0x0015ec000c10192a */
[----:B-1----:R2:W-:Y:S02]  /*ec60*/  @!P0 ST.E desc[UR42][R8.64], R21 ;  /* 0x0000001508008985 */ /* 0x0025e4000c10192a */
.L_x_715:
[----:B------:R-:W-:Y:S02]  /*ec70*/  ISETP.GT.AND P1, PT, R0, 0x1, PT ;  /* 0x000000010000780c */ /* 0x000fe40003f24270 */
[----:B------:R-:W-:-:S04]  /*ec80*/  ISETP.NE.U32.AND P0, PT, RZ, UR6, PT ;  /* 0x00000006ff007c0c */ /* 0x000fc8000bf05070 */
[----:B------:R-:W-:-:S04]  /*ec90*/  ISETP.NE.AND.EX P0, PT, RZ, UR7, PT, P0 ;  /* 0x00000007ff007c0c */ /* 0x000fc8000bf05300 */
[----:B------:R-:W-:-:S03]  /*eca0*/  SEL R0, R159, RZ, !P0 ;  /* 0x000000ff9f007207 */ /* 0x000fc60004000000 */
[----:B------:R-:W-:Y:S06]  /*ecb0*/  @P1 BRA `(.L_x_716) ;  /* 0x0000001000601947 */ /* 0x000fec0003800000 */
[----:B------:R-:W1:Y:S01]  /*ecc0*/  S2R R20, SR_TID.X ;  /* 0x0000000000147919 */ /* 0x000e620000002100 */
[----:B------:R-:W3:Y:S01]  /*ecd0*/  LDC R80, c[0x0][0xbe8] ;  /* 0x0002fa00ff507b82 */ /* 0x000ee20000000800 */
[----:B------:R-:W-:Y:S01]  /*ece0*/  ULDC.64 UR4, c[0x0][0xaa0] ;  /* 0x0002a80000047ab9 */ /* 0x000fe20000000a00 */
[----:B-1----:R-:W-:-:S05]  /*ecf0*/  VIADD R20, R20, 0xffffff80 ;  /* 0xffffff8014147836 */ /* 0x002fca0000000000 */
[----:B0-2---:R-:W-:-:S04]  /*ed00*/  SHF.R.S32.HI R7, RZ, 0x1f, R20 ;  /* 0x0000001fff077819 */ /* 0x005fc80000011414 */
[----:B------:R-:W-:-:S04]  /*ed10*/  LEA.HI R7, R7, R20, RZ, 0x3 ;  /* 0x0000001407077211 */ /* 0x000fc800078f18ff */
[----:B------:R-:W-:-:S05]  /*ed20*/  SHF.R.S32.HI R6, RZ, 0x3, R7 ;  /* 0x00000003ff067819 */ /* 0x000fca0000011407 */
[----:B------:R-:W-:-:S04]  /*ed30*/  IMAD R9, R6, 0x40, R192 ;  /* 0x0000004006097824 */ /* 0x000fc800078e02c0 */
[----:B------:R-:W-:-:S03]  /*ed40*/  IMAD.WIDE R14, R9, 0x2, R14 ;  /* 0x00000002090e7825 */ /* 0x000fc600078e020e */
[C---:B------:R-:W-:Y:S01]  /*ed50*/  IADD3 R37, P0, R14.reuse, 0x5000, RZ ;  /* 0x000050000e257810 */ /* 0x040fe20007f1e0ff */
[----:B------:R-:W-:Y:S01]  /*ed60*/  IMAD R5, R5, UR4, RZ ;  /* 0x0000000405057c24 */ /* 0x000fe2000f8e02ff */
[----:B------:R-:W-:Y:S02]  /*ed70*/  LOP3.LUT R7, R7, 0xfffffff8, RZ, 0xc0, !PT ;  /* 0xfffffff807077812 */ /* 0x000fe400078ec0ff */
[----:B------:R-:W-:Y:S02]  /*ed80*/  LOP3.LUT R36, R37, 0x380, RZ, 0xc0, !PT ;  /* 0x0000038025247812 */ /* 0x000fe400078ec0ff */
[----:B------:R-:W-:Y:S02]  /*ed90*/  IADD3 R41, P1, R14, 0x6000, RZ ;  /* 0x000060000e297810 */ /* 0x000fe40007f3e0ff */
[----:B------:R-:W-:Y:S01]  /*eda0*/  SHF.R.U64 R36, R36, 0x3, RZ ;  /* 0x0000000324247819 */ /* 0x000fe200000012ff */
[----:B------:R-:W-:Y:S01]  /*edb0*/  IMAD R21, R4, UR5, R5 ;  /* 0x0000000504157c24 */ /* 0x000fe2000f8e0205 */
[----:B------:R-:W-:-:S02]  /*edc0*/  LOP3.LUT R40, R41, 0x380, RZ, 0xc0, !PT ;  /* 0x0000038029287812 */ /* 0x000fc400078ec0ff */
[----:B------:R-:W-:Y:S01]  /*edd0*/  LOP3.LUT R36, R36, R37, RZ, 0x3c, !PT ;  /* 0x0000002524247212 */ /* 0x000fe200078e3cff */
[----:B------:R-:W-:Y:S01]  /*ede0*/  IMAD.X R37, RZ, RZ, R15, P0 ;  /* 0x000000ffff257224 */ /* 0x000fe200000e060f */
[----:B------:R-:W-:Y:S01]  /*edf0*/  IADD3 R65, P0, R14, 0xc000, RZ ;  /* 0x0000c0000e417810 */ /* 0x000fe20007f1e0ff */
[----:B------:R-:W-:Y:S01]  /*ee00*/  IMAD.WIDE.U32 R4, R4, UR4, RZ ;  /* 0x0000000404047c25 */ /* 0x000fe2000f8e00ff */
[----:B------:R-:W-:Y:S01]  /*ee10*/  ULDC.64 UR4, c[0x0][0xae8] ;  /* 0x0002ba0000047ab9 */ /* 0x000fe20000000a00 */
[----:B------:R-:W-:Y:S02]  /*ee20*/  IADD3 R13, P3, R14, 0x1000, RZ ;  /* 0x000010000e0d7810 */ /* 0x000fe40007f7e0ff */
[----:B------:R-:W-:Y:S01]  /*ee30*/  LOP3.LUT R64, R65, 0x380, RZ, 0xc0, !PT ;  /* 0x0000038041407812 */ /* 0x000fe200078ec0ff */
[----:B------:R-:W-:Y:S01]  /*ee40*/  IMAD.IADD R5, R5, 0x1, R21 ;  /* 0x0000000105057824 */ /* 0x000fe200078e0215 */
[----:B------:R-:W-:Y:S01]  /*ee50*/  SHF.R.U64 R40, R40, 0x3, RZ ;  /* 0x0000000328287819 */ /* 0x000fe200000012ff */
[----:B------:R-:W-:Y:S01]  /*ee60*/  IMAD.IADD R7, R20, 0x1, -R7 ;  /* 0x0000000114077824 */ /* 0x000fe200078e0a07 */
[----:B------:R-:W-:Y:S01]  /*ee70*/  SHF.R.U64 R64, R64, 0x3, RZ ;  /* 0x0000000340407819 */ /* 0x000fe200000012ff */
[----:B------:R-:W-:Y:S01]  /*ee80*/  IMAD.WIDE.U32 R4, R184, UR4, R4 ;  /* 0x00000004b8047c25 */ /* 0x000fe2000f8e0004 */
[----:B------:R-:W-:Y:S01]  /*ee90*/  IADD3 R45, P2, R14, 0x7000, RZ ;  /* 0x000070000e2d7810 */ /* 0x000fe20007f5e0ff */
[----:B------:R-:W5:Y:S01]  /*eea0*/  LD.E.128 R36, desc[UR42][R36.64] ;  /* 0x0000002a24247980 */ /* 0x000f62000c101d00 */
[----:B------:R-:W-:Y:S01]  /*eeb0*/  LOP3.LUT R64, R64, R65, RZ, 0x3c, !PT ;  /* 0x0000004140407212 */ /* 0x000fe200078e3cff */
[----:B------:R-:W-:Y:S01]  /*eec0*/  IMAD.X R65, RZ, RZ, R15, P0 ;  /* 0x000000ffff417224 */ /* 0x000fe200000e060f */
[----:B---3--:R-:W-:-:S02]  /*eed0*/  ISETP.NE.AND P0, PT, R80, 0x1, PT ;  /* 0x000000015000780c */ /* 0x008fc40003f05270 */
[----:B------:R-:W-:Y:S01]  /*eee0*/  SHF.R.S32.HI R20, RZ, 0x1f, R0 ;  /* 0x0000001fff147819 */ /* 0x000fe20000011400 */
[----:B------:R-:W-:Y:S01]  /*eef0*/  IMAD R5, R184, UR5, R5 ;  /* 0x00000005b8057c24 */ /* 0x000fe2000f8e0205 */
[----:B------:R-:W-:Y:S01]  /*ef00*/  ULDC.64 UR4, c[0x0][0xaf0] ;  /* 0x0002bc0000047ab9 */ /* 0x000fe20000000a00 */
[----:B------:R-:W-:Y:S01]  /*ef10*/  LOP3.LUT R12, R13, 0x380, RZ, 0xc0, !PT ;  /* 0x000003800d0c7812 */ /* 0x000fe200078ec0ff */
[----:B------:R-:W-:Y:S01]  /*ef20*/  IMAD R7, R7, 0x20, R6 ;  /* 0x0000002007077824 */ /* 0x000fe200078e0206 */
[----:B------:R-:W-:Y:S01]  /*ef30*/  LOP3.LUT R40, R40, R41, RZ, 0x3c, !PT ;  /* 0x0000002928287212 */ /* 0x000fe200078e3cff */
[C---:B------:R-:W-:Y:S01]  /*ef40*/  VIADD R157, R192.reuse, 0x80 ;  /* 0x00000080c09d7836 */ /* 0x040fe20000000000 */
[----:B------:R-:W-:Y:S01]  /*ef50*/  LOP3.LUT R44, R45, 0x380, RZ, 0xc0, !PT ;  /* 0x000003802d2c7812 */ /* 0x000fe200078ec0ff */
[----:B------:R-:W-:Y:S01]  /*ef60*/  VIADD R156, R192, 0xc0 ;  /* 0x000000c0c09c7836 */ /* 0x000fe20000000000 */
[----:B------:R-:W-:Y:S01]  /*ef70*/  SHF.R.U64 R12, R12, 0x3, RZ ;  /* 0x000000030c0c7819 */ /* 0x000fe200000012ff */
[----:B------:R-:W-:Y:S01]  /*ef80*/  VIADD R152, R192, 0x100 ;  /* 0x00000100c0987836 */ /* 0x000fe20000000000 */
[----:B------:R-:W0:Y:S01]  /*ef90*/  @P0 LDC R81, c[0x0][0xbec] ;  /* 0x0002fb00ff510b82 */ /* 0x000e220000000800 */
[----:B------:R-:W-:Y:S01]  /*efa0*/  IMAD R21, R20, UR4, RZ ;  /* 0x0000000414157c24 */ /* 0x000fe2000f8e02ff */
[----:B------:R-:W-:Y:S01]  /*efb0*/  SHF.R.U64 R44, R44, 0x3, RZ ;  /* 0x000000032c2c7819 */ /* 0x000fe200000012ff */
[----:B------:R-:W-:Y:S01]  /*efc0*/  IMAD.X R41, RZ, RZ, R15, P1 ;  /* 0x000000ffff297224 */ /* 0x000fe200008e060f */
[----:B------:R-:W-:Y:S01]  /*efd0*/  IADD3 R69, P1, R14, 0xd000, RZ ;  /* 0x0000d0000e457810 */ /* 0x000fe20007f3e0ff */
[----:B------:R-:W-:Y:S01]  /*efe0*/  IMAD R3, R3, R80, RZ ;  /* 0x0000005003037224 */ /* 0x000fe200078e02ff */
[----:B------:R-:W-:Y:S01]  /*eff0*/  LOP3.LUT R12, R12, R13, RZ, 0x3c, !PT ;  /* 0x0000000d0c0c7212 */ /* 0x000fe200078e3cff */
[----:B------:R-:W-:Y:S01]  /*f000*/  VIADD R88, R192, 0x140 ;  /* 0x00000140c0587836 */ /* 0x000fe20000000000 */
[----:B------:R-:W1:Y:S01]  /*f010*/  @P0 LDC R83, c[0x0][0xbf0] ;  /* 0x0002fc00ff530b82 */ /* 0x000e620000000800 */
[----:B------:R-:W-:Y:S01]  /*f020*/  IMAD R82, R158, 0x40, R7 ;  /* 0x000000409e527824 */ /* 0x000fe200078e0207 */
[C---:B------:R-:W-:Y:S01]  /*f030*/  IADD3 R25, P4, R14.reuse, 0x2000, RZ ;  /* 0x000020000e197810 */ /* 0x040fe20007f9e0ff */
[----:B------:R-:W-:Y:S01]  /*f040*/  IMAD.X R13, RZ, RZ, R15, P3 ;  /* 0x000000ffff0d7224 */ /* 0x000fe200018e060f */
[C---:B------:R-:W-:Y:S01]  /*f050*/  IADD3 R29, P5, R14.reuse, 0x3000, RZ ;  /* 0x000030000e1d7810 */ /* 0x040fe20007fbe0ff */
[----:B------:R-:W5:Y:S01]  /*f060*/  LD.E.128 R64, desc[UR42][R64.64] ;  /* 0x0000002a40407980 */ /* 0x000f62000c101d00 */
[----:B------:R-:W-:-:S02]  /*f070*/  IADD3 R33, P6, R14, 0x4000, RZ ;  /* 0x000040000e217810 */ /* 0x000fc40007fde0ff */
[----:B------:R-:W2:Y:S01]  /*f080*/  LDC R20, c[0x0][0xac8] ;  /* 0x0002b200ff147b82 */ /* 0x000ea20000000800 */
[----:B------:R-:W-:Y:S01]  /*f090*/  LOP3.LUT R68, R69, 0x380, RZ, 0xc0, !PT ;  /* 0x0000038045447812 */ /* 0x000fe200078ec0ff */
[----:B------:R-:W-:Y:S01]  /*f0a0*/  IMAD R7, R0, UR5, R21 ;  /* 0x0000000500077c24 */ /* 0x000fe2000f8e0215 */
[----:B------:R-:W-:Y:S01]  /*f0b0*/  IADD3 R49, P3, R14, 0x8000, RZ ;  /* 0x000080000e317810 */ /* 0x000fe20007f7e0ff */
[----:B------:R-:W-:Y:S01]  /*f0c0*/  IMAD.WIDE.U32 R4, R0, UR4, R4 ;  /* 0x0000000400047c25 */ /* 0x000fe2000f8e0004 */
[----:B------:R-:W-:Y:S01]  /*f0d0*/  LOP3.LUT R44, R44, R45, RZ, 0x3c, !PT ;  /* 0x0000002d2c2c7212 */ /* 0x000fe200078e3cff */
[----:B------:R-:W-:Y:S01]  /*f0e0*/  ULDC.64 UR4, c[0x0][0xae0] ;  /* 0x0002b80000047ab9 */ /* 0x000fe20000000a00 */
[----:B------:R-:W-:Y:S01]  /*f0f0*/  LOP3.LUT R24, R25, 0x380, RZ, 0xc0, !PT ;  /* 0x0000038019187812 */ /* 0x000fe200078ec0ff */
[----:B0-----:R-:W-:Y:S01]  /*f100*/  @P0 IMAD.HI.U32 R0, R82, R81, RZ ;  /* 0x0000005152000227 */ /* 0x001fe200078e00ff */
[----:B------:R-:W-:Y:S01]  /*f110*/  LOP3.LUT R28, R29, 0x380, RZ, 0xc0, !PT ;  /* 0x000003801d1c7812 */ /* 0x000fe200078ec0ff */
[----:B------:R-:W5:Y:S01]  /*f120*/  LD.E.128 R40, desc[UR42][R40.64] ;  /* 0x0000002a28287980 */ /* 0x000f62000c101d00 */
[----:B------:R-:W-:Y:S01]  /*f130*/  LOP3.LUT R32, R33, 0x380, RZ, 0xc0, !PT ;  /* 0x0000038021207812 */ /* 0x000fe200078ec0ff */
[----:B------:R-:W-:Y:S01]  /*f140*/  IMAD.X R45, RZ, RZ, R15, P2 ;  /* 0x000000ffff2d7224 */ /* 0x000fe200010e060f */
[----:B------:R-:W-:Y:S01]  /*f150*/  IADD3 R73, P2, R14, 0xe000, RZ ;  /* 0x0000e0000e497810 */ /* 0x000fe20007f5e0ff */
[----:B------:R-:W-:Y:S01]  /*f160*/  IMAD R21, R158, 0x40, R6 ;  /* 0x000000409e157824 */ /* 0x000fe200078e0206 */
[----:B------:R-:W-:Y:S01]  /*f170*/  SHF.R.U64 R68, R68, 0x3, RZ ;  /* 0x0000000344447819 */ /* 0x000fe200000012ff */
[----:B------:R-:W-:Y:S01]  /*f180*/  VIADD R158, R192, 0x40 ;  /* 0x00000040c09e7836 */ /* 0x000fe20000000000 */
[----:B------:R-:W-:Y:S01]  /*f190*/  LOP3.LUT R48, R49, 0x380, RZ, 0xc0, !PT ;  /* 0x0000038031307812 */ /* 0x000fe200078ec0ff */
[----:B------:R-:W-:Y:S01]  /*f1a0*/  IMAD.MOV.U32 R81, RZ, RZ, R82 ;  /* 0x000000ffff517224 */ /* 0x000fe200078e0052 */
[----:B-1----:R-:W-:Y:S01]  /*f1b0*/  @P0 SHF.R.U32.HI R81, RZ, R83, R0 ;  /* 0x00000053ff510219 */ /* 0x002fe20000011600 */
[----:B------:R-:W-:Y:S01]  /*f1c0*/  IMAD.IADD R5, R5, 0x1, R7 ;  /* 0x0000000105057824 */ /* 0x000fe200078e0207 */
[----:B------:R-:W-:Y:S01]  /*f1d0*/  SHF.R.U64 R24, R24, 0x3, RZ ;  /* 0x0000000318187819 */ /* 0x000fe200000012ff */
[----:B------:R-:W5:Y:S01]  /*f1e0*/  LD.E.128 R44, desc[UR42][R44.64] ;  /* 0x0000002a2c2c7980 */ /* 0x000f62000c101d00 */
[----:B------:R-:W-:-:S02]  /*f1f0*/  SHF.R.U64 R28, R28, 0x3, RZ ;  /* 0x000000031c1c7819 */ /* 0x000fc400000012ff */
[----:B------:R-:W-:Y:S02]  /*f200*/  SHF.R.U64 R32, R32, 0x3, RZ ;  /* 0x0000000320207819 */ /* 0x000fe400000012ff */
[----:B------:R-:W-:Y:S02]  /*f210*/  LOP3.LUT R72, R73, 0x380, RZ, 0xc0, !PT ;  /* 0x0000038049487812 */ /* 0x000fe400078ec0ff */
[----:B------:R-:W-:Y:S01]  /*f220*/  LOP3.LUT R68, R68, R69, RZ, 0x3c, !PT ;  /* 0x0000004544447212 */ /* 0x000fe200078e3cff */
[----:B------:R-:W-:Y:S01]  /*f230*/  IMAD.X R69, RZ, RZ, R15, P1 ;  /* 0x000000ffff457224 */ /* 0x000fe200008e060f */
[----:B------:R-:W-:Y:S02]  /*f240*/  SHF.R.U64 R48, R48, 0x3, RZ ;  /* 0x0000000330307819 */ /* 0x000fe400000012ff */
[----:B--2---:R-:W-:Y:S02]  /*f250*/  ISETP.GE.AND P1, PT, R158, R20, PT ;  /* 0x000000149e00720c */ /* 0x004fe40003f26270 */
[----:B------:R-:W-:-:S02]  /*f260*/  SHF.R.S32.HI R0, RZ, 0x1f, R81 ;  /* 0x0000001fff007819 */ /* 0x000fc40000011451 */
[----:B------:R-:W-:Y:S01]  /*f270*/  ISETP.GE.AND P0, PT, R157, R20, PT ;  /* 0x000000149d00720c */ /* 0x000fe20003f06270 */
[----:B------:R-:W-:Y:S01]  /*f280*/  IMAD.MOV R7, RZ, RZ, -R81 ;  /* 0x000000ffff077224 */ /* 0x000fe200078e0a51 */
[----:B------:R-:W-:Y:S01]  /*f290*/  LOP3.LUT R24, R24, R25, RZ, 0x3c, !PT ;  /* 0x0000001918187212 */ /* 0x000fe200078e3cff */
[--C-:B------:R-:W-:Y:S01]  /*f2a0*/  IMAD.X R25, RZ, RZ, R15.reuse, P4 ;  /* 0x000000ffff197224 */ /* 0x100fe200020e060f */
[----:B------:R-:W-:Y:S01]  /*f2b0*/  LOP3.LUT R28, R28, R29, RZ, 0x3c, !PT ;  /* 0x0000001d1c1c7212 */ /* 0x000fe200078e3cff */
[--C-:B------:R-:W-:Y:S01]  /*f2c0*/  IMAD.X R29, RZ, RZ, R15.reuse, P5 ;  /* 0x000000ffff1d7224 */ /* 0x100fe200028e060f */
[----:B------:R-:W-:Y:S01]  /*f2d0*/  LOP3.LUT R32, R32, R33, RZ, 0x3c, !PT ;  /* 0x0000002120207212 */ /* 0x000fe200078e3cff */
[----:B------:R-:W-:Y:S01]  /*f2e0*/  IMAD.X R33, RZ, RZ, R15, P6 ;  /* 0x000000ffff217224 */ /* 0x000fe200030e060f */
[----:B------:R-:W-:Y:S01]  /*f2f0*/  SHF.R.U64 R72, R72, 0x3, RZ ;  /* 0x0000000348487819 */ /* 0x000fe200000012ff */
[----:B------:R-:W-:Y:S01]  /*f300*/  IMAD.WIDE.U32 R4, R81, UR4, R4 ;  /* 0x0000000451047c25 */ /* 0x000fe2000f8e0004 */
[----:B------:R-:W-:Y:S01]  /*f310*/  LOP3.LUT R48, R48, R49, RZ, 0x3c, !PT ;  /* 0x0000003130307212 */ /* 0x000fe200078e3cff */
[----:B------:R-:W5:Y:S01]  /*f320*/  LD.E.128 R24, desc[UR42][R24.64] ;  /* 0x0000002a18187980 */ /* 0x000f62000c101d00 */
[C---:B------:R-:W-:Y:S01]  /*f330*/  IADD3 R53, P4, R14.reuse, 0x9000, RZ ;  /* 0x000090000e357810 */ /* 0x040fe20007f9e0ff */
[----:B------:R-:W-:Y:S01]  /*f340*/  IMAD.X R49, RZ, RZ, R15, P3 ;  /* 0x000000ffff317224 */ /* 0x000fe200018e060f */
[C---:B------:R-:W-:Y:S01]  /*f350*/  IADD3 R57, P5, R14.reuse, 0xa000, RZ ;  /* 0x0000a0000e397810 */ /* 0x040fe20007fbe0ff */
[----:B------:R-:W5:Y:S01]  /*f360*/  LD.E.128 R68, desc[UR42][R68.64] ;  /* 0x0000002a44447980 */ /* 0x000f62000c101d00 */
[----:B------:R-:W-:-:S02]  /*f370*/  IADD3 R61, P6, R14, 0xb000, RZ ;  /* 0x0000b0000e3d7810 */ /* 0x000fc40007fde0ff */
[----:B------:R-:W-:Y:S01]  /*f380*/  SEL R6, RZ, 0xffffffff, P1 ;  /* 0xffffffffff067807 */ /* 0x000fe20000800000 */
[----:B------:R-:W-:Y:S01]  /*f390*/  IMAD R0, R0, UR4, RZ ;  /* 0x0000000400007c24 */ /* 0x000fe2000f8e02ff */
[C---:B------:R-:W-:Y:S02]  /*f3a0*/  IADD3 R11, P3, R14.reuse, 0xf000, RZ ;  /* 0x0000f0000e0b7810 */ /* 0x040fe40007f7e0ff */
[----:B------:R-:W-:Y:S01]  /*f3b0*/  LOP3.LUT R9, R14, 0x380, RZ, 0xc0, !PT ;  /* 0x000003800e097812 */ /* 0x000fe200078ec0ff */
[----:B------:R-:W-:Y:S01]  /*f3c0*/  IMAD R7, R80, R7, R82 ;  /* 0x0000000750077224 */ /* 0x000fe200078e0252 */
[----:B------:R-:W-:Y:S01]  /*f3d0*/  LOP3.LUT R72, R72, R73, RZ, 0x3c, !PT ;  /* 0x0000004948487212 */ /* 0x000fe200078e3cff */
[--C-:B------:R-:W-:Y:S01]  /*f3e0*/  IMAD.X R73, RZ, RZ, R15.reuse, P2 ;  /* 0x000000ffff497224 */ /* 0x100fe200010e060f */
[----:B------:R-:W-:Y:S01]  /*f3f0*/  LOP3.LUT R52, R53, 0x380, RZ, 0xc0, !PT ;  /* 0x0000038035347812 */ /* 0x000fe200078ec0ff */
[----:B------:R-:W-:Y:S01]  /*f400*/  IMAD.SHL.U32 R83, R6, 0x2, RZ ;  /* 0x0000000206537824 */ /* 0x000fe200078e00ff */
[----:B------:R-:W-:Y:S01]  /*f410*/  LOP3.LUT R56, R57, 0x380, RZ, 0xc0, !PT ;  /* 0x0000038039387812 */ /* 0x000fe200078ec0ff */
[----:B------:R-:W5:Y:S01]  /*f420*/  LD.E.128 R28, desc[UR42][R28.64] ;  /* 0x0000002a1c1c7980 */ /* 0x000f62000c101d00 */
[----:B------:R-:W-:Y:S01]  /*f430*/  LOP3.LUT R60, R61, 0x380, RZ, 0xc0, !PT ;  /* 0x000003803d3c7812 */ /* 0x000fe200078ec0ff */
[----:B------:R-:W-:Y:S01]  /*f440*/  IMAD R81, R81, UR5, R0 ;  /* 0x0000000551517c24 */ /* 0x000fe2000f8e0200 */
[----:B------:R-:W-:Y:S01]  /*f450*/  ISETP.GE.AND P2, PT, R192, R20, PT ;  /* 0x00000014c000720c */ /* 0x000fe20003f46270 */
[----:B------:R-:W-:Y:S01]  /*f460*/  IMAD.X R77, RZ, RZ, R15, P3 ;  /* 0x000000ffff4d7224 */ /* 0x000fe200018e060f */
[----:B------:R-:W-:Y:S01]  /*f470*/  LOP3.LUT R10, R11, 0x380, RZ, 0xc0, !PT ;  /* 0x000003800b0a7812 */ /* 0x000fe200078ec0ff */
[----:B------:R-:W-:Y:S01]  /*f480*/  ULDC.64 UR4, c[0x0][0xad8] ;  /* 0x0002b60000047ab9 */ /* 0x000fe20000000a00 */
[----:B------:R-:W-:Y:S01]  /*f490*/  SEL R6, RZ, 0xffffffff, P0 ;  /* 0xffffffffff067807 */ /* 0x000fe20000000000 */
[----:B------:R-:W5:Y:S01]  /*f4a0*/  LD.E.128 R32, desc[UR42][R32.64] ;  /* 0x0000002a20207980 */ /* 0x000f62000c101d00 */
[----:B------:R-:W-:-:S02]  /*f4b0*/  SHF.R.U64 R52, R52, 0x3, RZ ;  /* 0x0000000334347819 */ /* 0x000fc400000012ff */
[----:B------:R-:W-:Y:S01]  /*f4c0*/  SHF.R.U64 R56, R56, 0x3, RZ ;  /* 0x0000000338387819 */ /* 0x000fe200000012ff */
[----:B------:R-:W5:Y:S01]  /*f4d0*/  LD.E.128 R48, desc[UR42][R48.64] ;  /* 0x0000002a30307980 */ /* 0x000f62000c101d00 */
[----:B------:R-:W-:Y:S02]  /*f4e0*/  SHF.R.U64 R60, R60, 0x3, RZ ;  /* 0x000000033c3c7819 */ /* 0x000fe400000012ff */
[----:B------:R-:W-:Y:S01]  /*f4f0*/  SHF.R.U64 R9, R9, 0x3, RZ ;  /* 0x0000000309097819 */ /* 0x000fe200000012ff */
[----:B------:R-:W5:Y:S01]  /*f500*/  LD.E.128 R72, desc[UR42][R72.64] ;  /* 0x0000002a48487980 */ /* 0x000f62000c101d00 */
[----:B------:R-:W-:Y:S02]  /*f510*/  SEL R0, RZ, 0x1, P2 ;  /* 0x00000001ff007807 */ /* 0x000fe40001000000 */
[----:B------:R-:W-:Y:S01]  /*f520*/  ISETP.GE.AND P0, PT, R156, R20, PT ;  /* 0x000000149c00720c */ /* 0x000fe20003f06270 */
[----:B------:R-:W-:Y:S01]  /*f530*/  IMAD.IADD R5, R5, 0x1, R81 ;  /* 0x0000000105057824 */ /* 0x000fe200078e0251 */
[----:B------:R-:W-:Y:S01]  /*f540*/  SHF.R.U64 R10, R10, 0x3, RZ ;  /* 0x000000030a0a7819 */ /* 0x000fe200000012ff */
        /* <DEDUP_REMOVED lines=9> */
[----:B------:R-:W-:Y:S01]  /*f5e0*/  LOP3.LUT R0, R83, 0x2, R0, 0xe2, !PT ;  /* 0x0000000253007812 */ /* 0x000fe200078ee200 */
[----:B------:R-:W5:Y:S01]  /*f5f0*/  LD.E.128 R12, desc[UR42][R12.64] ;  /* 0x0000002a0c0c7980 */ /* 0x000f62000c101d00 */
[----:B------:R-:W-:-:S02]  /*f600*/  SEL R6, RZ, 0xffffffff, P0 ;  /* 0xffffffffff067807 */ /* 0x000fc40000000000 */
[----:B------:R-:W-:Y:S01]  /*f610*/  LOP3.LUT R76, R10, R11, RZ, 0x3c, !PT ;  /* 0x0000000b0a4c7212 */ /* 0x000fe200078e3cff */
[----:B------:R-:W5:Y:S01]  /*f620*/  LD.E.128 R52, desc[UR42][R52.64] ;  /* 0x0000002a34347980 */ /* 0x000f62000c101d00 */
[-C--:B------:R-:W-:Y:S02]  /*f630*/  ISETP.GE.AND P0, PT, R152, R20.reuse, PT ;  /* 0x000000149800720c */ /* 0x080fe40003f06270 */
[----:B------:R-:W-:Y:S01]  /*f640*/  SHF.R.S32.HI R80, RZ, 0x1f, R7 ;  /* 0x0000001fff507819 */ /* 0x000fe20000011407 */
[----:B------:R-:W5:Y:S01]  /*f650*/  LD.E.128 R8, desc[UR42][R8.64] ;  /* 0x0000002a08087980 */ /* 0x000f62000c101d00 */
[----:B------:R-:W-:Y:S01]  /*f660*/  LOP3.LUT R0, R81, 0x4, R0, 0xe2, !PT ;  /* 0x0000000451007812 */ /* 0x000fe200078ee200 */
[----:B------:R-:W-:Y:S01]  /*f670*/  IMAD.SHL.U32 R81, R6, 0x8, RZ ;  /* 0x0000000806517824 */ /* 0x000fe200078e00ff */
[----:B------:R-:W-:Y:S01]  /*f680*/  SEL R6, RZ, 0xffffffff, P0 ;  /* 0xffffffffff067807 */ /* 0x000fe20000000000 */
[----:B------:R-:W5:Y:S01]  /*f690*/  LD.E.128 R56, desc[UR42][R56.64] ;  /* 0x0000002a38387980 */ /* 0x000f62000c101d00 */
[----:B------:R-:W-:Y:S01]  /*f6a0*/  IMAD R80, R80, UR4, RZ ;  /* 0x0000000450507c24 */ /* 0x000fe2000f8e02ff */
[----:B------:R-:W-:-:S02]  /*f6b0*/  ISETP.GE.AND P0, PT, R88, R20, PT ;  /* 0x000000145800720c */ /* 0x000fc40003f06270 */
[----:B------:R-:W5:Y:S04]  /*f6c0*/  LD.E.128 R60, desc[UR42][R60.64] ;  /* 0x0000002a3c3c7980 */ /* 0x000f68000c101d00 */
[----:B------:R-:W5:Y:S01]  /*f6d0*/  LD.E.128 R76, desc[UR42][R76.64] ;  /* 0x0000002a4c4c7980 */ /* 0x000f62000c101d00 */
[----:B------:R-:W-:Y:S01]  /*f6e0*/  LOP3.LUT R0, R81, 0x8, R0, 0xe2, !PT ;  /* 0x0000000851007812 */ /* 0x000fe200078ee200 */
[----:B------:R-:W-:Y:S01]  /*f6f0*/  @!PT LDS RZ, [RZ] ;  /* 0x00000000fffff984 */ /* 0x000fe20000000800 */
[----:B------:R-:W-:Y:S01]  /*f700*/  @!PT LDS RZ, [RZ] ;  /* 0x00000000fffff984 */ /* 0x000fe20000000800 */
[----:B------:R-:W-:Y:S01]  /*f710*/  @!PT LDS RZ, [RZ] ;  /* 0x00000000fffff984 */ /* 0x000fe20000000800 */
[----:B------:R-:W-:Y:S01]  /*f720*/  @!PT LDS RZ, [RZ] ;  /* 0x00000000fffff984 */ /* 0x000fe20000000800 */
[----:B------:R0:W-:Y:S06]  /*f730*/  MEMBAR.ALL.CTA ;  /* 0x0000000000007992 */ /* 0x0001ec0000008000 */
[----:B0-----:R-:W0:Y:S01]  /*f740*/  FENCE.VIEW.ASYNC.S ;  /* 0x00000000000073c6 */ /* 0x001e220000000000 */
[----:B------:R-:W-:Y:S01]  /*f750*/  IMAD.SHL.U32 R83, R6, 0x10, RZ ;  /* 0x0000001006537824 */ /* 0x000fe200078e00ff */
[----:B------:R-:W-:Y:S01]  /*f760*/  SEL R6, RZ, 0xffffffff, P0 ;  /* 0xffffffffff067807 */ /* 0x000fe20000000000 */
[----:B------:R-:W-:-:S02]  /*f770*/  IMAD R81, R7, UR5, R80 ;  /* 0x0000000507517c24 */ /* 0x000fc4000f8e0250 */
[----:B------:R-:W-:Y:S01]  /*f780*/  IMAD.WIDE.U32 R4, R7, UR4, R4 ;  /* 0x0000000407047c25 */ /* 0x000fe2000f8e0004 */
[----:B------:R-:W-:Y:S01]  /*f790*/  ULDC.64 UR4, c[0x0][0xa80] ;  /* 0x0002a00000047ab9 */ /* 0x000fe20000000a00 */
[----:B------:R-:W-:Y:S02]  /*f7a0*/  LOP3.LUT R0, R83, 0x10, R0, 0xe2, !PT ;  /* 0x0000001053007812 */ /* 0x000fe400078ee200 */
[----:B------:R-:W-:Y:S02]  /*f7b0*/  VIADD R86, R192, 0x180 ;  /* 0x00000180c0567836 */ /* 0x000fe40000000000 */
[----:B------:R-:W-:Y:S01]  /*f7c0*/  IMAD.IADD R7, R5, 0x1, R81 ;  /* 0x0000000105077824 */ /* 0x000fe200078e0251 */
[----:B------:R-:W-:Y:S01]  /*f7d0*/  LEA R81, P1, R4, UR4, 0x1 ;  /* 0x0000000404517c11 */ /* 0x000fe2000f8208ff */
[----:B------:R-:W-:Y:S01]  /*f7e0*/  IMAD.SHL.U32 R83, R6, 0x20, RZ ;  /* 0x0000002006537824 */ /* 0x000fe200078e00ff */
[----:B------:R-:W-:Y:S01]  /*f7f0*/  ISETP.GE.AND P0, PT, R86, R20, PT ;  /* 0x000000145600720c */ /* 0x000fe20003f06270 */
[----:B------:R-:W-:Y:S01]  /*f800*/  VIADD R84, R192, 0x1c0 ;  /* 0x000001c0c0547836 */ /* 0x000fe20000000000 */
[----:B------:R-:W-:-:S02]  /*f810*/  LEA.HI.X R82, R4, UR5, R7, 0x1, P1 ;  /* 0x0000000504527c11 */ /* 0x000fc400088f0c07 */
[----:B------:R-:W-:Y:S01]  /*f820*/  LOP3.LUT R80, R83, 0x20, R0, 0xe2, !PT ;  /* 0x0000002053507812 */ /* 0x000fe200078ee200 */
[----:B------:R-:W-:Y:S01]  /*f830*/  VIADD R0, R2, 0x28c20 ;  /* 0x00028c2002007836 */ /* 0x000fe20000000000 */
[----:B------:R-:W-:Y:S02]  /*f840*/  ISETP.GE.AND P1, PT, R21, R3, PT ;  /* 0x000000031500720c */ /* 0x000fe40003f26270 */
[----:B------:R-:W-:Y:S02]  /*f850*/  SEL R5, RZ, 0x40, P0 ;  /* 0x00000040ff057807 */ /* 0x000fe40000000000 */
[----:B------:R-:W-:Y:S02]  /*f860*/  ISETP.GE.AND P0, PT, R84, R20, PT ;  /* 0x000000145400720c */ /* 0x000fe40003f06270 */
[----:B------:R-:W-:Y:S02]  /*f870*/  LOP3.LUT R80, R80, R5, RZ, 0xfc, !PT ;  /* 0x0000000550507212 */ /* 0x000fe400078efcff */
[----:B------:R-:W-:-:S02]  /*f880*/  PRMT R0, RZ, 0x654, R0 ;  /* 0x00000654ff007816 */ /* 0x000fc40000000000 */
[----:B------:R-:W-:Y:S01]  /*f890*/  SEL R5, RZ, 0x80, P0 ;  /* 0x00000080ff057807 */ /* 0x000fe20000000000 */
[C---:B------:R-:W-:Y:S01]  /*f8a0*/  VIADD R85, R192.reuse, 0x1c0 ;  /* 0x000001c0c0557836 */ /* 0x040fe20000000000 */
[----:B0-----:R0:W-:Y:S01]  /*f8b0*/  SYNCS.ARRIVE.TRANS64.RED.A1T0 RZ, [R0+URZ], RZ ;  /* 0x000000ff00ff79a7 */ /* 0x0011e2000810043f */
[C---:B------:R-:W-:Y:S02]  /*f8c0*/  VIADD R87, R192.reuse, 0x180 ;  /* 0x00000180c0577836 */ /* 0x040fe40000000000 */
[C---:B------:R-:W-:Y:S02]  /*f8d0*/  VIADD R89, R192.reuse, 0x140 ;  /* 0x00000140c0597836 */ /* 0x040fe40000000000 */
[C---:B------:R-:W-:Y:S02]  /*f8e0*/  VIADD R90, R192.reuse, 0x100 ;  /* 0x00000100c05a7836 */ /* 0x040fe40000000000 */
[----:B------:R-:W-:Y:S01]  /*f8f0*/  VIADD R91, R192, 0xc0 ;  /* 0x000000c0c05b7836 */ /* 0x000fe20000000000 */
[----:B0-----:R-:W-:Y:S01]  /*f900*/  LOP3.LUT R0, R80, R5, RZ, 0xfc, !PT ;  /* 0x0000000550007212 */ /* 0x001fe200078efcff */
[----:B------:R-:W-:-:S02]  /*f910*/  VIADD R92, R192, 0x80 ;  /* 0x00000080c05c7836 */ /* 0x000fc40000000000 */
[----:B------:R-:W-:Y:S01]  /*f920*/  VIADD R93, R192, 0x40 ;  /* 0x00000040c05d7836 */ /* 0x000fe20000000000 */
[----:B------:R0:W1:Y:S01]  /*f930*/  SHFL.IDX PT, R4, R81, RZ, 0x181f ;  /* 0x00181fff51047589 */ /* 0x00006200000e0000 */
[----:B------:R-:W-:Y:S03]  /*f940*/  BSSY B1, `(.L_x_717) ;  /* 0x0000029000017945 */ /* 0x000fe60003800000 */
[----:B------:R0:W2:Y:S01]  /*f950*/  SHFL.IDX PT, R5, R82, RZ, 0x181f ;  /* 0x00181fff52057589 */ /* 0x0000a200000e0000 */
[----:B------:R-:W-:Y:S02]  /*f960*/  SHF.R.S32.HI R85, RZ, 0x1f, R85 ;  /* 0x0000001fff557819 */ /* 0x000fe40000011455 */
[----:B------:R-:W-:Y:S02]  /*f970*/  SHF.R.S32.HI R87, RZ, 0x1f, R87 ;  /* 0x0000001fff577819 */ /* 0x000fe40000011457 */
[----:B------:R-:W-:-:S02]  /*f980*/  SHF.R.S32.HI R89, RZ, 0x1f, R89 ;  /* 0x0000001fff597819 */ /* 0x000fc40000011459 */
[----:B------:R-:W-:Y:S02]  /*f990*/  SHF.R.S32.HI R90, RZ, 0x1f, R90 ;  /* 0x0000001fff5a7819 */ /* 0x000fe4000001145a */
[----:B------:R-:W-:Y:S02]  /*f9a0*/  SHF.R.S32.HI R91, RZ, 0x1f, R91 ;  /* 0x0000001fff5b7819 */ /* 0x000fe4000001145b */
[----:B------:R-:W-:Y:S02]  /*f9b0*/  SHF.R.S32.HI R92, RZ, 0x1f, R92 ;  /* 0x0000001fff5c7819 */ /* 0x000fe4000001145c */
[----:B------:R-:W-:Y:S01]  /*f9c0*/  SHF.R.S32.HI R93, RZ, 0x1f, R93 ;  /* 0x0000001fff5d7819 */ /* 0x000fe2000001145d */
[----:B0-----:R-:W-:Y:S06]  /*f9d0*/  @P1 BRA `(.L_x_718) ;  /* 0x00000000007c1947 */ /* 0x001fec0003800000 */
[-C--:B------:R-:W-:Y:S02]  /*f9e0*/  ISETP.GE.AND P0, PT, R192, R20.reuse, PT ;  /* 0x00000014c000720c */ /* 0x080fe40003f06270 */
[-C--:B------:R-:W-:Y:S02]  /*f9f0*/  ISETP.GE.AND P1, PT, R158, R20.reuse, PT ;  /* 0x000000149e00720c */ /* 0x080fe40003f26270 */
[-C--:B------:R-:W-:Y:S02]  /*fa00*/  ISETP.GE.AND P5, PT, R157, R20.reuse, PT ;  /* 0x000000149d00720c */ /* 0x080fe40003fa6270 */
[-C--:B------:R-:W-:Y:S02]  /*fa10*/  ISETP.GE.AND P3, PT, R156, R20.reuse, PT ;  /* 0x000000149c00720c */ /* 0x080fe40003f66270 */
[----:B------:R-:W-:-:S05]  /*fa20*/  ISETP.GE.AND P2, PT, R152, R20, PT ;  /* 0x000000149800720c */ /* 0x000fca0003f46270 */
[----:B-12---:R-:W-:-:S05]  /*fa30*/  @!P0 IMAD.WIDE R6, R192, 0x2, R4 ;  /* 0x00000002c0068825 */ /* 0x006fca00078e0204 */
[----:B-----5:R0:W-:Y:S02]  /*fa40*/  @!P0 ST.E.128 desc[UR42][R6.64], R8 ;  /* 0x0000000806008985 */ /* 0x0201e4000c101d2a */
[-C--:B0-----:R-:W-:Y:S02]  /*fa50*/  @!P1 LEA R6, P0, R158, R4.reuse, 0x1 ;  /* 0x000000049e069211 */ /* 0x081fe400078008ff */
[----:B------:R-:W-:Y:S02]  /*fa60*/  @!P3 LEA R8, P6, R156, R4, 0x1 ;  /* 0x000000049c08b211 */ /* 0x000fe400078c08ff */
[-C--:B------:R-:W-:Y:S02]  /*fa70*/  @!P1 LEA.HI.X R7, R158, R5.reuse, R93, 0x1, P0 ;  /* 0x000000059e079211 */ /* 0x080fe400000f0c5d */
[----:B------:R-:W-:Y:S02]  /*fa80*/  LOP3.LUT P0, RZ, R80, 0x40, RZ, 0xc0, !PT ;  /* 0x0000004050ff7812 */ /* 0x000fe4000780c0ff */
[----:B------:R-:W-:Y:S01]  /*fa90*/  @!P3 LEA.HI.X R9, R156, R5, R91, 0x1, P6 ;  /* 0x000000059c09b211 */ /* 0x000fe200030f0c5b */
[----:B------:R0:W-:Y:S01]  /*faa0*/  @!P1 ST.E.128 desc[UR42][R6.64], R24 ;  /* 0x0000001806009985 */ /* 0x0001e2000c101d2a */
[----:B------:R-:W-:-:S13]  /*fab0*/  ISETP.GE.AND P1, PT, R88, R20, PT ;  /* 0x000000145800720c */ /* 0x000fda0003f26270 */
[CC--:B------:R-:W-:Y:S02]  /*fac0*/  @!P1 LEA R10, P6, R88.reuse, R4.reuse, 0x1 ;  /* 0x00000004580a9211 */ /* 0x0c0fe400078c08ff */
[C---:B0-----:R-:W-:Y:S02]  /*fad0*/  @!P5 LEA R6, P4, R157.reuse, R4, 0x1 ;  /* 0x000000049d06d211 */ /* 0x041fe400078808ff */
[-C--:B------:R-:W-:Y:S02]  /*fae0*/  @!P1 LEA.HI.X R11, R88, R5.reuse, R89, 0x1, P6 ;  /* 0x00000005580b9211 */ /* 0x080fe400030f0c59 */
[----:B------:R-:W-:Y:S02]  /*faf0*/  @!P5 LEA.HI.X R7, R157, R5, R92, 0x1, P4 ;  /* 0x000000059d07d211 */ /* 0x000fe400020f0c5c */
[----:B------:R-:W-:-:S03]  /*fb00*/  LOP3.LUT P4, RZ, R0, 0x80, RZ, 0xc0, !PT ;  /* 0x0000008000ff7812 */ /* 0x000fc6000788c0ff */
[----:B------:R0:W-:Y:S04]  /*fb10*/  @!P5 ST.E.128 desc[UR42][R6.64], R32 ;  /* 0x000000200600d985 */ /* 0x0001e8000c101d2a */
[----:B------:R1:W-:Y:S01]  /*fb20*/  @!P3 ST.E.128 desc[UR42][R8.64], R40 ;  /* 0x000000280800b985 */ /* 0x0003e2000c101d2a */
[-C--:B0-----:R-:W-:Y:S02]  /*fb30*/  @!P2 LEA R6, P5, R152, R4.reuse, 0x1 ;  /* 0x000000049806a211 */ /* 0x081fe400078a08ff */
[-C--:B-1----:R-:W-:Y:S02]  /*fb40*/  @P0 LEA R8, P3, R86, R4.reuse, 0x1 ;  /* 0x0000000456080211 */ /* 0x082fe400078608ff */
[----:B------:R-:W-:Y:S02]  /*fb50*/  @!P2 LEA.HI.X R7, R152, R5, R90, 0x1, P5 ;  /* 0x000000059807a211 */ /* 0x000fe400028f0c5a */
[----:B------:R-:W-:-:S02]  /*fb60*/  @P4 LEA R4, P5, R84, R4, 0x1 ;  /* 0x0000000454044211 */ /* 0x000fc400078a08ff */
[-C--:B------:R-:W-:Y:S01]  /*fb70*/  @P0 LEA.HI.X R9, R86, R5.reuse, R87, 0x1, P3 ;  /* 0x0000000556090211 */ /* 0x080fe200018f0c57 */
[----:B------:R0:W-:Y:S01]  /*fb80*/  @!P2 ST.E.128 desc[UR42][R6.64], R48 ;  /* 0x000000300600a985 */ /* 0x0001e2000c101d2a */
[----:B------:R-:W-:-:S03]  /*fb90*/  @P4 LEA.HI.X R5, R84, R5, R85, 0x1, P5 ;  /* 0x0000000554054211 */ /* 0x000fc600028f0c55 */
[----:B------:R0:W-:Y:S04]  /*fba0*/  @!P1 ST.E.128 desc[UR42][R10.64], R56 ;  /* 0x000000380a009985 */ /* 0x0001e8000c101d2a */
[----:B------:R0:W-:Y:S04]  /*fbb0*/  @P0 ST.E.128 desc[UR42][R8.64], R64 ;  /* 0x0000004008000985 */ /* 0x0001e8000c101d2a */
[----:B------:R0:W-:Y:S02]  /*fbc0*/  @P4 ST.E.128 desc[UR42][R4.64], R72 ;  /* 0x0000004804004985 */ /* 0x0001e4000c101d2a */
.L_x_718:
[----:B------:R-:W-:Y:S05]  /*fbd0*/  BSYNC B1 ;  /* 0x0000000000017941 */ /* 0x000fea0003800000 */
.L_x_717:
[----:B0-----:R-:W-:Y:S01]  /*fbe0*/  VIADD R6, R21, 0x20 ;  /* 0x0000002015067836 */ /* 0x001fe20000000000 */
[----:B--2---:R0:W2:Y:S04]  /*fbf0*/  SHFL.IDX PT, R5, R82, 0x1, 0x181f ;  /* 0x00381f0052057f89 */ /* 0x0040a800000e0000 */
[----:B------:R-:W-:Y:S01]  /*fc00*/  ISETP.GE.AND P0, PT, R6, R3, PT ;  /* 0x000000030600720c */ /* 0x000fe20003f06270 */
[----:B-1----:R0:W1:-:S12]  /*fc10*/  SHFL.IDX PT, R4, R81, 0x1, 0x181f ;  /* 0x00381f0051047f89 */ /* 0x00205800000e0000 */
[----:B0-----:R-:W-:Y:S05]  /*fc20*/  @P0 BRA `(.L_x_719) ;  /* 0x0000002c00b40947 */ /* 0x001fea0003800000 */
[-C--:B------:R-:W-:Y:S02]  /*fc30*/  ISETP.GE.AND P6, PT, R192, R20.reuse, PT ;  /* 0x00000014c000720c */ /* 0x080fe40003fc6270 */
[-C--:B------:R-:W-:Y:S02]  /*fc40*/  ISETP.GE.AND P5, PT, R158, R20.reuse, PT ;  /* 0x000000149e00720c */ /* 0x080fe40003fa6270 */
[-C--:B------:R-:W-:Y:S02]  /*fc50*/  ISETP.GE.AND P3, PT, R157, R20.reuse, PT ;  /* 0x000000149d00720c */ /* 0x080fe40003f66270 */
[-C--:B------:R-:W-:Y:S02]  /*fc60*/  ISETP.GE.AND P2, PT, R156, R20.reuse, PT ;  /* 0x000000149c00720c */ /* 0x080fe40003f46270 */
[-C--:B------:R-:W-:Y:S02]  /*fc70*/  ISETP.GE.AND P1, PT, R152, R20.reuse, PT ;  /* 0x000000149800720c */ /* 0x080fe40003f26270 */
[----:B------:R-:W-:-:S03]  /*fc80*/  ISETP.GE.AND P0, PT, R88, R20, PT ;  /* 0x000000145800720c */ /* 0x000fc60003f06270 */
[----:B-12---:R-:W-:Y:S02]  /*fc90*/  @!P6 IMAD.WIDE R6, R192, 0x2, R4 ;  /* 0x00000002c006e825 */ /* 0x006fe400078e0204 */
[----:B-----5:R-:W-:-:S03]  /*fca0*/  @!P5 LEA R8, P4, R158, R4, 0x1 ;  /* 0x000000049e08d211 */ /* 0x020fc600078808ff */
[----:B------:R0:W-:Y:S01]  /*fcb0*/  @!P6 ST.E.128 desc[UR42][R6.64], R12 ;  /* 0x0000000c0600e985 */ /* 0x0001e2000c101d2a */
[----:B------:R-:W-:Y:S02]  /*fcc0*/  @!P5 LEA.HI.X R9, R158, R5, R93, 0x1, P4 ;  /* 0x000000059e09d211 */ /* 0x000fe400020f0c5d */
[----:B------:R-:W-:-:S03]  /*fcd0*/  LOP3.LUT P4, RZ, R80, 0x40, RZ, 0xc0, !PT ;  /* 0x0000004050ff7812 */ /* 0x000fc6000788c0ff */
[----:B------:R1:W-:Y:S01]  /*fce0*/  @!P5 ST.E.128 desc[UR42][R8.64], R28 ;  /* 0x0000001c0800d985 */ /* 0x0003e2000c101d2a */
[----:B0-----:R-:W-:-:S04]  /*fcf0*/  @!P3 LEA R6, P6, R157, R4, 0x1 ;  /* 0x000000049d06b211 */ /* 0x001fc800078c08ff */
[----:B------:R-:W-:Y:S02]  /*fd00*/  @!P3 LEA.HI.X R7, R157, R5, R92, 0x1, P6 ;  /* 0x000000059d07b211 */ /* 0x000fe400030f0c5c */
[----:B-1----:R-:W-:-:S03]  /*fd10*/  @!P2 LEA R8, P5, R156, R4, 0x1 ;  /* 0x000000049c08a211 */ /* 0x002fc600078a08ff */
[----:B------:R0:W-:Y:S01]  /*fd20*/  @!P3 ST.E.128 desc[UR42][R6.64], R36 ;  /* 0x000000240600b985 */ /* 0x0001e2000c101d2a */
[-C--:B------:R-:W-:Y:S02]  /*fd30*/  @!P0 LEA R10, P3, R88, R4.reuse, 0x1 ;  /* 0x00000004580a8211 */ /* 0x080fe400078608ff */
[-C--:B------:R-:W-:Y:S02]  /*fd40*/  @!P2 LEA.HI.X R9, R156, R5.reuse, R91, 0x1, P5 ;  /* 0x000000059c09a211 */ /* 0x080fe400028f0c5b */
[-C--:B------:R-:W-:Y:S02]  /*fd50*/  @P4 LEA R12, P5, R86, R4.reuse, 0x1 ;  /* 0x00000004560c4211 */ /* 0x080fe400078a08ff */
[-C--:B------:R-:W-:Y:S01]  /*fd60*/  @!P0 LEA.HI.X R11, R88, R5.reuse, R89, 0x1, P3 ;  /* 0x00000005580b8211 */ /* 0x080fe200018f0c59 */
[----:B------:R3:W-:Y:S01]  /*fd70*/  @!P2 ST.E.128 desc[UR42][R8.64], R44 ;  /* 0x0000002c0800a985 */ /* 0x0007e2000c101d2a */
[----:B------:R-:W-:Y:S02]  /*fd80*/  @P4 LEA.HI.X R13, R86, R5, R87, 0x1, P5 ;  /* 0x00000005560d4211 */ /* 0x000fe400028f0c57 */
[----:B0-----:R-:W-:-:S04]  /*fd90*/  @!P1 LEA R6, P6, R152, R4, 0x1 ;  /* 0x0000000498069211 */ /* 0x001fc800078c08ff */
[----:B------:R-:W-:-:S05]  /*fda0*/  @!P1 LEA.HI.X R7, R152, R5, R90, 0x1, P6 ;  /* 0x0000000598079211 */ /* 0x000fca00030f0c5a */
[----:B------:R3:W-:Y:S04]  /*fdb0*/  @!P1 ST.E.128 desc[UR42][R6.64], R52 ;  /* 0x0000003406009985 */ /* 0x0007e8000c101d2a */
[----:B------:R3:W-:Y:S01]  /*fdc0*/  @!P0 ST.E.128 desc[UR42][R10.64], R60 ;  /* 0x0000003c0a008985 */ /* 0x0007e2000c101d2a */
[----:B------:R-:W-:-:S03]  /*fdd0*/  LOP3.LUT P0, RZ, R0, 0x80, RZ, 0xc0, !PT ;  /* 0x0000008000ff7812 */ /* 0x000fc6000780c0ff */
[----:B------:R3:W-:Y:S10]  /*fde0*/  @P4 ST.E.128 desc[UR42][R12.64], R68 ;  /* 0x000000440c004985 */ /* 0x0007f4000c101d2a */
[----:B------:R-:W-:Y:S05]  /*fdf0*/  @!P0 BRA `(.L_x_719) ;  /* 0x0000002c00408947 */ /* 0x000fea0003800000 */
[----:B------:R-:W-:-:S04]  /*fe00*/  LEA R4, P0, R84, R4, 0x1 ;  /* 0x0000000454047211 */ /* 0x000fc800078008ff */
[----:B------:R-:W-:-:S05]  /*fe10*/  LEA.HI.X R5, R84, R5, R85, 0x1, P0 ;  /* 0x0000000554057211 */ /* 0x000fca00000f0c55 */
[----:B------:R0:W-:Y:S01]  /*fe20*/  ST.E.128 desc[UR42][R4.64], R76 ;  /* 0x0000004c04007985 */ /* 0x0001e2000c101d2a */
[----:B------:R-:W-:Y:S05]  /*fe30*/  BRA `(.L_x_719) ;  /* 0x0000002c00307947 */ /* 0x000fea0003800000 */
.L_x_716:
[----:B0-2---:R-:W2:Y:S01]  /*fe40*/  LDL.LU R8, [R1+0x38] ;  /* 0x0000380001087983 */ /* 0x005ea20000300800 */
[----:B------:R-:W-:Y:S01]  /*fe50*/  ULDC.64 UR4, c[0x0][0xb08] ;  /* 0x0002c20000047ab9 */ /* 0x000fe20000000a00 */
[----:B------:R-:W0:Y:S02]  /*fe60*/  LDC R9, c[0x0][0xbe8] ;  /* 0x0002fa00ff097b82 */ /* 0x000e240000000800 */
[----:B------:R-:W3:Y:S04]  /*fe70*/  LDL R7, [R1+0x50] ;  /* 0x0000500001077983 */ /* 0x000ee80000100800 */
[----:B------:R-:W3:Y:S01]  /*fe80*/  LDL.LU R10, [R1+0x24] ;  /* 0x00002400010a7983 */ /* 0x000ee20000300800 */
[----:B------:R-:W-:Y:S01]  /*fe90*/  IMAD R6, R5, UR4, RZ ;  /* 0x0000000405067c24 */ /* 0x000fe2000f8e02ff */
[----:B------:R-:W-:Y:S01]  /*fea0*/  BSSY B1, `(.L_x_720) ;  /* 0x0000110000017945 */ /* 0x000fe20003800000 */
[----:B------:R-:W-:-:S02]  /*feb0*/  VIADD R21, R197, 0xf8 ;  /* 0x000000f8c5157836 */ /* 0x000fc40000000000 */
[C---:B------:R-:W-:Y:S02]  /*fec0*/  IMAD R6, R4.reuse, UR5, R6 ;  /* 0x0000000504067c24 */ /* 0x040fe4000f8e0206 */
[----:B------:R-:W-:Y:S01]  /*fed0*/  IMAD.WIDE.U32 R4, R4, UR4, RZ ;  /* 0x0000000404047c25 */ /* 0x000fe2000f8e00ff */
[----:B------:R-:W-:Y:S01]  /*fee0*/  ULDC.64 UR4, c[0x0][0xb38] ;  /* 0x0002ce0000047ab9 */ /* 0x000fe20000000a00 */
[----:B------:R-:W-:Y:S02]  /*fef0*/  SHF.R.S32.HI R21, RZ, 0x1f, R21 ;  /* 0x0000001fff157819 */ /* 0x000fe40000011415 */
[----:B------:R-:W-:Y:S01]  /*ff00*/  IMAD.IADD R5, R5, 0x1, R6 ;  /* 0x0000000105057824 */ /* 0x000fe200078e0206 */
[----:B------:R-:W-:Y:S01]  /*ff10*/  SHF.R.S32.HI R6, RZ, 0x1f, R0 ;  /* 0x0000001fff067819 */ /* 0x000fe20000011400 */
[----:B------:R-:W-:Y:S02]  /*ff20*/  VIADD R156, R197, 0xf0 ;  /* 0x000000f0c59c7836 */ /* 0x000fe40000000000 */
[----:B------:R-:W-:Y:S01]  /*ff30*/  IMAD.WIDE.U32 R4, R184, UR4, R4 ;  /* 0x00000004b8047c25 */ /* 0x000fe2000f8e0004 */
[----:B0-----:R-:W-:-:S03]  /*ff40*/  ISETP.NE.AND P0, PT, R9, 0x1, PT ;  /* 0x000000010900780c */ /* 0x001fc60003f05270 */
[----:B------:R-:W-:Y:S01]  /*ff50*/  IMAD R5, R184, UR5, R5 ;  /* 0x00000005b8057c24 */ /* 0x000fe2000f8e0205 */
[----:B------:R-:W-:Y:S01]  /*ff60*/  ULDC.64 UR4, c[0x0][0xb40] ;  /* 0x0002d00000047ab9 */ /* 0x000fe20000000a00 */
[----:B------:R-:W-:Y:S01]  /*ff70*/  IMAD R3, R3, R9, RZ ;  /* 0x0000000903037224 */ /* 0x000fe200078e02ff */
[----:B------:R-:W-:Y:S01]  /*ff80*/  SHF.R.S32.HI R156, RZ, 0x1f, R156 ;  /* 0x0000001fff9c7819 */ /* 0x000fe2000001149c */
[----:B------:R-:W-:Y:S02]  /*ff90*/  IMAD R6, R6, UR4, RZ ;  /* 0x0000000406067c24 */ /* 0x000fe4000f8e02ff */
[----:B------:R-:W-:-:S04]  /*ffa0*/  IMAD.WIDE.U32 R4, R0, UR4, R4 ;  /* 0x0000000400047c25 */ /* 0x000fc8000f8e0004 */
[----:B------:R-:W-:Y:S01]  /*ffb0*/  IMAD R6, R0, UR5, R6 ;  /* 0x0000000500067c24 */ /* 0x000fe2000f8e0206 */
[----:B------:R-:W-:Y:S01]  /*ffc0*/  ULDC.64 UR4, c[0x0][0xb48] ;  /* 0x0002d20000047ab9 */ /* 0x000fe20000000a00 */
[----:B------:R-:W0:Y:S01]  /*ffd0*/  @P0 LDC R0, c[0x0][0xbf0] ;  /* 0x0002fc00ff000b82 */ /* 0x000e220000000800 */
[----:B------:R-:W-:Y:S02]  /*ffe0*/  VIADD R158, R197, 0xe8 ;  /* 0x000000e8c59e7836 */ /* 0x000fe40000000000 */
[----:B------:R-:W-:Y:S02]  /*fff0*/  IMAD.IADD R5, R5, 0x1, R6 ;  /* 0x0000000105057824 */ /* 0x000fe400078e0206 */
[C---:B------:R-:W-:Y:S01]  /*10000*/  VIADD R160, R197.reuse, 0xe0 ;  /* 0x000000e0c5a07836 */ /* 0x040fe20000000000 */
[----:B------:R-:W-:Y:S01]  /*10010*/  SHF.R.S32.HI R158, RZ, 0x1f, R158 ;  /* 0x0000001fff9e7819 */ /* 0x000fe2000001149e */
[C---:B------:R-:W-:Y:S02]  /*10020*/  VIADD R162, R197.reuse, 0xd8 ;  /* 0x000000d8c5a27836 */ /* 0x040fe40000000000 */
        /* <DEDUP_REMOVED lines=30> */
[----:B------:R-:W-:-:S02]  /*10210*/  VIADD R157, R197, 0xe8 ;  /* 0x000000e8c59d7836 */ /* 0x000fc40000000000 */
[C---:B------:R-:W-:Y:S02]  /*10220*/  VIADD R159, R197.reuse, 0xe0 ;  /* 0x000000e0c59f7836 */ /* 0x040fe40000000000 */
[C---:B------:R-:W-:Y:S02]  /*10230*/  VIADD R161, R197.reuse, 0xd8 ;  /* 0x000000d8c5a17836 */ /* 0x040fe40000000000 */
[C---:B------:R-:W-:Y:S02]  /*10240*/  VIADD R163, R197.reuse, 0xd0 ;  /* 0x000000d0c5a37836 */ /* 0x040fe40000000000 */
[C---:B------:R-:W-:Y:S02]  /*10250*/  VIADD R165, R197.reuse, 0xc8 ;  /* 0x000000c8c5a57836 */ /* 0x040fe40000000000 */
[C---:B------:R-:W-:Y:S02]  /*10260*/  VIADD R167, R197.reuse, 0xc0 ;  /* 0x000000c0c5a77836 */ /* 0x040fe40000000000 */
        /* <DEDUP_REMOVED lines=10> */
[----:B------:R-:W-:Y:S02]  /*10310*/  VIADD R222, R197, 0x68 ;  /* 0x00000068c5de7836 */ /* 0x000fe40000000000 */
[----:B--2---:R-:W-:-:S04]  /*10320*/  IMAD.WIDE.U32 R4, R8, UR4, R4 ;  /* 0x0000000408047c25 */ /* 0x004fc8000f8e0004 */
[----:B------:R-:W-:Y:S01]  /*10330*/  IMAD R5, R8, UR5, R5 ;  /* 0x0000000508057c24 */ /* 0x000fe2000f8e0205 */
[----:B------:R-:W-:Y:S01]  /*10340*/  ULDC.64 UR4, c[0x0][0xb30] ;  /* 0x0002cc0000047ab9 */ /* 0x000fe20000000a00 */
[----:B------:R-:W1:Y:S01]  /*10350*/  @P0 LDC R8, c[0x0][0xbec] ;  /* 0x0002fb00ff080b82 */ /* 0x000e620000000800 */
[----:B---3--:R-:W-:-:S04]  /*10360*/  IMAD R7, R10, 0x40, R7 ;  /* 0x000000400a077824 */ /* 0x008fc800078e0207 */
[----:B------:R-:W-:Y:S02]  /*10370*/  IMAD.MOV.U32 R6, RZ, RZ, R7 ;  /* 0x000000ffff067224 */ /* 0x000fe400078e0007 */
[----:B-1----:R-:W-:-:S05]  /*10380*/  @P0 IMAD.HI.U32 R8, R7, R8, RZ ;  /* 0x0000000807080227 */ /* 0x002fca00078e00ff */
[----:B0-----:R-:W-:-:S05]  /*10390*/  @P0 SHF.R.U32.HI R6, RZ, R0, R8 ;  /* 0x00000000ff060219 */ /* 0x001fca0000011608 */
[----:B------:R-:W-:Y:S02]  /*103a0*/  IMAD.MOV R0, RZ, RZ, -R6 ;  /* 0x000000ffff007224 */ /* 0x000fe400078e0a06 */
[----:B------:R-:W-:-:S04]  /*103b0*/  IMAD.WIDE.U32 R4, R6, UR4, R4 ;  /* 0x0000000406047c25 */ /* 0x000fc8000f8e0004 */
[----:B------:R-:W-:Y:S01]  /*103c0*/  IMAD R0, R9, R0, R7 ;  /* 0x0000000009007224 */ /* 0x000fe200078e0207 */
[----:B------:R-:W-:Y:S01]  /*103d0*/  SHF.R.S32.HI R7, RZ, 0x1f, R6 ;  /* 0x0000001fff077819 */ /* 0x000fe20000011406 */
[----:B------:R-:W-:-:S04]  /*103e0*/  IMAD R9, R10, 0x40, R195 ;  /* 0x000000400a097824 */ /* 0x000fc800078e02c3 */
        /* <DEDUP_REMOVED lines=10> */
[----:B------:R-:W-:-:S04]  /*10490*/  IMAD.IADD R6, R5, 0x1, R6 ;  /* 0x0000000105067824 */ /* 0x000fc800078e0206 */
[----:B------:R0:W1:Y:S01]  /*104a0*/  SHFL.IDX PT, R13, R0, RZ, 0x1c1f ;  /* 0x001c1fff000d7589 */ /* 0x00006200000e0000 */
[----:B------:R-:W-:Y:S01]  /*104b0*/  LEA.HI.X R8, R4, UR5, R6, 0x2, P0 ;  /* 0x0000000504087c11 */ /* 0x000fe200080f1406 */
[----:B------:R-:W-:Y:S01]  /*104c0*/  VIADD R4, R2, 0x28c20 ;  /* 0x00028c2002047836 */ /* 0x000fe20000000000 */
[----:B------:R-:W-:-:S03]  /*104d0*/  ISETP.GE.AND P0, PT, R9, R3, PT ;  /* 0x000000030900720c */ /* 0x000fc60003f06270 */
[----:B------:R0:W2:Y:S01]  /*104e0*/  SHFL.IDX PT, R12, R8, RZ, 0x1c1f ;  /* 0x001c1fff080c7589 */ /* 0x0000a200000e0000 */
[----:B------:R-:W-:-:S04]  /*104f0*/  PRMT R4, RZ, 0x654, R4 ;  /* 0x00000654ff047816 */ /* 0x000fc80000000004 */
[----:B------:R0:W-:Y:S05]  /*10500*/  SYNCS.ARRIVE.TRANS64.RED.A1T0 RZ, [R4+URZ], RZ ;  /* 0x000000ff04ff79a7 */ /* 0x0001ea000810043f */
[----:B------:R-:W-:Y:S05]  /*10510*/  @P0 BRA `(.L_x_721) ;  /* 0x0000000800a00947 */ /* 0x000fea0003800000 */
[----:B------:R-:W-:Y:S01]  /*10520*/  ULDC UR4, c[0x0][0xac8] ;  /* 0x0002b20000047ab9 */ /* 0x000fe20000000800 */
[----:B------:R-:W-:Y:S01]  /*10530*/  SHF.R.S32.HI R6, RZ, 0x1f, R197 ;  /* 0x0000001fff067819 */ /* 0x000fe200000114c5 */
[C---:B------:R-:W-:Y:S01]  /*10540*/  VIADD R7, R197.reuse, 0x8 ;  /* 0x00000008c5077836 */ /* 0x040fe20000000000 */
[C---:B------:R-:W-:Y:S01]  /*10550*/  ISETP.GE.AND P0, PT, R197.reuse, UR4, PT ;  /* 0x00000004c5007c0c */ /* 0x040fe2000bf06270 */
[C---:B------:R-:W-:Y:S01]  /*10560*/  VIADD R11, R197.reuse, 0x8 ;  /* 0x00000008c50b7836 */ /* 0x040fe20000000000 */
[----:B------:R-:W-:Y:S01]  /*10570*/  ISETP.GE.AND P4, PT, R222, UR4, PT ;  /* 0x00000004de007c0c */ /* 0x000fe2000bf86270 */
[C---:B------:R-:W-:Y:S02]  /*10580*/  VIADD R10, R197.reuse, 0x18 ;  /* 0x00000018c50a7836 */ /* 0x040fe40000000000 */
[----:B------:R-:W-:Y:S01]  /*10590*/  VIADD R14, R197, 0x60 ;  /* 0x00000060c50e7836 */ /* 0x000fe20000000000 */
[----:B------:R-:W-:-:S04]  /*105a0*/  SHF.R.S32.HI R11, RZ, 0x1f, R11 ;  /* 0x0000001fff0b7819 */ /* 0x000fc8000001140b */
[----:B------:R-:W-:-:S03]  /*105b0*/  SHF.R.S32.HI R14, RZ, 0x1f, R14 ;  /* 0x0000001fff0e7819 */ /* 0x000fc6000001140e */
[----:B01----:R-:W-:-:S04]  /*105c0*/  @!P0 LEA R4, P1, R197, R13, 0x2 ;  /* 0x0000000dc5048211 */ /* 0x003fc800078210ff */
[C---:B--2---:R-:W-:Y:S01]  /*105d0*/  @!P0 LEA.HI.X R5, R197.reuse, R12, R6, 0x2, P1 ;  /* 0x0000000cc5058211 */ /* 0x044fe200008f1406 */
[----:B------:R-:W-:-:S04]  /*105e0*/  VIADD R6, R197, 0x10 ;  /* 0x00000010c5067836 */ /* 0x000fc80000000000 */
[----:B------:R0:W-:Y:S01]  /*105f0*/  @!P0 ST.E.64 desc[UR42][R4.64], R24 ;  /* 0x0000001804008985 */ /* 0x0001e2000c101b2a */
[----:B------:R-:W-:-:S13]  /*10600*/  ISETP.GE.AND P0, PT, R7, UR4, PT ;  /* 0x0000000407007c0c */ /* 0x000fda000bf06270 */
[----:B0-----:R-:W-:-:S04]  /*10610*/  @!P0 LEA R4, P1, R7, R13, 0x2 ;  /* 0x0000000d07048211 */ /* 0x001fc800078210ff */
[----:B------:R-:W-:Y:S01]  /*10620*/  @!P0 LEA.HI.X R5, R7, R12, R11, 0x2, P1 ;  /* 0x0000000c07058211 */ /* 0x000fe200008f140b */
[C---:B------:R-:W-:Y:S01]  /*10630*/  VIADD R11, R197.reuse, 0x10 ;  /* 0x00000010c50b7836 */ /* 0x040fe20000000000 */
[----:B------:R-:W-:Y:S01]  /*10640*/  ISETP.GE.AND P1, PT, R10, UR4, PT ;  /* 0x000000040a007c0c */ /* 0x000fe2000bf26270 */
[----:B------:R-:W-:Y:S02]  /*10650*/  VIADD R7, R197, 0x20 ;  /* 0x00000020c5077836 */ /* 0x000fe40000000000 */
[----:B------:R0:W-:Y:S01]  /*10660*/  @!P0 ST.E.64 desc[UR42][R4.64], R28 ;  /* 0x0000001c04008985 */ /* 0x0001e2000c101b2a */
[----:B------:R-:W-:Y:S02]  /*10670*/  ISETP.GE.AND P0, PT, R6, UR4, PT ;  /* 0x0000000406007c0c */ /* 0x000fe4000bf06270 */
[----:B------:R-:W-:-:S11]  /*10680*/  SHF.R.S32.HI R11, RZ, 0x1f, R11 ;  /* 0x0000001fff0b7819 */ /* 0x000fd6000001140b */
[----:B0-----:R-:W-:-:S04]  /*10690*/  @!P0 LEA R4, P2, R6, R13, 0x2 ;  /* 0x0000000d06048211 */ /* 0x001fc800078410ff */
[----:B------:R-:W-:Y:S01]  /*106a0*/  @!P0 LEA.HI.X R5, R6, R12, R11, 0x2, P2 ;  /* 0x0000000c06058211 */ /* 0x000fe200010f140b */
[C---:B------:R-:W-:Y:S02]  /*106b0*/  VIADD R11, R197.reuse, 0x18 ;  /* 0x00000018c50b7836 */ /* 0x040fe40000000000 */
[----:B------:R-:W-:Y:S02]  /*106c0*/  VIADD R6, R197, 0x28 ;  /* 0x00000028c5067836 */ /* 0x000fe40000000000 */
[----:B------:R0:W-:Y:S01]  /*106d0*/  @!P0 ST.E.64 desc[UR42][R4.64], R32 ;  /* 0x0000002004008985 */ /* 0x0001e2000c101b2a */
[----:B------:R-:W-:Y:S02]  /*106e0*/  SHF.R.S32.HI R11, RZ, 0x1f, R11 ;  /* 0x0000001fff0b7819 */ /* 0x000fe4000001140b */
[----:B------:R-:W-:Y:S02]  /*106f0*/  ISETP.GE.AND P0, PT, R7, UR4, PT ;  /* 0x0000000407007c0c */ /* 0x000fe4000bf06270 */
[----:B0-----:R-:W-:-:S04]  /*10700*/  @!P1 LEA R4, P2, R10, R13, 0x2 ;  /* 0x0000000d0a049211 */ /* 0x001fc800078410ff */
[----:B------:R-:W-:Y:S01]  /*10710*/  @!P1 LEA.HI.X R5, R10, R12, R11, 0x2, P2 ;  /* 0x0000000c0a059211 */ /* 0x000fe200010f140b */
[C---:B------:R-:W-:Y:S02]  /*10720*/  VIADD R11, R197.reuse, 0x20 ;  /* 0x00000020c50b7836 */ /* 0x040fe40000000000 */
[----:B------:R-:W-:Y:S02]  /*10730*/  VIADD R10, R197, 0x30 ;  /* 0x00000030c50a7836 */ /* 0x000fe40000000000 */
[----:B------:R0:W-:Y:S01]  /*10740*/  @!P1 ST.E.64 desc[UR42][R4.64], R36 ;  /* 0x0000002404009985 */ /* 0x0001e2000c101b2a */
[----:B------:R-:W-:Y:S02]  /*10750*/  ISETP.GE.AND P1, PT, R6, UR4, PT ;  /* 0x0000000406007c0c */ /* 0x000fe4000bf26270 */
[----:B------:R-:W-:Y:S02]  /*10760*/  SHF.R.S32.HI R11, RZ, 0x1f, R11 ;  /* 0x0000001fff0b7819 */ /* 0x000fe4000001140b */
        /* <DEDUP_REMOVED lines=42> */
[----:B------:R-:W-:-:S02]  /*10a10*/  ISETP.GE.AND P3, PT, R11, UR4, PT ;  /* 0x000000040b007c0c */ /* 0x000fc4000bf66270 */
[----:B0-----:R-:W-:-:S04]  /*10a20*/  @!P0 LEA R4, P2, R7, R13, 0x2 ;  /* 0x0000000d07048211 */ /* 0x001fc800078410ff */
[----:B------:R-:W-:Y:S01]  /*10a30*/  @!P0 LEA.HI.X R5, R7, R12, R10, 0x2, P2 ;  /* 0x0000000c07058211 */ /* 0x000fe200010f140a */
[----:B------:R-:W-:Y:S01]  /*10a40*/  VIADD R7, R197, 0x58 ;  /* 0x00000058c5077836 */ /* 0x000fe20000000000 */
[----:B------:R-:W-:Y:S01]  /*10a50*/  ISETP.GE.AND P2, PT, R183, UR4, PT ;  /* 0x00000004b7007c0c */ /* 0x000fe2000bf46270 */
[----:B------:R-:W-:Y:S02]  /*10a60*/  VIADD R10, R197, 0x68 ;  /* 0x00000068c50a7836 */ /* 0x000fe40000000000 */
[----:B------:R0:W-:Y:S01]  /*10a70*/  @!P0 ST.E.64 desc[UR42][R4.64], R64 ;  /* 0x0000004004008985 */ /* 0x0001e2000c101b2a */
[----:B------:R-:W-:Y:S02]  /*10a80*/  SHF.R.S32.HI R7, RZ, 0x1f, R7 ;  /* 0x0000001fff077819 */ /* 0x000fe40000011407 */
[----:B------:R-:W-:Y:S02]  /*10a90*/  SHF.R.S32.HI R10, RZ, 0x1f, R10 ;  /* 0x0000001fff0a7819 */ /* 0x000fe4000001140a */
[----:B0-----:R-:W-:-:S04]  /*10aa0*/  @!P1 LEA R4, P0, R6, R13, 0x2 ;  /* 0x0000000d06049211 */ /* 0x001fc800078010ff */
[-C--:B------:R-:W-:Y:S02]  /*10ab0*/  @!P1 LEA.HI.X R5, R6, R12.reuse, R7, 0x2, P0 ;  /* 0x0000000c06059211 */ /* 0x080fe400000f1407 */
[----:B------:R-:W-:Y:S02]  /*10ac0*/  ISETP.GE.AND P0, PT, R218, UR4, PT ;  /* 0x00000004da007c0c */ /* 0x000fe4000bf06270 */
[-C--:B------:R-:W-:Y:S01]  /*10ad0*/  @!P4 LEA R6, P6, R222, R13.reuse, 0x2 ;  /* 0x0000000dde06c211 */ /* 0x080fe200078c10ff */
[----:B------:R0:W-:Y:S01]  /*10ae0*/  @!P1 ST.E.64 desc[UR42][R4.64], R68 ;  /* 0x0000004404009985 */ /* 0x0001e2000c101b2a */
[----:B------:R-:W-:Y:S02]  /*10af0*/  ISETP.GE.AND P1, PT, R196, UR4, PT ;  /* 0x00000004c4007c0c */ /* 0x000fe4000bf26270 */
[----:B------:R-:W-:Y:S02]  /*10b00*/  @!P4 LEA.HI.X R7, R222, R12, R10, 0x2, P6 ;  /* 0x0000000cde07c211 */ /* 0x000fe400030f140a */
[----:B------:R-:W-:-:S02]  /*10b10*/  @!P2 LEA R10, P6, R183, R13, 0x2 ;  /* 0x0000000db70aa211 */ /* 0x000fc400078c10ff */
[----:B0-----:R-:W-:-:S04]  /*10b20*/  @!P3 LEA R4, P5, R11, R13, 0x2 ;  /* 0x0000000d0b04b211 */ /* 0x001fc800078a10ff */
[-C--:B------:R-:W-:Y:S02]  /*10b30*/  @!P3 LEA.HI.X R5, R11, R12.reuse, R14, 0x2, P5 ;  /* 0x0000000c0b05b211 */ /* 0x080fe400028f140e */
[----:B------:R-:W-:-:S03]  /*10b40*/  @!P2 LEA.HI.X R11, R183, R12, R184, 0x2, P6 ;  /* 0x0000000cb70ba211 */ /* 0x000fc600030f14b8 */
[----:B------:R0:W-:Y:S01]  /*10b50*/  @!P3 ST.E.64 desc[UR42][R4.64], R72 ;  /* 0x000000480400b985 */ /* 0x0001e2000c101b2a */
[----:B------:R-:W-:-:S03]  /*10b60*/  ISETP.GE.AND P3, PT, R181, UR4, PT ;  /* 0x00000004b5007c0c */ /* 0x000fc6000bf66270 */
[----:B------:R1:W-:Y:S01]  /*10b70*/  @!P4 ST.E.64 desc[UR42][R6.64], R76 ;  /* 0x0000004c0600c985 */ /* 0x0003e2000c101b2a */
[-C--:B0-----:R-:W-:Y:S02]  /*10b80*/  @!P0 LEA R4, P4, R218, R13.reuse, 0x2 ;  /* 0x0000000dda048211 */ /* 0x081fe400078810ff */
[----:B-1----:R-:W-:Y:S02]  /*10b90*/  @!P1 LEA R6, P5, R196, R13, 0x2 ;  /* 0x0000000dc4069211 */ /* 0x002fe400078a10ff */
        /* <DEDUP_REMOVED lines=9> */
[-C--:B0-----:R-:W-:Y:S02]  /*10c30*/  @!P3 LEA R4, P6, R181, R13.reuse, 0x2 ;  /* 0x0000000db504b211 */ /* 0x081fe400078c10ff */
[-C--:B-1----:R-:W-:Y:S02]  /*10c40*/  @!P4 LEA R6, P2, R179, R13.reuse, 0x2 ;  /* 0x0000000db306c211 */ /* 0x082fe400078410ff */
[-C--:B------:R-:W-:Y:S02]  /*10c50*/  @!P3 LEA.HI.X R5, R181, R12.reuse, R182, 0x2, P6 ;  /* 0x0000000cb505b211 */ /* 0x080fe400030f14b6 */
[----:B--2---:R-:W-:Y:S02]  /*10c60*/  @!P5 LEA R10, P6, R177, R13, 0x2 ;  /* 0x0000000db10ad211 */ /* 0x004fe400078c10ff */
[----:B------:R-:W-:Y:S01]  /*10c70*/  @!P4 LEA.HI.X R7, R179, R12, R180, 0x2, P2 ;  /* 0x0000000cb307c211 */ /* 0x000fe200010f14b4 */
[----:B------:R0:W-:Y:S01]  /*10c80*/  @!P3 ST.E.64 desc[UR42][R4.64], R92 ;  /* 0x0000005c0400b985 */ /* 0x0001e2000c101b2a */
[----:B------:R-:W-:-:S02]  /*10c90*/  ISETP.GE.AND P2, PT, R171, UR4, PT ;  /* 0x00000004ab007c0c */ /* 0x000fc4000bf46270 */
[----:B------:R-:W-:Y:S01]  /*10ca0*/  @!P5 LEA.HI.X R11, R177, R12, R178, 0x2, P6 ;  /* 0x0000000cb10bd211 */ /* 0x000fe200030f14b2 */
[----:B------:R1:W-:Y:S01]  /*10cb0*/  @!P4 ST.E.64 desc[UR42][R6.64], R96 ;  /* 0x000000600600c985 */ /* 0x0003e2000c101b2a */
[----:B------:R-:W-:-:S03]  /*10cc0*/  ISETP.GE.AND P4, PT, R167, UR4, PT ;  /* 0x00000004a7007c0c */ /* 0x000fc6000bf86270 */
[----:B------:R2:W-:Y:S01]  /*10cd0*/  @!P5 ST.E.64 desc[UR42][R10.64], R100 ;  /* 0x000000640a00d985 */ /* 0x0005e2000c101b2a */
[----:B------:R-:W-:Y:S02]  /*10ce0*/  ISETP.GE.AND P5, PT, R169, UR4, PT ;  /* 0x00000004a9007c0c */ /* 0x000fe4000bfa6270 */
[-C--:B0-----:R-:W-:Y:S02]  /*10cf0*/  @!P0 LEA R4, P6, R175, R13.reuse, 0x2 ;  /* 0x0000000daf048211 */ /* 0x081fe400078c10ff */
[-C--:B-1----:R-:W-:Y:S02]  /*10d00*/  @!P1 LEA R6, P3, R173, R13.reuse, 0x2 ;  /* 0x0000000dad069211 */ /* 0x082fe400078610ff */
[-C--:B------:R-:W-:Y:S02]  /*10d10*/  @!P0 LEA.HI.X R5, R175, R12.reuse, R176, 0x2, P6 ;  /* 0x0000000caf058211 */ /* 0x080fe400030f14b0 */
[----:B------:R-:W-:Y:S02]  /*10d20*/  @!P1 LEA.HI.X R7, R173, R12, R174, 0x2, P3 ;  /* 0x0000000cad079211 */ /* 0x000fe400018f14ae */
[----:B--2---:R-:W-:Y:S01]  /*10d30*/  @!P2 LEA R10, P6, R171, R13, 0x2 ;  /* 0x0000000dab0aa211 */ /* 0x004fe200078c10ff */
[----:B------:R0:W-:Y:S01]  /*10d40*/  @!P0 ST.E.64 desc[UR42][R4.64], R104 ;  /* 0x0000006804008985 */ /* 0x0001e2000c101b2a */
[----:B------:R-:W-:-:S02]  /*10d50*/  ISETP.GE.AND P3, PT, R165, UR4, PT ;  /* 0x00000004a5007c0c */ /* 0x000fc4000bf66270 */
[----:B------:R-:W-:Y:S01]  /*10d60*/  @!P2 LEA.HI.X R11, R171, R12, R172, 0x2, P6 ;  /* 0x0000000cab0ba211 */ /* 0x000fe200030f14ac */
[----:B------:R1:W-:Y:S01]  /*10d70*/  @!P1 ST.E.64 desc[UR42][R6.64], R108 ;  /* 0x0000006c06009985 */ /* 0x0003e2000c101b2a */
[----:B------:R-:W-:-:S03]  /*10d80*/  ISETP.GE.AND P0, PT, R163, UR4, PT ;  /* 0x00000004a3007c0c */ /* 0x000fc6000bf06270 */
[----:B------:R2:W-:Y:S01]  /*10d90*/  @!P2 ST.E.64 desc[UR42][R10.64], R112 ;  /* 0x000000700a00a985 */ /* 0x0005e2000c101b2a */
[-C--:B0-----:R-:W-:Y:S02]  /*10da0*/  @!P5 LEA R4, P1, R169, R13.reuse, 0x2 ;  /* 0x0000000da904d211 */ /* 0x081fe400078210ff */
[-C--:B-1----:R-:W-:Y:S02]  /*10db0*/  @!P4 LEA R6, P2, R167, R13.reuse, 0x2 ;  /* 0x0000000da706c211 */ /* 0x082fe400078410ff */
[-C--:B------:R-:W-:Y:S02]  /*10dc0*/  @!P5 LEA.HI.X R5, R169, R12.reuse, R170, 0x2, P1 ;  /* 0x0000000ca905d211 */ /* 0x080fe400008f14aa */
[----:B--2---:R-:W-:Y:S02]  /*10dd0*/  @!P3 LEA R10, P6, R165, R13, 0x2 ;  /* 0x0000000da50ab211 */ /* 0x004fe400078c10ff */
[----:B------:R-:W-:Y:S01]  /*10de0*/  ISETP.GE.AND P1, PT, R161, UR4, PT ;  /* 0x00000004a1007c0c */ /* 0x000fe2000bf26270 */
[----:B------:R0:W-:Y:S01]  /*10df0*/  @!P5 ST.E.64 desc[UR42][R4.64], R116 ;  /* 0x000000740400d985 */ /* 0x0001e2000c101b2a */
[----:B------:R-:W-:-:S02]  /*10e00*/  @!P4 LEA.HI.X R7, R167, R12, R168, 0x2, P2 ;  /* 0x0000000ca707c211 */ /* 0x000fc400010f14a8 */
[----:B------:R-:W-:Y:S02]  /*10e10*/  @!P3 LEA.HI.X R11, R165, R12, R166, 0x2, P6 ;  /* 0x0000000ca50bb211 */ /* 0x000fe400030f14a6 */
[----:B------:R-:W-:Y:S01]  /*10e20*/  ISETP.GE.AND P2, PT, R152, UR4, PT ;  /* 0x0000000498007c0c */ /* 0x000fe2000bf46270 */
[----:B------:R1:W-:Y:S01]  /*10e30*/  @!P4 ST.E.64 desc[UR42][R6.64], R120 ;  /* 0x000000780600c985 */ /* 0x0003e2000c101b2a */
[----:B------:R-:W-:-:S03]  /*10e40*/  ISETP.GE.AND P4, PT, R159, UR4, PT ;  /* 0x000000049f007c0c */ /* 0x000fc6000bf86270 */
[----:B------:R2:W-:Y:S01]  /*10e50*/  @!P3 ST.E.64 desc[UR42][R10.64], R124 ;  /* 0x0000007c0a00b985 */ /* 0x0005e2000c101b2a */
[----:B------:R-:W-:Y:S02]  /*10e60*/  ISETP.GE.AND P3, PT, R157, UR4, PT ;  /* 0x000000049d007c0c */ /* 0x000fe4000bf66270 */
[----:B0-----:R-:W-:-:S04]  /*10e70*/  @!P0 LEA R4, P5, R163, R13, 0x2 ;  /* 0x0000000da3048211 */ /* 0x001fc800078a10ff */
[-C--:B------:R-:W-:Y:S02]  /*10e80*/  @!P0 LEA.HI.X R5, R163, R12.reuse, R164, 0x2, P5 ;  /* 0x0000000ca3058211 */ /* 0x080fe400028f14a4 */
[----:B------:R-:W-:Y:S02]  /*10e90*/  ISETP.GE.AND P5, PT, R20, UR4, PT ;  /* 0x0000000414007c0c */ /* 0x000fe4000bfa6270 */
[CC--:B-1----:R-:W-:Y:S01]  /*10ea0*/  @!P1 LEA R6, P6, R161.reuse, R13.reuse, 0x2 ;  /* 0x0000000da1069211 */ /* 0x0c2fe200078c10ff */
[----:B------:R0:W-:Y:S03]  /*10eb0*/  @!P0 ST.E.64 desc[UR42][R4.64], R128 ;  /* 0x0000008004008985 */ /* 0x0001e6000c101b2a */
[----:B------:R-:W-:Y:S02]  /*10ec0*/  @!P1 LEA.HI.X R7, R161, R12, R162, 0x2, P6 ;  /* 0x0000000ca1079211 */ /* 0x000fe400030f14a2 */
[----:B--2---:R-:W-:-:S03]  /*10ed0*/  @!P3 LEA R10, P6, R157, R13, 0x2 ;  /* 0x0000000d9d0ab211 */ /* 0x004fc600078c10ff */
[----:B------:R1:W-:Y:S01]  /*10ee0*/  @!P1 ST.E.64 desc[UR42][R6.64], R132 ;  /* 0x0000008406009985 */ /* 0x0003e2000c101b2a */
[----:B------:R-:W-:Y:S02]  /*10ef0*/  @!P3 LEA.HI.X R11, R157, R12, R158, 0x2, P6 ;  /* 0x0000000c9d0bb211 */ /* 0x000fe400030f149e */
[----:B0-----:R-:W-:-:S04]  /*10f00*/  @!P4 LEA R4, P0, R159, R13, 0x2 ;  /* 0x0000000d9f04c211 */ /* 0x001fc800078010ff */
[-C--:B------:R-:W-:Y:S02]  /*10f10*/  @!P4 LEA.HI.X R5, R159, R12.reuse, R160, 0x2, P0 ;  /* 0x0000000c9f05c211 */ /* 0x080fe400000f14a0 */
[-C--:B------:R-:W-:Y:S02]  /*10f20*/  @!P5 LEA R14, P0, R20, R13.reuse, 0x2 ;  /* 0x0000000d140ed211 */ /* 0x080fe400078010ff */
[----:B-1----:R-:W-:Y:S01]  /*10f30*/  @!P2 LEA R6, P1, R152, R13, 0x2 ;  /* 0x0000000d9806a211 */ /* 0x002fe200078210ff */
[----:B------:R3:W-:Y:S01]  /*10f40*/  @!P4 ST.E.64 desc[UR42][R4.64], R136 ;  /* 0x000000880400c985 */ /* 0x0007e2000c101b2a */
[-C--:B------:R-:W-:Y:S02]  /*10f50*/  @!P5 LEA.HI.X R15, R20, R12.reuse, R21, 0x2, P0 ;  /* 0x0000000c140fd211 */ /* 0x080fe400000f1415 */
[----:B------:R-:W-:Y:S01]  /*10f60*/  @!P2 LEA.HI.X R7, R152, R12, R156, 0x2, P1 ;  /* 0x0000000c9807a211 */ /* 0x000fe200008f149c */
[----:B------:R3:W-:Y:S04]  /*10f70*/  @!P3 ST.E.64 desc[UR42][R10.64], R140 ;  /* 0x0000008c0a00b985 */ /* 0x0007e8000c101b2a */
[----:B------:R3:W-:Y:S04]  /*10f80*/  @!P2 ST.E.64 desc[UR42][R6.64], R144 ;  /* 0x000000900600a985 */ /* 0x0007e8000c101b2a */
[----:B------:R3:W-:Y:S02]  /*10f90*/  @!P5 ST.E.64 desc[UR42][R14.64], R148 ;  /* 0x000000940e00d985 */ /* 0x0007e4000c101b2a */
.L_x_721:
[----:B------:R-:W-:Y:S05]  /*10fa0*/  BSYNC B1 ;  /* 0x0000000000017941 */ /* 0x000fea0003800000 */
.L_x_720:
[----:B0--3--:R-:W-:Y:S01]  /*10fb0*/  VIADD R4, R9, 0x8 ;  /* 0x0000000809047836 */ /* 0x009fe20000000000 */
[----:B------:R4:W0:Y:S04]  /*10fc0*/  SHFL.IDX PT, R10, R8, 0x1, 0x1c1f ;  /* 0x003c1f00080a7f89 */ /* 0x00082800000e0000 */
[----:B------:R-:W-:Y:S01]  /*10fd0*/  ISETP.GE.AND P0, PT, R4, R3, PT ;  /* 0x000000030400720c */ /* 0x000fe20003f06270 */
[----:B------:R-:W3:-:S12]  /*10fe0*/  SHFL.IDX PT, R0, R0, 0x1, 0x1c1f ;  /* 0x003c1f0000007f89 */ /* 0x000ed800000e0000 */
[----:B----4-:R-:W-:Y:S05]  /*10ff0*/  @P0 BRA `(.L_x_719) ;  /* 0x0000001800c00947 */ /* 0x010fea0003800000 */
[----:B------:R-:W-:Y:S01]  /*11000*/  ULDC UR4, c[0x0][0xac8] ;  /* 0x0002b20000047ab9 */ /* 0x000fe20000000800 */
[C---:B------:R-:W-:Y:S01]  /*11010*/  VIADD R15, R197.reuse, 0x8 ;  /* 0x00000008c50f7836 */ /* 0x040fe20000000000 */
[C---:B------:R-:W-:Y:S01]  /*11020*/  ISETP.GE.AND P4, PT, R197.reuse, UR4, PT ;  /* 0x00000004c5007c0c */ /* 0x040fe2000bf86270 */
[C---:B------:R-:W-:Y:S01]  /*11030*/  VIADD R24, R197.reuse, 0x10 ;  /* 0x00000010c5187836 */ /* 0x040fe20000000000 */
[----:B------:R-:W-:Y:S01]  /*11040*/  SHF.R.S32.HI R6, RZ, 0x1f, R197 ;  /* 0x0000001fff067819 */ /* 0x000fe200000114c5 */
[----:B------:R-:W-:Y:S01]  /*11050*/  VIADD R25, R197, 0x8 ;  /* 0x00000008c5197836 */ /* 0x000fe20000000000 */
[----:B------:R-:W-:Y:S01]  /*11060*/  ISETP.GE.AND P2, PT, R15, UR4, PT ;  /* 0x000000040f007c0c */ /* 0x000fe2000bf46270 */
[C---:B------:R-:W-:Y:S01]  /*11070*/  VIADD R14, R197.reuse, 0x18 ;  /* 0x00000018c50e7836 */ /* 0x040fe20000000000 */
[----:B------:R-:W-:Y:S01]  /*11080*/  ISETP.GE.AND P1, PT, R24, UR4, PT ;  /* 0x0000000418007c0c */ /* 0x000fe2000bf26270 */
[C---:B--2---:R-:W-:Y:S01]  /*11090*/  VIADD R12, R197.reuse, 0x20 ;  /* 0x00000020c50c7836 */ /* 0x044fe20000000000 */
[----:B------:R-:W-:Y:S01]  /*110a0*/  SHF.R.S32.HI R25, RZ, 0x1f, R25 ;  /* 0x0000001fff197819 */ /* 0x000fe20000011419 */
[C---:B-1----:R-:W-:Y:S01]  /*110b0*/  VIADD R13, R197.reuse, 0x28 ;  /* 0x00000028c50d7836 */ /* 0x042fe20000000000 */
[----:B------:R-:W-:Y:S01]  /*110c0*/  ISETP.GE.AND P0, PT, R14, UR4, PT ;  /* 0x000000040e007c0c */ /* 0x000fe2000bf06270 */
[----:B------:R-:W-:-:S02]  /*110d0*/  VIADD R11, R197, 0x30 ;  /* 0x00000030c50b7836 */ /* 0x000fc40000000000 */
[----:B---3--:R-:W-:-:S04]  /*110e0*/  @!P4 LEA R4, P3, R197, R0, 0x2 ;  /* 0x00000000c504c211 */ /* 0x008fc800078610ff */
[----:B0-----:R-:W-:Y:S02]  /*110f0*/  @!P4 LEA.HI.X R5, R197, R10, R6, 0x2, P3 ;  /* 0x0000000ac505c211 */ /* 0x001fe400018f1406 */
[----:B------:R-:W-:Y:S02]  /*11100*/  ISETP.GE.AND P3, PT, R12, UR4, PT ;  /* 0x000000040c007c0c */ /* 0x000fe4000bf66270 */
[-C--:B------:R-:W-:Y:S01]  /*11110*/  @!P1 LEA R6, P5, R24, R0.reuse, 0x2 ;  /* 0x0000000018069211 */ /* 0x080fe200078a10ff */
[----:B------:R0:W-:Y:S01]  /*11120*/  @!P4 ST.E.64 desc[UR42][R4.64], R26 ;  /* 0x0000001a0400c985 */ /* 0x0001e2000c101b2a */
[----:B------:R-:W-:Y:S02]  /*11130*/  ISETP.GE.AND P4, PT, R13, UR4, PT ;  /* 0x000000040d007c0c */ /* 0x000fe4000bf86270 */
[----:B0-----:R-:W-:-:S04]  /*11140*/  @!P2 LEA R4, P6, R15, R0, 0x2 ;  /* 0x000000000f04a211 */ /* 0x001fc800078c10ff */
[----:B------:R-:W-:Y:S01]  /*11150*/  @!P2 LEA.HI.X R5, R15, R10, R25, 0x2, P6 ;  /* 0x0000000a0f05a211 */ /* 0x000fe200030f1419 */
[C---:B------:R-:W-:Y:S01]  /*11160*/  VIADD R25, R197.reuse, 0x10 ;  /* 0x00000010c5197836 */ /* 0x040fe20000000000 */
[----:B------:R-:W-:Y:S01]  /*11170*/  @!P0 LEA R8, P6, R14, R0, 0x2 ;  /* 0x000000000e088211 */ /* 0x000fe200078c10ff */
[C---:B------:R-:W-:Y:S02]  /*11180*/  VIADD R15, R197.reuse, 0x18 ;  /* 0x00000018c50f7836 */ /* 0x040fe40000000000 */
[----:B------:R0:W-:Y:S01]  /*11190*/  @!P2 ST.E.64 desc[UR42][R4.64], R30 ;  /* 0x0000001e0400a985 */ /* 0x0001e2000c101b2a */
[----:B------:R-:W-:Y:S02]  /*111a0*/  SHF.R.S32.HI R25, RZ, 0x1f, R25 ;  /* 0x0000001fff197819 */ /* 0x000fe40000011419 */
[----:B------:R-:W-:Y:S02]  /*111b0*/  SHF.R.S32.HI R15, RZ, 0x1f, R15 ;  /* 0x0000001fff0f7819 */ /* 0x000fe4000001140f */
[-C--:B------:R-:W-:Y:S01]  /*111c0*/  @!P1 LEA.HI.X R7, R24, R10.reuse, R25, 0x2, P5 ;  /* 0x0000000a18079211 */ /* 0x080fe200028f1419 */
[C---:B------:R-:W-:Y:S01]  /*111d0*/  VIADD R25, R197.reuse, 0x20 ;  /* 0x00000020c5197836 */ /* 0x040fe20000000000 */
[----:B------:R-:W-:Y:S01]  /*111e0*/  @!P0 LEA.HI.X R9, R14, R10, R15, 0x2, P6 ;  /* 0x0000000a0e098211 */ /* 0x000fe200030f140f */
[----:B------:R-:W-:Y:S01]  /*111f0*/  VIADD R15, R197, 0x38 ;  /* 0x00000038c50f7836 */ /* 0x000fe20000000000 */
[----:B------:R-:W-:Y:S01]  /*11200*/  ISETP.GE.AND P5, PT, R11, UR4, PT ;  /* 0x000000040b007c0c */ /* 0x000fe2000bfa6270 */
[----:B------:R1:W-:Y:S01]  /*11210*/  @!P1 ST.E.64 desc[UR42][R6.64], R34 ;  /* 0x0000002206009985 */ /* 0x0003e2000c101b2a */
[----:B------:R-:W-:Y:S01]  /*11220*/  SHF.R.S32.HI R25, RZ, 0x1f, R25 ;  /* 0x0000001fff197819 */ /* 0x000fe20000011419 */
[----:B------:R-:W-:Y:S01]  /*11230*/  VIADD R14, R197, 0x48 ;  /* 0x00000048c50e7836 */ /* 0x000fe20000000000 */
[C---:B0-----:R-:W-:Y:S01]  /*11240*/  @!P3 LEA R4, P1, R12.reuse, R0, 0x2 ;  /* 0x000000000c04b211 */ /* 0x041fe200078210ff */
[----:B------:R0:W-:Y:S01]  /*11250*/  @!P0 ST.E.64 desc[UR42][R8.64], R38 ;  /* 0x0000002608008985 */ /* 0x0001e2000c101b2a */
[----:B------:R-:W-:Y:S01]  /*11260*/  ISETP.GE.AND P0, PT, R15, UR4, PT ;  /* 0x000000040f007c0c */ /* 0x000fe2000bf06270 */
[C---:B------:R-:W-:Y:S01]  /*11270*/  VIADD R24, R197.reuse, 0x40 ;  /* 0x00000040c5187836 */ /* 0x040fe20000000000 */
[----:B------:R-:W-:Y:S01]  /*11280*/  @!P3 LEA.HI.X R5, R12, R10, R25, 0x2, P1 ;  /* 0x0000000a0c05b211 */ /* 0x000fe200008f1419 */
[----:B------:R-:W-:-:S02]  /*11290*/  VIADD R25, R197, 0x28 ;  /* 0x00000028c5197836 */ /* 0x000fc40000000000 */
[----:B------:R-:W-:Y:S01]  /*112a0*/  VIADD R12, R197, 0x30 ;  /* 0x00000030c50c7836 */ /* 0x000fe20000000000 */
[----:B------:R-:W-:Y:S01]  /*112b0*/  ISETP.GE.AND P1, PT, R24, UR4, PT ;  /* 0x0000000418007c0c */ /* 0x000fe2000bf26270 */
[----:B------:R2:W-:Y:S01]  /*112c0*/  @!P3 ST.E.64 desc[UR42][R4.64], R42 ;  /* 0x0000002a0400b985 */ /* 0x0005e2000c101b2a */
[C---:B-1----:R-:W-:Y:S02]  /*112d0*/  @!P4 LEA R6, P2, R13.reuse, R0, 0x2 ;  /* 0x000000000d06c211 */ /* 0x042fe400078410ff */
[----:B------:R-:W-:Y:S02]  /*112e0*/  SHF.R.S32.HI R25, RZ, 0x1f, R25 ;  /* 0x0000001fff197819 */ /* 0x000fe40000011419 */
[----:B------:R-:W-:Y:S02]  /*112f0*/  SHF.R.S32.HI R12, RZ, 0x1f, R12 ;  /* 0x0000001fff0c7819 */ /* 0x000fe4000001140c */
[----:B------:R-:W-:Y:S01]  /*11300*/  @!P4 LEA.HI.X R7, R13, R10, R25, 0x2, P2 ;  /* 0x0000000a0d07c211 */ /* 0x000fe200010f1419 */
[----:B------:R-:W-:Y:S01]  /*11310*/  VIADD R25, R197, 0x38 ;  /* 0x00000038c5197836 */ /* 0x000fe20000000000 */
[----:B0-----:R-:W-:Y:S01]  /*11320*/  @!P5 LEA R8, P6, R11, R0, 0x2 ;  /* 0x000000000b08d211 */ /* 0x001fe200078c10ff */
[----:B------:R-:W-:Y:S01]  /*11330*/  VIADD R13, R197, 0x58 ;  /* 0x00000058c50d7836 */ /* 0x000fe20000000000 */
[----:B------:R-:W-:Y:S01]  /*11340*/  ISETP.GE.AND P2, PT, R14, UR4, PT ;  /* 0x000000040e007c0c */ /* 0x000fe2000bf46270 */
[----:B------:R0:W-:Y:S01]  /*11350*/  @!P4 ST.E.64 desc[UR42][R6.64], R46 ;  /* 0x0000002e0600c985 */ /* 0x0001e2000c101b2a */
[----:B------:R-:W-:Y:S01]  /*11360*/  @!P5 LEA.HI.X R9, R11, R10, R12, 0x2, P6 ;  /* 0x0000000a0b09d211 */ /* 0x000fe200030f140c */
[----:B------:R-:W-:Y:S01]  /*11370*/  VIADD R12, R197, 0x50 ;  /* 0x00000050c50c7836 */ /* 0x000fe20000000000 */
[----:B--2---:R-:W-:Y:S01]  /*11380*/  @!P0 LEA R4, P6, R15, R0, 0x2 ;  /* 0x000000000f048211 */ /* 0x004fe200078c10ff */
[----:B------:R-:W-:Y:S01]  /*11390*/  VIADD R11, R197, 0x60 ;  /* 0x00000060c50b7836 */ /* 0x000fe20000000000 */
[----:B------:R-:W-:Y:S01]  /*113a0*/  SHF.R.S32.HI R25, RZ, 0x1f, R25 ;  /* 0x0000001fff197819 */ /* 0x000fe20000011419 */
[----:B------:R1:W-:Y:S01]  /*113b0*/  @!P5 ST.E.64 desc[UR42][R8.64], R50 ;  /* 0x000000320800d985 */ /* 0x0003e2000c101b2a */
[----:B------:R-:W-:-:S02]  /*113c0*/  ISETP.GE.AND P3, PT, R12, UR4, PT ;  /* 0x000000040c007c0c */ /* 0x000fc4000bf66270 */
[----:B------:R-:W-:Y:S01]  /*113d0*/  @!P0 LEA.HI.X R5, R15, R10, R25, 0x2, P6 ;  /* 0x0000000a0f058211 */ /* 0x000fe200030f1419 */
[----:B------:R-:W-:Y:S01]  /*113e0*/  VIADD R15, R197, 0x48 ;  /* 0x00000048c50f7836 */ /* 0x000fe20000000000 */
[----:B------:R-:W-:Y:S01]  /*113f0*/  ISETP.GE.AND P4, PT, R13, UR4, PT ;  /* 0x000000040d007c0c */ /* 0x000fe2000bf86270 */
[----:B------:R-:W-:Y:S01]  /*11400*/  VIADD R25, R197, 0x40 ;  /* 0x00000040c5197836 */ /* 0x000fe20000000000 */
[-C--:B0-----:R-:W-:Y:S01]  /*11410*/  @!P1 LEA R6, P5, R24, R0.reuse, 0x2 ;  /* 0x0000000018069211 */ /* 0x081fe200078a10ff */
[----:B------:R0:W-:Y:S01]  /*11420*/  @!P0 ST.E.64 desc[UR42][R4.64], R54 ;  /* 0x0000003604008985 */ /* 0x0001e2000c101b2a */
[----:B------:R-:W-:Y:S02]  /*11430*/  SHF.R.S32.HI R15, RZ, 0x1f, R15 ;  /* 0x0000001fff0f7819 */ /* 0x000fe4000001140f */
[----:B------:R-:W-:Y:S02]  /*11440*/  SHF.R.S32.HI R25, RZ, 0x1f, R25 ;  /* 0x0000001fff197819 */ /* 0x000fe40000011419 */
[----:B-1----:R-:W-:-:S02]  /*11450*/  @!P2 LEA R8, P6, R14, R0, 0x2 ;  /* 0x000000000e08a211 */ /* 0x002fc400078c10ff */
[-C--:B------:R-:W-:Y:S02]  /*11460*/  @!P1 LEA.HI.X R7, R24, R10.reuse, R25, 0x2, P5 ;  /* 0x0000000a18079211 */ /* 0x080fe400028f1419 */
[----:B------:R-:W-:Y:S01]  /*11470*/  @!P2 LEA.HI.X R9, R14, R10, R15, 0x2, P6 ;  /* 0x0000000a0e09a211 */ /* 0x000fe200030f140f */
[----:B------:R-:W-:Y:S01]  /*11480*/  VIADD R14, R197, 0x50 ;  /* 0x00000050c50e7836 */ /* 0x000fe20000000000 */
[----:B------:R-:W-:Y:S01]  /*11490*/  ISETP.GE.AND P5, PT, R11, UR4, PT ;  /* 0x000000040b007c0c */ /* 0x000fe2000bfa6270 */
[----:B------:R1:W-:Y:S01]  /*114a0*/  @!P1 ST.E.64 desc[UR42][R6.64], R58 ;  /* 0x0000003a06009985 */ /* 0x0003e2000c101b2a */
[----:B------:R-:W-:Y:S02]  /*114b0*/  ISETP.GE.AND P0, PT, R222, UR4, PT ;  /* 0x00000004de007c0c */ /* 0x000fe4000bf06270 */
[----:B0-----:R-:W-:Y:S01]  /*114c0*/  @!P3 LEA R4, P6, R12, R0, 0x2 ;  /* 0x000000000c04b211 */ /* 0x001fe200078c10ff */
[----:B------:R0:W-:Y:S01]  /*114d0*/  @!P2 ST.E.64 desc[UR42][R8.64], R62 ;  /* 0x0000003e0800a985 */ /* 0x0001e2000c101b2a */
[----:B------:R-:W-:-:S02]  /*114e0*/  SHF.R.S32.HI R14, RZ, 0x1f, R14 ;  /* 0x0000001fff0e7819 */ /* 0x000fc4000001140e */
[----:B------:R-:W-:Y:S02]  /*114f0*/  ISETP.GE.AND P1, PT, R218, UR4, PT ;  /* 0x00000004da007c0c */ /* 0x000fe4000bf26270 */
[----:B------:R-:W-:Y:S01]  /*11500*/  @!P3 LEA.HI.X R5, R12, R10, R14, 0x2, P6 ;  /* 0x0000000a0c05b211 */ /* 0x000fe200030f140e */
[C---:B------:R-:W-:Y:S02]  /*11510*/  VIADD R14, R197.reuse, 0x58 ;  /* 0x00000058c50e7836 */ /* 0x040fe40000000000 */
[----:B------:R-:W-:Y:S01]  /*11520*/  VIADD R12, R197, 0x60 ;  /* 0x00000060c50c7836 */ /* 0x000fe20000000000 */
[----:B-1----:R-:W-:Y:S01]  /*11530*/  @!P4 LEA R6, P2, R13, R0, 0x2 ;  /* 0x000000000d06c211 */ /* 0x002fe200078410ff */
[----:B------:R1:W-:Y:S01]  /*11540*/  @!P3 ST.E.64 desc[UR42][R4.64], R66 ;  /* 0x000000420400b985 */ /* 0x0003e2000c101b2a */
[----:B------:R-:W-:Y:S02]  /*11550*/  SHF.R.S32.HI R14, RZ, 0x1f, R14 ;  /* 0x0000001fff0e7819 */ /* 0x000fe4000001140e */
[----:B------:R-:W-:-:S02]  /*11560*/  SHF.R.S32.HI R12, RZ, 0x1f, R12 ;  /* 0x0000001fff0c7819 */ /* 0x000fc4000001140c */
[----:B0-----:R-:W-:Y:S02]  /*11570*/  @!P5 LEA R8, P6, R11, R0, 0x2 ;  /* 0x000000000b08d211 */ /* 0x001fe400078c10ff */
[-C--:B------:R-:W-:Y:S02]  /*11580*/  @!P4 LEA.HI.X R7, R13, R10.reuse, R14, 0x2, P2 ;  /* 0x0000000a0d07c211 */ /* 0x080fe400010f140e */
[----:B------:R-:W-:Y:S01]  /*11590*/  @!P5 LEA.HI.X R9, R11, R10, R12, 0x2, P6 ;  /* 0x0000000a0b09d211 */ /* 0x000fe200030f140c */
[----:B------:R-:W-:Y:S01]  /*115a0*/  VIADD R11, R197, 0x68 ;  /* 0x00000068c50b7836 */ /* 0x000fe20000000000 */
[----:B------:R-:W-:Y:S01]  /*115b0*/  ISETP.GE.AND P2, PT, R196, UR4, PT ;  /* 0x00000004c4007c0c */ /* 0x000fe2000bf46270 */
[----:B------:R0:W-:Y:S01]  /*115c0*/  @!P4 ST.E.64 desc[UR42][R6.64], R70 ;  /* 0x000000460600c985 */ /* 0x0001e2000c101b2a */
[----:B-1----:R-:W-:Y:S02]  /*115d0*/  @!P0 LEA R4, P4, R222, R0, 0x2 ;  /* 0x00000000de048211 */ /* 0x002fe400078810ff */
[----:B------:R-:W-:Y:S01]  /*115e0*/  SHF.R.S32.HI R11, RZ, 0x1f, R11 ;  /* 0x0000001fff0b7819 */ /* 0x000fe2000001140b */
[----:B------:R1:W-:Y:S01]  /*115f0*/  @!P5 ST.E.64 desc[UR42][R8.64], R74 ;  /* 0x0000004a0800d985 */ /* 0x0003e2000c101b2a */
[----:B------:R-:W-:-:S02]  /*11600*/  ISETP.GE.AND P5, PT, R183, UR4, PT ;  /* 0x00000004b7007c0c */ /* 0x000fc4000bfa6270 */
[----:B------:R-:W-:Y:S02]  /*11610*/  @!P0 LEA.HI.X R5, R222, R10, R11, 0x2, P4 ;  /* 0x0000000ade058211 */ /* 0x000fe400020f140b */
[----:B------:R-:W-:-:S03]  /*11620*/  ISETP.GE.AND P4, PT, R181, UR4, PT ;  /* 0x00000004b5007c0c */ /* 0x000fc6000bf86270 */
[----:B------:R2:W-:Y:S01]  /*11630*/  @!P0 ST.E.64 desc[UR42][R4.64], R78 ;  /* 0x0000004e04008985 */ /* 0x0005e2000c101b2a */
[----:B0-----:R-:W-:-:S04]  /*11640*/  @!P1 LEA R6, P3, R218, R0, 0x2 ;  /* 0x00000000da069211 */ /* 0x001fc800078610ff */
[----:B------:R-:W-:Y:S02]  /*11650*/  @!P1 LEA.HI.X R7, R218, R10, R219, 0x2, P3 ;  /* 0x0000000ada079211 */ /* 0x000fe400018f14db */
[C---:B-1----:R-:W-:Y:S02]  /*11660*/  @!P2 LEA R8, P6, R196.reuse, R0, 0x2 ;  /* 0x00000000c408a211 */ /* 0x042fe400078c10ff */
[----:B------:R-:W-:Y:S01]  /*11670*/  ISETP.GE.AND P3, PT, R179, UR4, PT ;  /* 0x00000004b3007c0c */ /* 0x000fe2000bf66270 */
[----:B------:R0:W-:Y:S01]  /*11680*/  @!P1 ST.E.64 desc[UR42][R6.64], R82 ;  /* 0x0000005206009985 */ /* 0x0001e2000c101b2a */
[----:B------:R-:W-:Y:S02]  /*11690*/  @!P2 LEA.HI.X R9, R196, R10, R211, 0x2, P6 ;  /* 0x0000000ac409a211 */ /* 0x000fe400030f14d3 */
[----:B------:R-:W-:Y:S02]  /*116a0*/  ISETP.GE.AND P1, PT, R175, UR4, PT ;  /* 0x00000004af007c0c */ /* 0x000fe4000bf26270 */
[----:B--2---:R-:W-:Y:S01]  /*116b0*/  @!P5 LEA R4, P6, R183, R0, 0x2 ;  /* 0x00000000b704d211 */ /* 0x004fe200078c10ff */
[----:B------:R1:W-:Y:S01]  /*116c0*/  @!P2 ST.E.64 desc[UR42][R8.64], R86 ;  /* 0x000000560800a985 */ /* 0x0003e2000c101b2a */
[----:B------:R-:W-:-:S02]  /*116d0*/  ISETP.GE.AND P2, PT, R177, UR4, PT ;  /* 0x00000004b1007c0c */ /* 0x000fc4000bf46270 */
[----:B------:R-:W-:Y:S02]  /*116e0*/  @!P5 LEA.HI.X R5, R183, R10, R184, 0x2, P6 ;  /* 0x0000000ab705d211 */ /* 0x000fe400030f14b8 */
[----:B0-----:R-:W-:-:S03]  /*116f0*/  @!P4 LEA R6, P0, R181, R0, 0x2 ;  /* 0x00000000b506c211 */ /* 0x001fc600078010ff */
[----:B------:R0:W-:Y:S01]  /*11700*/  @!P5 ST.E.64 desc[UR42][R4.64], R90 ;  /* 0x0000005a0400d985 */ /* 0x0001e2000c101b2a */
[----:B------:R-:W-:Y:S02]  /*11710*/  ISETP.GE.AND P5, PT, R171, UR4, PT ;  /* 0x00000004ab007c0c */ /* 0x000fe4000bfa6270 */
[----:B------:R-:W-:Y:S02]  /*11720*/  @!P4 LEA.HI.X R7, R181, R10, R182, 0x2, P0 ;  /* 0x0000000ab507c211 */ /* 0x000fe400000f14b6 */
[----:B------:R-:W-:Y:S02]  /*11730*/  ISETP.GE.AND P0, PT, R173, UR4, PT ;  /* 0x00000004ad007c0c */ /* 0x000fe4000bf06270 */
[----:B-1----:R-:W-:Y:S01]  /*11740*/  @!P3 LEA R8, P6, R179, R0, 0x2 ;  /* 0x00000000b308b211 */ /* 0x002fe200078c10ff */
[----:B------:R1:W-:Y:S01]  /*11750*/  @!P4 ST.E.64 desc[UR42][R6.64], R94 ;  /* 0x0000005e0600c985 */ /* 0x0003e2000c101b2a */
[----:B------:R-:W-:Y:S02]  /*11760*/  ISETP.GE.AND P4, PT, R169, UR4, PT ;  /* 0x00000004a9007c0c */ /* 0x000fe4000bf86270 */
[----:B------:R-:W-:-:S02]  /*11770*/  @!P3 LEA.HI.X R9, R179, R10, R180, 0x2, P6 ;  /* 0x0000000ab309b211 */ /* 0x000fc400030f14b4 */
[----:B0-----:R-:W-:-:S03]  /*11780*/  @!P2 LEA R4, P6, R177, R0, 0x2 ;  /* 0x00000000b104a211 */ /* 0x001fc600078c10ff */
[----:B------:R0:W-:Y:S01]  /*11790*/  @!P3 ST.E.64 desc[UR42][R8.64], R98 ;  /* 0x000000620800b985 */ /* 0x0001e2000c101b2a */
[----:B------:R-:W-:Y:S02]  /*117a0*/  @!P2 LEA.HI.X R5, R177, R10, R178, 0x2, P6 ;  /* 0x0000000ab105a211 */ /* 0x000fe400030f14b2 */
[----:B-1----:R-:W-:-:S03]  /*117b0*/  @!P1 LEA R6, P3, R175, R0, 0x2 ;  /* 0x00000000af069211 */ /* 0x002fc600078610ff */
[----:B------:R1:W-:Y:S01]  /*117c0*/  @!P2 ST.E.64 desc[UR42][R4.64], R102 ;  /* 0x000000660400a985 */ /* 0x0003e2000c101b2a */
[----:B------:R-:W-:Y:S02]  /*117d0*/  @!P1 LEA.HI.X R7, R175, R10, R176, 0x2, P3 ;  /* 0x0000000aaf079211 */ /* 0x000fe400018f14b0 */
[----:B------:R-:W-:Y:S02]  /*117e0*/  ISETP.GE.AND P3, PT, R167, UR4, PT ;  /* 0x00000004a7007c0c */ /* 0x000fe4000bf66270 */
[C---:B0-----:R-:W-:Y:S01]  /*117f0*/  @!P0 LEA R8, P6, R173.reuse, R0, 0x2 ;  /* 0x00000000ad088211 */ /* 0x041fe200078c10ff */
[----:B------:R0:W-:Y:S03]  /*11800*/  @!P1 ST.E.64 desc[UR42][R6.64], R106 ;  /* 0x0000006a06009985 */ /* 0x0001e6000c101b2a */
[----:B------:R-:W-:Y:S02]  /*11810*/  @!P0 LEA.HI.X R9, R173, R10, R174, 0x2, P6 ;  /* 0x0000000aad098211 */ /* 0x000fe400030f14ae */
[----:B-1----:R-:W-:-:S03]  /*11820*/  @!P5 LEA R4, P1, R171, R0, 0x2 ;  /* 0x00000000ab04d211 */ /* 0x002fc600078210ff */
[----:B------:R1:W-:Y:S01]  /*11830*/  @!P0 ST.E.64 desc[UR42][R8.64], R110 ;  /* 0x0000006e08008985 */ /* 0x0003e2000c101b2a */
[----:B------:R-:W-:Y:S02]  /*11840*/  ISETP.GE.AND P0, PT, R165, UR4, PT ;  /* 0x00000004a5007c0c */ /* 0x000fe4000bf06270 */
[----:B------:R-:W-:Y:S02]  /*11850*/  @!P5 LEA.HI.X R5, R171, R10, R172, 0x2, P1 ;  /* 0x0000000aab05d211 */ /* 0x000fe400008f14ac */
[----:B------:R-:W-:Y:S02]  /*11860*/  ISETP.GE.AND P1, PT, R163, UR4, PT ;  /* 0x00000004a3007c0c */ /* 0x000fe4000bf26270 */
[C---:B0-----:R-:W-:Y:S01]  /*11870*/  @!P4 LEA R6, P2, R169.reuse, R0, 0x2 ;  /* 0x00000000a906c211 */ /* 0x041fe200078410ff */
[----:B------:R0:W-:Y:S03]  /*11880*/  @!P5 ST.E.64 desc[UR42][R4.64], R114 ;  /* 0x000000720400d985 */ /* 0x0001e6000c101b2a */
[----:B------:R-:W-:-:S02]  /*11890*/  @!P4 LEA.HI.X R7, R169, R10, R170, 0x2, P2 ;  /* 0x0000000aa907c211 */ /* 0x000fc400010f14aa */
[----:B------:R-:W-:Y:S02]  /*118a0*/  ISETP.GE.AND P2, PT, R157, UR4, PT ;  /* 0x000000049d007c0c */ /* 0x000fe4000bf46270 */
[----:B-1----:R-:W-:Y:S01]  /*118b0*/  @!P3 LEA R8, P6, R167, R0, 0x2 ;  /* 0x00000000a708b211 */ /* 0x002fe200078c10ff */
[----:B------:R1:W-:Y:S01]  /*118c0*/  @!P4 ST.E.64 desc[UR42][R6.64], R118 ;  /* 0x000000760600c985 */ /* 0x0003e2000c101b2a */
[----:B------:R-:W-:Y:S02]  /*118d0*/  ISETP.GE.AND P4, PT, R161, UR4, PT ;  /* 0x00000004a1007c0c */ /* 0x000fe4000bf86270 */
[----:B------:R-:W-:Y:S02]  /*118e0*/  @!P3 LEA.HI.X R9, R167, R10, R168, 0x2, P6 ;  /* 0x0000000aa709b211 */ /* 0x000fe400030f14a8 */
[----:B0-----:R-:W-:-:S03]  /*118f0*/  @!P1 LEA R4, P6, R163, R0, 0x2 ;  /* 0x00000000a3049211 */ /* 0x001fc600078c10ff */
[----:B------:R0:W-:Y:S01]  /*11900*/  @!P3 ST.E.64 desc[UR42][R8.64], R122 ;  /* 0x0000007a0800b985 */ /* 0x0001e2000c101b2a */
[----:B------:R-:W-:Y:S02]  /*11910*/  ISETP.GE.AND P3, PT, R159, UR4, PT ;  /* 0x000000049f007c0c */ /* 0x000fe4000bf66270 */
[----:B------:R-:W-:Y:S02]  /*11920*/  @!P1 LEA.HI.X R5, R163, R10, R164, 0x2, P6 ;  /* 0x0000000aa3059211 */ /* 0x000fe400030f14a4 */
[----:B-1----:R-:W-:-:S04]  /*11930*/  @!P0 LEA R6, P5, R165, R0, 0x2 ;  /* 0x00000000a5068211 */ /* 0x002fc800078a10ff */
[----:B------:R-:W-:Y:S02]  /*11940*/  @!P0 LEA.HI.X R7, R165, R10, R166, 0x2, P5 ;  /* 0x0000000aa5078211 */ /* 0x000fe400028f14a6 */
[----:B------:R-:W-:-:S03]  /*11950*/  ISETP.GE.AND P5, PT, R152, UR4, PT ;  /* 0x0000000498007c0c */ /* 0x000fc6000bfa6270 */
[----:B------:R1:W-:Y:S04]  /*11960*/  @!P0 ST.E.64 desc[UR42][R6.64], R126 ;  /* 0x0000007e06008985 */ /* 0x0003e8000c101b2a */
[----:B------:R2:W-:Y:S01]  /*11970*/  @!P1 ST.E.64 desc[UR42][R4.64], R130 ;  /* 0x0000008204009985 */ /* 0x0005e2000c101b2a */
[----:B0-----:R-:W-:-:S04]  /*11980*/  @!P2 LEA R8, P1, R157, R0, 0x2 ;  /* 0x000000009d08a211 */ /* 0x001fc800078210ff */
[----:B------:R-:W-:Y:S02]  /*11990*/  @!P2 LEA.HI.X R9, R157, R10, R158, 0x2, P1 ;  /* 0x0000000a9d09a211 */ /* 0x000fe400008f149e */
[-C--:B-1----:R-:W-:Y:S02]  /*119a0*/  @!P4 LEA R6, P0, R161, R0.reuse, 0x2 ;  /* 0x00000000a106c211 */ /* 0x082fe400078010ff */
[----:B--2---:R-:W-:Y:S02]  /*119b0*/  @!P3 LEA R4, P6, R159, R0, 0x2 ;  /* 0x000000009f04b211 */ /* 0x004fe400078c10ff */
[----:B------:R-:W-:Y:S02]  /*119c0*/  @!P4 LEA.HI.X R7, R161, R10, R162, 0x2, P0 ;  /* 0x0000000aa107c211 */ /* 0x000fe400000f14a2 */
[C---:B------:R-:W-:Y:S02]  /*119d0*/  @!P5 LEA R12, P0, R152.reuse, R0, 0x2 ;  /* 0x00000000980cd211 */ /* 0x040fe400078010ff */
[-C--:B------:R-:W-:Y:S01]  /*119e0*/  @!P3 LEA.HI.X R5, R159, R10.reuse, R160, 0x2, P6 ;  /* 0x0000000a9f05b211 */ /* 0x080fe200030f14a0 */
[----:B------:R4:W-:Y:S01]  /*119f0*/  @!P4 ST.E.64 desc[UR42][R6.64], R134 ;  /* 0x000000860600c985 */ /* 0x0009e2000c101b2a */
[----:B------:R-:W-:-:S02]  /*11a00*/  @!P5 LEA.HI.X R13, R152, R10, R156, 0x2, P0 ;  /* 0x0000000a980dd211 */ /* 0x000fc400000f149c */
[----:B------:R-:W-:Y:S01]  /*11a10*/  ISETP.GE.AND P0, PT, R20, UR4, PT ;  /* 0x0000000414007c0c */ /* 0x000fe2000bf06270 */
[----:B------:R4:W-:Y:S04]  /*11a20*/  @!P3 ST.E.64 desc[UR42][R4.64], R138 ;  /* 0x0000008a0400b985 */ /* 0x0009e8000c101b2a */
[----:B------:R4:W-:Y:S04]  /*11a30*/  @!P2 ST.E.64 desc[UR42][R8.64], R142 ;  /* 0x0000008e0800a985 */ /* 0x0009e8000c101b2a */
[----:B------:R4:W-:Y:S04]  /*11a40*/  @!P5 ST.E.64 desc[UR42][R12.64], R146 ;  /* 0x000000920c00d985 */ /* 0x0009e8000c101b2a */
[----:B------:R-:W-:Y:S05]  /*11a50*/  @P0 BRA `(.L_x_719) ;  /* 0x0000001000280947 */ /* 0x000fea0003800000 */
[----:B----4-:R-:W-:-:S04]  /*11a60*/  LEA R4, P0, R20, R0, 0x2 ;  /* 0x0000000014047211 */ /* 0x010fc800078010ff */
[----:B------:R-:W-:-:S05]  /*11a70*/  LEA.HI.X R5, R20, R10, R21, 0x2, P0 ;  /* 0x0000000a14057211 */ /* 0x000fca00000f1415 */
[----:B------:R0:W-:Y:S01]  /*11a80*/  ST.E.64 desc[UR42][R4.64], R150 ;  /* 0x0000009604007985 */ /* 0x0001e2000c101b2a */
[----:B------:R-:W-:Y:S05]  /*11a90*/  BRA `(.L_x_719) ;  /* 0x0000001000187947 */ /* 0x000fea0003800000 */
.L_x_713:
[----:B------:R-:W4:Y:S01]  /*11aa0*/  LDL.LU R6, [R1+0x1c] ;  /* 0x00001c0001067983 */ /* 0x000f220000300800 */
[----:B------:R-:W-:Y:S01]  /*11ab0*/  ULDC.64 UR6, c[0x0][0xc08] ;  /* 0x0003020000067ab9 */ /* 0x000fe20000000a00 */
[----:B------:R-:W-:Y:S02]  /*11ac0*/  ULDC.64 UR4, c[0x0][0xc00] ;  /* 0x0003000000047ab9 */ /* 0x000fe40000000a00 */
[----:B------:R-:W2:Y:S04]  /*11ad0*/  LDL.LU R0, [R1+0x20] ;  /* 0x0000200001007983 */ /* 0x000ea80000300800 */
[----:B01----:R-:W3:Y:S01]  /*11ae0*/  LDL R10, [R1+0x18] ;  /* 0x00001800010a7983 */ /* 0x003ee20000100800 */
[----:B------:R-:W-:Y:S01]  /*11af0*/  ISETP.NE.U32.AND P1, PT, RZ, UR6, PT ;  /* 0x00000006ff007c0c */ /* 0x000fe2000bf25070 */
[----:B------:R-:W-:Y:S01]  /*11b00*/  IMAD.MOV.U32 R3, RZ, RZ, RZ ;  /* 0x000000ffff037224 */ /* 0x000fe200078e00ff */
[----:B------:R-:W-:-:S02]  /*11b10*/  ISETP.NE.U32.AND P0, PT, RZ, UR4, PT ;  /* 0x00000004ff007c0c */ /* 0x000fc4000bf05070 */
[----:B------:R-:W-:Y:S02]  /*11b20*/  ISETP.NE.AND.EX P1, PT, RZ, UR7, PT, P1 ;  /* 0x00000007ff007c0c */ /* 0x000fe4000bf25310 */
[----:B------:R-:W-:Y:S01]  /*11b30*/  ISETP.NE.AND.EX P0, PT, RZ, UR5, PT, P0 ;  /* 0x00000005ff007c0c */ /* 0x000fe2000bf05300 */
[----:B------:R-:W0:Y:S01]  /*11b40*/  S2R R8, SR_TID.X ;  /* 0x0000000000087919 */ /* 0x000e220000002100 */
[----:B----4-:R-:W-:-:S04]  /*11b50*/  IADD3 R4, P2, R6, UR4, RZ ;  /* 0x0000000406047c10 */ /* 0x010fc8000ff5e0ff */
[----:B--2---:R-:W-:-:S05]  /*11b60*/  IADD3.X R5, R0, UR5, RZ, P2, !PT ;  /* 0x0000000500057c10 */ /* 0x004fca00097fe4ff */
[----:B------:R-:W-:Y:S01]  /*11b70*/  @P1 IADD3 R6, P2, R6, UR6, RZ ;  /* 0x0000000606061c10 */ /* 0x000fe2000ff5e0ff */
[----:B------:R-:W-:Y:S01]  /*11b80*/  ULDC UR4, c[0x0][0xa88] ;  /* 0x0002a20000047ab9 */ /* 0x000fe20000000800 */
[----:B------:R1:W5:Y:S02]  /*11b90*/  @P0 LDG.E R3, desc[UR42][R4.64] ;  /* 0x0000002a04030981 */ /* 0x000364000c1e1900 */
[----:B------:R-:W-:Y:S01]  /*11ba0*/  @P1 IADD3.X R7, R0, UR7, RZ, P2, !PT ;  /* 0x0000000700071c10 */ /* 0x000fe200097fe4ff */
[----:B------:R-:W-:-:S06]  /*11bb0*/  IMAD.U32 R0, RZ, RZ, UR4 ;  /* 0x00000004ff007e24 */ /* 0x000fcc000f8e00ff */
[----:B------:R1:W5:Y:S01]  /*11bc0*/  @P1 LDG.E R0, desc[UR42][R6.64] ;  /* 0x0000002a06001981 */ /* 0x000362000c1e1900 */
[----:B---3--:R-:W-:Y:S01]  /*11bd0*/  ISETP.NE.AND P2, PT, R10, RZ, PT ;  /* 0x000000ff0a00720c */ /* 0x008fe20003f45270 */
[----:B0-----:R-:W-:-:S05]  /*11be0*/  VIADD R9, R8, 0xffffff80 ;  /* 0xffffff8008097836 */ /* 0x001fca0000000000 */
[----:B------:R-:W-:-:S07]  /*11bf0*/  ISETP.GT.AND P3, PT, R9, 0x3f, PT ;  /* 0x0000003f0900780c */ /* 0x000fce0003f64270 */
[----:B------:R-:W0:Y:S02]  /*11c00*/  @!P2 LDC R10, c[0x0][0xad4] ;  /* 0x0002b500ff0aab82 */ /* 0x000e240000000800 */
[----:B0-----:R1:W-:Y:S01]  /*11c10*/  @!P2 STL [R1+0x18], R10 ;  /* 0x0000180a0100a387 */ /* 0x0013e20000100800 */
[----:B------:R-:W-:Y:S01]  /*11c20*/  ISETP.GT.AND P2, PT, R10, 0x1, PT ;  /* 0x000000010a00780c */ /* 0x000fe20003f44270 */
[----:B------:R-:W-:-:S12]  /*11c30*/  @P1 BRA `(.L_x_722) ;  /* 0x0000000000101947 */ /* 0x000fd80003800000 */
[----:B------:R-:W-:Y:S05]  /*11c40*/  @!P0 BRA `(.L_x_722) ;  /* 0x00000000000c8947 */ /* 0x000fea0003800000 */
[----:B-1----:R-:W2:Y:S04]  /*11c50*/  LDG.E R7, desc[UR42][R4.64] ;  /* 0x0000002a04077981 */ /* 0x002ea8000c1e1900 */
[----:B-----5:R-:W2:Y:S02]  /*11c60*/  LDG.E R0, desc[UR42][R4.64+0x4] ;  /* 0x0000042a04007981 */ /* 0x020ea4000c1e1900 */
[----:B--2---:R-:W-:-:S07]  /*11c70*/  IMAD.IADD R0, R0, 0x1, -R7 ;  /* 0x0000000100007824 */ /* 0x004fce00078e0a07 */
.L_x_722:
[----:B-1----:R-:W2:Y:S04]  /*11c80*/  LDL.LU R5, [R1+0x14] ;  /* 0x0000140001057983 */ /* 0x002ea80000300800 */
[----:B------:R-:W3:Y:S01]  /*11c90*/  LDL.LU R4, [R1+0x40] ;  /* 0x0000400001047983 */ /* 0x000ee20000300800 */
[----:B------:R-:W-:Y:S01]  /*11ca0*/  BSSY B1, `(.L_x_723) ;  /* 0x0000038000017945 */ /* 0x000fe20003800000 */
[----:B-----5:R-:W-:Y:S02]  /*11cb0*/  SHF.R.S32.HI R26, RZ, 0x1f, R3 ;  /* 0x0000001fff1a7819 */ /* 0x020fe40000011403 */
[----:B--2---:R-:W-:Y:S02]  /*11cc0*/  SEL R29, R5, RZ, !P0 ;  /* 0x000000ff051d7207 */ /* 0x004fe40004000000 */
[----:B---3--:R-:W-:Y:S01]  /*11cd0*/  SEL R28, R4, RZ, !P0 ;  /* 0x000000ff041c7207 */ /* 0x008fe20004000000 */
[----:B------:R-:W-:Y:S06]  /*11ce0*/  @P3 BRA `(.L_x_724) ;  /* 0x0000000000cc3947 */ /* 0x000fec0003800000 */
[----:B------:R-:W2:Y:S01]  /*11cf0*/  LDL R4, [R1+0x24] ;  /* 0x0000240001047983 */ /* 0x000ea20000100800 */
[----:B------:R-:W0:Y:S02]  /*11d00*/  LDC R31, c[0x0][0xbe8] ;  /* 0x0002fa00ff1f7b82 */ /* 0x000e240000000800 */
[----:B0-----:R-:W-:Y:S02]  /*11d10*/  IMAD R5, R0, R31, RZ ;  /* 0x0000001f00057224 */ /* 0x001fe400078e02ff */
[----:B--2---:R-:W-:-:S04]  /*11d20*/  IMAD R4, R4, 0x40, R8 ;  /* 0x0000004004047824 */ /* 0x004fc800078e0208 */
[----:B------:R-:W-:-:S05]  /*11d30*/  VIADD R30, R4, 0xffffff80 ;  /* 0xffffff80041e7836 */ /* 0x000fca0000000000 */
[----:B------:R-:W-:-:S13]  /*11d40*/  ISETP.GE.AND P0, PT, R30, R5, PT ;  /* 0x000000051e00720c */ /* 0x000fda0003f06270 */
[----:B------:R-:W-:Y:S05]  /*11d50*/  @P0 BRA `(.L_x_724) ;  /* 0x0000000000b00947 */ /* 0x000fea0003800000 */
[----:B------:R-:W2:Y:S01]  /*11d60*/  LDL.LU R32, [R1+0x38] ;  /* 0x0000380001207983 */ /* 0x000ea20000300800 */
[----:B------:R-:W-:Y:S01]  /*11d70*/  IMAD.MOV.U32 R24, RZ, RZ, 0x9b8 ;  /* 0x000009b8ff187424 */ /* 0x000fe200078e00ff */
[----:B------:R-:W-:Y:S01]  /*11d80*/  ISETP.GT.AND P0, PT, R10, 0x1, PT ;  /* 0x000000010a00780c */ /* 0x000fe20003f04270 */
[----:B------:R-:W-:Y:S01]  /*11d90*/  IMAD.MOV.U32 R21, RZ, RZ, R30 ;  /* 0x000000ffff157224 */ /* 0x000fe200078e001e */
[----:B------:R-:W-:Y:S01]  /*11da0*/  ISETP.NE.AND P1, PT, R31, 0x1, PT ;  /* 0x000000011f00780c */ /* 0x000fe20003f25270 */
[----:B------:R-:W0:Y:S01]  /*11db0*/  LDC.64 R10, c[0x0][0xba8] ;  /* 0x0002ea00ff0a7b82 */ /* 0x000e220000000a00 */
[----:B------:R-:W-:-:S07]  /*11dc0*/  SEL R24, R24, 0x978, P0 ;  /* 0x0000097818187807 */ /* 0x000fce0000000000 */
[----:B------:R-:W1:Y:S08]  /*11dd0*/  LDC.64 R4, c[0x0][R24+0x220] ;  /* 0x0000880018047b82 */ /* 0x000e700000000a00 */
[----:B------:R-:W3:Y:S08]  /*11de0*/  LDC.64 R12, c[0x0][R24+0x218] ;  /* 0x00008600180c7b82 */ /* 0x000ef00000000a00 */
[----:B------:R-:W4:Y:S08]  /*11df0*/  LDC.64 R6, c[0x0][R24+0x228] ;  /* 0x00008a0018067b82 */ /* 0x000f300000000a00 */
[----:B------:R-:W5:Y:S08]  /*11e00*/  @P1 LDC R15, c[0x0][0xbec] ;  /* 0x0002fb00ff0f1b82 */ /* 0x000f700000000800 */
[----:B------:R-:W4:Y:S08]  /*11e10*/  LDC.64 R8, c[0x0][R24+0x210] ;  /* 0x0000840018087b82 */ /* 0x000f300000000a00 */
[----:B------:R-:W4:Y:S01]  /*11e20*/  @P1 LDC R27, c[0x0][0xbf0] ;  /* 0x0002fc00ff1b1b82 */ /* 0x000f220000000800 */
[----:B-----5:R-:W-:-:S07]  /*11e30*/  @P1 IMAD.HI.U32 R20, R30, R15, RZ ;  /* 0x0000000f1e141227 */ /* 0x020fce00078e00ff */
[----:B0-----:R-:W0:Y:S01]  /*11e40*/  @!P0 LDC R10, c[0x0][0xb50] ;  /* 0x0002d400ff0a8b82 */ /* 0x001e220000000800 */
[-C--:B-1----:R-:W-:Y:S02]  /*11e50*/  IMAD R5, R5, R29.reuse, RZ ;  /* 0x0000001d05057224 */ /* 0x082fe400078e02ff */
[----:B------:R-:W-:-:S05]  /*11e60*/  IMAD.WIDE.U32 R14, R4, R29, RZ ;  /* 0x0000001d040e7225 */ /* 0x000fca00078e00ff */
[----:B------:R-:W1:Y:S01]  /*11e70*/  @!P0 LDC R11, c[0x0][0xb54] ;  /* 0x0002d500ff0b8b82 */ /* 0x000e620000000800 */
[-C--:B---3--:R-:W-:Y:S02]  /*11e80*/  IMAD R25, R13, R184.reuse, RZ ;  /* 0x000000b80d197224 */ /* 0x088fe400078e02ff */
[----:B------:R-:W-:Y:S01]  /*11e90*/  IMAD.WIDE.U32 R12, R12, R184, RZ ;  /* 0x000000b80c0c7225 */ /* 0x000fe200078e00ff */
[----:B----4-:R-:W-:-:S03]  /*11ea0*/  @P1 SHF.R.U32.HI R21, RZ, R27, R20 ;  /* 0x0000001bff151219 */ /* 0x010fc60000011614 */
[----:B------:R-:W-:Y:S01]  /*11eb0*/  IMAD R27, R4, R28, R5 ;  /* 0x0000001c041b7224 */ /* 0x000fe200078e0205 */
[----:B------:R-:W-:Y:S01]  /*11ec0*/  IADD3 R12, P1, P3, R14, R12, R3 ;  /* 0x0000000c0e0c7210 */ /* 0x000fe20007b3e003 */
[----:B------:R-:W-:Y:S02]  /*11ed0*/  IMAD.IADD R25, R13, 0x1, R25 ;  /* 0x000000010d197824 */ /* 0x000fe400078e0219 */
[----:B------:R-:W-:Y:S02]  /*11ee0*/  IMAD.MOV R4, RZ, RZ, -R21 ;  /* 0x000000ffff047224 */ /* 0x000fe400078e0a15 */
[----:B------:R-:W-:Y:S01]  /*11ef0*/  IMAD.IADD R27, R15, 0x1, R27 ;  /* 0x000000010f1b7824 */ /* 0x000fe200078e021b */
[----:B--2---:R-:W-:-:S05]  /*11f00*/  SEL R5, R32, RZ, P0 ;  /* 0x000000ff20057207 */ /* 0x004fca0000000000 */
[-C--:B------:R-:W-:Y:S02]  /*11f10*/  IMAD R13, R7, R5.reuse, RZ ;  /* 0x00000005070d7224 */ /* 0x080fe400078e02ff */
[----:B------:R-:W-:-:S04]  /*11f20*/  IMAD.WIDE.U32 R6, R6, R5, RZ ;  /* 0x0000000506067225 */ /* 0x000fc800078e00ff */
[----:B------:R-:W-:Y:S01]  /*11f30*/  IMAD R5, R31, R4, R30 ;  /* 0x000000041f057224 */ /* 0x000fe200078e021e */
[----:B------:R-:W-:Y:S01]  /*11f40*/  IADD3.X R4, R27, R25, R26, P1, P3 ;  /* 0x000000191b047210 */ /* 0x000fe20000fe641a */
[----:B------:R-:W-:Y:S01]  /*11f50*/  IMAD.IADD R13, R7, 0x1, R13 ;  /* 0x00000001070d7824 */ /* 0x000fe200078e020d */
[----:B------:R-:W-:Y:S02]  /*11f60*/  IADD3 R6, P0, P1, R21, R12, R6 ;  /* 0x0000000c15067210 */ /* 0x000fe4000791e006 */
[----:B------:R-:W-:-:S04]  /*11f70*/  SHF.R.S32.HI R21, RZ, 0x1f, R21 ;  /* 0x0000001fff157819 */ /* 0x000fc80000011415 */
[----:B------:R-:W-:Y:S01]  /*11f80*/  IADD3.X R7, R21, R4, R13, P0, P1 ;  /* 0x0000000415077210 */ /* 0x000fe200007e240d */
[-C--:B------:R-:W-:Y:S01]  /*11f90*/  IMAD R4, R9, R5.reuse, RZ ;  /* 0x0000000509047224 */ /* 0x080fe200078e02ff */
[----:B------:R-:W-:Y:S01]  /*11fa0*/  SHF.R.S32.HI R13, RZ, 0x1f, R5 ;  /* 0x0000001fff0d7819 */ /* 0x000fe20000011405 */
[----:B------:R-:W-:-:S04]  /*11fb0*/  IMAD.WIDE.U32 R6, R8, R5, R6 ;  /* 0x0000000508067225 */ /* 0x000fc800078e0006 */
[----:B------:R-:W-:Y:S01]  /*11fc0*/  IMAD R13, R8, R13, R4 ;  /* 0x0000000d080d7224 */ /* 0x000fe200078e0204 */
[----:B0-----:R-:W-:Y:S01]  /*11fd0*/  LEA R10, P0, R6, R10, 0x2 ;  /* 0x0000000a060a7211 */ /* 0x001fe200078010ff */
[----:B------:R-:W-:Y:S02]  /*11fe0*/  IMAD.MOV.U32 R5, RZ, RZ, -0x800000 ;  /* 0xff800000ff057424 */ /* 0x000fe400078e00ff */
[----:B------:R-:W-:-:S05]  /*11ff0*/  IMAD.IADD R4, R7, 0x1, R13 ;  /* 0x0000000107047824 */ /* 0x000fca00078e020d */
[----:B-1----:R-:W-:-:S05]  /*12000*/  LEA.HI.X R11, R6, R11, R4, 0x2, P0 ;  /* 0x0000000b060b7211 */ /* 0x002fca00000f1404 */
[----:B------:R0:W-:Y:S02]  /*12010*/  STG.E desc[UR42][R10.64], R5 ;  /* 0x000000050a007986 */ /* 0x0001e4000c10192a */
.L_x_724:
[----:B------:R-:W-:Y:S05]  /*12020*/  BSYNC B1 ;  /* 0x0000000000017941 */ /* 0x000fea0003800000 */
.L_x_723:
[----:B------:R-:W-:Y:S05]  /*12030*/  @P2 BRA `(.L_x_719) ;  /* 0x0000000800b02947 */ /* 0x000fea0003800000 */
[----:B------:R-:W2:Y:S01]  /*12040*/  LDL.LU R8, [R1+0x24] ;  /* 0x0000240001087983 */ /* 0x000ea20000300800 */
[----:B0-----:R-:W0:Y:S01]  /*12050*/  LDC R11, c[0x0][0xbe8] ;  /* 0x0002fa00ff0b7b82 */ /* 0x001e220000000800 */
[----:B------:R-:W-:Y:S01]  /*12060*/  ULDC.64 UR4, c[0x0][0xaa0] ;  /* 0x0002a80000047ab9 */ /* 0x000fe20000000a00 */
[----:B------:R-:W-:Y:S01]  /*12070*/  VIADD R39, R192, 0x40 ;  /* 0x00000040c0277836 */ /* 0x000fe20000000000 */
[----:B------:R-:W1:Y:S01]  /*12080*/  S2R R6, SR_TID.X ;  /* 0x0000000000067919 */ /* 0x000e620000002100 */
[----:B------:R-:W-:Y:S01]  /*12090*/  IMAD R4, R26, UR4, RZ ;  /* 0x000000041a047c24 */ /* 0x000fe2000f8e02ff */
[----:B------:R-:W-:Y:S01]  /*120a0*/  BSSY B1, `(.L_x_725) ;  /* 0x0000081000017945 */ /* 0x000fe20003800000 */
[----:B------:R-:W-:Y:S02]  /*120b0*/  VIADD R37, R192, 0x80 ;  /* 0x00000080c0257836 */ /* 0x000fe40000000000 */
[C---:B------:R-:W-:Y:S02]  /*120c0*/  IMAD R7, R3.reuse, UR5, R4 ;  /* 0x0000000503077c24 */ /* 0x040fe4000f8e0204 */
[----:B------:R-:W-:Y:S01]  /*120d0*/  IMAD.WIDE.U32 R4, R3, UR4, RZ ;  /* 0x0000000403047c25 */ /* 0x000fe2000f8e00ff */
[----:B------:R-:W-:Y:S01]  /*120e0*/  ULDC.64 UR4, c[0x0][0xae8] ;  /* 0x0002ba0000047ab9 */ /* 0x000fe20000000a00 */
[----:B------:R-:W3:Y:S02]  /*120f0*/  LDC R3, c[0x0][0xac8] ;  /* 0x0002b200ff037b82 */ /* 0x000ee40000000800 */
[----:B------:R-:W-:-:S02]  /*12100*/  IMAD.IADD R5, R5, 0x1, R7 ;  /* 0x0000000105057824 */ /* 0x000fc400078e0207 */
[----:B------:R-:W-:Y:S02]  /*12110*/  VIADD R35, R192, 0xc0 ;  /* 0x000000c0c0237836 */ /* 0x000fe40000000000 */
[----:B------:R-:W-:-:S04]  /*12120*/  IMAD.WIDE.U32 R4, R184, UR4, R4 ;  /* 0x00000004b8047c25 */ /* 0x000fc8000f8e0004 */
[----:B------:R-:W-:Y:S01]  /*12130*/  IMAD R5, R184, UR5, R5 ;  /* 0x00000005b8057c24 */ /* 0x000fe2000f8e0205 */
[----:B------:R-:W-:Y:S01]  /*12140*/  ULDC.64 UR4, c[0x0][0xaf0] ;  /* 0x0002bc0000047ab9 */ /* 0x000fe20000000a00 */
[----:B0-----:R-:W-:Y:S01]  /*12150*/  ISETP.NE.AND P0, PT, R11, 0x1, PT ;  /* 0x000000010b00780c */ /* 0x001fe20003f05270 */
[----:B------:R-:W-:Y:S02]  /*12160*/  IMAD R21, R0, R11, RZ ;  /* 0x0000000b00157224 */ /* 0x000fe400078e02ff */
[----:B------:R-:W-:-:S04]  /*12170*/  IMAD.WIDE.U32 R4, R29, UR4, R4 ;  /* 0x000000041d047c25 */ /* 0x000fc8000f8e0004 */
[C---:B------:R-:W-:Y:S02]  /*12180*/  VIADD R33, R192.reuse, 0x100 ;  /* 0x00000100c0217836 */ /* 0x040fe40000000000 */
[----:B------:R-:W-:Y:S02]  /*12190*/  VIADD R31, R192, 0x140 ;  /* 0x00000140c01f7836 */ /* 0x000fe40000000000 */
[----:B-1----:R-:W-:Y:S01]  /*121a0*/  VIADD R6, R6, 0xffffff80 ;  /* 0xffffff8006067836 */ /* 0x002fe20000000000 */
[-C--:B---3--:R-:W-:Y:S01]  /*121b0*/  ISETP.GE.AND P1, PT, R39, R3.reuse, PT ;  /* 0x000000032700720c */ /* 0x088fe20003f26270 */
[----:B------:R-:W0:Y:S01]  /*121c0*/  @P0 LDC R13, c[0x0][0xbec] ;  /* 0x0002fb00ff0d0b82 */ /* 0x000e220000000800 */
[CC--:B------:R-:W-:Y:S01]  /*121d0*/  ISETP.GE.AND P2, PT, R192.reuse, R3.reuse, PT ;  /* 0x00000003c000720c */ /* 0x0c0fe20003f46270 */
[C---:B------:R-:W-:Y:S01]  /*121e0*/  VIADD R27, R192.reuse, 0x180 ;  /* 0x00000180c01b7836 */ /* 0x040fe20000000000 */
[----:B------:R-:W-:Y:S01]  /*121f0*/  SHF.R.S32.HI R9, RZ, 0x1f, R6 ;  /* 0x0000001fff097819 */ /* 0x000fe20000011406 */
[C---:B------:R-:W-:Y:S01]  /*12200*/  VIADD R24, R192.reuse, 0x1c0 ;  /* 0x000001c0c0187836 */ /* 0x040fe20000000000 */
[----:B------:R-:W-:Y:S01]  /*12210*/  SEL R10, RZ, 0xffffffff, P1 ;  /* 0xffffffffff0a7807 */ /* 0x000fe20000800000 */
[----:B------:R-:W-:Y:S01]  /*12220*/  VIADD R25, R192, 0x1c0 ;  /* 0x000001c0c0197836 */ /* 0x000fe20000000000 */
[----:B------:R-:W-:Y:S01]  /*12230*/  LEA.HI R9, R9, R6, RZ, 0x3 ;  /* 0x0000000609097211 */ /* 0x000fe200078f18ff */
[----:B------:R-:W1:Y:S01]  /*12240*/  @P0 LDC R15, c[0x0][0xbf0] ;  /* 0x0002fc00ff0f0b82 */ /* 0x000e620000000800 */
[----:B------:R-:W-:Y:S01]  /*12250*/  ISETP.GE.AND P1, PT, R37, R3, PT ;  /* 0x000000032500720c */ /* 0x000fe20003f26270 */
[----:B------:R-:W-:Y:S01]  /*12260*/  IMAD.SHL.U32 R10, R10, 0x2, RZ ;  /* 0x000000020a0a7824 */ /* 0x000fe200078e00ff */
[----:B------:R-:W-:Y:S01]  /*12270*/  LOP3.LUT R7, R9, 0xfffffff8, RZ, 0xc0, !PT ;  /* 0xfffffff809077812 */ /* 0x000fe200078ec0ff */
[C---:B------:R-:W-:Y:S01]  /*12280*/  VIADD R30, R192.reuse, 0x180 ;  /* 0x00000180c01e7836 */ /* 0x040fe20000000000 */
[----:B------:R-:W-:Y:S01]  /*12290*/  SHF.R.S32.HI R9, RZ, 0x3, R9 ;  /* 0x00000003ff097819 */ /* 0x000fe20000011409 */
[----:B------:R-:W-:Y:S01]  /*122a0*/  VIADD R32, R192, 0x140 ;  /* 0x00000140c0207836 */ /* 0x000fe20000000000 */
[----:B------:R-:W-:Y:S01]  /*122b0*/  SHF.R.S32.HI R25, RZ, 0x1f, R25 ;  /* 0x0000001fff197819 */ /* 0x000fe20000011419 */
[----:B------:R-:W-:Y:S01]  /*122c0*/  IMAD.IADD R6, R6, 0x1, -R7 ;  /* 0x0000000106067824 */ /* 0x000fe200078e0a07 */
[----:B------:R-:W-:Y:S01]  /*122d0*/  SHF.R.S32.HI R30, RZ, 0x1f, R30 ;  /* 0x0000001fff1e7819 */ /* 0x000fe2000001141e */
[----:B------:R-:W-:Y:S01]  /*122e0*/  VIADD R34, R192, 0x100 ;  /* 0x00000100c0227836 */ /* 0x000fe20000000000 */
[----:B------:R-:W-:Y:S01]  /*122f0*/  SHF.R.S32.HI R32, RZ, 0x1f, R32 ;  /* 0x0000001fff207819 */ /* 0x000fe20000011420 */
[----:B------:R-:W-:-:S02]  /*12300*/  IMAD R7, R6, 0x20, R9 ;  /* 0x0000002006077824 */ /* 0x000fc400078e0209 */
[----:B------:R-:W-:Y:S01]  /*12310*/  IMAD R6, R28, UR4, RZ ;  /* 0x000000041c067c24 */ /* 0x000fe2000f8e02ff */
[----:B------:R-:W-:Y:S01]  /*12320*/  SHF.R.S32.HI R34, RZ, 0x1f, R34 ;  /* 0x0000001fff227819 */ /* 0x000fe20000011422 */
[C---:B------:R-:W-:Y:S02]  /*12330*/  VIADD R36, R192.reuse, 0xc0 ;  /* 0x000000c0c0247836 */ /* 0x040fe40000000000 */
[C---:B------:R-:W-:Y:S02]  /*12340*/  VIADD R38, R192.reuse, 0x80 ;  /* 0x00000080c0267836 */ /* 0x040fe40000000000 */
[----:B------:R-:W-:Y:S01]  /*12350*/  VIADD R40, R192, 0x40 ;  /* 0x00000040c0287836 */ /* 0x000fe20000000000 */
[----:B------:R-:W-:Y:S02]  /*12360*/  SHF.R.S32.HI R36, RZ, 0x1f, R36 ;  /* 0x0000001fff247819 */ /* 0x000fe40000011424 */
[----:B------:R-:W-:Y:S02]  /*12370*/  SHF.R.S32.HI R38, RZ, 0x1f, R38 ;  /* 0x0000001fff267819 */ /* 0x000fe40000011426 */
[----:B------:R-:W-:Y:S01]  /*12380*/  SHF.R.S32.HI R40, RZ, 0x1f, R40 ;  /* 0x0000001fff287819 */ /* 0x000fe20000011428 */
[----:B--2---:R-:W-:-:S02]  /*12390*/  IMAD R20, R8, 0x40, R9 ;  /* 0x0000004008147824 */ /* 0x004fc400078e0209 */
[----:B------:R-:W-:Y:S02]  /*123a0*/  IMAD R8, R8, 0x40, R7 ;  /* 0x0000004008087824 */ /* 0x000fe400078e0207 */
[----:B------:R-:W-:Y:S01]  /*123b0*/  IMAD R9, R29, UR5, R6 ;  /* 0x000000051d097c24 */ /* 0x000fe2000f8e0206 */
[----:B------:R-:W-:Y:S01]  /*123c0*/  ULDC.64 UR4, c[0x0][0xae0] ;  /* 0x0002b80000047ab9 */ /* 0x000fe20000000a00 */
[----:B0-----:R-:W-:-:S04]  /*123d0*/  @P0 IMAD.HI.U32 R6, R8, R13, RZ ;  /* 0x0000000d08060227 */ /* 0x001fc800078e00ff */
[----:B------:R-:W-:Y:S01]  /*123e0*/  IMAD.MOV.U32 R7, RZ, RZ, R8 ;  /* 0x000000ffff077224 */ /* 0x000fe200078e0008 */
[----:B-1----:R-:W-:Y:S01]  /*123f0*/  @P0 SHF.R.U32.HI R7, RZ, R15, R6 ;  /* 0x0000000fff070219 */ /* 0x002fe20000011606 */
[----:B------:R-:W-:Y:S01]  /*12400*/  IMAD.IADD R5, R5, 0x1, R9 ;  /* 0x0000000105057824 */ /* 0x000fe200078e0209 */
[----:B------:R-:W-:Y:S02]  /*12410*/  SEL R9, RZ, 0x1, P2 ;  /* 0x00000001ff097807 */ /* 0x000fe40001000000 */
[----:B------:R-:W-:Y:S01]  /*12420*/  ISETP.GE.AND P0, PT, R35, R3, PT ;  /* 0x000000032300720c */ /* 0x000fe20003f06270 */
[----:B------:R-:W-:Y:S01]  /*12430*/  IMAD.WIDE.U32 R4, R7, UR4, R4 ;  /* 0x0000000407047c25 */ /* 0x000fe2000f8e0004 */
[----:B------:R-:W-:Y:S02]  /*12440*/  LOP3.LUT R6, R10, 0x2, R9, 0xe2, !PT ;  /* 0x000000020a067812 */ /* 0x000fe400078ee209 */
[----:B------:R-:W-:Y:S01]  /*12450*/  SEL R10, RZ, 0xffffffff, P1 ;  /* 0xffffffffff0a7807 */ /* 0x000fe20000800000 */
[--C-:B------:R-:W-:Y:S01]  /*12460*/  IMAD.MOV R9, RZ, RZ, -R7.reuse ;  /* 0x000000ffff097224 */ /* 0x100fe200078e0a07 */
[----:B------:R-:W-:-:S02]  /*12470*/  SHF.R.S32.HI R0, RZ, 0x1f, R7 ;  /* 0x0000001fff007819 */ /* 0x000fc40000011407 */
[----:B------:R-:W-:Y:S01]  /*12480*/  ISETP.GE.AND P1, PT, R33, R3, PT ;  /* 0x000000032100720c */ /* 0x000fe20003f26270 */
[----:B------:R-:W-:Y:S01]  /*12490*/  IMAD R9, R11, R9, R8 ;  /* 0x000000090b097224 */ /* 0x000fe200078e0208 */
[----:B------:R-:W-:Y:S01]  /*124a0*/  SEL R8, RZ, 0xffffffff, P0 ;  /* 0xffffffffff087807 */ /* 0x000fe20000000000 */
[----:B------:R-:W-:Y:S01]  /*124b0*/  IMAD.SHL.U32 R13, R10, 0x4, RZ ;  /* 0x000000040a0d7824 */ /* 0x000fe200078e00ff */
[-C--:B------:R-:W-:Y:S01]  /*124c0*/  ISETP.GE.AND P0, PT, R31, R3.reuse, PT ;  /* 0x000000031f00720c */ /* 0x080fe20003f06270 */
[----:B------:R-:W-:Y:S01]  /*124d0*/  IMAD R0, R0, UR4, RZ ;  /* 0x0000000400007c24 */ /* 0x000fe2000f8e02ff */
[-C--:B------:R-:W-:Y:S01]  /*124e0*/  ISETP.GE.AND P2, PT, R24, R3.reuse, PT ;  /* 0x000000031800720c */ /* 0x080fe20003f46270 */
[----:B------:R-:W-:Y:S01]  /*124f0*/  IMAD.SHL.U32 R11, R8, 0x8, RZ ;  /* 0x00000008080b7824 */ /* 0x000fe200078e00ff */
[----:B------:R-:W-:Y:S01]  /*12500*/  LOP3.LUT R6, R13, 0x4, R6, 0xe2, !PT ;  /* 0x000000040d067812 */ /* 0x000fe200078ee206 */
[----:B------:R-:W-:Y:S01]  /*12510*/  IMAD R7, R7, UR5, R0 ;  /* 0x0000000507077c24 */ /* 0x000fe2000f8e0200 */
[----:B------:R-:W-:Y:S01]  /*12520*/  SEL R8, RZ, 0xffffffff, P1 ;  /* 0xffffffffff087807 */ /* 0x000fe20000800000 */
[----:B------:R-:W-:Y:S01]  /*12530*/  ULDC.64 UR4, c[0x0][0xad8] ;  /* 0x0002b60000047ab9 */ /* 0x000fe20000000a00 */
[----:B------:R-:W-:Y:S01]  /*12540*/  SHF.R.S32.HI R0, RZ, 0x1f, R9 ;  /* 0x0000001fff007819 */ /* 0x000fe20000011409 */
[----:B------:R-:W-:Y:S01]  /*12550*/  IMAD.IADD R5, R5, 0x1, R7 ;  /* 0x0000000105057824 */ /* 0x000fe200078e0207 */
[----:B------:R-:W-:Y:S01]  /*12560*/  LOP3.LUT R6, R11, 0x8, R6, 0xe2, !PT ;  /* 0x000000080b067812 */ /* 0x000fe200078ee206 */
[----:B------:R-:W-:Y:S01]  /*12570*/  IMAD.SHL.U32 R11, R8, 0x10, RZ ;  /* 0x00000010080b7824 */ /* 0x000fe200078e00ff */
[----:B------:R-:W-:Y:S01]  /*12580*/  SEL R7, RZ, 0xffffffff, P0 ;  /* 0xffffffffff077807 */ /* 0x000fe20000000000 */
[----:B------:R-:W-:Y:S01]  /*12590*/  IMAD R0, R0, UR4, RZ ;  /* 0x0000000400007c24 */ /* 0x000fe2000f8e02ff */
[----:B------:R-:W-:Y:S01]  /*125a0*/  ISETP.GE.AND P0, PT, R27, R3, PT ;  /* 0x000000031b00720c */ /* 0x000fe20003f06270 */
[----:B------:R-:W-:Y:S01]  /*125b0*/  IMAD.WIDE.U32 R4, R9, UR4, R4 ;  /* 0x0000000409047c25 */ /* 0x000fe2000f8e0004 */
[----:B------:R-:W-:-:S03]  /*125c0*/  LOP3.LUT R6, R11, 0x10, R6, 0xe2, !PT ;  /* 0x000000100b067812 */ /* 0x000fc600078ee206 */
[----:B------:R-:W-:Y:S02]  /*125d0*/  IMAD.SHL.U32 R11, R7, 0x20, RZ ;  /* 0x00000020070b7824 */ /* 0x000fe400078e00ff */
[----:B------:R-:W-:Y:S01]  /*125e0*/  IMAD R7, R9, UR5, R0 ;  /* 0x0000000509077c24 */ /* 0x000fe2000f8e0200 */
[----:B------:R-:W-:Y:S01]  /*125f0*/  SEL R9, RZ, 0x40, P0 ;  /* 0x00000040ff097807 */ /* 0x000fe20000000000 */
[----:B------:R-:W-:Y:S01]  /*12600*/  ULDC.64 UR4, c[0x0][0xa80] ;  /* 0x0002a00000047ab9 */ /* 0x000fe20000000a00 */
[----:B------:R-:W-:Y:S01]  /*12610*/  ISETP.GE.AND P0, PT, R20, R21, PT ;  /* 0x000000151400720c */ /* 0x000fe20003f06270 */
[----:B------:R-:W-:Y:S01]  /*12620*/  IMAD.IADD R5, R5, 0x1, R7 ;  /* 0x0000000105057824 */ /* 0x000fe200078e0207 */
[C---:B------:R-:W-:Y:S02]  /*12630*/  LEA R12, P1, R4.reuse, UR4, 0x1 ;  /* 0x00000004040c7c11 */ /* 0x040fe4000f8208ff */
[----:B------:R-:W-:Y:S02]  /*12640*/  LOP3.LUT R6, R11, 0x20, R6, 0xe2, !PT ;  /* 0x000000200b067812 */ /* 0x000fe400078ee206 */
[----:B------:R-:W-:Y:S01]  /*12650*/  LEA.HI.X R13, R4, UR5, R5, 0x1, P1 ;  /* 0x00000005040d7c11 */ /* 0x000fe200088f0c05 */
[----:B------:R0:W1:Y:S01]  /*12660*/  SHFL.IDX PT, R10, R12, RZ, 0x181f ;  /* 0x00181fff0c0a7589 */ /* 0x00006200000e0000 */
[----:B------:R-:W-:-:S02]  /*12670*/  LOP3.LUT R14, R6, R9, RZ, 0xfc, !PT ;  /* 0x00000009060e7212 */ /* 0x000fc400078efcff */
[----:B------:R-:W-:Y:S01]  /*12680*/  SEL R7, RZ, 0x80, P2 ;  /* 0x00000080ff077807 */ /* 0x000fe20001000000 */
[----:B------:R0:W2:Y:S03]  /*12690*/  SHFL.IDX PT, R11, R13, RZ, 0x181f ;  /* 0x00181fff0d0b7589 */ /* 0x0000a600000e0000 */
[----:B------:R-:W-:Y:S01]  /*126a0*/  LOP3.LUT R15, R14, R7, RZ, 0xfc, !PT ;  /* 0x000000070e0f7212 */ /* 0x000fe200078efcff */
[----:B------:R-:W-:Y:S06]  /*126b0*/  @P0 BRA `(.L_x_726) ;  /* 0x00000000007c0947 */ /* 0x000fec0003800000 */
[-C--:B------:R-:W-:Y:S02]  /*126c0*/  ISETP.GE.AND P2, PT, R39, R3.reuse, PT ;  /* 0x000000032700720c */ /* 0x080fe40003f46270 */
[-C--:B------:R-:W-:Y:S02]  /*126d0*/  ISETP.GE.AND P1, PT, R192, R3.reuse, PT ;  /* 0x00000003c000720c */ /* 0x080fe40003f26270 */
[-C--:B------:R-:W-:Y:S02]  /*126e0*/  ISETP.GE.AND P5, PT, R37, R3.reuse, PT ;  /* 0x000000032500720c */ /* 0x080fe40003fa6270 */
[----:B------:R-:W-:-:S07]  /*126f0*/  ISETP.GE.AND P3, PT, R35, R3, PT ;  /* 0x000000032300720c */ /* 0x000fce0003f66270 */
[C---:B-1----:R-:W-:Y:S02]  /*12700*/  @!P2 LEA R4, P0, R39.reuse, R10, 0x1 ;  /* 0x0000000a2704a211 */ /* 0x042fe400078008ff */
[----:B--2---:R-:W-:Y:S02]  /*12710*/  @!P1 IMAD.WIDE R6, R192, 0x2, R10 ;  /* 0x00000002c0069825 */ /* 0x004fe400078e020a */
[----:B------:R-:W-:Y:S02]  /*12720*/  @!P2 LEA.HI.X R5, R39, R11, R40, 0x1, P0 ;  /* 0x0000000b2705a211 */ /* 0x000fe400000f0c28 */
[----:B------:R-:W-:Y:S01]  /*12730*/  LOP3.LUT P0, RZ, R14, 0x40, RZ, 0xc0, !PT ;  /* 0x000000400eff7812 */ /* 0x000fe2000780c0ff */
[----:B------:R1:W-:Y:S01]  /*12740*/  @!P1 ST.E.128 desc[UR42][R6.64], RZ ;  /* 0x000000ff06009985 */ /* 0x0003e2000c101d2a */
[----:B------:R-:W-:-:S03]  /*12750*/  ISETP.GE.AND P1, PT, R31, R3, PT ;  /* 0x000000031f00720c */ /* 0x000fc60003f26270 */
[----:B------:R2:W-:Y:S01]  /*12760*/  @!P2 ST.E.128 desc[UR42][R4.64], RZ ;  /* 0x000000ff0400a985 */ /* 0x0005e2000c101d2a */
[----:B------:R-:W-:Y:S02]  /*12770*/  ISETP.GE.AND P2, PT, R33, R3, PT ;  /* 0x000000032100720c */ /* 0x000fe40003f46270 */
[----:B-1----:R-:W-:-:S04]  /*12780*/  @!P5 LEA R6, P4, R37, R10, 0x1 ;  /* 0x0000000a2506d211 */ /* 0x002fc800078808ff */
[-C--:B------:R-:W-:Y:S02]  /*12790*/  @!P5 LEA.HI.X R7, R37, R11.reuse, R38, 0x1, P4 ;  /* 0x0000000b2507d211 */ /* 0x080fe400020f0c26 */
[----:B------:R-:W-:Y:S02]  /*127a0*/  LOP3.LUT P4, RZ, R15, 0x80, RZ, 0xc0, !PT ;  /* 0x000000800fff7812 */ /* 0x000fe4000788c0ff */
[-C--:B--2---:R-:W-:Y:S01]  /*127b0*/  @!P3 LEA R4, P6, R35, R10.reuse, 0x1 ;  /* 0x0000000a2304b211 */ /* 0x084fe200078c08ff */
[----:B------:R1:W-:Y:S02]  /*127c0*/  @!P5 ST.E.128 desc[UR42][R6.64], RZ ;  /* 0x000000ff0600d985 */ /* 0x0003e4000c101d2a */
[----:B------:R-:W-:Y:S02]  /*127d0*/  @!P2 LEA R8, P5, R33, R10, 0x1 ;  /* 0x0000000a2108a211 */ /* 0x000fe400078a08ff */
[-C--:B------:R-:W-:Y:S02]  /*127e0*/  @!P3 LEA.HI.X R5, R35, R11.reuse, R36, 0x1, P6 ;  /* 0x0000000b2305b211 */ /* 0x080fe400030f0c24 */
[----:B------:R-:W-:-:S03]  /*127f0*/  @!P2 LEA.HI.X R9, R33, R11, R34, 0x1, P5 ;  /* 0x0000000b2109a211 */ /* 0x000fc600028f0c22 */
[----:B------:R2:W-:Y:S01]  /*12800*/  @!P3 ST.E.128 desc[UR42][R4.64], RZ ;  /* 0x000000ff0400b985 */ /* 0x0005e2000c101d2a */
[----:B-1----:R-:W-:-:S03]  /*12810*/  @!P1 LEA R6, P6, R31, R10, 0x1 ;  /* 0x0000000a1f069211 */ /* 0x002fc600078c08ff */
[----:B------:R3:W-:Y:S01]  /*12820*/  @!P2 ST.E.128 desc[UR42][R8.64], RZ ;  /* 0x000000ff0800a985 */ /* 0x0007e2000c101d2a */
[----:B------:R-:W-:Y:S02]  /*12830*/  @!P1 LEA.HI.X R7, R31, R11, R32, 0x1, P6 ;  /* 0x0000000b1f079211 */ /* 0x000fe400030f0c20 */
[----:B--2---:R-:W-:-:S03]  /*12840*/  @P0 LEA R4, P3, R27, R10, 0x1 ;  /* 0x0000000a1b040211 */ /* 0x004fc600078608ff */
[----:B------:R3:W-:Y:S01]  /*12850*/  @!P1 ST.E.128 desc[UR42][R6.64], RZ ;  /* 0x000000ff06009985 */ /* 0x0007e2000c101d2a */
[C---:B------:R-:W-:Y:S02]  /*12860*/  @P4 LEA R10, P5, R24.reuse, R10, 0x1 ;  /* 0x0000000a180a4211 */ /* 0x040fe400078a08ff */
[-C--:B------:R-:W-:Y:S02]  /*12870*/  @P0 LEA.HI.X R5, R27, R11.reuse, R30, 0x1, P3 ;  /* 0x0000000b1b050211 */ /* 0x080fe400018f0c1e */
[----:B------:R-:W-:-:S03]  /*12880*/  @P4 LEA.HI.X R11, R24, R11, R25, 0x1, P5 ;  /* 0x0000000b180b4211 */ /* 0x000fc600028f0c19 */
[----:B------:R3:W-:Y:S04]  /*12890*/  @P0 ST.E.128 desc[UR42][R4.64], RZ ;  /* 0x000000ff04000985 */ /* 0x0007e8000c101d2a */
[----:B------:R3:W-:Y:S02]  /*128a0*/  @P4 ST.E.128 desc[UR42][R10.64], RZ ;  /* 0x000000ff0a004985 */ /* 0x0007e4000c101d2a */
.L_x_726:
[----:B------:R-:W-:Y:S05]  /*128b0*/  BSYNC B1 ;  /* 0x0000000000017941 */ /* 0x000fea0003800000 */
.L_x_725:
[----:B------:R-:W-:Y:S01]  /*128c0*/  VIADD R0, R20, 0x20 ;  /* 0x0000002014007836 */ /* 0x000fe20000000000 */
[----:B--23--:R2:W3:Y:S04]  /*128d0*/  SHFL.IDX PT, R11, R13, 0x1, 0x181f ;  /* 0x00381f000d0b7f89 */ /* 0x00c4e800000e0000 */
[----:B------:R-:W-:Y:S01]  /*128e0*/  ISETP.GE.AND P0, PT, R0, R21, PT ;  /* 0x000000150000720c */ /* 0x000fe20003f06270 */
[----:B-1----:R2:W1:-:S12]  /*128f0*/  SHFL.IDX PT, R10, R12, 0x1, 0x181f ;  /* 0x00381f000c0a7f89 */ /* 0x00245800000e0000 */
[----:B--2---:R-:W-:Y:S05]  /*12900*/  @P0 BRA `(.L_x_719) ;  /* 0x00000000007c0947 */ /* 0x004fea0003800000 */
[-C--:B------:R-:W-:Y:S02]  /*12910*/  ISETP.GE.AND P6, PT, R192, R3.reuse, PT ;  /* 0x00000003c000720c */ /* 0x080fe40003fc6270 */
[-C--:B------:R-:W-:Y:S02]  /*12920*/  ISETP.GE.AND P5, PT, R39, R3.reuse, PT ;  /* 0x000000032700720c */ /* 0x080fe40003fa6270 */
[-C--:B------:R-:W-:Y:S02]  /*12930*/  ISETP.GE.AND P4, PT, R37, R3.reuse, PT ;  /* 0x000000032500720c */ /* 0x080fe40003f86270 */
[-C--:B------:R-:W-:Y:S02]  /*12940*/  ISETP.GE.AND P3, PT, R35, R3.reuse, PT ;  /* 0x000000032300720c */ /* 0x080fe40003f66270 */
[-C--:B------:R-:W-:Y:S02]  /*12950*/  ISETP.GE.AND P2, PT, R33, R3.reuse, PT ;  /* 0x000000032100720c */ /* 0x080fe40003f46270 */
[----:B------:R-:W-:-:S03]  /*12960*/  ISETP.GE.AND P1, PT, R31, R3, PT ;  /* 0x000000031f00720c */ /* 0x000fc60003f26270 */
[----:B-1-3--:R-:W-:Y:S02]  /*12970*/  @!P6 IMAD.WIDE R6, R192, 0x2, R10 ;  /* 0x00000002c006e825 */ /* 0x00afe400078e020a */
[----:B------:R-:W-:-:S03]  /*12980*/  @!P5 LEA R4, P0, R39, R10, 0x1 ;  /* 0x0000000a2704d211 */ /* 0x000fc600078008ff */
[----:B------:R1:W-:Y:S01]  /*12990*/  @!P6 ST.E.128 desc[UR42][R6.64], RZ ;  /* 0x000000ff0600e985 */ /* 0x0003e2000c101d2a */
[----:B------:R-:W-:Y:S02]  /*129a0*/  @!P5 LEA.HI.X R5, R39, R11, R40, 0x1, P0 ;  /* 0x0000000b2705d211 */ /* 0x000fe400000f0c28 */
[----:B------:R-:W-:-:S03]  /*129b0*/  LOP3.LUT P0, RZ, R14, 0x40, RZ, 0xc0, !PT ;  /* 0x000000400eff7812 */ /* 0x000fc6000780c0ff */
[----:B------:R2:W-:Y:S01]  /*129c0*/  @!P5 ST.E.128 desc[UR42][R4.64], RZ ;  /* 0x000000ff0400d985 */ /* 0x0005e2000c101d2a */
[----:B-1----:R-:W-:-:S04]  /*129d0*/  @!P4 LEA R6, P6, R37, R10, 0x1 ;  /* 0x0000000a2506c211 */ /* 0x002fc800078c08ff */
[-C--:B------:R-:W-:Y:S02]  /*129e0*/  @!P4 LEA.HI.X R7, R37, R11.reuse, R38, 0x1, P6 ;  /* 0x0000000b2507c211 */ /* 0x080fe400030f0c26 */
[----:B------:R-:W-:Y:S02]  /*129f0*/  LOP3.LUT P6, RZ, R15, 0x80, RZ, 0xc0, !PT ;  /* 0x000000800fff7812 */ /* 0x000fe400078cc0ff */
[-C--:B--2---:R-:W-:Y:S01]  /*12a00*/  @!P3 LEA R4, P5, R35, R10.reuse, 0x1 ;  /* 0x0000000a2304b211 */ /* 0x084fe200078a08ff */
[----:B------:R1:W-:Y:S01]  /*12a10*/  @!P4 ST.E.128 desc[UR42][R6.64], RZ ;  /* 0x000000ff0600c985 */ /* 0x0003e2000c101d2a */
        /* <DEDUP_REMOVED lines=14> */
.L_x_719:
[----:B------:R-:W-:Y:S05]  /*12b00*/  BSYNC B0 ;  /* 0x0000000000007941 */ /* 0x000fea0003800000 */
.L_x_712:
[----:B------:R-:W-:Y:S02]  /*12b10*/  ULDC UR4, c[0x0][0xc3c] ;  /* 0x00030f0000047ab9 */ /* 0x000fe40000000800 */
[----:B------:R-:W-:-:S13]  /*12b20*/  ISETP.GE.AND P0, PT, R155, UR4, PT ;  /* 0x000000049b007c0c */ /* 0x000fda000bf06270 */
[----:B------:R-:W-:Y:S05]  /*12b30*/  @!P0 BRA `(.L_x_727) ;  /* 0xfffffeec00688947 */ /* 0x000fea000383ffff */
[----:B------:R-:W-:Y:S05]  /*12b40*/  BRA `(.L_x_590) ;  /* 0x0000007800347947 */ /* 0x000fea0003800000 */
.L_x_588:
        /* <DEDUP_REMOVED lines=16> */
.L_x_728:
        /* <DEDUP_REMOVED lines=43> */
.L_x_732:
[----:B------:R-:W0:Y:S01]  /*12f00*/  LDC R2, c[0x0][0xc3c] ;  /* 0x00030f00ff027b82 */ /* 0x000e220000000800 */
[----:B------:R-:W-:Y:S01]  /*12f10*/  UIADD3 UR4, UR4, 0x1f, URZ ;  /* 0x0000001f04047890 */ /* 0x000fe2000fffe03f */
[----:B------:R-:W-:Y:S02]  /*12f20*/  ULDC UR7, c[0x0][0xc3c] ;  /* 0x00030f0000077ab9 */ /* 0x000fe40000000800 */
[----:B------:R-:W-:-:S03]  /*12f30*/  IMAD.U32 R27, RZ, RZ, UR7 ;  /* 0x00000007ff1b7e24 */ /* 0x000fc6000f8e00ff */
        /* <DEDUP_REMOVED lines=33> */
.L_x_730:
        /* <DEDUP_REMOVED lines=18> */
.L_x_733:
[----:B-1----:R-:W-:Y:S01]  /*13270*/  IMAD R24, R24, UR5, R11 ;  /* 0x0000000518187c24 */ /* 0x002fe2000f8e020b */
[----:B0-----:R-:W-:Y:S01]  /*13280*/  IABS R5, R9 ;  /* 0x0000000900057213 */ /* 0x001fe20000000000 */
[----:B------:R-:W-:Y:S01]  /*13290*/  IMAD.MOV.U32 R11, RZ, RZ, R12 ;  /* 0x000000ffff0b7224 */ /* 0x000fe200078e000c */
[----:B------:R-:W-:Y:S01]  /*132a0*/  IABS R12, R6 ;  /* 0x00000006000c7213 */ /* 0x000fe20000000000 */
[----:B------:R-:W-:Y:S01]  /*132b0*/  IMAD.MOV.U32 R2, RZ, RZ, RZ ;  /* 0x000000ffff027224 */ /* 0x000fe200078e00ff */
[----:B------:R-:W-:Y:S01]  /*132c0*/  IADD3 R25, -R24, UR6, RZ ;  /* 0x0000000618197c10 */ /* 0x000fe2000fffe1ff */
[----:B------:R-:W-:Y:S01]  /*132d0*/  IMAD R11, R11, R4, RZ ;  /* 0x000000040b0b7224 */ /* 0x000fe200078e02ff */
[----:B------:R-:W0:Y:S01]  /*132e0*/  I2F.RP R8, R5 ;  /* 0x0000000500087306 */ /* 0x000e220000209400 */
[----:B------:R-:W-:Y:S01]  /*132f0*/  IMAD.MOV R12, RZ, RZ, -R12 ;  /* 0x000000ffff0c7224 */ /* 0x000fe200078e0a0c */
[----:B------:R-:W-:Y:S01]  /*13300*/  IABS R10, R25 ;  /* 0x00000019000a7213 */ /* 0x000fe20000000000 */
[----:B------:R-:W-:-:S04]  /*13310*/  IMAD.HI.U32 R2, R3, R11, R2 ;  /* 0x0000000b03027227 */ /* 0x000fc800078e0002 */
[----:B------:R-:W-:Y:S02]  /*13320*/  IMAD.MOV.U32 R3, RZ, RZ, R10 ;  /* 0x000000ffff037224 */ /* 0x000fe400078e000a */
[----:B------:R-:W-:Y:S02]  /*13330*/  IMAD.MOV.U32 R10, RZ, RZ, R12 ;  /* 0x000000ffff0a7224 */ /* 0x000fe400078e000c */
[----:B------:R-:W-:-:S04]  /*13340*/  IMAD.HI.U32 R2, R2, R3, RZ ;  /* 0x0000000302027227 */ /* 0x000fc800078e00ff */
[----:B------:R-:W-:Y:S01]  /*13350*/  IMAD R3, R2, R10, R3 ;  /* 0x0000000a02037224 */ /* 0x000fe200078e0203 */
[----:B0-----:R-:W0:Y:S01]  /*13360*/  MUFU.RCP R8, R8 ;  /* 0x0000000800087308 */ /* 0x001e220000001000 */
[----:B------:R-:W-:-:S03]  /*13370*/  VIADD R27, R27, UR4 ;  /* 0x000000041b1b7c36 */ /* 0x000fc60008000000 */
[----:B------:R-:W-:-:S13]  /*13380*/  ISETP.GT.U32.AND P1, PT, R4, R3, PT ;  /* 0x000000030400720c */ /* 0x000fda0003f24070 */
[----:B------:R-:W-:Y:S02]  /*13390*/  @!P1 IMAD.IADD R3, R3, 0x1, -R4 ;  /* 0x0000000103039824 */ /* 0x000fe400078e0a04 */
[----:B0-----:R-:W-:Y:S02]  /*133a0*/  VIADD R10, R8, 0xffffffe ;  /* 0x0ffffffe080a7836 */ /* 0x001fe40000000000 */
[----:B------:R-:W-:Y:S01]  /*133b0*/  @!P1 VIADD R2, R2, 0x1 ;  /* 0x0000000102029836 */ /* 0x000fe20000000000 */
[----:B------:R-:W-:Y:S02]  /*133c0*/  ISETP.GE.U32.AND P0, PT, R3, R4, PT ;  /* 0x000000040300720c */ /* 0x000fe40003f06070 */
[----:B------:R-:W-:Y:S01]  /*133d0*/  LOP3.LUT R4, R25, R6, RZ, 0x3c, !PT ;  /* 0x0000000619047212 */ /* 0x000fe200078e3cff */
[----:B------:R0:W1:Y:S01]  /*133e0*/  F2I.FTZ.U32.TRUNC.NTZ R3, R10 ;  /* 0x0000000a00037305 */ /* 0x000062000021f000 */
[----:B------:R-:W-:Y:S02]  /*133f0*/  ISETP.NE.AND P1, PT, R6, RZ, PT ;  /* 0x000000ff0600720c */ /* 0x000fe40003f25270 */
[----:B------:R-:W-:-:S02]  /*13400*/  ISETP.GE.AND P2, PT, R4, RZ, PT ;  /* 0x000000ff0400720c */ /* 0x000fc40003f46270 */
[----:B0-----:R-:W-:-:S05]  /*13410*/  IABS R10, R9 ;  /* 0x00000009000a7213 */ /* 0x001fca0000000000 */
[----:B------:R-:W-:-:S04]  /*13420*/  @P0 VIADD R2, R2, 0x1 ;  /* 0x0000000102020836 */ /* 0x000fc80000000000 */
[----:B------:R-:W-:Y:S02]  /*13430*/  IMAD.MOV.U32 R8, RZ, RZ, R2 ;  /* 0x000000ffff087224 */ /* 0x000fe400078e0002 */
[----:B-1----:R-:W-:Y:S02]  /*13440*/  IMAD.MOV R2, RZ, RZ, -R3 ;  /* 0x000000ffff027224 */ /* 0x002fe400078e0a03 */
[----:B------:R-:W-:Y:S01]  /*13450*/  @!P2 IMAD.MOV R8, RZ, RZ, -R8 ;  /* 0x000000ffff08a224 */ /* 0x000fe200078e0a08 */
[----:B------:R-:W-:Y:S01]  /*13460*/  @!P1 LOP3.LUT R8, RZ, R6, RZ, 0x33, !PT ;  /* 0x00000006ff089212 */ /* 0x000fe200078e33ff */
[----:B------:R-:W-:Y:S02]  /*13470*/  IMAD R11, R2, R5, RZ ;  /* 0x00000005020b7224 */ /* 0x000fe400078e02ff */
[----:B------:R-:W-:Y:S01]  /*13480*/  IMAD.MOV.U32 R2, RZ, RZ, RZ ;  /* 0x000000ffff027224 */ /* 0x000fe200078e00ff */
[----:B------:R-:W-:Y:S01]  /*13490*/  IABS R4, R8 ;  /* 0x0000000800047213 */ /* 0x000fe20000000000 */
[----:B------:R-:W-:-:S02]  /*134a0*/  IMAD.MOV R10, RZ, RZ, -R10 ;  /* 0x000000ffff0a7224 */ /* 0x000fc400078e0a0a */
[----:B------:R-:W-:-:S04]  /*134b0*/  IMAD.HI.U32 R2, R3, R11, R2 ;  /* 0x0000000b03027227 */ /* 0x000fc800078e0002 */
[----:B------:R-:W-:Y:S02]  /*134c0*/  IMAD.MOV.U32 R3, RZ, RZ, R4 ;  /* 0x000000ffff037224 */ /* 0x000fe400078e0004 */
[----:B------:R-:W-:Y:S02]  /*134d0*/  IMAD.MOV.U32 R4, RZ, RZ, R10 ;  /* 0x000000ffff047224 */ /* 0x000fe400078e000a */
[----:B------:R-:W-:-:S04]  /*134e0*/  IMAD.HI.U32 R2, R2, R3, RZ ;  /* 0x0000000302027227 */ /* 0x000fc800078e00ff */
[----:B------:R-:W-:Y:S01]  /*134f0*/  IMAD R4, R2, R4, R3 ;  /* 0x0000000402047224 */ /* 0x000fe200078e0203 */
[----:B------:R-:W-:Y:S01]  /*13500*/  LOP3.LUT R3, R8, R9, RZ, 0x3c, !PT ;  /* 0x0000000908037212 */ /* 0x000fe200078e3cff */
[----:B------:R-:W-:-:S03]  /*13510*/  IMAD R6, R6, R8, RZ ;  /* 0x0000000806067224 */ /* 0x000fc600078e02ff */
[----:B------:R-:W-:Y:S01]  /*13520*/  ISETP.GT.U32.AND P1, PT, R5, R4, PT ;  /* 0x000000040500720c */ /* 0x000fe20003f24070 */
[----:B------:R-:W-:Y:S01]  /*13530*/  IMAD.IADD R25, R25, 0x1, -R6 ;  /* 0x0000000119197824 */ /* 0x000fe200078e0a06 */
[----:B------:R-:W-:-:S11]  /*13540*/  ISETP.GE.AND P2, PT, R3, RZ, PT ;  /* 0x000000ff0300720c */ /* 0x000fd60003f46270 */
[----:B------:R-:W-:Y:S02]  /*13550*/  @!P1 IMAD.IADD R4, R4, 0x1, -R5 ;  /* 0x0000000104049824 */ /* 0x000fe400078e0a05 */
[----:B------:R-:W-:Y:S01]  /*13560*/  @!P1 VIADD R2, R2, 0x1 ;  /* 0x0000000102029836 */ /* 0x000fe20000000000 */
[----:B------:R-:W-:Y:S02]  /*13570*/  ISETP.NE.AND P1, PT, R9, RZ, PT ;  /* 0x000000ff0900720c */ /* 0x000fe40003f25270 */
[----:B------:R-:W-:-:S13]  /*13580*/  ISETP.GE.U32.AND P0, PT, R4, R5, PT ;  /* 0x000000050400720c */ /* 0x000fda0003f06070 */
[----:B------:R-:W-:-:S04]  /*13590*/  @P0 VIADD R2, R2, 0x1 ;  /* 0x0000000102020836 */ /* 0x000fc80000000000 */
[----:B------:R-:W-:Y:S01]  /*135a0*/  @!P2 IMAD.MOV R2, RZ, RZ, -R2 ;  /* 0x000000ffff02a224 */ /* 0x000fe200078e0a02 */
[----:B------:R-:W-:-:S05]  /*135b0*/  @!P1 LOP3.LUT R2, RZ, R9, RZ, 0x33, !PT ;  /* 0x00000009ff029212 */ /* 0x000fca00078e33ff */
[----:B------:R-:W-:-:S04]  /*135c0*/  IMAD.MOV R26, RZ, RZ, -R2 ;  /* 0x000000ffff1a7224 */ /* 0x000fc800078e0a02 */
[C---:B------:R-:W-:Y:S02]  /*135d0*/  IMAD R26, R9.reuse, R26, R8 ;  /* 0x0000001a091a7224 */ /* 0x040fe400078e0208 */
[----:B------:R-:W-:-:S04]  /*135e0*/  IMAD R9, R9, 0x1000000, R2 ;  /* 0x0100000009097824 */ /* 0x000fc800078e0202 */
[----:B------:R-:W-:Y:S01]  /*135f0*/  IMAD R26, R26, 0x10000, R9 ;  /* 0x000100001a1a7824 */ /* 0x000fe200078e0209 */
[----:B------:R-:W-:Y:S06]  /*13600*/  BRA `(.L_x_734) ;  /* 0x00000000000c7947 */ /* 0x000fec0003800000 */
.L_x_731:
[----:B------:R-:W-:Y:S02]  /*13610*/  IMAD.MOV.U32 R25, RZ, RZ, RZ ;  /* 0x000000ffff197224 */ /* 0x000fe400078e00ff */
[----:B------:R-:W-:Y:S02]  /*13620*/  IMAD.U32 R24, RZ, RZ, UR6 ;  /* 0x00000006ff187e24 */ /* 0x000fe4000f8e00ff */
[----:B------:R-:W-:-:S07]  /*13630*/  IMAD.MOV.U32 R26, RZ, RZ, RZ ;  /* 0x000000ffff1a7224 */ /* 0x000fce00078e00ff */
.L_x_734:
[----:B------:R-:W-:-:S13]  /*13640*/  ISETP.NE.AND P0, PT, R7, RZ, PT ;  /* 0x000000ff0700720c */ /* 0x000fda0003f05270 */
[----:B------:R-:W0:Y:S01]  /*13650*/  @!P0 S2R R3, SR_CgaCtaId ;  /* 0x0000000000038919 */ /* 0x000e220000008800 */
[----:B------:R-:W-:-:S04]  /*13660*/  @!P0 MOV R2, 0x400 ;  /* 0x0000040000028802 */ /* 0x000fc80000000f00 */
[----:B0-----:R-:W-:-:S05]  /*13670*/  @!P0 LEA R2, R3, R2, 0x18 ;  /* 0x0000000203028211 */ /* 0x001fca00078ec0ff */
[----:B------:R1:W-:Y:S01]  /*13680*/  @!P0 STS.128 [R2+0x28cd0], R24 ;  /* 0x028cd01802008388 */ /* 0x0003e20000000c00 */
[----:B------:R-:W-:Y:S06]  /*13690*/  BAR.ARV 0x5, 0x180 ;  /* 0x0146000000007b1d */ /* 0x000fec0000002000 */
.L_x_729:
        /* <DEDUP_REMOVED lines=8> */
[----:B------:R-:W-:Y:S01]  /*13720*/  LOP3.LUT R5, R0, 0x7f, RZ, 0xc0, !PT ;  /* 0x0000007f00057812 */ /* 0x000fe200078ec0ff */
[----:B------:R-:W-:Y:S01]  /*13730*/  UMOV UR4, 0x400 ;  /* 0x0000040000047882 */ /* 0x000fe20000000000 */
[----:B------:R1:W-:Y:S01]  /*13740*/  STL [R1+0x20], RZ ;  /* 0x000020ff01007387 */ /* 0x0003e20000100800 */
[----:B------:R-:W-:Y:S01]  /*13750*/  BSSY B8, `(.L_x_735) ;  /* 0x0000695000087945 */ /* 0x000fe20003800000 */
[C---:B------:R-:W-:Y:S01]  /*13760*/  LOP3.LUT R3, R2.reuse, 0x1f8, RZ, 0xc0, !PT ;  /* 0x000001f802037812 */ /* 0x040fe200078ec0ff */
[----:B------:R-:W-:Y:S01]  /*13770*/  IMAD.SHL.U32 R35, R5, 0x8, RZ ;  /* 0x0000000805237824 */ /* 0x000fe200078e00ff */
[----:B------:R-:W-:Y:S01]  /*13780*/  LOP3.LUT R2, R2, 0x38, RZ, 0xc0, !PT ;  /* 0x0000003802027812 */ /* 0x000fe200078ec0ff */
[----:B------:R-:W-:Y:S01]  /*13790*/  IMAD.MOV.U32 R29, RZ, RZ, 0x1 ;  /* 0x00000001ff1d7424 */ /* 0x000fe200078e00ff */
[----:B------:R-:W-:Y:S01]  /*137a0*/  LOP3.LUT R4, R3, 0x38, R0, 0x78, !PT ;  /* 0x0000003803047812 */ /* 0x000fe200078e7800 */
[----:B------:R-:W-:Y:S01]  /*137b0*/  IMAD.SHL.U32 R0, R0, 0x10, RZ ;  /* 0x0000001000007824 */ /* 0x000fe200078e00ff */
[----:B------:R-:W-:Y:S01]  /*137c0*/  SHF.R.U32.HI R3, RZ, 0x3, R5 ;  /* 0x00000003ff037819 */ /* 0x000fe20000011605 */
[----:B------:R-:W-:Y:S01]  /*137d0*/  IMAD.MOV.U32 R19, RZ, RZ, RZ ;  /* 0x000000ffff137224 */ /* 0x000fe200078e00ff */
[----:B------:R-:W-:Y:S01]  /*137e0*/  LOP3.LUT R35, R4, 0x200, R35, 0xf8, !PT ;  /* 0x0000020004237812 */ /* 0x000fe200078ef823 */
[----:B------:R-:W-:Y:S01]  /*137f0*/  IMAD.MOV.U32 R22, RZ, RZ, RZ ;  /* 0x000000ffff167224 */ /* 0x000fe200078e00ff */
[----:B------:R-:W-:Y:S01]  /*13800*/  LOP3.LUT R0, R3, 0x70, R0, 0xf8, !PT ;  /* 0x0000007003007812 */ /* 0x000fe200078ef800 */
[----:B------:R-:W-:Y:S01]  /*13810*/  IMAD.MOV.U32 R28, RZ, RZ, 0x1 ;  /* 0x00000001ff1c7424 */ /* 0x000fe200078e00ff */
[C---:B------:R-:W-:Y:S01]  /*13820*/  LOP3.LUT R0, R2.reuse, 0xc0, RZ, 0xfc, !PT ;  /* 0x000000c002007812 */ /* 0x040fe200078efcff */
[----:B------:R-:W-:Y:S01]  /*13830*/  ULDC.64 UR40, c[0x0][0x198] ;  /* 0x0000660000287ab9 */ /* 0x000fe20000000a00 */
[C---:B------:R-:W-:Y:S01]  /*13840*/  LOP3.LUT R0, R2.reuse, 0x140, RZ, 0xfc, !PT ;  /* 0x0000014002007812 */ /* 0x040fe200078efcff */
[----:B------:R-:W-:Y:S01]  /*13850*/  ULOP3.LUT UR38, UR36, 0x2, URZ, 0xfc, !UPT ;  /* 0x0000000224267892 */ /* 0x000fe2000f8efc3f */
[C---:B------:R-:W-:Y:S01]  /*13860*/  LOP3.LUT R3, R2.reuse, 0x40, RZ, 0xfc, !PT ;  /* 0x0000004002037812 */ /* 0x040fe200078efcff */
[----:B------:R-:W-:Y:S01]  /*13870*/  ULDC UR37, c[0x0][0xc] ;  /* 0x0000030000257ab9 */ /* 0x000fe20000000800 */
[----:B0-----:R-:W-:Y:S01]  /*13880*/  ULEA UR4, UR5, UR4, 0x18 ;  /* 0x0000000405047291 */ /* 0x001fe2000f8ec03f */
[----:B------:R-:W-:-:S02]  /*13890*/  LOP3.LUT R3, R2, 0x100, RZ, 0xfc, !PT ;  /* 0x0000010002037812 */ /* 0x000fc400078efcff */
[C---:B------:R-:W-:Y:S02]  /*138a0*/  LOP3.LUT R4, R2.reuse, 0x80, RZ, 0xfc, !PT ;  /* 0x0000008002047812 */ /* 0x040fe400078efcff */
[C---:B------:R-:W-:Y:S01]  /*138b0*/  LOP3.LUT R3, R2.reuse, 0x180, RZ, 0xfc, !PT ;  /* 0x0000018002037812 */ /* 0x040fe200078efcff */
[----:B------:R-:W-:Y:S01]  /*138c0*/  IMAD.U32 R17, RZ, RZ, UR4 ;  /* 0x00000004ff117e24 */ /* 0x000fe2000f8e00ff */
[----:B------:R-:W-:-:S03]  /*138d0*/  LOP3.LUT R2, R2, 0x1c0, RZ, 0xfc, !PT ;  /* 0x000001c002027812 */ /* 0x000fc600078efcff */
[----:B------:R-:W-:-:S05]  /*138e0*/  IMAD R0, R35, 0x2, R17 ;  /* 0x0000000223007824 */ /* 0x000fca00078e0211 */
[----:B------:R1:W-:Y:S02]  /*138f0*/  STL [R1+0x30], R0 ;  /* 0x0000300001007387 */ /* 0x0003e40000100800 */
.L_x_844:
[----:B0-----:R-:W0:Y:S02]  /*13900*/  LDC.64 R2, c[0x0][0xc88] ;  /* 0x00032200ff027b82 */ /* 0x001e240000000a00 */
[----:B0-----:R-:W-:-:S05]  /*13910*/  IMAD.WIDE R2, R27, 0x4, R2 ;  /* 0x000000041b027825 */ /* 0x001fca00078e0202 */
[----:B-1----:R-:W1:Y:S01]  /*13920*/  LDG.E R31, desc[UR42][R2.64] ;  /* 0x0000002a021f7981 */ /* 0x002e62000c1e1900 */
[----:B------:R-:W-:Y:S05]  /*13930*/  YIELD ;  /* 0x0000000000007946 */ /* 0x000fea0003800000 */
[----:B------:R-:W-:Y:S01]  /*13940*/  ULDC.64 UR4, c[0x0][0xa28] ;  /* 0x00028a0000047ab9 */ /* 0x000fe20000000a00 */
[----:B------:R-:W-:Y:S01]  /*13950*/  IMAD.MOV.U32 R33, RZ, RZ, RZ ;  /* 0x000000ffff217224 */ /* 0x000fe200078e00ff */
[----:B------:R-:W-:Y:S01]  /*13960*/  ISETP.NE.U32.AND P0, PT, RZ, UR4, PT ;  /* 0x00000004ff007c0c */ /* 0x000fe2000bf05070 */
[----:B--23--:R-:W-:Y:S01]  /*13970*/  IMAD.MOV.U32 R6, RZ, RZ, RZ ;  /* 0x000000ffff067224 */ /* 0x00cfe200078e00ff */
[----:B------:R-:W-:Y:S01]  /*13980*/  ULDC.64 UR8, c[0x0][0xa18] ;  /* 0x0002860000087ab9 */ /* 0x000fe20000000a00 */
[----:B------:R-:W-:Y:S01]  /*13990*/  ULDC.64 UR6, c[0x0][0xa10] ;  /* 0x0002840000067ab9 */ /* 0x000fe20000000a00 */
[----:B------:R-:W-:-:S02]  /*139a0*/  ISETP.NE.AND.EX P0, PT, RZ, UR5, PT, P0 ;  /* 0x00000005ff007c0c */ /* 0x000fc4000bf05300 */
        /* <DEDUP_REMOVED lines=9> */
[----:B------:R-:W-:Y:S01]  /*13a40*/  ISETP.NE.U32.AND P1, PT, RZ, UR8, PT ;  /* 0x00000008ff007c0c */ /* 0x000fe2000bf25070 */
[----:B0-----:R-:W-:Y:S01]  /*13a50*/  IMAD.MOV.U32 R0, RZ, RZ, RZ ;  /* 0x000000ffff007224 */ /* 0x001fe200078e00ff */
[----:B------:R-:W-:Y:S02]  /*13a60*/  ISETP.NE.AND.EX P0, PT, RZ, UR5, PT, P0 ;  /* 0x00000005ff007c0c */ /* 0x000fe4000bf05300 */
[----:B------:R-:W-:Y:S02]  /*13a70*/  ISETP.NE.AND.EX P1, PT, RZ, UR9, PT, P1 ;  /* 0x00000009ff007c0c */ /* 0x000fe4000bf25310 */
[----:B------:R-:W-:Y:S02]  /*13a80*/  ISETP.NE.U32.AND P2, PT, RZ, UR6, PT ;  /* 0x00000006ff007c0c */ /* 0x000fe4000bf45070 */
[----:B-1----:R-:W-:-:S02]  /*13a90*/  IADD3 R2, P3, R23, UR4, RZ ;  /* 0x0000000417027c10 */ /* 0x002fc4000ff7e0ff */
[----:B------:R-:W-:Y:S02]  /*13aa0*/  ISETP.NE.AND.EX P2, PT, RZ, UR7, PT, P2 ;  /* 0x00000007ff007c0c */ /* 0x000fe4000bf45320 */
[----:B------:R-:W-:Y:S02]  /*13ab0*/  IADD3.X R3, R30, UR5, RZ, P3, !PT ;  /* 0x000000051e037c10 */ /* 0x000fe40009ffe4ff */
[----:B------:R-:W-:-:S03]  /*13ac0*/  IADD3 R4, P4, R23, UR6, RZ ;  /* 0x0000000617047c10 */ /* 0x000fc6000ff9e0ff */
[----:B------:R-:W2:Y:S01]  /*13ad0*/  @P0 LDG.E R6, desc[UR42][R2.64] ;  /* 0x0000002a02060981 */ /* 0x000ea2000c1e1900 */
[----:B------:R-:W-:Y:S01]  /*13ae0*/  ULDC UR4, c[0x0][0x288] ;  /* 0x0000a20000047ab9 */ /* 0x000fe20000000800 */
[----:B------:R-:W-:Y:S01]  /*13af0*/  IADD3.X R5, R30, UR7, RZ, P4, !PT ;  /* 0x000000071e057c10 */ /* 0x000fe2000a7fe4ff */
[----:B------:R-:W-:Y:S01]  /*13b00*/  IMAD.U32 R8, RZ, RZ, UR4 ;  /* 0x00000004ff087e24 */ /* 0x000fe2000f8e00ff */
[----:B------:R-:W-:-:S03]  /*13b10*/  ULDC.64 UR4, c[0x0][0x418] ;  /* 0x0001060000047ab9 */ /* 0x000fc60000000a00 */
[----:B------:R-:W5:Y:S04]  /*13b20*/  @P2 LDG.E R0, desc[UR42][R4.64] ;  /* 0x0000002a04002981 */ /* 0x000f68000c1e1900 */
[----:B--2---:R0:W-:Y:S02]  /*13b30*/  STL [R1+0x4], R6 ;  /* 0x0000040601007387 */ /* 0x0041e40000100800 */
[----:B0-----:R-:W-:-:S04]  /*13b40*/  @P1 IADD3 R6, P3, R23, UR8, RZ ;  /* 0x0000000817061c10 */ /* 0x001fc8000ff7e0ff */
[----:B------:R-:W-:-:S05]  /*13b50*/  @P1 IADD3.X R7, R30, UR9, RZ, P3, !PT ;  /* 0x000000091e071c10 */ /* 0x000fca0009ffe4ff */
[----:B------:R0:W2:Y:S01]  /*13b60*/  @P1 LDG.E R8, desc[UR42][R6.64] ;  /* 0x0000002a06081981 */ /* 0x0000a2000c1e1900 */
[----:B------:R-:W-:-:S03]  /*13b70*/  UISETP.NE.U32.AND UP0, UPT, UR4, URZ, UPT ;  /* 0x0000003f0400728c */ /* 0x000fc6000bf05070 */
[----:B------:R-:W-:Y:S01]  /*13b80*/  ULDC UR4, c[0x0][0x424] ;  /* 0x0001090000047ab9 */ /* 0x000fe20000000800 */
[----:B------:R-:W-:-:S03]  /*13b90*/  UISETP.NE.AND.EX UP0, UPT, UR5, URZ, UPT, UP0 ;  /* 0x0000003f0500728c */ /* 0x000fc6000bf05300 */
[----:B------:R-:W-:Y:S01]  /*13ba0*/  ULDC UR5, c[0x0][0x2f0] ;  /* 0x0000bc0000057ab9 */ /* 0x000fe20000000800 */
[----:B------:R-:W-:-:S04]  /*13bb0*/  USEL UR4, UR4, 0x1, UP0 ;  /* 0x0000000104047887 */ /* 0x000fc80008000000 */
[----:B------:R-:W-:-:S03]  /*13bc0*/  UIMAD UR4, UR4, UR5, URZ ;  /* 0x00000005040472a4 */ /* 0x000fc6000f8e023f */
[----:B------:R-:W-:Y:S02]  /*13bd0*/  ULDC UR5, c[0x0][0x348] ;  /* 0x0000d20000057ab9 */ /* 0x000fe40000000800 */
[----:B0-----:R-:W-:Y:S01]  /*13be0*/  IMAD.U32 R6, RZ, RZ, UR5 ;  /* 0x00000005ff067e24 */ /* 0x001fe2000f8e00ff */
[----:B--2---:R0:W-:Y:S02]  /*13bf0*/  STL [R1+0x14], R8 ;  /* 0x0000140801007387 */ /* 0x0041e40000100800 */
[----:B0-----:R-:W-:Y:S01]  /*13c00*/  IMAD.U32 R8, RZ, RZ, UR4 ;  /* 0x00000004ff087e24 */ /* 0x001fe2000f8e00ff */
[----:B------:R-:W-:Y:S06]  /*13c10*/  @P1 BRA `(.L_x_736) ;  /* 0x0000000000141947 */ /* 0x000fec0003800000 */
[----:B------:R-:W-:Y:S05]  /*13c20*/  @!P0 BRA `(.L_x_736) ;  /* 0x0000000000108947 */ /* 0x000fea0003800000 */
[----:B------:R-:W2:Y:S04]  /*13c30*/  LDG.E R7, desc[UR42][R2.64] ;  /* 0x0000002a02077981 */ /* 0x000ea8000c1e1900 */
[----:B------:R-:W2:Y:S02]  /*13c40*/  LDG.E R2, desc[UR42][R2.64+0x4] ;  /* 0x0000042a02027981 */ /* 0x000ea4000c1e1900 */
[----:B--2---:R-:W-:-:S05]  /*13c50*/  IMAD.IADD R2, R2, 0x1, -R7 ;  /* 0x0000000102027824 */ /* 0x004fca00078e0a07 */
[----:B------:R0:W-:Y:S02]  /*13c60*/  STL [R1+0x14], R2 ;  /* 0x0000140201007387 */ /* 0x0001e40000100800 */
.L_x_736:
[----:B------:R-:W-:Y:S01]  /*13c70*/  ULDC.64 UR4, c[0x0][0xa20] ;  /* 0x0002880000047ab9 */ /* 0x000fe20000000a00 */
[C---:B------:R-:W-:Y:S02]  /*13c80*/  LOP3.LUT R7, R26.reuse, 0xff000000, RZ, 0xc0, !PT ;  /* 0xff0000001a077812 */ /* 0x040fe400078ec0ff */
[----:B------:R-:W-:Y:S02]  /*13c90*/  ISETP.NE.U32.AND P0, PT, RZ, UR4, PT ;  /* 0x00000004ff007c0c */ /* 0x000fe4000bf05070 */
[----:B------:R-:W-:Y:S02]  /*13ca0*/  SHF.R.U32.HI R7, RZ, 0x8, R7 ;  /* 0x00000008ff077819 */ /* 0x000fe40000011607 */
[----:B------:R-:W-:Y:S02]  /*13cb0*/  ISETP.NE.AND.EX P0, PT, RZ, UR5, PT, P0 ;  /* 0x00000005ff007c0c */ /* 0x000fe4000bf05300 */
[C---:B0-----:R-:W-:Y:S02]  /*13cc0*/  LOP3.LUT R2, R26.reuse, 0xff0000, RZ, 0xc0, !PT ;  /* 0x00ff00001a027812 */ /* 0x041fe400078ec0ff */
[----:B------:R-:W-:Y:S01]  /*13cd0*/  LOP3.LUT R16, R26, 0xffff, RZ, 0xc0, !PT ;  /* 0x0000ffff1a107812 */ /* 0x000fe200078ec0ff */
[----:B------:R-:W-:Y:S01]  /*13ce0*/  IMAD.MOV.U32 R26, RZ, RZ, R31 ;  /* 0x000000ffff1a7224 */ /* 0x000fe200078e001f */
[----:B------:R-:W-:-:S07]  /*13cf0*/  LEA.HI R7, R2, R7, RZ, 0x10 ;  /* 0x0000000702077211 */ /* 0x000fce00078f80ff */
[----:B------:R-:W-:Y:S05]  /*13d00*/  @!P0 BRA `(.L_x_737) ;  /* 0x0000000000108947 */ /* 0x000fea0003800000 */
[----:B------:R-:W-:-:S04]  /*13d10*/  IADD3 R2, P0, R23, UR4, RZ ;  /* 0x0000000417027c10 */ /* 0x000fc8000ff1e0ff */
[----:B------:R-:W-:-:S05]  /*13d20*/  IADD3.X R3, R30, UR5, RZ, P0, !PT ;  /* 0x000000051e037c10 */ /* 0x000fca00087fe4ff */
[----:B------:R0:W5:Y:S01]  /*13d30*/  LDG.E R8, desc[UR42][R2.64] ;  /* 0x0000002a02087981 */ /* 0x000162000c1e1900 */
[----:B------:R-:W-:Y:S05]  /*13d40*/  BRA `(.L_x_738) ;  /* 0x0000000000247947 */ /* 0x000fea0003800000 */
.L_x_737:
[----:B------:R-:W-:Y:S02]  /*13d50*/  ULDC.64 UR4, c[0x0][0xa08] ;  /* 0x0002820000047ab9 */ /* 0x000fe40000000a00 */
[----:B------:R-:W-:-:S04]  /*13d60*/  ISETP.NE.U32.AND P0, PT, RZ, UR4, PT ;  /* 0x00000004ff007c0c */ /* 0x000fc8000bf05070 */
[----:B------:R-:W-:-:S13]  /*13d70*/  ISETP.NE.AND.EX P0, PT, RZ, UR5, PT, P0 ;  /* 0x00000005ff007c0c */ /* 0x000fda000bf05300 */
[----:B------:R-:W-:Y:S05]  /*13d80*/  @!P0 BRA `(.L_x_738) ;  /* 0x0000000000148947 */ /* 0x000fea0003800000 */
[----:B------:R-:W0:Y:S02]  /*13d90*/  LDC.64 R2, c[0x0][0xa08] ;  /* 0x00028200ff027b82 */ /* 0x000e240000000a00 */
[----:B0-----:R-:W-:-:S05]  /*13da0*/  IMAD.WIDE R2, R26, 0x4, R2 ;  /* 0x000000041a027825 */ /* 0x001fca00078e0202 */
[----:B------:R-:W2:Y:S04]  /*13db0*/  LDG.E R8, desc[UR42][R2.64] ;  /* 0x0000002a02087981 */ /* 0x000ea8000c1e1900 */
[----:B------:R-:W2:Y:S02]  /*13dc0*/  LDG.E R2, desc[UR42][R2.64+0x4] ;  /* 0x0000042a02027981 */ /* 0x000ea4000c1e1900 */
[----:B--2---:R-:W-:-:S07]  /*13dd0*/  IMAD.IADD R8, R2, 0x1, -R8 ;  /* 0x0000000102087824 */ /* 0x004fce00078e0a08 */
.L_x_738:
[----:B0-----:R-:W2:Y:S04]  /*13de0*/  @P2 LDG.E R2, desc[UR42][R4.64] ;  /* 0x0000002a04022981 */ /* 0x001ea8000c1e1900 */
[----:B------:R0:W2:Y:S01]  /*13df0*/  @P2 LDG.E R4, desc[UR42][R4.64+0x4] ;  /* 0x0000042a04042981 */ /* 0x0000a2000c1e1900 */
[----:B-----5:R-:W-:Y:S01]  /*13e00*/  IMAD.IADD R8, R8, 0x1, -R33 ;  /* 0x0000000108087824 */ /* 0x020fe200078e0a21 */
[----:B------:R-:W-:Y:S01]  /*13e10*/  BSSY B0, `(.L_x_739) ;  /* 0x000002a000007945 */ /* 0x000fe20003800000 */
[----:B------:R-:W-:Y:S02]  /*13e20*/  LOP3.LUT R32, R7, 0xff, RZ, 0xc0, !PT ;  /* 0x000000ff07207812 */ /* 0x000fe400078ec0ff */
[----:B0-----:R-:W-:Y:S01]  /*13e30*/  SHF.R.U32.HI R5, RZ, 0x10, R7 ;  /* 0x00000010ff057819 */ /* 0x001fe20000011607 */
[----:B--2---:R-:W-:-:S04]  /*13e40*/  @P2 IMAD.IADD R6, R4, 0x1, -R2 ;  /* 0x0000000104062824 */ /* 0x004fc800078e0a02 */
[----:B------:R-:W-:-:S04]  /*13e50*/  IMAD.IADD R3, R8, 0x1, R6 ;  /* 0x0000000108037824 */ /* 0x000fc800078e0206 */
[C---:B------:R-:W-:Y:S01]  /*13e60*/  VIADD R4, R3.reuse, 0x3f ;  /* 0x0000003f03047836 */ /* 0x040fe20000000000 */
[----:B------:R-:W-:Y:S01]  /*13e70*/  ISETP.GE.AND P1, PT, R3, 0x1, PT ;  /* 0x000000010300780c */ /* 0x000fe20003f26270 */
[----:B------:R0:W-:Y:S03]  /*13e80*/  STL [R1], R3 ;  /* 0x0000000301007387 */ /* 0x0001e60000100800 */
[----:B------:R-:W-:-:S04]  /*13e90*/  SHF.R.S32.HI R2, RZ, 0x1f, R4 ;  /* 0x0000001fff027819 */ /* 0x000fc80000011404 */
[----:B------:R-:W-:Y:S01]  /*13ea0*/  LEA.HI R4, R2, R4, RZ, 0x6 ;  /* 0x0000000402047211 */ /* 0x000fe200078f30ff */
[----:B0-----:R-:W-:-:S03]  /*13eb0*/  IMAD.MOV.U32 R3, RZ, RZ, RZ ;  /* 0x000000ffff037224 */ /* 0x001fc600078e00ff */
[----:B------:R-:W-:Y:S01]  /*13ec0*/  SHF.R.S32.HI R4, RZ, 0x6, R4 ;  /* 0x00000006ff047819 */ /* 0x000fe20000011404 */
[----:B------:R-:W-:Y:S06]  /*13ed0*/  @!P1 BRA `(.L_x_740) ;  /* 0x0000000000749947 */ /* 0x000fec0003800000 */
[----:B------:R-:W-:Y:S01]  /*13ee0*/  ISETP.NE.AND P0, PT, R5, RZ, PT ;  /* 0x000000ff0500720c */ /* 0x000fe20003f05270 */
[----:B------:R-:W-:-:S03]  /*13ef0*/  ULDC UR4, c[0x0][0x9f0] ;  /* 0x00027c0000047ab9 */ /* 0x000fc60000000800 */
[----:B------:R-:W-:-:S04]  /*13f00*/  SEL R7, R5, UR4, P0 ;  /* 0x0000000405077c07 */ /* 0x000fc80008000000 */
[----:B------:R-:W-:Y:S02]  /*13f10*/  IABS R10, R7 ;  /* 0x00000007000a7213 */ /* 0x000fe40000000000 */
        /* <DEDUP_REMOVED lines=25> */
.L_x_740:
[----:B------:R-:W-:Y:S05]  /*140b0*/  BSYNC B0 ;  /* 0x0000000000007941 */ /* 0x000fea0003800000 */
.L_x_739:
[-C--:B------:R-:W-:Y:S01]  /*140c0*/  IMAD R2, R32, R3.reuse, RZ ;  /* 0x0000000320027224 */ /* 0x080fe200078e02ff */
[----:B------:R-:W-:Y:S04]  /*140d0*/  BSSY B0, `(.L_x_741) ;  /* 0x00001a8000007945 */ /* 0x000fe80003800000 */
[C---:B------:R-:W-:Y:S01]  /*140e0*/  VIADDMNMX R3, R2.reuse, R3, R4, PT ;  /* 0x0000000302037246 */ /* 0x040fe20003800104 */
[----:B------:R-:W-:-:S04]  /*140f0*/  IMAD R2, R2, 0x40, -R8 ;  /* 0x0000004002027824 */ /* 0x000fc800078e0a08 */
[----:B------:R-:W-:Y:S01]  /*14100*/  IMAD R3, R3, 0x40, -R8 ;  /* 0x0000004003037824 */ /* 0x000fe200078e0a08 */
[----:B------:R-:W-:-:S04]  /*14110*/  VIMNMX R7, RZ, R2, !PT ;  /* 0x00000002ff077248 */ /* 0x000fc80007fe0100 */
[----:B------:R-:W-:-:S04]  /*14120*/  VIMNMX R3, R3, R6, PT ;  /* 0x0000000603037248 */ /* 0x000fc80003fe0100 */
[----:B------:R-:W-:Y:S02]  /*14130*/  ISETP.GT.AND P0, PT, R3, R7, PT ;  /* 0x000000070300720c */ /* 0x000fe40003f04270 */
[----:B------:R-:W-:-:S11]  /*14140*/  SHF.R.U32.HI R7, RZ, 0x6, R7 ;  /* 0x00000006ff077819 */ /* 0x000fd60000011607 */
[----:B------:R-:W-:-:S05]  /*14150*/  @P0 VIADD R2, R3, 0x3f ;  /* 0x0000003f03020836 */ /* 0x000fca0000000000 */
[----:B------:R-:W-:-:S04]  /*14160*/  @P0 SHF.R.S32.HI R3, RZ, 0x1f, R2 ;  /* 0x0000001fff030819 */ /* 0x000fc80000011402 */
[----:B------:R-:W-:Y:S01]  /*14170*/  @P0 LEA.HI R3, R3, R2, RZ, 0x6 ;  /* 0x0000000203030211 */ /* 0x000fe200078f30ff */
[----:B------:R-:W-:-:S03]  /*14180*/  IMAD.MOV.U32 R2, RZ, RZ, R7 ;  /* 0x000000ffff027224 */ /* 0x000fc600078e0007 */
[----:B------:R-:W-:Y:S02]  /*14190*/  @P0 SHF.R.S32.HI R2, RZ, 0x6, R3 ;  /* 0x00000006ff020819 */ /* 0x000fe40000011403 */
[----:B------:R-:W-:Y:S02]  /*141a0*/  PLOP3.LUT P0, PT, PT, PT, PT, 0x80, 0x0 ;  /* 0x000000000000781c */ /* 0x000fe40003f0f070 */
[----:B------:R-:W-:-:S13]  /*141b0*/  ISETP.GT.AND P3, PT, R2, R7, PT ;  /* 0x000000070200720c */ /* 0x000fda0003f64270 */
[----:B------:R-:W-:Y:S05]  /*141c0*/  @!P3 BRA `(.L_x_742) ;  /* 0x000000180060b947 */ /* 0x000fea0003800000 */
[----:B------:R-:W-:Y:S01]  /*141d0*/  UMOV UR4, 0xffffffff ;  /* 0xffffffff00047882 */ /* 0x000fe20000000000 */
[----:B------:R-:W-:Y:S02]  /*141e0*/  SEL R6, R26, RZ, !P2 ;  /* 0x000000ff1a067207 */ /* 0x000fe40005000000 */
[----:B------:R-:W-:Y:S05]  /*141f0*/  BRA.DIV UR4, `(.L_x_743) ;  /* 0x0000006e04347947 */ /* 0x000fea000b800000 */
[----:B------:R-:W0:Y:S02]  /*14200*/  S2R R3, SR_TID.X ;  /* 0x0000000000037919 */ /* 0x000e240000002100 */
[----:B0-----:R-:W-:-:S04]  /*14210*/  SHF.R.U32.HI R3, RZ, 0x5, R3 ;  /* 0x00000005ff037819 */ /* 0x001fc80000011603 */
[----:B------:R-:W-:-:S05]  /*14220*/  LOP3.LUT R3, R3, 0x3, RZ, 0xc0, !PT ;  /* 0x0000000303037812 */ /* 0x000fca00078ec0ff */
[----:B------:R0:W1:Y:S02]  /*14230*/  SHFL.IDX PT, R14, R3, RZ, 0x1f ;  /* 0x00001fff030e7589 */ /* 0x00006400000e0000 */
.L_x_889:
[----:B-1----:R-:W-:Y:S02]  /*14240*/  ISETP.NE.AND P0, PT, R14, RZ, PT ;  /* 0x000000ff0e00720c */ /* 0x002fe40003f05270 */
[----:B------:R-:W-:-:S11]  /*14250*/  PLOP3.LUT P6, PT, PT, PT, PT, 0x8, 0x0 ;  /* 0x000000000000781c */ /* 0x000fd60003fce170 */
[----:B------:R-:W-:Y:S05]  /*14260*/  @P0 BRA `(.L_x_744) ;  /* 0x00000000000c0947 */ /* 0x000fea0003800000 */
[----:B------:R-:W-:-:S03]  /*14270*/  UMOV UR4, 0xffffffff ;  /* 0xffffffff00047882 */ /* 0x000fc60000000000 */
[----:B------:R-:W-:Y:S05]  /*14280*/  BRA.DIV UR4, `(.L_x_745) ;  /* 0x0000006e04447947 */ /* 0x000fea000b800000 */
[----:B------:R-:W-:-:S13]  /*14290*/  ELECT P6, URZ, PT ;  /* 0x00000000003f782f */ /* 0x000fda00038c0000 */
.L_x_744:
[----:B0-----:R-:W2:Y:S01]  /*142a0*/  LDL R3, [R1+0x20] ;  /* 0x0000200001037983 */ /* 0x001ea20000100800 */
[----:B------:R-:W-:Y:S01]  /*142b0*/  BSSY B1, `(.L_x_746) ;  /* 0x0000008000017945 */ /* 0x000fe20003800000 */
[----:B--2---:R-:W-:-:S05]  /*142c0*/  VIADD R3, R3, 0x1 ;  /* 0x0000000103037836 */ /* 0x004fca0000000000 */
[----:B------:R-:W-:-:S04]  /*142d0*/  LEA.HI R8, R3, R3, RZ, 0x1 ;  /* 0x0000000303087211 */ /* 0x000fc800078f08ff */
[----:B------:R-:W-:-:S05]  /*142e0*/  LOP3.LUT R8, R8, 0xfffffffe, RZ, 0xc0, !PT ;  /* 0xfffffffe08087812 */ /* 0x000fca00078ec0ff */
[----:B------:R-:W-:-:S05]  /*142f0*/  IMAD.IADD R3, R3, 0x1, -R8 ;  /* 0x0000000103037824 */ /* 0x000fca00078e0a08 */
[----:B------:R-:W-:-:S04]  /*14300*/  SHF.L.U32 R3, R3, 0x1f, RZ ;  /* 0x0000001f03037819 */ /* 0x000fc800000006ff */
[----:B------:R-:W0:Y:S02]  /*14310*/  SYNCS.PHASECHK.TRANS64.TRYWAIT P0, [R17+URZ+0x28c20], R3 ;  /* 0x028c2003110075a7 */ /* 0x000e24000800017f */
[----:B0-----:R-:W-:Y:S05]  /*14320*/  @!P0 BRA `(.L_x_747) ;  /* 0x0000006c003c8947 */ /* 0x001fea0003800000 */
.L_x_892:
[----:B------:R-:W-:Y:S05]  /*14330*/  BSYNC B1 ;  /* 0x0000000000017941 */ /* 0x000fea0003800000 */
.L_x_746:
[----:B------:R-:W-:Y:S04]  /*14340*/  BSSY B1, `(.L_x_748) ;  /* 0x00000b7000017945 */ /* 0x000fe80003800000 */
[----:B------:R-:W-:Y:S05]  /*14350*/  @!P6 BRA `(.L_x_749) ;  /* 0x0000000800d4e947 */ /* 0x000fea0003800000 */
[----:B0-----:R-:W-:Y:S01]  /*14360*/  IMAD R3, R19, 0x8, R17 ;  /* 0x0000000813037824 */ /* 0x001fe200078e0211 */
[----:B------:R-:W-:Y:S01]  /*14370*/  SHF.L.U32 R8, R29, 0x1f, RZ ;  /* 0x0000001f1d087819 */ /* 0x000fe200000006ff */
[----:B------:R-:W0:Y:S01]  /*14380*/  S2R R9, SR_TID.X ;  /* 0x0000000000097919 */ /* 0x000e220000002100 */
[----:B------:R-:W-:Y:S02]  /*14390*/  BSSY B2, `(.L_x_750) ;  /* 0x0000005000027945 */ /* 0x000fe40003800000 */
[----:B------:R-:W1:Y:S01]  /*143a0*/  SYNCS.PHASECHK.TRANS64.TRYWAIT P0, [R3+URZ+0x28ca0], R8 ;  /* 0x028ca008030075a7 */ /* 0x000e62000800017f */
[----:B0-----:R-:W-:-:S04]  /*143b0*/  LOP3.LUT R9, R9, 0x7f, RZ, 0xc0, !PT ;  /* 0x0000007f09097812 */ /* 0x001fc800078ec0ff */
[----:B------:R-:W-:Y:S01]  /*143c0*/  ISETP.NE.AND P2, PT, R9, RZ, PT ;  /* 0x000000ff0900720c */ /* 0x000fe20003f45270 */
[----:B-1----:R-:W-:-:S12]  /*143d0*/  @!P0 BRA `(.L_x_751) ;  /* 0x0000006c00248947 */ /* 0x002fd80003800000 */
.L_x_893:
[----:B------:R-:W-:Y:S05]  /*143e0*/  BSYNC B2 ;  /* 0x0000000000027941 */ /* 0x000fea0003800000 */
.L_x_750:
[----:B------:R-:W-:Y:S04]  /*143f0*/  BSSY B2, `(.L_x_752) ;  /* 0x0000009000027945 */ /* 0x000fe80003800000 */
[----:B------:R-:W-:Y:S05]  /*14400*/  @P2 BRA `(.L_x_753) ;  /* 0x00000000001c2947 */ /* 0x000fea0003800000 */
[----:B------:R-:W1:Y:S01]  /*14410*/  S2R R10, SR_TID.X ;  /* 0x00000000000a7919 */ /* 0x000e620000002100 */
[----:B------:R-:W-:-:S04]  /*14420*/  IMAD.MOV.U32 R9, RZ, RZ, 0x2000 ;  /* 0x00002000ff097424 */ /* 0x000fc800078e00ff */
[----:B------:R2:W-:Y:S01]  /*14430*/  SYNCS.ARRIVE.TRANS64 RZ, [R3+URZ+0x28c90], R9 ;  /* 0x028c900903ff79a7 */ /* 0x0005e2000800003f */
[----:B-1----:R-:W-:-:S04]  /*14440*/  LOP3.LUT R10, R10, 0x1f, RZ, 0xc0, !PT ;  /* 0x0000001f0a0a7812 */ /* 0x002fc800078ec0ff */
[----:B------:R-:W-:-:S13]  /*14450*/  ISETP.NE.AND P0, PT, R10, RZ, PT ;  /* 0x000000ff0a00720c */ /* 0x000fda0003f05270 */
[----:B--2---:R-:W-:Y:S05]  /*14460*/  @!P0 BRA `(.L_x_753) ;  /* 0x0000000000048947 */ /* 0x004fea0003800000 */
[----:B------:R-:W-:Y:S01]  /*14470*/  BPT.TRAP 0x1 ;  /* 0x000000040000795c */ /* 0x000fe20000300000 */
.L_x_753:
[----:B------:R-:W-:Y:S05]  /*14480*/  BSYNC B2 ;  /* 0x0000000000027941 */ /* 0x000fea0003800000 */
.L_x_752:
[----:B------:R-:W-:Y:S01]  /*14490*/  IMAD.MOV.U32 R14, RZ, RZ, RZ ;  /* 0x000000ffff0e7224 */ /* 0x000fe200078e00ff */
[----:B------:R-:W-:Y:S01]  /*144a0*/  UIADD3 UR4, UP0, UR40, 0x570, URZ ;  /* 0x0000057028047890 */ /* 0x000fe2000ff1e03f */
[----:B------:R-:W-:Y:S01]  /*144b0*/  IMAD R9, R2, 0x40, R0 ;  /* 0x0000004002097824 */ /* 0x000fe200078e0200 */
[----:B------:R-:W-:Y:S01]  /*144c0*/  PLOP3.LUT P0, PT, PT, PT, PT, 0x80, 0x0 ;  /* 0x000000000000781c */ /* 0x000fe20003f0f070 */
[----:B------:R-:W-:Y:S01]  /*144d0*/  IMAD R10, R19, 0x2000, R17 ;  /* 0x00002000130a7824 */ /* 0x000fe200078e0211 */
[----:B------:R-:W-:Y:S01]  /*144e0*/  R2UR UR10, R14 ;  /* 0x000000000e0a72ca */ /* 0x000fe200000e0000 */
[----:B------:R-:W-:Y:S01]  /*144f0*/  VIADD R9, R9, 0xffffffc0 ;  /* 0xffffffc009097836 */ /* 0x000fe20000000000 */
[----:B------:R-:W-:Y:S01]  /*14500*/  UIADD3.X UR5, URZ, UR41, URZ, UP0, !UPT ;  /* 0x000000293f057290 */ /* 0x000fe200087fe43f */
[----:B------:R-:W-:Y:S01]  /*14510*/  VIADD R10, R10, 0x22400 ;  /* 0x000224000a0a7836 */ /* 0x000fe20000000000 */
[----:B------:R-:W-:Y:S01]  /*14520*/  UMOV UR6, 0x0 ;  /* 0x0000000000067882 */ /* 0x000fe20000000000 */
[----:B------:R-:W-:Y:S01]  /*14530*/  VIADD R11, R3, 0x28c90 ;  /* 0x00028c90030b7836 */ /* 0x000fe20000000000 */
[----:B------:R-:W-:-:S09]  /*14540*/  UMOV UR7, 0x12f00000 ;  /* 0x12f0000000077882 */ /* 0x000fd20000000000 */
.L_x_754:
[----:B------:R-:W-:-:S13]  /*14550*/  @P0 ELECT P3, URZ, PT ;  /* 0x00000000003f082f */ /* 0x000fda0003860000 */
[----:B------:R-:W-:Y:S02]  /*14560*/  @P3 R2UR UR13, R6 ;  /* 0x00000000060d32ca */ /* 0x000fe400000e0000 */
[----:B------:R-:W-:Y:S02]  /*14570*/  @P3 R2UR UR12, R16 ;  /* 0x00000000100c32ca */ /* 0x000fe400000e0000 */
[----:B------:R-:W-:Y:S02]  /*14580*/  @P3 R2UR UR11, R9 ;  /* 0x00000000090b32ca */ /* 0x000fe400000e0000 */
[----:B------:R-:W-:Y:S02]  /*14590*/  @P3 R2UR UR9, R11 ;  /* 0x000000000b0932ca */ /* 0x000fe400000e0000 */
[----:B------:R-:W-:Y:S02]  /*145a0*/  @P3 R2UR UR8, R10 ;  /* 0x000000000a0832ca */ /* 0x000fe400000e0000 */
[----:B------:R-:W-:-:S02]  /*145b0*/  @P3 PLOP3.LUT P0, PT, P3, PT, PT, 0x8, 0x0 ;  /* 0x000000000000381c */ /* 0x000fc40001f0e170 */
[----:B------:R-:W-:-:S09]  /*145c0*/  PLOP3.LUT P3, PT, PT, PT, PT, 0x8, 0x0 ;  /* 0x000000000000781c */ /* 0x000fd20003f6e170 */
[----:B------:R1:W-:Y:S02]  /*145d0*/  UTMALDG.4D [UR8], [UR4], desc[UR6] ;  /* 0x00000608040075b4 */ /* 0x0003e40008019000 */
[----:B-1----:R-:W-:Y:S05]  /*145e0*/  @P0 BRA.U.ANY `(.L_x_754) ;  /* 0xfffffffd00d80947 */ /* 0x002fea000393ffff */
[----:B------:R-:W1:Y:S01]  /*145f0*/  SYNCS.PHASECHK.TRANS64.TRYWAIT P0, [R3+URZ+0x28cc0], R8 ;  /* 0x028cc008030075a7 */ /* 0x000e62000800017f */
[----:B------:R-:W-:Y:S04]  /*14600*/  BSSY B2, `(.L_x_755) ;  /* 0x0000002000027945 */ /* 0x000fe80003800000 */
[----:B-1----:R-:W-:Y:S05]  /*14610*/  @!P0 BRA `(.L_x_756) ;  /* 0x0000006800a88947 */ /* 0x002fea0003800000 */
.L_x_894:
[----:B------:R-:W-:Y:S05]  /*14620*/  BSYNC B2 ;  /* 0x0000000000027941 */ /* 0x000fea0003800000 */
.L_x_755:
[----:B------:R-:W-:Y:S01]  /*14630*/  BSSY B2, `(.L_x_757) ;  /* 0x000000b000027945 */ /* 0x000fe20003800000 */
[----:B------:R-:W-:Y:S02]  /*14640*/  IMAD.MOV.U32 R12, RZ, RZ, 0x0 ;  /* 0x00000000ff0c7424 */ /* 0x000fe400078e00ff */
[----:B------:R-:W-:Y:S01]  /*14650*/  IMAD.MOV.U32 R13, RZ, RZ, 0x12f00000 ;  /* 0x12f00000ff0d7424 */ /* 0x000fe200078e00ff */
[----:B------:R-:W-:Y:S06]  /*14660*/  @P2 BRA `(.L_x_758) ;  /* 0x00000000001c2947 */ /* 0x000fec0003800000 */
[----:B------:R-:W2:Y:S01]  /*14670*/  S2R R10, SR_TID.X ;  /* 0x00000000000a7919 */ /* 0x000ea20000002100 */
[----:B01----:R-:W-:-:S04]  /*14680*/  IMAD.MOV.U32 R8, RZ, RZ, 0x10000 ;  /* 0x00010000ff087424 */ /* 0x003fc800078e00ff */
[----:B------:R3:W-:Y:S01]  /*14690*/  SYNCS.ARRIVE.TRANS64 RZ, [R3+URZ+0x28cb0], R8 ;  /* 0x028cb00803ff79a7 */ /* 0x0007e2000800003f */
[----:B--2---:R-:W-:-:S04]  /*146a0*/  LOP3.LUT R10, R10, 0x1f, RZ, 0xc0, !PT ;  /* 0x0000001f0a0a7812 */ /* 0x004fc800078ec0ff */
[----:B------:R-:W-:-:S13]  /*146b0*/  ISETP.NE.AND P0, PT, R10, RZ, PT ;  /* 0x000000ff0a00720c */ /* 0x000fda0003f05270 */
[----:B---3--:R-:W-:Y:S05]  /*146c0*/  @!P0 BRA `(.L_x_758) ;  /* 0x0000000000048947 */ /* 0x008fea0003800000 */
[----:B------:R-:W-:Y:S01]  /*146d0*/  BPT.TRAP 0x1 ;  /* 0x000000040000795c */ /* 0x000fe20000300000 */
.L_x_758:
[----:B------:R-:W-:Y:S05]  /*146e0*/  BSYNC B2 ;  /* 0x0000000000027941 */ /* 0x000fea0003800000 */
.L_x_757:
[----:B------:R-:W-:Y:S01]  /*146f0*/  R2UR UR10, R14 ;  /* 0x000000000e0a72ca */ /* 0x000fe200000e0000 */
[----:B01----:R-:W-:Y:S01]  /*14700*/  IMAD R8, R19, 0x10000, R17 ;  /* 0x0001000013087824 */ /* 0x003fe200078e0211 */
[----:B------:R-:W-:Y:S01]  /*14710*/  R2UR UR6, R12 ;  /* 0x000000000c0672ca */ /* 0x000fe200000e0000 */
[----:B------:R-:W-:Y:S01]  /*14720*/  UIADD3 UR4, UP0, UR40, 0x670, URZ ;  /* 0x0000067028047890 */ /* 0x000fe2000ff1e03f */
[----:B------:R-:W-:Y:S01]  /*14730*/  R2UR UR7, R13 ;  /* 0x000000000d0772ca */ /* 0x000fe200000e0000 */
[----:B------:R-:W-:Y:S01]  /*14740*/  VIADD R3, R3, 0x28cb0 ;  /* 0x00028cb003037836 */ /* 0x000fe20000000000 */
[----:B------:R-:W-:Y:S01]  /*14750*/  PLOP3.LUT P0, PT, PT, PT, PT, 0x80, 0x0 ;  /* 0x000000000000781c */ /* 0x000fe20003f0f070 */
[----:B------:R-:W-:Y:S01]  /*14760*/  VIADD R10, R8, 0x400 ;  /* 0x00000400080a7836 */ /* 0x000fe20000000000 */
[----:B------:R-:W-:-:S12]  /*14770*/  UIADD3.X UR5, URZ, UR41, URZ, UP0, !UPT ;  /* 0x000000293f057290 */ /* 0x000fd800087fe43f */
.L_x_759:
        /* <DEDUP_REMOVED lines=9> */
[----:B0-----:R-:W-:Y:S05]  /*14810*/  @P0 BRA.U.ANY `(.L_x_759) ;  /* 0xfffffffd00d80947 */ /* 0x001fea000393ffff */
[----:B------:R-:W-:Y:S01]  /*14820*/  R2UR UR6, R12 ;  /* 0x000000000c0672ca */ /* 0x000fe200000e0000 */
[----:B------:R-:W-:Y:S01]  /*14830*/  VIADD R10, R8, 0x2400 ;  /* 0x00002400080a7836 */ /* 0x000fe20000000000 */
[----:B------:R-:W-:Y:S01]  /*14840*/  R2UR UR7, R13 ;  /* 0x000000000d0772ca */ /* 0x000fe200000e0000 */
[----:B------:R-:W-:Y:S01]  /*14850*/  UMOV UR10, 0x40 ;  /* 0x00000040000a7882 */ /* 0x000fe20000000000 */
[----:B------:R-:W-:-:S13]  /*14860*/  PLOP3.LUT P0, PT, PT, PT, PT, 0x80, 0x0 ;  /* 0x000000000000781c */ /* 0x000fda0003f0f070 */
.L_x_760:
        /* <DEDUP_REMOVED lines=15> */
.L_x_761:
        /* <DEDUP_REMOVED lines=15> */
.L_x_762:
        /* <DEDUP_REMOVED lines=15> */
.L_x_763:
        /* <DEDUP_REMOVED lines=15> */
.L_x_764:
        /* <DEDUP_REMOVED lines=15> */
.L_x_765:
        /* <DEDUP_REMOVED lines=15> */
.L_x_766:
        /* <DEDUP_REMOVED lines=10> */
.L_x_749:
[----:B------:R-:W-:Y:S05]  /*14eb0*/  BSYNC B1 ;  /* 0x0000000000017941 */ /* 0x000fea0003800000 */
.L_x_748:
[----:B------:R-:W-:Y:S01]  /*14ec0*/  VIADD R11, R2, 0xfffffffe ;  /* 0xfffffffe020b7836 */ /* 0x000fe20000000000 */
[----:B------:R-:W-:Y:S01]  /*14ed0*/  PLOP3.LUT P0, PT, PT, PT, PT, 0x8, 0x0 ;  /* 0x000000000000781c */ /* 0x000fe20003f0e170 */
[----:B------:R-:W-:-:S03]  /*14ee0*/  VIADD R19, R19, 0x1 ;  /* 0x0000000113137836 */ /* 0x000fc60000000000 */
[----:B------:R-:W-:Y:S02]  /*14ef0*/  ISETP.GE.AND P3, PT, R11, R7, PT ;  /* 0x000000070b00720c */ /* 0x000fe40003f66270 */
[----:B------:R-:W-:-:S04]  /*14f00*/  ISETP.NE.AND P2, PT, R19, 0x2, PT ;  /* 0x000000021300780c */ /* 0x000fc80003f45270 */
[----:B------:R-:W-:Y:S02]  /*14f10*/  SEL R2, RZ, 0x1, P2 ;  /* 0x00000001ff027807 */ /* 0x000fe40001000000 */
[----:B------:R-:W-:Y:S02]  /*14f20*/  SEL R19, R19, RZ, P2 ;  /* 0x000000ff13137207 */ /* 0x000fe40001000000 */
[----:B------:R-:W-:-:S03]  /*14f30*/  LOP3.LUT R29, R29, R2, RZ, 0x3c, !PT ;  /* 0x000000021d1d7212 */ /* 0x000fc600078e3cff */
[----:B------:R-:W-:Y:S05]  /*14f40*/  @!P3 BRA `(.L_x_742) ;  /* 0x0000000c0000b947 */ /* 0x000fea0003800000 */
.L_x_786:
[----:B------:R-:W-:Y:S05]  /*14f50*/  YIELD ;  /* 0x0000000000007946 */ /* 0x000fea0003800000 */
[----:B------:R-:W-:Y:S04]  /*14f60*/  BSSY B1, `(.L_x_767) ;  /* 0x00000b6000017945 */ /* 0x000fe80003800000 */
[----:B------:R-:W-:Y:S05]  /*14f70*/  @!P6 BRA `(.L_x_768) ;  /* 0x0000000800d0e947 */ /* 0x000fea0003800000 */
[----:B------:R-:W-:Y:S01]  /*14f80*/  IMAD R8, R19, 0x8, R17 ;  /* 0x0000000813087824 */ /* 0x000fe200078e0211 */
[----:B------:R-:W-:Y:S01]  /*14f90*/  SHF.L.U32 R2, R29, 0x1f, RZ ;  /* 0x0000001f1d027819 */ /* 0x000fe200000006ff */
[----:B0-----:R-:W0:Y:S01]  /*14fa0*/  S2R R3, SR_TID.X ;  /* 0x0000000000037919 */ /* 0x001e220000002100 */
[----:B------:R-:W-:Y:S02]  /*14fb0*/  BSSY B2, `(.L_x_769) ;  /* 0x0000005000027945 */ /* 0x000fe40003800000 */
[----:B------:R-:W1:Y:S01]  /*14fc0*/  SYNCS.PHASECHK.TRANS64.TRYWAIT P2, [R8+URZ+0x28ca0], R2 ;  /* 0x028ca002080075a7 */ /* 0x000e62000804017f */
[----:B0-----:R-:W-:-:S04]  /*14fd0*/  LOP3.LUT R3, R3, 0x7f, RZ, 0xc0, !PT ;  /* 0x0000007f03037812 */ /* 0x001fc800078ec0ff */
[----:B------:R-:W-:Y:S01]  /*14fe0*/  ISETP.NE.AND P3, PT, R3, RZ, PT ;  /* 0x000000ff0300720c */ /* 0x000fe20003f65270 */
[----:B-1----:R-:W-:-:S12]  /*14ff0*/  @!P2 BRA `(.L_x_770) ;  /* 0x000000600044a947 */ /* 0x002fd80003800000 */
.L_x_895:
[----:B------:R-:W-:Y:S05]  /*15000*/  BSYNC B2 ;  /* 0x0000000000027941 */ /* 0x000fea0003800000 */
.L_x_769:
        /* <DEDUP_REMOVED lines=9> */
.L_x_772:
[----:B------:R-:W-:Y:S05]  /*150a0*/  BSYNC B2 ;  /* 0x0000000000027941 */ /* 0x000fea0003800000 */
.L_x_771:
        /* <DEDUP_REMOVED lines=10> */
[----:B------:R-:W-:-:S10]  /*15150*/  UMOV UR7, 0x12f00000 ;  /* 0x12f0000000077882 */ /* 0x000fd40000000000 */
.L_x_773:
        /* <DEDUP_REMOVED lines=13> */
.L_x_896:
[----:B------:R-:W-:Y:S05]  /*15230*/  BSYNC B2 ;  /* 0x0000000000027941 */ /* 0x000fea0003800000 */
.L_x_774:
[----:B------:R-:W-:Y:S01]  /*15240*/  BSSY B2, `(.L_x_776) ;  /* 0x000000b000027945 */ /* 0x000fe20003800000 */
[----:B01----:R-:W-:Y:S02]  /*15250*/  IMAD.MOV.U32 R2, RZ, RZ, 0x0 ;  /* 0x00000000ff027424 */ /* 0x003fe400078e00ff */
[----:B------:R-:W-:Y:S01]  /*15260*/  IMAD.MOV.U32 R3, RZ, RZ, 0x12f00000 ;  /* 0x12f00000ff037424 */ /* 0x000fe200078e00ff */
[----:B------:R-:W-:Y:S06]  /*15270*/  @P3 BRA `(.L_x_777) ;  /* 0x00000000001c3947 */ /* 0x000fec0003800000 */
[----:B------:R-:W0:Y:S01]  /*15280*/  S2R R13, SR_TID.X ;  /* 0x00000000000d7919 */ /* 0x000e220000002100 */
[----:B------:R-:W-:-:S04]  /*15290*/  IMAD.MOV.U32 R9, RZ, RZ, 0x10000 ;  /* 0x00010000ff097424 */ /* 0x000fc800078e00ff */
[----:B------:R1:W-:Y:S01]  /*152a0*/  SYNCS.ARRIVE.TRANS64 RZ, [R8+URZ+0x28cb0], R9 ;  /* 0x028cb00908ff79a7 */ /* 0x0003e2000800003f */
[----:B0-----:R-:W-:-:S04]  /*152b0*/  LOP3.LUT R13, R13, 0x1f, RZ, 0xc0, !PT ;  /* 0x0000001f0d0d7812 */ /* 0x001fc800078ec0ff */
[----:B------:R-:W-:-:S13]  /*152c0*/  ISETP.NE.AND P2, PT, R13, RZ, PT ;  /* 0x000000ff0d00720c */ /* 0x000fda0003f45270 */
[----:B-1----:R-:W-:Y:S05]  /*152d0*/  @!P2 BRA `(.L_x_777) ;  /* 0x000000000004a947 */ /* 0x002fea0003800000 */
[----:B------:R-:W-:Y:S01]  /*152e0*/  BPT.TRAP 0x1 ;  /* 0x000000040000795c */ /* 0x000fe20000300000 */
.L_x_777:
[----:B------:R-:W-:Y:S05]  /*152f0*/  BSYNC B2 ;  /* 0x0000000000027941 */ /* 0x000fea0003800000 */
.L_x_776:
[----:B------:R-:W-:Y:S01]  /*15300*/  R2UR UR6, R2 ;  /* 0x00000000020672ca */ /* 0x000fe200000e0000 */
[----:B------:R-:W-:Y:S01]  /*15310*/  IMAD R9, R19, 0x10000, R17 ;  /* 0x0001000013097824 */ /* 0x000fe200078e0211 */
[----:B------:R-:W-:Y:S01]  /*15320*/  R2UR UR7, R3 ;  /* 0x00000000030772ca */ /* 0x000fe200000e0000 */
[----:B------:R-:W-:Y:S01]  /*15330*/  UIADD3 UR4, UP0, UR40, 0x670, URZ ;  /* 0x0000067028047890 */ /* 0x000fe2000ff1e03f */
[----:B------:R-:W-:Y:S01]  /*15340*/  R2UR UR10, R12 ;  /* 0x000000000c0a72ca */ /* 0x000fe200000e0000 */
[----:B------:R-:W-:Y:S01]  /*15350*/  VIADD R8, R8, 0x28cb0 ;  /* 0x00028cb008087836 */ /* 0x000fe20000000000 */
[----:B------:R-:W-:Y:S01]  /*15360*/  PLOP3.LUT P2, PT, PT, PT, PT, 0x80, 0x0 ;  /* 0x000000000000781c */ /* 0x000fe20003f4f070 */
[----:B------:R-:W-:Y:S01]  /*15370*/  VIADD R12, R9, 0x400 ;  /* 0x00000400090c7836 */ /* 0x000fe20000000000 */
[----:B------:R-:W-:-:S12]  /*15380*/  UIADD3.X UR5, URZ, UR41, URZ, UP0, !UPT ;  /* 0x000000293f057290 */ /* 0x000fd800087fe43f */
.L_x_778:
        /* <DEDUP_REMOVED lines=15> */
.L_x_779:
        /* <DEDUP_REMOVED lines=15> */
.L_x_780:
        /* <DEDUP_REMOVED lines=15> */
.L_x_781:
        /* <DEDUP_REMOVED lines=15> */
.L_x_782:
        /* <DEDUP_REMOVED lines=15> */
.L_x_783:
        /* <DEDUP_REMOVED lines=15> */
.L_x_784:
        /* <DEDUP_REMOVED lines=15> */
.L_x_785:
        /* <DEDUP_REMOVED lines=10> */
.L_x_768:
[----:B------:R-:W-:Y:S05]  /*15ac0*/  BSYNC B1 ;  /* 0x0000000000017941 */ /* 0x000fea0003800000 */
.L_x_767:
[----:B------:R-:W-:Y:S01]  /*15ad0*/  ISETP.GT.AND P3, PT, R11, R7, PT ;  /* 0x000000070b00720c */ /* 0x000fe20003f64270 */
[----:B------:R-:W-:Y:S02]  /*15ae0*/  VIADD R19, R19, 0x1 ;  /* 0x0000000113137836 */ /* 0x000fe40000000000 */
[----:B------:R-:W-:-:S03]  /*15af0*/  VIADD R11, R11, 0xffffffff ;  /* 0xffffffff0b0b7836 */ /* 0x000fc60000000000 */
[----:B------:R-:W-:-:S04]  /*15b00*/  ISETP.NE.AND P2, PT, R19, 0x2, PT ;  /* 0x000000021300780c */ /* 0x000fc80003f45270 */
[----:B------:R-:W-:Y:S02]  /*15b10*/  SEL R2, RZ, 0x1, P2 ;  /* 0x00000001ff027807 */ /* 0x000fe40001000000 */
[----:B------:R-:W-:Y:S02]  /*15b20*/  SEL R19, R19, RZ, P2 ;  /* 0x000000ff13137207 */ /* 0x000fe40001000000 */
[----:B------:R-:W-:Y:S01]  /*15b30*/  LOP3.LUT R29, R29, R2, RZ, 0x3c, !PT ;  /* 0x000000021d1d7212 */ /* 0x000fe200078e3cff */
[----:B------:R-:W-:Y:S06]  /*15b40*/  @P3 BRA `(.L_x_786) ;  /* 0xfffffff400003947 */ /* 0x000fec000383ffff */
.L_x_742:
[----:B------:R-:W-:Y:S05]  /*15b50*/  BSYNC B0 ;  /* 0x0000000000007941 */ /* 0x000fea0003800000 */
.L_x_741:
[----:B------:R-:W-:Y:S05]  /*15b60*/  @!P0 WARPSYNC.ALL ;  /* 0x0000000000008948 */ /* 0x000fea0003800000 */
[----:B------:R-:W-:Y:S01]  /*15b70*/  @!P0 BAR.SYNC.DEFER_BLOCKING 0xc, 0x180 ;  /* 0x0306000000008b1d */ /* 0x000fe20000010000 */
[----:B------:R-:W-:-:S05]  /*15b80*/  IMAD.MOV.U32 R0, RZ, RZ, RZ ;  /* 0x000000ffff007224 */ /* 0x000fca00078e00ff */
[----:B------:R-:W-:Y:S04]  /*15b90*/  BSSY B0, `(.L_x_787) ;  /* 0x000001e000007945 */ /* 0x000fe80003800000 */
[----:B------:R-:W-:Y:S05]  /*15ba0*/  @!P1 BRA `(.L_x_788) ;  /* 0x0000000000709947 */ /* 0x000fea0003800000 */
[----:B------:R-:W-:-:S13]  /*15bb0*/  ISETP.NE.AND P0, PT, R5, RZ, PT ;  /* 0x000000ff0500720c */ /* 0x000fda0003f05270 */
[----:B------:R-:W1:Y:S02]  /*15bc0*/  @!P0 LDC R5, c[0x0][0x9f0] ;  /* 0x00027c00ff058b82 */ /* 0x000e640000000800 */
[-C--:B-1----:R-:W-:Y:S02]  /*15bd0*/  IABS R0, R5.reuse ;  /* 0x0000000500007213 */ /* 0x082fe40000000000 */
[----:B------:R-:W-:Y:S02]  /*15be0*/  IABS R7, R5 ;  /* 0x0000000500077213 */ /* 0x000fe40000000000 */
[----:B------:R-:W1:Y:S03]  /*15bf0*/  I2F.RP R2, R0 ;  /* 0x0000000000027306 */ /* 0x000e660000209400 */
[----:B------:R-:W-:-:S05]  /*15c00*/  IMAD.MOV R7, RZ, RZ, -R7 ;  /* 0x000000ffff077224 */ /* 0x000fca00078e0a07 */
[----:B-1----:R-:W1:Y:S02]  /*15c10*/  MUFU.RCP R2, R2 ;  /* 0x0000000200027308 */ /* 0x002e640000001000 */
[----:B-1----:R-:W-:-:S06]  /*15c20*/  VIADD R2, R2, 0xffffffe ;  /* 0x0ffffffe02027836 */ /* 0x002fcc0000000000 */
[----:B0-----:R-:W0:Y:S02]  /*15c30*/  F2I.FTZ.U32.TRUNC.NTZ R3, R2 ;  /* 0x0000000200037305 */ /* 0x001e24000021f000 */
[----:B0-----:R-:W-:-:S04]  /*15c40*/  IMAD.MOV R2, RZ, RZ, -R3 ;  /* 0x000000ffff027224 */ /* 0x001fc800078e0a03 */
[----:B------:R-:W-:Y:S02]  /*15c50*/  IMAD R6, R2, R0, RZ ;  /* 0x0000000002067224 */ /* 0x000fe400078e02ff */
[----:B------:R-:W-:-:S04]  /*15c60*/  IMAD.MOV.U32 R2, RZ, RZ, RZ ;  /* 0x000000ffff027224 */ /* 0x000fc800078e00ff */
[----:B------:R-:W-:Y:S01]  /*15c70*/  IMAD.HI.U32 R6, R3, R6, R2 ;  /* 0x0000000603067227 */ /* 0x000fe200078e0002 */
[----:B------:R-:W-:-:S04]  /*15c80*/  IADD3 R3, R4, -0x1, R5 ;  /* 0xffffffff04037810 */ /* 0x000fc80007ffe005 */
[----:B------:R-:W-:Y:S02]  /*15c90*/  IABS R2, R3 ;  /* 0x0000000300027213 */ /* 0x000fe40000000000 */
[----:B------:R-:W-:-:S03]  /*15ca0*/  LOP3.LUT R3, R3, R5, RZ, 0x3c, !PT ;  /* 0x0000000503037212 */ /* 0x000fc600078e3cff */
[----:B------:R-:W-:Y:S01]  /*15cb0*/  IMAD.HI.U32 R6, R6, R2, RZ ;  /* 0x0000000206067227 */ /* 0x000fe200078e00ff */
[----:B------:R-:W-:-:S03]  /*15cc0*/  ISETP.GE.AND P2, PT, R3, RZ, PT ;  /* 0x000000ff0300720c */ /* 0x000fc60003f46270 */
        /* <DEDUP_REMOVED lines=10> */
.L_x_788:
[----:B------:R-:W-:Y:S05]  /*15d70*/  BSYNC B0 ;  /* 0x0000000000007941 */ /* 0x000fea0003800000 */
.L_x_787:
[-C--:B------:R-:W-:Y:S01]  /*15d80*/  IMAD R32, R32, R0.reuse, RZ ;  /* 0x0000000020207224 */ /* 0x080fe200078e02ff */
[----:B------:R-:W-:Y:S04]  /*15d90*/  BSSY B7, `(.L_x_789) ;  /* 0x000036e000077945 */ /* 0x000fe80003800000 */
[----:B------:R-:W-:-:S04]  /*15da0*/  VIADDMNMX R2, R32, R0, R4, PT ;  /* 0x0000000020027246 */ /* 0x000fc80003800104 */
[----:B------:R-:W-:Y:S01]  /*15db0*/  ISETP.GT.AND P0, PT, R2, R32, PT ;  /* 0x000000200200720c */ /* 0x000fe20003f04270 */
[----:B------:R1:W-:-:S12]  /*15dc0*/  STL [R1+0x18], R2 ;  /* 0x0000180201007387 */ /* 0x0003d80000100800 */
[----:B-1----:R-:W-:Y:S05]  /*15dd0*/  @P0 BRA `(.L_x_790) ;  /* 0x0000000000440947 */ /* 0x002fea0003800000 */
[----:B------:R-:W1:Y:S02]  /*15de0*/  S2R R2, SR_TID.X ;  /* 0x0000000000027919 */ /* 0x000e640000002100 */
[----:B-1----:R-:W-:-:S04]  /*15df0*/  LOP3.LUT R2, R2, 0x7f, RZ, 0xc0, !PT ;  /* 0x0000007f02027812 */ /* 0x002fc800078ec0ff */
[----:B------:R-:W-:-:S13]  /*15e00*/  ISETP.NE.AND P0, PT, R2, RZ, PT ;  /* 0x000000ff0200720c */ /* 0x000fda0003f05270 */
[----:B------:R-:W-:Y:S05]  /*15e10*/  @P0 BRA `(.L_x_791) ;  /* 0x0000003400940947 */ /* 0x000fea0003800000 */
[----:B------:R-:W1:Y:S01]  /*15e20*/  S2R R5, SR_LANEID ;  /* 0x0000000000057919 */ /* 0x000e620000000000 */
[----:B------:R-:W-:Y:S01]  /*15e30*/  VOTEU.ANY UR4, UPT, PT ;  /* 0x0000000000047886 */ /* 0x000fe200038e0100 */
[----:B0-----:R-:W0:Y:S01]  /*15e40*/  LDC.64 R2, c[0x0][0xc60] ;  /* 0x00031800ff027b82 */ /* 0x001e220000000a00 */
[----:B------:R-:W1:Y:S02]  /*15e50*/  FLO.U32 R0, UR4 ;  /* 0x0000000400007d00 */ /* 0x000e6400080e0000 */
[----:B-1----:R-:W-:-:S06]  /*15e60*/  ISETP.EQ.U32.AND P0, PT, R0, R5, PT ;  /* 0x000000050000720c */ /* 0x002fcc0003f02070 */
[----:B------:R-:W0:Y:S07]  /*15e70*/  POPC R5, UR4 ;  /* 0x0000000400057d09 */ /* 0x000e2e0008000000 */
[----:B0-----:R-:W2:Y:S01]  /*15e80*/  @P0 ATOMG.E.ADD.STRONG.GPU PT, R3, desc[UR42][R2.64], R5 ;  /* 0x00000005020309a8 */ /* 0x001ea200081ee1ea */
[----:B------:R-:W0:Y:S02]  /*15e90*/  S2R R4, SR_LTMASK ;  /* 0x0000000000047919 */ /* 0x000e240000003900 */
[----:B0-----:R-:W-:-:S04]  /*15ea0*/  LOP3.LUT R4, R4, UR4, RZ, 0xc0, !PT ;  /* 0x0000000404047c12 */ /* 0x001fc8000f8ec0ff */
[----:B------:R-:W0:Y:S01]  /*15eb0*/  POPC R7, R4 ;  /* 0x0000000400077309 */ /* 0x000e220000000000 */
[----:B--2---:R-:W0:Y:S02]  /*15ec0*/  SHFL.IDX PT, R0, R3, R0, 0x1f ;  /* 0x00001f0003007589 */ /* 0x004e2400000e0000 */
[----:B0-----:R-:W-:Y:S01]  /*15ed0*/  IADD3 R24, R0, UR37, R7 ;  /* 0x0000002500187c10 */ /* 0x001fe2000fffe007 */
[----:B------:R-:W-:Y:S06]  /*15ee0*/  BRA `(.L_x_791) ;  /* 0x0000003400607947 */ /* 0x000fec0003800000 */
.L_x_790:
        /* <DEDUP_REMOVED lines=9> */
[----:B0-----:R-:W0:Y:S01]  /*15f80*/  LDC.64 R2, c[0x4][R2] ;  /* 0x0100000002027b82 */ /* 0x001e220000000a00 */
        /* <DEDUP_REMOVED lines=10> */
.L_x_793:
[----:B------:R-:W-:Y:S05]  /*16030*/  BSYNC B6 ;  /* 0x0000000000067941 */ /* 0x000fea0003800000 */
.L_x_792:
        /* <DEDUP_REMOVED lines=8> */
[----:B0-----:R0:W1:Y:S01]  /*160c0*/  LDC.64 R2, c[0x4][R34] ;  /* 0x0100000022027b82 */ /* 0x0010620000000a00 */
        /* <DEDUP_REMOVED lines=11> */
.L_x_796:
        /* <DEDUP_REMOVED lines=15> */
.L_x_795:
[----:B------:R-:W-:Y:S05]  /*16270*/  BSYNC B6 ;  /* 0x0000000000067941 */ /* 0x000fea0003800000 */
.L_x_794:
[----:B------:R-:W2:Y:S01]  /*16280*/  LDL R34, [R1+0x18] ;  /* 0x0000180001227983 */ /* 0x000ea20000100800 */
[----:B------:R-:W-:Y:S01]  /*16290*/  ULDC.64 UR4, c[0x0][0x9f8] ;  /* 0x00027e0000047ab9 */ /* 0x000fe20000000a00 */
[----:B------:R-:W1:Y:S02]  /*162a0*/  LDC R8, c[0x0][0x430] ;  /* 0x00010c00ff087b82 */ /* 0x000e640000000800 */
[----:B------:R-:W3:Y:S01]  /*162b0*/  LDL R20, [R1] ;  /* 0x0000000001147983 */ /* 0x000ee20000100800 */
[----:B------:R-:W-:Y:S01]  /*162c0*/  ISETP.NE.U32.AND P0, PT, RZ, UR4, PT ;  /* 0x00000004ff007c0c */ /* 0x000fe2000bf05070 */
[----:B------:R-:W4:Y:S03]  /*162d0*/  S2R R21, SR_TID.X ;  /* 0x0000000000157919 */ /* 0x000f260000002100 */
[----:B------:R-:W-:-:S13]  /*162e0*/  ISETP.NE.AND.EX P0, PT, RZ, UR5, PT, P0 ;  /* 0x00000005ff007c0c */ /* 0x000fda000bf05300 */
[----:B------:R-:W-:Y:S01]  /*162f0*/  @P0 IADD3 R2, P1, R23, UR4, RZ ;  /* 0x0000000417020c10 */ /* 0x000fe2000ff3e0ff */
[----:B------:R-:W-:-:S03]  /*16300*/  ULDC UR4, c[0x0][0x320] ;  /* 0x0000c80000047ab9 */ /* 0x000fc60000000800 */
[----:B0-----:R-:W-:-:S05]  /*16310*/  @P0 IADD3.X R3, R30, UR5, RZ, P1, !PT ;  /* 0x000000051e030c10 */ /* 0x001fca0008ffe4ff */
[----:B------:R0:W3:Y:S01]  /*16320*/  @P0 LDG.E R26, desc[UR42][R2.64] ;  /* 0x0000002a021a0981 */ /* 0x0000e2000c1e1900 */
[----:B----4-:R-:W-:-:S04]  /*16330*/  LOP3.LUT R21, R21, 0x7f, RZ, 0xc0, !PT ;  /* 0x0000007f15157812 */ /* 0x010fc800078ec0ff */
[----:B------:R-:W-:Y:S02]  /*16340*/  SHF.R.U32.HI R0, RZ, 0x3, R21 ;  /* 0x00000003ff007819 */ /* 0x000fe40000011615 */
[----:B------:R-:W4:Y:S01]  /*16350*/  S2R R21, SR_TID.X ;  /* 0x0000000000157919 */ /* 0x000f220000002100 */
[----:B-1----:R-:W-:Y:S01]  /*16360*/  ISETP.NE.AND P1, PT, R8, 0x1, PT ;  /* 0x000000010800780c */ /* 0x002fe20003f25270 */
[----:B------:R-:W1:Y:S01]  /*16370*/  S2R R9, SR_TID.X ;  /* 0x0000000000097919 */ /* 0x000e620000002100 */
[----:B------:R-:W1:Y:S11]  /*16380*/  S2R R6, SR_TID.X ;  /* 0x0000000000067919 */ /* 0x000e760000002100 */
[----:B0-----:R-:W0:Y:S08]  /*16390*/  @P1 LDC R3, c[0x0][0x434] ;  /* 0x00010d00ff031b82 */ /* 0x001e300000000800 */
[----:B------:R-:W0:Y:S01]  /*163a0*/  @P1 LDC R2, c[0x0][0x438] ;  /* 0x00010e00ff021b82 */ /* 0x000e220000000800 */
[----:B----4-:R-:W-:-:S05]  /*163b0*/  IMAD.SHL.U32 R21, R21, 0x10, RZ ;  /* 0x0000001015157824 */ /* 0x010fca00078e00ff */
[----:B------:R-:W-:Y:S01]  /*163c0*/  LOP3.LUT R21, R0, 0x70, R21, 0xf8, !PT ;  /* 0x0000007000157812 */ /* 0x000fe200078ef815 */
[----:B-1----:R-:W-:Y:S02]  /*163d0*/  IMAD.SHL.U32 R9, R9, 0x8, RZ ;  /* 0x0000000809097824 */ /* 0x002fe400078e00ff */
[----:B------:R-:W-:-:S03]  /*163e0*/  IMAD.SHL.U32 R6, R6, 0x8, RZ ;  /* 0x0000000806067824 */ /* 0x000fc600078e00ff */
[----:B------:R-:W-:Y:S02]  /*163f0*/  LOP3.LUT R9, R9, 0x38, RZ, 0xc0, !PT ;  /* 0x0000003809097812 */ /* 0x000fe400078ec0ff */
[----:B------:R-:W-:Y:S02]  /*16400*/  LOP3.LUT R6, R6, 0x38, RZ, 0xc0, !PT ;  /* 0x0000003806067812 */ /* 0x000fe400078ec0ff */
[C---:B------:R-:W-:Y:S02]  /*16410*/  ISETP.GE.AND P3, PT, R9.reuse, UR4, PT ;  /* 0x0000000409007c0c */ /* 0x040fe4000bf66270 */
[----:B------:R-:W-:Y:S02]  /*16420*/  LOP3.LUT R18, R18, 0xffffffbf, RZ, 0xc0, !PT ;  /* 0xffffffbf12127812 */ /* 0x000fe400078ec0ff */
[----:B------:R-:W-:Y:S01]  /*16430*/  LOP3.LUT R6, R6, 0x80, RZ, 0xfc, !PT ;  /* 0x0000008006067812 */ /* 0x000fe200078efcff */
[----:B------:R-:W1:Y:S01]  /*16440*/  S2R R10, SR_TID.X ;  /* 0x00000000000a7919 */ /* 0x000e620000002100 */
[----:B------:R-:W-:Y:S01]  /*16450*/  IMAD.MOV.U32 R36, RZ, RZ, RZ ;  /* 0x000000ffff247224 */ /* 0x000fe200078e00ff */
[----:B------:R-:W-:Y:S01]  /*16460*/  LOP3.LUT R11, R9, 0x1c0, RZ, 0xfc, !PT ;  /* 0x000001c0090b7812 */ /* 0x000fe200078efcff */
[----:B-1----:R-:W-:-:S05]  /*16470*/  IMAD.SHL.U32 R10, R10, 0x8, RZ ;  /* 0x000000080a0a7824 */ /* 0x002fca00078e00ff */
[----:B------:R-:W-:-:S04]  /*16480*/  LOP3.LUT R10, R10, 0x38, RZ, 0xc0, !PT ;  /* 0x000000380a0a7812 */ /* 0x000fc800078ec0ff */
[----:B------:R-:W-:Y:S02]  /*16490*/  LOP3.LUT R10, R10, 0x180, RZ, 0xfc, !PT ;  /* 0x000001800a0a7812 */ /* 0x000fe400078efcff */
[----:B--2---:R-:W-:Y:S02]  /*164a0*/  LEA R23, R34, 0xffffffc0, 0x6 ;  /* 0xffffffc022177811 */ /* 0x004fe400078e30ff */
[----:B------:R-:W1:Y:S03]  /*164b0*/  S2R R34, SR_TID.X ;  /* 0x0000000000227919 */ /* 0x000e660000002100 */
[----:B------:R-:W-:Y:S02]  /*164c0*/  IMAD.IADD R37, R21, 0x1, R23 ;  /* 0x0000000115257824 */ /* 0x000fe400078e0217 */
[----:B-1----:R-:W-:-:S05]  /*164d0*/  IMAD.SHL.U32 R34, R34, 0x8, RZ ;  /* 0x0000000822227824 */ /* 0x002fca00078e00ff */
[----:B------:R-:W-:-:S04]  /*164e0*/  LOP3.LUT R34, R34, 0x38, RZ, 0xc0, !PT ;  /* 0x0000003822227812 */ /* 0x000fc800078ec0ff */
[----:B------:R-:W-:-:S04]  /*164f0*/  LOP3.LUT R34, R34, 0x40, RZ, 0xfc, !PT ;  /* 0x0000004022227812 */ /* 0x000fc800078efcff */
[----:B------:R-:W-:Y:S02]  /*16500*/  ISETP.GE.AND P2, PT, R34, UR4, PT ;  /* 0x0000000422007c0c */ /* 0x000fe4000bf46270 */
[----:B------:R-:W1:Y:S01]  /*16510*/  S2R R34, SR_TID.X ;  /* 0x0000000000227919 */ /* 0x000e620000002100 */
[----:B---3--:R-:W-:-:S04]  /*16520*/  ISETP.GE.AND P0, PT, R37, R20, PT ;  /* 0x000000142500720c */ /* 0x008fc80003f06270 */
[----:B------:R-:W-:Y:S01]  /*16530*/  ISETP.GT.U32.OR P0, PT, R21, 0x3f, P0 ;  /* 0x0000003f1500780c */ /* 0x000fe20000704470 */
[----:B------:R-:W-:Y:S01]  /*16540*/  IMAD.IADD R37, R37, 0x1, R33 ;  /* 0x0000000125257824 */ /* 0x000fe200078e0221 */
[----:B------:R-:W-:-:S03]  /*16550*/  SEL R7, RZ, 0xffffffff, P2 ;  /* 0xffffffffff077807 */ /* 0x000fc60001000000 */
[----:B0-----:R-:W-:-:S08]  /*16560*/  @P1 IMAD.HI.U32 R3, R37, R3, RZ ;  /* 0x0000000325031227 */ /* 0x001fd000078e00ff */
[----:B------:R-:W0:Y:S01]  /*16570*/  @!P0 LDC.64 R4, c[0x0][0x428] ;  /* 0x00010a00ff048b82 */ /* 0x000e220000000a00 */
[----:B------:R-:W-:Y:S01]  /*16580*/  IMAD.MOV.U32 R0, RZ, RZ, R37 ;  /* 0x000000ffff007224 */ /* 0x000fe200078e0025 */
[----:B------:R-:W-:Y:S01]  /*16590*/  @P1 SHF.R.U32.HI R0, RZ, R2, R3 ;  /* 0x00000002ff001219 */ /* 0x000fe20000011603 */
[----:B------:R-:W-:Y:S02]  /*165a0*/  IMAD.SHL.U32 R7, R7, 0x2, RZ ;  /* 0x0000000207077824 */ /* 0x000fe400078e00ff */
[----:B-1----:R-:W-:-:S05]  /*165b0*/  IMAD.SHL.U32 R34, R34, 0x8, RZ ;  /* 0x0000000822227824 */ /* 0x002fca00078e00ff */
[----:B------:R-:W-:-:S04]  /*165c0*/  LOP3.LUT R34, R34, 0x38, RZ, 0xc0, !PT ;  /* 0x0000003822227812 */ /* 0x000fc800078ec0ff */
[----:B------:R-:W-:Y:S02]  /*165d0*/  LOP3.LUT R34, R34, 0xc0, RZ, 0xfc, !PT ;  /* 0x000000c022227812 */ /* 0x000fe400078efcff */
[----:B------:R-:W-:Y:S02]  /*165e0*/  @P2 LOP3.LUT R18, R18, 0x40, RZ, 0xfc, !PT ;  /* 0x0000004012122812 */ /* 0x000fe400078efcff */
[----:B------:R-:W-:Y:S02]  /*165f0*/  SEL R2, RZ, 0x1, P3 ;  /* 0x00000001ff027807 */ /* 0x000fe40001800000 */
[----:B------:R-:W-:Y:S02]  /*16600*/  ISETP.GE.AND P2, PT, R6, UR4, PT ;  /* 0x0000000406007c0c */ /* 0x000fe4000bf46270 */
[----:B------:R-:W-:Y:S02]  /*16610*/  ISETP.GE.AND P1, PT, R34, UR4, PT ;  /* 0x0000000422007c0c */ /* 0x000fe4000bf26270 */
[----:B------:R-:W-:-:S02]  /*16620*/  LOP3.LUT R7, R7, 0x2, R2, 0xe2, !PT ;  /* 0x0000000207077812 */ /* 0x000fc400078ee202 */
[----:B------:R-:W-:Y:S02]  /*16630*/  SEL R2, RZ, 0x4, P2 ;  /* 0x00000004ff027807 */ /* 0x000fe40001000000 */
[----:B------:R-:W-:Y:S02]  /*16640*/  SEL R3, RZ, 0x8, P1 ;  /* 0x00000008ff037807 */ /* 0x000fe40000800000 */
[----:B------:R-:W-:Y:S02]  /*16650*/  SHF.R.S32.HI R34, RZ, 0x1f, R26 ;  /* 0x0000001fff227819 */ /* 0x000fe4000001141a */
[----:B------:R-:W-:Y:S01]  /*16660*/  LOP3.LUT R7, R3, R7, R2, 0xfe, !PT ;  /* 0x0000000703077212 */ /* 0x000fe200078efe02 */
[--C-:B------:R-:W-:Y:S01]  /*16670*/  @!P0 IMAD.MOV.U32 R2, RZ, RZ, R0.reuse ;  /* 0x000000ffff028224 */ /* 0x100fe200078e0000 */
[----:B------:R-:W-:Y:S01]  /*16680*/  @!P0 SHF.R.S32.HI R3, RZ, 0x1f, R0 ;  /* 0x0000001fff038819 */ /* 0x000fe20000011400 */
[----:B0-----:R-:W-:-:S04]  /*16690*/  @!P0 IMAD R6, R34, R4, RZ ;  /* 0x0000000422068224 */ /* 0x001fc800078e02ff */
[C---:B------:R-:W-:Y:S02]  /*166a0*/  @!P0 IMAD R6, R26.reuse, R5, R6 ;  /* 0x000000051a068224 */ /* 0x040fe400078e0206 */
[----:B------:R-:W-:Y:S02]  /*166b0*/  @!P0 IMAD.WIDE.U32 R2, R26, R4, R2 ;  /* 0x000000041a028225 */ /* 0x000fe400078e0002 */
[----:B------:R-:W0:Y:S01]  /*166c0*/  @!P0 LDC.64 R4, c[0x0][0x418] ;  /* 0x00010600ff048b82 */ /* 0x000e220000000a00 */
[----:B------:R-:W-:-:S04]  /*166d0*/  LOP3.LUT R18, R18, 0xffffff7f, RZ, 0xc0, !PT ;  /* 0xffffff7f12127812 */ /* 0x000fc800078ec0ff */
[----:B------:R-:W-:-:S04]  /*166e0*/  @P3 LOP3.LUT R18, R18, 0x80, RZ, 0xfc, !PT ;  /* 0x0000008012123812 */ /* 0x000fc800078efcff */
[----:B------:R-:W-:-:S04]  /*166f0*/  LOP3.LUT R18, R18, 0xffffffdf, RZ, 0xc0, !PT ;  /* 0xffffffdf12127812 */ /* 0x000fc800078ec0ff */
[----:B------:R-:W-:-:S04]  /*16700*/  @P2 LOP3.LUT R18, R18, 0x20, RZ, 0xfc, !PT ;  /* 0x0000002012122812 */ /* 0x000fc800078efcff */
[----:B------:R-:W-:Y:S01]  /*16710*/  LOP3.LUT R18, R18, 0xffffffef, RZ, 0xc0, !PT ;  /* 0xffffffef12127812 */ /* 0x000fe200078ec0ff */
[----:B------:R-:W-:-:S03]  /*16720*/  @!P0 IMAD.IADD R6, R3, 0x1, R6 ;  /* 0x0000000103068824 */ /* 0x000fc600078e0206 */
[----:B------:R-:W-:Y:S02]  /*16730*/  @P1 LOP3.LUT R18, R18, 0x10, RZ, 0xfc, !PT ;  /* 0x0000001012121812 */ /* 0x000fe400078efcff */
[----:B0-----:R-:W-:-:S04]  /*16740*/  @!P0 LEA R4, P1, R2, R4, 0x2 ;  /* 0x0000000402048211 */ /* 0x001fc800078210ff */
[----:B------:R-:W-:-:S05]  /*16750*/  @!P0 LEA.HI.X R5, R2, R5, R6, 0x2, P1 ;  /* 0x0000000502058211 */ /* 0x000fca00008f1406 */
[----:B------:R0:W5:Y:S01]  /*16760*/  @!P0 LDG.E R36, desc[UR42][R4.64] ;  /* 0x0000002a04248981 */ /* 0x000162000c1e1900 */
[----:B------:R-:W-:Y:S02]  /*16770*/  ISETP.GE.AND P0, PT, R10, UR4, PT ;  /* 0x000000040a007c0c */ /* 0x000fe4000bf06270 */
[C---:B------:R-:W-:Y:S02]  /*16780*/  LOP3.LUT R10, R9.reuse, 0x100, RZ, 0xfc, !PT ;  /* 0x00000100090a7812 */ /* 0x040fe400078efcff */
[----:B------:R-:W-:Y:S02]  /*16790*/  LOP3.LUT R9, R9, 0x140, RZ, 0xfc, !PT ;  /* 0x0000014009097812 */ /* 0x000fe400078efcff */
[----:B------:R-:W-:Y:S02]  /*167a0*/  ISETP.GE.AND P3, PT, R10, UR4, PT ;  /* 0x000000040a007c0c */ /* 0x000fe4000bf66270 */
[----:B------:R-:W-:Y:S02]  /*167b0*/  ISETP.GE.AND P2, PT, R9, UR4, PT ;  /* 0x0000000409007c0c */ /* 0x000fe4000bf46270 */
[----:B0-----:R-:W-:-:S02]  /*167c0*/  SEL R4, RZ, 0x10, P3 ;  /* 0x00000010ff047807 */ /* 0x001fc40001800000 */
[----:B------:R-:W-:Y:S02]  /*167d0*/  SEL R5, RZ, 0x20, P2 ;  /* 0x00000020ff057807 */ /* 0x000fe40001000000 */
[----:B------:R-:W-:Y:S02]  /*167e0*/  SEL R3, RZ, 0x40, P0 ;  /* 0x00000040ff037807 */ /* 0x000fe40000000000 */
[----:B------:R-:W-:-:S04]  /*167f0*/  LOP3.LUT R4, R5, R7, R4, 0xfe, !PT ;  /* 0x0000000705047212 */ /* 0x000fc800078efe04 */
[----:B------:R-:W-:-:S05]  /*16800*/  LOP3.LUT R3, R4, R3, RZ, 0xfc, !PT ;  /* 0x0000000304037212 */ /* 0x000fca00078efcff */
[----:B------:R0:W-:Y:S01]  /*16810*/  STL [R1+0x2c], R3 ;  /* 0x00002c0301007387 */ /* 0x0001e20000100800 */
[----:B------:R-:W-:Y:S02]  /*16820*/  LOP3.LUT R18, R18, 0xfffffff7, RZ, 0xc0, !PT ;  /* 0xfffffff712127812 */ /* 0x000fe400078ec0ff */
[----:B------:R-:W-:Y:S02]  /*16830*/  ISETP.GE.AND P0, PT, R11, UR4, PT ;  /* 0x000000040b007c0c */ /* 0x000fe4000bf06270 */
[----:B------:R-:W-:Y:S01]  /*16840*/  @P3 LOP3.LUT R18, R18, 0x8, RZ, 0xfc, !PT ;  /* 0x0000000812123812 */ /* 0x000fe200078efcff */
[----:B------:R-:W-:Y:S01]  /*16850*/  UMOV UR4, 0xffffffff ;  /* 0xffffffff00047882 */ /* 0x000fe20000000000 */
[----:B------:R-:W-:Y:S02]  /*16860*/  IMAD.MOV R0, RZ, RZ, -R0 ;  /* 0x000000ffff007224 */ /* 0x000fe400078e0a00 */
[----:B------:R-:W-:Y:S01]  /*16870*/  LOP3.LUT R18, R18, 0xfffffffb, RZ, 0xc0, !PT ;  /* 0xfffffffb12127812 */ /* 0x000fe200078ec0ff */
[----:B------:R-:W-:Y:S01]  /*16880*/  IMAD.U32 R6, RZ, RZ, UR38 ;  /* 0x00000026ff067e24 */ /* 0x000fe2000f8e00ff */
[----:B------:R-:W-:Y:S01]  /*16890*/  SEL R2, RZ, 0x80, P0 ;  /* 0x00000080ff027807 */ /* 0x000fe20000000000 */
[----:B------:R-:W-:Y:S01]  /*168a0*/  IMAD R37, R8, R0, R37 ;  /* 0x0000000008257224 */ /* 0x000fe200078e0225 */
[----:B------:R-:W-:Y:S01]  /*168b0*/  @P2 LOP3.LUT R18, R18, 0x4, RZ, 0xfc, !PT ;  /* 0x0000000412122812 */ /* 0x000fe200078efcff */
[----:B0-----:R-:W-:Y:S06]  /*168c0*/  BRA.DIV UR4, `(.L_x_797) ;  /* 0x0000004a04387947 */ /* 0x001fec000b800000 */
.L_x_899:
[----:B------:R-:W-:Y:S02]  /*168d0*/  LOP3.LUT R0, R3, R2, RZ, 0xfc, !PT ;  /* 0x0000000203007212 */ /* 0x000fe400078efcff */
[----:B------:R-:W-:Y:S02]  /*168e0*/  ISETP.NE.AND P0, PT, R6, 0x3, PT ;  /* 0x000000030600780c */ /* 0x000fe40003f05270 */
[----:B------:R-:W-:Y:S01]  /*168f0*/  ISETP.GT.U32.AND P1, PT, R21, 0x3f, PT ;  /* 0x0000003f1500780c */ /* 0x000fe20003f24070 */
[----:B------:R0:W-:Y:S01]  /*16900*/  STL [R1+0x8], R0 ;  /* 0x0000080001007387 */ /* 0x0001e20000100800 */
[----:B------:R-:W-:-:S09]  /*16910*/  LOP3.LUT R18, R18, 0xfffffbff, RZ, 0xc0, !PT ;  /* 0xfffffbff12127812 */ /* 0x000fd200078ec0ff */
[----:B------:R-:W-:-:S04]  /*16920*/  @P0 LOP3.LUT R18, R18, 0x400, RZ, 0xfc, !PT ;  /* 0x0000040012120812 */ /* 0x000fc800078efcff */
[----:B------:R-:W-:-:S04]  /*16930*/  LOP3.LUT R18, R18, 0xfffffffe, RZ, 0xc0, !PT ;  /* 0xfffffffe12127812 */ /* 0x000fc800078ec0ff */
[----:B------:R-:W-:Y:S01]  /*16940*/  @P1 LOP3.LUT R18, R18, 0x1, RZ, 0xfc, !PT ;  /* 0x0000000112121812 */ /* 0x000fe200078efcff */
[----:B0-----:R-:W-:Y:S06]  /*16950*/  @!P0 BRA `(.L_x_798) ;  /* 0x0000000000048947 */ /* 0x001fec0003800000 */
[----:B------:R-:W-:Y:S01]  /*16960*/  BPT.TRAP 0x1 ;  /* 0x000000040000795c */ /* 0x000fe20000300000 */
.L_x_798:
[----:B------:R-:W0:Y:S01]  /*16970*/  S2R R0, SR_TID.X ;  /* 0x0000000000007919 */ /* 0x000e220000002100 */
[----:B------:R-:W-:Y:S01]  /*16980*/  IMAD R30, R22, 0x8, R17 ;  /* 0x00000008161e7824 */ /* 0x000fe200078e0211 */
[----:B------:R-:W-:Y:S01]  /*16990*/  BSSY B0, `(.L_x_799) ;  /* 0x0000007000007945 */ /* 0x000fe20003800000 */
[----:B0-----:R-:W-:-:S04]  /*169a0*/  LOP3.LUT R0, R0, 0x7f, RZ, 0xc0, !PT ;  /* 0x0000007f00007812 */ /* 0x001fc800078ec0ff */
[----:B------:R-:W-:-:S04]  /*169b0*/  SHF.R.U32.HI R0, RZ, 0x3, R0 ;  /* 0x00000003ff007819 */ /* 0x000fc80000011600 */
[----:B------:R-:W-:Y:S02]  /*169c0*/  IADD3 R23, -R0, R20, -R23 ;  /* 0x0000001400177210 */ /* 0x000fe40007ffe917 */
[----:B------:R-:W-:-:S04]  /*169d0*/  SHF.L.U32 R0, R28, 0x1f, RZ ;  /* 0x0000001f1c007819 */ /* 0x000fc800000006ff */
[----:B------:R-:W0:Y:S02]  /*169e0*/  SYNCS.PHASECHK.TRANS64.TRYWAIT P0, [R30+URZ+0x28c40], R0 ;  /* 0x028c40001e0075a7 */ /* 0x000e24000800017f */
[----:B0-----:R-:W-:Y:S05]  /*169f0*/  @!P0 BRA `(.L_x_800) ;  /* 0x0000004800208947 */ /* 0x001fea0003800000 */
.L_x_900:
[----:B------:R-:W-:Y:S05]  /*16a00*/  BSYNC B0 ;  /* 0x0000000000007941 */ /* 0x000fea0003800000 */
.L_x_799:
        /* <DEDUP_REMOVED lines=63> */
.L_x_910:
        /* <DEDUP_REMOVED lines=10> */
.L_x_802:
        /* <DEDUP_REMOVED lines=11> */
.L_x_803:
[----:B------:R1:W5:Y:S01]  /*16f50*/  LDL.LU R0, [R1+0x10] ;  /* 0x0000100001007983 */ /* 0x0003620000300800 */
[----:B------:R1:W-:Y:S03]  /*16f60*/  SYNCS.ARRIVE.TRANS64.A1T0 RZ, [R30+URZ+0x28c30], RZ ;  /* 0x028c30ff1eff79a7 */ /* 0x0003e6000810003f */
[----:B0-----:R1:W5:Y:S04]  /*16f70*/  LDL.LU R4, [R1+0x4] ;  /* 0x0000040001047983 */ /* 0x0013680000300800 */
[----:B------:R1:W5:Y:S02]  /*16f80*/  LDL R3, [R1+0x8] ;  /* 0x0000080001037983 */ /* 0x0003640000100800 */
[----:B------:R-:W-:Y:S05]  /*16f90*/  WARPSYNC.ALL ;  /* 0x0000000000007948 */ /* 0x000fea0003800000 */
[----:B------:R-:W-:Y:S01]  /*16fa0*/  ULDC.64 UR4, c[0x0][0xa00] ;  /* 0x0002800000047ab9 */ /* 0x000fe20000000a00 */
[----:B------:R-:W-:Y:S01]  /*16fb0*/  BSSY B6, `(.L_x_804) ;  /* 0x0000025000067945 */ /* 0x000fe20003800000 */
[----:B------:R-:W-:Y:S01]  /*16fc0*/  BAR.SYNC.DEFER_BLOCKING 0x8, 0x100 ;  /* 0x0204000000007b1d */ /* 0x000fe20000010000 */
[----:B------:R-:W-:-:S04]  /*16fd0*/  ISETP.NE.U32.AND P0, PT, RZ, UR4, PT ;  /* 0x00000004ff007c0c */ /* 0x000fc8000bf05070 */
[----:B------:R-:W-:Y:S01]  /*16fe0*/  ISETP.NE.AND.EX P0, PT, RZ, UR5, PT, P0 ;  /* 0x00000005ff007c0c */ /* 0x000fe2000bf05300 */
[----:B------:R-:W-:-:S03]  /*16ff0*/  ULDC.64 UR4, c[0x0][0x298] ;  /* 0x0000a60000047ab9 */ /* 0x000fc60000000a00 */
[----:B------:R-:W-:-:S05]  /*17000*/  SEL R5, R31, RZ, !P0 ;  /* 0x000000ff1f057207 */ /* 0x000fca0004000000 */
[----:B------:R0:W-:Y:S01]  /*17010*/  STL [R1+0x1c], R5 ;  /* 0x00001c0501007387 */ /* 0x0001e20000100800 */
[----:B-----5:R-:W-:Y:S02]  /*17020*/  SEL R2, R0, RZ, !P0 ;  /* 0x000000ff00027207 */ /* 0x020fe40004000000 */
[----:B------:R-:W-:-:S03]  /*17030*/  SHF.R.S32.HI R0, RZ, 0x1f, R4 ;  /* 0x0000001fff007819 */ /* 0x000fc60000011404 */
[----:B------:R2:W-:Y:S01]  /*17040*/  STL [R1+0x34], R2 ;  /* 0x0000340201007387 */ /* 0x0005e20000100800 */
[----:B------:R-:W-:Y:S01]  /*17050*/  PRMT R31, R3, 0x8880, RZ ;  /* 0x00008880031f7816 */ /* 0x000fe200000000ff */
[----:B------:R-:W-:-:S03]  /*17060*/  IMAD R0, R0, UR4, RZ ;  /* 0x0000000400007c24 */ /* 0x000fc6000f8e02ff */
[----:B------:R-:W-:Y:S01]  /*17070*/  PRMT R31, R31, 0x7710, RZ ;  /* 0x000077101f1f7816 */ /* 0x000fe200000000ff */
[C---:B------:R-:W-:Y:S02]  /*17080*/  IMAD R0, R4.reuse, UR5, R0 ;  /* 0x0000000504007c24 */ /* 0x040fe4000f8e0200 */
[----:B0-----:R-:W-:-:S04]  /*17090*/  IMAD.WIDE.U32 R4, R4, UR4, RZ ;  /* 0x0000000404047c25 */ /* 0x001fc8000f8e00ff */
[----:B------:R-:W-:Y:S01]  /*170a0*/  IMAD.IADD R0, R5, 0x1, R0 ;  /* 0x0000000105007824 */ /* 0x000fe200078e0200 */
[----:B------:R0:W-:Y:S01]  /*170b0*/  STL.64 [R1], R4 ;  /* 0x0000000401007387 */ /* 0x0001e20000100a00 */
[----:B--2---:R-:W-:-:S03]  /*170c0*/  VIADD R2, R17, 0x20400 ;  /* 0x0002040011027836 */ /* 0x004fc60000000000 */
[----:B------:R0:W-:Y:S02]  /*170d0*/  STL [R1+0x10], R0 ;  /* 0x0000100001007387 */ /* 0x0001e40000100800 */
[----:B------:R-:W-:-:S13]  /*170e0*/  LOP3.LUT P0, RZ, R2, 0x3ff, RZ, 0xc0, !PT ;  /* 0x000003ff02ff7812 */ /* 0x000fda000780c0ff */
[----:B0-----:R-:W-:Y:S05]  /*170f0*/  @!P0 BRA `(.L_x_805) ;  /* 0x0000000000408947 */ /* 0x001fea0003800000 */
        /* <DEDUP_REMOVED lines=16> */
.L_x_805:
[----:B------:R-:W-:Y:S05]  /*17200*/  BSYNC B6 ;  /* 0x0000000000067941 */ /* 0x000fea0003800000 */
.L_x_804:
[----:B------:R-:W2:Y:S01]  /*17210*/  LDL.LU R0, [R1+0x10] ;  /* 0x0000100001007983 */ /* 0x000ea20000300800 */
[----:B------:R-:W-:Y:S01]  /*17220*/  ULDC.64 UR4, c[0x0][0x2d8] ;  /* 0x0000b60000047ab9 */ /* 0x000fe20000000a00 */
[----:B------:R-:W0:Y:S02]  /*17230*/  LDC R7, c[0x0][0x448] ;  /* 0x00011200ff077b82 */ /* 0x000e240000000800 */
[----:B------:R-:W2:Y:S04]  /*17240*/  LDL.LU.64 R2, [R1] ;  /* 0x0000000001027983 */ /* 0x000ea80000300a00 */
[----:B------:R-:W3:Y:S04]  /*17250*/  LDL.LU R20, [R1+0x34] ;  /* 0x0000340001147983 */ /* 0x000ee80000300800 */
[----:B------:R-:W4:Y:S04]  /*17260*/  LDL.LU R21, [R1+0x1c] ;  /* 0x00001c0001157983 */ /* 0x000f280000300800 */
[----:B------:R0:W5:Y:S02]  /*17270*/  LDL R8, [R1+0x30] ;  /* 0x0000300001087983 */ /* 0x0001640000100800 */
[----:B0-----:R-:W-:-:S13]  /*17280*/  ISETP.NE.AND P0, PT, R7, 0x1, PT ;  /* 0x000000010700780c */ /* 0x001fda0003f05270 */
[----:B------:R-:W0:Y:S08]  /*17290*/  @P0 LDC R5, c[0x0][0x44c] ;  /* 0x00011300ff050b82 */ /* 0x000e300000000800 */
[----:B------:R-:W1:Y:S01]  /*172a0*/  @P0 LDC R6, c[0x0][0x450] ;  /* 0x00011400ff060b82 */ /* 0x000e620000000800 */
[----:B--2---:R-:W-:Y:S02]  /*172b0*/  IMAD.MOV.U32 R3, RZ, RZ, R0 ;  /* 0x000000ffff037224 */ /* 0x004fe400078e0000 */
[----:B------:R-:W-:-:S04]  /*172c0*/  IMAD.WIDE.U32 R2, R16, UR4, R2 ;  /* 0x0000000410027c25 */ /* 0x000fc8000f8e0002 */
[----:B------:R-:W-:Y:S01]  /*172d0*/  IMAD R3, R16, UR5, R3 ;  /* 0x0000000510037c24 */ /* 0x000fe2000f8e0203 */
[----:B------:R-:W-:Y:S02]  /*172e0*/  ULDC.64 UR4, c[0x0][0x2e0] ;  /* 0x0000b80000047ab9 */ /* 0x000fe40000000a00 */
[----:B---3--:R-:W-:Y:S02]  /*172f0*/  IMAD R0, R20, UR4, RZ ;  /* 0x0000000414007c24 */ /* 0x008fe4000f8e02ff */
[----:B------:R-:W2:Y:S01]  /*17300*/  S2R R20, SR_TID.X ;  /* 0x0000000000147919 */ /* 0x000ea20000002100 */
[----:B----4-:R-:W-:-:S04]  /*17310*/  IMAD.WIDE.U32 R2, R21, UR4, R2 ;  /* 0x0000000415027c25 */ /* 0x010fc8000f8e0002 */
[----:B------:R-:W-:Y:S01]  /*17320*/  IMAD R0, R21, UR5, R0 ;  /* 0x0000000515007c24 */ /* 0x000fe2000f8e0200 */
[----:B------:R-:W3:Y:S01]  /*17330*/  S2R R9, SR_TID.X ;  /* 0x0000000000097919 */ /* 0x000ee20000002100 */
[----:B------:R-:W-:Y:S02]  /*17340*/  ULDC.64 UR4, c[0x0][0x2d0] ;  /* 0x0000b40000047ab9 */ /* 0x000fe40000000a00 */
[----:B------:R-:W-:Y:S01]  /*17350*/  IMAD.IADD R3, R3, 0x1, R0 ;  /* 0x0000000103037824 */ /* 0x000fe200078e0200 */
[----:B--2---:R-:W-:-:S04]  /*17360*/  LOP3.LUT R20, R20, 0x7f, RZ, 0xc0, !PT ;  /* 0x0000007f14147812 */ /* 0x004fc800078ec0ff */
[----:B------:R-:W-:Y:S02]  /*17370*/  SHF.R.U32.HI R21, RZ, 0x3, R20 ;  /* 0x00000003ff157819 */ /* 0x000fe40000011614 */
[----:B------:R-:W2:Y:S02]  /*17380*/  S2R R20, SR_TID.X ;  /* 0x0000000000147919 */ /* 0x000ea40000002100 */
[----:B--2---:R-:W-:-:S05]  /*17390*/  IMAD.SHL.U32 R20, R20, 0x10, RZ ;  /* 0x0000001014147824 */ /* 0x004fca00078e00ff */
[----:B------:R-:W-:-:S05]  /*173a0*/  LOP3.LUT R20, R21, 0x70, R20, 0xf8, !PT ;  /* 0x0000007015147812 */ /* 0x000fca00078ef814 */
[----:B------:R-:W-:Y:S02]  /*173b0*/  IMAD R0, R25, 0x40, R20 ;  /* 0x0000004019007824 */ /* 0x000fe400078e0214 */
[----:B------:R2:W5:Y:S02]  /*173c0*/  LDL R20, [R1+0x14] ;  /* 0x0000140001147983 */ /* 0x0005640000100800 */
[----:B0-----:R-:W-:-:S04]  /*173d0*/  @P0 IMAD.HI.U32 R5, R0, R5, RZ ;  /* 0x0000000500050227 */ /* 0x001fc800078e00ff */
[----:B------:R-:W-:Y:S01]  /*173e0*/  IMAD.MOV.U32 R4, RZ, RZ, R0 ;  /* 0x000000ffff047224 */ /* 0x000fe200078e0000 */
[----:B-1----:R-:W-:Y:S01]  /*173f0*/  @P0 SHF.R.U32.HI R4, RZ, R6, R5 ;  /* 0x00000006ff040219 */ /* 0x002fe20000011605 */
[----:B------:R-:W0:Y:S04]  /*17400*/  S2R R21, SR_TID.X ;  /* 0x0000000000157919 */ /* 0x000e280000002100 */
        /* <DEDUP_REMOVED lines=12> */
[----:B------:R-:W-:Y:S01]  /*174d0*/  ULDC.64 UR4, c[0x0][0x280] ;  /* 0x0000a00000047ab9 */ /* 0x000fe20000000a00 */
[----:B---3--:R-:W-:Y:S01]  /*174e0*/  IMAD.SHL.U32 R9, R9, 0x8, RZ ;  /* 0x0000000809097824 */ /* 0x008fe200078e00ff */
[C---:B------:R-:W-:Y:S01]  /*174f0*/  LEA R0, P0, R2.reuse, UR4, 0x1 ;  /* 0x0000000402007c11 */ /* 0x040fe2000f8008ff */
[----:B------:R-:W-:Y:S01]  /*17500*/  IMAD.IADD R3, R3, 0x1, R4 ;  /* 0x0000000103037824 */ /* 0x000fe200078e0204 */
[----:B------:R-:W-:Y:S02]  /*17510*/  ULDC UR4, c[0x0][0x2b8] ;  /* 0x0000ae0000047ab9 */ /* 0x000fe40000000800 */
[----:B------:R-:W-:Y:S02]  /*17520*/  LOP3.LUT R9, R9, 0x38, RZ, 0xc0, !PT ;  /* 0x0000003809097812 */ /* 0x000fe400078ec0ff */
[----:B------:R-:W-:Y:S01]  /*17530*/  LEA.HI.X R2, R2, UR5, R3, 0x1, P0 ;  /* 0x0000000502027c11 */ /* 0x000fe200080f0c03 */
[----:B------:R-:W-:Y:S01]  /*17540*/  UMOV UR5, 0xffffffff ;  /* 0xffffffff00057882 */ /* 0x000fe20000000000 */
[----:B0-----:R-:W-:-:S02]  /*17550*/  LOP3.LUT R21, R21, 0x7f, RZ, 0xc0, !PT ;  /* 0x0000007f15157812 */ /* 0x001fc400078ec0ff */
[----:B------:R-:W-:Y:S02]  /*17560*/  ISETP.GE.AND P1, PT, R9, UR4, PT ;  /* 0x0000000409007c0c */ /* 0x000fe4000bf26270 */
[----:B------:R-:W-:Y:S01]  /*17570*/  SHF.R.U32.HI R10, RZ, 0x3, R21 ;  /* 0x00000003ff0a7819 */ /* 0x000fe20000011615 */
[----:B--2---:R-:W-:Y:S10]  /*17580*/  BRA.DIV UR5, `(.L_x_806) ;  /* 0x0000004205a07947 */ /* 0x004ff4000b800000 */
        /* <DEDUP_REMOVED lines=26> */
[----:B------:R-:W1:Y:S08]  /*17730*/  SHFL.IDX PT, R4, R2, 0x2, 0x181f ;  /* 0x00581f0002047f89 */ /* 0x000e7000000e0000 */
[----:B0-----:R-:W-:-:S05]  /*17740*/  @!P0 LEA R5, P2, R9, R5, 0x1 ;  /* 0x0000000509058211 */ /* 0x001fca00078408ff */
[----:B-1----:R-:W-:-:S05]  /*17750*/  @!P0 IMAD.X R4, RZ, RZ, R4, P2 ;  /* 0x000000ffff048224 */ /* 0x002fca00010e0604 */
[----:B------:R-:W-:-:S04]  /*17760*/  @!P0 LOP3.LUT R5, R5, R4, RZ, 0x3c, !PT ;  /* 0x0000000405058212 */ /* 0x000fc800078e3cff */
[----:B------:R-:W-:-:S04]  /*17770*/  @!P0 LOP3.LUT R4, R5, R4, RZ, 0x3c, !PT ;  /* 0x0000000405048212 */ /* 0x000fc800078e3cff */
[----:B------:R-:W-:-:S05]  /*17780*/  @!P0 LOP3.LUT R5, R5, R4, RZ, 0x3c, !PT ;  /* 0x0000000405058212 */ /* 0x000fca00078e3cff */
[----:B------:R0:W-:Y:S04]  /*17790*/  @!P0 LDGSTS.E.BYPASS.LTC128B.128 [R8+0x21400], desc[UR42][R4.64], !P1 ;  /* 0x2140000004088fae */ /* 0x0001e8000c901d6a */
[----:B0-----:R0:W1:Y:S02]  /*177a0*/  SHFL.IDX PT, R4, R2, 0x3, 0x181f ;  /* 0x00781f0002047f89 */ /* 0x00106400000e0000 */
.L_x_919:
[----:B------:R-:W-:-:S05]  /*177b0*/  VIADD R25, R25, 0x30 ;  /* 0x0000003019197836 */ /* 0x000fca0000000000 */
[----:B------:R-:W-:-:S13]  /*177c0*/  ISETP.GE.AND P0, PT, R25, R3, PT ;  /* 0x000000031900720c */ /* 0x000fda0003f06270 */
[----:B0-----:R-:W-:-:S05]  /*177d0*/  @!P0 LEA R2, P2, R9, R0, 0x1 ;  /* 0x0000000009028211 */ /* 0x001fca00078408ff */
[----:B-1----:R-:W-:-:S05]  /*177e0*/  @!P0 IMAD.X R3, RZ, RZ, R4, P2 ;  /* 0x000000ffff038224 */ /* 0x002fca00010e0604 */
[----:B------:R-:W-:Y:S01]  /*177f0*/  @!PT LDS RZ, [RZ] ;  /* 0x00000000fffff984 */ /* 0x000fe20000000800 */
[----:B------:R-:W-:Y:S01]  /*17800*/  @!PT LDS RZ, [RZ] ;  /* 0x00000000fffff984 */ /* 0x000fe20000000800 */
[----:B------:R-:W-:Y:S01]  /*17810*/  @!PT LDS RZ, [RZ] ;  /* 0x00000000fffff984 */ /* 0x000fe20000000800 */
[----:B------:R0:W-:Y:S01]  /*17820*/  @!P0 LDGSTS.E.BYPASS.LTC128B.128 [R8+0x21c00], desc[UR42][R2.64], !P1 ;  /* 0x21c0000002088fae */ /* 0x0001e2000c901d6a */
[----:B------:R-:W-:Y:S01]  /*17830*/  PLOP3.LUT P0, PT, PT, PT, PT, 0x80, 0x0 ;  /* 0x000000000000781c */ /* 0x000fe20003f0f070 */
[----:B------:R-:W-:-:S12]  /*17840*/  NOP ;  /* 0x0000000000007918 */ /* 0x000fd80000000000 */
.L_x_807:
        /* <DEDUP_REMOVED lines=18> */
.L_x_920:
[----:B------:R-:W-:Y:S05]  /*17970*/  BSYNC B0 ;  /* 0x0000000000007941 */ /* 0x000fea0003800000 */
.L_x_808:
[----:B------:R-:W-:-:S05]  /*17980*/  IMAD.U32 R2, RZ, RZ, UR38 ;  /* 0x00000026ff027e24 */ /* 0x000fca000f8e00ff */
[----:B------:R-:W-:-:S13]  /*17990*/  ISETP.NE.AND P0, PT, R2, 0x3, PT ;  /* 0x000000030200780c */ /* 0x000fda0003f05270 */
[----:B------:R-:W-:Y:S05]  /*179a0*/  @!P0 BRA `(.L_x_810) ;  /* 0x0000000000048947 */ /* 0x000fea0003800000 */
[----:B------:R-:W-:Y:S01]  /*179b0*/  BPT.TRAP 0x1 ;  /* 0x000000040000795c */ /* 0x000fe20000300000 */
.L_x_810:
[----:B0-----:R-:W-:Y:S01]  /*179c0*/  SHF.L.U32 R0, R28, 0x1f, RZ ;  /* 0x0000001f1c007819 */ /* 0x001fe200000006ff */
[----:B------:R-:W-:Y:S03]  /*179d0*/  BSSY B0, `(.L_x_811) ;  /* 0x0000003000007945 */ /* 0x000fe60003800000 */
[----:B------:R-:W0:Y:S02]  /*179e0*/  SYNCS.PHASECHK.TRANS64.TRYWAIT P0, [R30+URZ+0x28c60], R0 ;  /* 0x028c60001e0075a7 */ /* 0x000e24000800017f */
[----:B0-----:R-:W-:Y:S05]  /*179f0*/  @!P0 BRA `(.L_x_812) ;  /* 0x0000004000dc8947 */ /* 0x001fea0003800000 */
.L_x_921:
[----:B------:R-:W-:Y:S05]  /*17a00*/  BSYNC B0 ;  /* 0x0000000000007941 */ /* 0x000fea0003800000 */
.L_x_811:
[----:B------:R-:W0:Y:S01]  /*17a10*/  LDL.LU R2, [R1+0x24] ;  /* 0x0000240001027983 */ /* 0x000e220000300800 */
[----:B------:R-:W-:Y:S01]  /*17a20*/  ULDC.64 UR4, c[0x0][0x328] ;  /* 0x0000ca0000047ab9 */ /* 0x000fe20000000a00 */
[----:B------:R-:W-:Y:S02]  /*17a30*/  ULDC.64 UR6, c[0x0][0x318] ;  /* 0x0000c60000067ab9 */ /* 0x000fe40000000a00 */
[----:B------:R-:W2:Y:S01]  /*17a40*/  LDL.LU R4, [R1+0x28] ;  /* 0x0000280001047983 */ /* 0x000ea20000300800 */
        /* <DEDUP_REMOVED lines=8> */
[----:B------:R-:W-:Y:S01]  /*17ad0*/  ULDC.64 UR4, c[0x0][0x330] ;  /* 0x0000cc0000047ab9 */ /* 0x000fe20000000a00 */
[----:B------:R-:W-:Y:S02]  /*17ae0*/  IMAD R4, R22, 0x8000, R35 ;  /* 0x0000800016047824 */ /* 0x000fe400078e0223 */
[----:B------:R-:W-:Y:S02]  /*17af0*/  IMAD.IADD R3, R3, 0x1, R0 ;  /* 0x0000000103037824 */ /* 0x000fe400078e0200 */
[----:B------:R-:W-:Y:S01]  /*17b00*/  IMAD.WIDE.U32 R2, R16, UR4, R2 ;  /* 0x0000000410027c25 */ /* 0x000fe2000f8e0002 */
[----:B------:R-:W-:-:S03]  /*17b10*/  UMOV UR4, 0xffffffff ;  /* 0xffffffff00047882 */ /* 0x000fc60000000000 */
[----:B------:R-:W-:Y:S01]  /*17b20*/  IMAD R6, R16, UR5, R3 ;  /* 0x0000000510067c24 */ /* 0x000fe2000f8e0203 */
[----:B------:R-:W-:-:S04]  /*17b30*/  LEA R5, P0, R2, UR6, 0x1 ;  /* 0x0000000602057c11 */ /* 0x000fc8000f8008ff */
[----:B------:R-:W-:Y:S01]  /*17b40*/  LEA.HI.X R6, R2, UR7, R6, 0x1, P0 ;  /* 0x0000000702067c11 */ /* 0x000fe200080f0c06 */
[----:B------:R-:W-:Y:S08]  /*17b50*/  BRA.DIV UR4, `(.L_x_813) ;  /* 0x0000004204987947 */ /* 0x000ff0000b800000 */
[----:B------:R-:W2:Y:S01]  /*17b60*/  LDL R3, [R1+0x8] ;  /* 0x0000080001037983 */ /* 0x000ea20000100800 */
        /* <DEDUP_REMOVED lines=87> */
.L_x_931:
[C---:B------:R-:W-:Y:S02]  /*180e0*/  LOP3.LUT P6, RZ, R18.reuse, 0x100, RZ, 0xc0, !PT ;  /* 0x0000010012ff7812 */ /* 0x040fe400078cc0ff */
[----:B------:R-:W-:Y:S02]  /*180f0*/  LOP3.LUT R18, R18, 0xfffff7ff, RZ, 0xc0, !PT ;  /* 0xfffff7ff12127812 */ /* 0x000fe400078ec0ff */
[C---:B------:R-:W-:Y:S02]  /*18100*/  ISETP.LT.OR P6, PT, R23.reuse, 0x31, P6 ;  /* 0x000000311700780c */ /* 0x040fe400037c1670 */
[----:B------:R-:W-:-:S11]  /*18110*/  ISETP.LT.OR P5, PT, R23, 0x31, !P5 ;  /* 0x000000311700780c */ /* 0x000fd60006fa1670 */
[----:B------:R-:W-:Y:S02]  /*18120*/  @P6 LOP3.LUT R18, R18, 0x800, RZ, 0xfc, !PT ;  /* 0x0000080012126812 */ /* 0x000fe400078efcff */
[C---:B------:R-:W-:Y:S02]  /*18130*/  ISETP.LT.OR P6, PT, R23.reuse, 0x31, !P4 ;  /* 0x000000311700780c */ /* 0x040fe400067c1670 */
[----:B------:R-:W-:Y:S02]  /*18140*/  LOP3.LUT R18, R18, 0xffffdfff, RZ, 0xc0, !PT ;  /* 0xffffdfff12127812 */ /* 0x000fe400078ec0ff */
[C---:B------:R-:W-:Y:S02]  /*18150*/  ISETP.LT.OR P4, PT, R23.reuse, 0x31, !P2 ;  /* 0x000000311700780c */ /* 0x040fe40005781670 */
        /* <DEDUP_REMOVED lines=26> */
.L_x_814:
        /* <DEDUP_REMOVED lines=11> */
.L_x_815:
[----:B------:R-:W2:Y:S01]  /*183b0*/  LDL.LU R2, [R1+0x18] ;  /* 0x0000180001027983 */ /* 0x000ea20000300800 */
[----:B------:R1:W-:Y:S01]  /*183c0*/  SYNCS.ARRIVE.TRANS64.A1T0 RZ, [R30+URZ+0x28c50], RZ ;  /* 0x028c50ff1eff79a7 */ /* 0x0003e2000810003f */
[----:B------:R-:W-:Y:S01]  /*183d0*/  BSSY B0, `(.L_x_816) ;  /* 0x00000f2000007945 */ /* 0x000fe20003800000 */
[----:B--2---:R-:W-:-:S05]  /*183e0*/  VIADD R7, R2, 0xfffffffe ;  /* 0xfffffffe02077836 */ /* 0x004fca0000000000 */
[----:B------:R-:W-:-:S13]  /*183f0*/  ISETP.GE.AND P0, PT, R7, R32, PT ;  /* 0x000000200700720c */ /* 0x000fda0003f06270 */
[----:B-1----:R-:W-:Y:S05]  /*18400*/  @!P0 BRA `(.L_x_817) ;  /* 0x0000000c00b88947 */ /* 0x002fea0003800000 */
[----:B------:R-:W2:Y:S04]  /*18410*/  LDL.LU R3, [R1+0x2c] ;  /* 0x00002c0001037983 */ /* 0x000ea80000300800 */
[----:B------:R-:W3:Y:S01]  /*18420*/  LDL.LU R2, [R1+0x8] ;  /* 0x0000080001027983 */ /* 0x000ee20000300800 */
[----:B--2---:R-:W-:Y:S02]  /*18430*/  LOP3.LUT R31, R3, 0x40, RZ, 0xc0, !PT ;  /* 0x00000040031f7812 */ /* 0x004fe400078ec0ff */
[----:B---3--:R-:W-:Y:S02]  /*18440*/  LOP3.LUT R30, R2, 0x80, RZ, 0xc0, !PT ;  /* 0x00000080021e7812 */ /* 0x008fe400078ec0ff */
[----:B------:R-:W-:Y:S02]  /*18450*/  SHF.R.U32.HI R31, RZ, 0x2, R31 ;  /* 0x00000002ff1f7819 */ /* 0x000fe4000001161f */
[----:B------:R-:W-:-:S07]  /*18460*/  SHF.R.U32.HI R30, RZ, 0x3, R30 ;  /* 0x00000003ff1e7819 */ /* 0x000fce000001161e */
.L_x_830:
[----:B-1----:R-:W1:Y:S01]  /*18470*/  S2R R2, SR_TID.X ;  /* 0x0000000000027919 */ /* 0x002e620000002100 */
[----:B0-----:R-:W0:Y:S01]  /*18480*/  LDC R5, c[0x0][0x430] ;  /* 0x00010c00ff057b82 */ /* 0x001e220000000800 */
[----:B------:R-:W-:Y:S01]  /*18490*/  IMAD R4, R7, 0x40, R33 ;  /* 0x0000004007047824 */ /* 0x000fe200078e0221 */
[----:B--2---:R-:W2:Y:S01]  /*184a0*/  S2R R8, SR_TID.X ;  /* 0x0000000000087919 */ /* 0x004ea20000002100 */
[----:B------:R-:W-:Y:S02]  /*184b0*/  IMAD.U32 R10, RZ, RZ, UR38 ;  /* 0x00000026ff0a7e24 */ /* 0x000fe4000f8e00ff */
[----:B------:R-:W-:Y:S01]  /*184c0*/  VIADD R22, R22, 0x1 ;  /* 0x0000000116167836 */ /* 0x000fe20000000000 */
[----:B0-----:R-:W-:Y:S02]  /*184d0*/  ISETP.NE.AND P0, PT, R5, 0x1, PT ;  /* 0x000000010500780c */ /* 0x001fe40003f05270 */
[----:B-1----:R-:W-:Y:S01]  /*184e0*/  LOP3.LUT R2, R2, 0x7f, RZ, 0xc0, !PT ;  /* 0x0000007f02027812 */ /* 0x002fe200078ec0ff */
[----:B--2---:R-:W-:-:S03]  /*184f0*/  IMAD.SHL.U32 R8, R8, 0x10, RZ ;  /* 0x0000001008087824 */ /* 0x004fc600078e00ff */
[----:B------:R-:W-:-:S07]  /*18500*/  SHF.R.U32.HI R2, RZ, 0x3, R2 ;  /* 0x00000003ff027819 */ /* 0x000fce0000011602 */
[----:B---3--:R-:W0:Y:S01]  /*18510*/  @P0 LDC R6, c[0x0][0x434] ;  /* 0x00010d00ff060b82 */ /* 0x008e220000000800 */
[----:B------:R-:W-:-:S04]  /*18520*/  LOP3.LUT R8, R2, 0x70, R8, 0xf8, !PT ;  /* 0x0000007002087812 */ /* 0x000fc800078ef808 */
[----:B------:R-:W-:-:S03]  /*18530*/  ISETP.GT.U32.AND P1, PT, R8, 0x3f, PT ;  /* 0x0000003f0800780c */ /* 0x000fc60003f24070 */
[----:B------:R-:W1:Y:S01]  /*18540*/  @P0 LDC R3, c[0x0][0x438] ;  /* 0x00010e00ff030b82 */ /* 0x000e620000000800 */
[----:B------:R-:W-:-:S04]  /*18550*/  IMAD.IADD R4, R8, 0x1, R4 ;  /* 0x0000000108047824 */ /* 0x000fc800078e0204 */
[----:B------:R-:W-:-:S05]  /*18560*/  IMAD.MOV.U32 R2, RZ, RZ, R4 ;  /* 0x000000ffff027224 */ /* 0x000fca00078e0004 */
[----:B------:R-:W2:Y:S01]  /*18570*/  @!P1 LDC.64 R8, c[0x0][0x428] ;  /* 0x00010a00ff089b82 */ /* 0x000ea20000000a00 */
[----:B0-----:R-:W-:-:S05]  /*18580*/  @P0 IMAD.HI.U32 R6, R4, R6, RZ ;  /* 0x0000000604060227 */ /* 0x001fca00078e00ff */
[----:B-1----:R-:W-:-:S05]  /*18590*/  @P0 SHF.R.U32.HI R2, RZ, R3, R6 ;  /* 0x00000003ff020219 */ /* 0x002fca0000011606 */
[----:B------:R-:W-:-:S04]  /*185a0*/  IMAD.MOV R3, RZ, RZ, -R2 ;  /* 0x000000ffff037224 */ /* 0x000fc800078e0a02 */
[----:B------:R-:W-:Y:S01]  /*185b0*/  IMAD R5, R5, R3, R4 ;  /* 0x0000000305057224 */ /* 0x000fe200078e0204 */
[--C-:B------:R-:W-:Y:S01]  /*185c0*/  @!P1 SHF.R.S32.HI R3, RZ, 0x1f, R2.reuse ;  /* 0x0000001fff039819 */ /* 0x100fe20000011402 */
[-C--:B--2---:R-:W-:Y:S02]  /*185d0*/  @!P1 IMAD R4, R34, R8.reuse, RZ ;  /* 0x0000000822049224 */ /* 0x084fe400078e02ff */
[----:B------:R-:W-:-:S04]  /*185e0*/  @!P1 IMAD.WIDE.U32 R2, R26, R8, R2 ;  /* 0x000000081a029225 */ /* 0x000fc800078e0002 */
[----:B------:R-:W-:Y:S02]  /*185f0*/  @!P1 IMAD R4, R26, R9, R4 ;  /* 0x000000091a049224 */ /* 0x000fe400078e0204 */
[----:B------:R-:W0:Y:S02]  /*18600*/  @!P1 LDC.64 R8, c[0x0][0x418] ;  /* 0x00010600ff089b82 */ /* 0x000e240000000a00 */
[----:B------:R-:W-:Y:S02]  /*18610*/  @!P1 IMAD.IADD R3, R4, 0x1, R3 ;  /* 0x0000000104039824 */ /* 0x000fe400078e0203 */
[----:B------:R-:W-:Y:S01]  /*18620*/  IMAD.MOV.U32 R4, RZ, RZ, RZ ;  /* 0x000000ffff047224 */ /* 0x000fe200078e00ff */
[----:B0-----:R-:W-:-:S04]  /*18630*/  @!P1 LEA R8, P0, R2, R8, 0x2 ;  /* 0x0000000802089211 */ /* 0x001fc800078010ff */
[----:B------:R-:W-:Y:S02]  /*18640*/  @!P1 LEA.HI.X R9, R2, R9, R3, 0x2, P0 ;  /* 0x0000000902099211 */ /* 0x000fe400000f1403 */
[----:B------:R-:W-:-:S03]  /*18650*/  ISETP.NE.AND P0, PT, R22, 0x2, PT ;  /* 0x000000021600780c */ /* 0x000fc60003f05270 */
[----:B------:R0:W5:Y:S01]  /*18660*/  @!P1 LDG.E R4, desc[UR42][R8.64] ;  /* 0x0000002a08049981 */ /* 0x000162000c1e1900 */
[----:B------:R-:W-:Y:S01]  /*18670*/  ISETP.NE.AND P1, PT, R10, 0x3, PT ;  /* 0x000000030a00780c */ /* 0x000fe20003f25270 */
[----:B------:R-:W-:Y:S01]  /*18680*/  IMAD.MOV.U32 R3, RZ, RZ, R7 ;  /* 0x000000ffff037224 */ /* 0x000fe200078e0007 */
[----:B------:R-:W-:Y:S01]  /*18690*/  SEL R2, RZ, 0x1, P0 ;  /* 0x00000001ff027807 */ /* 0x000fe20000000000 */
[----:B------:R-:W-:Y:S05]  /*186a0*/  YIELD ;  /* 0x0000000000007946 */ /* 0x000fea0003800000 */
[----:B------:R-:W-:Y:S01]  /*186b0*/  SEL R22, R22, RZ, P0 ;  /* 0x000000ff16167207 */ /* 0x000fe20000000000 */
[----:B------:R-:W-:Y:S01]  /*186c0*/  VIADD R7, R7, 0xffffffff ;  /* 0xffffffff07077836 */ /* 0x000fe20000000000 */
[----:B------:R-:W-:-:S02]  /*186d0*/  LOP3.LUT R28, R28, R2, RZ, 0x3c, !PT ;  /* 0x000000021c1c7212 */ /* 0x000fc400078e3cff */
[----:B------:R-:W-:Y:S01]  /*186e0*/  ISETP.GT.AND P3, PT, R3, R32, PT ;  /* 0x000000200300720c */ /* 0x000fe20003f64270 */
[----:B0-----:R-:W-:-:S12]  /*186f0*/  @!P1 BRA `(.L_x_818) ;  /* 0x0000000000049947 */ /* 0x001fd80003800000 */
[----:B------:R-:W-:Y:S01]  /*18700*/  BPT.TRAP 0x1 ;  /* 0x000000040000795c */ /* 0x000fe20000300000 */
.L_x_818:
[----:B------:R-:W-:Y:S01]  /*18710*/  IMAD R6, R22, 0x8, R17 ;  /* 0x0000000816067824 */ /* 0x000fe200078e0211 */
[----:B------:R-:W-:Y:S01]  /*18720*/  SHF.L.U32 R20, R28, 0x1f, RZ ;  /* 0x0000001f1c147819 */ /* 0x000fe200000006ff */
[----:B------:R-:W-:Y:S01]  /*18730*/  BSSY B1, `(.L_x_819) ;  /* 0x0000004000017945 */ /* 0x000fe20003800000 */
[----:B------:R-:W-:Y:S02]  /*18740*/  SHF.R.S32.HI R9, RZ, 0x1f, R5 ;  /* 0x0000001fff097819 */ /* 0x000fe40000011405 */
[----:B------:R-:W0:Y:S02]  /*18750*/  SYNCS.PHASECHK.TRANS64.TRYWAIT P0, [R6+URZ+0x28c40], R20 ;  /* 0x028c4014060075a7 */ /* 0x000e24000800017f */
[----:B0-----:R-:W-:Y:S05]  /*18760*/  @!P0 BRA `(.L_x_820) ;  /* 0x0000003c00c08947 */ /* 0x001fea0003800000 */
.L_x_932:
[----:B------:R-:W-:Y:S05]  /*18770*/  BSYNC B1 ;  /* 0x0000000000017941 */ /* 0x000fea0003800000 */
.L_x_819:
        /* <DEDUP_REMOVED lines=40> */
.L_x_942:
        /* <DEDUP_REMOVED lines=8> */
.L_x_822:
        /* <DEDUP_REMOVED lines=11> */
.L_x_823:
[----:B------:R2:W-:Y:S01]  /*18b30*/  SYNCS.ARRIVE.TRANS64.A1T0 RZ, [R6+URZ+0x28c30], RZ ;  /* 0x028c30ff06ff79a7 */ /* 0x0005e2000810003f */
[----:B------:R-:W-:Y:S05]  /*18b40*/  @!P2 BRA `(.L_x_824) ;  /* 0x000000000004a947 */ /* 0x000fea0003800000 */
[----:B------:R-:W-:Y:S01]  /*18b50*/  BPT.TRAP 0x1 ;  /* 0x000000040000795c */ /* 0x000fe20000300000 */
.L_x_824:
[----:B------:R-:W3:Y:S01]  /*18b60*/  SYNCS.PHASECHK.TRANS64.TRYWAIT P0, [R6+URZ+0x28c60], R20 ;  /* 0x028c6014060075a7 */ /* 0x000ee2000800017f */
[----:B------:R-:W-:Y:S04]  /*18b70*/  BSSY B1, `(.L_x_825) ;  /* 0x0000002000017945 */ /* 0x000fe80003800000 */
[----:B---3--:R-:W-:Y:S05]  /*18b80*/  @!P0 BRA `(.L_x_826) ;  /* 0x0000003c00e88947 */ /* 0x008fea0003800000 */
.L_x_943:
[----:B------:R-:W-:Y:S05]  /*18b90*/  BSYNC B1 ;  /* 0x0000000000017941 */ /* 0x000fea0003800000 */
.L_x_825:
        /* <DEDUP_REMOVED lines=8> */
[----:B-1----:R-:W-:Y:S02]  /*18c20*/  IMAD R21, R22, 0x7000, R8 ;  /* 0x0000700016157824 */ /* 0x002fe400078e0208 */
        /* <DEDUP_REMOVED lines=12> */
[----:B------:R-:W1:Y:S01]  /*18cf0*/  SHFL.IDX PT, R2, R9, RZ, 0x181f ;  /* 0x00181fff09027589 */ /* 0x000e6200000e0000 */
[C---:B------:R-:W-:Y:S01]  /*18d00*/  LOP3.LUT P1, RZ, R18.reuse, 0x80, RZ, 0xc0, !PT ;  /* 0x0000008012ff7812 */ /* 0x040fe2000782c0ff */
[----:B------:R-:W-:Y:S01]  /*18d10*/  IMAD R21, R21, 0x2, R17 ;  /* 0x0000000215157824 */ /* 0x000fe200078e0211 */
[C---:B------:R-:W-:Y:S01]  /*18d20*/  LOP3.LUT P2, RZ, R18.reuse, 0x40, RZ, 0xc0, !PT ;  /* 0x0000004012ff7812 */ /* 0x040fe2000784c0ff */
[----:B------:R-:W4:Y:S01]  /*18d30*/  SHFL.IDX PT, R3, R10, RZ, 0x181f ;  /* 0x00181fff0a037589 */ /* 0x000f2200000e0000 */
[----:B------:R-:W-:-:S03]  /*18d40*/  LOP3.LUT R18, R18, 0xffffdfff, RZ, 0xc0, !PT ;  /* 0xffffdfff12127812 */ /* 0x000fc600078ec0ff */
[----:B------:R-:W5:Y:S01]  /*18d50*/  SHFL.IDX PT, R14, R9, 0x1, 0x181f ;  /* 0x00381f00090e7f89 */ /* 0x000f6200000e0000 */
[----:B------:R-:W-:-:S03]  /*18d60*/  @P3 LOP3.LUT R18, R18, 0x2000, RZ, 0xfc, !PT ;  /* 0x0000200012123812 */ /* 0x000fc600078efcff */
[----:B------:R-:W0:Y:S01]  /*18d70*/  SHFL.IDX PT, R5, R10, 0x1, 0x181f ;  /* 0x00381f000a057f89 */ /* 0x000e2200000e0000 */
[C---:B------:R-:W-:Y:S02]  /*18d80*/  LOP3.LUT P3, RZ, R18.reuse, 0x20, RZ, 0xc0, !PT ;  /* 0x0000002012ff7812 */ /* 0x040fe4000786c0ff */
[C---:B------:R-:W-:Y:S01]  /*18d90*/  LOP3.LUT P6, RZ, R18.reuse, 0x10, RZ, 0xc0, !PT ;  /* 0x0000001012ff7812 */ /* 0x040fe200078cc0ff */
[----:B------:R-:W-:Y:S01]  /*18da0*/  SHFL.IDX PT, R8, R10, 0x2, 0x181f ;  /* 0x00581f000a087f89 */ /* 0x000fe200000e0000 */
[----:B------:R-:W-:-:S03]  /*18db0*/  LOP3.LUT R18, R18, 0xffff7fff, RZ, 0xc0, !PT ;  /* 0xffff7fff12127812 */ /* 0x000fc600078ec0ff */
[----:B------:R-:W-:Y:S01]  /*18dc0*/  SHFL.IDX PT, R10, R10, 0x3, 0x181f ;  /* 0x00781f000a0a7f89 */ /* 0x000fe200000e0000 */
[----:B-1----:R-:W-:-:S05]  /*18dd0*/  IADD3 R2, P0, R2, R0, RZ ;  /* 0x0000000002027210 */ /* 0x002fca0007f1e0ff */
[----:B------:R-:W-:Y:S01]  /*18de0*/  @P3 LOP3.LUT R18, R18, 0x8000, RZ, 0xfc, !PT ;  /* 0x0000800012123812 */ /* 0x000fe200078efcff */
[----:B----4-:R-:W-:Y:S01]  /*18df0*/  IMAD.X R3, RZ, RZ, R3, P0 ;  /* 0x000000ffff037224 */ /* 0x010fe200000e0603 */
[----:B------:R-:W-:-:S04]  /*18e00*/  ISETP.NE.U32.AND P0, PT, R31, RZ, PT ;  /* 0x000000ff1f00720c */ /* 0x000fc80003f05070 */
[----:B------:R-:W-:Y:S01]  /*18e10*/  LDGSTS.E.BYPASS.LTC128B.128 [R21+0x400], desc[UR42][R2.64], !P1 ;  /* 0x0040000002157fae */ /* 0x000fe2000c901d6a */
[----:B------:R-:W-:-:S03]  /*18e20*/  ISETP.NE.U32.AND P1, PT, R30, RZ, PT ;  /* 0x000000ff1e00720c */ /* 0x000fc60003f25070 */
[----:B------:R-:W-:Y:S01]  /*18e30*/  LDGSTS.E.BYPASS.LTC128B.128 [R21+0x2400], desc[UR42][R2.64+0x80], !P2 ;  /* 0x0240008002157fae */ /* 0x000fe2000d101d6a */
[----:B-----5:R-:W-:-:S03]  /*18e40*/  IADD3 R4, P2, R14, R0, RZ ;  /* 0x000000000e047210 */ /* 0x020fc60007f5e0ff */
[----:B------:R-:W-:Y:S01]  /*18e50*/  LDGSTS.E.BYPASS.LTC128B.128 [R21+0x4400], desc[UR42][R2.64+0x100], !P3 ;  /* 0x0440010002157fae */ /* 0x000fe2000d901d6a */
[C---:B------:R-:W-:Y:S01]  /*18e60*/  LOP3.LUT P3, RZ, R18.reuse, 0x80, RZ, 0xc0, !PT ;  /* 0x0000008012ff7812 */ /* 0x040fe2000786c0ff */
[----:B0-----:R-:W-:Y:S01]  /*18e70*/  IMAD.X R5, RZ, RZ, R5, P2 ;  /* 0x000000ffff057224 */ /* 0x001fe200010e0605 */
        /* <DEDUP_REMOVED lines=33> */
.L_x_953:
[----:B------:R-:W-:Y:S02]  /*19090*/  LOP3.LUT R18, R18, 0xffffbfff, RZ, 0xc0, !PT ;  /* 0xffffbfff12127812 */ /* 0x000fe400078ec0ff */
[----:B-1----:R-:W-:Y:S02]  /*190a0*/  IADD3 R2, P2, R14, R0, RZ ;  /* 0x000000000e027210 */ /* 0x002fe40007f5e0ff */
        /* <DEDUP_REMOVED lines=23> */
.L_x_828:
        /* <DEDUP_REMOVED lines=11> */
.L_x_829:
[----:B------:R1:W-:Y:S01]  /*192d0*/  SYNCS.ARRIVE.TRANS64.A1T0 RZ, [R6+URZ+0x28c50], RZ ;  /* 0x028c50ff06ff79a7 */ /* 0x0003e2000810003f */
[----:B------:R-:W-:Y:S05]  /*192e0*/  @P3 BRA `(.L_x_830) ;  /* 0xfffffff000603947 */ /* 0x000fea000383ffff */
.L_x_817:
[----:B------:R-:W-:Y:S05]  /*192f0*/  BSYNC B0 ;  /* 0x0000000000007941 */ /* 0x000fea0003800000 */
.L_x_816:
        /* <DEDUP_REMOVED lines=9> */
[----:B0-----:R-:W0:Y:S01]  /*19390*/  S2R R5, SR_LANEID ;  /* 0x0000000000057919 */ /* 0x001e220000000000 */
[----:B------:R-:W-:Y:S01]  /*193a0*/  VOTEU.ANY UR4, UPT, PT ;  /* 0x0000000000047886 */ /* 0x000fe200038e0100 */
[----:B------:R-:W4:Y:S01]  /*193b0*/  LDC.64 R2, c[0x0][0xc60] ;  /* 0x00031800ff027b82 */ /* 0x000f220000000a00 */
[----:B------:R-:W0:Y:S02]  /*193c0*/  FLO.U32 R0, UR4 ;  /* 0x0000000400007d00 */ /* 0x000e2400080e0000 */
[----:B0-----:R-:W-:-:S06]  /*193d0*/  ISETP.EQ.U32.AND P1, PT, R0, R5, PT ;  /* 0x000000050000720c */ /* 0x001fcc0003f22070 */
[----:B------:R-:W4:Y:S07]  /*193e0*/  POPC R5, UR4 ;  /* 0x0000000400057d09 */ /* 0x000f2e0008000000 */
[----:B----4-:R-:W4:Y:S01]  /*193f0*/  @P1 ATOMG.E.ADD.STRONG.GPU PT, R3, desc[UR42][R2.64], R5 ;  /* 0x00000005020319a8 */ /* 0x010f2200081ee1ea */
[----:B------:R-:W0:Y:S02]  /*19400*/  S2R R4, SR_LTMASK ;  /* 0x0000000000047919 */ /* 0x000e240000003900 */
[----:B0-----:R-:W-:-:S04]  /*19410*/  LOP3.LUT R4, R4, UR4, RZ, 0xc0, !PT ;  /* 0x0000000404047c12 */ /* 0x001fc8000f8ec0ff */
[----:B------:R-:W0:Y:S01]  /*19420*/  POPC R7, R4 ;  /* 0x0000000400077309 */ /* 0x000e220000000000 */
[----:B----4-:R-:W0:Y:S02]  /*19430*/  SHFL.IDX PT, R0, R3, R0, 0x1f ;  /* 0x00001f0003007589 */ /* 0x010e2400000e0000 */
[----:B0-----:R-:W-:-:S07]  /*19440*/  IADD3 R24, R0, UR37, R7 ;  /* 0x0000002500187c10 */ /* 0x001fce000fffe007 */
.L_x_832:
[----:B------:R-:W-:Y:S05]  /*19450*/  BSYNC B0 ;  /* 0x0000000000007941 */ /* 0x000fea0003800000 */
.L_x_831:
[----:B------:R-:W-:-:S07]  /*19460*/  SEL R22, R22, RZ, P0 ;  /* 0x000000ff16167207 */ /* 0x000fce0000000000 */
.L_x_791:
[----:B------:R-:W-:Y:S05]  /*19470*/  BSYNC B7 ;  /* 0x0000000000077941 */ /* 0x000fea0003800000 */
.L_x_789:
[----:B------:R-:W-:-:S13]  /*19480*/  LOP3.LUT P0, RZ, R18, 0x1000, RZ, 0xc0, !PT ;  /* 0x0000100012ff7812 */ /* 0x000fda000780c0ff */
[----:B------:R-:W-:Y:S05]  /*19490*/  @!P0 BRA `(.L_x_833) ;  /* 0x0000000000248947 */ /* 0x000fea0003800000 */
[----:B------:R-:W-:Y:S05]  /*194a0*/  WARPSYNC.ALL ;  /* 0x0000000000007948 */ /* 0x000fea0003800000 */
[----:B------:R-:W4:Y:S08]  /*194b0*/  S2UR UR5, SR_CgaCtaId ;  /* 0x00000000000579c3 */ /* 0x000f300000008800 */
[----:B------:R-:W-:Y:S06]  /*194c0*/  BAR.SYNC.DEFER_BLOCKING 0x5, 0x180 ;  /* 0x0146000000007b1d */ /* 0x000fec0000010000 */
[----:B------:R-:W-:-:S02]  /*194d0*/  UMOV UR4, 0x400 ;  /* 0x0000040000047882 */ /* 0x000fc40000000000 */
[----:B----4-:R-:W-:-:S06]  /*194e0*/  ULEA UR4, UR5, UR4, 0x18 ;  /* 0x0000000405047291 */ /* 0x010fcc000f8ec03f */
[----:B0-----:R-:W-:-:S05]  /*194f0*/  IMAD.U32 R17, RZ, RZ, UR4 ;  /* 0x00000004ff117e24 */ /* 0x001fca000f8e00ff */
[----:B------:R0:W4:Y:S01]  /*19500*/  LDS.128 R24, [R17+0x28cd0] ;  /* 0x028cd00011187984 */ /* 0x0001220000000c00 */
[----:B------:R-:W-:Y:S06]  /*19510*/  BAR.ARV 0x4, 0x180 ;  /* 0x0106000000007b1d */ /* 0x000fec0000002000 */
[----:B------:R-:W-:Y:S05]  /*19520*/  BRA `(.L_x_834) ;  /* 0x0000000800d07947 */ /* 0x000fea0003800000 */
.L_x_833:
        /* <DEDUP_REMOVED lines=8> */
[----:B0-----:R-:W0:Y:S08]  /*195b0*/  @!P1 LDC.64 R2, c[0x0][0xc80] ;  /* 0x00032000ff029b82 */ /* 0x001e300000000a00 */
[----:B------:R-:W4:Y:S01]  /*195c0*/  @!P1 LDC.64 R4, c[0x0][0xc78] ;  /* 0x00031e00ff049b82 */ /* 0x000f220000000a00 */
[----:B0-----:R-:W-:-:S05]  /*195d0*/  @!P1 IMAD.WIDE R2, R7, 0x4, R2 ;  /* 0x0000000407029825 */ /* 0x001fca00078e0202 */
[----:B------:R4:W5:Y:S02]  /*195e0*/  @!P1 LDG.E R8, desc[UR42][R2.64] ;  /* 0x0000002a02089981 */ /* 0x000964000c1e1900 */
[----:B----4-:R-:W-:-:S05]  /*195f0*/  @!P1 IMAD.WIDE R2, R7, 0x4, R4 ;  /* 0x0000000407029825 */ /* 0x010fca00078e0204 */
[----:B------:R-:W4:Y:S01]  /*19600*/  @!P1 LDG.E R5, desc[UR42][R2.64] ;  /* 0x0000002a02059981 */ /* 0x000f22000c1e1900 */
[----:B------:R-:W-:Y:S01]  /*19610*/  IMAD.MOV.U32 R7, RZ, RZ, RZ ;  /* 0x000000ffff077224 */ /* 0x000fe200078e00ff */
[C---:B------:R-:W-:Y:S01]  /*19620*/  ISETP.GE.U32.AND P2, PT, R9.reuse, 0x2, PT ;  /* 0x000000020900780c */ /* 0x040fe20003f46070 */
[----:B------:R-:W-:Y:S01]  /*19630*/  IMAD.MOV.U32 R4, RZ, RZ, RZ ;  /* 0x000000ffff047224 */ /* 0x000fe200078e00ff */
[C---:B------:R-:W-:Y:S01]  /*19640*/  ISETP.GE.U32.AND P3, PT, R9.reuse, 0x4, PT ;  /* 0x000000040900780c */ /* 0x040fe20003f66070 */
[----:B------:R-:W-:Y:S01]  /*19650*/  SHFL.IDX PT, R0, R24, RZ, 0x1f ;  /* 0x00001fff18007589 */ /* 0x000fe200000e0000 */
[C---:B------:R-:W-:Y:S02]  /*19660*/  ISETP.GE.U32.AND P4, PT, R9.reuse, 0x8, PT ;  /* 0x000000080900780c */ /* 0x040fe40003f86070 */
[----:B------:R-:W-:Y:S01]  /*19670*/  ISETP.GE.U32.AND P5, PT, R9, 0x10, PT ;  /* 0x000000100900780c */ /* 0x000fe20003fa6070 */
[----:B-123--:R0:W-:Y:S02]  /*19680*/  SHFL.IDX PT, R6, R24, 0x1, 0x1f ;  /* 0x00201f0018067f89 */ /* 0x00e1e400000e0000 */
[----:B0-----:R-:W-:-:S02]  /*19690*/  IMAD.MOV.U32 R24, RZ, RZ, RZ ;  /* 0x000000ffff187224 */ /* 0x001fc400078e00ff */
[----:B-----5:R-:W-:Y:S02]  /*196a0*/  @!P1 IMAD.MOV.U32 R7, RZ, RZ, R8 ;  /* 0x000000ffff079224 */ /* 0x020fe400078e0008 */
[----:B----4-:R-:W-:Y:S01]  /*196b0*/  @!P1 IMAD.MOV.U32 R4, RZ, RZ, R5 ;  /* 0x000000ffff049224 */ /* 0x010fe200078e0005 */
        /* <DEDUP_REMOVED lines=17> */
[----:B------:R0:W1:Y:S02]  /*197d0*/  SHFL.IDX PT, R14, R3, 0x1f, 0x1f ;  /* 0x03e01f00030e7f89 */ /* 0x00006400000e0000 */
.L_x_963:
[----:B------:R-:W-:Y:S02]  /*197e0*/  ULDC UR4, c[0x0][0xc38] ;  /* 0x00030e0000047ab9 */ /* 0x000fe40000000800 */
[----:B------:R-:W-:-:S04]  /*197f0*/  IMAD.U32 R2, RZ, RZ, UR4 ;  /* 0x00000004ff027e24 */ /* 0x000fc8000f8e00ff */
[----:B-1----:R-:W-:-:S04]  /*19800*/  IMAD R5, R14, R2, RZ ;  /* 0x000000020e057224 */ /* 0x002fc800078e02ff */
[----:B------:R-:W-:-:S05]  /*19810*/  IMAD.IADD R6, R6, 0x1, R5 ;  /* 0x0000000106067824 */ /* 0x000fca00078e0205 */
[----:B------:R-:W-:-:S13]  /*19820*/  ISETP.GT.AND P6, PT, R6, R0, PT ;  /* 0x000000000600720c */ /* 0x000fda0003fc4270 */
[----:B------:R-:W-:Y:S05]  /*19830*/  @P6 BRA `(.L_x_836) ;  /* 0x0000000000a46947 */ /* 0x000fea0003800000 */
.L_x_839:
[----:B------:R-:W1:Y:S01]  /*19840*/  LDC R2, c[0x0][0xc3c] ;  /* 0x00030f00ff027b82 */ /* 0x000e620000000800 */
[----:B------:R-:W-:-:S05]  /*19850*/  VIADD R27, R27, 0x1f ;  /* 0x0000001f1b1b7836 */ /* 0x000fca0000000000 */
[----:B-1----:R-:W-:-:S13]  /*19860*/  ISETP.GE.AND P6, PT, R27, R2, PT ;  /* 0x000000021b00720c */ /* 0x002fda0003fc6270 */
[----:B------:R-:W-:Y:S05]  /*19870*/  @P6 BRA `(.L_x_837) ;  /* 0x0000000400b86947 */ /* 0x000fea0003800000 */
[----:B0-----:R-:W0:Y:S01]  /*19880*/  S2R R3, SR_TID.X ;  /* 0x0000000000037919 */ /* 0x001e220000002100 */
[----:B------:R-:W-:Y:S01]  /*19890*/  IMAD.MOV.U32 R7, RZ, RZ, RZ ;  /* 0x000000ffff077224 */ /* 0x000fe200078e00ff */
[----:B0-----:R-:W-:-:S05]  /*198a0*/  LOP3.LUT R3, R3, 0x1f, RZ, 0xc0, !PT ;  /* 0x0000001f03037812 */ /* 0x001fca00078ec0ff */
[----:B------:R-:W-:-:S05]  /*198b0*/  IMAD.IADD R9, R27, 0x1, R3 ;  /* 0x000000011b097824 */ /* 0x000fca00078e0203 */
[----:B------:R-:W-:-:S13]  /*198c0*/  ISETP.GE.OR P6, PT, R9, R2, !P0 ;  /* 0x000000020900720c */ /* 0x000fda00047c6670 */
[----:B------:R-:W0:Y:S08]  /*198d0*/  @!P6 LDC.64 R2, c[0x0][0xc80] ;  /* 0x00032000ff02eb82 */ /* 0x000e300000000a00 */
[----:B------:R-:W1:Y:S01]  /*198e0*/  @!P6 LDC.64 R4, c[0x0][0xc78] ;  /* 0x00031e00ff04eb82 */ /* 0x000e620000000a00 */
[----:B0-----:R-:W-:-:S05]  /*198f0*/  @!P6 IMAD.WIDE R2, R9, 0x4, R2 ;  /* 0x000000040902e825 */ /* 0x001fca00078e0202 */
[----:B------:R1:W2:Y:S02]  /*19900*/  @!P6 LDG.E R7, desc[UR42][R2.64] ;  /* 0x0000002a0207e981 */ /* 0x0002a4000c1e1900 */
[----:B-1----:R-:W-:-:S04]  /*19910*/  @!P6 IMAD.WIDE R2, R9, 0x4, R4 ;  /* 0x000000040902e825 */ /* 0x002fc800078e0204 */
[----:B------:R-:W-:-:S06]  /*19920*/  IMAD.MOV.U32 R4, RZ, RZ, RZ ;  /* 0x000000ffff047224 */ /* 0x000fcc00078e00ff */
[----:B------:R-:W2:Y:S01]  /*19930*/  @!P6 LDG.E R4, desc[UR42][R2.64] ;  /* 0x0000002a0204e981 */ /* 0x000ea2000c1e1900 */
[----:B------:R-:W-:Y:S01]  /*19940*/  UMOV UR4, 0xffffffff ;  /* 0xffffffff00047882 */ /* 0x000fe20000000000 */
[----:B--2---:R-:W-:Y:S02]  /*19950*/  IMAD R13, R4, R7, RZ ;  /* 0x00000007040d7224 */ /* 0x004fe400078e02ff */
        /* <DEDUP_REMOVED lines=17> */
.L_x_971:
[----:B------:R-:W-:Y:S02]  /*19a70*/  ULDC UR4, c[0x0][0xc38] ;  /* 0x00030e0000047ab9 */ /* 0x000fe40000000800 */
[----:B------:R-:W-:-:S04]  /*19a80*/  IMAD.U32 R2, RZ, RZ, UR4 ;  /* 0x00000004ff027e24 */ /* 0x000fc8000f8e00ff */
[----:B-1----:R-:W-:-:S04]  /*19a90*/  IMAD R5, R14, R2, RZ ;  /* 0x000000020e057224 */ /* 0x002fc800078e02ff */
[----:B------:R-:W-:-:S05]  /*19aa0*/  IMAD.IADD R6, R5, 0x1, R6 ;  /* 0x0000000105067824 */ /* 0x000fca00078e0206 */
[----:B------:R-:W-:-:S13]  /*19ab0*/  ISETP.GT.AND P6, PT, R6, R0, PT ;  /* 0x000000000600720c */ /* 0x000fda0003fc4270 */
[----:B------:R-:W-:Y:S05]  /*19ac0*/  @!P6 BRA `(.L_x_839) ;  /* 0xfffffffc005ce947 */ /* 0x000fea000383ffff */
.L_x_836:
[----:B------:R-:W-:Y:S01]  /*19ad0*/  IMAD.IADD R6, R6, 0x1, -R5 ;  /* 0x0000000106067824 */ /* 0x000fe200078e0a05 */
[----:B------:R-:W-:-:S03]  /*19ae0*/  UMOV UR4, 0xffffffff ;  /* 0xffffffff00047882 */ /* 0x000fc60000000000 */
[----:B------:R-:W-:-:S05]  /*19af0*/  IMAD R5, R3, R2, R6 ;  /* 0x0000000203057224 */ /* 0x000fca00078e0206 */
[----:B------:R-:W-:Y:S01]  /*19b00*/  ISETP.GT.AND P6, PT, R5, R0, PT ;  /* 0x000000000500720c */ /* 0x000fe20003fc4270 */
[----:B------:R-:W-:-:S12]  /*19b10*/  BRA.DIV UR4, `(.L_x_840) ;  /* 0x0000003e04e87947 */ /* 0x000fd8000b800000 */
[----:B------:R-:W-:-:S04]  /*19b20*/  VOTE.ANY R8, PT, !P6 ;  /* 0x0000000000087806 */ /* 0x000fc800070e0100 */
[----:B------:R-:W1:Y:S02]  /*19b30*/  POPC R5, R8 ;  /* 0x0000000800057309 */ /* 0x000e640000000000 */
[----:B-1----:R1:W2:Y:S04]  /*19b40*/  SHFL.IDX PT, R7, R7, R5, 0x1f ;  /* 0x00001f0507077589 */ /* 0x0022a800000e0000 */
[----:B------:R1:W3:Y:S02]  /*19b50*/  SHFL.IDX PT, R4, R4, R5, 0x1f ;  /* 0x00001f0504047589 */ /* 0x0002e400000e0000 */
.L_x_976:
[----:B------:R-:W-:-:S13]  /*19b60*/  ISETP.NE.AND P0, PT, R8, RZ, PT ;  /* 0x000000ff0800720c */ /* 0x000fda0003f05270 */
[----:B------:R-:W-:Y:S05]  /*19b70*/  @!P0 BRA `(.L_x_841) ;  /* 0x0000000000108947 */ /* 0x000fea0003800000 */
[----:B------:R-:W-:Y:S01]  /*19b80*/  UMOV UR4, 0xffffffff ;  /* 0xffffffff00047882 */ /* 0x000fe20000000000 */
[----:B------:R-:W-:Y:S02]  /*19b90*/  VIADD R12, R5, 0xffffffff ;  /* 0xffffffff050c7836 */ /* 0x000fe40000000000 */
[----:B------:R-:W-:Y:S05]  /*19ba0*/  BRA.DIV UR4, `(.L_x_842) ;  /* 0x0000004204207947 */ /* 0x000fea000b800000 */
[----:B------:R4:W0:Y:S02]  /*19bb0*/  SHFL.IDX PT, R24, R3, R12, 0x1f ;  /* 0x00001f0c03187589 */ /* 0x00082400000e0000 */
.L_x_841:
[----:B--2---:R-:W-:Y:S01]  /*19bc0*/  IABS R8, R7 ;  /* 0x0000000700087213 */ /* 0x004fe20000000000 */
[----:B0-----:R-:W-:Y:S01]  /*19bd0*/  IMAD R24, R24, R2, R6 ;  /* 0x0000000218187224 */ /* 0x001fe200078e0206 */
[----:B---3--:R-:W-:Y:S01]  /*19be0*/  IABS R6, R4 ;  /* 0x0000000400067213 */ /* 0x008fe20000000000 */
[----:B------:R-:W-:Y:S01]  /*19bf0*/  IMAD.MOV.U32 R2, RZ, RZ, RZ ;  /* 0x000000ffff027224 */ /* 0x000fe200078e00ff */
[----:B------:R-:W0:Y:S01]  /*19c00*/  I2F.RP R9, R8 ;  /* 0x0000000800097306 */ /* 0x000e220000209400 */
[----:B------:R-:W-:Y:S02]  /*19c10*/  IMAD.IADD R0, R0, 0x1, -R24 ;  /* 0x0000000100007824 */ /* 0x000fe400078e0a18 */
[----:B------:R-:W-:-:S05]  /*19c20*/  IMAD.IADD R27, R5, 0x1, R27 ;  /* 0x00000001051b7824 */ /* 0x000fca00078e021b */
[----:B------:R-:W2:Y:S08]  /*19c30*/  I2F.RP R10, R6 ;  /* 0x00000006000a7306 */ /* 0x000eb00000209400 */
[----:B0-----:R-:W4:Y:S08]  /*19c40*/  MUFU.RCP R9, R9 ;  /* 0x0000000900097308 */ /* 0x001f300000001000 */
[----:B--2---:R-:W-:Y:S01]  /*19c50*/  MUFU.RCP R10, R10 ;  /* 0x0000000a000a7308 */ /* 0x004fe20000001000 */
[----:B----4-:R-:W-:-:S07]  /*19c60*/  VIADD R3, R9, 0xffffffe ;  /* 0x0ffffffe09037836 */ /* 0x010fce0000000000 */
        /* <DEDUP_REMOVED lines=8> */
[----:B------:R-:W-:Y:S02]  /*19cf0*/  IMAD R11, R9, R12, R11 ;  /* 0x0000000c090b7224 */ /* 0x000fe400078e020b */
[----:B------:R-:W-:Y:S02]  /*19d00*/  VIADD R12, R10, 0xffffffe ;  /* 0x0ffffffe0a0c7836 */ /* 0x000fe40000000000 */
[----:B------:R-:W-:Y:S01]  /*19d10*/  IMAD.MOV.U32 R2, RZ, RZ, RZ ;  /* 0x000000ffff027224 */ /* 0x000fe200078e00ff */
[----:B------:R-:W-:Y:S01]  /*19d20*/  ISETP.GT.U32.AND P1, PT, R8, R11, PT ;  /* 0x0000000b0800720c */ /* 0x000fe20003f24070 */
[----:B------:R-:W0:-:S12]  /*19d30*/  F2I.FTZ.U32.TRUNC.NTZ R3, R12 ;  /* 0x0000000c00037305 */ /* 0x000e18000021f000 */
[----:B------:R-:W-:Y:S02]  /*19d40*/  @!P1 IMAD.IADD R11, R11, 0x1, -R8 ;  /* 0x000000010b0b9824 */ /* 0x000fe400078e0a08 */
[----:B------:R-:W-:Y:S01]  /*19d50*/  @!P1 VIADD R9, R9, 0x1 ;  /* 0x0000000109099836 */ /* 0x000fe20000000000 */
[----:B------:R-:W-:Y:S02]  /*19d60*/  ISETP.NE.AND P1, PT, R7, RZ, PT ;  /* 0x000000ff0700720c */ /* 0x000fe40003f25270 */
[----:B------:R-:W-:Y:S01]  /*19d70*/  ISETP.GE.U32.AND P0, PT, R11, R8, PT ;  /* 0x000000080b00720c */ /* 0x000fe20003f06070 */
[----:B0-----:R-:W-:Y:S01]  /*19d80*/  IMAD.MOV R11, RZ, RZ, -R3 ;  /* 0x000000ffff0b7224 */ /* 0x001fe200078e0a03 */
[----:B------:R-:W-:-:S03]  /*19d90*/  IABS R8, R4 ;  /* 0x0000000400087213 */ /* 0x000fc60000000000 */
[----:B------:R-:W-:Y:S02]  /*19da0*/  IMAD R11, R11, R6, RZ ;  /* 0x000000060b0b7224 */ /* 0x000fe400078e02ff */
[----:B------:R-:W-:Y:S02]  /*19db0*/  IMAD.MOV R8, RZ, RZ, -R8 ;  /* 0x000000ffff087224 */ /* 0x000fe400078e0a08 */
[----:B------:R-:W-:Y:S01]  /*19dc0*/  IMAD.HI.U32 R2, R3, R11, R2 ;  /* 0x0000000b03027227 */ /* 0x000fe200078e0002 */
[----:B------:R-:W-:-:S03]  /*19dd0*/  LOP3.LUT R3, R0, R7, RZ, 0x3c, !PT ;  /* 0x0000000700037212 */ /* 0x000fc600078e3cff */
[----:B------:R-:W-:Y:S01]  /*19de0*/  @P0 VIADD R9, R9, 0x1 ;  /* 0x0000000109090836 */ /* 0x000fe20000000000 */
[----:B------:R-:W-:-:S13]  /*19df0*/  ISETP.GE.AND P2, PT, R3, RZ, PT ;  /* 0x000000ff0300720c */ /* 0x000fda0003f46270 */
        /* <DEDUP_REMOVED lines=17> */
[--C-:B------:R-:W-:Y:S02]  /*19f10*/  IMAD.MOV R3, RZ, RZ, -R2.reuse ;  /* 0x000000ffff037224 */ /* 0x100fe400078e0a02 */
[C---:B------:R-:W-:Y:S02]  /*19f20*/  IMAD R2, R4.reuse, 0x1000000, R2 ;  /* 0x0100000004027824 */ /* 0x040fe400078e0202 */
[----:B------:R-:W-:-:S04]  /*19f30*/  IMAD R9, R4, R3, R9 ;  /* 0x0000000304097224 */ /* 0x000fc800078e0209 */
[----:B------:R-:W-:Y:S01]  /*19f40*/  IMAD R26, R9, 0x10000, R2 ;  /* 0x00010000091a7824 */ /* 0x000fe200078e0202 */
[----:B------:R-:W-:Y:S06]  /*19f50*/  BRA `(.L_x_843) ;  /* 0x00000000001c7947 */ /* 0x000fec0003800000 */
.L_x_837:
[----:B------:R-:W-:Y:S01]  /*19f60*/  UMOV UR4, URZ ;  /* 0x0000003f00047c82 */ /* 0x000fe20008000000 */
[----:B------:R-:W-:Y:S01]  /*19f70*/  UMOV UR5, URZ ;  /* 0x0000003f00057c82 */ /* 0x000fe20008000000 */
[----:B------:R-:W-:Y:S01]  /*19f80*/  ULDC UR6, c[0x0][0xc3c] ;  /* 0x00030f0000067ab9 */ /* 0x000fe20000000800 */
[----:B------:R-:W-:Y:S02]  /*19f90*/  IMAD.MOV.U32 R24, RZ, RZ, R0 ;  /* 0x000000ffff187224 */ /* 0x000fe400078e0000 */
[----:B------:R-:W-:Y:S02]  /*19fa0*/  IMAD.U32 R25, RZ, RZ, UR4 ;  /* 0x00000004ff197e24 */ /* 0x000fe4000f8e00ff */
[----:B------:R-:W-:Y:S02]  /*19fb0*/  IMAD.U32 R26, RZ, RZ, UR5 ;  /* 0x00000005ff1a7e24 */ /* 0x000fe4000f8e00ff */
[----:B------:R-:W-:-:S07]  /*19fc0*/  IMAD.U32 R27, RZ, RZ, UR6 ;  /* 0x00000006ff1b7e24 */ /* 0x000fce000f8e00ff */
.L_x_843:
[----:B------:R-:W2:Y:S01]  /*19fd0*/  S2R R0, SR_TID.X ;  /* 0x0000000000007919 */ /* 0x000ea20000002100 */
[----:B------:R-:W-:Y:S05]  /*19fe0*/  WARPSYNC.ALL ;  /* 0x0000000000007948 */ /* 0x000fea0003800000 */
[----:B------:R-:W-:Y:S01]  /*19ff0*/  BAR.SYNC.DEFER_BLOCKING 0x4, 0x180 ;  /* 0x0106000000007b1d */ /* 0x000fe20000010000 */
[----:B--2---:R-:W-:-:S04]  /*1a000*/  LOP3.LUT R0, R0, 0x1f, RZ, 0xc0, !PT ;  /* 0x0000001f00007812 */ /* 0x004fc800078ec0ff */
[----:B------:R-:W-:-:S13]  /*1a010*/  ISETP.NE.AND P0, PT, R0, RZ, PT ;  /* 0x000000ff0000720c */ /* 0x000fda0003f05270 */
[----:B0-----:R-:W0:Y:S01]  /*1a020*/  @!P0 S2R R3, SR_CgaCtaId ;  /* 0x0000000000038919 */ /* 0x001e220000008800 */
[----:B------:R-:W-:-:S04]  /*1a030*/  @!P0 MOV R0, 0x400 ;  /* 0x0000040000008802 */ /* 0x000fc80000000f00 */
[----:B0-----:R-:W-:-:S05]  /*1a040*/  @!P0 LEA R17, R3, R0, 0x18 ;  /* 0x0000000003118211 */ /* 0x001fca00078ec0ff */
[----:B------:R0:W-:Y:S01]  /*1a050*/  @!P0 STS.128 [R17+0x28cd0], R24 ;  /* 0x028cd01811008388 */ /* 0x0001e20000000c00 */
[----:B------:R-:W-:Y:S06]  /*1a060*/  BAR.ARV 0x5, 0x180 ;  /* 0x0146000000007b1d */ /* 0x000fec0000002000 */
.L_x_834:
[----:B------:R-:W-:Y:S02]  /*1a070*/  ULDC UR4, c[0x0][0xc3c] ;  /* 0x00030f0000047ab9 */ /* 0x000fe40000000800 */
[----:B----4-:R-:W-:-:S13]  /*1a080*/  ISETP.GE.AND P0, PT, R27, UR4, PT ;  /* 0x000000041b007c0c */ /* 0x010fda000bf06270 */
[----:B------:R-:W-:Y:S05]  /*1a090*/  @!P0 BRA `(.L_x_844) ;  /* 0xffffff9800188947 */ /* 0x000fea000383ffff */
[----:B------:R-:W-:Y:S05]  /*1a0a0*/  BSYNC B8 ;  /* 0x0000000000087941 */ /* 0x000fea0003800000 */
.L_x_735:
[----:B------:R-:W4:Y:S01]  /*1a0b0*/  LDL.LU R0, [R1+0x20] ;  /* 0x0000200001007983 */ /* 0x000f220000300800 */
[----:B------:R-:W-:Y:S01]  /*1a0c0*/  BSSY B0, `(.L_x_845) ;  /* 0x000000b000007945 */ /* 0x000fe20003800000 */
[----:B-1----:R-:W1:Y:S01]  /*1a0d0*/  S2R R5, SR_CgaCtaId ;  /* 0x0000000000057919 */ /* 0x002e620000008800 */
[----:B----4-:R-:W-:-:S05]  /*1a0e0*/  VIADD R0, R0, 0x1 ;  /* 0x0000000100007836 */ /* 0x010fca0000000000 */
[----:B------:R-:W-:-:S04]  /*1a0f0*/  LEA.HI R2, R0, R0, RZ, 0x1 ;  /* 0x0000000000027211 */ /* 0x000fc800078f08ff */
[----:B------:R-:W-:Y:S02]  /*1a100*/  LOP3.LUT R3, R2, 0xfffffffe, RZ, 0xc0, !PT ;  /* 0xfffffffe02037812 */ /* 0x000fe400078ec0ff */
[----:B------:R-:W-:-:S03]  /*1a110*/  MOV R2, 0x400 ;  /* 0x0000040000027802 */ /* 0x000fc60000000f00 */
[----:B------:R-:W-:Y:S01]  /*1a120*/  IMAD.IADD R0, R0, 0x1, -R3 ;  /* 0x0000000100007824 */ /* 0x000fe200078e0a03 */
[----:B-1----:R-:W-:-:S04]  /*1a130*/  LEA R7, R5, R2, 0x18 ;  /* 0x0000000205077211 */ /* 0x002fc800078ec0ff */
[----:B------:R-:W-:-:S04]  /*1a140*/  SHF.L.U32 R0, R0, 0x1f, RZ ;  /* 0x0000001f00007819 */ /* 0x000fc800000006ff */
[----:B------:R-:W1:Y:S02]  /*1a150*/  SYNCS.PHASECHK.TRANS64.TRYWAIT P0, [R7+URZ+0x28c20], R0 ;  /* 0x028c2000070075a7 */ /* 0x000e64000800017f */
[----:B-1----:R-:W-:Y:S05]  /*1a160*/  @!P0 BRA `(.L_x_846) ;  /* 0x0000003800d88947 */ /* 0x002fea0003800000 */
.L_x_979:
[----:B------:R-:W-:Y:S05]  /*1a170*/  BSYNC B0 ;  /* 0x0000000000007941 */ /* 0x000fea0003800000 */
.L_x_845:
[----:B------:R-:W-:-:S03]  /*1a180*/  UMOV UR4, 0xffffffff ;  /* 0xffffffff00047882 */ /* 0x000fc60000000000 */
[----:B------:R-:W-:Y:S05]  /*1a190*/  BRA.DIV UR4, `(.L_x_847) ;  /* 0x0000003a04e07947 */ /* 0x000fea000b800000 */
[----:B-1----:R-:W1:Y:S02]  /*1a1a0*/  S2R R0, SR_TID.X ;  /* 0x0000000000007919 */ /* 0x002e640000002100 */
[----:B-1----:R-:W-:-:S04]  /*1a1b0*/  SHF.R.U32.HI R0, RZ, 0x5, R0 ;  /* 0x00000005ff007819 */ /* 0x002fc80000011600 */
[----:B------:R-:W-:-:S05]  /*1a1c0*/  LOP3.LUT R0, R0, 0x3, RZ, 0xc0, !PT ;  /* 0x0000000300007812 */ /* 0x000fca00078ec0ff */
[----:B------:R1:W4:Y:S02]  /*1a1d0*/  SHFL.IDX PT, R14, R0, RZ, 0x1f ;  /* 0x00001fff000e7589 */ /* 0x00032400000e0000 */
.L_x_982:
[----:B----4-:R-:W-:-:S13]  /*1a1e0*/  ISETP.NE.AND P0, PT, R14, RZ, PT ;  /* 0x000000ff0e00720c */ /* 0x010fda0003f05270 */
[----:B------:R-:W-:Y:S05]  /*1a1f0*/  @P0 BRA `(.L_x_590) ;  /* 0x0000000000880947 */ /* 0x000fea0003800000 */
[----:B------:R-:W-:-:S03]  /*1a200*/  UMOV UR4, 0xffffffff ;  /* 0xffffffff00047882 */ /* 0x000fc60000000000 */
[----:B------:R-:W-:Y:S05]  /*1a210*/  BRA.DIV UR4, `(.L_x_848) ;  /* 0x0000003a04f47947 */ /* 0x000fea000b800000 */
[----:B------:R-:W-:-:S13]  /*1a220*/  ELECT P6, URZ, PT ;  /* 0x00000000003f782f */ /* 0x000fda00038c0000 */
.L_x_985:
[----:B------:R-:W-:Y:S05]  /*1a230*/  @!P6 BRA `(.L_x_590) ;  /* 0x000000000078e947 */ /* 0x000fea0003800000 */
[----:B------:R-:W-:-:S06]  /*1a240*/  ULOP3.LUT UR4, UR36, 0x2, URZ, 0xfc, !UPT ;  /* 0x0000000224047892 */ /* 0x000fcc000f8efc3f */
[----:B-1----:R-:W-:-:S05]  /*1a250*/  IMAD.U32 R0, RZ, RZ, UR4 ;  /* 0x00000004ff007e24 */ /* 0x002fca000f8e00ff */
[----:B------:R-:W-:-:S13]  /*1a260*/  ISETP.NE.AND P0, PT, R0, 0x3, PT ;  /* 0x000000030000780c */ /* 0x000fda0003f05270 */
[----:B------:R-:W-:Y:S05]  /*1a270*/  @!P0 BRA `(.L_x_849) ;  /* 0x0000000000048947 */ /* 0x000fea0003800000 */
[----:B------:R-:W-:Y:S01]  /*1a280*/  BPT.TRAP 0x1 ;  /* 0x000000040000795c */ /* 0x000fe20000300000 */
.L_x_849:
[----:B------:R-:W-:Y:S01]  /*1a290*/  IMAD R5, R22, 0x8, R7 ;  /* 0x0000000816057824 */ /* 0x000fe200078e0207 */
[----:B------:R-:W-:Y:S01]  /*1a2a0*/  SHF.L.U32 R0, R28, 0x1f, RZ ;  /* 0x0000001f1c007819 */ /* 0x000fe200000006ff */
[----:B------:R-:W-:-:S03]  /*1a2b0*/  VIADD R22, R22, 0x1 ;  /* 0x0000000116167836 */ /* 0x000fc60000000000 */
[----:B------:R-:W1:Y:S02]  /*1a2c0*/  SYNCS.PHASECHK.TRANS64.TRYWAIT P1, [R5+URZ+0x28c40], R0 ;  /* 0x028c4000050075a7 */ /* 0x000e64000802017f */
[----:B------:R-:W-:-:S04]  /*1a2d0*/  ISETP.NE.AND P2, PT, R22, 0x2, PT ;  /* 0x000000021600780c */ /* 0x000fc80003f45270 */
[----:B------:R-:W-:Y:S01]  /*1a2e0*/  SEL R3, RZ, 0x1, P2 ;  /* 0x00000001ff037807 */ /* 0x000fe20001000000 */
[----:B-1----:R-:W-:Y:S08]  /*1a2f0*/  @!P1 BRA `(.L_x_850) ;  /* 0x0000003800dc9947 */ /* 0x002ff00003800000 */
.L_x_986:
[----:B------:R-:W-:Y:S02]  /*1a300*/  SEL R22, R22, RZ, P2 ;  /* 0x000000ff16167207 */ /* 0x000fe40001000000 */
[----:B------:R-:W-:Y:S01]  /*1a310*/  LOP3.LUT R2, R28, R3, RZ, 0x3c, !PT ;  /* 0x000000031c027212 */ /* 0x000fe200078e3cff */
[----:B------:R-:W-:Y:S06]  /*1a320*/  @!P0 BRA `(.L_x_851) ;  /* 0x0000000000048947 */ /* 0x000fec0003800000 */
[----:B------:R-:W-:Y:S01]  /*1a330*/  BPT.TRAP 0x1 ;  /* 0x000000040000795c */ /* 0x000fe20000300000 */
.L_x_851:
[----:B------:R-:W-:Y:S01]  /*1a340*/  IMAD R3, R22, 0x8, R7 ;  /* 0x0000000816037824 */ /* 0x000fe200078e0207 */
[----:B------:R-:W-:-:S04]  /*1a350*/  SHF.L.U32 R2, R2, 0x1f, RZ ;  /* 0x0000001f02027819 */ /* 0x000fc800000006ff */
[----:B------:R-:W4:Y:S02]  /*1a360*/  SYNCS.PHASECHK.TRANS64.TRYWAIT P1, [R3+URZ+0x28c40], R2 ;  /* 0x028c4002030075a7 */ /* 0x000f24000802017f */
[----:B----4-:R-:W-:Y:S05]  /*1a370*/  @!P1 BRA `(.L_x_852) ;  /* 0x0000003800d09947 */ /* 0x010fea0003800000 */
.L_x_987:
[----:B------:R-:W-:Y:S05]  /*1a380*/  @!P0 BRA `(.L_x_853) ;  /* 0x0000000000048947 */ /* 0x000fea0003800000 */
[----:B------:R-:W-:Y:S01]  /*1a390*/  BPT.TRAP 0x1 ;  /* 0x000000040000795c */ /* 0x000fe20000300000 */
.L_x_853:
[----:B------:R-:W5:Y:S02]  /*1a3a0*/  SYNCS.PHASECHK.TRANS64.TRYWAIT P1, [R5+URZ+0x28c60], R0 ;  /* 0x028c6000050075a7 */ /* 0x000f64000802017f */
[----:B-----5:R-:W-:Y:S05]  /*1a3b0*/  @!P1 BRA `(.L_x_854) ;  /* 0x0000003800d49947 */ /* 0x020fea0003800000 */
.L_x_988:
[----:B------:R-:W-:Y:S05]  /*1a3c0*/  @!P0 BRA `(.L_x_855) ;  /* 0x0000000000048947 */ /* 0x000fea0003800000 */
[----:B------:R-:W-:Y:S01]  /*1a3d0*/  BPT.TRAP 0x1 ;  /* 0x000000040000795c */ /* 0x000fe20000300000 */
.L_x_855:
[----:B------:R0:W0:Y:S02]  /*1a3e0*/  SYNCS.PHASECHK.TRANS64.TRYWAIT P0, [R3+URZ+0x28c60], R2 ;  /* 0x028c6002030075a7 */ /* 0x000024000800017f */
[----:B0-----:R-:W-:Y:S05]  /*1a3f0*/  @!P0 NANOSLEEP.SYNCS 0x989680 ;  /* 0x009896800000895d */ /* 0x001fea0003900000 */
[----:B------:R-:W0:Y:S02]  /*1a400*/  @!P0 SYNCS.PHASECHK.TRANS64 P0, [R3+URZ+0x28c60], R2 ;  /* 0x028c6002030085a7 */ /* 0x000e24000800007f */
[----:B0-----:R-:W-:Y:S05]  /*1a410*/  @!P0 BRA `(.L_x_855) ;  /* 0xfffffffc00f08947 */ /* 0x001fea000383ffff */
.L_x_590:
[----:B------:R-:W-:Y:S05]  /*1a420*/  BSYNC B9 ;  /* 0x0000000000097941 */ /* 0x000fea0003800000 */
.L_x_587:
[----:B------:R-:W-:Y:S05]  /*1a430*/  EXIT ;  /* 0x000000000000794d */ /* 0x000fea0003800000 */
.L_x_608:
[----:B0-----:R0:W1:Y:S02]  /*1a440*/  SYNCS.PHASECHK.TRANS64.TRYWAIT P4, [R58+URZ+0x28c90], R65 ;  /* 0x028c90413a0075a7 */ /* 0x001064000808017f */
[----:B-1----:R-:W-:Y:S05]  /*1a450*/  @!P4 NANOSLEEP.SYNCS 0x989680 ;  /* 0x009896800000c95d */ /* 0x002fea0003900000 */
[----:B------:R-:W1:Y:S02]  /*1a460*/  @!P4 SYNCS.PHASECHK.TRANS64 P4, [R58+URZ+0x28c90], R65 ;  /* 0x028c90413a00c5a7 */ /* 0x000e64000808007f */
[----:B-1----:R-:W-:Y:S05]  /*1a470*/  @!P4 BRA `(.L_x_608) ;  /* 0xfffffffc00f0c947 */ /* 0x002fea000383ffff */
[----:B------:R-:W-:Y:S05]  /*1a480*/  BRA `(.L_x_856) ;  /* 0xfffffe8c00007947 */ /* 0x000fea000383ffff */
.L_x_609:
[----:B------:R-:W-:Y:S01]  /*1a490*/  BSSY B1, `(.L_x_857) ;  /* 0x0000007000017945 */ /* 0x000fe20003800000 */
[----:B------:R-:W-:Y:S02]  /*1a4a0*/  IMAD.MOV.U32 R12, RZ, RZ, RZ ;  /* 0x000000ffff0c7224 */ /* 0x000fe400078e00ff */
[----:B------:R-:W-:Y:S02]  /*1a4b0*/  IMAD.MOV.U32 R11, RZ, RZ, 0x1c1f ;  /* 0x00001c1fff0b7424 */ /* 0x000fe400078e00ff */
[----:B------:R-:W-:-:S07]  /*1a4c0*/  IMAD.MOV.U32 R15, RZ, RZ, -0x1 ;  /* 0xffffffffff0f7424 */ /* 0x000fce00078e00ff */
[----:B0-----:R-:W-:Y:S05]  /*1a4d0*/  WARPSYNC.COLLECTIVE R15, `(.L_x_858) ;  /* 0x000000000f087348 */ /* 0x001fea0003c00000 */
[----:B------:R1:W2:Y:S02]  /*1a4e0*/  SHFL.IDX P6, R14, R13, R12, R11 ;  /* 0x0000000c0d0e7389 */ /* 0x0002a400000c000b */
[----:B012---:R-:W-:Y:S01]  /*1a4f0*/  ENDCOLLECTIVE ;  /* 0x000000000000791b */ /* 0x007fe20003800000 */
.L_x_858:
[----:B------:R-:W-:Y:S05]  /*1a500*/  BSYNC B1 ;  /* 0x0000000000017941 */ /* 0x000fea0003800000 */
.L_x_857:
[----:B------:R-:W-:Y:S02]  /*1a510*/  IMAD.MOV.U32 R13, RZ, RZ, R67 ;  /* 0x000000ffff0d7224 */ /* 0x000fe400078e0043 */
[----:B------:R-:W-:Y:S02]  /*1a520*/  IMAD.MOV.U32 R12, RZ, RZ, RZ ;  /* 0x000000ffff0c7224 */ /* 0x000fe400078e00ff */
[----:B------:R-:W-:Y:S02]  /*1a530*/  IMAD.MOV.U32 R11, RZ, RZ, 0x1c1f ;  /* 0x00001c1fff0b7424 */ /* 0x000fe400078e00ff */
[----:B------:R-:W-:Y:S02]  /*1a540*/  IMAD.MOV.U32 R15, RZ, RZ, -0x1 ;  /* 0xffffffffff0f7424 */ /* 0x000fe400078e00ff */
[----:B------:R-:W-:-:S07]  /*1a550*/  IMAD.MOV.U32 R69, RZ, RZ, R14 ;  /* 0x000000ffff457224 */ /* 0x000fce00078e000e */
[----:B------:R-:W-:Y:S05]  /*1a560*/  WARPSYNC.COLLECTIVE R15, `(.L_x_859) ;  /* 0x000000000f087348 */ /* 0x000fea0003c00000 */
[----:B------:R0:W1:Y:S02]  /*1a570*/  SHFL.IDX P6, R14, R13, R12, R11 ;  /* 0x0000000c0d0e7389 */ /* 0x00006400000c000b */
[----:B01----:R-:W-:Y:S01]  /*1a580*/  ENDCOLLECTIVE ;  /* 0x000000000000791b */ /* 0x003fe20003800000 */
.L_x_859:
[----:B------:R-:W-:Y:S05]  /*1a590*/  BRA `(.L_x_860) ;  /* 0xfffffe8800d07947 */ /* 0x000fea000383ffff */
.L_x_619:
[----:B0-----:R0:W1:Y:S02]  /*1a5a0*/  SYNCS.PHASECHK.TRANS64.TRYWAIT P4, [R58+URZ+0x28c90], R65 ;  /* 0x028c90413a0075a7 */ /* 0x001064000808017f */
[----:B-1----:R-:W-:Y:S05]  /*1a5b0*/  @!P4 NANOSLEEP.SYNCS 0x989680 ;  /* 0x009896800000c95d */ /* 0x002fea0003900000 */
[----:B------:R-:W1:Y:S02]  /*1a5c0*/  @!P4 SYNCS.PHASECHK.TRANS64 P4, [R58+URZ+0x28c90], R65 ;  /* 0x028c90413a00c5a7 */ /* 0x000e64000808007f */
[----:B-1----:R-:W-:Y:S05]  /*1a5d0*/  @!P4 BRA `(.L_x_619) ;  /* 0xfffffffc00f0c947 */ /* 0x002fea000383ffff */
[----:B------:R-:W-:Y:S05]  /*1a5e0*/  BRA `(.L_x_861) ;  /* 0xfffffe9400547947 */ /* 0x000fea000383ffff */
.L_x_620:
[----:B------:R-:W-:Y:S01]  /*1a5f0*/  BSSY B1, `(.L_x_862) ;  /* 0x0000007000017945 */ /* 0x000fe20003800000 */
[----:B------:R-:W-:Y:S02]  /*1a600*/  IMAD.MOV.U32 R12, RZ, RZ, RZ ;  /* 0x000000ffff0c7224 */ /* 0x000fe400078e00ff */
[----:B------:R-:W-:Y:S02]  /*1a610*/  IMAD.MOV.U32 R11, RZ, RZ, 0x1c1f ;  /* 0x00001c1fff0b7424 */ /* 0x000fe400078e00ff */
[----:B------:R-:W-:-:S07]  /*1a620*/  IMAD.MOV.U32 R15, RZ, RZ, -0x1 ;  /* 0xffffffffff0f7424 */ /* 0x000fce00078e00ff */
[----:B0-----:R-:W-:Y:S05]  /*1a630*/  WARPSYNC.COLLECTIVE R15, `(.L_x_863) ;  /* 0x000000000f087348 */ /* 0x001fea0003c00000 */
[----:B------:R1:W2:Y:S02]  /*1a640*/  SHFL.IDX P6, R14, R13, R12, R11 ;  /* 0x0000000c0d0e7389 */ /* 0x0002a400000c000b */
[----:B012---:R-:W-:Y:S01]  /*1a650*/  ENDCOLLECTIVE ;  /* 0x000000000000791b */ /* 0x007fe20003800000 */
.L_x_863:
[----:B------:R-:W-:Y:S05]  /*1a660*/  BSYNC B1 ;  /* 0x0000000000017941 */ /* 0x000fea0003800000 */
.L_x_862:
        /* <DEDUP_REMOVED lines=8> */
.L_x_864:
[----:B------:R-:W-:Y:S01]  /*1a6f0*/  IMAD.MOV.U32 R67, RZ, RZ, R14 ;  /* 0x000000ffff437224 */ /* 0x000fe200078e000e */
[----:B------:R-:W-:Y:S06]  /*1a700*/  BRA `(.L_x_865) ;  /* 0xfffffe9400207947 */ /* 0x000fec000383ffff */
.L_x_625:
[----:B-1----:R1:W2:Y:S02]  /*1a710*/  SYNCS.PHASECHK.TRANS64.TRYWAIT P2, [R58+URZ+0x28c90], R65 ;  /* 0x028c90413a0075a7 */ /* 0x0022a4000804017f */
[----:B--2---:R-:W-:Y:S05]  /*1a720*/  @!P2 NANOSLEEP.SYNCS 0x989680 ;  /* 0x009896800000a95d */ /* 0x004fea0003900000 */
[----:B------:R-:W2:Y:S02]  /*1a730*/  @!P2 SYNCS.PHASECHK.TRANS64 P2, [R58+URZ+0x28c90], R65 ;  /* 0x028c90413a00a5a7 */ /* 0x000ea4000804007f */
[----:B--2---:R-:W-:Y:S05]  /*1a740*/  @!P2 BRA `(.L_x_625) ;  /* 0xfffffffc00f0a947 */ /* 0x004fea000383ffff */
[----:B------:R-:W-:Y:S05]  /*1a750*/  BRA `(.L_x_866) ;  /* 0xfffffe9c00307947 */ /* 0x000fea000383ffff */
.L_x_626:
[----:B------:R-:W-:Y:S01]  /*1a760*/  BSSY B1, `(.L_x_867) ;  /* 0x0000007000017945 */ /* 0x000fe20003800000 */
[----:B------:R-:W-:Y:S02]  /*1a770*/  IMAD.MOV.U32 R12, RZ, RZ, RZ ;  /* 0x000000ffff0c7224 */ /* 0x000fe400078e00ff */
[----:B------:R-:W-:Y:S02]  /*1a780*/  IMAD.MOV.U32 R11, RZ, RZ, 0x1c1f ;  /* 0x00001c1fff0b7424 */ /* 0x000fe400078e00ff */
[----:B------:R-:W-:-:S07]  /*1a790*/  IMAD.MOV.U32 R15, RZ, RZ, -0x1 ;  /* 0xffffffffff0f7424 */ /* 0x000fce00078e00ff */
[----:B-1----:R-:W-:Y:S05]  /*1a7a0*/  WARPSYNC.COLLECTIVE R15, `(.L_x_868) ;  /* 0x000000000f087348 */ /* 0x002fea0003c00000 */
[----:B------:R0:W2:Y:S02]  /*1a7b0*/  SHFL.IDX P6, R14, R13, R12, R11 ;  /* 0x0000000c0d0e7389 */ /* 0x0000a400000c000b */
[----:B012---:R-:W-:Y:S01]  /*1a7c0*/  ENDCOLLECTIVE ;  /* 0x000000000000791b */ /* 0x007fe20003800000 */
.L_x_868:
[----:B------:R-:W-:Y:S05]  /*1a7d0*/  BSYNC B1 ;  /* 0x0000000000017941 */ /* 0x000fea0003800000 */
.L_x_867:
        /* <DEDUP_REMOVED lines=8> */
.L_x_869:
[----:B------:R-:W-:Y:S05]  /*1a860*/  BRA `(.L_x_870) ;  /* 0xfffffe9c00507947 */ /* 0x000fea000383ffff */
.L_x_630:
[----:B-1----:R1:W2:Y:S02]  /*1a870*/  SYNCS.PHASECHK.TRANS64.TRYWAIT P3, [R58+URZ+0x28cb0], R65 ;  /* 0x028cb0413a0075a7 */ /* 0x0022a4000806017f */
[----:B--2---:R-:W-:Y:S05]  /*1a880*/  @!P3 NANOSLEEP.SYNCS 0x989680 ;  /* 0x009896800000b95d */ /* 0x004fea0003900000 */
[----:B------:R-:W2:Y:S02]  /*1a890*/  @!P3 SYNCS.PHASECHK.TRANS64 P3, [R58+URZ+0x28cb0], R65 ;  /* 0x028cb0413a00b5a7 */ /* 0x000ea4000806007f */
[----:B--2---:R-:W-:Y:S05]  /*1a8a0*/  @!P3 BRA `(.L_x_630) ;  /* 0xfffffffc00f0b947 */ /* 0x004fea000383ffff */
[----:B------:R-:W-:Y:S05]  /*1a8b0*/  BRA `(.L_x_871) ;  /* 0xfffffe9c00dc7947 */ /* 0x000fea000383ffff */
.L_x_643:
[----:B0-----:R0:W1:Y:S02]  /*1a8c0*/  SYNCS.PHASECHK.TRANS64.TRYWAIT P1, [R10+URZ+0x28c50], R7 ;  /* 0x028c50070a0075a7 */ /* 0x001064000802017f */
[----:B-1----:R-:W-:Y:S05]  /*1a8d0*/  @!P1 NANOSLEEP.SYNCS 0x989680 ;  /* 0x009896800000995d */ /* 0x002fea0003900000 */
[----:B------:R-:W1:Y:S02]  /*1a8e0*/  @!P1 SYNCS.PHASECHK.TRANS64 P1, [R10+URZ+0x28c50], R7 ;  /* 0x028c50070a0095a7 */ /* 0x000e64000802007f */
[----:B-1----:R-:W-:Y:S05]  /*1a8f0*/  @!P1 BRA `(.L_x_643) ;  /* 0xfffffffc00f09947 */ /* 0x002fea000383ffff */
[----:B------:R-:W-:Y:S05]  /*1a900*/  BRA `(.L_x_872) ;  /* 0xfffffeb000447947 */ /* 0x000fea000383ffff */
.L_x_651:
[----:B-1----:R1:W2:Y:S02]  /*1a910*/  SYNCS.PHASECHK.TRANS64.TRYWAIT P1, [R10+URZ+0x28c50], R11 ;  /* 0x028c500b0a0075a7 */ /* 0x0022a4000802017f */
[----:B--2---:R-:W-:Y:S05]  /*1a920*/  @!P1 NANOSLEEP.SYNCS 0x989680 ;  /* 0x009896800000995d */ /* 0x004fea0003900000 */
[----:B------:R-:W2:Y:S02]  /*1a930*/  @!P1 SYNCS.PHASECHK.TRANS64 P1, [R10+URZ+0x28c50], R11 ;  /* 0x028c500b0a0095a7 */ /* 0x000ea4000802007f */
[----:B--2---:R-:W-:Y:S05]  /*1a940*/  @!P1 BRA `(.L_x_651) ;  /* 0xfffffffc00f09947 */ /* 0x004fea000383ffff */
[----:B------:R-:W-:Y:S05]  /*1a950*/  BRA `(.L_x_650) ;  /* 0xfffffebc00647947 */ /* 0x000fea000383ffff */
.L_x_667:
        /* <DEDUP_REMOVED lines=8> */
.L_x_874:
[----:B------:R-:W-:Y:S05]  /*1a9e0*/  BSYNC B1 ;  /* 0x0000000000017941 */ /* 0x000fea0003800000 */
.L_x_873:
        /* <DEDUP_REMOVED lines=8> */
.L_x_875:
[----:B------:R-:W-:Y:S02]  /*1aa70*/  IMAD.MOV.U32 R13, RZ, RZ, R24 ;  /* 0x000000ffff0d7224 */ /* 0x000fe400078e0018 */
[----:B------:R-:W-:-:S07]  /*1aa80*/  IMAD.MOV.U32 R3, RZ, RZ, R14 ;  /* 0x000000ffff037224 */ /* 0x000fce00078e000e */
[----:B------:R-:W-:Y:S05]  /*1aa90*/  WARPSYNC.COLLECTIVE R15, `(.L_x_876) ;  /* 0x000000000f087348 */ /* 0x000fea0003c00000 */
[----:B------:R0:W1:Y:S02]  /*1aaa0*/  SHFL.IDX P6, R14, R13, R12, R11 ;  /* 0x0000000c0d0e7389 */ /* 0x00006400000c000b */
[----:B01----:R-:W-:Y:S01]  /*1aab0*/  ENDCOLLECTIVE ;  /* 0x000000000000791b */ /* 0x003fe20003800000 */
.L_x_876:
[----:B------:R-:W-:Y:S02]  /*1aac0*/  IMAD.MOV.U32 R13, RZ, RZ, R27 ;  /* 0x000000ffff0d7224 */ /* 0x000fe400078e001b */
[----:B------:R-:W-:-:S07]  /*1aad0*/  IMAD.MOV.U32 R24, RZ, RZ, R14 ;  /* 0x000000ffff187224 */ /* 0x000fce00078e000e */
[----:B------:R-:W-:Y:S05]  /*1aae0*/  WARPSYNC.COLLECTIVE R15, `(.L_x_877) ;  /* 0x000000000f087348 */ /* 0x000fea0003c00000 */
[----:B------:R0:W1:Y:S02]  /*1aaf0*/  SHFL.IDX P6, R14, R13, R12, R11 ;  /* 0x0000000c0d0e7389 */ /* 0x00006400000c000b */
[----:B01----:R-:W-:Y:S01]  /*1ab00*/  ENDCOLLECTIVE ;  /* 0x000000000000791b */ /* 0x003fe20003800000 */
.L_x_877:
[----:B------:R-:W-:Y:S01]  /*1ab10*/  IMAD.MOV.U32 R21, RZ, RZ, R14 ;  /* 0x000000ffff157224 */ /* 0x000fe200078e000e */
[----:B------:R-:W-:Y:S06]  /*1ab20*/  BRA `(.L_x_878) ;  /* 0xfffffed400287947 */ /* 0x000fec000383ffff */
.L_x_671:
[----:B0-----:R0:W1:Y:S02]  /*1ab30*/  SYNCS.PHASECHK.TRANS64.TRYWAIT P0, [R2+URZ+0x28c00], R25 ;  /* 0x028c0019020075a7 */ /* 0x001064000800017f */
[----:B-1----:R-:W-:Y:S05]  /*1ab40*/  @!P0 NANOSLEEP.SYNCS 0x989680 ;  /* 0x009896800000895d */ /* 0x002fea0003900000 */
[----:B------:R-:W1:Y:S02]  /*1ab50*/  @!P0 SYNCS.PHASECHK.TRANS64 P0, [R2+URZ+0x28c00], R25 ;  /* 0x028c0019020085a7 */ /* 0x000e64000800007f */
[----:B-1----:R-:W-:Y:S05]  /*1ab60*/  @!P0 BRA `(.L_x_671) ;  /* 0xfffffffc00f08947 */ /* 0x002fea000383ffff */
[----:B------:R-:W-:Y:S05]  /*1ab70*/  BRA `(.L_x_879) ;  /* 0xfffffed800447947 */ /* 0x000fea000383ffff */
.L_x_679:
        /* <DEDUP_REMOVED lines=8> */
.L_x_881:
[----:B------:R-:W-:Y:S05]  /*1ac00*/  BSYNC B1 ;  /* 0x0000000000017941 */ /* 0x000fea0003800000 */
.L_x_880:
        /* <DEDUP_REMOVED lines=8> */
.L_x_882:
[----:B------:R-:W-:Y:S02]  /*1ac90*/  IMAD.MOV.U32 R13, RZ, RZ, R24 ;  /* 0x000000ffff0d7224 */ /* 0x000fe400078e0018 */
[----:B------:R-:W-:-:S07]  /*1aca0*/  IMAD.MOV.U32 R3, RZ, RZ, R14 ;  /* 0x000000ffff037224 */ /* 0x000fce00078e000e */
[----:B------:R-:W-:Y:S05]  /*1acb0*/  WARPSYNC.COLLECTIVE R15, `(.L_x_883) ;  /* 0x000000000f087348 */ /* 0x000fea0003c00000 */
[----:B------:R0:W1:Y:S02]  /*1acc0*/  SHFL.IDX P6, R14, R13, R12, R11 ;  /* 0x0000000c0d0e7389 */ /* 0x00006400000c000b */
[----:B01----:R-:W-:Y:S01]  /*1acd0*/  ENDCOLLECTIVE ;  /* 0x000000000000791b */ /* 0x003fe20003800000 */
.L_x_883:
[----:B------:R-:W-:Y:S02]  /*1ace0*/  IMAD.MOV.U32 R13, RZ, RZ, R27 ;  /* 0x000000ffff0d7224 */ /* 0x000fe400078e001b */
[----:B------:R-:W-:-:S07]  /*1acf0*/  IMAD.MOV.U32 R20, RZ, RZ, R14 ;  /* 0x000000ffff147224 */ /* 0x000fce00078e000e */
[----:B------:R-:W-:Y:S05]  /*1ad00*/  WARPSYNC.COLLECTIVE R15, `(.L_x_884) ;  /* 0x000000000f087348 */ /* 0x000fea0003c00000 */
[----:B------:R0:W1:Y:S02]  /*1ad10*/  SHFL.IDX P6, R14, R13, R12, R11 ;  /* 0x0000000c0d0e7389 */ /* 0x00006400000c000b */
[----:B01----:R-:W-:Y:S01]  /*1ad20*/  ENDCOLLECTIVE ;  /* 0x000000000000791b */ /* 0x003fe20003800000 */
.L_x_884:
[----:B------:R-:W-:Y:S05]  /*1ad30*/  BRA `(.L_x_885) ;  /* 0xfffffee000b47947 */ /* 0x000fea000383ffff */
.L_x_683:
[----:B0-----:R0:W1:Y:S02]  /*1ad40*/  SYNCS.PHASECHK.TRANS64.TRYWAIT P1, [R2+URZ+0x28c00], R27 ;  /* 0x028c001b020075a7 */ /* 0x001064000802017f */
[----:B-1----:R-:W-:Y:S05]  /*1ad50*/  @!P1 NANOSLEEP.SYNCS 0x989680 ;  /* 0x009896800000995d */ /* 0x002fea0003900000 */
[----:B------:R-:W1:Y:S02]  /*1ad60*/  @!P1 SYNCS.PHASECHK.TRANS64 P1, [R2+URZ+0x28c00], R27 ;  /* 0x028c001b020095a7 */ /* 0x000e64000802007f */
[----:B-1----:R-:W-:Y:S05]  /*1ad70*/  @!P1 BRA `(.L_x_683) ;  /* 0xfffffffc00f09947 */ /* 0x002fea000383ffff */
[----:B------:R-:W-:Y:S05]  /*1ad80*/  BRA `(.L_x_886) ;  /* 0xfffffee400947947 */ /* 0x000fea000383ffff */
.L_x_689:
[----:B0-----:R0:W1:Y:S02]  /*1ad90*/  SYNCS.PHASECHK.TRANS64.TRYWAIT P1, [R14+URZ+0x28c30], R15 ;  /* 0x028c300f0e0075a7 */ /* 0x001064000802017f */
[----:B-1----:R-:W-:Y:S05]  /*1ada0*/  @!P1 NANOSLEEP.SYNCS 0x989680 ;  /* 0x009896800000995d */ /* 0x002fea0003900000 */
[----:B------:R-:W1:Y:S02]  /*1adb0*/  @!P1 SYNCS.PHASECHK.TRANS64 P1, [R14+URZ+0x28c30], R15 ;  /* 0x028c300f0e0095a7 */ /* 0x000e64000802007f */
[----:B-1----:R-:W-:Y:S05]  /*1adc0*/  @!P1 BRA `(.L_x_689) ;  /* 0xfffffffc00f09947 */ /* 0x002fea000383ffff */
[----:B------:R-:W-:Y:S05]  /*1add0*/  BRA `(.L_x_688) ;  /* 0xfffffef000c87947 */ /* 0x000fea000383ffff */
.L_x_695:
[----:B--2---:R2:W3:Y:S02]  /*1ade0*/  SYNCS.PHASECHK.TRANS64.TRYWAIT P1, [R14+URZ+0x28c50], R15 ;  /* 0x028c500f0e0075a7 */ /* 0x0044e4000802017f */
[----:B---3--:R-:W-:Y:S05]  /*1adf0*/  @!P1 NANOSLEEP.SYNCS 0x989680 ;  /* 0x009896800000995d */ /* 0x008fea0003900000 */
[----:B------:R-:W3:Y:S02]  /*1ae00*/  @!P1 SYNCS.PHASECHK.TRANS64 P1, [R14+URZ+0x28c50], R15 ;  /* 0x028c500f0e0095a7 */ /* 0x000ee4000802007f */
[----:B---3--:R-:W-:Y:S05]  /*1ae10*/  @!P1 BRA `(.L_x_695) ;  /* 0xfffffffc00f09947 */ /* 0x008fea000383ffff */
[----:B------:R-:W-:Y:S05]  /*1ae20*/  BRA `(.L_x_694) ;  /* 0xffffff0400007947 */ /* 0x000fea000383ffff */
.L_x_703:
[----:B-1----:R1:W2:Y:S02]  /*1ae30*/  SYNCS.PHASECHK.TRANS64.TRYWAIT P2, [R21+URZ+0x28c30], R14 ;  /* 0x028c300e150075a7 */ /* 0x0022a4000804017f */
[----:B--2---:R-:W-:Y:S05]  /*1ae40*/  @!P2 NANOSLEEP.SYNCS 0x989680 ;  /* 0x009896800000a95d */ /* 0x004fea0003900000 */
[----:B------:R-:W2:Y:S02]  /*1ae50*/  @!P2 SYNCS.PHASECHK.TRANS64 P2, [R21+URZ+0x28c30], R14 ;  /* 0x028c300e1500a5a7 */ /* 0x000ea4000804007f */
[----:B--2---:R-:W-:Y:S05]  /*1ae60*/  @!P2 BRA `(.L_x_703) ;  /* 0xfffffffc00f0a947 */ /* 0x004fea000383ffff */
[----:B------:R-:W-:Y:S05]  /*1ae70*/  BRA `(.L_x_702) ;  /* 0xffffff08001c7947 */ /* 0x000fea000383ffff */
.L_x_709:
[----:B----4-:R4:W0:Y:S02]  /*1ae80*/  SYNCS.PHASECHK.TRANS64.TRYWAIT P2, [R21+URZ+0x28c50], R14 ;  /* 0x028c500e150075a7 */ /* 0x010824000804017f */
[----:B0-----:R-:W-:Y:S05]  /*1ae90*/  @!P2 NANOSLEEP.SYNCS 0x989680 ;  /* 0x009896800000a95d */ /* 0x001fea0003900000 */
[----:B------:R-:W0:Y:S02]  /*1aea0*/  @!P2 SYNCS.PHASECHK.TRANS64 P2, [R21+URZ+0x28c50], R14 ;  /* 0x028c500e1500a5a7 */ /* 0x000e24000804007f */
[----:B0-----:R-:W-:Y:S05]  /*1aeb0*/  @!P2 BRA `(.L_x_709) ;  /* 0xfffffffc00f0a947 */ /* 0x001fea000383ffff */
[----:B------:R-:W-:Y:S05]  /*1aec0*/  BRA `(.L_x_708) ;  /* 0xffffff1c00787947 */ /* 0x000fea000383ffff */
.L_x_743:
        /* <DEDUP_REMOVED lines=8> */
[----:B------:R-:W-:Y:S05]  /*1af50*/  WARPSYNC.COLLECTIVE R15, `(.L_x_888) ;  /* 0x000000000f087348 */ /* 0x000fea0003c00000 */
[----:B------:R0:W1:Y:S02]  /*1af60*/  SHFL.IDX P6, R14, R13, R12, R11 ;  /* 0x0000000c0d0e7389 */ /* 0x00006400000c000b */
[----:B01----:R-:W-:Y:S01]  /*1af70*/  ENDCOLLECTIVE ;  /* 0x000000000000791b */ /* 0x003fe20003800000 */
.L_x_888:
[----:B------:R-:W-:Y:S05]  /*1af80*/  BSYNC B1 ;  /* 0x0000000000017941 */ /* 0x000fea0003800000 */
.L_x_887:
[----:B------:R-:W-:Y:S05]  /*1af90*/  BRA `(.L_x_889) ;  /* 0xffffff9000a87947 */ /* 0x000fea000383ffff */
.L_x_745:
[----:B------:R-:W-:Y:S01]  /*1afa0*/  BSSY B1, `(.L_x_890) ;  /* 0x0000006000017945 */ /* 0x000fe20003800000 */
[----:B------:R-:W-:-:S07]  /*1afb0*/  IMAD.MOV.U32 R15, RZ, RZ, -0x1 ;  /* 0xffffffffff0f7424 */ /* 0x000fce00078e00ff */
[----:B0-----:R-:W-:Y:S05]  /*1afc0*/  WARPSYNC.COLLECTIVE R15, `(.L_x_891) ;  /* 0x000000000f0c7348 */ /* 0x001fea0003c00000 */
[----:B------:R-:W-:Y:S02]  /*1afd0*/  ELECT P6, UR62, PT ;  /* 0x00000000003e782f */ /* 0x000fe400038c0000 */
[----:B------:R-:W-:Y:S01]  /*1afe0*/  MOV R14, UR62 ;  /* 0x0000003e000e7c02 */ /* 0x000fe20008000f00 */
[----:B0-----:R-:W-:Y:S10]  /*1aff0*/  ENDCOLLECTIVE ;  /* 0x000000000000791b */ /* 0x001ff40003800000 */
.L_x_891:
[----:B------:R-:W-:Y:S05]  /*1b000*/  BSYNC B1 ;  /* 0x0000000000017941 */ /* 0x000fea0003800000 */
.L_x_890:
[----:B------:R-:W-:Y:S05]  /*1b010*/  BRA `(.L_x_744) ;  /* 0xffffff9000a07947 */ /* 0x000fea000383ffff */
.L_x_747:
[----:B0-----:R0:W1:Y:S02]  /*1b020*/  SYNCS.PHASECHK.TRANS64.TRYWAIT P0, [R17+URZ+0x28c20], R3 ;  /* 0x028c2003110075a7 */ /* 0x001064000800017f */
[----:B-1----:R-:W-:Y:S05]  /*1b030*/  @!P0 NANOSLEEP.SYNCS 0x989680 ;  /* 0x009896800000895d */ /* 0x002fea0003900000 */
[----:B------:R-:W1:Y:S02]  /*1b040*/  @!P0 SYNCS.PHASECHK.TRANS64 P0, [R17+URZ+0x28c20], R3 ;  /* 0x028c2003110085a7 */ /* 0x000e64000800007f */
[----:B-1----:R-:W-:Y:S05]  /*1b050*/  @!P0 BRA `(.L_x_747) ;  /* 0xfffffffc00f08947 */ /* 0x002fea000383ffff */
[----:B------:R-:W-:Y:S05]  /*1b060*/  BRA `(.L_x_892) ;  /* 0xffffff9000b07947 */ /* 0x000fea000383ffff */
.L_x_751:
[----:B0-----:R0:W1:Y:S02]  /*1b070*/  SYNCS.PHASECHK.TRANS64.TRYWAIT P0, [R3+URZ+0x28ca0], R8 ;  /* 0x028ca008030075a7 */ /* 0x001064000800017f */
[----:B-1----:R-:W-:Y:S05]  /*1b080*/  @!P0 NANOSLEEP.SYNCS 0x989680 ;  /* 0x009896800000895d */ /* 0x002fea0003900000 */
[----:B------:R-:W1:Y:S02]  /*1b090*/  @!P0 SYNCS.PHASECHK.TRANS64 P0, [R3+URZ+0x28ca0], R8 ;  /* 0x028ca008030085a7 */ /* 0x000e64000800007f */
[----:B-1----:R-:W-:Y:S05]  /*1b0a0*/  @!P0 BRA `(.L_x_751) ;  /* 0xfffffffc00f08947 */ /* 0x002fea000383ffff */
[----:B------:R-:W-:Y:S05]  /*1b0b0*/  BRA `(.L_x_893) ;  /* 0xffffff9000c87947 */ /* 0x000fea000383ffff */
.L_x_756:
[----:B-1----:R1:W2:Y:S02]  /*1b0c0*/  SYNCS.PHASECHK.TRANS64.TRYWAIT P0, [R3+URZ+0x28cc0], R8 ;  /* 0x028cc008030075a7 */ /* 0x0022a4000800017f */
[----:B--2---:R-:W-:Y:S05]  /*1b0d0*/  @!P0 NANOSLEEP.SYNCS 0x989680 ;  /* 0x009896800000895d */ /* 0x004fea0003900000 */
[----:B------:R-:W2:Y:S02]  /*1b0e0*/  @!P0 SYNCS.PHASECHK.TRANS64 P0, [R3+URZ+0x28cc0], R8 ;  /* 0x028cc008030085a7 */ /* 0x000ea4000800007f */
[----:B--2---:R-:W-:Y:S05]  /*1b0f0*/  @!P0 BRA `(.L_x_756) ;  /* 0xfffffffc00f08947 */ /* 0x004fea000383ffff */
[----:B------:R-:W-:Y:S05]  /*1b100*/  BRA `(.L_x_894) ;  /* 0xffffff9400447947 */ /* 0x000fea000383ffff */
.L_x_770:
[----:B0-----:R0:W1:Y:S02]  /*1b110*/  SYNCS.PHASECHK.TRANS64.TRYWAIT P2, [R8+URZ+0x28ca0], R2 ;  /* 0x028ca002080075a7 */ /* 0x001064000804017f */
[----:B-1----:R-:W-:Y:S05]  /*1b120*/  @!P2 NANOSLEEP.SYNCS 0x989680 ;  /* 0x009896800000a95d */ /* 0x002fea0003900000 */
[----:B------:R-:W1:Y:S02]  /*1b130*/  @!P2 SYNCS.PHASECHK.TRANS64 P2, [R8+URZ+0x28ca0], R2 ;  /* 0x028ca0020800a5a7 */ /* 0x000e64000804007f */
[----:B-1----:R-:W-:Y:S05]  /*1b140*/  @!P2 BRA `(.L_x_770) ;  /* 0xfffffffc00f0a947 */ /* 0x002fea000383ffff */
[----:B------:R-:W-:Y:S05]  /*1b150*/  BRA `(.L_x_895) ;  /* 0xffffff9c00a87947 */ /* 0x000fea000383ffff */
.L_x_775:
[----:B-1----:R1:W2:Y:S02]  /*1b160*/  SYNCS.PHASECHK.TRANS64.TRYWAIT P2, [R8+URZ+0x28cc0], R2 ;  /* 0x028cc002080075a7 */ /* 0x0022a4000804017f */
[----:B--2---:R-:W-:Y:S05]  /*1b170*/  @!P2 NANOSLEEP.SYNCS 0x989680 ;  /* 0x009896800000a95d */ /* 0x004fea0003900000 */
[----:B------:R-:W2:Y:S02]  /*1b180*/  @!P2 SYNCS.PHASECHK.TRANS64 P2, [R8+URZ+0x28cc0], R2 ;  /* 0x028cc0020800a5a7 */ /* 0x000ea4000804007f */
[----:B--2---:R-:W-:Y:S05]  /*1b190*/  @!P2 BRA `(.L_x_775) ;  /* 0xfffffffc00f0a947 */ /* 0x004fea000383ffff */
[----:B------:R-:W-:Y:S05]  /*1b1a0*/  BRA `(.L_x_896) ;  /* 0xffffffa000207947 */ /* 0x000fea000383ffff */
.L_x_797:
        /* <DEDUP_REMOVED lines=11> */
.L_x_898:
[----:B------:R-:W-:Y:S05]  /*1b260*/  BSYNC B0 ;  /* 0x0000000000007941 */ /* 0x000fea0003800000 */
.L_x_897:
[----:B------:R-:W-:Y:S05]  /*1b270*/  BRA `(.L_x_899) ;  /* 0xffffffb400947947 */ /* 0x000fea000383ffff */
.L_x_800:
[----:B0-----:R0:W1:Y:S02]  /*1b280*/  SYNCS.PHASECHK.TRANS64.TRYWAIT P0, [R30+URZ+0x28c40], R0 ;  /* 0x028c40001e0075a7 */ /* 0x001064000800017f */
[----:B-1----:R-:W-:Y:S05]  /*1b290*/  @!P0 NANOSLEEP.SYNCS 0x989680 ;  /* 0x009896800000895d */ /* 0x002fea0003900000 */
[----:B------:R-:W1:Y:S02]  /*1b2a0*/  @!P0 SYNCS.PHASECHK.TRANS64 P0, [R30+URZ+0x28c40], R0 ;  /* 0x028c40001e0085a7 */ /* 0x000e64000800007f */
[----:B-1----:R-:W-:Y:S05]  /*1b2b0*/  @!P0 BRA `(.L_x_800) ;  /* 0xfffffffc00f08947 */ /* 0x002fea000383ffff */
[----:B------:R-:W-:Y:S05]  /*1b2c0*/  BRA `(.L_x_900) ;  /* 0xffffffb400cc7947 */ /* 0x000fea000383ffff */
.L_x_801:
        /* <DEDUP_REMOVED lines=8> */
.L_x_902:
[----:B------:R-:W-:Y:S05]  /*1b350*/  BSYNC B0 ;  /* 0x0000000000007941 */ /* 0x000fea0003800000 */
.L_x_901:
        /* <DEDUP_REMOVED lines=9> */
.L_x_903:
[----:B------:R-:W-:Y:S02]  /*1b3f0*/  IMAD.MOV.U32 R13, RZ, RZ, R5 ;  /* 0x000000ffff0d7224 */ /* 0x000fe400078e0005 */
[----:B------:R-:W-:Y:S02]  /*1b400*/  IMAD.MOV.U32 R12, RZ, RZ, 0x1 ;  /* 0x00000001ff0c7424 */ /* 0x000fe400078e00ff */
[----:B------:R-:W-:-:S07]  /*1b410*/  IMAD.MOV.U32 R3, RZ, RZ, R14 ;  /* 0x000000ffff037224 */ /* 0x000fce00078e000e */
[----:B------:R-:W-:Y:S05]  /*1b420*/  WARPSYNC.COLLECTIVE R15, `(.L_x_904) ;  /* 0x000000000f087348 */ /* 0x000fea0003c00000 */
[----:B------:R0:W1:Y:S02]  /*1b430*/  SHFL.IDX P6, R14, R13, R12, R11 ;  /* 0x0000000c0d0e7389 */ /* 0x00006400000c000b */
[----:B01----:R-:W-:Y:S01]  /*1b440*/  ENDCOLLECTIVE ;  /* 0x000000000000791b */ /* 0x003fe20003800000 */
.L_x_904:
        /* <DEDUP_REMOVED lines=15> */
.L_x_905:
[----:B------:R-:W-:Y:S02]  /*1b540*/  @P0 IMAD R6, R4, 0x2, R17 ;  /* 0x0000000204060824 */ /* 0x000fe400078e0211 */
[----:B------:R-:W-:Y:S02]  /*1b550*/  IMAD.MOV.U32 R13, RZ, RZ, R5 ;  /* 0x000000ffff0d7224 */ /* 0x000fe400078e0005 */
[----:B------:R-:W-:Y:S02]  /*1b560*/  IMAD.MOV.U32 R12, RZ, RZ, 0x2 ;  /* 0x00000002ff0c7424 */ /* 0x000fe400078e00ff */
[----:B------:R-:W-:-:S07]  /*1b570*/  IMAD.MOV.U32 R3, RZ, RZ, R14 ;  /* 0x000000ffff037224 */ /* 0x000fce00078e000e */
[----:B------:R-:W-:Y:S05]  /*1b580*/  WARPSYNC.COLLECTIVE R15, `(.L_x_906) ;  /* 0x000000000f087348 */ /* 0x000fea0003c00000 */
[----:B------:R0:W1:Y:S02]  /*1b590*/  SHFL.IDX P6, R14, R13, R12, R11 ;  /* 0x0000000c0d0e7389 */ /* 0x00006400000c000b */
[----:B01----:R-:W-:Y:S01]  /*1b5a0*/  ENDCOLLECTIVE ;  /* 0x000000000000791b */ /* 0x003fe20003800000 */
.L_x_906:
        /* <DEDUP_REMOVED lines=15> */
.L_x_907:
[----:B------:R-:W-:Y:S02]  /*1b6a0*/  @P0 IMAD R6, R4, 0x2, R17 ;  /* 0x0000000204060824 */ /* 0x000fe400078e0211 */
[----:B------:R-:W-:Y:S02]  /*1b6b0*/  IMAD.MOV.U32 R13, RZ, RZ, R5 ;  /* 0x000000ffff0d7224 */ /* 0x000fe400078e0005 */
[----:B------:R-:W-:Y:S02]  /*1b6c0*/  IMAD.MOV.U32 R12, RZ, RZ, 0x3 ;  /* 0x00000003ff0c7424 */ /* 0x000fe400078e00ff */
[----:B------:R-:W-:-:S07]  /*1b6d0*/  IMAD.MOV.U32 R3, RZ, RZ, R14 ;  /* 0x000000ffff037224 */ /* 0x000fce00078e000e */
[----:B------:R-:W-:Y:S05]  /*1b6e0*/  WARPSYNC.COLLECTIVE R15, `(.L_x_908) ;  /* 0x000000000f087348 */ /* 0x000fea0003c00000 */
[----:B------:R0:W1:Y:S02]  /*1b6f0*/  SHFL.IDX P6, R14, R13, R12, R11 ;  /* 0x0000000c0d0e7389 */ /* 0x00006400000c000b */
[----:B01----:R-:W-:Y:S01]  /*1b700*/  ENDCOLLECTIVE ;  /* 0x000000000000791b */ /* 0x003fe20003800000 */
.L_x_908:
        /* <DEDUP_REMOVED lines=10> */
.L_x_909:
[----:B------:R-:W-:Y:S01]  /*1b7b0*/  @!PT LDS RZ, [RZ] ;  /* 0x00000000fffff984 */ /* 0x000fe20000000800 */
[----:B------:R-:W-:Y:S01]  /*1b7c0*/  @!PT LDS RZ, [RZ] ;  /* 0x00000000fffff984 */ /* 0x000fe20000000800 */
[----:B------:R-:W-:Y:S01]  /*1b7d0*/  @!PT LDS RZ, [RZ] ;  /* 0x00000000fffff984 */ /* 0x000fe20000000800 */
[----:B------:R0:W-:Y:S01]  /*1b7e0*/  @P0 LDGSTS.E.BYPASS.LTC128B.128 [R6+0x23400], desc[UR42][R2.64], !P2 ;  /* 0x2340000002060fae */ /* 0x0001e2000d101d6a */
[----:B------:R-:W-:Y:S01]  /*1b7f0*/  IMAD.MOV.U32 R0, RZ, RZ, R14 ;  /* 0x000000ffff007224 */ /* 0x000fe200078e000e */
[----:B------:R-:W-:Y:S06]  /*1b800*/  BRA `(.L_x_910) ;  /* 0xffffffb4007c7947 */ /* 0x000fec000383ffff */
.L_x_806:
        /* <DEDUP_REMOVED lines=9> */
.L_x_911:
[C---:B------:R-:W-:Y:S01]  /*1b8a0*/  VIADD R6, R25.reuse, 0x10 ;  /* 0x0000001019067836 */ /* 0x040fe20000000000 */
[----:B------:R-:W-:Y:S01]  /*1b8b0*/  ISETP.GE.AND P0, PT, R25, R3, PT ;  /* 0x000000031900720c */ /* 0x000fe20003f06270 */
[----:B------:R-:W-:Y:S02]  /*1b8c0*/  IMAD.MOV.U32 R13, RZ, RZ, R0 ;  /* 0x000000ffff0d7224 */ /* 0x000fe400078e0000 */
[----:B------:R-:W-:-:S10]  /*1b8d0*/  IMAD.MOV.U32 R4, RZ, RZ, R14 ;  /* 0x000000ffff047224 */ /* 0x000fd400078e000e */
[----:B------:R-:W-:Y:S05]  /*1b8e0*/  WARPSYNC.COLLECTIVE R15, `(.L_x_912) ;  /* 0x000000000f087348 */ /* 0x000fea0003c00000 */
[----:B------:R0:W1:Y:S02]  /*1b8f0*/  SHFL.IDX P6, R14, R13, R12, R11 ;  /* 0x0000000c0d0e7389 */ /* 0x00006400000c000b */
[----:B01----:R-:W-:Y:S01]  /*1b900*/  ENDCOLLECTIVE ;  /* 0x000000000000791b */ /* 0x003fe20003800000 */
.L_x_912:
[----:B------:R-:W-:Y:S02]  /*1b910*/  IMAD.MOV.U32 R13, RZ, RZ, R2 ;  /* 0x000000ffff0d7224 */ /* 0x000fe400078e0002 */
[----:B------:R-:W-:Y:S02]  /*1b920*/  IMAD.MOV.U32 R12, RZ, RZ, 0x1 ;  /* 0x00000001ff0c7424 */ /* 0x000fe400078e00ff */
[----:B------:R-:W-:-:S07]  /*1b930*/  IMAD.MOV.U32 R5, RZ, RZ, R14 ;  /* 0x000000ffff057224 */ /* 0x000fce00078e000e */
[----:B------:R-:W-:Y:S05]  /*1b940*/  WARPSYNC.COLLECTIVE R15, `(.L_x_913) ;  /* 0x000000000f087348 */ /* 0x000fea0003c00000 */
[----:B------:R0:W1:Y:S02]  /*1b950*/  SHFL.IDX P6, R14, R13, R12, R11 ;  /* 0x0000000c0d0e7389 */ /* 0x00006400000c000b */
[----:B01----:R-:W-:Y:S01]  /*1b960*/  ENDCOLLECTIVE ;  /* 0x000000000000791b */ /* 0x003fe20003800000 */
.L_x_913:
        /* <DEDUP_REMOVED lines=15> */
.L_x_914:
[----:B------:R-:W-:Y:S02]  /*1ba60*/  IMAD.MOV.U32 R13, RZ, RZ, R2 ;  /* 0x000000ffff0d7224 */ /* 0x000fe400078e0002 */
[----:B------:R-:W-:Y:S02]  /*1ba70*/  IMAD.MOV.U32 R12, RZ, RZ, 0x2 ;  /* 0x00000002ff0c7424 */ /* 0x000fe400078e00ff */
[----:B------:R-:W-:-:S07]  /*1ba80*/  IMAD.MOV.U32 R5, RZ, RZ, R14 ;  /* 0x000000ffff057224 */ /* 0x000fce00078e000e */
[----:B------:R-:W-:Y:S05]  /*1ba90*/  WARPSYNC.COLLECTIVE R15, `(.L_x_915) ;  /* 0x000000000f087348 */ /* 0x000fea0003c00000 */
[----:B------:R0:W1:Y:S02]  /*1baa0*/  SHFL.IDX P6, R14, R13, R12, R11 ;  /* 0x0000000c0d0e7389 */ /* 0x00006400000c000b */
[----:B01----:R-:W-:Y:S01]  /*1bab0*/  ENDCOLLECTIVE ;  /* 0x000000000000791b */ /* 0x003fe20003800000 */
.L_x_915:
        /* <DEDUP_REMOVED lines=16> */
.L_x_916:
[----:B------:R-:W-:Y:S02]  /*1bbc0*/  IMAD.MOV.U32 R13, RZ, RZ, R2 ;  /* 0x000000ffff0d7224 */ /* 0x000fe400078e0002 */
[----:B------:R-:W-:Y:S02]  /*1bbd0*/  IMAD.MOV.U32 R12, RZ, RZ, 0x3 ;  /* 0x00000003ff0c7424 */ /* 0x000fe400078e00ff */
[----:B------:R-:W-:-:S07]  /*1bbe0*/  IMAD.MOV.U32 R5, RZ, RZ, R14 ;  /* 0x000000ffff057224 */ /* 0x000fce00078e000e */
[----:B------:R-:W-:Y:S05]  /*1bbf0*/  WARPSYNC.COLLECTIVE R15, `(.L_x_917) ;  /* 0x000000000f087348 */ /* 0x000fea0003c00000 */
[----:B------:R0:W1:Y:S02]  /*1bc00*/  SHFL.IDX P6, R14, R13, R12, R11 ;  /* 0x0000000c0d0e7389 */ /* 0x00006400000c000b */
[----:B01----:R-:W-:Y:S01]  /*1bc10*/  ENDCOLLECTIVE ;  /* 0x000000000000791b */ /* 0x003fe20003800000 */
.L_x_917:
        /* <DEDUP_REMOVED lines=10> */
[----:B0-----:R-:W-:-:S07]  /*1bcc0*/  IMAD.MOV.U32 R4, RZ, RZ, R14 ;  /* 0x000000ffff047224 */ /* 0x001fce00078e000e */
[----:B------:R-:W-:Y:S05]  /*1bcd0*/  WARPSYNC.COLLECTIVE R15, `(.L_x_918) ;  /* 0x000000000f087348 */ /* 0x000fea0003c00000 */
[----:B------:R0:W1:Y:S02]  /*1bce0*/  SHFL.IDX P6, R14, R13, R12, R11 ;  /* 0x0000000c0d0e7389 */ /* 0x00006400000c000b */
[----:B01----:R-:W-:Y:S01]  /*1bcf0*/  ENDCOLLECTIVE ;  /* 0x000000000000791b */ /* 0x003fe20003800000 */
.L_x_918:
[----:B------:R-:W-:Y:S01]  /*1bd00*/  IMAD.MOV.U32 R0, RZ, RZ, R14 ;  /* 0x000000ffff007224 */ /* 0x000fe200078e000e */
[----:B------:R-:W-:Y:S06]  /*1bd10*/  BRA `(.L_x_919) ;  /* 0xffffffb800a47947 */ /* 0x000fec000383ffff */
.L_x_809:
[----:B0-----:R0:W1:Y:S02]  /*1bd20*/  SYNCS.PHASECHK.TRANS64.TRYWAIT P0, [R17+URZ+0x28c20], R0 ;  /* 0x028c2000110075a7 */ /* 0x001064000800017f */
[----:B-1----:R-:W-:Y:S05]  /*1bd30*/  @!P0 NANOSLEEP.SYNCS 0x989680 ;  /* 0x009896800000895d */ /* 0x002fea0003900000 */
[----:B------:R-:W1:Y:S02]  /*1bd40*/  @!P0 SYNCS.PHASECHK.TRANS64 P0, [R17+URZ+0x28c20], R0 ;  /* 0x028c2000110085a7 */ /* 0x000e64000800007f */
[----:B-1----:R-:W-:Y:S05]  /*1bd50*/  @!P0 BRA `(.L_x_809) ;  /* 0xfffffffc00f08947 */ /* 0x002fea000383ffff */
[----:B------:R-:W-:Y:S05]  /*1bd60*/  BRA `(.L_x_920) ;  /* 0xffffffbc00007947 */ /* 0x000fea000383ffff */
.L_x_812:
[----:B0-----:R0:W1:Y:S02]  /*1bd70*/  SYNCS.PHASECHK.TRANS64.TRYWAIT P0, [R30+URZ+0x28c60], R0 ;  /* 0x028c60001e0075a7 */ /* 0x001064000800017f */
[----:B-1----:R-:W-:Y:S05]  /*1bd80*/  @!P0 NANOSLEEP.SYNCS 0x989680 ;  /* 0x009896800000895d */ /* 0x002fea0003900000 */
[----:B------:R-:W1:Y:S02]  /*1bd90*/  @!P0 SYNCS.PHASECHK.TRANS64 P0, [R30+URZ+0x28c60], R0 ;  /* 0x028c60001e0085a7 */ /* 0x000e64000800007f */
[----:B-1----:R-:W-:Y:S05]  /*1bda0*/  @!P0 BRA `(.L_x_812) ;  /* 0xfffffffc00f08947 */ /* 0x002fea000383ffff */
[----:B------:R-:W-:Y:S05]  /*1bdb0*/  BRA `(.L_x_921) ;  /* 0xffffffbc00107947 */ /* 0x000fea000383ffff */
.L_x_813:
        /* <DEDUP_REMOVED lines=8> */
.L_x_923:
[----:B------:R-:W-:Y:S05]  /*1be40*/  BSYNC B0 ;  /* 0x0000000000007941 */ /* 0x000fea0003800000 */
.L_x_922:
[----:B------:R0:W5:Y:S01]  /*1be50*/  LDL R8, [R1+0x8] ;  /* 0x0000080001087983 */ /* 0x0001620000100800 */
        /* <DEDUP_REMOVED lines=14> */
.L_x_924:
        /* <DEDUP_REMOVED lines=40> */
.L_x_925:
[----:B------:R-:W-:Y:S02]  /*1c1c0*/  IMAD.MOV.U32 R13, RZ, RZ, R5 ;  /* 0x000000ffff0d7224 */ /* 0x000fe400078e0005 */
[----:B------:R-:W-:-:S07]  /*1c1d0*/  IMAD.MOV.U32 R3, RZ, RZ, R14 ;  /* 0x000000ffff037224 */ /* 0x000fce00078e000e */
[----:B------:R-:W-:Y:S05]  /*1c1e0*/  WARPSYNC.COLLECTIVE R15, `(.L_x_926) ;  /* 0x000000000f087348 */ /* 0x000fea0003c00000 */
[----:B------:R0:W1:Y:S02]  /*1c1f0*/  SHFL.IDX P6, R14, R13, R12, R11 ;  /* 0x0000000c0d0e7389 */ /* 0x00006400000c000b */
[----:B01----:R-:W-:Y:S01]  /*1c200*/  ENDCOLLECTIVE ;  /* 0x000000000000791b */ /* 0x003fe20003800000 */
.L_x_926:
        /* <DEDUP_REMOVED lines=29> */
.L_x_927:
[----:B------:R-:W-:Y:S02]  /*1c3e0*/  IMAD.MOV.U32 R13, RZ, RZ, R5 ;  /* 0x000000ffff0d7224 */ /* 0x000fe400078e0005 */
[----:B------:R-:W-:-:S07]  /*1c3f0*/  IMAD.MOV.U32 R7, RZ, RZ, R14 ;  /* 0x000000ffff077224 */ /* 0x000fce00078e000e */
[----:B------:R-:W-:Y:S05]  /*1c400*/  WARPSYNC.COLLECTIVE R15, `(.L_x_928) ;  /* 0x000000000f087348 */ /* 0x000fea0003c00000 */
[----:B------:R0:W1:Y:S02]  /*1c410*/  SHFL.IDX P6, R14, R13, R12, R11 ;  /* 0x0000000c0d0e7389 */ /* 0x00006400000c000b */
[----:B01----:R-:W-:Y:S01]  /*1c420*/  ENDCOLLECTIVE ;  /* 0x000000000000791b */ /* 0x003fe20003800000 */
.L_x_928:
        /* <DEDUP_REMOVED lines=29> */
.L_x_929:
[----:B------:R-:W-:Y:S02]  /*1c600*/  IMAD.MOV.U32 R13, RZ, RZ, R5 ;  /* 0x000000ffff0d7224 */ /* 0x000fe400078e0005 */
[----:B------:R-:W-:-:S07]  /*1c610*/  IMAD.MOV.U32 R6, RZ, RZ, R14 ;  /* 0x000000ffff067224 */ /* 0x000fce00078e000e */
[----:B------:R-:W-:Y:S05]  /*1c620*/  WARPSYNC.COLLECTIVE R15, `(.L_x_930) ;  /* 0x000000000f087348 */ /* 0x000fea0003c00000 */
[----:B------:R0:W1:Y:S02]  /*1c630*/  SHFL.IDX P6, R14, R13, R12, R11 ;  /* 0x0000000c0d0e7389 */ /* 0x00006400000c000b */
[----:B01----:R-:W-:Y:S01]  /*1c640*/  ENDCOLLECTIVE ;  /* 0x000000000000791b */ /* 0x003fe20003800000 */
.L_x_930:
[----:B------:R-:W-:Y:S01]  /*1c650*/  IMAD.MOV.U32 R2, RZ, RZ, R14 ;  /* 0x000000ffff027224 */ /* 0x000fe200078e000e */
[----:B------:R-:W-:Y:S06]  /*1c660*/  BRA `(.L_x_931) ;  /* 0xffffffb8009c7947 */ /* 0x000fec000383ffff */
.L_x_820:
[----:B0-----:R0:W1:Y:S02]  /*1c670*/  SYNCS.PHASECHK.TRANS64.TRYWAIT P0, [R6+URZ+0x28c40], R20 ;  /* 0x028c4014060075a7 */ /* 0x001064000800017f */
[----:B-1----:R-:W-:Y:S05]  /*1c680*/  @!P0 NANOSLEEP.SYNCS 0x989680 ;  /* 0x009896800000895d */ /* 0x002fea0003900000 */
[----:B------:R-:W1:Y:S02]  /*1c690*/  @!P0 SYNCS.PHASECHK.TRANS64 P0, [R6+URZ+0x28c40], R20 ;  /* 0x028c4014060085a7 */ /* 0x000e64000800007f */
[----:B-1----:R-:W-:Y:S05]  /*1c6a0*/  @!P0 BRA `(.L_x_820) ;  /* 0xfffffffc00f08947 */ /* 0x002fea000383ffff */
[----:B------:R-:W-:Y:S05]  /*1c6b0*/  BRA `(.L_x_932) ;  /* 0xffffffc0002c7947 */ /* 0x000fea000383ffff */
.L_x_821:
        /* <DEDUP_REMOVED lines=8> */
.L_x_934:
[----:B------:R-:W-:Y:S05]  /*1c740*/  BSYNC B1 ;  /* 0x0000000000017941 */ /* 0x000fea0003800000 */
.L_x_933:
        /* <DEDUP_REMOVED lines=9> */
.L_x_935:
[----:B------:R-:W-:Y:S02]  /*1c7e0*/  IMAD.MOV.U32 R13, RZ, RZ, R25 ;  /* 0x000000ffff0d7224 */ /* 0x000fe400078e0019 */
[----:B------:R-:W-:Y:S02]  /*1c7f0*/  IMAD.MOV.U32 R12, RZ, RZ, 0x1 ;  /* 0x00000001ff0c7424 */ /* 0x000fe400078e00ff */
[----:B------:R-:W-:-:S07]  /*1c800*/  IMAD.MOV.U32 R2, RZ, RZ, R14 ;  /* 0x000000ffff027224 */ /* 0x000fce00078e000e */
[----:B------:R-:W-:Y:S05]  /*1c810*/  WARPSYNC.COLLECTIVE R15, `(.L_x_936) ;  /* 0x000000000f087348 */ /* 0x000fea0003c00000 */
[----:B------:R0:W1:Y:S02]  /*1c820*/  SHFL.IDX P6, R14, R13, R12, R11 ;  /* 0x0000000c0d0e7389 */ /* 0x00006400000c000b */
[----:B01----:R-:W-:Y:S01]  /*1c830*/  ENDCOLLECTIVE ;  /* 0x000000000000791b */ /* 0x003fe20003800000 */
.L_x_936:
        /* <DEDUP_REMOVED lines=11> */
.L_x_937:
[----:B------:R-:W-:Y:S02]  /*1c8f0*/  IMAD.MOV.U32 R13, RZ, RZ, R25 ;  /* 0x000000ffff0d7224 */ /* 0x000fe400078e0019 */
[----:B------:R-:W-:Y:S02]  /*1c900*/  IMAD.MOV.U32 R12, RZ, RZ, 0x2 ;  /* 0x00000002ff0c7424 */ /* 0x000fe400078e00ff */
[----:B------:R-:W-:-:S07]  /*1c910*/  IMAD.MOV.U32 R2, RZ, RZ, R14 ;  /* 0x000000ffff027224 */ /* 0x000fce00078e000e */
[----:B------:R-:W-:Y:S05]  /*1c920*/  WARPSYNC.COLLECTIVE R15, `(.L_x_938) ;  /* 0x000000000f087348 */ /* 0x000fea0003c00000 */
[----:B------:R0:W1:Y:S02]  /*1c930*/  SHFL.IDX P6, R14, R13, R12, R11 ;  /* 0x0000000c0d0e7389 */ /* 0x00006400000c000b */
[----:B01----:R-:W-:Y:S01]  /*1c940*/  ENDCOLLECTIVE ;  /* 0x000000000000791b */ /* 0x003fe20003800000 */
.L_x_938:
        /* <DEDUP_REMOVED lines=11> */
.L_x_939:
[----:B------:R-:W-:Y:S02]  /*1ca00*/  IMAD.MOV.U32 R13, RZ, RZ, R25 ;  /* 0x000000ffff0d7224 */ /* 0x000fe400078e0019 */
[----:B------:R-:W-:Y:S02]  /*1ca10*/  IMAD.MOV.U32 R12, RZ, RZ, 0x3 ;  /* 0x00000003ff0c7424 */ /* 0x000fe400078e00ff */
[----:B------:R-:W-:-:S07]  /*1ca20*/  IMAD.MOV.U32 R2, RZ, RZ, R14 ;  /* 0x000000ffff027224 */ /* 0x000fce00078e000e */
[----:B------:R-:W-:Y:S05]  /*1ca30*/  WARPSYNC.COLLECTIVE R15, `(.L_x_940) ;  /* 0x000000000f087348 */ /* 0x000fea0003c00000 */
[----:B------:R0:W1:Y:S02]  /*1ca40*/  SHFL.IDX P6, R14, R13, R12, R11 ;  /* 0x0000000c0d0e7389 */ /* 0x00006400000c000b */
[----:B01----:R-:W-:Y:S01]  /*1ca50*/  ENDCOLLECTIVE ;  /* 0x000000000000791b */ /* 0x003fe20003800000 */
.L_x_940:
        /* <DEDUP_REMOVED lines=11> */
.L_x_941:
[----:B------:R-:W-:Y:S01]  /*1cb10*/  IMAD.MOV.U32 R2, RZ, RZ, R14 ;  /* 0x000000ffff027224 */ /* 0x000fe200078e000e */
[----:B------:R-:W-:Y:S06]  /*1cb20*/  BRA `(.L_x_942) ;  /* 0xffffffbc00b47947 */ /* 0x000fec000383ffff */
.L_x_826:
[----:B---3--:R3:W4:Y:S02]  /*1cb30*/  SYNCS.PHASECHK.TRANS64.TRYWAIT P0, [R6+URZ+0x28c60], R20 ;  /* 0x028c6014060075a7 */ /* 0x008724000800017f */
[----:B----4-:R-:W-:Y:S05]  /*1cb40*/  @!P0 NANOSLEEP.SYNCS 0x989680 ;  /* 0x009896800000895d */ /* 0x010fea0003900000 */
[----:B------:R-:W4:Y:S02]  /*1cb50*/  @!P0 SYNCS.PHASECHK.TRANS64 P0, [R6+URZ+0x28c60], R20 ;  /* 0x028c6014060085a7 */ /* 0x000f24000800007f */
[----:B----4-:R-:W-:Y:S05]  /*1cb60*/  @!P0 BRA `(.L_x_826) ;  /* 0xfffffffc00f08947 */ /* 0x010fea000383ffff */
[----:B------:R-:W-:Y:S05]  /*1cb70*/  BRA `(.L_x_943) ;  /* 0xffffffc000047947 */ /* 0x000fea000383ffff */
.L_x_827:
[----:B------:R-:W-:Y:S01]  /*1cb80*/  BSSY B1, `(.L_x_944) ;  /* 0x0000008000017945 */ /* 0x000fe20003800000 */
[----:B------:R-:W-:Y:S02]  /*1cb90*/  IMAD.MOV.U32 R13, RZ, RZ, R10 ;  /* 0x000000ffff0d7224 */ /* 0x000fe400078e000a */
[----:B------:R-:W-:Y:S02]  /*1cba0*/  IMAD.MOV.U32 R12, RZ, RZ, RZ ;  /* 0x000000ffff0c7224 */ /* 0x000fe400078e00ff */
[----:B------:R-:W-:Y:S02]  /*1cbb0*/  IMAD.MOV.U32 R11, RZ, RZ, 0x181f ;  /* 0x0000181fff0b7424 */ /* 0x000fe400078e00ff */
[----:B------:R-:W-:-:S07]  /*1cbc0*/  IMAD.MOV.U32 R15, RZ, RZ, -0x1 ;  /* 0xffffffffff0f7424 */ /* 0x000fce00078e00ff */
[----:B0-23--:R-:W-:Y:S05]  /*1cbd0*/  WARPSYNC.COLLECTIVE R15, `(.L_x_945) ;  /* 0x000000000f087348 */ /* 0x00dfea0003c00000 */
[----:B------:R1:W4:Y:S02]  /*1cbe0*/  SHFL.IDX P6, R14, R13, R12, R11 ;  /* 0x0000000c0d0e7389 */ /* 0x00032400000c000b */
[----:B01234-:R-:W-:Y:S01]  /*1cbf0*/  ENDCOLLECTIVE ;  /* 0x000000000000791b */ /* 0x01ffe20003800000 */
.L_x_945:
[----:B------:R-:W-:Y:S05]  /*1cc00*/  BSYNC B1 ;  /* 0x0000000000017941 */ /* 0x000fea0003800000 */
.L_x_944:
        /* <DEDUP_REMOVED lines=13> */
.L_x_946:
        /* <DEDUP_REMOVED lines=17> */
.L_x_947:
        /* <DEDUP_REMOVED lines=16> */
.L_x_948:
        /* <DEDUP_REMOVED lines=19> */
.L_x_949:
        /* <DEDUP_REMOVED lines=14> */
.L_x_950:
        /* <DEDUP_REMOVED lines=16> */
.L_x_951:
        /* <DEDUP_REMOVED lines=14> */
.L_x_952:
[----:B------:R-:W-:Y:S05]  /*1d2e0*/  BRA `(.L_x_953) ;  /* 0xffffffbc00687947 */ /* 0x000fea000383ffff */
.L_x_835:
        /* <DEDUP_REMOVED lines=8> */
.L_x_955:
[----:B------:R-:W-:Y:S05]  /*1d370*/  BSYNC B0 ;  /* 0x0000000000007941 */ /* 0x000fea0003800000 */
.L_x_954:
        /* <DEDUP_REMOVED lines=9> */
.L_x_956:
        /* <DEDUP_REMOVED lines=24> */
.L_x_957:
[----:B------:R-:W-:Y:S01]  /*1d590*/  IMAD.MOV.U32 R12, RZ, RZ, 0x2 ;  /* 0x00000002ff0c7424 */ /* 0x000fe200078e00ff */
[----:B------:R-:W-:-:S05]  /*1d5a0*/  SEL R14, R14, RZ, P1 ;  /* 0x000000ff0e0e7207 */ /* 0x000fca0000800000 */
[----:B------:R-:W-:-:S04]  /*1d5b0*/  IMAD.IADD R5, R13, 0x1, R14 ;  /* 0x000000010d057824 */ /* 0x000fc800078e020e */
[----:B------:R-:W-:-:S07]  /*1d5c0*/  IMAD.MOV.U32 R13, RZ, RZ, R5 ;  /* 0x000000ffff0d7224 */ /* 0x000fce00078e0005 */
[----:B------:R-:W-:Y:S05]  /*1d5d0*/  WARPSYNC.COLLECTIVE R15, `(.L_x_958) ;  /* 0x000000000f087348 */ /* 0x000fea0003c00000 */
[----:B------:R0:W1:Y:S02]  /*1d5e0*/  SHFL.UP P6, R14, R13, R12, R11 ;  /* 0x0400000c0d0e7389 */ /* 0x00006400000c000b */
[----:B01----:R-:W-:Y:S01]  /*1d5f0*/  ENDCOLLECTIVE ;  /* 0x000000000000791b */ /* 0x003fe20003800000 */
.L_x_958:
[----:B------:R-:W-:Y:S01]  /*1d600*/  IMAD.MOV.U32 R12, RZ, RZ, 0x4 ;  /* 0x00000004ff0c7424 */ /* 0x000fe200078e00ff */
[----:B------:R-:W-:-:S05]  /*1d610*/  SEL R2, R14, RZ, P2 ;  /* 0x000000ff0e027207 */ /* 0x000fca0001000000 */
[----:B------:R-:W-:-:S04]  /*1d620*/  IMAD.IADD R2, R5, 0x1, R2 ;  /* 0x0000000105027824 */ /* 0x000fc800078e0202 */
[----:B------:R-:W-:-:S07]  /*1d630*/  IMAD.MOV.U32 R13, RZ, RZ, R2 ;  /* 0x000000ffff0d7224 */ /* 0x000fce00078e0002 */
[----:B------:R-:W-:Y:S05]  /*1d640*/  WARPSYNC.COLLECTIVE R15, `(.L_x_959) ;  /* 0x000000000f087348 */ /* 0x000fea0003c00000 */
[----:B------:R0:W1:Y:S02]  /*1d650*/  SHFL.UP P6, R14, R13, R12, R11 ;  /* 0x0400000c0d0e7389 */ /* 0x00006400000c000b */
[----:B01----:R-:W-:Y:S01]  /*1d660*/  ENDCOLLECTIVE ;  /* 0x000000000000791b */ /* 0x003fe20003800000 */
.L_x_959:
[----:B------:R-:W-:Y:S01]  /*1d670*/  IMAD.MOV.U32 R12, RZ, RZ, 0x8 ;  /* 0x00000008ff0c7424 */ /* 0x000fe200078e00ff */
[----:B------:R-:W-:-:S05]  /*1d680*/  SEL R3, R14, RZ, P3 ;  /* 0x000000ff0e037207 */ /* 0x000fca0001800000 */
[----:B------:R-:W-:-:S04]  /*1d690*/  IMAD.IADD R8, R2, 0x1, R3 ;  /* 0x0000000102087824 */ /* 0x000fc800078e0203 */
[----:B------:R-:W-:-:S07]  /*1d6a0*/  IMAD.MOV.U32 R13, RZ, RZ, R8 ;  /* 0x000000ffff0d7224 */ /* 0x000fce00078e0008 */
[----:B------:R-:W-:Y:S05]  /*1d6b0*/  WARPSYNC.COLLECTIVE R15, `(.L_x_960) ;  /* 0x000000000f087348 */ /* 0x000fea0003c00000 */
[----:B------:R0:W1:Y:S02]  /*1d6c0*/  SHFL.UP P6, R14, R13, R12, R11 ;  /* 0x0400000c0d0e7389 */ /* 0x00006400000c000b */
[----:B01----:R-:W-:Y:S01]  /*1d6d0*/  ENDCOLLECTIVE ;  /* 0x000000000000791b */ /* 0x003fe20003800000 */
.L_x_960:
[----:B------:R-:W-:Y:S01]  /*1d6e0*/  IMAD.MOV.U32 R12, RZ, RZ, 0x10 ;  /* 0x00000010ff0c7424 */ /* 0x000fe200078e00ff */
[----:B------:R-:W-:-:S05]  /*1d6f0*/  SEL R5, R14, RZ, P4 ;  /* 0x000000ff0e057207 */ /* 0x000fca0002000000 */
[----:B------:R-:W-:-:S04]  /*1d700*/  IMAD.IADD R5, R8, 0x1, R5 ;  /* 0x0000000108057824 */ /* 0x000fc800078e0205 */
[----:B------:R-:W-:-:S07]  /*1d710*/  IMAD.MOV.U32 R13, RZ, RZ, R5 ;  /* 0x000000ffff0d7224 */ /* 0x000fce00078e0005 */
[----:B------:R-:W-:Y:S05]  /*1d720*/  WARPSYNC.COLLECTIVE R15, `(.L_x_961) ;  /* 0x000000000f087348 */ /* 0x000fea0003c00000 */
[----:B------:R0:W1:Y:S02]  /*1d730*/  SHFL.UP P6, R14, R13, R12, R11 ;  /* 0x0400000c0d0e7389 */ /* 0x00006400000c000b */
[----:B01----:R-:W-:Y:S01]  /*1d740*/  ENDCOLLECTIVE ;  /* 0x000000000000791b */ /* 0x003fe20003800000 */
.L_x_961:
        /* <DEDUP_REMOVED lines=8> */
.L_x_962:
[----:B------:R-:W-:Y:S05]  /*1d7d0*/  BRA `(.L_x_963) ;  /* 0xffffffc000007947 */ /* 0x000fea000383ffff */
.L_x_838:
[----:B------:R-:W-:Y:S01]  /*1d7e0*/  BSSY B0, `(.L_x_964) ;  /* 0x0000007000007945 */ /* 0x000fe20003800000 */
[----:B------:R-:W-:Y:S02]  /*1d7f0*/  IMAD.MOV.U32 R12, RZ, RZ, 0x1 ;  /* 0x00000001ff0c7424 */ /* 0x000fe400078e00ff */
[----:B------:R-:W-:Y:S02]  /*1d800*/  IMAD.MOV.U32 R11, RZ, RZ, RZ ;  /* 0x000000ffff0b7224 */ /* 0x000fe400078e00ff */
[----:B------:R-:W-:-:S07]  /*1d810*/  IMAD.MOV.U32 R15, RZ, RZ, -0x1 ;  /* 0xffffffffff0f7424 */ /* 0x000fce00078e00ff */
[----:B------:R-:W-:Y:S05]  /*1d820*/  WARPSYNC.COLLECTIVE R15, `(.L_x_965) ;  /* 0x000000000f087348 */ /* 0x000fea0003c00000 */
[----:B------:R0:W1:Y:S02]  /*1d830*/  SHFL.UP P6, R14, R13, R12, R11 ;  /* 0x0400000c0d0e7389 */ /* 0x00006400000c000b */
[----:B01----:R-:W-:Y:S01]  /*1d840*/  ENDCOLLECTIVE ;  /* 0x000000000000791b */ /* 0x003fe20003800000 */
.L_x_965:
[----:B------:R-:W-:Y:S05]  /*1d850*/  BSYNC B0 ;  /* 0x0000000000007941 */ /* 0x000fea0003800000 */
.L_x_964:
        /* <DEDUP_REMOVED lines=8> */
.L_x_966:
[----:B------:R-:W-:Y:S01]  /*1d8e0*/  IMAD.MOV.U32 R12, RZ, RZ, 0x4 ;  /* 0x00000004ff0c7424 */ /* 0x000fe200078e00ff */
[----:B------:R-:W-:-:S05]  /*1d8f0*/  SEL R2, R14, RZ, P2 ;  /* 0x000000ff0e027207 */ /* 0x000fca0001000000 */
[----:B------:R-:W-:-:S04]  /*1d900*/  IMAD.IADD R2, R13, 0x1, R2 ;  /* 0x000000010d027824 */ /* 0x000fc800078e0202 */
[----:B------:R-:W-:-:S07]  /*1d910*/  IMAD.MOV.U32 R13, RZ, RZ, R2 ;  /* 0x000000ffff0d7224 */ /* 0x000fce00078e0002 */
[----:B------:R-:W-:Y:S05]  /*1d920*/  WARPSYNC.COLLECTIVE R15, `(.L_x_967) ;  /* 0x000000000f087348 */ /* 0x000fea0003c00000 */
[----:B------:R0:W1:Y:S02]  /*1d930*/  SHFL.UP P6, R14, R13, R12, R11 ;  /* 0x0400000c0d0e7389 */ /* 0x00006400000c000b */
[----:B01----:R-:W-:Y:S01]  /*1d940*/  ENDCOLLECTIVE ;  /* 0x000000000000791b */ /* 0x003fe20003800000 */
.L_x_967:
[----:B------:R-:W-:Y:S01]  /*1d950*/  IMAD.MOV.U32 R12, RZ, RZ, 0x8 ;  /* 0x00000008ff0c7424 */ /* 0x000fe200078e00ff */
[----:B------:R-:W-:-:S05]  /*1d960*/  SEL R3, R14, RZ, P3 ;  /* 0x000000ff0e037207 */ /* 0x000fca0001800000 */
[----:B------:R-:W-:-:S04]  /*1d970*/  IMAD.IADD R3, R2, 0x1, R3 ;  /* 0x0000000102037824 */ /* 0x000fc800078e0203 */
[----:B------:R-:W-:-:S07]  /*1d980*/  IMAD.MOV.U32 R13, RZ, RZ, R3 ;  /* 0x000000ffff0d7224 */ /* 0x000fce00078e0003 */
[----:B------:R-:W-:Y:S05]  /*1d990*/  WARPSYNC.COLLECTIVE R15, `(.L_x_968) ;  /* 0x000000000f087348 */ /* 0x000fea0003c00000 */
[----:B------:R0:W1:Y:S02]  /*1d9a0*/  SHFL.UP P6, R14, R13, R12, R11 ;  /* 0x0400000c0d0e7389 */ /* 0x00006400000c000b */
[----:B01----:R-:W-:Y:S01]  /*1d9b0*/  ENDCOLLECTIVE ;  /* 0x000000000000791b */ /* 0x003fe20003800000 */
.L_x_968:
[----:B------:R-:W-:Y:S01]  /*1d9c0*/  IMAD.MOV.U32 R12, RZ, RZ, 0x10 ;  /* 0x00000010ff0c7424 */ /* 0x000fe200078e00ff */
[----:B------:R-:W-:-:S05]  /*1d9d0*/  SEL R14, R14, RZ, P4 ;  /* 0x000000ff0e0e7207 */ /* 0x000fca0002000000 */
[----:B------:R-:W-:-:S04]  /*1d9e0*/  IMAD.IADD R5, R3, 0x1, R14 ;  /* 0x0000000103057824 */ /* 0x000fc800078e020e */
[----:B------:R-:W-:-:S07]  /*1d9f0*/  IMAD.MOV.U32 R13, RZ, RZ, R5 ;  /* 0x000000ffff0d7224 */ /* 0x000fce00078e0005 */
[----:B------:R-:W-:Y:S05]  /*1da00*/  WARPSYNC.COLLECTIVE R15, `(.L_x_969) ;  /* 0x000000000f087348 */ /* 0x000fea0003c00000 */
[----:B------:R0:W1:Y:S02]  /*1da10*/  SHFL.UP P6, R14, R13, R12, R11 ;  /* 0x0400000c0d0e7389 */ /* 0x00006400000c000b */
[----:B01----:R-:W-:Y:S01]  /*1da20*/  ENDCOLLECTIVE ;  /* 0x000000000000791b */ /* 0x003fe20003800000 */
.L_x_969:
        /* <DEDUP_REMOVED lines=8> */
.L_x_970:
[----:B------:R-:W-:Y:S05]  /*1dab0*/  BRA `(.L_x_971) ;  /* 0xffffffbc00ec7947 */ /* 0x000fea000383ffff */
.L_x_840:
[----:B------:R-:W-:Y:S01]  /*1dac0*/  BSSY B0, `(.L_x_972) ;  /* 0x0000006000007945 */ /* 0x000fe20003800000 */
[----:B------:R-:W-:Y:S01]  /*1dad0*/  PLOP3.LUT P6, PT, P6, PT, PT, 0x8, 0x0 ;  /* 0x000000000000781c */ /* 0x000fe200037ce170 */
[----:B------:R-:W-:-:S12]  /*1dae0*/  IMAD.MOV.U32 R15, RZ, RZ, -0x1 ;  /* 0xffffffffff0f7424 */ /* 0x000fd800078e00ff */
[----:B0-----:R-:W-:Y:S05]  /*1daf0*/  WARPSYNC.COLLECTIVE R15, `(.L_x_973) ;  /* 0x000000000f087348 */ /* 0x001fea0003c00000 */
[----:B------:R-:W-:Y:S01]  /*1db00*/  VOTE.ANY R14, PT, P6 ;  /* 0x00000000000e7806 */ /* 0x000fe200030e0100 */
[----:B0-----:R-:W-:Y:S06]  /*1db10*/  ENDCOLLECTIVE ;  /* 0x000000000000791b */ /* 0x001fec0003800000 */
.L_x_973:
[----:B------:R-:W-:Y:S05]  /*1db20*/  BSYNC B0 ;  /* 0x0000000000007941 */ /* 0x000fea0003800000 */
.L_x_972:
        /* <DEDUP_REMOVED lines=9> */
.L_x_974:
[----:B------:R-:W-:Y:S02]  /*1dbc0*/  IMAD.MOV.U32 R13, RZ, RZ, R4 ;  /* 0x000000ffff0d7224 */ /* 0x000fe400078e0004 */
[----:B------:R-:W-:-:S07]  /*1dbd0*/  IMAD.MOV.U32 R7, RZ, RZ, R14 ;  /* 0x000000ffff077224 */ /* 0x000fce00078e000e */
[----:B------:R-:W-:Y:S05]  /*1dbe0*/  WARPSYNC.COLLECTIVE R15, `(.L_x_975) ;  /* 0x000000000f087348 */ /* 0x000fea0003c00000 */
[----:B------:R0:W1:Y:S02]  /*1dbf0*/  SHFL.IDX P6, R14, R13, R12, R11 ;  /* 0x0000000c0d0e7389 */ /* 0x00006400000c000b */
[----:B01----:R-:W-:Y:S01]  /*1dc00*/  ENDCOLLECTIVE ;  /* 0x000000000000791b */ /* 0x003fe20003800000 */
.L_x_975:
[----:B------:R-:W-:Y:S01]  /*1dc10*/  IMAD.MOV.U32 R4, RZ, RZ, R14 ;  /* 0x000000ffff047224 */ /* 0x000fe200078e000e */
[----:B------:R-:W-:Y:S06]  /*1dc20*/  BRA `(.L_x_976) ;  /* 0xffffffbc00cc7947 */ /* 0x000fec000383ffff */
.L_x_842:
[----:B------:R-:W-:Y:S01]  /*1dc30*/  BSSY B0, `(.L_x_977) ;  /* 0x0000007000007945 */ /* 0x000fe20003800000 */
[----:B------:R-:W-:Y:S02]  /*1dc40*/  IMAD.MOV.U32 R13, RZ, RZ, R3 ;  /* 0x000000ffff0d7224 */ /* 0x000fe400078e0003 */
[----:B------:R-:W-:Y:S02]  /*1dc50*/  IMAD.MOV.U32 R11, RZ, RZ, 0x1f ;  /* 0x0000001fff0b7424 */ /* 0x000fe400078e00ff */
[----:B------:R-:W-:-:S07]  /*1dc60*/  IMAD.MOV.U32 R15, RZ, RZ, -0x1 ;  /* 0xffffffffff0f7424 */ /* 0x000fce00078e00ff */
[----:B0123--:R-:W-:Y:S05]  /*1dc70*/  WARPSYNC.COLLECTIVE R15, `(.L_x_978) ;  /* 0x000000000f087348 */ /* 0x00ffea0003c00000 */
[----:B------:R4:W0:Y:S02]  /*1dc80*/  SHFL.IDX P6, R14, R13, R12, R11 ;  /* 0x0000000c0d0e7389 */ /* 0x00082400000c000b */
[----:B01234-:R-:W-:Y:S01]  /*1dc90*/  ENDCOLLECTIVE ;  /* 0x000000000000791b */ /* 0x01ffe20003800000 */
.L_x_978:
[----:B------:R-:W-:Y:S05]  /*1dca0*/  BSYNC B0 ;  /* 0x0000000000007941 */ /* 0x000fea0003800000 */
.L_x_977:
[----:B------:R-:W-:Y:S01]  /*1dcb0*/  IMAD.MOV.U32 R24, RZ, RZ, R14 ;  /* 0x000000ffff187224 */ /* 0x000fe200078e000e */
[----:B------:R-:W-:Y:S06]  /*1dcc0*/  BRA `(.L_x_841) ;  /* 0xffffffbc00bc7947 */ /* 0x000fec000383ffff */
.L_x_846:
[----:B-1----:R1:W4:Y:S02]  /*1dcd0*/  SYNCS.PHASECHK.TRANS64.TRYWAIT P0, [R7+URZ+0x28c20], R0 ;  /* 0x028c2000070075a7 */ /* 0x002324000800017f */
[----:B----4-:R-:W-:Y:S05]  /*1dce0*/  @!P0 NANOSLEEP.SYNCS 0x989680 ;  /* 0x009896800000895d */ /* 0x010fea0003900000 */
[----:B------:R-:W4:Y:S02]  /*1dcf0*/  @!P0 SYNCS.PHASECHK.TRANS64 P0, [R7+URZ+0x28c20], R0 ;  /* 0x028c2000070085a7 */ /* 0x000f24000800007f */
[----:B----4-:R-:W-:Y:S05]  /*1dd00*/  @!P0 BRA `(.L_x_846) ;  /* 0xfffffffc00f08947 */ /* 0x010fea000383ffff */
[----:B------:R-:W-:Y:S05]  /*1dd10*/  BRA `(.L_x_979) ;  /* 0xffffffc400147947 */ /* 0x000fea000383ffff */
.L_x_847:
[----:B------:R-:W4:Y:S01]  /*1dd20*/  S2R R2, SR_TID.X ;  /* 0x0000000000027919 */ /* 0x000f220000002100 */
[----:B------:R-:W-:Y:S01]  /*1dd30*/  BSSY B0, `(.L_x_980) ;  /* 0x000000a000007945 */ /* 0x000fe20003800000 */
[----:B------:R-:W-:Y:S02]  /*1dd40*/  IMAD.MOV.U32 R12, RZ, RZ, RZ ;  /* 0x000000ffff0c7224 */ /* 0x000fe400078e00ff */
[----:B------:R-:W-:Y:S02]  /*1dd50*/  IMAD.MOV.U32 R11, RZ, RZ, 0x1f ;  /* 0x0000001fff0b7424 */ /* 0x000fe400078e00ff */
[----:B------:R-:W-:Y:S01]  /*1dd60*/  IMAD.MOV.U32 R15, RZ, RZ, -0x1 ;  /* 0xffffffffff0f7424 */ /* 0x000fe200078e00ff */
[----:B----4-:R-:W-:-:S04]  /*1dd70*/  SHF.R.U32.HI R2, RZ, 0x5, R2 ;  /* 0x00000005ff027819 */ /* 0x010fc80000011602 */
[----:B------:R-:W-:-:S05]  /*1dd80*/  LOP3.LUT R2, R2, 0x3, RZ, 0xc0, !PT ;  /* 0x0000000302027812 */ /* 0x000fca00078ec0ff */
[----:B------:R-:W-:-:S07]  /*1dd90*/  IMAD.MOV.U32 R13, RZ, RZ, R2 ;  /* 0x000000ffff0d7224 */ /* 0x000fce00078e0002 */
[----:B0123--:R-:W-:Y:S05]  /*1dda0*/  WARPSYNC.COLLECTIVE R15, `(.L_x_981) ;  /* 0x000000000f087348 */ /* 0x00ffea0003c00000 */
[----:B------:R4:W0:Y:S02]  /*1ddb0*/  SHFL.IDX P6, R14, R13, R12, R11 ;  /* 0x0000000c0d0e7389 */ /* 0x00082400000c000b */
[----:B01234-:R-:W-:Y:S01]  /*1ddc0*/  ENDCOLLECTIVE ;  /* 0x000000000000791b */ /* 0x01ffe20003800000 */
.L_x_981:
[----:B------:R-:W-:Y:S05]  /*1ddd0*/  BSYNC B0 ;  /* 0x0000000000007941 */ /* 0x000fea0003800000 */
.L_x_980:
[----:B------:R-:W-:Y:S05]  /*1dde0*/  BRA `(.L_x_982) ;  /* 0xffffffc000fc7947 */ /* 0x000fea000383ffff */
.L_x_848:
[----:B------:R-:W-:Y:S01]  /*1ddf0*/  BSSY B0, `(.L_x_983) ;  /* 0x0000006000007945 */ /* 0x000fe20003800000 */
[----:B------:R-:W-:-:S07]  /*1de00*/  IMAD.MOV.U32 R15, RZ, RZ, -0x1 ;  /* 0xffffffffff0f7424 */ /* 0x000fce00078e00ff */
[----:B0123--:R-:W-:Y:S05]  /*1de10*/  WARPSYNC.COLLECTIVE R15, `(.L_x_984) ;  /* 0x000000000f0c7348 */ /* 0x00ffea0003c00000 */
[----:B------:R-:W-:Y:S02]  /*1de20*/  ELECT P6, UR62, PT ;  /* 0x00000000003e782f */ /* 0x000fe400038c0000 */
[----:B------:R-:W-:Y:S01]  /*1de30*/  MOV R14, UR62 ;  /* 0x0000003e000e7c02 */ /* 0x000fe20008000f00 */
[----:B0123--:R-:W-:Y:S10]  /*1de40*/  ENDCOLLECTIVE ;  /* 0x000000000000791b */ /* 0x00fff40003800000 */
.L_x_984:
[----:B------:R-:W-:Y:S05]  /*1de50*/  BSYNC B0 ;  /* 0x0000000000007941 */ /* 0x000fea0003800000 */
.L_x_983:
[----:B------:R-:W-:Y:S05]  /*1de60*/  BRA `(.L_x_985) ;  /* 0xffffffc000f07947 */ /* 0x000fea000383ffff */
.L_x_850:
[----:B-1----:R1:W4:Y:S02]  /*1de70*/  SYNCS.PHASECHK.TRANS64.TRYWAIT P1, [R5+URZ+0x28c40], R0 ;  /* 0x028c4000050075a7 */ /* 0x002324000802017f */
[----:B----4-:R-:W-:Y:S05]  /*1de80*/  @!P1 NANOSLEEP.SYNCS 0x989680 ;  /* 0x009896800000995d */ /* 0x010fea0003900000 */
[----:B------:R-:W4:Y:S02]  /*1de90*/  @!P1 SYNCS.PHASECHK.TRANS64 P1, [R5+URZ+0x28c40], R0 ;  /* 0x028c4000050095a7 */ /* 0x000f24000802007f */
[----:B----4-:R-:W-:Y:S05]  /*1dea0*/  @!P1 BRA `(.L_x_850) ;  /* 0xfffffffc00f09947 */ /* 0x010fea000383ffff */
[----:B------:R-:W-:Y:S05]  /*1deb0*/  BRA `(.L_x_986) ;  /* 0xffffffc400107947 */ /* 0x000fea000383ffff */
.L_x_852:
[----:B----4-:R4:W0:Y:S02]  /*1dec0*/  SYNCS.PHASECHK.TRANS64.TRYWAIT P1, [R3+URZ+0x28c40], R2 ;  /* 0x028c4002030075a7 */ /* 0x010824000802017f */
[----:B0-----:R-:W-:Y:S05]  /*1ded0*/  @!P1 NANOSLEEP.SYNCS 0x989680 ;  /* 0x009896800000995d */ /* 0x001fea0003900000 */
[----:B------:R-:W0:Y:S02]  /*1dee0*/  @!P1 SYNCS.PHASECHK.TRANS64 P1, [R3+URZ+0x28c40], R2 ;  /* 0x028c4002030095a7 */ /* 0x000e24000802007f */
[----:B0-----:R-:W-:Y:S05]  /*1def0*/  @!P1 BRA `(.L_x_852) ;  /* 0xfffffffc00f09947 */ /* 0x001fea000383ffff */
[----:B------:R-:W-:Y:S05]  /*1df00*/  BRA `(.L_x_987) ;  /* 0xffffffc4001c7947 */ /* 0x000fea000383ffff */
.L_x_854:
[----:B------:R0:W0:Y:S02]  /*1df10*/  SYNCS.PHASECHK.TRANS64.TRYWAIT P1, [R5+URZ+0x28c60], R0 ;  /* 0x028c6000050075a7 */ /* 0x000024000802017f */
[----:B0-----:R-:W-:Y:S05]  /*1df20*/  @!P1 NANOSLEEP.SYNCS 0x989680 ;  /* 0x009896800000995d */ /* 0x001fea0003900000 */
[----:B------:R-:W0:Y:S02]  /*1df30*/  @!P1 SYNCS.PHASECHK.TRANS64 P1, [R5+URZ+0x28c60], R0 ;  /* 0x028c6000050095a7 */ /* 0x000e24000802007f */
[----:B0-----:R-:W-:Y:S05]  /*1df40*/  @!P1 BRA `(.L_x_854) ;  /* 0xfffffffc00f09947 */ /* 0x001fea000383ffff */
[----:B------:R-:W-:Y:S05]  /*1df50*/  BRA `(.L_x_988) ;  /* 0xffffffc400187947 */ /* 0x000fea000383ffff */
.L_x_989:
        /* <DEDUP_REMOVED lines=10> */
.L_x_5650:


//--------------------- .text._ZN7cutlass13device_kernelIN5flash11enable_sm90INS1_16FlashAttnFwdSm90INS1_25CollectiveMainloopFwdSm90ILi2EN4cute5tupleIJNS5_1CILi1EEES8_S8_EEENS6_IJNS7_ILi64EEESA_SA_EEELi512ENS_10bfloat16_tEfNS_4arch4Sm90ELb0ELb0ELb0ELb1ELb1ELb0ELb1ELb0ELb0ELb1ELb1ELb0EEENS1_21CollectiveEpilogueFwdINS6_IJSA_NS7_ILi512EEESA_EEES9_SC_SE_Li256ELb1ELb1ELb1ELb0EEENS1_36VarlenDynamicPersistentTileSchedulerILi64ELi64ELi256ELi128ELb1ELb1ELb1ELb0ELb1ELb1EEEEEEEEEvNT_6ParamsE --------------------------
	.section	.text._ZN7cutlass13device_kernelIN5flash11enable_sm90INS1_16FlashAttnFwdSm90INS1_25CollectiveMainloopFwdSm90ILi2EN4cute5tupleIJNS5_1CILi1EEES8_S8_EEENS6_IJNS7_ILi64EEESA_SA_EEELi512ENS_10bfloat16_tEfNS_4arch4Sm90ELb0ELb0ELb0ELb1ELb1ELb0ELb1ELb0ELb0ELb1ELb1ELb0EEENS1_21CollectiveEpilogueFwdINS6_IJSA_NS7_ILi512EEESA_EEES9_SC_SE_Li256ELb1ELb1ELb1ELb0EEENS1_36VarlenDynamicPersistentTileSchedulerILi64ELi64ELi256ELi128ELb1ELb1ELb1ELb0ELb1ELb1EEEEEEEEEvNT_6ParamsE,"ax",@progbits
	.align	128
.text._ZN7cutlass13device_kernelIN5flash11enable_sm90INS1_16FlashAttnFwdSm90INS1_25CollectiveMainloopFwdSm90ILi2EN4cute5tupleIJNS5_1CILi1EEES8_S8_EEENS6_IJNS7_ILi64EEESA_SA_EEELi512ENS_10bfloat16_tEfNS_4arch4Sm90ELb0ELb0ELb0ELb1ELb1ELb0ELb1ELb0ELb0ELb1ELb1ELb0EEENS1_21CollectiveEpilogueFwdINS6_IJSA_NS7_ILi512EEESA_EEES9_SC_SE_Li256ELb1ELb1ELb1ELb0EEENS1_36VarlenDynamicPersistentTileSchedulerILi64ELi64ELi256ELi128ELb1ELb1ELb1ELb0ELb1ELb1EEEEEEEEEvNT_6ParamsE:
        .type           _ZN7cutlass13device_kernelIN5flash11enable_sm90INS1_16FlashAttnFwdSm90INS1_25CollectiveMainloopFwdSm90ILi2EN4cute5tupleIJNS5_1CILi1EEES8_S8_EEENS6_IJNS7_ILi64EEESA_SA_EEELi512ENS_10bfloat16_tEfNS_4arch4Sm90ELb0ELb0ELb0ELb1ELb1ELb0ELb1ELb0ELb0ELb1ELb1ELb0EEENS1_21CollectiveEpilogueFwdINS6_IJSA_NS7_ILi512EEESA_EEES9_SC_SE_Li256ELb1ELb1ELb1ELb0EEENS1_36VarlenDynamicPersistentTileSchedulerILi64ELi64ELi256ELi128ELb1ELb1ELb1ELb0ELb1ELb1EEEEEEEEEvNT_6ParamsE,@function
        .size           _ZN7cutlass13device_kernelIN5flash11enable_sm90INS1_16FlashAttnFwdSm90INS1_25CollectiveMainloopFwdSm90ILi2EN4cute5tupleIJNS5_1CILi1EEES8_S8_EEENS6_IJNS7_ILi64EEESA_SA_EEELi512ENS_10bfloat16_tEfNS_4arch4Sm90ELb0ELb0ELb0ELb1ELb1ELb0ELb1ELb0ELb0ELb1ELb1ELb0EEENS1_21CollectiveEpilogueFwdINS6_IJSA_NS7_ILi512EEESA_EEES9_SC_SE_Li256ELb1ELb1ELb1ELb0EEENS1_36VarlenDynamicPersistentTileSchedulerILi64ELi64ELi256ELi128ELb1ELb1ELb1ELb0ELb1ELb1EEEEEEEEEvNT_6ParamsE,(.L_x_5651 - _ZN7cutlass13device_kernelIN5flash11enable_sm90INS1_16FlashAttnFwdSm90INS1_25CollectiveMainloopFwdSm90ILi2EN4cute5tupleIJNS5_1CILi1EEES8_S8_EEENS6_IJNS7_ILi64EEESA_SA_EEELi512ENS_10bfloat16_tEfNS_4arch4Sm90ELb0ELb0ELb0ELb1ELb1ELb0ELb1ELb0ELb0ELb1ELb1ELb0EEENS1_21CollectiveEpilogueFwdINS6_IJSA_NS7_ILi512EEESA_EEES9_SC_SE_Li256ELb1ELb1ELb1ELb0EEENS1_36VarlenDynamicPersistentTileSchedulerILi64ELi64ELi256ELi128ELb1ELb1ELb1ELb0ELb1ELb1EEEEEEEEEvNT_6ParamsE)
        .other          _ZN7cutlass13device_kernelIN5flash11enable_sm90INS1_16FlashAttnFwdSm90INS1_25CollectiveMainloopFwdSm90ILi2EN4cute5tupleIJNS5_1CILi1EEES8_S8_EEENS6_IJNS7_ILi64EEESA_SA_EEELi512ENS_10bfloat16_tEfNS_4arch4Sm90ELb0ELb0ELb0ELb1ELb1ELb0ELb1ELb0ELb0ELb1ELb1ELb0EEENS1_21CollectiveEpilogueFwdINS6_IJSA_NS7_ILi512EEESA_EEES9_SC_SE_Li256ELb1ELb1ELb1ELb0EEENS1_36VarlenDynamicPersistentTileSchedulerILi64ELi64ELi256ELi128ELb1ELb1ELb1ELb0ELb1ELb1EEEEEEEEEvNT_6ParamsE,@"STO_CUDA_ENTRY STV_DEFAULT"
_ZN7cutlass13device_kernelIN5flash11enable_sm90INS1_16FlashAttnFwdSm90INS1_25CollectiveMainloopFwdSm90ILi2EN4cute5tupleIJNS5_1CILi1EEES8_S8_EEENS6_IJNS7_ILi64EEESA_SA_EEELi512ENS_10bfloat16_tEfNS_4arch4Sm90ELb0ELb0ELb0ELb1ELb1ELb0ELb1ELb0ELb0ELb1ELb1ELb0EEENS1_21CollectiveEpilogueFwdINS6_IJSA_NS7_ILi512EEESA_EEES9_SC_SE_Li256ELb1ELb1ELb1ELb0EEENS1_36VarlenDynamicPersistentTileSchedulerILi64ELi64ELi256ELi128ELb1ELb1ELb1ELb0ELb1ELb1EEEEEEEEEvNT_6ParamsE:
        /* <DEDUP_REMOVED lines=43> */
.L_x_990:
        /* <DEDUP_REMOVED lines=22> */
.L_x_991:
        /* <DEDUP_REMOVED lines=18> */
.L_x_992:
        /* <DEDUP_REMOVED lines=22> */
.L_x_993:
        /* <DEDUP_REMOVED lines=23> */
.L_x_994:
        /* <DEDUP_REMOVED lines=8> */
.L_x_996:
        /* <DEDUP_REMOVED lines=24> */
[----:B------:R-:W-:-:S03]  /*0a00*/  UMOV UR37, URZ ;  /* 0x0000003f00257c82 */ /* 0x000fc60008000000 */
[CC--:B------:R-:W-:Y:S02]  /*0a10*/  LEA.HI R7, R3.reuse, R0.reuse, RZ, 0x3 ;  /* 0x0000000003077211 */ /* 0x0c0fe400078f18ff */
[CC--:B------:R-:W-:Y:S02]  /*0a20*/  LEA.HI R4, R3.reuse, R0.reuse, RZ, 0x4 ;  /* 0x0000000003047211 */ /* 0x0c0fe400078f20ff */
[CC--:B------:R-:W-:Y:S02]  /*0a30*/  LEA.HI R5, R3.reuse, R0.reuse, RZ, 0x5 ;  /* 0x0000000003057211 */ /* 0x0c0fe400078f28ff */
[-C--:B------:R-:W-:Y:S02]  /*0a40*/  LEA.HI R2, R3, R0.reuse, RZ, 0x7 ;  /* 0x0000000003027211 */ /* 0x080fe400078f38ff */
[----:B------:R-:W-:Y:S02]  /*0a50*/  LOP3.LUT R11, R7, 0xfffffff8, RZ, 0xc0, !PT ;  /* 0xfffffff8070b7812 */ /* 0x000fe400078ec0ff */
[----:B------:R-:W-:-:S02]  /*0a60*/  LEA.HI R3, R3, R0, RZ, 0x2 ;  /* 0x0000000003037211 */ /* 0x000fc400078f10ff */
[----:B------:R-:W-:Y:S01]  /*0a70*/  SHF.R.S32.HI R7, RZ, 0x4, R4 ;  /* 0x00000004ff077819 */ /* 0x000fe20000011404 */
[----:B------:R-:W-:Y:S01]  /*0a80*/  IMAD.IADD R11, R0, 0x1, -R11 ;  /* 0x00000001000b7824 */ /* 0x000fe200078e0a0b */
[--C-:B------:R-:W-:Y:S02]  /*0a90*/  SHF.R.S32.HI R9, RZ, 0x5, R5.reuse ;  /* 0x00000005ff097819 */ /* 0x100fe40000011405 */
[----:B------:R-:W-:Y:S02]  /*0aa0*/  SHF.R.S32.HI R6, RZ, 0x1f, R5 ;  /* 0x0000001fff067819 */ /* 0x000fe40000011405 */
[C---:B------:R-:W-:Y:S02]  /*0ab0*/  LOP3.LUT R5, R4.reuse, 0xfffffff0, RZ, 0xc0, !PT ;  /* 0xfffffff004057812 */ /* 0x040fe400078ec0ff */
[----:B------:R-:W-:Y:S02]  /*0ac0*/  LOP3.LUT R13, R3, 0xfffffffc, RZ, 0xc0, !PT ;  /* 0xfffffffc030d7812 */ /* 0x000fe400078ec0ff */
[----:B------:R-:W-:Y:S01]  /*0ad0*/  LEA.HI R4, R4, R7, RZ, 0x1 ;  /* 0x0000000704047211 */ /* 0x000fe200078f08ff */
[----:B------:R-:W-:Y:S01]  /*0ae0*/  IMAD.IADD R5, R0, 0x1, -R5 ;  /* 0x0000000100057824 */ /* 0x000fe200078e0a05 */
[----:B------:R-:W-:Y:S01]  /*0af0*/  LOP3.LUT R3, R2, 0xffffff80, RZ, 0xc0, !PT ;  /* 0xffffff8002037812 */ /* 0x000fe200078ec0ff */
[----:B------:R-:W-:Y:S01]  /*0b00*/  IMAD.IADD R13, R0, 0x1, -R13 ;  /* 0x00000001000d7824 */ /* 0x000fe200078e0a0d */
[----:B------:R-:W-:-:S02]  /*0b10*/  LOP3.LUT R4, R4, 0x1ffffffe, RZ, 0xc0, !PT ;  /* 0x1ffffffe04047812 */ /* 0x000fc400078ec0ff */
[----:B------:R-:W-:Y:S01]  /*0b20*/  LEA.HI R6, R6, R9, RZ, 0x2 ;  /* 0x0000000906067211 */ /* 0x000fe200078f10ff */
[----:B------:R-:W-:Y:S01]  /*0b30*/  IMAD.IADD R3, R0, 0x1, -R3 ;  /* 0x0000000100037824 */ /* 0x000fe200078e0a03 */
[----:B------:R-:W-:Y:S01]  /*0b40*/  SHF.R.S32.HI R18, RZ, 0x7, R2 ;  /* 0x00000007ff127819 */ /* 0x000fe20000011402 */
[----:B------:R-:W-:Y:S01]  /*0b50*/  IMAD.IADD R7, R7, 0x1, -R4 ;  /* 0x0000000107077824 */ /* 0x000fe200078e0a04 */
[----:B------:R-:W-:Y:S02]  /*0b60*/  LOP3.LUT R8, R6, 0x3ffffc, RZ, 0xc0, !PT ;  /* 0x003ffffc06087812 */ /* 0x000fe400078ec0ff */
[--C-:B------:R-:W-:Y:S01]  /*0b70*/  SHF.R.S32.HI R4, RZ, 0x1f, R5.reuse ;  /* 0x0000001fff047819 */ /* 0x100fe20000011405 */
[----:B------:R-:W-:Y:S01]  /*0b80*/  IMAD R15, R18, 0x100, R5 ;  /* 0x00000100120f7824 */ /* 0x000fe200078e0205 */
[----:B------:R-:W-:Y:S01]  /*0b90*/  SHF.R.S32.HI R0, RZ, 0x1f, R3 ;  /* 0x0000001fff007819 */ /* 0x000fe20000011403 */
[----:B------:R-:W-:Y:S01]  /*0ba0*/  IMAD.IADD R10, R9, 0x1, -R8 ;  /* 0x00000001090a7824 */ /* 0x000fe200078e0a08 */
[----:B------:R-:W-:Y:S01]  /*0bb0*/  LEA.HI R6, R4, R5, RZ, 0x3 ;  /* 0x0000000504067211 */ /* 0x000fe200078f18ff */
[----:B------:R-:W-:Y:S01]  /*0bc0*/  IMAD.SHL.U32 R7, R7, 0x8, RZ ;  /* 0x0000000807077824 */ /* 0x000fe200078e00ff */
[----:B------:R-:W-:Y:S01]  /*0bd0*/  LEA.HI R4, R0, R3, RZ, 0x2 ;  /* 0x0000000300047211 */ /* 0x000fe200078f10ff */
[----:B------:R-:W-:Y:S01]  /*0be0*/  IMAD R16, R10, 0x10, R15 ;  /* 0x000000100a107824 */ /* 0x000fe200078e020f */
[C---:B------:R-:W-:Y:S01]  /*0bf0*/  LOP3.LUT R8, R6.reuse, 0xfffffff8, RZ, 0xc0, !PT ;  /* 0xfffffff806087812 */ /* 0x040fe200078ec0ff */
[----:B------:R-:W-:Y:S01]  /*0c00*/  IMAD.SHL.U32 R6, R6, 0x40, RZ ;  /* 0x0000004006067824 */ /* 0x000fe200078e00ff */
[----:B------:R-:W-:Y:S01]  /*0c10*/  LOP3.LUT R10, R4, 0x7ffffffc, RZ, 0xc0, !PT ;  /* 0x7ffffffc040a7812 */ /* 0x000fe200078ec0ff */
[----:B------:R-:W-:Y:S01]  /*0c20*/  STL [R1+0x8], R18 ;  /* 0x0000081201007387 */ /* 0x000fe20000100800 */
[----:B------:R-:W-:Y:S01]  /*0c30*/  LEA.HI R12, R13, R13, RZ, 0x1 ;  /* 0x0000000d0d0c7211 */ /* 0x000fe200078f08ff */
[----:B------:R-:W-:Y:S01]  /*0c40*/  IMAD.IADD R8, R5, 0x1, -R8 ;  /* 0x0000000105087824 */ /* 0x000fe200078e0a08 */
[----:B------:R-:W-:Y:S01]  /*0c50*/  LEA.HI R5, R0, R3, RZ, 0x5 ;  /* 0x0000000300057211 */ /* 0x000fe200078f28ff */
[----:B------:R-:W-:Y:S01]  /*0c60*/  IMAD.IADD R10, R3, 0x1, -R10 ;  /* 0x00000001030a7824 */ /* 0x000fe200078e0a0a */
[----:B------:R-:W-:-:S02]  /*0c70*/  SHF.R.S32.HI R0, RZ, 0x2, R4 ;  /* 0x00000002ff007819 */ /* 0x000fc40000011404 */
[----:B------:R-:W-:Y:S01]  /*0c80*/  SHF.R.S32.HI R3, RZ, 0x1f, R4 ;  /* 0x0000001fff037819 */ /* 0x000fe20000011404 */
[----:B------:R-:W-:Y:S01]  /*0c90*/  IMAD.SHL.U32 R4, R8, 0x40, RZ ;  /* 0x0000004008047824 */ /* 0x000fe200078e00ff */
[----:B------:R-:W-:Y:S02]  /*0ca0*/  SHF.R.S32.HI R5, RZ, 0x5, R5 ;  /* 0x00000005ff057819 */ /* 0x000fe40000011405 */
[----:B------:R-:W-:Y:S02]  /*0cb0*/  LEA.HI R3, R3, R0, RZ, 0x3 ;  /* 0x0000000003037211 */ /* 0x000fe400078f18ff */
[----:B------:R-:W-:Y:S02]  /*0cc0*/  LOP3.LUT R12, R12, 0x1ffffffe, RZ, 0xc0, !PT ;  /* 0x1ffffffe0c0c7812 */ /* 0x000fe400078ec0ff */
[----:B------:R-:W-:Y:S02]  /*0cd0*/  LOP3.LUT R3, R3, 0xfffffff8, RZ, 0xc0, !PT ;  /* 0xfffffff803037812 */ /* 0x000fe400078ec0ff */
[----:B------:R-:W-:Y:S01]  /*0ce0*/  LEA.HI R2, R2, R18, RZ, 0x1 ;  /* 0x0000001202027211 */ /* 0x000fe200078f08ff */
[----:B------:R-:W-:Y:S01]  /*0cf0*/  IMAD.IADD R12, R13, 0x1, -R12 ;  /* 0x000000010d0c7824 */ /* 0x000fe200078e0a0c */
[----:B------:R-:W-:Y:S01]  /*0d00*/  LOP3.LUT R4, R4, 0x1c0, RZ, 0xc0, !PT ;  /* 0x000001c004047812 */ /* 0x000fe200078ec0ff */
[----:B------:R-:W-:Y:S01]  /*0d10*/  IMAD.IADD R0, R0, 0x1, -R3 ;  /* 0x0000000100007824 */ /* 0x000fe200078e0a03 */
[----:B------:R-:W-:Y:S01]  /*0d20*/  LOP3.LUT R6, R6, 0x7ffffe00, RZ, 0xc0, !PT ;  /* 0x7ffffe0006067812 */ /* 0x000fe200078ec0ff */
[--C-:B------:R-:W-:Y:S01]  /*0d30*/  IMAD.U32 R13, R16, 0x40, R7.reuse ;  /* 0x00000040100d7824 */ /* 0x100fe200078e0007 */
[----:B------:R-:W-:Y:S01]  /*0d40*/  LOP3.LUT R7, R4, 0x8, R7, 0xf8, !PT ;  /* 0x0000000804077812 */ /* 0x000fe200078ef807 */
[----:B------:R-:W-:Y:S01]  /*0d50*/  IMAD R17, R5, 0x10, R0 ;  /* 0x0000001005117824 */ /* 0x000fe200078e0200 */
[----:B------:R-:W-:Y:S01]  /*0d60*/  LOP3.LUT R0, R2, 0xfffffe, RZ, 0xc0, !PT ;  /* 0x00fffffe02007812 */ /* 0x000fe200078ec0ff */
[----:B------:R-:W-:Y:S01]  /*0d70*/  IMAD.SHL.U32 R16, R11, 0x8, RZ ;  /* 0x000000080b107824 */ /* 0x000fe200078e00ff */
[----:B------:R-:W-:Y:S01]  /*0d80*/  SHF.R.U32.HI R4, RZ, 0x3, R4 ;  /* 0x00000003ff047819 */ /* 0x000fe20000011604 */
[----:B------:R-:W-:Y:S01]  /*0d90*/  IMAD.SHL.U32 R3, R10, 0x2, RZ ;  /* 0x000000020a037824 */ /* 0x000fe200078e00ff */
[----:B------:R-:W-:Y:S01]  /*0da0*/  STL [R1+0x34], R13 ;  /* 0x0000340d01007387 */ /* 0x000fe20000100800 */
[----:B------:R-:W-:Y:S01]  /*0db0*/  IMAD.IADD R0, R18, 0x1, -R0 ;  /* 0x0000000112007824 */ /* 0x000fe200078e0a00 */
[----:B------:R-:W-:Y:S01]  /*0dc0*/  LOP3.LUT R7, R7, R4, RZ, 0x3c, !PT ;  /* 0x0000000407077212 */ /* 0x000fe200078e3cff */
[----:B------:R-:W-:Y:S01]  /*0dd0*/  IMAD R6, R9, 0x400, R6 ;  /* 0x0000040009067824 */ /* 0x000fe200078e0206 */
[----:B------:R-:W-:Y:S01]  /*0de0*/  R2P PR, R8, 0x6 ;  /* 0x0000000608007804 */ /* 0x000fe20000000000 */
[----:B------:R-:W-:-:S02]  /*0df0*/  IMAD.SHL.U32 R4, R0, 0x100, RZ ;  /* 0x0000010000047824 */ /* 0x000fc400078e00ff */
[----:B------:R-:W-:Y:S02]  /*0e00*/  VIADD R198, R16, 0x40 ;  /* 0x0000004010c67836 */ /* 0x000fe40000000000 */
[----:B------:R-:W-:Y:S01]  /*0e10*/  IMAD.IADD R19, R3, 0x1, R4 ;  /* 0x0000000103137824 */ /* 0x000fe200078e0204 */
[----:B------:R0:W-:Y:S01]  /*0e20*/  STL [R1+0x30], R4 ;  /* 0x0000300401007387 */ /* 0x0001e20000100800 */
[----:B------:R-:W-:Y:S01]  /*0e30*/  IMAD.IADD R7, R6, 0x1, R7 ;  /* 0x0000000106077824 */ /* 0x000fe200078e0207 */
[----:B------:R-:W-:Y:S01]  /*0e40*/  SEL R186, R186, 0xffffffc0, !P2 ;  /* 0xffffffc0baba7807 */ /* 0x000fe20005000000 */
[----:B------:R-:W-:Y:S01]  /*0e50*/  VIADD R0, R16, 0x180 ;  /* 0x0000018010007836 */ /* 0x000fe20000000000 */
[----:B------:R1:W-:Y:S01]  /*0e60*/  STL [R1+0x14], R3 ;  /* 0x0000140301007387 */ /* 0x0003e20000100800 */
[----:B------:R-:W-:Y:S01]  /*0e70*/  SHF.R.S32.HI R0, RZ, 0x1f, R198 ;  /* 0x0000001fff007819 */ /* 0x000fe200000114c6 */
[----:B------:R-:W-:Y:S01]  /*0e80*/  VIADD R0, R19, 0x10 ;  /* 0x0000001013007836 */ /* 0x000fe20000000000 */
[----:B------:R-:W-:Y:S01]  /*0e90*/  LEA R184, R7, UR41, 0x1 ;  /* 0x0000002907b87c11 */ /* 0x000fe2000f8e08ff */
[C---:B------:R-:W-:Y:S01]  /*0ea0*/  VIADD R228, R19.reuse, 0x20 ;  /* 0x0000002013e47836 */ /* 0x040fe20000000000 */
[----:B0-----:R-:W-:Y:S01]  /*0eb0*/  SHF.R.S32.HI R4, RZ, 0x1f, R19 ;  /* 0x0000001fff047819 */ /* 0x001fe20000011413 */
[----:B------:R-:W-:Y:S01]  /*0ec0*/  VIADD R227, R19, 0x28 ;  /* 0x0000002813e37836 */ /* 0x000fe20000000000 */
[----:B------:R-:W-:Y:S01]  /*0ed0*/  SHF.R.S32.HI R0, RZ, 0x1f, R0 ;  /* 0x0000001fff007819 */ /* 0x000fe20000011400 */
[----:B------:R-:W-:-:S02]  /*0ee0*/  IMAD R4, R12, 0x8, R17 ;  /* 0x000000080c047824 */ /* 0x000fc400078e0211 */
[----:B-1----:R-:W-:Y:S01]  /*0ef0*/  VIADD R3, R16, 0x1c0 ;  /* 0x000001c010037836 */ /* 0x002fe20000000000 */
[----:B------:R-:W-:Y:S01]  /*0f00*/  SHF.R.S32.HI R0, RZ, 0x1f, R227 ;  /* 0x0000001fff007819 */ /* 0x000fe200000114e3 */
[C---:B------:R-:W-:Y:S01]  /*0f10*/  VIADD R3, R19.reuse, 0x8 ;  /* 0x0000000813037836 */ /* 0x040fe20000000000 */
[----:B------:R0:W-:Y:S01]  /*0f20*/  STL [R1+0x2c], R4 ;  /* 0x00002c0401007387 */ /* 0x0001e20000100800 */
        /* <DEDUP_REMOVED lines=59> */
[----:B------:R-:W-:-:S02]  /*12e0*/  IMAD.IADD R187, R187, 0x1, R186 ;  /* 0x00000001bbbb7824 */ /* 0x000fc400078e02ba */
[----:B------:R-:W-:Y:S02]  /*12f0*/  IMAD.MOV.U32 R6, RZ, RZ, R14 ;  /* 0x000000ffff067224 */ /* 0x000fe400078e000e */
[----:B------:R-:W-:Y:S02]  /*1300*/  IMAD.MOV.U32 R2, RZ, RZ, RZ ;  /* 0x000000ffff027224 */ /* 0x000fe400078e00ff */
[C---:B------:R-:W-:Y:S02]  /*1310*/  VIADD R197, R16.reuse, 0x80 ;  /* 0x0000008010c57836 */ /* 0x040fe40000000000 */
[C---:B------:R-:W-:Y:S02]  /*1320*/  VIADD R196, R16.reuse, 0xc0 ;  /* 0x000000c010c47836 */ /* 0x040fe40000000000 */
[C---:B------:R-:W-:Y:S02]  /*1330*/  VIADD R195, R16.reuse, 0x100 ;  /* 0x0000010010c37836 */ /* 0x040fe40000000000 */
[----:B------:R-:W-:-:S02]  /*1340*/  VIADD R194, R16, 0x140 ;  /* 0x0000014010c27836 */ /* 0x000fc40000000000 */
[----:B------:R-:W-:-:S07]  /*1350*/  IMAD.IADD R186, R186, 0x1, R185 ;  /* 0x00000001baba7824 */ /* 0x000fce00078e02b9 */
.L_x_1046:
[----:B------:R-:W-:Y:S01]  /*1360*/  ULDC.64 UR6, c[0x0][0xd88] ;  /* 0x0003620000067ab9 */ /* 0x000fe20000000a00 */
[----:B012---:R-:W0:Y:S01]  /*1370*/  LDC.64 R8, c[0x0][0x418] ;  /* 0x00010600ff087b82 */ /* 0x007e220000000a00 */
[----:B------:R-:W-:-:S06]  /*1380*/  UIMAD.WIDE UR6, UR5, 0x4, UR6 ;  /* 0x00000004050678a5 */ /* 0x000fcc000f8e0206 */
[----:B------:R-:W-:Y:S01]  /*1390*/  IMAD.U32 R192, RZ, RZ, UR6 ;  /* 0x00000006ffc07e24 */ /* 0x000fe2000f8e00ff */
[----:B------:R-:W1:Y:S01]  /*13a0*/  LDC R0, c[0x0][0x424] ;  /* 0x00010900ff007b82 */ /* 0x000e620000000800 */
[----:B------:R-:W-:Y:S01]  /*13b0*/  IMAD.U32 R193, RZ, RZ, UR7 ;  /* 0x00000007ffc17e24 */ /* 0x000fe2000f8e00ff */
[----:B------:R-:W-:-:S04]  /*13c0*/  ULDC.64 UR6, c[0x0][0xb20] ;  /* 0x0002c80000067ab9 */ /* 0x000fc80000000a00 */
[----:B------:R-:W2:Y:S01]  /*13d0*/  LDG.E R192, desc[UR44][R192.64] ;  /* 0x0000002cc0c07981 */ /* 0x000ea2000c1e1900 */
[----:B------:R-:W-:Y:S01]  /*13e0*/  ISETP.NE.U32.AND P0, PT, RZ, UR6, PT ;  /* 0x00000006ff007c0c */ /* 0x000fe2000bf05070 */
[----:B---3--:R-:W3:Y:S01]  /*13f0*/  LDC R153, c[0x0][0x2f0] ;  /* 0x0000bc00ff997b82 */ /* 0x008ee20000000800 */
[----:B------:R-:W-:Y:S02]  /*1400*/  IMAD.MOV.U32 R10, RZ, RZ, RZ ;  /* 0x000000ffff0a7224 */ /* 0x000fe400078e00ff */
[----:B------:R-:W-:-:S05]  /*1410*/  ISETP.NE.AND.EX P0, PT, RZ, UR7, PT, P0 ;  /* 0x00000007ff007c0c */ /* 0x000fca000bf05300 */
[----:B----4-:R-:W4:Y:S01]  /*1420*/  LDC R7, c[0x0][0xae8] ;  /* 0x0002ba00ff077b82 */ /* 0x010f220000000800 */
[----:B--2---:R-:W-:-:S07]  /*1430*/  SHF.R.S32.HI R222, RZ, 0x1f, R192 ;  /* 0x0000001fffde7819 */ /* 0x004fce00000114c0 */
[----:B------:R-:W-:-:S04]  /*1440*/  @P0 LEA R4, P1, R192, UR6, 0x2 ;  /* 0x00000006c0040c11 */ /* 0x000fc8000f8210ff */
[----:B------:R-:W-:Y:S01]  /*1450*/  @P0 LEA.HI.X R5, R192, UR7, R222, 0x2, P1 ;  /* 0x00000007c0050c11 */ /* 0x000fe200088f14de */
[----:B------:R-:W-:Y:S02]  /*1460*/  ULDC.64 UR6, c[0x0][0xb18] ;  /* 0x0002c60000067ab9 */ /* 0x000fe40000000a00 */
[----:B------:R-:W-:Y:S02]  /*1470*/  ISETP.NE.U32.AND P1, PT, RZ, UR6, PT ;  /* 0x00000006ff007c0c */ /* 0x000fe4000bf25070 */
[----:B-----5:R2:W5:Y:S01]  /*1480*/  @P0 LDG.E R10, desc[UR44][R4.64] ;  /* 0x0000002c040a0981 */ /* 0x020562000c1e1900 */
[----:B0-----:R-:W-:Y:S02]  /*1490*/  ISETP.NE.U32.AND P0, PT, R8, RZ, PT ;  /* 0x000000ff0800720c */ /* 0x001fe40003f05070 */
[----:B------:R-:W-:Y:S02]  /*14a0*/  ISETP.NE.AND.EX P1, PT, RZ, UR7, PT, P1 ;  /* 0x00000007ff007c0c */ /* 0x000fe4000bf25310 */
[----:B------:R-:W-:-:S04]  /*14b0*/  ISETP.NE.AND.EX P0, PT, R9, RZ, PT, P0 ;  /* 0x000000ff0900720c */ /* 0x000fc80003f05300 */
[----:B-1----:R-:W-:-:S05]  /*14c0*/  SEL R0, R0, 0x1, P0 ;  /* 0x0000000100007807 */ /* 0x002fca0000000000 */
[----:B---3--:R-:W-:Y:S02]  /*14d0*/  IMAD R153, R0, R153, RZ ;  /* 0x0000009900997224 */ /* 0x008fe400078e02ff */
[----:B------:R-:W-:-:S04]  /*14e0*/  @P1 LEA R8, P0, R192, UR6, 0x2 ;  /* 0x00000006c0081c11 */ /* 0x000fc8000f8010ff */
[----:B------:R-:W-:-:S05]  /*14f0*/  @P1 LEA.HI.X R9, R192, UR7, R222, 0x2, P0 ;  /* 0x00000007c0091c11 */ /* 0x000fca00080f14de */
[----:B------:R2:W5:Y:S01]  /*1500*/  @P1 LDG.E R153, desc[UR44][R8.64] ;  /* 0x0000002c08991981 */ /* 0x000562000c1e1900 */
[C---:B------:R-:W-:Y:S01]  /*1510*/  LOP3.LUT R0, R6.reuse, 0xff000000, RZ, 0xc0, !PT ;  /* 0xff00000006007812 */ /* 0x040fe200078ec0ff */
[----:B------:R-:W-:Y:S01]  /*1520*/  UMOV UR42, UR4 ;  /* 0x00000004002a7c82 */ /* 0x000fe20008000000 */
[----:B------:R-:W-:Y:S02]  /*1530*/  LOP3.LUT R3, R6, 0xff0000, RZ, 0xc0, !PT ;  /* 0x00ff000006037812 */ /* 0x000fe400078ec0ff */
[----:B------:R-:W-:Y:S01]  /*1540*/  SHF.R.U32.HI R12, RZ, 0x8, R0 ;  /* 0x00000008ff0c7819 */ /* 0x000fe20000011600 */
[----:B----4-:R-:W-:Y:S06]  /*1550*/  @P1 BRA `(.L_x_997) ;  /* 0x0000000000241947 */ /* 0x010fec0003800000 */
[----:B------:R-:W-:Y:S02]  /*1560*/  ULDC.64 UR4, c[0x0][0xb00] ;  /* 0x0002c00000047ab9 */ /* 0x000fe40000000a00 */
[----:B------:R-:W-:-:S04]  /*1570*/  ISETP.NE.U32.AND P0, PT, RZ, UR4, PT ;  /* 0x00000004ff007c0c */ /* 0x000fc8000bf05070 */
[----:B------:R-:W-:-:S13]  /*1580*/  ISETP.NE.AND.EX P0, PT, RZ, UR5, PT, P0 ;  /* 0x00000005ff007c0c */ /* 0x000fda000bf05300 */
[----:B------:R-:W-:Y:S05]  /*1590*/  @!P0 BRA `(.L_x_997) ;  /* 0x0000000000148947 */ /* 0x000fea0003800000 */
[----:B--2---:R-:W0:Y:S02]  /*15a0*/  LDC.64 R4, c[0x0][0xb00] ;  /* 0x0002c000ff047b82 */ /* 0x004e240000000a00 */
[----:B0-----:R-:W-:-:S05]  /*15b0*/  IMAD.WIDE R4, R192, 0x4, R4 ;  /* 0x00000004c0047825 */ /* 0x001fca00078e0204 */
[----:B-----5:R-:W2:Y:S04]  /*15c0*/  LDG.E R153, desc[UR44][R4.64] ;  /* 0x0000002c04997981 */ /* 0x020ea8000c1e1900 */
[----:B------:R-:W2:Y:S02]  /*15d0*/  LDG.E R0, desc[UR44][R4.64+0x4] ;  /* 0x0000042c04007981 */ /* 0x000ea4000c1e1900 */
[----:B--2---:R-:W-:-:S07]  /*15e0*/  IMAD.IADD R153, R0, 0x1, -R153 ;  /* 0x0000000100997824 */ /* 0x004fce00078e0a99 */
.L_x_997:
[----:B------:R-:W-:Y:S01]  /*15f0*/  UISETP.NE.AND UP0, UPT, UR38, 0x1, UPT ;  /* 0x000000012600788c */ /* 0x000fe2000bf05270 */
[----:B-----5:R-:W-:Y:S01]  /*1600*/  IMAD.IADD R153, R153, 0x1, -R10 ;  /* 0x0000000199997824 */ /* 0x020fe200078e0a0a */
[----:B------:R-:W-:Y:S02]  /*1610*/  LEA.HI R3, R3, R12, RZ, 0x10 ;  /* 0x0000000c03037211 */ /* 0x000fe400078f80ff */
[----:B------:R-:W-:Y:S01]  /*1620*/  LOP3.LUT R193, R6, 0xffff, RZ, 0xc0, !PT ;  /* 0x0000ffff06c17812 */ /* 0x000fe200078ec0ff */
[----:B------:R-:W-:Y:S01]  /*1630*/  VIADD R0, R153, 0x3f ;  /* 0x0000003f99007836 */ /* 0x000fe20000000000 */
[----:B------:R-:W-:Y:S02]  /*1640*/  PLOP3.LUT P1, PT, PT, PT, UP0, 0x80, 0x0 ;  /* 0x000000000000781c */ /* 0x000fe40003f2f008 */
[----:B------:R-:W-:Y:S02]  /*1650*/  SHF.R.U32.HI R22, RZ, 0x10, R3 ;  /* 0x00000010ff167819 */ /* 0x000fe40000011603 */
[----:B--2---:R-:W-:-:S02]  /*1660*/  SHF.R.S32.HI R5, RZ, 0x1f, R0 ;  /* 0x0000001fff057819 */ /* 0x004fc40000011400 */
[C---:B------:R-:W-:Y:S02]  /*1670*/  ISETP.NE.AND P0, PT, R22.reuse, RZ, PT ;  /* 0x000000ff1600720c */ /* 0x040fe40003f05270 */
[----:B------:R-:W-:Y:S02]  /*1680*/  LEA.HI R5, R5, R0, RZ, 0x6 ;  /* 0x0000000005057211 */ /* 0x000fe400078f30ff */
[----:B------:R-:W-:Y:S02]  /*1690*/  LOP3.LUT R199, R3, 0xff, RZ, 0xc0, !PT ;  /* 0x000000ff03c77812 */ /* 0x000fe400078ec0ff */
[----:B------:R-:W-:Y:S02]  /*16a0*/  SEL R10, R22, R7, P0 ;  /* 0x00000007160a7207 */ /* 0x000fe40000000000 */
[----:B------:R-:W-:Y:S01]  /*16b0*/  SHF.R.S32.HI R9, RZ, 0x6, R5 ;  /* 0x00000006ff097819 */ /* 0x000fe20000011405 */
[----:B------:R-:W-:Y:S06]  /*16c0*/  @!P1 BRA `(.L_x_998) ;  /* 0x0000001c007c9947 */ /* 0x000fec0003800000 */
[----:B------:R-:W-:Y:S01]  /*16d0*/  ISETP.GE.AND P0, PT, R153, 0x1, PT ;  /* 0x000000019900780c */ /* 0x000fe20003f06270 */
[----:B------:R-:W-:-:S12]  /*16e0*/  IMAD.MOV.U32 R3, RZ, RZ, RZ ;  /* 0x000000ffff037224 */ /* 0x000fd800078e00ff */
[----:B------:R-:W-:Y:S05]  /*16f0*/  @!P0 BRA `(.L_x_999) ;  /* 0x0000000000688947 */ /* 0x000fea0003800000 */
[-C--:B------:R-:W-:Y:S02]  /*1700*/  IABS R6, R10.reuse ;  /* 0x0000000a00067213 */ /* 0x080fe40000000000 */
[----:B------:R-:W-:Y:S02]  /*1710*/  IADD3 R0, R9, -0x1, R10 ;  /* 0xffffffff09007810 */ /* 0x000fe40007ffe00a */
[----:B------:R-:W0:Y:S01]  /*1720*/  I2F.RP R3, R6 ;  /* 0x0000000600037306 */ /* 0x000e220000209400 */
[----:B------:R-:W-:Y:S02]  /*1730*/  IABS R11, R10 ;  /* 0x0000000a000b7213 */ /* 0x000fe40000000000 */
        /* <DEDUP_REMOVED lines=22> */
.L_x_999:
[-C--:B------:R-:W-:Y:S01]  /*18a0*/  IMAD R0, R199, R3.reuse, RZ ;  /* 0x00000003c7007224 */ /* 0x080fe200078e02ff */
[----:B------:R-:W-:Y:S01]  /*18b0*/  PLOP3.LUT P0, PT, PT, PT, PT, 0x80, 0x0 ;  /* 0x000000000000781c */ /* 0x000fe20003f0f070 */
[----:B------:R-:W-:Y:S01]  /*18c0*/  IMAD.MOV.U32 R152, RZ, RZ, RZ ;  /* 0x000000ffff987224 */ /* 0x000fe200078e00ff */
[----:B------:R-:W-:Y:S02]  /*18d0*/  CS2R R150, SRZ ;  /* 0x0000000000967805 */ /* 0x000fe4000001ff00 */
[----:B------:R-:W-:Y:S02]  /*18e0*/  CS2R R148, SRZ ;  /* 0x0000000000947805 */ /* 0x000fe4000001ff00 */
[----:B------:R-:W-:Y:S02]  /*18f0*/  VIADDMNMX R3, R0, R3, R9, PT ;  /* 0x0000000300037246 */ /* 0x000fe40003800109 */
[----:B------:R-:W-:Y:S02]  /*1900*/  CS2R R146, SRZ ;  /* 0x0000000000927805 */ /* 0x000fe4000001ff00 */
[----:B------:R-:W-:-:S02]  /*1910*/  CS2R R144, SRZ ;  /* 0x0000000000907805 */ /* 0x000fc4000001ff00 */
[----:B------:R-:W-:Y:S02]  /*1920*/  CS2R R142, SRZ ;  /* 0x00000000008e7805 */ /* 0x000fe4000001ff00 */
[----:B------:R-:W-:Y:S01]  /*1930*/  R2UR UR21, R3 ;  /* 0x00000000031572ca */ /* 0x000fe200000e0000 */
        /* <DEDUP_REMOVED lines=12> */
[----:B------:R-:W-:Y:S02]  /*1a00*/  ISETP.LT.AND P1, PT, R0, UR21, PT ;  /* 0x0000001500007c0c */ /* 0x000fe4000bf21270 */
        /* <DEDUP_REMOVED lines=47> */
[----:B------:R-:W-:Y:S01]  /*1d00*/  CS2R R24, SRZ ;  /* 0x0000000000187805 */ /* 0x000fe2000001ff00 */
[----:B------:R-:W-:Y:S06]  /*1d10*/  @!P1 BRA `(.L_x_1000) ;  /* 0x0000007800749947 */ /* 0x000fec0003800000 */
[----:B------:R-:W2:Y:S01]  /*1d20*/  LDL R4, [R1+0x8] ;  /* 0x0000080001047983 */ /* 0x000ea20000100800 */
[----:B------:R-:W-:Y:S01]  /*1d30*/  UMOV UR9, 0x40000040 ;  /* 0x4000004000097882 */ /* 0x000fe20000000000 */
[----:B------:R-:W-:Y:S01]  /*1d40*/  UMOV UR11, 0x40000040 ;  /* 0x40000040000b7882 */ /* 0x000fe20000000000 */
[----:B------:R-:W-:Y:S01]  /*1d50*/  UMOV UR13, 0x40000040 ;  /* 0x40000040000d7882 */ /* 0x000fe20000000000 */
[----:B------:R-:W-:Y:S01]  /*1d60*/  BAR.SYNC.DEFER_BLOCKING 0xe, 0x100 ;  /* 0x0384000000007b1d */ /* 0x000fe20000010000 */
[----:B------:R-:W-:-:S05]  /*1d70*/  ISETP.NE.AND P0, PT, RZ, UR38, PT ;  /* 0x00000026ff007c0c */ /* 0x000fca000bf05270 */
[----:B------:R-:W-:Y:S01]  /*1d80*/  UMOV UR15, 0x40000040 ;  /* 0x40000040000f7882 */ /* 0x000fe20000000000 */
[----:B------:R-:W-:Y:S01]  /*1d90*/  UMOV UR17, 0x40000040 ;  /* 0x4000004000117882 */ /* 0x000fe20000000000 */
[----:B------:R-:W-:Y:S01]  /*1da0*/  UMOV UR19, 0x40000040 ;  /* 0x4000004000137882 */ /* 0x000fe20000000000 */
[----:B------:R-:W-:Y:S01]  /*1db0*/  UMOV UR7, 0x40000040 ;  /* 0x4000004000077882 */ /* 0x000fe20000000000 */
[----:B------:R-:W-:Y:S01]  /*1dc0*/  WARPGROUP.ARRIVE ;  /* 0x00000000000079c5 */ /* 0x000fe20000000000 */
[----:B--2---:R-:W0:Y:S02]  /*1dd0*/  SHFL.IDX PT, R3, R4, RZ, 0x1f ;  /* 0x00001fff04037589 */ /* 0x004e2400000e0000 */
[----:B0-----:R-:W-:Y:S01]  /*1de0*/  R2UR UR4, R3 ;  /* 0x00000000030472ca */ /* 0x001fe200000e0000 */
[----:B------:R-:W-:-:S05]  /*1df0*/  IMAD.MOV.U32 R3, RZ, RZ, 0x1 ;  /* 0x00000001ff037424 */ /* 0x000fca00078e00ff */
[----:B------:R-:W-:-:S04]  /*1e00*/  SEL R3, R3, 0x2, !P0 ;  /* 0x0000000203037807 */ /* 0x000fc80004000000 */
[----:B------:R-:W-:-:S03]  /*1e10*/  LOP3.LUT R3, R3, 0x1, RZ, 0xfc, !PT ;  /* 0x0000000103037812 */ /* 0x000fc600078efcff */
[----:B------:R-:W-:Y:S01]  /*1e20*/  ULEA.HI UR5, UR4, UR4, URZ, 0x1 ;  /* 0x0000000404057291 */ /* 0x000fe2000f8f083f */
[----:B------:R-:W-:-:S03]  /*1e30*/  ISETP.NE.AND P1, PT, R3, 0x3, PT ;  /* 0x000000030300780c */ /* 0x000fc60003f25270 */
[----:B------:R-:W-:-:S04]  /*1e40*/  ULOP3.LUT UR5, UR5, 0x1fffe, URZ, 0xc0, !UPT ;  /* 0x0001fffe05057892 */ /* 0x000fc8000f8ec03f */
[----:B------:R-:W-:Y:S02]  /*1e50*/  UIADD3 UR5, UR4, -UR5, URZ ;  /* 0x8000000504057290 */ /* 0x000fe4000fffe03f */
[----:B------:R-:W-:Y:S02]  /*1e60*/  UIADD3 UR4, UR41, 0x36400, URZ ;  /* 0x0003640029047890 */ /* 0x000fe4000fffe03f */
[----:B------:R-:W-:Y:S02]  /*1e70*/  ULEA UR5, UR5, UR41, 0xf ;  /* 0x0000002905057291 */ /* 0x000fe4000f8e783f */
[----:B------:R-:W-:Y:S02]  /*1e80*/  USHF.R.U32.HI UR4, URZ, 0x4, UR4 ;  /* 0x000000043f047899 */ /* 0x000fe40008011604 */
[----:B------:R-:W-:Y:S02]  /*1e90*/  UIADD3 UR5, UR5, 0x400, URZ ;  /* 0x0000040005057890 */ /* 0x000fe4000fffe03f */
[----:B------:R-:W-:-:S02]  /*1ea0*/  ULOP3.LUT UR4, UR4, 0x3fff, URZ, 0xc0, !UPT ;  /* 0x00003fff04047892 */ /* 0x000fc4000f8ec03f */
[----:B------:R-:W-:Y:S02]  /*1eb0*/  USHF.R.U32.HI UR5, URZ, 0x4, UR5 ;  /* 0x000000043f057899 */ /* 0x000fe40008011605 */
[----:B------:R-:W-:Y:S02]  /*1ec0*/  ULOP3.LUT UR8, UR4, 0x10000, URZ, 0xfc, !UPT ;  /* 0x0001000004087892 */ /* 0x000fe4000f8efc3f */
[----:B------:R-:W-:Y:S02]  /*1ed0*/  ULOP3.LUT UR5, UR5, 0x3fff, URZ, 0xc0, !UPT ;  /* 0x00003fff05057892 */ /* 0x000fe4000f8ec03f */
[----:B------:R-:W-:Y:S02]  /*1ee0*/  UIADD3 UR12, UR8, 0x2, URZ ;  /* 0x00000002080c7890 */ /* 0x000fe4000fffe03f */
[----:B------:R-:W-:Y:S02]  /*1ef0*/  ULOP3.LUT UR20, UR5, 0x2000000, URZ, 0xfc, !UPT ;  /* 0x0200000005147892 */ /* 0x000fe4000f8efc3f */
[----:B------:R-:W-:-:S02]  /*1f00*/  UIADD3 UR16, UR8, 0x4, URZ ;  /* 0x0000000408107890 */ /* 0x000fc4000fffe03f */
[----:B------:R-:W-:Y:S02]  /*1f10*/  ULEA UR10, UR36, UR20, 0xc ;  /* 0x00000014240a7291 */ /* 0x000fe4000f8e603f */
[----:B------:R-:W-:Y:S02]  /*1f20*/  UIADD3 UR4, UR8, 0x6, URZ ;  /* 0x0000000608047890 */ /* 0x000fe4000fffe03f */
[----:B------:R-:W-:Y:S02]  /*1f30*/  UIADD3 UR14, UR10, 0x80, URZ ;  /* 0x000000800a0e7890 */ /* 0x000fe4000fffe03f */
[----:B------:R-:W-:Y:S02]  /*1f40*/  UIADD3 UR18, UR10, 0x100, URZ ;  /* 0x000001000a127890 */ /* 0x000fe4000fffe03f */
[----:B------:R-:W-:Y:S02]  /*1f50*/  UIADD3 UR6, UR10, 0x180, URZ ;  /* 0x000001800a067890 */ /* 0x000fe4000fffe03f */
[----:B------:R-:W-:Y:S01]  /*1f60*/  HGMMA.64x256x16.F32.BF16 R24, gdesc[UR8].tnspB, RZ, !UPT, gsb0 ;  /* 0x43e00000081879f0 */ /* 0x000fe2000c0018ff */
[----:B------:R-:W-:-:S02]  /*1f70*/  UMOV UR5, 0x40000040 ;  /* 0x4000004000057882 */ /* 0x000fc40000000000 */
        /* <DEDUP_REMOVED lines=16> */
.L_x_1001:
[----:B------:R-:W-:-:S04]  /*2080*/  ULEA UR6, UR36, UR41, 0x3 ;  /* 0x0000002924067291 */ /* 0x000fc8000f8e183f */
[----:B------:R-:W-:-:S04]  /*2090*/  UIADD3 UR6, UR6, 0x38860, URZ ;  /* 0x0003886006067890 */ /* 0x000fc8000fffe03f */
[----:B------:R-:W-:-:S09]  /*20a0*/  UPRMT UR6, UR40, 0x654, UR6 ;  /* 0x0000065428067896 */ /* 0x000fd20008000006 */
[----:B------:R-:W-:Y:S01]  /*20b0*/  SYNCS.ARRIVE.TRANS64.RED.A1T0 RZ, [UR6], RZ ;  /* 0x000000ffffff79a7 */ /* 0x000fe20008100406 */
[----:B------:R-:W-:-:S06]  /*20c0*/  UIADD3 UR6, UR21, -0x2, URZ ;  /* 0xfffffffe15067890 */ /* 0x000fcc000fffe03f */
[----:B------:R-:W-:-:S13]  /*20d0*/  ISETP.LE.AND P0, PT, R0, UR6, PT ;  /* 0x0000000600007c0c */ /* 0x000fda000bf03270 */
[----:B------:R-:W-:Y:S05]  /*20e0*/  @!P0 BRA `(.L_x_1002) ;  /* 0x0000000800b48947 */ /* 0x000fea0003800000 */
[----:B------:R-:W-:-:S05]  /*20f0*/  UMOV UR21, UR6 ;  /* 0x0000000600157c82 */ /* 0x000fca0008000000 */
.L_x_1004:
[----:B------:R-:W-:Y:S01]  /*2100*/  BAR.SYNC.DEFER_BLOCKING 0xe, 0x100 ;  /* 0x0384000000007b1d */ /* 0x000fe20000010000 */
[----:B------:R-:W-:Y:S01]  /*2110*/  IMAD.U32 R4, RZ, RZ, UR36 ;  /* 0x00000024ff047e24 */ /* 0x000fe2000f8e00ff */
[----:B------:R-:W-:Y:S01]  /*2120*/  UIADD3 UR36, UR36, 0x1, URZ ;  /* 0x0000000124247890 */ /* 0x000fe2000fffe03f */
[----:B------:R-:W-:Y:S01]  /*2130*/  ISETP.LT.AND P0, PT, R0, UR21, PT ;  /* 0x0000001500007c0c */ /* 0x000fe2000bf01270 */
[----:B------:R-:W-:Y:S01]  /*2140*/  UIADD3 UR21, UR21, -0x1, URZ ;  /* 0xffffffff15157890 */ /* 0x000fe2000fffe03f */
        /* <DEDUP_REMOVED lines=10> */
[----:B------:R-:W-:Y:S02]  /*21f0*/  UIADD3 UR18, UR10, 0x100, URZ ;  /* 0x000001000a127890 */ /* 0x000fe4000fffe03f */
[----:B------:R-:W-:Y:S01]  /*2200*/  UIADD3 UR6, UR10, 0x180, URZ ;  /* 0x000001800a067890 */ /* 0x000fe2000fffe03f */
        /* <DEDUP_REMOVED lines=143> */
[----:B------:R-:W-:Y:S01]  /*2b00*/  HGMMA.64x256x16.F32.BF16 R24, gdesc[UR4].tnspB, R24, gsb0 ;  /* 0x43e00000041879f0 */ /* 0x000fe20008001818 */
[----:B------:R-:W-:-:S06]  /*2b10*/  USEL UR6, URZ, 0x1, UP0 ;  /* 0x000000013f067887 */ /* 0x000fcc0008000000 */
[----:B------:R-:W-:Y:S01]  /*2b20*/  LOP3.LUT R2, R2, UR6, RZ, 0x3c, !PT ;  /* 0x0000000602027c12 */ /* 0x000fe2000f8e3cff */
[----:B------:R-:W-:Y:S02]  /*2b30*/  WARPGROUP.DEPBAR.LE gsb0, 0x0 ;  /* 0x00008000000079c5 */ /* 0x000fe40000010000 */
[----:B------:R-:W-:Y:S06]  /*2b40*/  BAR.ARV 0xf, 0x100 ;  /* 0x03c4000000007b1d */ /* 0x000fec0000002000 */
[----:B------:R-:W-:Y:S05]  /*2b50*/  @!P1 BRA `(.L_x_1003) ;  /* 0x0000000000049947 */ /* 0x000fea0003800000 */
[----:B------:R-:W-:Y:S01]  /*2b60*/  BPT.TRAP 0x1 ;  /* 0x000000040000795c */ /* 0x000fe20000300000 */
.L_x_1003:
[----:B------:R-:W-:-:S04]  /*2b70*/  ULEA UR6, UR36, UR41, 0x3 ;  /* 0x0000002924067291 */ /* 0x000fc8000f8e183f */
[----:B------:R-:W-:-:S04]  /*2b80*/  UIADD3 UR6, UR6, 0x38860, URZ ;  /* 0x0003886006067890 */ /* 0x000fc8000fffe03f */
[----:B------:R-:W-:-:S09]  /*2b90*/  UPRMT UR6, UR40, 0x654, UR6 ;  /* 0x0000065428067896 */ /* 0x000fd20008000006 */
[----:B------:R-:W-:Y:S01]  /*2ba0*/  SYNCS.ARRIVE.TRANS64.RED.A1T0 RZ, [UR6], RZ ;  /* 0x000000ffffff79a7 */ /* 0x000fe20008100406 */
[----:B------:R-:W-:Y:S05]  /*2bb0*/  @P0 BRA `(.L_x_1004) ;  /* 0xfffffff400500947 */ /* 0x000fea000383ffff */
.L_x_1002:
[----:B------:R-:W-:Y:S01]  /*2bc0*/  BAR.SYNC.DEFER_BLOCKING 0xe, 0x100 ;  /* 0x0384000000007b1d */ /* 0x000fe20000010000 */
[----:B------:R-:W-:Y:S01]  /*2bd0*/  IMAD.U32 R0, RZ, RZ, UR36 ;  /* 0x00000024ff007e24 */ /* 0x000fe2000f8e00ff */
[----:B------:R-:W-:Y:S01]  /*2be0*/  UIADD3 UR36, UR36, 0x1, URZ ;  /* 0x0000000124247890 */ /* 0x000fe2000fffe03f */
[----:B------:R-:W-:Y:S01]  /*2bf0*/  PLOP3.LUT P0, PT, PT, PT, PT, 0x8, 0x0 ;  /* 0x000000000000781c */ /* 0x000fe20003f0e170 */
[----:B------:R-:W-:Y:S02]  /*2c00*/  IMAD.MOV.U32 R152, RZ, RZ, RZ ;  /* 0x000000ffff987224 */ /* 0x000fe400078e00ff */
[----:B------:R-:W-:Y:S01]  /*2c10*/  IMAD R0, R0, 0x40, R17 ;  /* 0x0000004000007824 */ /* 0x000fe200078e0211 */
[----:B------:R-:W-:-:S04]  /*2c20*/  UISETP.NE.AND UP0, UPT, UR36, 0x2, UPT ;  /* 0x000000022400788c */ /* 0x000fc8000bf05270 */
        /* <DEDUP_REMOVED lines=137> */
.L_x_998:
[----:B------:R-:W-:Y:S01]  /*34c0*/  ISETP.GE.AND P0, PT, R153, 0x1, PT ;  /* 0x000000019900780c */ /* 0x000fe20003f06270 */
[----:B------:R-:W-:-:S12]  /*34d0*/  IMAD.MOV.U32 R23, RZ, RZ, RZ ;  /* 0x000000ffff177224 */ /* 0x000fd800078e00ff */
[----:B------:R-:W-:Y:S05]  /*34e0*/  @!P0 BRA `(.L_x_1005) ;  /* 0x0000000000688947 */ /* 0x000fea0003800000 */
[-C--:B------:R-:W-:Y:S02]  /*34f0*/  IABS R0, R10.reuse ;  /* 0x0000000a00007213 */ /* 0x080fe40000000000 */
[----:B------:R-:W-:Y:S02]  /*3500*/  IADD3 R3, R9, -0x1, R10 ;  /* 0xffffffff09037810 */ /* 0x000fe40007ffe00a */
[----:B------:R-:W0:Y:S01]  /*3510*/  I2F.RP R6, R0 ;  /* 0x0000000000067306 */ /* 0x000e220000209400 */
[----:B------:R-:W-:-:S05]  /*3520*/  IABS R8, R10 ;  /* 0x0000000a00087213 */ /* 0x000fca0000000000 */
[----:B------:R-:W-:Y:S02]  /*3530*/  IMAD.MOV R8, RZ, RZ, -R8 ;  /* 0x000000ffff087224 */ /* 0x000fe400078e0a08 */
[----:B0-----:R-:W0:Y:S02]  /*3540*/  MUFU.RCP R6, R6 ;  /* 0x0000000600067308 */ /* 0x001e240000001000 */
[----:B0-----:R-:W-:Y:S01]  /*3550*/  VIADD R4, R6, 0xffffffe ;  /* 0x0ffffffe06047836 */ /* 0x001fe20000000000 */
[----:B------:R-:W-:Y:S02]  /*3560*/  IABS R6, R3 ;  /* 0x0000000300067213 */ /* 0x000fe40000000000 */
[----:B------:R-:W-:-:S03]  /*3570*/  LOP3.LUT R3, R3, R10, RZ, 0x3c, !PT ;  /* 0x0000000a03037212 */ /* 0x000fc600078e3cff */
[----:B------:R0:W1:Y:S01]  /*3580*/  F2I.FTZ.U32.TRUNC.NTZ R5, R4 ;  /* 0x0000000400057305 */ /* 0x000062000021f000 */
[----:B------:R-:W-:Y:S01]  /*3590*/  ISETP.GE.AND P2, PT, R3, RZ, PT ;  /* 0x000000ff0300720c */ /* 0x000fe20003f46270 */
        /* <DEDUP_REMOVED lines=14> */
[----:B------:R-:W-:-:S07]  /*3680*/  @!P0 LOP3.LUT R23, RZ, R10, RZ, 0x33, !PT ;  /* 0x0000000aff178212 */ /* 0x000fce00078e33ff */
.L_x_1005:
[-C--:B------:R-:W-:Y:S01]  /*3690*/  IMAD R18, R199, R23.reuse, RZ ;  /* 0x00000017c7127224 */ /* 0x080fe200078e02ff */
[----:B------:R-:W-:Y:S01]  /*36a0*/  PLOP3.LUT P0, PT, PT, PT, PT, 0x80, 0x0 ;  /* 0x000000000000781c */ /* 0x000fe20003f0f070 */
[----:B------:R-:W-:Y:S01]  /*36b0*/  IMAD.MOV.U32 R152, RZ, RZ, RZ ;  /* 0x000000ffff987224 */ /* 0x000fe200078e00ff */
[----:B------:R-:W-:Y:S01]  /*36c0*/  CS2R R150, SRZ ;  /* 0x0000000000967805 */ /* 0x000fe2000001ff00 */
[----:B------:R-:W-:Y:S01]  /*36d0*/  IMAD.MOV.U32 R3, RZ, RZ, RZ ;  /* 0x000000ffff037224 */ /* 0x000fe200078e00ff */
[----:B------:R-:W-:Y:S02]  /*36e0*/  VIADDMNMX R23, R18, R23, R9, PT ;  /* 0x0000001712177246 */ /* 0x000fe40003800109 */
[----:B------:R-:W-:Y:S02]  /*36f0*/  CS2R R148, SRZ ;  /* 0x0000000000947805 */ /* 0x000fe4000001ff00 */
[----:B------:R-:W-:Y:S02]  /*3700*/  CS2R R146, SRZ ;  /* 0x0000000000927805 */ /* 0x000fe4000001ff00 */
[----:B------:R-:W-:-:S02]  /*3710*/  CS2R R144, SRZ ;  /* 0x0000000000907805 */ /* 0x000fc4000001ff00 */
[----:B------:R-:W-:Y:S02]  /*3720*/  ISETP.GT.AND P1, PT, R23, R18, PT ;  /* 0x000000121700720c */ /* 0x000fe40003f24270 */
        /* <DEDUP_REMOVED lines=59> */
[----:B------:R-:W-:Y:S01]  /*3ae0*/  CS2R R24, SRZ ;  /* 0x0000000000187805 */ /* 0x000fe2000001ff00 */
[----:B------:R-:W-:Y:S06]  /*3af0*/  @!P1 BRA `(.L_x_1000) ;  /* 0x0000005800fc9947 */ /* 0x000fec0003800000 */
[----:B------:R-:W2:Y:S04]  /*3b00*/  LDL R0, [R1+0x8] ;  /* 0x0000080001007983 */ /* 0x000ea80000100800 */
[----:B--2---:R-:W0:Y:S02]  /*3b10*/  SHFL.IDX PT, R0, R0, RZ, 0x1f ;  /* 0x00001fff00007589 */ /* 0x004e2400000e0000 */
        /* <DEDUP_REMOVED lines=28> */
.L_x_1006:
        /* <DEDUP_REMOVED lines=12> */
.L_x_1135:
[----:B------:R-:W-:Y:S05]  /*3da0*/  @!P0 BRA `(.L_x_1008) ;  /* 0x0000000000048947 */ /* 0x000fea0003800000 */
[----:B------:R-:W-:Y:S01]  /*3db0*/  BPT.TRAP 0x1 ;  /* 0x000000040000795c */ /* 0x000fe20000300000 */
.L_x_1008:
[----:B------:R-:W-:Y:S01]  /*3dc0*/  IMAD.U32 R7, RZ, RZ, UR36 ;  /* 0x00000024ff077e24 */ /* 0x000fe2000f8e00ff */
[----:B------:R-:W-:-:S04]  /*3dd0*/  SHF.L.U32 R4, R2, 0x1f, RZ ;  /* 0x0000001f02047819 */ /* 0x000fc800000006ff */
[----:B------:R-:W-:-:S04]  /*3de0*/  LEA R7, R7, UR41, 0x3 ;  /* 0x0000002907077c11 */ /* 0x000fc8000f8e18ff */
[----:B------:R1:W2:Y:S01]  /*3df0*/  SYNCS.PHASECHK.TRANS64.TRYWAIT P1, [R7+URZ+0x38830], R4 ;  /* 0x03883004070075a7 */ /* 0x0002a2000802017f */
[----:B------:R-:W-:Y:S05]  /*3e00*/  @!P0 BRA `(.L_x_1009) ;  /* 0x0000000000048947 */ /* 0x000fea0003800000 */
[----:B------:R-:W-:Y:S01]  /*3e10*/  BPT.TRAP 0x1 ;  /* 0x000000040000795c */ /* 0x000fe20000300000 */
.L_x_1009:
[----:B--2---:R-:W-:Y:S05]  /*3e20*/  @P1 BRA `(.L_x_1010) ;  /* 0x0000000000081947 */ /* 0x004fea0003800000 */
[----:B------:R-:W2:Y:S02]  /*3e30*/  SYNCS.PHASECHK.TRANS64.TRYWAIT P1, [R7+URZ+0x38830], R4 ;  /* 0x03883004070075a7 */ /* 0x000ea4000802017f */
[----:B--2---:R-:W-:Y:S05]  /*3e40*/  @!P1 BRA `(.L_x_1011) ;  /* 0x0000010800e49947 */ /* 0x004fea0003800000 */
.L_x_1010:
        /* <DEDUP_REMOVED lines=15> */
[----:B------:R-:W-:Y:S01]  /*3f40*/  UMOV UR15, 0x40000040 ;  /* 0x40000040000f7882 */ /* 0x000fe20000000000 */
[----:B------:R-:W-:-:S02]  /*3f50*/  UMOV UR13, 0x40000040 ;  /* 0x40000040000d7882 */ /* 0x000fc40000000000 */
[----:B------:R-:W-:Y:S02]  /*3f60*/  ULEA UR6, UR36, UR6, 0x9 ;  /* 0x0000000624067291 */ /* 0x000fe4000f8e483f */
[----:B------:R-:W-:Y:S02]  /*3f70*/  ULOP3.LUT UR4, UR4, 0x10000, URZ, 0xfc, !UPT ;  /* 0x0001000004047892 */ /* 0x000fe4000f8efc3f */
[----:B------:R-:W-:Y:S02]  /*3f80*/  UIADD3 UR10, UR6, 0x2, URZ ;  /* 0x00000002060a7890 */ /* 0x000fe4000fffe03f */
[----:B------:R-:W-:Y:S02]  /*3f90*/  UIADD3 UR8, UR4, 0x2, URZ ;  /* 0x0000000204087890 */ /* 0x000fe4000fffe03f */
[----:B------:R-:W-:Y:S02]  /*3fa0*/  UIADD3 UR14, UR6, 0x4, URZ ;  /* 0x00000004060e7890 */ /* 0x000fe4000fffe03f */
[----:B------:R-:W-:-:S02]  /*3fb0*/  UIADD3 UR12, UR4, 0x4, URZ ;  /* 0x00000004040c7890 */ /* 0x000fc4000fffe03f */
[----:B------:R-:W-:Y:S01]  /*3fc0*/  HGMMA.64x64x16.F32.BF16 R24, gdesc[UR4], RZ, !UPT, gsb0 ;  /* 0x00e00000041879f0 */ /* 0x000fe2000c0018ff */
[----:B------:R-:W-:Y:S02]  /*3fd0*/  UIADD3 UR18, UR6, 0x6, URZ ;  /* 0x0000000606127890 */ /* 0x000fe4000fffe03f */
        /* <DEDUP_REMOVED lines=13> */
[----:B------:R-:W0:Y:S02]  /*40b0*/  SYNCS.PHASECHK.TRANS64.TRYWAIT P1, [UR41+0x38810], R3 ;  /* 0x03881003ff0075a7 */ /* 0x000e240008020169 */
[----:B0-----:R-:W-:Y:S05]  /*40c0*/  @!P1 BRA `(.L_x_1012) ;  /* 0x0000010800589947 */ /* 0x001fea0003800000 */
.L_x_1136:
[----:B------:R-:W-:Y:S05]  /*40d0*/  @!P0 BRA `(.L_x_1013) ;  /* 0x0000000000048947 */ /* 0x000fea0003800000 */
[----:B------:R-:W-:Y:S01]  /*40e0*/  BPT.TRAP 0x1 ;  /* 0x000000040000795c */ /* 0x000fe20000300000 */
.L_x_1013:
[----:B------:R3:W4:Y:S01]  /*40f0*/  SYNCS.PHASECHK.TRANS64.TRYWAIT P1, [R7+URZ+0x38850], R4 ;  /* 0x03885004070075a7 */ /* 0x000722000802017f */
[----:B------:R-:W-:Y:S05]  /*4100*/  @!P0 BRA `(.L_x_1014) ;  /* 0x0000000000048947 */ /* 0x000fea0003800000 */
[----:B------:R-:W-:Y:S01]  /*4110*/  BPT.TRAP 0x1 ;  /* 0x000000040000795c */ /* 0x000fe20000300000 */
.L_x_1014:
[----:B----4-:R-:W-:Y:S05]  /*4120*/  @P1 BRA `(.L_x_1015) ;  /* 0x0000000000081947 */ /* 0x010fea0003800000 */
[----:B------:R-:W4:Y:S02]  /*4130*/  SYNCS.PHASECHK.TRANS64.TRYWAIT P1, [R7+URZ+0x38850], R4 ;  /* 0x03885004070075a7 */ /* 0x000f24000802017f */
[----:B----4-:R-:W-:Y:S05]  /*4140*/  @!P1 BRA `(.L_x_1016) ;  /* 0x0000010800509947 */ /* 0x010fea0003800000 */
.L_x_1015:
[----:B------:R-:W-:Y:S01]  /*4150*/  UIADD3 UR4, UR41, 0x400, URZ ;  /* 0x0000040029047890 */ /* 0x000fe2000fffe03f */
[----:B------:R-:W-:Y:S01]  /*4160*/  WARPGROUP.ARRIVE ;  /* 0x00000000000079c5 */ /* 0x000fe20000000000 */
[----:B------:R-:W-:-:S05]  /*4170*/  UIADD3 UR5, UR41, 0x26400, URZ ;  /* 0x0002640029057890 */ /* 0x000fca000fffe03f */
[----:B0-----:R-:W0:Y:S01]  /*4180*/  S2R R3, SR_TID.X ;  /* 0x0000000000037919 */ /* 0x001e220000002100 */
[----:B------:R-:W-:Y:S02]  /*4190*/  USHF.R.U32.HI UR4, URZ, 0x4, UR4 ;  /* 0x000000043f047899 */ /* 0x000fe40008011604 */
[----:B------:R-:W-:Y:S02]  /*41a0*/  USHF.R.U32.HI UR5, URZ, 0x4, UR5 ;  /* 0x000000043f057899 */ /* 0x000fe40008011605 */
[----:B------:R-:W-:Y:S02]  /*41b0*/  ULOP3.LUT UR4, UR4, 0x3fff, URZ, 0xc0, !UPT ;  /* 0x00003fff04047892 */ /* 0x000fe4000f8ec03f */
[----:B------:R-:W-:Y:S02]  /*41c0*/  ULOP3.LUT UR5, UR5, 0x3fff, URZ, 0xc0, !UPT ;  /* 0x00003fff05057892 */ /* 0x000fe4000f8ec03f */
[----:B------:R-:W-:Y:S02]  /*41d0*/  ULOP3.LUT UR4, UR4, 0x10000, URZ, 0xfc, !UPT ;  /* 0x0001000004047892 */ /* 0x000fe4000f8efc3f */
[----:B------:R-:W-:-:S02]  /*41e0*/  ULOP3.LUT UR6, UR5, 0x10000, URZ, 0xfc, !UPT ;  /* 0x0001000005067892 */ /* 0x000fc4000f8efc3f */
[----:B------:R-:W-:Y:S01]  /*41f0*/  ULEA UR5, UR36, UR4, 0xc ;  /* 0x0000000424057291 */ /* 0x000fe2000f8e603f */
[----:B------:R-:W-:Y:S01]  /*4200*/  UMOV UR21, 0x40000040 ;  /* 0x4000004000157882 */ /* 0x000fe20000000000 */
[----:B------:R-:W-:Y:S01]  /*4210*/  UMOV UR23, 0x40000040 ;  /* 0x4000004000177882 */ /* 0x000fe20000000000 */
[----:B------:R-:W-:Y:S02]  /*4220*/  UIADD3 UR14, UR6, 0x800, URZ ;  /* 0x00000800060e7890 */ /* 0x000fe4000fffe03f */
[----:B------:R-:W-:Y:S02]  /*4230*/  UMOV UR20, UR6 ;  /* 0x0000000600147c82 */ /* 0x000fe40008000000 */
[----:B------:R-:W-:Y:S01]  /*4240*/  UMOV UR22, UR5 ;  /* 0x0000000500167c82 */ /* 0x000fe20008000000 */
[----:B------:R-:W-:Y:S01]  /*4250*/  UIADD3 UR15, UR5, 0x800, URZ ;  /* 0x00000800050f7890 */ /* 0x000fe2000fffe03f */
[----:B------:R-:W-:Y:S01]  /*4260*/  HGMMA.64x64x16.F32.BF16 R24, gdesc[UR20], R24, gsb0 ;  /* 0x00e00000141879f0 */ /* 0x000fe20008001818 */
[----:B------:R-:W-:-:S02]  /*4270*/  UIADD3 UR20, UR6, 0x2, URZ ;  /* 0x0000000206147890 */ /* 0x000fc4000fffe03f */
[----:B------:R-:W-:Y:S01]  /*4280*/  UIADD3 UR22, UR5, 0x2, URZ ;  /* 0x0000000205167890 */ /* 0x000fe2000fffe03f */
[----:B------:R-:W-:Y:S01]  /*4290*/  UMOV UR21, 0x40000040 ;  /* 0x4000004000157882 */ /* 0x000fe20000000000 */
[----:B------:R-:W-:Y:S01]  /*42a0*/  UMOV UR23, 0x40000040 ;  /* 0x4000004000177882 */ /* 0x000fe20000000000 */
[----:B0-----:R-:W-:-:S06]  /*42b0*/  SHF.R.U32.HI R3, RZ, 0x7, R3 ;  /* 0x00000007ff037819 */ /* 0x001fcc0000011603 */
[----:B------:R-:W0:Y:S02]  /*42c0*/  SHFL.IDX PT, R3, R3, RZ, 0x1f ;  /* 0x00001fff03037589 */ /* 0x000e2400000e0000 */
[----:B0-----:R-:W-:-:S13]  /*42d0*/  R2UR UR7, R3 ;  /* 0x00000000030772ca */ /* 0x001fda00000e0000 */
[----:B------:R-:W-:-:S03]  /*42e0*/  UISETP.GT.AND UP0, UPT, UR7, 0x7f, UPT ;  /* 0x0000007f0700788c */ /* 0x000fc6000bf04270 */
[----:B------:R-:W-:Y:S01]  /*42f0*/  UMOV UR7, 0x4 ;  /* 0x0000000400077882 */ /* 0x000fe20000000000 */
[----:B------:R-:W-:Y:S02]  /*4300*/  USEL UR11, URZ, 0x2, !UP0 ;  /* 0x000000023f0b7887 */ /* 0x000fe4000c000000 */
[----:B------:R-:W-:Y:S02]  /*4310*/  USEL UR10, UR7, 0x2, UP0 ;  /* 0x00000002070a7887 */ /* 0x000fe40008000000 */
[----:B------:R-:W-:Y:S01]  /*4320*/  USEL UR7, UR7, 0x6, !UP0 ;  /* 0x0000000607077887 */ /* 0x000fe2000c000000 */
[----:B------:R-:W-:Y:S02]  /*4330*/  WARPGROUP.DEPBAR.LE gsb0, 0x0 ;  /* 0x00008000000079c5 */ /* 0x000fe40000010000 */
[----:B------:R-:W-:-:S06]  /*4340*/  WARPGROUP.ARRIVE ;  /* 0x00000000000079c5 */ /* 0x000fcc0000000000 */
[----:B------:R-:W-:Y:S01]  /*4350*/  HGMMA.64x64x16.F32.BF16 R24, gdesc[UR20], R24, gsb0 ;  /* 0x00e00000141879f0 */ /* 0x000fe20008001818 */
[----:B------:R-:W-:Y:S02]  /*4360*/  UIADD3 UR20, UR6, 0x4, URZ ;  /* 0x0000000406147890 */ /* 0x000fe4000fffe03f */
[----:B------:R-:W-:Y:S01]  /*4370*/  UIADD3 UR22, UR5, 0x4, URZ ;  /* 0x0000000405167890 */ /* 0x000fe2000fffe03f */
[----:B------:R-:W-:Y:S01]  /*4380*/  UMOV UR21, 0x40000040 ;  /* 0x4000004000157882 */ /* 0x000fe20000000000 */
[----:B------:R-:W-:Y:S01]  /*4390*/  UMOV UR23, 0x40000040 ;  /* 0x4000004000177882 */ /* 0x000fe20000000000 */
        /* <DEDUP_REMOVED lines=94> */
[----:B------:R-:W-:Y:S02]  /*4980*/  UIADD3 UR20, UR11, UR14, URZ ;  /* 0x0000000e0b147290 */ /* 0x000fe4000fffe03f */
[----:B------:R-:W-:Y:S01]  /*4990*/  UIADD3 UR22, UR11, UR15, URZ ;  /* 0x0000000f0b167290 */ /* 0x000fe2000fffe03f */
        /* <DEDUP_REMOVED lines=16> */
[----:B------:R-:W-:Y:S01]  /*4aa0*/  UMOV UR14, 0x28 ;  /* 0x00000028000e7882 */ /* 0x000fe20000000000 */
[----:B------:R-:W-:Y:S01]  /*4ab0*/  UMOV UR15, 0xa00 ;  /* 0x00000a00000f7882 */ /* 0x000fe20000000000 */
[----:B------:R-:W-:Y:S02]  /*4ac0*/  USEL UR14, UR14, 0x26, UP0 ;  /* 0x000000260e0e7887 */ /* 0x000fe40008000000 */
[----:B------:R-:W-:-:S02]  /*4ad0*/  USEL UR15, UR15, 0x980, UP0 ;  /* 0x000009800f0f7887 */ /* 0x000fc40008000000 */
[----:B------:R-:W-:Y:S02]  /*4ae0*/  ULOP3.LUT UR14, UR14, 0x6, URZ, 0xc0, !UPT ;  /* 0x000000060e0e7892 */ /* 0x000fe4000f8ec03f */
[----:B------:R-:W-:Y:S01]  /*4af0*/  ULOP3.LUT UR15, UR15, 0xa00, URZ, 0xc0, !UPT ;  /* 0x00000a000f0f7892 */ /* 0x000fe2000f8ec03f */
[----:B------:R-:W-:Y:S02]  /*4b00*/  WARPGROUP.DEPBAR.LE gsb0, 0x0 ;  /* 0x00008000000079c5 */ /* 0x000fe40000010000 */
[----:B------:R-:W-:-:S06]  /*4b10*/  WARPGROUP.ARRIVE ;  /* 0x00000000000079c5 */ /* 0x000fcc0000000000 */
[----:B------:R-:W-:Y:S01]  /*4b20*/  HGMMA.64x64x16.F32.BF16 R24, gdesc[UR20], R24, gsb0 ;  /* 0x00e00000141879f0 */ /* 0x000fe20008001818 */
[----:B------:R-:W-:Y:S02]  /*4b30*/  UIADD3 UR20, UR14, UR15, UR6 ;  /* 0x0000000f0e147290 */ /* 0x000fe4000fffe006 */
[----:B------:R-:W-:Y:S01]  /*4b40*/  UIADD3 UR22, UR14, UR15, UR5 ;  /* 0x0000000f0e167290 */ /* 0x000fe2000fffe005 */
[----:B------:R-:W-:Y:S01]  /*4b50*/  UMOV UR21, 0x40000040 ;  /* 0x4000004000157882 */ /* 0x000fe20000000000 */
[----:B------:R-:W-:Y:S01]  /*4b60*/  UMOV UR23, 0x40000040 ;  /* 0x4000004000177882 */ /* 0x000fe20000000000 */
[----:B------:R-:W-:Y:S02]  /*4b70*/  UIADD3 UR14, UR6, 0xa00, URZ ;  /* 0x00000a00060e7890 */ /* 0x000fe4000fffe03f */
[----:B------:R-:W-:Y:S01]  /*4b80*/  UIADD3 UR15, UR5, 0xa00, URZ ;  /* 0x00000a00050f7890 */ /* 0x000fe2000fffe03f */
        /* <DEDUP_REMOVED lines=86> */
[----:B------:R-:W-:Y:S02]  /*50f0*/  UMOV UR10, 0x1000 ;  /* 0x00001000000a7882 */ /* 0x000fe40000000000 */
[----:B------:R-:W-:-:S04]  /*5100*/  USEL UR10, UR10, 0xf80, UP0 ;  /* 0x00000f800a0a7887 */ /* 0x000fc80008000000 */
[----:B------:R-:W-:Y:S01]  /*5110*/  ULOP3.LUT UR10, UR10, 0x1e00, URZ, 0xc0, !UPT ;  /* 0x00001e000a0a7892 */ /* 0x000fe2000f8ec03f */
        /* <DEDUP_REMOVED lines=17> */
[----:B------:R-:W-:Y:S02]  /*5230*/  WARPGROUP.DEPBAR.LE gsb0, 0x0 ;  /* 0x00008000000079c5 */ /* 0x000fe40000010000 */
[----:B------:R-:W-:-:S06]  /*5240*/  WARPGROUP.ARRIVE ;  /* 0x00000000000079c5 */ /* 0x000fcc0000000000 */
[----:B------:R-:W-:Y:S03]  /*5250*/  HGMMA.64x64x16.F32.BF16 R24, gdesc[UR20], R24, gsb0 ;  /* 0x00e00000141879f0 */ /* 0x000fe60008001818 */
[----:B------:R-:W-:Y:S02]  /*5260*/  WARPGROUP.DEPBAR.LE gsb0, 0x0 ;  /* 0x00008000000079c5 */ /* 0x000fe40000010000 */
[----:B------:R-:W-:Y:S05]  /*5270*/  @!P0 BRA `(.L_x_1017) ;  /* 0x0000000000048947 */ /* 0x000fea0003800000 */
[----:B------:R-:W-:Y:S01]  /*5280*/  BPT.TRAP 0x1 ;  /* 0x000000040000795c */ /* 0x000fe20000300000 */
.L_x_1017:
[----:B------:R-:W5:Y:S01]  /*5290*/  LDL R3, [R1+0x14] ;  /* 0x0000140001037983 */ /* 0x000f620000100800 */
[----:B------:R-:W-:Y:S01]  /*52a0*/  IMAD R153, R23, -0x40, R153 ;  /* 0xffffffc017997824 */ /* 0x000fe200078e0299 */
[----:B------:R-:W-:Y:S01]  /*52b0*/  ULDC UR18, c[0x0][0xa80] ;  /* 0x0002a00000127ab9 */ /* 0x000fe20000000800 */
[----:B------:R-:W-:Y:S01]  /*52c0*/  R2UR UR5, R7 ;  /* 0x00000000070572ca */ /* 0x000fe200000e0000 */
[----:B------:R-:W-:Y:S01]  /*52d0*/  ULOP3.LUT UR43, UR43, 0x2000000, URZ, 0xfc, !UPT ;  /* 0x020000002b2b7892 */ /* 0x000fe2000f8efc3f */
[----:B------:R-:W-:Y:S01]  /*52e0*/  UMOV UR11, 0x40000040 ;  /* 0x40000040000b7882 */ /* 0x000fe20000000000 */
[----:B------:R-:W-:Y:S02]  /*52f0*/  UMOV UR15, 0x40000040 ;  /* 0x40000040000f7882 */ /* 0x000fe40000000000 */
[----:B------:R-:W-:-:S04]  /*5300*/  ULEA UR10, UR36, UR43, 0xc ;  /* 0x0000002b240a7291 */ /* 0x000fc8000f8e603f */
[----:B------:R-:W-:-:S04]  /*5310*/  UIADD3 UR14, UR10, 0x80, URZ ;  /* 0x000000800a0e7890 */ /* 0x000fc8000fffe03f */
[----:B------:R-:W-:-:S04]  /*5320*/  UIADD3 UR5, UR5, 0x38840, URZ ;  /* 0x0003884005057890 */ /* 0x000fc8000fffe03f */
[----:B------:R-:W-:-:S09]  /*5330*/  UPRMT UR5, UR40, 0x654, UR5 ;  /* 0x0000065428057896 */ /* 0x000fd20008000005 */
[----:B------:R-:W-:Y:S01]  /*5340*/  SYNCS.ARRIVE.TRANS64.RED.A1T0 RZ, [UR5], RZ ;  /* 0x000000ffffff79a7 */ /* 0x000fe20008100405 */
[----:B------:R-:W-:Y:S01]  /*5350*/  BAR.SYNC.DEFER_BLOCKING 0xf, 0x100 ;  /* 0x03c4000000007b1d */ /* 0x000fe20000010000 */
[----:B-----5:R-:W-:-:S04]  /*5360*/  IADD3 R153, -R3, 0x40, R153 ;  /* 0x0000004003997810 */ /* 0x020fc80007ffe199 */
        /* <DEDUP_REMOVED lines=10> */
[----:B-1234-:R-:W-:Y:S02]  /*5410*/  FMNMX.FTZ R4, R28, R3, !PT ;  /* 0x000000031c047209 */ /* 0x01efe40007810000 */
        /* <DEDUP_REMOVED lines=45> */
[----:B------:R-:W-:Y:S02]  /*56f0*/  FMNMX.FTZ R3, R26, R27, !PT ;  /* 0x0000001b1a037209 */ /* 0x000fe40007810000 */
[----:B------:R-:W-:Y:S02]  /*5700*/  FMNMX.FTZ R5, R53, R4, !PT ;  /* 0x0000000435057209 */ /* 0x000fe40007810000 */
[----:B------:R-:W-:Y:S02]  /*5710*/  FSEL R46, R46, -INF , P1 ;  /* 0xff8000002e2e7808 */ /* 0x000fe40000800000 */
[----:B------:R-:W-:Y:S01]  /*5720*/  FSEL R47, R47, -INF , P6 ;  /* 0xff8000002f2f7808 */ /* 0x000fe20003000000 */
[----:B------:R-:W0:Y:S01]  /*5730*/  SHFL.BFLY PT, R4, R5, 0x2, 0x1f ;  /* 0x0c401f0005047f89 */ /* 0x000e2200000e0000 */
[----:B------:R-:W-:-:S02]  /*5740*/  FSEL R50, R50, -INF , P5 ;  /* 0xff80000032327808 */ /* 0x000fc40002800000 */
[----:B------:R-:W-:Y:S02]  /*5750*/  FSEL R51, R51, -INF , P4 ;  /* 0xff80000033337808 */ /* 0x000fe40002000000 */
        /* <DEDUP_REMOVED lines=34> */
[----:B------:R-:W1:Y:S01]  /*5980*/  MUFU.EX2 R25, R25 ;  /* 0x0000001900197308 */ /* 0x000e620000000800 */
[--C-:B------:R-:W-:Y:S01]  /*5990*/  FFMA.FTZ R44, R44, UR18, -R8.reuse ;  /* 0x000000122c2c7c23 */ /* 0x100fe20008010808 */
[--C-:B------:R-:W-:Y:S01]  /*59a0*/  FFMA.FTZ R45, R45, UR18, -R8.reuse ;  /* 0x000000122d2d7c23 */ /* 0x100fe20008010808 */
[--C-:B------:R-:W-:Y:S01]  /*59b0*/  FFMA.FTZ R48, R48, UR18, -R8.reuse ;  /* 0x0000001230307c23 */ /* 0x100fe20008010808 */
[--C-:B------:R-:W-:Y:S01]  /*59c0*/  FFMA.FTZ R49, R49, UR18, -R8.reuse ;  /* 0x0000001231317c23 */ /* 0x100fe20008010808 */
[--C-:B------:R-:W-:Y:S01]  /*59d0*/  FFMA.FTZ R52, R52, UR18, -R8.reuse ;  /* 0x0000001234347c23 */ /* 0x100fe20008010808 */
[----:B------:R-:W-:-:S02]  /*59e0*/  FFMA.FTZ R8, R53, UR18, -R8 ;  /* 0x0000001235087c23 */ /* 0x000fc40008010808 */
[----:B------:R-:W-:Y:S08]  /*59f0*/  MUFU.EX2 R28, R28 ;  /* 0x0000001c001c7308 */ /* 0x000ff00000000800 */
[----:B------:R-:W2:Y:S01]  /*5a00*/  MUFU.EX2 R29, R29 ;  /* 0x0000001d001d7308 */ /* 0x000ea20000000800 */
[----:B-1----:R-:W-:Y:S01]  /*5a10*/  FADD.FTZ R11, R24, R25 ;  /* 0x00000019180b7221 */ /* 0x002fe20000010000 */
[----:B------:R-:W-:-:S02]  /*5a20*/  F2FP.BF16.F32.PACK_AB R152, R25, R24 ;  /* 0x000000181998723e */ /* 0x000fc400000010ff */
[----:B0-----:R-:W-:-:S04]  /*5a30*/  FMNMX.FTZ R3, R6, R3, !PT ;  /* 0x0000000306037209 */ /* 0x001fc80007810000 */
[----:B------:R-:W-:Y:S01]  /*5a40*/  MUFU.EX2 R32, R32 ;  /* 0x0000002000207308 */ /* 0x000fe20000000800 */
[----:B------:R-:W0:Y:S07]  /*5a50*/  SHFL.BFLY PT, R6, R3, 0x1, 0x1f ;  /* 0x0c201f0003067f89 */ /* 0x000e2e00000e0000 */
[----:B------:R-:W1:Y:S01]  /*5a60*/  MUFU.EX2 R33, R33 ;  /* 0x0000002100217308 */ /* 0x000e620000000800 */
[----:B--2---:R-:W-:-:S07]  /*5a70*/  F2FP.BF16.F32.PACK_AB R154, R29, R28 ;  /* 0x0000001c1d9a723e */ /* 0x004fce00000010ff */
[----:B------:R-:W2:Y:S08]  /*5a80*/  MUFU.EX2 R36, R36 ;  /* 0x0000002400247308 */ /* 0x000eb00000000800 */
[----:B------:R-:W-:Y:S01]  /*5a90*/  MUFU.EX2 R9, R8 ;  /* 0x0000000800097308 */ /* 0x000fe20000000800 */
[----:B-1----:R-:W-:Y:S02]  /*5aa0*/  F2FP.BF16.F32.PACK_AB R156, R33, R32 ;  /* 0x00000020219c723e */ /* 0x002fe400000010ff */
[----:B0-----:R-:W-:Y:S01]  /*5ab0*/  FMNMX.FTZ R5, R3, R6, !PT ;  /* 0x0000000603057209 */ /* 0x001fe20007810000 */
[----:B------:R-:W-:-:S03]  /*5ac0*/  FADD.FTZ R6, R28, R11 ;  /* 0x0000000b1c067221 */ /* 0x000fc60000010000 */
[C---:B------:R-:W-:Y:S01]  /*5ad0*/  FSETP.NEU.FTZ.AND P1, PT, R5.reuse, -INF , PT ;  /* 0xff8000000500780b */ /* 0x040fe20003f3d000 */
[----:B------:R-:W-:Y:S01]  /*5ae0*/  FMUL.FTZ R3, R5, UR18 ;  /* 0x0000001205037c20 */ /* 0x000fe20008410000 */
[----:B------:R-:W0:Y:S01]  /*5af0*/  MUFU.EX2 R37, R37 ;  /* 0x0000002500257308 */ /* 0x000e220000000800 */
[----:B------:R-:W-:-:S03]  /*5b00*/  FADD.FTZ R11, R29, R6 ;  /* 0x000000061d0b7221 */ /* 0x000fc60000010000 */
[----:B------:R-:W-:Y:S01]  /*5b10*/  FSEL R3, R3, RZ, P1 ;  /* 0x000000ff03037208 */ /* 0x000fe20000800000 */
[----:B------:R-:W-:-:S03]  /*5b20*/  FADD.FTZ R6, R32, R11 ;  /* 0x0000000b20067221 */ /* 0x000fc60000010000 */
[----:B------:R-:W1:Y:S01]  /*5b30*/  MUFU.EX2 R40, R40 ;  /* 0x0000002800287308 */ /* 0x000e620000000800 */
[--C-:B------:R-:W-:Y:S01]  /*5b40*/  FFMA.FTZ R26, R26, UR18, -R3.reuse ;  /* 0x000000121a1a7c23 */ /* 0x100fe20008010803 */
        /* <DEDUP_REMOVED lines=11> */
[----:B------:R-:W-:Y:S01]  /*5c00*/  FADD.FTZ R11, R33, R6 ;  /* 0x00000006210b7221 */ /* 0x000fe20000010000 */
[--C-:B------:R-:W-:Y:S01]  /*5c10*/  FFMA.FTZ R47, R47, UR18, -R3.reuse ;  /* 0x000000122f2f7c23 */ /* 0x100fe20008010803 */
[----:B------:R-:W-:Y:S01]  /*5c20*/  FFMA.FTZ R50, R50, UR18, -R3 ;  /* 0x0000001232327c23 */ /* 0x000fe20008010803 */
[----:B------:R-:W3:Y:S01]  /*5c30*/  MUFU.EX2 R27, R27 ;  /* 0x0000001b001b7308 */ /* 0x000ee20000000800 */
[----:B--2---:R-:W-:Y:S01]  /*5c40*/  FADD.FTZ R6, R36, R11 ;  /* 0x0000000b24067221 */ /* 0x004fe20000010000 */
[--C-:B------:R-:W-:Y:S01]  /*5c50*/  FFMA.FTZ R51, R51, UR18, -R3.reuse ;  /* 0x0000001233337c23 */ /* 0x100fe20008010803 */
[--C-:B------:R-:W-:Y:S01]  /*5c60*/  FFMA.FTZ R54, R54, UR18, -R3.reuse ;  /* 0x0000001236367c23 */ /* 0x100fe20008010803 */
[----:B------:R-:W-:Y:S01]  /*5c70*/  FFMA.FTZ R3, R55, UR18, -R3 ;  /* 0x0000001237037c23 */ /* 0x000fe20008010803 */
[C---:B0-----:R-:W-:Y:S01]  /*5c80*/  FADD.FTZ R11, R37.reuse, R6 ;  /* 0x00000006250b7221 */ /* 0x041fe20000010000 */
[----:B------:R-:W-:-:S02]  /*5c90*/  F2FP.BF16.F32.PACK_AB R158, R37, R36 ;  /* 0x00000024259e723e */ /* 0x000fc400000010ff */
[----:B------:R-:W0:Y:S01]  /*5ca0*/  MUFU.EX2 R30, R30 ;  /* 0x0000001e001e7308 */ /* 0x000e220000000800 */
[----:B-1----:R-:W-:-:S07]  /*5cb0*/  FADD.FTZ R6, R40, R11 ;  /* 0x0000000b28067221 */ /* 0x002fce0000010000 */
[----:B------:R-:W1:Y:S01]  /*5cc0*/  MUFU.EX2 R31, R31 ;  /* 0x0000001f001f7308 */ /* 0x000e620000000800 */
[----:B---3--:R-:W-:Y:S01]  /*5cd0*/  FADD.FTZ R13, R26, R27 ;  /* 0x0000001b1a0d7221 */ /* 0x008fe20000010000 */
[----:B------:R-:W-:-:S06]  /*5ce0*/  F2FP.BF16.F32.PACK_AB R153, R27, R26 ;  /* 0x0000001a1b99723e */ /* 0x000fcc00000010ff */
[----:B------:R-:W2:Y:S01]  /*5cf0*/  MUFU.EX2 R34, R34 ;  /* 0x0000002200227308 */ /* 0x000ea20000000800 */
[----:B0-----:R-:W-:-:S07]  /*5d00*/  FADD.FTZ R8, R30, R13 ;  /* 0x0000000d1e087221 */ /* 0x001fce0000010000 */
[----:B------:R-:W0:Y:S01]  /*5d10*/  MUFU.EX2 R35, R35 ;  /* 0x0000002300237308 */ /* 0x000e220000000800 */
[C---:B-1----:R-:W-:Y:S01]  /*5d20*/  FADD.FTZ R13, R31.reuse, R8 ;  /* 0x000000081f0d7221 */ /* 0x042fe20000010000 */
[----:B------:R-:W-:-:S05]  /*5d30*/  F2FP.BF16.F32.PACK_AB R155, R31, R30 ;  /* 0x0000001e1f9b723e */ /* 0x000fca00000010ff */
[----:B------:R1:W-:Y:S01]  /*5d40*/  STSM.16.M88.4 [R184+0x36400], R152 ;  /* 0x03640098b8007844 */ /* 0x0003e20000000200 */
[----:B------:R-:W3:Y:S01]  /*5d50*/  MUFU.EX2 R38, R38 ;  /* 0x0000002600267308 */ /* 0x000ee20000000800 */
[----:B--2---:R-:W-:-:S07]  /*5d60*/  FADD.FTZ R8, R34, R13 ;  /* 0x0000000d22087221 */ /* 0x004fce0000010000 */
[----:B------:R-:W2:Y:S01]  /*5d70*/  MUFU.EX2 R39, R39 ;  /* 0x0000002700277308 */ /* 0x000ea20000000800 */
[C---:B0-----:R-:W-:Y:S01]  /*5d80*/  FADD.FTZ R13, R35.reuse, R8 ;  /* 0x00000008230d7221 */ /* 0x041fe20000010000 */
[----:B------:R-:W-:-:S06]  /*5d90*/  F2FP.BF16.F32.PACK_AB R157, R35, R34 ;  /* 0x00000022239d723e */ /* 0x000fcc00000010ff */
[----:B------:R-:W0:Y:S01]  /*5da0*/  MUFU.EX2 R42, R42 ;  /* 0x0000002a002a7308 */ /* 0x000e220000000800 */
[----:B---3--:R-:W-:-:S07]  /*5db0*/  FADD.FTZ R8, R38, R13 ;  /* 0x0000000d26087221 */ /* 0x008fce0000010000 */
[----:B------:R-:W3:Y:S01]  /*5dc0*/  MUFU.EX2 R41, R41 ;  /* 0x0000002900297308 */ /* 0x000ee20000000800 */
[C---:B--2---:R-:W-:Y:S01]  /*5dd0*/  FADD.FTZ R13, R39.reuse, R8 ;  /* 0x00000008270d7221 */ /* 0x044fe20000010000 */
[----:B------:R-:W-:-:S05]  /*5de0*/  F2FP.BF16.F32.PACK_AB R159, R39, R38 ;  /* 0x00000026279f723e */ /* 0x000fca00000010ff */
[----:B------:R1:W-:Y:S01]  /*5df0*/  STSM.16.M88.4 [R185], R156 ;  /* 0x0000009cb9007844 */ /* 0x0003e20000000200 */
[----:B------:R-:W2:Y:S01]  /*5e00*/  MUFU.EX2 R43, R43 ;  /* 0x0000002b002b7308 */ /* 0x000ea20000000800 */
[----:B0-----:R-:W-:-:S07]  /*5e10*/  FADD.FTZ R8, R42, R13 ;  /* 0x0000000d2a087221 */ /* 0x001fce0000010000 */
[----:B------:R-:W0:Y:S01]  /*5e20*/  MUFU.EX2 R44, R44 ;  /* 0x0000002c002c7308 */ /* 0x000e220000000800 */
[C---:B---3--:R-:W-:Y:S01]  /*5e30*/  FADD.FTZ R11, R41.reuse, R6 ;  /* 0x00000006290b7221 */ /* 0x048fe20000010000 */
[----:B------:R-:W-:-:S06]  /*5e40*/  F2FP.BF16.F32.PACK_AB R160, R41, R40 ;  /* 0x0000002829a0723e */ /* 0x000fcc00000010ff */
[----:B------:R-:W3:Y:S01]  /*5e50*/  MUFU.EX2 R46, R46 ;  /* 0x0000002e002e7308 */ /* 0x000ee20000000800 */
[C---:B--2---:R-:W-:Y:S01]  /*5e60*/  FADD.FTZ R13, R43.reuse, R8 ;  /* 0x000000082b0d7221 */ /* 0x044fe20000010000 */
[----:B------:R-:W-:-:S06]  /*5e70*/  F2FP.BF16.F32.PACK_AB R161, R43, R42 ;  /* 0x0000002a2ba1723e */ /* 0x000fcc00000010ff */
[----:B------:R-:W2:Y:S01]  /*5e80*/  MUFU.EX2 R45, R45 ;  /* 0x0000002d002d7308 */ /* 0x000ea20000000800 */
[----:B0-----:R-:W-:-:S07]  /*5e90*/  FADD.FTZ R6, R44, R11 ;  /* 0x0000000b2c067221 */ /* 0x001fce0000010000 */
[----:B------:R-:W0:Y:S01]  /*5ea0*/  MUFU.EX2 R47, R47 ;  /* 0x0000002f002f7308 */ /* 0x000e220000000800 */
[----:B---3--:R-:W-:-:S07]  /*5eb0*/  FADD.FTZ R8, R46, R13 ;  /* 0x0000000d2e087221 */ /* 0x008fce0000010000 */
[----:B------:R-:W3:Y:S01]  /*5ec0*/  MUFU.EX2 R48, R48 ;  /* 0x0000003000307308 */ /* 0x000ee20000000800 */
[C---:B--2---:R-:W-:Y:S01]  /*5ed0*/  FADD.FTZ R11, R45.reuse, R6 ;  /* 0x000000062d0b7221 */ /* 0x044fe20000010000 */
[----:B------:R-:W-:-:S06]  /*5ee0*/  F2FP.BF16.F32.PACK_AB R162, R45, R44 ;  /* 0x0000002c2da2723e */ /* 0x000fcc00000010ff */
[----:B------:R-:W2:Y:S01]  /*5ef0*/  MUFU.EX2 R50, R50 ;  /* 0x0000003200327308 */ /* 0x000ea20000000800 */
[C---:B0-----:R-:W-:Y:S01]  /*5f00*/  FADD.FTZ R13, R47.reuse, R8 ;  /* 0x000000082f0d7221 */ /* 0x041fe20000010000 */
[----:B------:R-:W-:-:S05]  /*5f10*/  F2FP.BF16.F32.PACK_AB R163, R47, R46 ;  /* 0x0000002e2fa3723e */ /* 0x000fca00000010ff */
[----:B------:R1:W-:Y:S01]  /*5f20*/  STSM.16.M88.4 [R187], R160 ;  /* 0x000000a0bb007844 */ /* 0x0003e20000000200 */
[----:B------:R-:W0:Y:S01]  /*5f30*/  MUFU.EX2 R49, R49 ;  /* 0x0000003100317308 */ /* 0x000e220000000800 */
[----:B---3--:R-:W-:-:S07]  /*5f40*/  FADD.FTZ R6, R48, R11 ;  /* 0x0000000b30067221 */ /* 0x008fce0000010000 */
[----:B------:R-:W3:Y:S01]  /*5f50*/  MUFU.EX2 R51, R51 ;  /* 0x0000003300337308 */ /* 0x000ee20000000800 */
[----:B--2---:R-:W-:-:S07]  /*5f60*/  FADD.FTZ R8, R50, R13 ;  /* 0x0000000d32087221 */ /* 0x004fce0000010000 */
[----:B------:R-:W2:Y:S01]  /*5f70*/  MUFU.EX2 R52, R52 ;  /* 0x0000003400347308 */ /* 0x000ea20000000800 */
[C---:B0-----:R-:W-:Y:S01]  /*5f80*/  FADD.FTZ R11, R49.reuse, R6 ;  /* 0x00000006310b7221 */ /* 0x041fe20000010000 */
[----:B------:R-:W-:-:S06]  /*5f90*/  F2FP.BF16.F32.PACK_AB R164, R49, R48 ;  /* 0x0000003031a4723e */ /* 0x000fcc00000010ff */
[----:B------:R-:W0:Y:S01]  /*5fa0*/  MUFU.EX2 R54, R54 ;  /* 0x0000003600367308 */ /* 0x000e220000000800 */
[C---:B---3--:R-:W-:Y:S01]  /*5fb0*/  FADD.FTZ R13, R51.reuse, R8 ;  /* 0x00000008330d7221 */ /* 0x048fe20000010000 */
[----:B------:R-:W-:-:S06]  /*5fc0*/  F2FP.BF16.F32.PACK_AB R165, R51, R50 ;  /* 0x0000003233a5723e */ /* 0x000fcc00000010ff */
[----:B------:R3:W4:Y:S01]  /*5fd0*/  MUFU.EX2 R167, R3 ;  /* 0x0000000300a77308 */ /* 0x0007220000000800 */
[----:B--2---:R-:W-:Y:S01]  /*5fe0*/  FADD.FTZ R6, R52, R11 ;  /* 0x0000000b34067221 */ /* 0x004fe20000010000 */
[C---:B------:R-:W-:Y:S01]  /*5ff0*/  F2FP.BF16.F32.PACK_AB R166, R9.reuse, R52 ;  /* 0x0000003409a6723e */ /* 0x040fe200000010ff */
[----:B0-----:R-:W-:Y:S02]  /*6000*/  FADD.FTZ R8, R54, R13 ;  /* 0x0000000d36087221 */ /* 0x001fe40000010000 */
[----:B---3--:R-:W-:Y:S02]  /*6010*/  FADD.FTZ R3, R9, R6 ;  /* 0x0000000609037221 */ /* 0x008fe40000010000 */
[C---:B----4-:R-:W-:Y:S01]  /*6020*/  FADD.FTZ R6, R167.reuse, R8 ;  /* 0x00000008a7067221 */ /* 0x050fe20000010000 */
[----:B------:R-:W-:-:S05]  /*6030*/  F2FP.BF16.F32.PACK_AB R167, R167, R54 ;  /* 0x00000036a7a7723e */ /* 0x000fca00000010ff */
[----:B------:R1:W-:Y:S01]  /*6040*/  STSM.16.M88.4 [R186], R164 ;  /* 0x000000a4ba007844 */ /* 0x0003e20000000200 */
[----:B------:R-:W-:-:S06]  /*6050*/  WARPGROUP.ARRIVE ;  /* 0x00000000000079c5 */ /* 0x000fcc0000000000 */
[----:B------:R-:W-:Y:S01]  /*6060*/  HGMMA.64x256x16.F32.BF16 R24, R152, gdesc[UR8].tnspB, RZ, !UPT, gsb0 ;  /* 0x43e0000898187df0 */ /* 0x000fe2000c0018ff */
[----:B------:R-:W-:Y:S02]  /*6070*/  UMOV UR11, 0x40000040 ;  /* 0x40000040000b7882 */ /* 0x000fe40000000000 */
        /* <DEDUP_REMOVED lines=10> */
[----:B------:R-:W-:Y:S03]  /*6120*/  HGMMA.64x256x16.F32.BF16 R24, R160, gdesc[UR12].tnspB, R24, gsb0 ;  /* 0x43e0000ca0187df0 */ /* 0x000fe60008001818 */
        /* <DEDUP_REMOVED lines=9> */
[----:B-1----:R-:W-:Y:S05]  /*61c0*/  @!P0 BRA `(.L_x_1018) ;  /* 0x0000000000048947 */ /* 0x002fea0003800000 */
[----:B------:R-:W-:Y:S01]  /*61d0*/  BPT.TRAP 0x1 ;  /* 0x000000040000795c */ /* 0x000fe20000300000 */
.L_x_1018:
[----:B------:R-:W-:Y:S01]  /*61e0*/  R2UR UR5, R7 ;  /* 0x00000000070572ca */ /* 0x000fe200000e0000 */
[----:B------:R-:W-:-:S05]  /*61f0*/  VIADD R7, R23, 0xfffffffe ;  /* 0xfffffffe17077836 */ /* 0x000fca0000000000 */
[----:B------:R-:W-:-:S07]  /*6200*/  ISETP.GE.AND P1, PT, R7, R18, PT ;  /* 0x000000120700720c */ /* 0x000fce0003f26270 */
[----:B------:R-:W-:-:S04]  /*6210*/  UIADD3 UR5, UR5, 0x38860, URZ ;  /* 0x0003886005057890 */ /* 0x000fc8000fffe03f */
[----:B------:R-:W-:-:S09]  /*6220*/  UPRMT UR5, UR40, 0x654, UR5 ;  /* 0x0000065428057896 */ /* 0x000fd20008000005 */
[----:B------:R-:W-:Y:S01]  /*6230*/  SYNCS.ARRIVE.TRANS64.RED.A1T0 RZ, [UR5], RZ ;  /* 0x000000ffffff79a7 */ /* 0x000fe20008100405 */
[----:B------:R-:W-:Y:S05]  /*6240*/  @!P1 BRA `(.L_x_1019) ;  /* 0x0000002800809947 */ /* 0x000fea0003800000 */
[----:B------:R-:W-:Y:S01]  /*6250*/  IMAD.MOV.U32 R8, RZ, RZ, R5 ;  /* 0x000000ffff087224 */ /* 0x000fe200078e0005 */
[----:B------:R-:W-:Y:S01]  /*6260*/  UMOV UR7, UR36 ;  /* 0x0000002400077c82 */ /* 0x000fe20008000000 */
[----:B------:R-:W-:-:S07]  /*6270*/  IMAD.MOV.U32 R9, RZ, RZ, R4 ;  /* 0x000000ffff097224 */ /* 0x000fce00078e0004 */
.L_x_1030:
[----:B------:R-:W-:Y:S01]  /*6280*/  UIADD3 UR36, UR7, 0x1, URZ ;  /* 0x0000000107247890 */ /* 0x000fe2000fffe03f */
[C---:B------:R-:W-:Y:S01]  /*6290*/  ISETP.GT.AND P1, PT, R7.reuse, R18, PT ;  /* 0x000000120700720c */ /* 0x040fe20003f24270 */
[----:B------:R-:W-:Y:S02]  /*62a0*/  VIADD R7, R7, 0xffffffff ;  /* 0xffffffff07077836 */ /* 0x000fe40000000000 */
[----:B------:R-:W-:-:S04]  /*62b0*/  UISETP.NE.AND UP0, UPT, UR36, 0x2, UPT ;  /* 0x000000022400788c */ /* 0x000fc8000bf05270 */
[----:B------:R-:W-:Y:S02]  /*62c0*/  USEL UR5, URZ, 0x1, UP0 ;  /* 0x000000013f057887 */ /* 0x000fe40008000000 */
[----:B------:R-:W-:-:S04]  /*62d0*/  USEL UR36, UR36, URZ, UP0 ;  /* 0x0000003f24247287 */ /* 0x000fc80008000000 */
[----:B------:R-:W-:Y:S01]  /*62e0*/  LOP3.LUT R2, R2, UR5, RZ, 0x3c, !PT ;  /* 0x0000000502027c12 */ /* 0x000fe2000f8e3cff */
[----:B------:R-:W-:Y:S07]  /*62f0*/  @!P0 BRA `(.L_x_1020) ;  /* 0x0000000000048947 */ /* 0x000fee0003800000 */
[----:B------:R-:W-:Y:S01]  /*6300*/  BPT.TRAP 0x1 ;  /* 0x000000040000795c */ /* 0x000fe20000300000 */
.L_x_1020:
[----:B------:R-:W-:Y:S01]  /*6310*/  ULEA UR5, UR36, UR41, 0x3 ;  /* 0x0000002924057291 */ /* 0x000fe2000f8e183f */
[----:B------:R-:W-:-:S08]  /*6320*/  SHF.L.U32 R4, R2, 0x1f, RZ ;  /* 0x0000001f02047819 */ /* 0x000fd000000006ff */
[----:B------:R0:W1:Y:S01]  /*6330*/  SYNCS.PHASECHK.TRANS64.TRYWAIT P2, [UR5+0x38830], R4 ;  /* 0x03883004ff0075a7 */ /* 0x0000620008040145 */
[----:B------:R-:W-:Y:S05]  /*6340*/  @!P0 BRA `(.L_x_1021) ;  /* 0x0000000000048947 */ /* 0x000fea0003800000 */
[----:B------:R-:W-:Y:S01]  /*6350*/  BPT.TRAP 0x1 ;  /* 0x000000040000795c */ /* 0x000fe20000300000 */
.L_x_1021:
[----:B-1----:R-:W-:Y:S05]  /*6360*/  @P2 BRA `(.L_x_1022) ;  /* 0x0000000000082947 */ /* 0x002fea0003800000 */
[----:B------:R-:W1:Y:S02]  /*6370*/  SYNCS.PHASECHK.TRANS64.TRYWAIT P2, [UR5+0x38830], R4 ;  /* 0x03883004ff0075a7 */ /* 0x000e640008040145 */
[----:B-1----:R-:W-:Y:S05]  /*6380*/  @!P2 BRA `(.L_x_1023) ;  /* 0x000000e400d4a947 */ /* 0x002fea0003800000 */
.L_x_1022:
        /* <DEDUP_REMOVED lines=28> */
.L_x_1024:
[----:B------:R2:W3:Y:S01]  /*6550*/  SYNCS.PHASECHK.TRANS64.TRYWAIT P2, [UR5+0x38850], R4 ;  /* 0x03885004ff0075a7 */ /* 0x0004e20008040145 */
[----:B------:R-:W-:Y:S05]  /*6560*/  @!P0 BRA `(.L_x_1025) ;  /* 0x0000000000048947 */ /* 0x000fea0003800000 */
[----:B------:R-:W-:Y:S01]  /*6570*/  BPT.TRAP 0x1 ;  /* 0x000000040000795c */ /* 0x000fe20000300000 */
.L_x_1025:
[----:B---3--:R-:W-:Y:S05]  /*6580*/  @P2 BRA `(.L_x_1026) ;  /* 0x0000000000082947 */ /* 0x008fea0003800000 */
[----:B------:R-:W3:Y:S02]  /*6590*/  SYNCS.PHASECHK.TRANS64.TRYWAIT P2, [UR5+0x38850], R4 ;  /* 0x03885004ff0075a7 */ /* 0x000ee40008040145 */
[----:B---3--:R-:W-:Y:S05]  /*65a0*/  @!P2 BRA `(.L_x_1027) ;  /* 0x000000e40064a947 */ /* 0x008fea0003800000 */
.L_x_1026:
[----:B------:R-:W-:Y:S01]  /*65b0*/  UIADD3 UR10, UR41, 0x26400, URZ ;  /* 0x00026400290a7890 */ /* 0x000fe2000fffe03f */
[----:B------:R-:W-:Y:S01]  /*65c0*/  WARPGROUP.ARRIVE ;  /* 0x00000000000079c5 */ /* 0x000fe20000000000 */
[----:B------:R-:W-:-:S05]  /*65d0*/  UIADD3 UR15, UR6, 0x2, URZ ;  /* 0x00000002060f7890 */ /* 0x000fca000fffe03f */
[----:B-1----:R-:W1:Y:S01]  /*65e0*/  S2R R5, SR_TID.X ;  /* 0x0000000000057919 */ /* 0x002e620000002100 */
[----:B------:R-:W-:Y:S02]  /*65f0*/  USHF.R.U32.HI UR10, URZ, 0x4, UR10 ;  /* 0x000000043f0a7899 */ /* 0x000fe4000801160a */
[----:B------:R-:W-:Y:S02]  /*6600*/  UIADD3 UR11, UR6, 0x6, URZ ;  /* 0x00000006060b7890 */ /* 0x000fe4000fffe03f */
[----:B------:R-:W-:Y:S02]  /*6610*/  ULOP3.LUT UR18, UR10, 0x3fff, URZ, 0xc0, !UPT ;  /* 0x00003fff0a127892 */ /* 0x000fe4000f8ec03f */
[----:B------:R-:W-:Y:S02]  /*6620*/  UIADD3 UR14, UR6, 0x4, URZ ;  /* 0x00000004060e7890 */ /* 0x000fe4000fffe03f */
[----:B------:R-:W-:Y:S02]  /*6630*/  ULEA UR10, UR36, UR4, 0xc ;  /* 0x00000004240a7291 */ /* 0x000fe4000f8e603f */
[----:B------:R-:W-:Y:S01]  /*6640*/  ULOP3.LUT UR6, UR18, 0x10000, URZ, 0xfc, !UPT ;  /* 0x0001000012067892 */ /* 0x000fe2000f8efc3f */
[----:B------:R-:W-:Y:S01]  /*6650*/  UMOV UR23, 0x40000040 ;  /* 0x4000004000177882 */ /* 0x000fe20000000000 */
[----:B------:R-:W-:Y:S01]  /*6660*/  UMOV UR21, 0x40000040 ;  /* 0x4000004000157882 */ /* 0x000fe20000000000 */
[----:B------:R-:W-:-:S02]  /*6670*/  UIADD3 UR18, UR10, 0x800, URZ ;  /* 0x000008000a127890 */ /* 0x000fc4000fffe03f */
[----:B------:R-:W-:Y:S02]  /*6680*/  UMOV UR22, UR10 ;  /* 0x0000000a00167c82 */ /* 0x000fe40008000000 */
[----:B------:R-:W-:Y:S01]  /*6690*/  UMOV UR20, UR6 ;  /* 0x0000000600147c82 */ /* 0x000fe20008000000 */
[----:B------:R-:W-:Y:S01]  /*66a0*/  UIADD3 UR19, UR6, 0x800, URZ ;  /* 0x0000080006137890 */ /* 0x000fe2000fffe03f */
[----:B------:R-:W-:Y:S01]  /*66b0*/  HGMMA.64x64x16.F32.BF16 R152, gdesc[UR20], R152, gsb0 ;  /* 0x00e00000149879f0 */ /* 0x000fe20008001898 */
[----:B------:R-:W-:Y:S01]  /*66c0*/  UIADD3 UR22, UR10, 0x2, URZ ;  /* 0x000000020a167890 */ /* 0x000fe2000fffe03f */
[----:B------:R-:W-:Y:S01]  /*66d0*/  UMOV UR20, UR15 ;  /* 0x0000000f00147c82 */ /* 0x000fe20008000000 */
[----:B------:R-:W-:Y:S01]  /*66e0*/  UMOV UR21, 0x40000040 ;  /* 0x4000004000157882 */ /* 0x000fe20000000000 */
[----:B------:R-:W-:Y:S01]  /*66f0*/  UMOV UR23, 0x40000040 ;  /* 0x4000004000177882 */ /* 0x000fe20000000000 */
[----:B-1----:R-:W-:-:S05]  /*6700*/  SHF.R.U32.HI R5, RZ, 0x7, R5 ;  /* 0x00000007ff057819 */ /* 0x002fca0000011605 */
[----:B0-2---:R-:W0:Y:S01]  /*6710*/  SHFL.IDX PT, R4, R5, RZ, 0x1f ;  /* 0x00001fff05047589 */ /* 0x005e2200000e0000 */
[----:B------:R-:W-:Y:S02]  /*6720*/  WARPGROUP.DEPBAR.LE gsb0, 0x0 ;  /* 0x00008000000079c5 */ /* 0x000fe40000010000 */
[----:B------:R-:W-:-:S06]  /*6730*/  WARPGROUP.ARRIVE ;  /* 0x00000000000079c5 */ /* 0x000fcc0000000000 */
[----:B------:R-:W-:Y:S01]  /*6740*/  HGMMA.64x64x16.F32.BF16 R152, gdesc[UR20], R152, gsb0 ;  /* 0x00e00000149879f0 */ /* 0x000fe20008001898 */
[----:B------:R-:W-:Y:S01]  /*6750*/  UIADD3 UR22, UR10, 0x4, URZ ;  /* 0x000000040a167890 */ /* 0x000fe2000fffe03f */
[----:B------:R-:W-:Y:S01]  /*6760*/  UMOV UR20, UR14 ;  /* 0x0000000e00147c82 */ /* 0x000fe20008000000 */
[----:B------:R-:W-:Y:S01]  /*6770*/  UMOV UR21, 0x40000040 ;  /* 0x4000004000157882 */ /* 0x000fe20000000000 */
[----:B------:R-:W-:Y:S01]  /*6780*/  UMOV UR23, 0x40000040 ;  /* 0x4000004000177882 */ /* 0x000fe20000000000 */
[----:B------:R-:W-:Y:S02]  /*6790*/  WARPGROUP.DEPBAR.LE gsb0, 0x0 ;  /* 0x00008000000079c5 */ /* 0x000fe40000010000 */
[----:B------:R-:W-:-:S06]  /*67a0*/  WARPGROUP.ARRIVE ;  /* 0x00000000000079c5 */ /* 0x000fcc0000000000 */
[----:B------:R-:W-:Y:S01]  /*67b0*/  HGMMA.64x64x16.F32.BF16 R152, gdesc[UR20], R152, gsb0 ;  /* 0x00e00000149879f0 */ /* 0x000fe20008001898 */
[----:B------:R-:W-:Y:S01]  /*67c0*/  UIADD3 UR22, UR10, 0x6, URZ ;  /* 0x000000060a167890 */ /* 0x000fe2000fffe03f */
[----:B------:R-:W-:Y:S01]  /*67d0*/  UMOV UR20, UR11 ;  /* 0x0000000b00147c82 */ /* 0x000fe20008000000 */
[----:B------:R-:W-:Y:S01]  /*67e0*/  UMOV UR21, 0x40000040 ;  /* 0x4000004000157882 */ /* 0x000fe20000000000 */
[----:B------:R-:W-:Y:S01]  /*67f0*/  UMOV UR23, 0x40000040 ;  /* 0x4000004000177882 */ /* 0x000fe20000000000 */
        /* <DEDUP_REMOVED lines=238> */
.L_x_1028:
[----:B------:R-:W-:Y:S01]  /*76e0*/  FMNMX.FTZ R4, R152, R9, !PT ;  /* 0x0000000998047209 */ /* 0x000fe20007810000 */
[----:B------:R-:W-:Y:S01]  /*76f0*/  ULDC UR18, c[0x0][0xa80] ;  /* 0x0002a00000127ab9 */ /* 0x000fe20000000800 */
[----:B------:R-:W-:Y:S01]  /*7700*/  ISETP.NE.AND P2, PT, R19, RZ, PT ;  /* 0x000000ff1300720c */ /* 0x000fe20003f45270 */
[----:B------:R-:W-:Y:S01]  /*7710*/  UIADD3 UR10, UR5, 0x38840, URZ ;  /* 0x00038840050a7890 */ /* 0x000fe2000fffe03f */
[----:B------:R-:W-:Y:S01]  /*7720*/  FMNMX.FTZ R4, R153, R4, !PT ;  /* 0x0000000499047209 */ /* 0x000fe20007810000 */
[----:B------:R-:W-:Y:S01]  /*7730*/  IMAD.U32 R13, RZ, RZ, UR7 ;  /* 0x00000007ff0d7e24 */ /* 0x000fe2000f8e00ff */
[----:B------:R-:W-:Y:S01]  /*7740*/  UMOV UR11, 0x40000040 ;  /* 0x40000040000b7882 */ /* 0x000fe20000000000 */
[----:B------:R-:W-:Y:S01]  /*7750*/  UPRMT UR10, UR40, 0x654, UR10 ;  /* 0x00000654280a7896 */ /* 0x000fe2000800000a */
[----:B------:R-:W-:Y:S01]  /*7760*/  FMNMX.FTZ R4, R156, R4, !PT ;  /* 0x000000049c047209 */ /* 0x000fe20007810000 */
[----:B------:R-:W-:-:S03]  /*7770*/  UMOV UR15, 0x40000040 ;  /* 0x40000040000f7882 */ /* 0x000fc60000000000 */
[----:B------:R-:W-:-:S03]  /*7780*/  FMNMX.FTZ R4, R157, R4, !PT ;  /* 0x000000049d047209 */ /* 0x000fc60007810000 */
[----:B------:R-:W-:Y:S01]  /*7790*/  @!P2 IMAD R13, R13, 0x40, R17 ;  /* 0x000000400d0da824 */ /* 0x000fe200078e0211 */
[----:B------:R-:W-:Y:S01]  /*77a0*/  FMNMX.FTZ R4, R160, R4, !PT ;  /* 0x00000004a0047209 */ /* 0x000fe20007810000 */
[----:B------:R-:W-:Y:S01]  /*77b0*/  SYNCS.ARRIVE.TRANS64.RED.A1T0 RZ, [UR10], RZ ;  /* 0x000000ffffff79a7 */ /* 0x000fe2000810040a */
[----:B------:R-:W-:Y:S02]  /*77c0*/  ULEA UR10, UR36, UR43, 0xc ;  /* 0x0000002b240a7291 */ /* 0x000fe4000f8e603f */
[----:B------:R-:W-:Y:S02]  /*77d0*/  FMNMX.FTZ R4, R161, R4, !PT ;  /* 0x00000004a1047209 */ /* 0x000fe40007810000 */
[----:B------:R-:W-:Y:S01]  /*77e0*/  @!P2 LEA R13, R13, UR41, 0x2 ;  /* 0x000000290d0dac11 */ /* 0x000fe2000f8e10ff */
[----:B------:R-:W-:Y:S01]  /*77f0*/  UIADD3 UR14, UR10, 0x80, URZ ;  /* 0x000000800a0e7890 */ /* 0x000fe2000fffe03f */
        /* <DEDUP_REMOVED lines=32> */
[----:B------:R-:W-:Y:S01]  /*7a00*/  FMNMX.FTZ R5, R154, R8, !PT ;  /* 0x000000089a057209 */ /* 0x000fe20007810000 */
[----:B------:R-:W-:Y:S01]  /*7a10*/  FMUL.FTZ R9, R9, UR18 ;  /* 0x0000001209097c20 */ /* 0x000fe20008410000 */
[----:B------:R-:W-:Y:S02]  /*7a20*/  MUFU.EX2 R152, R152 ;  /* 0x0000009800987308 */ /* 0x000fe40000000800 */
[----:B------:R-:W-:-:S04]  /*7a30*/  FMNMX.FTZ R5, R155, R5, !PT ;  /* 0x000000059b057209 */ /* 0x000fc80007810000 */
[----:B------:R-:W-:Y:S02]  /*7a40*/  FMNMX.FTZ R5, R158, R5, !PT ;  /* 0x000000059e057209 */ /* 0x000fe40007810000 */
[----:B------:R-:W0:Y:S02]  /*7a50*/  MUFU.EX2 R9, R9 ;  /* 0x0000000900097308 */ /* 0x000e240000000800 */
[----:B------:R-:W-:-:S04]  /*7a60*/  FMNMX.FTZ R5, R159, R5, !PT ;  /* 0x000000059f057209 */ /* 0x000fc80007810000 */
[----:B------:R-:W-:Y:S02]  /*7a70*/  FMNMX.FTZ R5, R162, R5, !PT ;  /* 0x00000005a2057209 */ /* 0x000fe40007810000 */
[----:B------:R-:W1:Y:S02]  /*7a80*/  MUFU.EX2 R153, R153 ;  /* 0x0000009900997308 */ /* 0x000e640000000800 */
[----:B------:R-:W-:-:S04]  /*7a90*/  FMNMX.FTZ R5, R163, R5, !PT ;  /* 0x00000005a3057209 */ /* 0x000fc80007810000 */
[----:B------:R-:W-:Y:S02]  /*7aa0*/  FMNMX.FTZ R5, R166, R5, !PT ;  /* 0x00000005a6057209 */ /* 0x000fe40007810000 */
[----:B------:R-:W2:Y:S01]  /*7ab0*/  MUFU.EX2 R156, R156 ;  /* 0x0000009c009c7308 */ /* 0x000ea20000000800 */
[----:B0-----:R-:W-:Y:S01]  /*7ac0*/  FFMA.FTZ R3, R9, R3, R152 ;  /* 0x0000000309037223 */ /* 0x001fe20000010098 */
[----:B------:R-:W-:Y:S01]  /*7ad0*/  FMNMX.FTZ R5, R167, R5, !PT ;  /* 0x00000005a7057209 */ /* 0x000fe20007810000 */
[----:B------:R-:W-:Y:S01]  /*7ae0*/  @!P2 STS [R13+0x38400], R9 ;  /* 0x038400090d00a388 */ /* 0x000fe20000000800 */
[-C--:B------:R-:W-:Y:S01]  /*7af0*/  FMUL.FTZ R24, R24, R9.reuse ;  /* 0x0000000918187220 */ /* 0x080fe20000410000 */
[----:B------:R-:W-:Y:S01]  /*7b00*/  FMUL.FTZ R25, R25, R9 ;  /* 0x0000000919197220 */ /* 0x000fe20000410000 */
[----:B------:R-:W-:Y:S01]  /*7b10*/  FMNMX.FTZ R5, R170, R5, !PT ;  /* 0x00000005aa057209 */ /* 0x000fe20007810000 */
[----:B------:R-:W-:Y:S01]  /*7b20*/  FMUL.FTZ R28, R28, R9 ;  /* 0x000000091c1c7220 */ /* 0x000fe20000410000 */
[----:B------:R-:W0:Y:S01]  /*7b30*/  MUFU.EX2 R157, R157 ;  /* 0x0000009d009d7308 */ /* 0x000e220000000800 */
[C---:B-1----:R-:W-:Y:S01]  /*7b40*/  F2FP.BF16.F32.PACK_AB R188, R153.reuse, R152 ;  /* 0x0000009899bc723e */ /* 0x042fe200000010ff */
[----:B------:R-:W-:Y:S01]  /*7b50*/  FADD.FTZ R3, R153, R3 ;  /* 0x0000000399037221 */ /* 0x000fe20000010000 */
[----:B------:R-:W-:Y:S01]  /*7b60*/  FMNMX.FTZ R5, R171, R5, !PT ;  /* 0x00000005ab057209 */ /* 0x000fe20007810000 */
[-C--:B------:R-:W-:Y:S01]  /*7b70*/  FMUL.FTZ R29, R29, R9.reuse ;  /* 0x000000091d1d7220 */ /* 0x080fe20000410000 */
[-C--:B------:R-:W-:Y:S01]  /*7b80*/  FMUL.FTZ R32, R32, R9.reuse ;  /* 0x0000000920207220 */ /* 0x080fe20000410000 */
[----:B------:R-:W-:Y:S01]  /*7b90*/  FMUL.FTZ R33, R33, R9 ;  /* 0x0000000921217220 */ /* 0x000fe20000410000 */
[----:B------:R-:W-:Y:S01]  /*7ba0*/  FMNMX.FTZ R5, R174, R5, !PT ;  /* 0x00000005ae057209 */ /* 0x000fe20007810000 */
[----:B------:R-:W1:Y:S01]  /*7bb0*/  MUFU.EX2 R152, R160 ;  /* 0x000000a000987308 */ /* 0x000e620000000800 */
[----:B--2---:R-:W-:Y:S01]  /*7bc0*/  FADD.FTZ R3, R156, R3 ;  /* 0x000000039c037221 */ /* 0x004fe20000010000 */
[----:B------:R-:W-:Y:S01]  /*7bd0*/  FMUL.FTZ R36, R36, R9 ;  /* 0x0000000924247220 */ /* 0x000fe20000410000 */
[----:B------:R-:W-:Y:S01]  /*7be0*/  FMNMX.FTZ R5, R175, R5, !PT ;  /* 0x00000005af057209 */ /* 0x000fe20007810000 */
[-C--:B------:R-:W-:Y:S01]  /*7bf0*/  FMUL.FTZ R37, R37, R9.reuse ;  /* 0x0000000925257220 */ /* 0x080fe20000410000 */
[-C--:B------:R-:W-:Y:S01]  /*7c00*/  FMUL.FTZ R40, R40, R9.reuse ;  /* 0x0000000928287220 */ /* 0x080fe20000410000 */
[----:B------:R-:W-:Y:S01]  /*7c10*/  FMUL.FTZ R41, R41, R9 ;  /* 0x0000000929297220 */ /* 0x000fe20000410000 */
[----:B------:R-:W-:Y:S01]  /*7c20*/  FMNMX.FTZ R5, R178, R5, !PT ;  /* 0x00000005b2057209 */ /* 0x000fe20007810000 */
[----:B------:R-:W2:Y:S01]  /*7c30*/  MUFU.EX2 R161, R161 ;  /* 0x000000a100a17308 */ /* 0x000ea20000000800 */
[C---:B0-----:R-:W-:Y:S01]  /*7c40*/  FADD.FTZ R3, R157.reuse, R3 ;  /* 0x000000039d037221 */ /* 0x041fe20000010000 */
[----:B------:R-:W-:Y:S01]  /*7c50*/  F2FP.BF16.F32.PACK_AB R190, R157, R156 ;  /* 0x0000009c9dbe723e */ /* 0x000fe200000010ff */
[----:B------:R-:W-:Y:S01]  /*7c60*/  FMUL.FTZ R44, R44, R9 ;  /* 0x000000092c2c7220 */ /* 0x000fe20000410000 */
[----:B------:R-:W-:Y:S01]  /*7c70*/  FMNMX.FTZ R5, R179, R5, !PT ;  /* 0x00000005b3057209 */ /* 0x000fe20007810000 */
[-C--:B------:R-:W-:Y:S01]  /*7c80*/  FMUL.FTZ R45, R45, R9.reuse ;  /* 0x000000092d2d7220 */ /* 0x080fe20000410000 */
[-C--:B------:R-:W-:Y:S01]  /*7c90*/  FMUL.FTZ R48, R48, R9.reuse ;  /* 0x0000000930307220 */ /* 0x080fe20000410000 */
[----:B------:R-:W-:Y:S01]  /*7ca0*/  FMUL.FTZ R49, R49, R9 ;  /* 0x0000000931317220 */ /* 0x000fe20000410000 */
[----:B------:R-:W-:Y:S01]  /*7cb0*/  FMNMX.FTZ R5, R182, R5, !PT ;  /* 0x00000005b6057209 */ /* 0x000fe20007810000 */
[----:B------:R-:W0:Y:S01]  /*7cc0*/  MUFU.EX2 R164, R164 ;  /* 0x000000a400a47308 */ /* 0x000e220000000800 */
[----:B-1----:R-:W-:Y:S01]  /*7cd0*/  FADD.FTZ R3, R152, R3 ;  /* 0x0000000398037221 */ /* 0x002fe20000010000 */
[----:B------:R-:W-:Y:S01]  /*7ce0*/  FMUL.FTZ R52, R52, R9 ;  /* 0x0000000934347220 */ /* 0x000fe20000410000 */
[----:B------:R-:W-:Y:S01]  /*7cf0*/  FMNMX.FTZ R5, R183, R5, !PT ;  /* 0x00000005b7057209 */ /* 0x000fe20007810000 */
[-C--:B------:R-:W-:Y:S01]  /*7d00*/  FMUL.FTZ R53, R53, R9.reuse ;  /* 0x0000000935357220 */ /* 0x080fe20000410000 */
[-C--:B------:R-:W-:Y:S01]  /*7d10*/  FMUL.FTZ R56, R56, R9.reuse ;  /* 0x0000000938387220 */ /* 0x080fe20000410000 */
[-C--:B------:R-:W-:Y:S01]  /*7d20*/  FMUL.FTZ R57, R57, R9.reuse ;  /* 0x0000000939397220 */ /* 0x080fe20000410000 */
[-C--:B------:R-:W-:Y:S01]  /*7d30*/  FMUL.FTZ R60, R60, R9.reuse ;  /* 0x000000093c3c7220 */ /* 0x080fe20000410000 */
[----:B------:R-:W1:Y:S01]  /*7d40*/  SHFL.BFLY PT, R10, R5, 0x2, 0x1f ;  /* 0x0c401f00050a7f89 */ /* 0x000e6200000e0000 */
        /* <DEDUP_REMOVED lines=9> */
[----:B0-----:R-:W-:Y:S01]  /*7de0*/  FADD.FTZ R3, R164, R3 ;  /* 0x00000003a4037221 */ /* 0x001fe20000010000 */
[-C--:B------:R-:W-:Y:S01]  /*7df0*/  FMUL.FTZ R72, R72, R9.reuse ;  /* 0x0000000948487220 */ /* 0x080fe20000410000 */
[-C--:B------:R-:W-:Y:S01]  /*7e00*/  FMUL.FTZ R73, R73, R9.reuse ;  /* 0x0000000949497220 */ /* 0x080fe20000410000 */
[-C--:B------:R-:W-:Y:S01]  /*7e10*/  FMUL.FTZ R76, R76, R9.reuse ;  /* 0x000000094c4c7220 */ /* 0x080fe20000410000 */
[-C--:B------:R-:W-:Y:S01]  /*7e20*/  FMUL.FTZ R77, R77, R9.reuse ;  /* 0x000000094d4d7220 */ /* 0x080fe20000410000 */
[-C--:B------:R-:W-:Y:S01]  /*7e30*/  FMUL.FTZ R80, R80, R9.reuse ;  /* 0x0000000950507220 */ /* 0x080fe20000410000 */
[-C--:B------:R-:W-:Y:S01]  /*7e40*/  FMUL.FTZ R81, R81, R9.reuse ;  /* 0x0000000951517220 */ /* 0x080fe20000410000 */
[----:B------:R-:W0:Y:S01]  /*7e50*/  MUFU.EX2 R169, R169 ;  /* 0x000000a900a97308 */ /* 0x000e220000000800 */
[----:B---3--:R-:W-:Y:S01]  /*7e60*/  FADD.FTZ R3, R165, R3 ;  /* 0x00000003a5037221 */ /* 0x008fe20000010000 */
[-C--:B------:R-:W-:Y:S01]  /*7e70*/  FMUL.FTZ R84, R84, R9.reuse ;  /* 0x0000000954547220 */ /* 0x080fe20000410000 */
[-C--:B------:R-:W-:Y:S01]  /*7e80*/  FMUL.FTZ R85, R85, R9.reuse ;  /* 0x0000000955557220 */ /* 0x080fe20000410000 */
[-C--:B------:R-:W-:Y:S01]  /*7e90*/  FMUL.FTZ R88, R88, R9.reuse ;  /* 0x0000000958587220 */ /* 0x080fe20000410000 */
[-C--:B------:R-:W-:Y:S01]  /*7ea0*/  FMUL.FTZ R89, R89, R9.reuse ;  /* 0x0000000959597220 */ /* 0x080fe20000410000 */
[-C--:B------:R-:W-:Y:S01]  /*7eb0*/  FMUL.FTZ R92, R92, R9.reuse ;  /* 0x000000095c5c7220 */ /* 0x080fe20000410000 */
[----:B-1----:R-:W-:Y:S01]  /*7ec0*/  FMNMX.FTZ R5, R5, R10, !PT ;  /* 0x0000000a05057209 */ /* 0x002fe20007810000 */
[----:B------:R-:W-:Y:S01]  /*7ed0*/  MUFU.EX2 R173, R173 ;  /* 0x000000ad00ad7308 */ /* 0x000fe20000000800 */
[----:B--2---:R-:W-:Y:S01]  /*7ee0*/  FADD.FTZ R3, R156, R3 ;  /* 0x000000039c037221 */ /* 0x004fe20000010000 */
[-C--:B------:R-:W-:Y:S01]  /*7ef0*/  FMUL.FTZ R93, R93, R9.reuse ;  /* 0x000000095d5d7220 */ /* 0x080fe20000410000 */
[-C--:B------:R-:W-:Y:S01]  /*7f00*/  FMUL.FTZ R96, R96, R9.reuse ;  /* 0x0000000960607220 */ /* 0x080fe20000410000 */
[----:B------:R-:W1:Y:S01]  /*7f10*/  SHFL.BFLY PT, R10, R5, 0x1, 0x1f ;  /* 0x0c201f00050a7f89 */ /* 0x000e6200000e0000 */
[-C--:B------:R-:W-:Y:S01]  /*7f20*/  FMUL.FTZ R97, R97, R9.reuse ;  /* 0x0000000961617220 */ /* 0x080fe20000410000 */
[-C--:B------:R-:W-:Y:S01]  /*7f30*/  FMUL.FTZ R100, R100, R9.reuse ;  /* 0x0000000964647220 */ /* 0x080fe20000410000 */
[-C--:B------:R-:W-:Y:S01]  /*7f40*/  FMUL.FTZ R101, R101, R9.reuse ;  /* 0x0000000965657220 */ /* 0x080fe20000410000 */
[----:B------:R-:W-:Y:S01]  /*7f50*/  MUFU.EX2 R160, R176 ;  /* 0x000000b000a07308 */ /* 0x000fe20000000800 */
[C---:B0-----:R-:W-:Y:S01]  /*7f60*/  FADD.FTZ R3, R169.reuse, R3 ;  /* 0x00000003a9037221 */ /* 0x041fe20000010000 */
[----:B------:R-:W-:Y:S01]  /*7f70*/  F2FP.BF16.F32.PACK_AB R156, R169, R156 ;  /* 0x0000009ca99c723e */ /* 0x000fe200000010ff */
        /* <DEDUP_REMOVED lines=17> */
[----:B-1----:R-:W-:Y:S01]  /*8090*/  FMNMX.FTZ R5, R5, R10, !PT ;  /* 0x0000000a05057209 */ /* 0x002fe20007810000 */
[-C--:B------:R-:W-:Y:S01]  /*80a0*/  FMUL.FTZ R133, R133, R9.reuse ;  /* 0x0000000985857220 */ /* 0x080fe20000410000 */
[-C--:B------:R-:W-:Y:S01]  /*80b0*/  FMUL.FTZ R136, R136, R9.reuse ;  /* 0x0000000988887220 */ /* 0x080fe20000410000 */
[-C--:B------:R-:W-:Y:S01]  /*80c0*/  FMUL.FTZ R137, R137, R9.reuse ;  /* 0x0000000989897220 */ /* 0x080fe20000410000 */
[----:B------:R-:W-:Y:S01]  /*80d0*/  MUFU.EX2 R181, R181 ;  /* 0x000000b500b57308 */ /* 0x000fe20000000800 */
[C---:B------:R-:W-:Y:S01]  /*80e0*/  FADD.FTZ R8, -R5.reuse, R8 ;  /* 0x0000000805087221 */ /* 0x040fe20000010100 */
[----:B------:R-:W-:Y:S01]  /*80f0*/  FMUL.FTZ R10, R5, UR18 ;  /* 0x00000012050a7c20 */ /* 0x000fe20008410000 */
[-C--:B------:R-:W-:Y:S01]  /*8100*/  FMUL.FTZ R140, R140, R9.reuse ;  /* 0x000000098c8c7220 */ /* 0x080fe20000410000 */
[-C--:B------:R-:W-:Y:S01]  /*8110*/  FMUL.FTZ R141, R141, R9.reuse ;  /* 0x000000098d8d7220 */ /* 0x080fe20000410000 */
[----:B------:R-:W-:Y:S01]  /*8120*/  FMUL.FTZ R8, R8, UR18 ;  /* 0x0000001208087c20 */ /* 0x000fe20008410000 */
        /* <DEDUP_REMOVED lines=12> */
[----:B------:R-:W1:Y:S01]  /*81f0*/  MUFU.EX2 R8, R8 ;  /* 0x0000000800087308 */ /* 0x000e620000000800 */
[--C-:B------:R-:W-:Y:S01]  /*8200*/  FFMA.FTZ R175, R175, UR18, -R10.reuse ;  /* 0x00000012afaf7c23 */ /* 0x100fe2000801080a */
[--C-:B------:R-:W-:Y:S01]  /*8210*/  FFMA.FTZ R178, R178, UR18, -R10.reuse ;  /* 0x00000012b2b27c23 */ /* 0x100fe2000801080a */
[--C-:B------:R-:W-:Y:S01]  /*8220*/  FFMA.FTZ R179, R179, UR18, -R10.reuse ;  /* 0x00000012b3b37c23 */ /* 0x100fe2000801080a */
[--C-:B------:R-:W-:Y:S01]  /*8230*/  FFMA.FTZ R182, R182, UR18, -R10.reuse ;  /* 0x00000012b6b67c23 */ /* 0x100fe2000801080a */
[----:B------:R-:W-:Y:S01]  /*8240*/  FFMA.FTZ R10, R183, UR18, -R10 ;  /* 0x00000012b70a7c23 */ /* 0x000fe2000801080a */
[-C--:B------:R-:W-:Y:S01]  /*8250*/  FMUL.FTZ R144, R144, R9.reuse ;  /* 0x0000000990907220 */ /* 0x080fe20000410000 */
[-C--:B------:R-:W-:Y:S01]  /*8260*/  FMUL.FTZ R145, R145, R9.reuse ;  /* 0x0000000991917220 */ /* 0x080fe20000410000 */
[----:B------:R-:W2:Y:S01]  /*8270*/  MUFU.EX2 R154, R154 ;  /* 0x0000009a009a7308 */ /* 0x000ea20000000800 */
[----:B0-----:R-:W-:Y:S01]  /*8280*/  FADD.FTZ R3, R158, R3 ;  /* 0x000000039e037221 */ /* 0x001fe20000010000 */
[----:B------:R-:W-:Y:S01]  /*8290*/  F2FP.BF16.F32.PACK_AB R158, R173, R158 ;  /* 0x0000009ead9e723e */ /* 0x000fe200000010ff */
[-C--:B------:R-:W-:Y:S01]  /*82a0*/  FMUL.FTZ R148, R148, R9.reuse ;  /* 0x0000000994947220 */ /* 0x080fe20000410000 */
[----:B------:R-:W-:Y:S01]  /*82b0*/  FMUL.FTZ R149, R149, R9 ;  /* 0x0000000995957220 */ /* 0x000fe20000410000 */
[----:B------:R-:W-:-:S03]  /*82c0*/  FADD.FTZ R3, R173, R3 ;  /* 0x00000003ad037221 */ /* 0x000fc60000010000 */
[----:B------:R-:W0:Y:S01]  /*82d0*/  MUFU.EX2 R155, R155 ;  /* 0x0000009b009b7308 */ /* 0x000e220000000800 */
[----:B-1----:R1:W-:Y:S01]  /*82e0*/  @!P2 STS [R13+0x38420], R8 ;  /* 0x038420080d00a388 */ /* 0x0023e20000000800 */
[----:B------:R-:W-:Y:S01]  /*82f0*/  FADD.FTZ R3, R160, R3 ;  /* 0x00000003a0037221 */ /* 0x000fe20000010000 */
[----:B------:R-:W-:Y:S01]  /*8300*/  F2FP.BF16.F32.PACK_AB R160, R177, R160 ;  /* 0x000000a0b1a0723e */ /* 0x000fe200000010ff */
[-C--:B------:R-:W-:Y:S01]  /*8310*/  FMUL.FTZ R26, R26, R8.reuse ;  /* 0x000000081a1a7220 */ /* 0x080fe20000410000 */
[-C--:B------:R-:W-:Y:S01]  /*8320*/  FMUL.FTZ R27, R27, R8.reuse ;  /* 0x000000081b1b7220 */ /* 0x080fe20000410000 */
[-C--:B------:R-:W-:Y:S01]  /*8330*/  FMUL.FTZ R30, R30, R8.reuse ;  /* 0x000000081e1e7220 */ /* 0x080fe20000410000 */
[----:B------:R-:W-:Y:S01]  /*8340*/  FMUL.FTZ R31, R31, R8 ;  /* 0x000000081f1f7220 */ /* 0x000fe20000410000 */
[----:B------:R-:W3:Y:S01]  /*8350*/  MUFU.EX2 R191, R11 ;  /* 0x0000000b00bf7308 */ /* 0x000ee20000000800 */
[----:B--2---:R-:W-:Y:S01]  /*8360*/  FFMA.FTZ R12, R8, R6, R154 ;  /* 0x00000006080c7223 */ /* 0x004fe2000001009a */
[-C--:B------:R-:W-:Y:S01]  /*8370*/  FMUL.FTZ R34, R34, R8.reuse ;  /* 0x0000000822227220 */ /* 0x080fe20000410000 */
[-C--:B------:R-:W-:Y:S01]  /*8380*/  FMUL.FTZ R35, R35, R8.reuse ;  /* 0x0000000823237220 */ /* 0x080fe20000410000 */
[-C--:B------:R-:W-:Y:S01]  /*8390*/  FMUL.FTZ R38, R38, R8.reuse ;  /* 0x0000000826267220 */ /* 0x080fe20000410000 */
[-C--:B------:R-:W-:Y:S01]  /*83a0*/  FMUL.FTZ R39, R39, R8.reuse ;  /* 0x0000000827277220 */ /* 0x080fe20000410000 */
[-C--:B------:R-:W-:Y:S01]  /*83b0*/  FMUL.FTZ R42, R42, R8.reuse ;  /* 0x000000082a2a7220 */ /* 0x080fe20000410000 */
[----:B------:R-:W-:Y:S01]  /*83c0*/  FMUL.FTZ R43, R43, R8 ;  /* 0x000000082b2b7220 */ /* 0x000fe20000410000 */
[----:B------:R-:W2:Y:S01]  /*83d0*/  MUFU.EX2 R159, R159 ;  /* 0x0000009f009f7308 */ /* 0x000ea20000000800 */
[C---:B0-----:R-:W-:Y:S01]  /*83e0*/  FADD.FTZ R12, R155.reuse, R12 ;  /* 0x0000000c9b0c7221 */ /* 0x041fe20000010000 */
[----:B------:R-:W-:Y:S01]  /*83f0*/  F2FP.BF16.F32.PACK_AB R189, R155, R154 ;  /* 0x0000009a9bbd723e */ /* 0x000fe200000010ff */
[----:B------:R-:W-:Y:S01]  /*8400*/  FMUL.FTZ R46, R46, R8 ;  /* 0x000000082e2e7220 */ /* 0x000fe20000410000 */
[----:B------:R-:W-:Y:S01]  /*8410*/  F2FP.BF16.F32.PACK_AB R154, R165, R164 ;  /* 0x000000a4a59a723e */ /* 0x000fe200000010ff */
[-C--:B------:R-:W-:Y:S01]  /*8420*/  FMUL.FTZ R47, R47, R8.reuse ;  /* 0x000000082f2f7220 */ /* 0x080fe20000410000 */
[-C--:B------:R-:W-:Y:S01]  /*8430*/  FMUL.FTZ R50, R50, R8.reuse ;  /* 0x0000000832327220 */ /* 0x080fe20000410000 */
[-C--:B------:R-:W-:Y:S01]  /*8440*/  FMUL.FTZ R51, R51, R8.reuse ;  /* 0x0000000833337220 */ /* 0x080fe20000410000 */
[----:B------:R0:W-:Y:S01]  /*8450*/  MUFU.EX2 R6, R162 ;  /* 0x000000a200067308 */ /* 0x0001e20000000800 */
        /* <DEDUP_REMOVED lines=8> */
[C---:B--2---:R-:W-:Y:S01]  /*84e0*/  F2FP.BF16.F32.PACK_AB R191, R159.reuse, R191 ;  /* 0x000000bf9fbf723e */ /* 0x044fe200000010ff */
[----:B------:R-:W-:Y:S01]  /*84f0*/  BAR.SYNC.DEFER_BLOCKING 0xf, 0x100 ;  /* 0x03c4000000007b1d */ /* 0x000fe20000010000 */
[----:B------:R-:W-:Y:S01]  /*8500*/  FADD.FTZ R12, R159, R12 ;  /* 0x0000000c9f0c7221 */ /* 0x000fe20000010000 */
[----:B0-----:R-:W-:Y:S01]  /*8510*/  F2FP.BF16.F32.PACK_AB R162, R181, R180 ;  /* 0x000000b4b5a2723e */ /* 0x001fe200000010ff */
        /* <DEDUP_REMOVED lines=12> */
[----:B---3--:R-:W-:Y:S01]  /*85e0*/  F2FP.BF16.F32.PACK_AB R153, R11, R6 ;  /* 0x000000060b99723e */ /* 0x008fe200000010ff */
        /* <DEDUP_REMOVED lines=14> */
[----:B------:R-:W2:Y:S01]  /*86d0*/  MUFU.EX2 R171, R171 ;  /* 0x000000ab00ab7308 */ /* 0x000ea20000000800 */
        /* <DEDUP_REMOVED lines=16> */
[----:B--2---:R-:W-:Y:S01]  /*87e0*/  F2FP.BF16.F32.PACK_AB R157, R171, R170 ;  /* 0x000000aaab9d723e */ /* 0x004fe200000010ff */
        /* <DEDUP_REMOVED lines=9> */
[----:B------:R1:W-:Y:S01]  /*8880*/  STSM.16.M88.4 [R184+0x36400], R188 ;  /* 0x036400bcb8007844 */ /* 0x0003e20000000200 */
[----:B------:R-:W-:Y:S01]  /*8890*/  FADD.FTZ R12, R6, R12 ;  /* 0x0000000c060c7221 */ /* 0x000fe20000010000 */
[----:B------:R-:W-:-:S02]  /*88a0*/  FADD.FTZ R3, R177, R3 ;  /* 0x00000003b1037221 */ /* 0x000fc40000010000 */
[----:B------:R1:W-:Y:S01]  /*88b0*/  STSM.16.M88.4 [R185], R152 ;  /* 0x00000098b9007844 */ /* 0x0003e20000000200 */
        /* <DEDUP_REMOVED lines=8> */
[----:B------:R-:W-:-:S04]  /*8940*/  FADD.FTZ R12, R167, R12 ;  /* 0x0000000ca70c7221 */ /* 0x000fc80000010000 */
[----:B------:R-:W-:Y:S01]  /*8950*/  FADD.FTZ R12, R170, R12 ;  /* 0x0000000caa0c7221 */ /* 0x000fe20000010000 */
[----:B------:R-:W0:Y:S01]  /*8960*/  MUFU.EX2 R10, R10 ;  /* 0x0000000a000a7308 */ /* 0x000e220000000800 */
[----:B--2---:R-:W-:Y:S02]  /*8970*/  F2FP.BF16.F32.PACK_AB R161, R179, R178 ;  /* 0x000000b2b3a1723e */ /* 0x004fe400000010ff */
[----:B------:R-:W-:-:S04]  /*8980*/  FADD.FTZ R12, R171, R12 ;  /* 0x0000000cab0c7221 */ /* 0x000fc80000010000 */
[----:B------:R-:W-:-:S04]  /*8990*/  FADD.FTZ R12, R174, R12 ;  /* 0x0000000cae0c7221 */ /* 0x000fc80000010000 */
[----:B------:R-:W-:-:S04]  /*89a0*/  FADD.FTZ R175, R175, R12 ;  /* 0x0000000cafaf7221 */ /* 0x000fc80000010000 */
[----:B------:R-:W-:Y:S01]  /*89b0*/  FADD.FTZ R178, R178, R175 ;  /* 0x000000afb2b27221 */ /* 0x000fe20000010000 */
[----:B0-----:R-:W-:-:S03]  /*89c0*/  F2FP.BF16.F32.PACK_AB R163, R10, R182 ;  /* 0x000000b60aa3723e */ /* 0x001fc600000010ff */
[----:B------:R-:W-:Y:S02]  /*89d0*/  FADD.FTZ R179, R179, R178 ;  /* 0x000000b2b3b37221 */ /* 0x000fe40000010000 */
[----:B------:R1:W-:Y:S01]  /*89e0*/  STSM.16.M88.4 [R186], R160 ;  /* 0x000000a0ba007844 */ /* 0x0003e20000000200 */
[----:B------:R-:W-:Y:S01]  /*89f0*/  WARPGROUP.ARRIVE ;  /* 0x00000000000079c5 */ /* 0x000fe20000000000 */
[----:B------:R-:W-:-:S04]  /*8a00*/  FADD.FTZ R179, R182, R179 ;  /* 0x000000b3b6b37221 */ /* 0x000fc80000010000 */
[----:B------:R-:W-:Y:S01]  /*8a10*/  FADD.FTZ R6, R10, R179 ;  /* 0x000000b30a067221 */ /* 0x000fe20000010000 */
[----:B------:R-:W-:Y:S01]  /*8a20*/  HGMMA.64x256x16.F32.BF16 R24, R188, gdesc[UR8].tnspB, R24, gsb0 ;  /* 0x43e00008bc187df0 */ /* 0x000fe20008001818 */
        /* <DEDUP_REMOVED lines=27> */
.L_x_1029:
[----:B------:R-:W-:Y:S01]  /*8be0*/  UIADD3 UR5, UR5, 0x38860, URZ ;  /* 0x0003886005057890 */ /* 0x000fe2000fffe03f */
[----:B------:R-:W-:Y:S01]  /*8bf0*/  IMAD.MOV.U32 R8, RZ, RZ, R5 ;  /* 0x000000ffff087224 */ /* 0x000fe200078e0005 */
[----:B------:R-:W-:Y:S01]  /*8c00*/  UMOV UR7, UR36 ;  /* 0x0000002400077c82 */ /* 0x000fe20008000000 */
[----:B------:R-:W-:Y:S01]  /*8c10*/  IMAD.MOV.U32 R9, RZ, RZ, R4 ;  /* 0x000000ffff097224 */ /* 0x000fe200078e0004 */
[----:B------:R-:W-:-:S09]  /*8c20*/  UPRMT UR5, UR40, 0x654, UR5 ;  /* 0x0000065428057896 */ /* 0x000fd20008000005 */
[----:B------:R-:W-:Y:S01]  /*8c30*/  SYNCS.ARRIVE.TRANS64.RED.A1T0 RZ, [UR5], RZ ;  /* 0x000000ffffff79a7 */ /* 0x000fe20008100405 */
[----:B------:R-:W-:Y:S05]  /*8c40*/  @P1 BRA `(.L_x_1030) ;  /* 0xffffffd4008c1947 */ /* 0x000fea000383ffff */
.L_x_1019:
[----:B------:R-:W0:Y:S01]  /*8c50*/  SHFL.BFLY PT, R0, R3, 0x2, 0x1f ;  /* 0x0c401f0003007f89 */ /* 0x000e2200000e0000 */
[----:B------:R-:W-:Y:S01]  /*8c60*/  IMAD.MOV.U32 R152, RZ, RZ, -0x800000 ;  /* 0xff800000ff987424 */ /* 0x000fe200078e00ff */
[----:B------:R-:W-:Y:S02]  /*8c70*/  UIADD3 UR37, UR37, 0x1, URZ ;  /* 0x0000000125257890 */ /* 0x000fe4000fffe03f */
[----:B------:R-:W1:Y:S01]  /*8c80*/  SHFL.BFLY PT, R7, R6, 0x2, 0x1f ;  /* 0x0c401f0006077f89 */ /* 0x000e6200000e0000 */
[----:B------:R-:W-:Y:S08]  /*8c90*/  BAR.ARV 0x8, 0x100 ;  /* 0x0204000000007b1d */ /* 0x000ff00000002000 */
[----:B------:R-:W-:Y:S01]  /*8ca0*/  BAR.SYNC.DEFER_BLOCKING 0xf, 0x100 ;  /* 0x03c4000000007b1d */ /* 0x000fe20000010000 */
[----:B0-----:R-:W-:Y:S01]  /*8cb0*/  FADD.FTZ R9, R0, R3 ;  /* 0x0000000300097221 */ /* 0x001fe20000010000 */
[----:B------:R-:W-:-:S02]  /*8cc0*/  IMAD.MOV.U32 R3, RZ, RZ, -0x800000 ;  /* 0xff800000ff037424 */ /* 0x000fc400078e00ff */
[----:B-1----:R-:W-:Y:S02]  /*8cd0*/  FADD.FTZ R10, R7, R6 ;  /* 0x00000006070a7221 */ /* 0x002fe40000010000 */
[----:B------:R-:W0:Y:S01]  /*8ce0*/  SHFL.BFLY PT, R0, R9, 0x1, 0x1f ;  /* 0x0c201f0009007f89 */ /* 0x000e2200000e0000 */
[----:B------:R-:W-:Y:S01]  /*8cf0*/  IMAD.U32 R6, RZ, RZ, UR36 ;  /* 0x00000024ff067e24 */ /* 0x000fe2000f8e00ff */
[----:B------:R-:W-:Y:S02]  /*8d00*/  UIADD3 UR36, UR36, 0x1, URZ ;  /* 0x0000000124247890 */ /* 0x000fe4000fffe03f */
[----:B------:R-:W1:Y:S02]  /*8d10*/  SHFL.BFLY PT, R11, R10, 0x1, 0x1f ;  /* 0x0c201f000a0b7f89 */ /* 0x000e6400000e0000 */
[----:B------:R-:W-:-:S04]  /*8d20*/  UISETP.NE.AND UP0, UPT, UR36, 0x2, UPT ;  /* 0x000000022400788c */ /* 0x000fc8000bf05270 */
[----:B------:R-:W-:Y:S02]  /*8d30*/  USEL UR4, URZ, 0x1, UP0 ;  /* 0x000000013f047887 */ /* 0x000fe40008000000 */
[----:B------:R-:W-:-:S04]  /*8d40*/  USEL UR36, UR36, URZ, UP0 ;  /* 0x0000003f24247287 */ /* 0x000fc80008000000 */
[----:B------:R-:W-:Y:S01]  /*8d50*/  LOP3.LUT R2, R2, UR4, RZ, 0x3c, !PT ;  /* 0x0000000402027c12 */ /* 0x000fe2000f8e3cff */
[----:B0-----:R-:W-:Y:S01]  /*8d60*/  FADD.FTZ R7, R9, R0 ;  /* 0x0000000009077221 */ /* 0x001fe20000010000 */
[----:B------:R-:W-:Y:S02]  /*8d70*/  IMAD.U32 R9, RZ, RZ, UR18 ;  /* 0x00000012ff097e24 */ /* 0x000fe4000f8e00ff */
[----:B-1----:R-:W-:Y:S02]  /*8d80*/  FADD.FTZ R8, R10, R11 ;  /* 0x0000000b0a087221 */ /* 0x002fe40000010000 */
[----:B------:R-:W-:Y:S01]  /*8d90*/  FSETP.NE.FTZ.AND P0, PT, R7, RZ, PT ;  /* 0x000000ff0700720b */ /* 0x000fe20003f15000 */
[----:B------:R-:W-:Y:S02]  /*8da0*/  IMAD.U32 R11, RZ, RZ, UR18 ;  /* 0x00000012ff0b7e24 */ /* 0x000fe4000f8e00ff */
[----:B------:R-:W-:-:S10]  /*8db0*/  FSETP.NE.FTZ.AND P1, PT, R8, RZ, PT ;  /* 0x000000ff0800720b */ /* 0x000fd40003f35000 */
[----:B------:R-:W0:Y:S01]  /*8dc0*/  @P0 MUFU.LG2 R12, R7 ;  /* 0x00000007000c0308 */ /* 0x000e220000000c00 */
[----:B------:R-:W-:Y:S02]  /*8dd0*/  @P0 FMUL.FTZ R11, R11, 0.69314718246459960938 ;  /* 0x3f3172180b0b0820 */ /* 0x000fe40000410000 */
[----:B------:R-:W-:-:S05]  /*8de0*/  @P1 FMUL.FTZ R9, R9, 0.69314718246459960938 ;  /* 0x3f31721809091820 */ /* 0x000fca0000410000 */
[----:B------:R-:W1:Y:S01]  /*8df0*/  @P1 MUFU.LG2 R0, R8 ;  /* 0x0000000800001308 */ /* 0x000e620000000c00 */
[----:B0-----:R-:W-:-:S04]  /*8e00*/  @P0 FMUL.FTZ R12, R12, 0.69314718246459960938 ;  /* 0x3f3172180c0c0820 */ /* 0x001fc80000410000 */
[----:B------:R-:W-:Y:S01]  /*8e10*/  @P0 FFMA.FTZ R3, R11, R4, R12 ;  /* 0x000000040b030223 */ /* 0x000fe2000001000c */
[----:B------:R-:W-:Y:S02]  /*8e20*/  IMAD.MOV.U32 R4, RZ, RZ, RZ ;  /* 0x000000ffff047224 */ /* 0x000fe400078e00ff */
[----:B-1----:R-:W-:-:S04]  /*8e30*/  @P1 FMUL.FTZ R0, R0, 0.69314718246459960938 ;  /* 0x3f31721800001820 */ /* 0x002fc80000410000 */
[----:B------:R-:W0:Y:S01]  /*8e40*/  @P0 MUFU.RCP R4, R7 ;  /* 0x0000000700040308 */ /* 0x000e220000001000 */
[----:B------:R-:W-:Y:S01]  /*8e50*/  @P1 FFMA.FTZ R152, R9, R5, R0 ;  /* 0x0000000509981223 */ /* 0x000fe20000010000 */
[----:B------:R-:W-:Y:S01]  /*8e60*/  ISETP.NE.AND P0, PT, R19, RZ, PT ;  /* 0x000000ff1300720c */ /* 0x000fe20003f05270 */
[----:B------:R-:W-:-:S06]  /*8e70*/  IMAD.MOV.U32 R0, RZ, RZ, RZ ;  /* 0x000000ffff007224 */ /* 0x000fcc00078e00ff */
[----:B------:R-:W1:Y:S06]  /*8e80*/  @P1 MUFU.RCP R0, R8 ;  /* 0x0000000800001308 */ /* 0x000e6c0000001000 */
[----:B------:R-:W-:Y:S02]  /*8e90*/  @!P0 IMAD R5, R6, 0x40, R17 ;  /* 0x0000004006058824 */ /* 0x000fe400078e0211 */
[-C--:B0-----:R-:W-:Y:S01]  /*8ea0*/  FMUL.FTZ R24, R24, R4.reuse ;  /* 0x0000000418187220 */ /* 0x081fe20000410000 */
[-C--:B------:R-:W-:Y:S01]  /*8eb0*/  FMUL.FTZ R25, R25, R4.reuse ;  /* 0x0000000419197220 */ /* 0x080fe20000410000 */
[-C--:B------:R-:W-:Y:S01]  /*8ec0*/  FMUL.FTZ R28, R28, R4.reuse ;  /* 0x000000041c1c7220 */ /* 0x080fe20000410000 */
[----:B------:R-:W-:Y:S01]  /*8ed0*/  @!P0 LEA R5, R5, UR41, 0x2 ;  /* 0x0000002905058c11 */ /* 0x000fe2000f8e10ff */
[-C--:B------:R-:W-:Y:S01]  /*8ee0*/  FMUL.FTZ R29, R29, R4.reuse ;  /* 0x000000041d1d7220 */ /* 0x080fe20000410000 */
[-C--:B------:R-:W-:Y:S01]  /*8ef0*/  FMUL.FTZ R32, R32, R4.reuse ;  /* 0x0000000420207220 */ /* 0x080fe20000410000 */
[-C--:B------:R-:W-:Y:S01]  /*8f00*/  FMUL.FTZ R33, R33, R4.reuse ;  /* 0x0000000421217220 */ /* 0x080fe20000410000 */
[-C--:B------:R-:W-:Y:S01]  /*8f10*/  FMUL.FTZ R36, R36, R4.reuse ;  /* 0x0000000424247220 */ /* 0x080fe20000410000 */
[----:B------:R0:W-:Y:S01]  /*8f20*/  @!P0 STS [R5+0x38400], R4 ;  /* 0x0384000405008388 */ /* 0x0001e20000000800 */
        /* <DEDUP_REMOVED lines=123> */
[----:B0-----:R-:W-:Y:S06]  /*96e0*/  BAR.ARV 0xe, 0x100 ;  /* 0x0384000000007b1d */ /* 0x001fec0000002000 */
.L_x_1000:
[----:B------:R-:W0:Y:S08]  /*96f0*/  S2UR UR40, SR_CgaCtaId ;  /* 0x00000000002879c3 */ /* 0x000e300000008800 */
[----:B------:R-:W-:Y:S06]  /*9700*/  BAR.SYNC.DEFER_BLOCKING 0x5, 0x180 ;  /* 0x0146000000007b1d */ /* 0x000fec0000010000 */
[----:B------:R-:W-:Y:S01]  /*9710*/  UMOV UR41, 0x400 ;  /* 0x0000040000297882 */ /* 0x000fe20000000000 */
[----:B------:R-:W-:Y:S01]  /*9720*/  BSSY B0, `(.L_x_1031) ;  /* 0x0000491000007945 */ /* 0x000fe20003800000 */
[----:B0-----:R-:W-:-:S09]  /*9730*/  ULEA UR41, UR40, UR41, 0x18 ;  /* 0x0000002928297291 */ /* 0x001fd2000f8ec03f */
[----:B------:R-:W0:Y:S02]  /*9740*/  LDS.128 R4, [UR41+0x388d0] ;  /* 0x0388d029ff047984 */ /* 0x000e240008000c00 */
[----:B0-----:R-:W-:Y:S02]  /*9750*/  R2UR UR4, R5 ;  /* 0x00000000050472ca */ /* 0x001fe400000e0000 */
[----:B------:R-:W-:Y:S01]  /*9760*/  R2UR UR5, R7 ;  /* 0x00000000070572ca */ /* 0x000fe200000e0000 */
[----:B------:R-:W-:Y:S06]  /*9770*/  BAR.ARV 0x4, 0x180 ;  /* 0x0106000000007b1d */ /* 0x000fec0000002000 */
[----:B------:R-:W-:Y:S08]  /*9780*/  @P0 BRA `(.L_x_1032) ;  /* 0x00000038005c0947 */ /* 0x000ff00003800000 */
[----:B------:R-:W2:Y:S01]  /*9790*/  LDL R0, [R1+0x34] ;  /* 0x0000340001007983 */ /* 0x000ea20000100800 */
[----:B------:R-:W0:Y:S01]  /*97a0*/  S2UR UR8, SR_SWINHI ;  /* 0x00000000000879c3 */ /* 0x000e220000002f00 */
[----:B------:R-:W-:Y:S01]  /*97b0*/  F2FP.BF16.F32.PACK_AB R23, R71, R70 ;  /* 0x000000464717723e */ /* 0x000fe200000010ff */
[----:B------:R-:W-:Y:S01]  /*97c0*/  UMOV UR6, UR41 ;  /* 0x0000002900067c82 */ /* 0x000fe20008000000 */
[----:B0-----:R-:W-:Y:S01]  /*97d0*/  UMOV UR7, UR8 ;  /* 0x0000000800077c82 */ /* 0x001fe20008000000 */
[----:B------:R-:W-:Y:S02]  /*97e0*/  IMAD.U32 R4, RZ, RZ, UR6 ;  /* 0x00000006ff047e24 */ /* 0x000fe4000f8e00ff */
[----:B------:R-:W-:Y:S01]  /*97f0*/  IMAD.U32 R5, RZ, RZ, UR7 ;  /* 0x00000007ff057e24 */ /* 0x000fe2000f8e00ff */
[----:B------:R-:W-:Y:S01]  /*9800*/  ULDC.64 UR6, c[0x0][0xd08] ;  /* 0x0003420000067ab9 */ /* 0x000fe20000000a00 */
[----:B------:R-:W-:Y:S01]  /*9810*/  BAR.SYNC.DEFER_BLOCKING 0x1, 0x100 ;  /* 0x0044000000007b1d */ /* 0x000fe20000010000 */
[----:B--2---:R-:W-:-:S03]  /*9820*/  IMAD.WIDE R20, R0, 0x2, R4 ;  /* 0x0000000200147825 */ /* 0x004fc600078e0204 */
[C---:B------:R-:W-:Y:S02]  /*9830*/  IADD3 R9, P6, R20.reuse, 0x6060, RZ ;  /* 0x0000606014097810 */ /* 0x040fe40007fde0ff */
[C---:B------:R-:W-:Y:S02]  /*9840*/  IADD3 R12, P1, R20.reuse, 0x6020, RZ ;  /* 0x00006020140c7810 */ /* 0x040fe40007f3e0ff */
[----:B------:R-:W-:Y:S02]  /*9850*/  LOP3.LUT R8, R9, 0x380, RZ, 0xc0, !PT ;  /* 0x0000038009087812 */ /* 0x000fe400078ec0ff */
[----:B------:R-:W-:Y:S02]  /*9860*/  IADD3 R10, P0, R20, 0x6040, RZ ;  /* 0x00006040140a7810 */ /* 0x000fe40007f1e0ff */
[----:B------:R-:W-:Y:S02]  /*9870*/  SHF.R.U64 R8, R8, 0x3, RZ ;  /* 0x0000000308087819 */ /* 0x000fe400000012ff */
[----:B------:R-:W-:-:S02]  /*9880*/  LOP3.LUT R13, R12, 0x380, RZ, 0xc0, !PT ;  /* 0x000003800c0d7812 */ /* 0x000fc400078ec0ff */
[----:B------:R-:W-:Y:S01]  /*9890*/  LOP3.LUT R8, R8, R9, RZ, 0x3c, !PT ;  /* 0x0000000908087212 */ /* 0x000fe200078e3cff */
[----:B------:R-:W-:Y:S01]  /*98a0*/  IMAD.X R9, RZ, RZ, R21, P6 ;  /* 0x000000ffff097224 */ /* 0x000fe200030e0615 */
[----:B------:R-:W-:Y:S02]  /*98b0*/  LOP3.LUT R11, R10, 0x380, RZ, 0xc0, !PT ;  /* 0x000003800a0b7812 */ /* 0x000fe400078ec0ff */
[----:B------:R-:W-:Y:S02]  /*98c0*/  LOP3.LUT R0, R20, 0x380, RZ, 0xc0, !PT ;  /* 0x0000038014007812 */ /* 0x000fe400078ec0ff */
[----:B------:R-:W-:Y:S02]  /*98d0*/  SHF.R.U64 R13, R13, 0x3, RZ ;  /* 0x000000030d0d7819 */ /* 0x000fe400000012ff */
[----:B------:R-:W-:Y:S02]  /*98e0*/  SHF.R.U64 R11, R11, 0x3, RZ ;  /* 0x000000030b0b7819 */ /* 0x000fe400000012ff */
[----:B------:R-:W-:-:S02]  /*98f0*/  SHF.R.U64 R0, R0, 0x3, RZ ;  /* 0x0000000300007819 */ /* 0x000fc400000012ff */
[----:B------:R-:W-:Y:S01]  /*9900*/  LOP3.LUT R12, R13, R12, RZ, 0x3c, !PT ;  /* 0x0000000c0d0c7212 */ /* 0x000fe200078e3cff */
[--C-:B------:R-:W-:Y:S01]  /*9910*/  IMAD.X R13, RZ, RZ, R21.reuse, P1 ;  /* 0x000000ffff0d7224 */ /* 0x100fe200008e0615 */
[----:B------:R-:W-:Y:S01]  /*9920*/  MOV R165, R8 ;  /* 0x0000000800a57202 */ /* 0x000fe20000000f00 */
[--C-:B------:R-:W-:Y:S01]  /*9930*/  IMAD.MOV.U32 R9, RZ, RZ, R21.reuse ;  /* 0x000000ffff097224 */ /* 0x100fe200078e0015 */
[----:B------:R-:W-:Y:S01]  /*9940*/  LOP3.LUT R10, R11, R10, RZ, 0x3c, !PT ;  /* 0x0000000a0b0a7212 */ /* 0x000fe200078e3cff */
[----:B------:R-:W-:Y:S01]  /*9950*/  IMAD.X R11, RZ, RZ, R21, P0 ;  /* 0x000000ffff0b7224 */ /* 0x000fe200000e0615 */
[----:B------:R-:W-:Y:S02]  /*9960*/  LOP3.LUT R8, R0, R20, RZ, 0x3c, !PT ;  /* 0x0000001400087212 */ /* 0x000fe400078e3cff */
[----:B------:R-:W-:Y:S02]  /*9970*/  IADD3 R162, P0, R20, 0x2060, RZ ;  /* 0x0000206014a27810 */ /* 0x000fe40007f1e0ff */
[----:B------:R-:W-:-:S02]  /*9980*/  MOV R153, R12 ;  /* 0x0000000c00997202 */ /* 0x000fc40000000f00 */
[----:B------:R-:W-:Y:S02]  /*9990*/  MOV R12, R8 ;  /* 0x00000008000c7202 */ /* 0x000fe40000000f00 */
[----:B------:R-:W0:Y:S01]  /*99a0*/  LDC R9, c[0x0][0xbd4] ;  /* 0x0002f500ff097b82 */ /* 0x000e220000000800 */
[----:B------:R-:W-:Y:S02]  /*99b0*/  LOP3.LUT R163, R162, 0x380, RZ, 0xc0, !PT ;  /* 0x00000380a2a37812 */ /* 0x000fe400078ec0ff */
[----:B------:R-:W-:Y:S02]  /*99c0*/  ISETP.NE.AND P1, PT, R22, RZ, PT ;  /* 0x000000ff1600720c */ /* 0x000fe40003f25270 */
[----:B------:R-:W-:Y:S02]  /*99d0*/  SHF.R.U64 R163, R163, 0x3, RZ ;  /* 0x00000003a3a37819 */ /* 0x000fe400000012ff */
[C---:B------:R-:W-:Y:S02]  /*99e0*/  IADD3 R154, P3, R20.reuse, 0x4060, RZ ;  /* 0x00004060149a7810 */ /* 0x040fe40007f7e0ff */
[----:B------:R-:W-:Y:S01]  /*99f0*/  LOP3.LUT R162, R163, R162, RZ, 0x3c, !PT ;  /* 0x000000a2a3a27212 */ /* 0x000fe200078e3cff */
[----:B------:R-:W-:Y:S01]  /*9a00*/  IMAD.X R163, RZ, RZ, R21, P0 ;  /* 0x000000ffffa37224 */ /* 0x000fe200000e0615 */
[----:B------:R-:W-:-:S02]  /*9a10*/  IADD3 R8, P0, R20, 0x2040, RZ ;  /* 0x0000204014087810 */ /* 0x000fc40007f1e0ff */
[----:B------:R-:W-:Y:S02]  /*9a20*/  LOP3.LUT R155, R154, 0x380, RZ, 0xc0, !PT ;  /* 0x000003809a9b7812 */ /* 0x000fe400078ec0ff */
[----:B------:R-:W-:Y:S02]  /*9a30*/  LOP3.LUT R0, R8, 0x380, RZ, 0xc0, !PT ;  /* 0x0000038008007812 */ /* 0x000fe400078ec0ff */
[----:B------:R-:W-:Y:S02]  /*9a40*/  SHF.R.U64 R155, R155, 0x3, RZ ;  /* 0x000000039b9b7819 */ /* 0x000fe400000012ff */
[----:B------:R-:W-:Y:S02]  /*9a50*/  SHF.R.U64 R0, R0, 0x3, RZ ;  /* 0x0000000300007819 */ /* 0x000fe400000012ff */
[----:B------:R-:W-:Y:S01]  /*9a60*/  LOP3.LUT R154, R155, R154, RZ, 0x3c, !PT ;  /* 0x0000009a9b9a7212 */ /* 0x000fe200078e3cff */
[----:B------:R-:W-:Y:S01]  /*9a70*/  IMAD.X R155, RZ, RZ, R21, P3 ;  /* 0x000000ffff9b7224 */ /* 0x000fe200018e0615 */
[----:B------:R-:W-:-:S02]  /*9a80*/  LOP3.LUT R8, R0, R8, RZ, 0x3c, !PT ;  /* 0x0000000800087212 */ /* 0x000fc400078e3cff */
[----:B0-----:R-:W-:Y:S01]  /*9a90*/  SEL R0, R22, R9, P1 ;  /* 0x0000000916007207 */ /* 0x001fe20000800000 */
[----:B------:R-:W-:Y:S01]  /*9aa0*/  IMAD.X R9, RZ, RZ, R21, P0 ;  /* 0x000000ffff097224 */ /* 0x000fe200000e0615 */
[----:B------:R-:W-:Y:S02]  /*9ab0*/  MOV R154, R154 ;  /* 0x0000009a009a7202 */ /* 0x000fe40000000f00 */
[----:B------:R-:W-:Y:S02]  /*9ac0*/  MOV R164, R10 ;  /* 0x0000000a00a47202 */ /* 0x000fe40000000f00 */
[----:B------:R-:W-:Y:S02]  /*9ad0*/  MOV R18, R8 ;  /* 0x0000000800127202 */ /* 0x000fe40000000f00 */
[----:B------:R-:W-:Y:S02]  /*9ae0*/  IADD3 R8, P0, R20, 0x2020, RZ ;  /* 0x0000202014087810 */ /* 0x000fe40007f1e0ff */
[----:B------:R-:W-:-:S02]  /*9af0*/  F2FP.BF16.F32.PACK_AB R10, R29, R28 ;  /* 0x0000001c1d0a723e */ /* 0x000fc400000010ff */
[----:B------:R-:W-:Y:S02]  /*9b00*/  LOP3.LUT R9, R8, 0x380, RZ, 0xc0, !PT ;  /* 0x0000038008097812 */ /* 0x000fe400078ec0ff */
[----:B------:R-:W-:Y:S02]  /*9b10*/  F2FP.BF16.F32.PACK_AB R11, R31, R30 ;  /* 0x0000001e1f0b723e */ /* 0x000fe400000010ff */
[----:B------:R-:W-:Y:S02]  /*9b20*/  SHF.R.U64 R9, R9, 0x3, RZ ;  /* 0x0000000309097819 */ /* 0x000fe400000012ff */
[----:B------:R-:W-:Y:S02]  /*9b30*/  IADD3 R14, P2, R20, 0x6000, RZ ;  /* 0x00006000140e7810 */ /* 0x000fe40007f5e0ff */
[----:B------:R-:W-:Y:S01]  /*9b40*/  LOP3.LUT R8, R9, R8, RZ, 0x3c, !PT ;  /* 0x0000000809087212 */ /* 0x000fe200078e3cff */
[----:B------:R-:W-:Y:S01]  /*9b50*/  IMAD.X R9, RZ, RZ, R21, P0 ;  /* 0x000000ffff097224 */ /* 0x000fe200000e0615 */
[----:B------:R-:W-:-:S02]  /*9b60*/  LOP3.LUT R15, R14, 0x380, RZ, 0xc0, !PT ;  /* 0x000003800e0f7812 */ /* 0x000fc400078ec0ff */
[----:B------:R-:W-:Y:S02]  /*9b70*/  F2FP.BF16.F32.PACK_AB R13, R35, R34 ;  /* 0x00000022230d723e */ /* 0x000fe400000010ff */
[----:B------:R-:W-:Y:S02]  /*9b80*/  MOV R155, R8 ;  /* 0x00000008009b7202 */ /* 0x000fe40000000f00 */
[----:B------:R-:W-:Y:S02]  /*9b90*/  F2FP.BF16.F32.PACK_AB R8, R25, R24 ;  /* 0x000000181908723e */ /* 0x000fe400000010ff */
[----:B------:R-:W-:Y:S02]  /*9ba0*/  F2FP.BF16.F32.PACK_AB R9, R27, R26 ;  /* 0x0000001a1b09723e */ /* 0x000fe400000010ff */
[----:B------:R-:W-:Y:S02]  /*9bb0*/  SHF.R.U64 R15, R15, 0x3, RZ ;  /* 0x000000030f0f7819 */ /* 0x000fe400000012ff */
[C---:B------:R-:W-:Y:S01]  /*9bc0*/  IADD3 R156, P4, R20.reuse, 0x4040, RZ ;  /* 0x00004040149c7810 */ /* 0x040fe20007f9e0ff */
[----:B------:R0:W-:Y:S01]  /*9bd0*/  STSM.16.M88.4 [R12], R8 ;  /* 0x000000080c007844 */ /* 0x0001e20000000200 */
[----:B------:R-:W-:Y:S01]  /*9be0*/  LOP3.LUT R14, R15, R14, RZ, 0x3c, !PT ;  /* 0x0000000e0f0e7212 */ /* 0x000fe200078e3cff */
[----:B------:R-:W-:Y:S01]  /*9bf0*/  IMAD.X R15, RZ, RZ, R21, P2 ;  /* 0x000000ffff0f7224 */ /* 0x000fe200010e0615 */
[----:B------:R-:W-:-:S02]  /*9c00*/  IADD3 R158, P5, R20, 0x4020, RZ ;  /* 0x00004020149e7810 */ /* 0x000fc40007fbe0ff */
[----:B------:R-:W-:Y:S02]  /*9c10*/  IADD3 R160, P6, R20, 0x4000, RZ ;  /* 0x0000400014a07810 */ /* 0x000fe40007fde0ff */
[----:B------:R-:W-:Y:S02]  /*9c20*/  MOV R7, R14 ;  /* 0x0000000e00077202 */ /* 0x000fe40000000f00 */
[----:B------:R-:W-:Y:S02]  /*9c30*/  F2FP.BF16.F32.PACK_AB R14, R37, R36 ;  /* 0x00000024250e723e */ /* 0x000fe400000010ff */
[----:B------:R-:W-:Y:S02]  /*9c40*/  F2FP.BF16.F32.PACK_AB R15, R39, R38 ;  /* 0x00000026270f723e */ /* 0x000fe400000010ff */
[----:B------:R-:W-:Y:S02]  /*9c50*/  LOP3.LUT R157, R156, 0x380, RZ, 0xc0, !PT ;  /* 0x000003809c9d7812 */ /* 0x000fe400078ec0ff */
[----:B------:R-:W-:-:S02]  /*9c60*/  LOP3.LUT R159, R158, 0x380, RZ, 0xc0, !PT ;  /* 0x000003809e9f7812 */ /* 0x000fc400078ec0ff */
[----:B0-----:R-:W-:Y:S02]  /*9c70*/  IADD3 R8, P0, R20, 0x20, RZ ;  /* 0x0000002014087810 */ /* 0x001fe40007f1e0ff */
[----:B------:R-:W-:Y:S02]  /*9c80*/  F2FP.BF16.F32.PACK_AB R12, R33, R32 ;  /* 0x00000020210c723e */ /* 0x000fe400000010ff */
[----:B------:R-:W-:Y:S02]  /*9c90*/  LOP3.LUT R9, R8, 0x380, RZ, 0xc0, !PT ;  /* 0x0000038008097812 */ /* 0x000fe400078ec0ff */
[----:B------:R-:W-:Y:S02]  /*9ca0*/  F2FP.BF16.F32.PACK_AB R10, R45, R44 ;  /* 0x0000002c2d0a723e */ /* 0x000fe400000010ff */
[----:B------:R-:W-:Y:S02]  /*9cb0*/  SHF.R.U64 R9, R9, 0x3, RZ ;  /* 0x0000000309097819 */ /* 0x000fe400000012ff */
[----:B------:R-:W-:-:S02]  /*9cc0*/  F2FP.BF16.F32.PACK_AB R11, R47, R46 ;  /* 0x0000002e2f0b723e */ /* 0x000fc400000010ff */
[----:B------:R-:W-:Y:S01]  /*9cd0*/  LOP3.LUT R8, R9, R8, RZ, 0x3c, !PT ;  /* 0x0000000809087212 */ /* 0x000fe200078e3cff */
[--C-:B------:R-:W-:Y:S01]  /*9ce0*/  IMAD.X R9, RZ, RZ, R21.reuse, P0 ;  /* 0x000000ffff097224 */ /* 0x100fe200000e0615 */
[----:B------:R-:W-:Y:S02]  /*9cf0*/  LOP3.LUT R161, R160, 0x380, RZ, 0xc0, !PT ;  /* 0x00000380a0a17812 */ /* 0x000fe400078ec0ff */
[----:B------:R-:W-:Y:S02]  /*9d00*/  SHF.R.U64 R157, R157, 0x3, RZ ;  /* 0x000000039d9d7819 */ /* 0x000fe400000012ff */
[----:B------:R-:W-:Y:S02]  /*9d10*/  MOV R8, R8 ;  /* 0x0000000800087202 */ /* 0x000fe40000000f00 */
[----:B------:R-:W-:Y:S02]  /*9d20*/  SHF.R.U64 R159, R159, 0x3, RZ ;  /* 0x000000039f9f7819 */ /* 0x000fe400000012ff */
[----:B------:R-:W-:Y:S01]  /*9d30*/  SHF.R.U64 R161, R161, 0x3, RZ ;  /* 0x00000003a1a17819 */ /* 0x000fe200000012ff */
[----:B------:R0:W-:Y:S01]  /*9d40*/  STSM.16.M88.4 [R8], R12 ;  /* 0x0000000c08007844 */ /* 0x0001e20000000200 */
[----:B------:R-:W-:Y:S01]  /*9d50*/  LOP3.LUT R156, R157, R156, RZ, 0x3c, !PT ;  /* 0x0000009c9d9c7212 */ /* 0x000fe200078e3cff */
[--C-:B------:R-:W-:Y:S01]  /*9d60*/  IMAD.X R157, RZ, RZ, R21.reuse, P4 ;  /* 0x000000ffff9d7224 */ /* 0x100fe200020e0615 */
[----:B------:R-:W-:Y:S01]  /*9d70*/  LOP3.LUT R158, R159, R158, RZ, 0x3c, !PT ;  /* 0x0000009e9f9e7212 */ /* 0x000fe200078e3cff */
[--C-:B------:R-:W-:Y:S01]  /*9d80*/  IMAD.X R159, RZ, RZ, R21.reuse, P5 ;  /* 0x000000ffff9f7224 */ /* 0x100fe200028e0615 */
[----:B------:R-:W-:Y:S01]  /*9d90*/  LOP3.LUT R160, R161, R160, RZ, 0x3c, !PT ;  /* 0x000000a0a1a07212 */ /* 0x000fe200078e3cff */
[----:B------:R-:W-:Y:S01]  /*9da0*/  IMAD.X R161, RZ, RZ, R21, P6 ;  /* 0x000000ffffa17224 */ /* 0x000fe200030e0615 */
[----:B------:R-:W-:-:S02]  /*9db0*/  MOV R162, R162 ;  /* 0x000000a200a27202 */ /* 0x000fc40000000f00 */
[----:B------:R-:W-:Y:S02]  /*9dc0*/  MOV R158, R158 ;  /* 0x0000009e009e7202 */ /* 0x000fe40000000f00 */
[----:B------:R-:W-:Y:S02]  /*9dd0*/  MOV R160, R160 ;  /* 0x000000a000a07202 */ /* 0x000fe40000000f00 */
[----:B------:R-:W-:Y:S02]  /*9de0*/  MOV R156, R156 ;  /* 0x0000009c009c7202 */ /* 0x000fe40000000f00 */
[----:B0-----:R-:W-:Y:S02]  /*9df0*/  IADD3 R8, P0, R20, 0x40, RZ ;  /* 0x0000004014087810 */ /* 0x001fe40007f1e0ff */
[----:B------:R-:W-:Y:S02]  /*9e00*/  F2FP.BF16.F32.PACK_AB R13, R59, R58 ;  /* 0x0000003a3b0d723e */ /* 0x000fe400000010ff */
[----:B------:R-:W-:-:S02]  /*9e10*/  LOP3.LUT R9, R8, 0x380, RZ, 0xc0, !PT ;  /* 0x0000038008097812 */ /* 0x000fc400078ec0ff */
[----:B------:R-:W-:Y:S02]  /*9e20*/  F2FP.BF16.F32.PACK_AB R14, R61, R60 ;  /* 0x0000003c3d0e723e */ /* 0x000fe400000010ff */
[----:B------:R-:W-:Y:S02]  /*9e30*/  SHF.R.U64 R9, R9, 0x3, RZ ;  /* 0x0000000309097819 */ /* 0x000fe400000012ff */
[----:B------:R-:W-:Y:S02]  /*9e40*/  F2FP.BF16.F32.PACK_AB R15, R63, R62 ;  /* 0x0000003e3f0f723e */ /* 0x000fe400000010ff */
[----:B------:R-:W-:Y:S01]  /*9e50*/  LOP3.LUT R8, R9, R8, RZ, 0x3c, !PT ;  /* 0x0000000809087212 */ /* 0x000fe200078e3cff */
[----:B------:R-:W-:-:S05]  /*9e60*/  IMAD.X R9, RZ, RZ, R21, P0 ;  /* 0x000000ffff097224 */ /* 0x000fca00000e0615 */
[----:B------:R-:W-:Y:S02]  /*9e70*/  MOV R12, R8 ;  /* 0x00000008000c7202 */ /* 0x000fe40000000f00 */
[----:B------:R-:W-:Y:S02]  /*9e80*/  F2FP.BF16.F32.PACK_AB R8, R41, R40 ;  /* 0x000000282908723e */ /* 0x000fe400000010ff */
[----:B------:R-:W-:-:S05]  /*9e90*/  F2FP.BF16.F32.PACK_AB R9, R43, R42 ;  /* 0x0000002a2b09723e */ /* 0x000fca00000010ff */
[----:B------:R0:W-:Y:S02]  /*9ea0*/  STSM.16.M88.4 [R12], R8 ;  /* 0x000000080c007844 */ /* 0x0001e40000000200 */
[C---:B0-----:R-:W-:Y:S02]  /*9eb0*/  IADD3 R8, P0, R20.reuse, 0x2000, RZ ;  /* 0x0000200014087810 */ /* 0x041fe40007f1e0ff */
[----:B------:R-:W-:Y:S02]  /*9ec0*/  IADD3 R10, P1, R20, 0x60, RZ ;  /* 0x00000060140a7810 */ /* 0x000fe40007f3e0ff */
[----:B------:R-:W-:Y:S02]  /*9ed0*/  LOP3.LUT R9, R8, 0x380, RZ, 0xc0, !PT ;  /* 0x0000038008097812 */ /* 0x000fe400078ec0ff */
[----:B------:R-:W-:Y:S02]  /*9ee0*/  F2FP.BF16.F32.PACK_AB R11, R55, R54 ;  /* 0x00000036370b723e */ /* 0x000fe400000010ff */
[----:B------:R-:W-:-:S02]  /*9ef0*/  SHF.R.U64 R9, R9, 0x3, RZ ;  /* 0x0000000309097819 */ /* 0x000fc400000012ff */
[----:B------:R-:W-:Y:S02]  /*9f00*/  F2FP.BF16.F32.PACK_AB R12, R57, R56 ;  /* 0x00000038390c723e */ /* 0x000fe400000010ff */
[----:B------:R-:W-:Y:S01]  /*9f10*/  LOP3.LUT R8, R9, R8, RZ, 0x3c, !PT ;  /* 0x0000000809087212 */ /* 0x000fe200078e3cff */
[--C-:B------:R-:W-:Y:S01]  /*9f20*/  IMAD.X R9, RZ, RZ, R21.reuse, P0 ;  /* 0x000000ffff097224 */ /* 0x100fe200000e0615 */
[----:B------:R-:W-:Y:S01]  /*9f30*/  ISETP.NE.U32.AND P0, PT, RZ, UR6, PT ;  /* 0x00000006ff007c0c */ /* 0x000fe2000bf05070 */
[----:B------:R-:W-:-:S03]  /*9f40*/  IMAD.X R21, RZ, RZ, R21, P1 ;  /* 0x000000ffff157224 */ /* 0x000fc600008e0615 */
[----:B------:R-:W-:Y:S02]  /*9f50*/  MOV R22, R8 ;  /* 0x0000000800167202 */ /* 0x000fe40000000f00 */
[----:B------:R-:W-:Y:S02]  /*9f60*/  LOP3.LUT R8, R10, 0x380, RZ, 0xc0, !PT ;  /* 0x000003800a087812 */ /* 0x000fe400078ec0ff */
[----:B------:R-:W-:Y:S02]  /*9f70*/  F2FP.BF16.F32.PACK_AB R9, R51, R50 ;  /* 0x000000323309723e */ /* 0x000fe400000010ff */
[----:B------:R-:W-:Y:S02]  /*9f80*/  SHF.R.U64 R8, R8, 0x3, RZ ;  /* 0x0000000308087819 */ /* 0x000fe400000012ff */
[----:B------:R-:W-:Y:S02]  /*9f90*/  ISETP.NE.AND.EX P0, PT, RZ, UR7, PT, P0 ;  /* 0x00000007ff007c0c */ /* 0x000fe4000bf05300 */
[----:B------:R-:W-:-:S02]  /*9fa0*/  LOP3.LUT R20, R8, R10, RZ, 0x3c, !PT ;  /* 0x0000000a08147212 */ /* 0x000fc400078e3cff */
[----:B------:R-:W-:Y:S02]  /*9fb0*/  F2FP.BF16.F32.PACK_AB R8, R49, R48 ;  /* 0x000000303108723e */ /* 0x000fe400000010ff */
[----:B------:R-:W-:Y:S02]  /*9fc0*/  MOV R20, R20 ;  /* 0x0000001400147202 */ /* 0x000fe40000000f00 */
[----:B------:R-:W-:Y:S02]  /*9fd0*/  F2FP.BF16.F32.PACK_AB R10, R53, R52 ;  /* 0x00000034350a723e */ /* 0x000fe400000010ff */
[----:B------:R-:W-:-:S03]  /*9fe0*/  F2FP.BF16.F32.PACK_AB R21, R67, R66 ;  /* 0x000000424315723e */ /* 0x000fc600000010ff */
[----:B------:R0:W-:Y:S04]  /*9ff0*/  STSM.16.M88.4 [R20], R8 ;  /* 0x0000000814007844 */ /* 0x0001e80000000200 */
[----:B------:R1:W-:Y:S01]  /*a000*/  STSM.16.M88.4 [R22], R12 ;  /* 0x0000000c16007844 */ /* 0x0003e20000000200 */
[----:B0-----:R-:W-:Y:S02]  /*a010*/  F2FP.BF16.F32.PACK_AB R20, R65, R64 ;  /* 0x000000404114723e */ /* 0x001fe400000010ff */
[----:B------:R-:W-:Y:S02]  /*a020*/  F2FP.BF16.F32.PACK_AB R8, R73, R72 ;  /* 0x000000484908723e */ /* 0x000fe400000010ff */
[----:B-1----:R-:W-:Y:S02]  /*a030*/  F2FP.BF16.F32.PACK_AB R22, R69, R68 ;  /* 0x000000444516723e */ /* 0x002fe400000010ff */
[----:B------:R-:W-:-:S02]  /*a040*/  F2FP.BF16.F32.PACK_AB R9, R75, R74 ;  /* 0x0000004a4b09723e */ /* 0x000fc400000010ff */
[----:B------:R-:W-:Y:S01]  /*a050*/  F2FP.BF16.F32.PACK_AB R10, R77, R76 ;  /* 0x0000004c4d0a723e */ /* 0x000fe200000010ff */
[----:B------:R0:W-:Y:S01]  /*a060*/  STSM.16.M88.4 [R155], R20 ;  /* 0x000000149b007844 */ /* 0x0001e20000000200 */
[----:B------:R-:W-:Y:S02]  /*a070*/  F2FP.BF16.F32.PACK_AB R11, R79, R78 ;  /* 0x0000004e4f0b723e */ /* 0x000fe400000010ff */
[----:B------:R-:W-:Y:S02]  /*a080*/  F2FP.BF16.F32.PACK_AB R12, R81, R80 ;  /* 0x00000050510c723e */ /* 0x000fe400000010ff */
[----:B------:R-:W-:Y:S01]  /*a090*/  F2FP.BF16.F32.PACK_AB R13, R83, R82 ;  /* 0x00000052530d723e */ /* 0x000fe200000010ff */
[----:B------:R1:W-:Y:S01]  /*a0a0*/  STSM.16.M88.4 [R18], R8 ;  /* 0x0000000812007844 */ /* 0x0003e20000000200 */
[----:B------:R-:W-:Y:S02]  /*a0b0*/  F2FP.BF16.F32.PACK_AB R14, R85, R84 ;  /* 0x00000054550e723e */ /* 0x000fe400000010ff */
[----:B------:R-:W-:-:S05]  /*a0c0*/  F2FP.BF16.F32.PACK_AB R15, R87, R86 ;  /* 0x00000056570f723e */ /* 0x000fca00000010ff */
[----:B------:R2:W-:Y:S01]  /*a0d0*/  STSM.16.M88.4 [R162], R12 ;  /* 0x0000000ca2007844 */ /* 0x0005e20000000200 */
[----:B0-----:R-:W-:Y:S02]  /*a0e0*/  F2FP.BF16.F32.PACK_AB R20, R89, R88 ;  /* 0x000000585914723e */ /* 0x001fe400000010ff */
[----:B------:R-:W-:Y:S02]  /*a0f0*/  F2FP.BF16.F32.PACK_AB R21, R91, R90 ;  /* 0x0000005a5b15723e */ /* 0x000fe400000010ff */
[----:B------:R-:W-:Y:S02]  /*a100*/  F2FP.BF16.F32.PACK_AB R22, R93, R92 ;  /* 0x0000005c5d16723e */ /* 0x000fe400000010ff */
[----:B------:R-:W-:Y:S02]  /*a110*/  F2FP.BF16.F32.PACK_AB R23, R95, R94 ;  /* 0x0000005e5f17723e */ /* 0x000fe400000010ff */
[----:B-1----:R-:W-:Y:S02]  /*a120*/  F2FP.BF16.F32.PACK_AB R8, R97, R96 ;  /* 0x000000606108723e */ /* 0x002fe400000010ff */
[----:B------:R-:W-:Y:S01]  /*a130*/  F2FP.BF16.F32.PACK_AB R9, R99, R98 ;  /* 0x000000626309723e */ /* 0x000fe200000010ff */
[----:B------:R0:W-:Y:S01]  /*a140*/  STSM.16.M88.4 [R160], R20 ;  /* 0x00000014a0007844 */ /* 0x0001e20000000200 */
[----:B------:R-:W-:-:S02]  /*a150*/  F2FP.BF16.F32.PACK_AB R10, R101, R100 ;  /* 0x00000064650a723e */ /* 0x000fc400000010ff */
[----:B------:R-:W-:Y:S02]  /*a160*/  F2FP.BF16.F32.PACK_AB R11, R103, R102 ;  /* 0x00000066670b723e */ /* 0x000fe400000010ff */
[----:B--2---:R-:W-:Y:S02]  /*a170*/  F2FP.BF16.F32.PACK_AB R12, R105, R104 ;  /* 0x00000068690c723e */ /* 0x004fe400000010ff */
[----:B------:R-:W-:Y:S01]  /*a180*/  F2FP.BF16.F32.PACK_AB R13, R107, R106 ;  /* 0x0000006a6b0d723e */ /* 0x000fe200000010ff */
[----:B------:R1:W-:Y:S01]  /*a190*/  STSM.16.M88.4 [R158], R8 ;  /* 0x000000089e007844 */ /* 0x0003e20000000200 */
[----:B------:R-:W-:Y:S02]  /*a1a0*/  F2FP.BF16.F32.PACK_AB R14, R109, R108 ;  /* 0x0000006c6d0e723e */ /* 0x000fe400000010ff */
[----:B------:R-:W-:Y:S02]  /*a1b0*/  F2FP.BF16.F32.PACK_AB R15, R111, R110 ;  /* 0x0000006e6f0f723e */ /* 0x000fe400000010ff */
[----:B0-----:R-:W-:-:S03]  /*a1c0*/  F2FP.BF16.F32.PACK_AB R20, R113, R112 ;  /* 0x000000707114723e */ /* 0x001fc600000010ff */
[----:B------:R0:W-:Y:S01]  /*a1d0*/  STSM.16.M88.4 [R156], R12 ;  /* 0x0000000c9c007844 */ /* 0x0001e20000000200 */
        /* <DEDUP_REMOVED lines=8> */
[----:B0-----:R-:W-:Y:S02]  /*a260*/  F2FP.BF16.F32.PACK_AB R12, R129, R128 ;  /* 0x00000080810c723e */ /* 0x001fe400000010ff */
[----:B------:R-:W-:Y:S01]  /*a270*/  F2FP.BF16.F32.PACK_AB R13, R131, R130 ;  /* 0x00000082830d723e */ /* 0x000fe200000010ff */
[----:B------:R0:W-:Y:S01]  /*a280*/  STSM.16.M88.4 [R7], R8 ;  /* 0x0000000807007844 */ /* 0x0001e20000000200 */
[----:B------:R-:W-:Y:S02]  /*a290*/  F2FP.BF16.F32.PACK_AB R14, R133, R132 ;  /* 0x00000084850e723e */ /* 0x000fe400000010ff */
[----:B------:R-:W-:Y:S02]  /*a2a0*/  F2FP.BF16.F32.PACK_AB R15, R135, R134 ;  /* 0x00000086870f723e */ /* 0x000fe400000010ff */
[----:B-1----:R-:W-:-:S03]  /*a2b0*/  F2FP.BF16.F32.PACK_AB R20, R137, R136 ;  /* 0x000000888914723e */ /* 0x002fc600000010ff */
[----:B------:R1:W-:Y:S01]  /*a2c0*/  STSM.16.M88.4 [R153], R12 ;  /* 0x0000000c99007844 */ /* 0x0003e20000000200 */
[----:B------:R-:W-:Y:S02]  /*a2d0*/  F2FP.BF16.F32.PACK_AB R21, R139, R138 ;  /* 0x0000008a8b15723e */ /* 0x000fe400000010ff */
[----:B------:R-:W-:Y:S02]  /*a2e0*/  F2FP.BF16.F32.PACK_AB R22, R141, R140 ;  /* 0x0000008c8d16723e */ /* 0x000fe400000010ff */
[----:B------:R-:W-:Y:S02]  /*a2f0*/  F2FP.BF16.F32.PACK_AB R23, R143, R142 ;  /* 0x0000008e8f17723e */ /* 0x000fe400000010ff */
[----:B0-----:R-:W-:Y:S02]  /*a300*/  F2FP.BF16.F32.PACK_AB R8, R145, R144 ;  /* 0x000000909108723e */ /* 0x001fe400000010ff */
[----:B------:R-:W-:Y:S01]  /*a310*/  F2FP.BF16.F32.PACK_AB R9, R147, R146 ;  /* 0x000000929309723e */ /* 0x000fe200000010ff */
[----:B------:R-:W-:Y:S01]  /*a320*/  STSM.16.M88.4 [R164], R20 ;  /* 0x00000014a4007844 */ /* 0x000fe20000000200 */
[----:B------:R-:W-:-:S02]  /*a330*/  F2FP.BF16.F32.PACK_AB R10, R149, R148 ;  /* 0x00000094950a723e */ /* 0x000fc400000010ff */
[----:B------:R-:W-:Y:S01]  /*a340*/  F2FP.BF16.F32.PACK_AB R11, R151, R150 ;  /* 0x00000096970b723e */ /* 0x000fe200000010ff */
[C---:B-1----:R-:W-:Y:S01]  /*a350*/  IMAD.SHL.U32 R13, R192.reuse, 0x4, RZ ;  /* 0x00000004c00d7824 */ /* 0x042fe200078e00ff */
[----:B------:R-:W-:-:S03]  /*a360*/  SHF.L.U64.HI R7, R192, 0x2, R222 ;  /* 0x00000002c0077819 */ /* 0x000fc600000102de */
[----:B------:R0:W-:Y:S02]  /*a370*/  STSM.16.M88.4 [R165], R8 ;  /* 0x00000008a5007844 */ /* 0x0001e40000000200 */
[----:B0-----:R-:W0:Y:S08]  /*a380*/  LDC.64 R10, c[0x0][0xd00] ;  /* 0x00034000ff0a7b82 */ /* 0x001e300000000a00 */
[----:B------:R-:W-:Y:S01]  /*a390*/  BAR.SYNC.DEFER_BLOCKING 0x1, 0x100 ;  /* 0x0044000000007b1d */ /* 0x000fe20000010000 */
[----:B------:R-:W-:-:S04]  /*a3a0*/  @P0 IADD3 R8, P2, R13, UR6, RZ ;  /* 0x000000060d080c10 */ /* 0x000fc8000ff5e0ff */
[----:B------:R-:W-:Y:S02]  /*a3b0*/  @P0 IADD3.X R9, R7, UR7, RZ, P2, !PT ;  /* 0x0000000707090c10 */ /* 0x000fe400097fe4ff */
[----:B0-----:R-:W-:-:S04]  /*a3c0*/  ISETP.NE.U32.AND P1, PT, R10, RZ, PT ;  /* 0x000000ff0a00720c */ /* 0x001fc80003f25070 */
[----:B------:R0:W2:Y:S01]  /*a3d0*/  @P0 LDG.E R9, desc[UR44][R8.64] ;  /* 0x0000002c08090981 */ /* 0x0000a2000c1e1900 */
[----:B------:R-:W-:Y:S02]  /*a3e0*/  IADD3 R12, P2, R13, R10, RZ ;  /* 0x0000000a0d0c7210 */ /* 0x000fe40007f5e0ff */
[----:B------:R-:W-:-:S03]  /*a3f0*/  ISETP.NE.AND.EX P1, PT, R11, RZ, PT, P1 ;  /* 0x000000ff0b00720c */ /* 0x000fc60003f25310 */
[----:B------:R-:W-:Y:S02]  /*a400*/  IMAD.X R13, R7, 0x1, R11, P2 ;  /* 0x00000001070d7824 */ /* 0x000fe400010e060b */
[----:B0-----:R-:W-:-:S08]  /*a410*/  IMAD.MOV.U32 R8, RZ, RZ, RZ ;  /* 0x000000ffff087224 */ /* 0x001fd000078e00ff */
[----:B------:R0:W5:Y:S01]  /*a420*/  @P1 LDG.E R8, desc[UR44][R12.64] ;  /* 0x0000002c0c081981 */ /* 0x000162000c1e1900 */
[----:B------:R-:W-:Y:S01]  /*a430*/  ULDC UR6, c[0x0][0xb88] ;  /* 0x0002e20000067ab9 */ /* 0x000fe20000000800 */
[----:B--2---:R-:W-:Y:S01]  /*a440*/  @P0 R2UR UR6, R9 ;  /* 0x00000000090602ca */ /* 0x004fe200000e0000 */
[----:B0-----:R-:W-:-:S14]  /*a450*/  @P0 BRA `(.L_x_1033) ;  /* 0x0000000000180947 */ /* 0x001fdc0003800000 */
[----:B------:R-:W-:Y:S05]  /*a460*/  @!P1 BRA `(.L_x_1033) ;  /* 0x0000000000149947 */ /* 0x000fea0003800000 */
[----:B------:R-:W2:Y:S04]  /*a470*/  LDG.E R7, desc[UR44][R12.64] ;  /* 0x0000002c0c077981 */ /* 0x000ea8000c1e1900 */
[----:B------:R-:W3:Y:S01]  /*a480*/  LDG.E R9, desc[UR44][R12.64+0x4] ;  /* 0x0000042c0c097981 */ /* 0x000ee2000c1e1900 */
[----:B--2---:R-:W-:Y:S02]  /*a490*/  R2UR UR7, R7 ;  /* 0x00000000070772ca */ /* 0x004fe400000e0000 */
[----:B---3--:R-:W-:-:S13]  /*a4a0*/  R2UR UR6, R9 ;  /* 0x00000000090672ca */ /* 0x008fda00000e0000 */
[----:B------:R-:W-:-:S12]  /*a4b0*/  UIADD3 UR6, -UR7, UR6, URZ ;  /* 0x0000000607067290 */ /* 0x000fd8000fffe13f */
.L_x_1033:
[----:B------:R-:W2:Y:S04]  /*a4c0*/  LDL R7, [R1+0x8] ;  /* 0x0000080001077983 */ /* 0x000ea80000100800 */
[----:B--2---:R-:W0:Y:S02]  /*a4d0*/  SHFL.IDX PT, R7, R7, RZ, 0x1f ;  /* 0x00001fff07077589 */ /* 0x004e2400000e0000 */
[----:B0-----:R-:W-:Y:S02]  /*a4e0*/  ISETP.NE.AND P0, PT, R7, RZ, PT ;  /* 0x000000ff0700720c */ /* 0x001fe40003f05270 */
[----:B-----5:R-:W-:-:S11]  /*a4f0*/  SHF.R.S32.HI R7, RZ, 0x1f, R8 ;  /* 0x0000001fff077819 */ /* 0x020fd60000011408 */
[----:B------:R-:W-:Y:S05]  /*a500*/  @P0 BRA `(.L_x_1034) ;  /* 0x0000000400040947 */ /* 0x000fea0003800000 */
[----:B------:R-:W2:Y:S04]  /*a510*/  LDL R23, [R1+0x2c] ;  /* 0x00002c0001177983 */ /* 0x000ea80000100800 */
[----:B------:R-:W3:Y:S04]  /*a520*/  LDL R155, [R1+0x30] ;  /* 0x00003000019b7983 */ /* 0x000ee80000100800 */
[----:B------:R-:W4:Y:S01]  /*a530*/  LDL R154, [R1+0x14] ;  /* 0x00001400019a7983 */ /* 0x000f220000100800 */
[----:B------:R-:W-:Y:S01]  /*a540*/  IMAD.MOV.U32 R9, RZ, RZ, 0xab8 ;  /* 0x00000ab8ff097424 */ /* 0x000fe200078e00ff */
[----:B------:R-:W-:Y:S01]  /*a550*/  ISETP.GT.AND P1, PT, R0, 0x1, PT ;  /* 0x000000010000780c */ /* 0x000fe20003f24270 */
[----:B------:R-:W0:Y:S01]  /*a560*/  LDC R153, c[0x0][0xce8] ;  /* 0x00033a00ff997b82 */ /* 0x000e220000000800 */
[----:B------:R-:W-:Y:S01]  /*a570*/  ISETP.NE.U32.AND P0, PT, R10, RZ, PT ;  /* 0x000000ff0a00720c */ /* 0x000fe20003f05070 */
[----:B------:R-:W-:Y:S01]  /*a580*/  IMAD.U32 R22, RZ, RZ, UR42 ;  /* 0x0000002aff167e24 */ /* 0x000fe2000f8e00ff */
[----:B------:R-:W-:-:S02]  /*a590*/  SEL R9, R9, 0xa78, P1 ;  /* 0x00000a7809097807 */ /* 0x000fc40000800000 */
[----:B------:R-:W-:-:S03]  /*a5a0*/  ISETP.NE.AND.EX P0, PT, R11, RZ, PT, P0 ;  /* 0x000000ff0b00720c */ /* 0x000fc60003f05300 */
[----:B------:R-:W1:Y:S01]  /*a5b0*/  LDC.64 R12, c[0x0][R9+0x220] ;  /* 0x00008800090c7b82 */ /* 0x000e620000000a00 */
[----:B------:R-:W-:Y:S02]  /*a5c0*/  SEL R20, R192, RZ, !P0 ;  /* 0x000000ffc0147207 */ /* 0x000fe40004000000 */
[----:B------:R-:W-:-:S05]  /*a5d0*/  SEL R18, R222, RZ, !P0 ;  /* 0x000000ffde127207 */ /* 0x000fca0004000000 */
[----:B------:R-:W5:Y:S01]  /*a5e0*/  LDC.64 R14, c[0x0][R9+0x218] ;  /* 0x00008600090e7b82 */ /* 0x000f620000000a00 */
[----:B0-----:R-:W-:Y:S01]  /*a5f0*/  ISETP.NE.AND P0, PT, R153, 0x1, PT ;  /* 0x000000019900780c */ /* 0x001fe20003f05270 */
[----:B-1----:R-:W-:-:S04]  /*a600*/  IMAD R13, R13, R20, RZ ;  /* 0x000000140d0d7224 */ /* 0x002fc800078e02ff */
[C---:B------:R-:W-:Y:S02]  /*a610*/  IMAD R18, R12.reuse, R18, R13 ;  /* 0x000000120c127224 */ /* 0x040fe400078e020d */
[----:B------:R-:W-:-:S04]  /*a620*/  IMAD.WIDE.U32 R12, R12, R20, RZ ;  /* 0x000000140c0c7225 */ /* 0x000fc800078e00ff */
[-C--:B-----5:R-:W-:Y:S02]  /*a630*/  IMAD R20, R15, R193.reuse, RZ ;  /* 0x000000c10f147224 */ /* 0x0a0fe400078e02ff */
[----:B------:R-:W-:-:S04]  /*a640*/  IMAD.WIDE.U32 R14, R14, R193, RZ ;  /* 0x000000c10e0e7225 */ /* 0x000fc800078e00ff */
[----:B------:R-:W-:Y:S01]  /*a650*/  IMAD.IADD R18, R13, 0x1, R18 ;  /* 0x000000010d127824 */ /* 0x000fe200078e0212 */
[----:B------:R-:W-:Y:S01]  /*a660*/  IADD3 R21, P2, P3, R12, R14, R8 ;  /* 0x0000000e0c157210 */ /* 0x000fe20007b5e008 */
[----:B------:R-:W0:Y:S01]  /*a670*/  @P0 LDC R13, c[0x0][0xcec] ;  /* 0x00033b00ff0d0b82 */ /* 0x000e220000000800 */
[----:B------:R-:W-:-:S05]  /*a680*/  IMAD.IADD R20, R15, 0x1, R20 ;  /* 0x000000010f147824 */ /* 0x000fca00078e0214 */
[----:B------:R-:W-:Y:S02]  /*a690*/  IADD3.X R18, R18, R20, R7, P2, P3 ;  /* 0x0000001412127210 */ /* 0x000fe400017e6407 */
[----:B------:R-:W1:Y:S01]  /*a6a0*/  @P0 LDC R12, c[0x0][0xcf0] ;  /* 0x00033c00ff0c0b82 */ /* 0x000e620000000800 */
[----:B--2---:R-:W-:Y:S01]  /*a6b0*/  IMAD R22, R22, 0x40, R23 ;  /* 0x0000004016167824 */ /* 0x004fe200078e0217 */
[----:B------:R-:W-:-:S03]  /*a6c0*/  SEL R23, R199, RZ, P1 ;  /* 0x000000ffc7177207 */ /* 0x000fc60000800000 */
[----:B0-----:R-:W-:-:S04]  /*a6d0*/  @P0 IMAD.HI.U32 R13, R22, R13, RZ ;  /* 0x0000000d160d0227 */ /* 0x001fc800078e00ff */
[----:B------:R-:W-:Y:S01]  /*a6e0*/  IMAD.MOV.U32 R20, RZ, RZ, R22 ;  /* 0x000000ffff147224 */ /* 0x000fe200078e0016 */
[----:B-1----:R-:W-:Y:S02]  /*a6f0*/  @P0 SHF.R.U32.HI R20, RZ, R12, R13 ;  /* 0x0000000cff140219 */ /* 0x002fe4000001160d */
[----:B------:R-:W0:Y:S02]  /*a700*/  LDC.64 R12, c[0x0][R9+0x228] ;  /* 0x00008a00090c7b82 */ /* 0x000e240000000a00 */
[----:B0-----:R-:W-:-:S04]  /*a710*/  IMAD.WIDE.U32 R14, R12, R23, RZ ;  /* 0x000000170c0e7225 */ /* 0x001fc800078e00ff */
[----:B------:R-:W-:Y:S01]  /*a720*/  IMAD R12, R13, R23, RZ ;  /* 0x000000170d0c7224 */ /* 0x000fe200078e02ff */
[----:B------:R-:W-:Y:S01]  /*a730*/  IADD3 R14, P0, P2, R20, R21, R14 ;  /* 0x00000015140e7210 */ /* 0x000fe20007a1e00e */
[--C-:B------:R-:W-:Y:S01]  /*a740*/  IMAD.MOV R21, RZ, RZ, -R20.reuse ;  /* 0x000000ffff157224 */ /* 0x100fe200078e0a14 */
[----:B------:R-:W-:Y:S01]  /*a750*/  SHF.R.S32.HI R20, RZ, 0x1f, R20 ;  /* 0x0000001fff147819 */ /* 0x000fe20000011414 */
[----:B------:R-:W-:Y:S02]  /*a760*/  IMAD.IADD R15, R15, 0x1, R12 ;  /* 0x000000010f0f7824 */ /* 0x000fe400078e020c */
[----:B------:R0:W1:Y:S01]  /*a770*/  LDC.64 R12, c[0x0][R9+0x210] ;  /* 0x00008400090c7b82 */ /* 0x0000620000000a00 */
[----:B------:R-:W-:Y:S02]  /*a780*/  IMAD R21, R153, R21, R22 ;  /* 0x0000001599157224 */ /* 0x000fe400078e0216 */
[----:B------:R-:W-:Y:S01]  /*a790*/  IADD3.X R15, R20, R18, R15, P0, P2 ;  /* 0x00000012140f7210 */ /* 0x000fe200007e440f */
[----:B------:R-:W-:-:S02]  /*a7a0*/  IMAD.U32 R18, RZ, RZ, UR42 ;  /* 0x0000002aff127e24 */ /* 0x000fc4000f8e00ff */
[----:B0-----:R-:W-:Y:S02]  /*a7b0*/  SHF.R.S32.HI R9, RZ, 0x1f, R21 ;  /* 0x0000001fff097819 */ /* 0x001fe40000011415 */
[----:B------:R-:W-:Y:S02]  /*a7c0*/  IMAD R18, R18, 0x40, R17 ;  /* 0x0000004012127824 */ /* 0x000fe400078e0211 */
[-C--:B-1----:R-:W-:Y:S02]  /*a7d0*/  IMAD R13, R13, R21.reuse, RZ ;  /* 0x000000150d0d7224 */ /* 0x082fe400078e02ff */
[----:B------:R-:W-:-:S04]  /*a7e0*/  IMAD.WIDE.U32 R14, R12, R21, R14 ;  /* 0x000000150c0e7225 */ /* 0x000fc800078e000e */
[----:B------:R-:W-:Y:S02]  /*a7f0*/  IMAD R9, R12, R9, R13 ;  /* 0x000000090c097224 */ /* 0x000fe400078e020d */
[----:B------:R-:W0:Y:S02]  /*a800*/  LDC.64 R12, c[0x0][0xca8] ;  /* 0x00032a00ff0c7b82 */ /* 0x000e240000000a00 */
[----:B------:R-:W-:-:S06]  /*a810*/  IMAD.IADD R9, R15, 0x1, R9 ;  /* 0x000000010f097824 */ /* 0x000fcc00078e0209 */
[----:B0-----:R-:W0:Y:S08]  /*a820*/  @!P1 LDC R12, c[0x0][0xc50] ;  /* 0x00031400ff0c9b82 */ /* 0x001e300000000800 */
[----:B------:R-:W1:Y:S01]  /*a830*/  @!P1 LDC R13, c[0x0][0xc54] ;  /* 0x00031500ff0d9b82 */ /* 0x000e620000000800 */
[----:B0-----:R-:W-:Y:S01]  /*a840*/  LEA R15, P0, R14, R12, 0x2 ;  /* 0x0000000c0e0f7211 */ /* 0x001fe200078010ff */
[----:B---3--:R-:W-:-:S03]  /*a850*/  IMAD.MOV R12, RZ, RZ, -R155 ;  /* 0x000000ffff0c7224 */ /* 0x008fc600078e0a9b */
[----:B-1----:R-:W-:Y:S02]  /*a860*/  LEA.HI.X R9, R14, R13, R9, 0x2, P0 ;  /* 0x0000000d0e097211 */ /* 0x002fe400000f1409 */
[----:B----4-:R-:W-:Y:S01]  /*a870*/  ISETP.NE.AND P0, PT, R154, R12, PT ;  /* 0x0000000c9a00720c */ /* 0x010fe20003f05270 */
[----:B------:R-:W-:Y:S04]  /*a880*/  SHFL.IDX PT, R14, R15, 0x1, 0x1c1f ;  /* 0x003c1f000f0e7f89 */ /* 0x000fe800000e0000 */
[----:B------:R-:W-:Y:S04]  /*a890*/  SHFL.IDX PT, R12, R15, RZ, 0x1c1f ;  /* 0x001c1fff0f0c7589 */ /* 0x000fe800000e0000 */
[----:B------:R-:W0:Y:S04]  /*a8a0*/  SHFL.IDX PT, R13, R9, RZ, 0x1c1f ;  /* 0x001c1fff090d7589 */ /* 0x000e2800000e0000 */
[----:B------:R1:W2:Y:S02]  /*a8b0*/  SHFL.IDX PT, R15, R9, 0x1, 0x1c1f ;  /* 0x003c1f00090f7f89 */ /* 0x0002a400000e0000 */
[----:B-1----:R-:W-:-:S05]  /*a8c0*/  IMAD R9, R153, UR6, RZ ;  /* 0x0000000699097c24 */ /* 0x002fca000f8e02ff */
[C---:B------:R-:W-:Y:S01]  /*a8d0*/  ISETP.GE.OR P1, PT, R18.reuse, R9, P0 ;  /* 0x000000091200720c */ /* 0x040fe20000726670 */
[----:B------:R-:W-:-:S05]  /*a8e0*/  VIADD R18, R18, 0x8 ;  /* 0x0000000812127836 */ /* 0x000fca0000000000 */
[----:B------:R-:W-:-:S07]  /*a8f0*/  ISETP.GE.OR P0, PT, R18, R9, P0 ;  /* 0x000000091200720c */ /* 0x000fce0000706670 */
[----:B0-----:R0:W-:Y:S06]  /*a900*/  @!P1 ST.E desc[UR44][R12.64], R3 ;  /* 0x000000030c009985 */ /* 0x0011ec000c10192c */
[----:B--2---:R0:W-:Y:S02]  /*a910*/  @!P0 ST.E desc[UR44][R14.64], R152 ;  /* 0x000000980e008985 */ /* 0x0041e4000c10192c */
.L_x_1034:
[----:B------:R-:W-:Y:S02]  /*a920*/  ISETP.GT.AND P1, PT, R0, 0x1, PT ;  /* 0x000000010000780c */ /* 0x000fe40003f24270 */
[----:B------:R-:W-:-:S04]  /*a930*/  ISETP.NE.U32.AND P0, PT, R10, RZ, PT ;  /* 0x000000ff0a00720c */ /* 0x000fc80003f05070 */
[----:B------:R-:W-:-:S04]  /*a940*/  ISETP.NE.AND.EX P0, PT, R11, RZ, PT, P0 ;  /* 0x000000ff0b00720c */ /* 0x000fc80003f05300 */
[----:B------:R-:W-:-:S03]  /*a950*/  SEL R192, R192, RZ, !P0 ;  /* 0x000000ffc0c07207 */ /* 0x000fc60004000000 */
[----:B------:R-:W-:Y:S06]  /*a960*/  @P1 BRA `(.L_x_1035) ;  /* 0x00000010004c1947 */ /* 0x000fec0003800000 */
[----:B------:R-:W1:Y:S01]  /*a970*/  S2R R0, SR_TID.X ;  /* 0x0000000000007919 */ /* 0x000e620000002100 */
[----:B------:R-:W2:Y:S01]  /*a980*/  LDC R18, c[0x0][0xce8] ;  /* 0x00033a00ff127b82 */ /* 0x000ea20000000800 */
[----:B------:R-:W-:Y:S01]  /*a990*/  ULDC.64 UR8, c[0x0][0xba0] ;  /* 0x0002e80000087ab9 */ /* 0x000fe20000000a00 */
[----:B------:R-:W-:Y:S01]  /*a9a0*/  ULDC UR10, c[0x0][0xbc8] ;  /* 0x0002f200000a7ab9 */ /* 0x000fe20000000800 */
[----:B-1----:R-:W-:-:S05]  /*a9b0*/  VIADD R0, R0, 0xffffff80 ;  /* 0xffffff8000007836 */ /* 0x002fca0000000000 */
[----:B0-----:R-:W-:-:S04]  /*a9c0*/  SHF.R.S32.HI R3, RZ, 0x1f, R0 ;  /* 0x0000001fff037819 */ /* 0x001fc80000011400 */
[----:B------:R-:W-:-:S04]  /*a9d0*/  LEA.HI R10, R3, R0, RZ, 0x3 ;  /* 0x00000000030a7211 */ /* 0x000fc800078f18ff */
[----:B------:R-:W-:-:S05]  /*a9e0*/  SHF.R.S32.HI R3, RZ, 0x3, R10 ;  /* 0x00000003ff037819 */ /* 0x000fca000001140a */
[----:B------:R-:W-:-:S04]  /*a9f0*/  IMAD R9, R3, 0x40, R16 ;  /* 0x0000004003097824 */ /* 0x000fc800078e0210 */
[----:B------:R-:W-:-:S03]  /*aa00*/  IMAD.WIDE R4, R9, 0x2, R4 ;  /* 0x0000000209047825 */ /* 0x000fc600078e0204 */
[C---:B------:R-:W-:Y:S02]  /*aa10*/  IADD3 R21, P3, R4.reuse, 0x1000, RZ ;  /* 0x0000100004157810 */ /* 0x040fe40007f7e0ff */
[----:B------:R-:W-:Y:S02]  /*aa20*/  IADD3 R45, P2, R4, 0x7000, RZ ;  /* 0x00007000042d7810 */ /* 0x000fe40007f5e0ff */
[----:B------:R-:W-:Y:S02]  /*aa30*/  LOP3.LUT R20, R21, 0x380, RZ, 0xc0, !PT ;  /* 0x0000038015147812 */ /* 0x000fe400078ec0ff */
[----:B------:R-:W-:Y:S02]  /*aa40*/  LOP3.LUT R44, R45, 0x380, RZ, 0xc0, !PT ;  /* 0x000003802d2c7812 */ /* 0x000fe400078ec0ff */
[----:B------:R-:W-:Y:S02]  /*aa50*/  SHF.R.U64 R20, R20, 0x3, RZ ;  /* 0x0000000314147819 */ /* 0x000fe400000012ff */
[----:B------:R-:W-:-:S02]  /*aa60*/  IADD3 R37, P0, R4, 0x5000, RZ ;  /* 0x0000500004257810 */ /* 0x000fc40007f1e0ff */
[----:B------:R-:W-:Y:S02]  /*aa70*/  SHF.R.U64 R44, R44, 0x3, RZ ;  /* 0x000000032c2c7819 */ /* 0x000fe400000012ff */
[----:B------:R-:W-:Y:S01]  /*aa80*/  LOP3.LUT R20, R20, R21, RZ, 0x3c, !PT ;  /* 0x0000001514147212 */ /* 0x000fe200078e3cff */
[----:B------:R-:W-:Y:S01]  /*aa90*/  IMAD.X R21, RZ, RZ, R5, P3 ;  /* 0x000000ffff157224 */ /* 0x000fe200018e0605 */
[C---:B------:R-:W-:Y:S02]  /*aaa0*/  IADD3 R25, P4, R4.reuse, 0x2000, RZ ;  /* 0x0000200004197810 */ /* 0x040fe40007f9e0ff */
[C---:B------:R-:W-:Y:S02]  /*aab0*/  IADD3 R29, P5, R4.reuse, 0x3000, RZ ;  /* 0x00003000041d7810 */ /* 0x040fe40007fbe0ff */
[C---:B------:R-:W-:Y:S01]  /*aac0*/  IADD3 R33, P6, R4.reuse, 0x4000, RZ ;  /* 0x0000400004217810 */ /* 0x040fe20007fde0ff */
[----:B------:R-:W-:Y:S01]  /*aad0*/  IMAD R7, R7, UR8, RZ ;  /* 0x0000000807077c24 */ /* 0x000fe2000f8e02ff */
[----:B------:R-:W-:Y:S01]  /*aae0*/  IADD3 R41, P1, R4, 0x6000, RZ ;  /* 0x0000600004297810 */ /* 0x000fe20007f3e0ff */
[----:B------:R-:W-:Y:S01]  /*aaf0*/  VIADD R153, R16, 0x180 ;  /* 0x0000018010997836 */ /* 0x000fe20000000000 */
[----:B------:R-:W-:Y:S01]  /*ab00*/  LOP3.LUT R36, R37, 0x380, RZ, 0xc0, !PT ;  /* 0x0000038025247812 */ /* 0x000fe200078ec0ff */
[----:B------:R-:W5:Y:S01]  /*ab10*/  LD.E.128 R20, desc[UR44][R20.64] ;  /* 0x0000002c14147980 */ /* 0x000f62000c101d00 */
[----:B------:R-:W-:-:S02]  /*ab20*/  IADD3 R49, P3, R4, 0x8000, RZ ;  /* 0x0000800004317810 */ /* 0x000fc40007f7e0ff */
[----:B------:R-:W-:Y:S01]  /*ab30*/  LOP3.LUT R44, R44, R45, RZ, 0x3c, !PT ;  /* 0x0000002d2c2c7212 */ /* 0x000fe200078e3cff */
[----:B------:R-:W-:Y:S01]  /*ab40*/  IMAD.X R45, RZ, RZ, R5, P2 ;  /* 0x000000ffff2d7224 */ /* 0x000fe200010e0605 */
[C---:B------:R-:W-:Y:S02]  /*ab50*/  IADD3 R73, P2, R4.reuse, 0xe000, RZ ;  /* 0x0000e00004497810 */ /* 0x040fe40007f5e0ff */
[----:B------:R-:W-:Y:S02]  /*ab60*/  LOP3.LUT R24, R25, 0x380, RZ, 0xc0, !PT ;  /* 0x0000038019187812 */ /* 0x000fe400078ec0ff */
[----:B------:R-:W-:Y:S02]  /*ab70*/  LOP3.LUT R28, R29, 0x380, RZ, 0xc0, !PT ;  /* 0x000003801d1c7812 */ /* 0x000fe400078ec0ff */
[----:B------:R-:W-:Y:S02]  /*ab80*/  LOP3.LUT R32, R33, 0x380, RZ, 0xc0, !PT ;  /* 0x0000038021207812 */ /* 0x000fe400078ec0ff */
[----:B------:R-:W-:Y:S01]  /*ab90*/  LOP3.LUT R11, R4, 0x380, RZ, 0xc0, !PT ;  /* 0x00000380040b7812 */ /* 0x000fe200078ec0ff */
[----:B------:R-:W-:Y:S01]  /*aba0*/  IMAD R7, R8, UR9, R7 ;  /* 0x0000000908077c24 */ /* 0x000fe2000f8e0207 */
[----:B------:R-:W-:Y:S01]  /*abb0*/  LOP3.LUT R40, R41, 0x380, RZ, 0xc0, !PT ;  /* 0x0000038029287812 */ /* 0x000fe200078ec0ff */
[----:B------:R-:W5:Y:S01]  /*abc0*/  LD.E.128 R44, desc[UR44][R44.64] ;  /* 0x0000002c2c2c7980 */ /* 0x000f62000c101d00 */
[----:B------:R-:W-:-:S02]  /*abd0*/  SHF.R.U64 R36, R36, 0x3, RZ ;  /* 0x0000000324247819 */ /* 0x000fc400000012ff */
[----:B------:R-:W-:Y:S02]  /*abe0*/  LOP3.LUT R48, R49, 0x380, RZ, 0xc0, !PT ;  /* 0x0000038031307812 */ /* 0x000fe400078ec0ff */
[----:B------:R-:W-:Y:S02]  /*abf0*/  LOP3.LUT R72, R73, 0x380, RZ, 0xc0, !PT ;  /* 0x0000038049487812 */ /* 0x000fe400078ec0ff */
[----:B------:R-:W-:Y:S02]  /*ac00*/  SHF.R.U64 R24, R24, 0x3, RZ ;  /* 0x0000000318187819 */ /* 0x000fe400000012ff */
[----:B------:R-:W-:Y:S02]  /*ac10*/  SHF.R.U64 R28, R28, 0x3, RZ ;  /* 0x000000031c1c7819 */ /* 0x000fe400000012ff */
[----:B------:R-:W-:Y:S02]  /*ac20*/  SHF.R.U64 R32, R32, 0x3, RZ ;  /* 0x0000000320207819 */ /* 0x000fe400000012ff */
[----:B------:R-:W-:-:S02]  /*ac30*/  SHF.R.U64 R40, R40, 0x3, RZ ;  /* 0x0000000328287819 */ /* 0x000fc400000012ff */
[----:B------:R-:W-:Y:S01]  /*ac40*/  LOP3.LUT R36, R36, R37, RZ, 0x3c, !PT ;  /* 0x0000002524247212 */ /* 0x000fe200078e3cff */
[--C-:B------:R-:W-:Y:S01]  /*ac50*/  IMAD.X R37, RZ, RZ, R5.reuse, P0 ;  /* 0x000000ffff257224 */ /* 0x100fe200000e0605 */
[----:B------:R-:W-:Y:S02]  /*ac60*/  SHF.R.U64 R48, R48, 0x3, RZ ;  /* 0x0000000330307819 */ /* 0x000fe400000012ff */
[----:B------:R-:W-:Y:S02]  /*ac70*/  IADD3 R65, P0, R4, 0xc000, RZ ;  /* 0x0000c00004417810 */ /* 0x000fe40007f1e0ff */
[----:B------:R-:W-:Y:S01]  /*ac80*/  SHF.R.U64 R72, R72, 0x3, RZ ;  /* 0x0000000348487819 */ /* 0x000fe200000012ff */
[----:B------:R-:W5:Y:S01]  /*ac90*/  LD.E.128 R36, desc[UR44][R36.64] ;  /* 0x0000002c24247980 */ /* 0x000f62000c101d00 */
[----:B------:R-:W-:Y:S01]  /*aca0*/  LOP3.LUT R24, R24, R25, RZ, 0x3c, !PT ;  /* 0x0000001918187212 */ /* 0x000fe200078e3cff */
[--C-:B------:R-:W-:Y:S01]  /*acb0*/  IMAD.X R25, RZ, RZ, R5.reuse, P4 ;  /* 0x000000ffff197224 */ /* 0x100fe200020e0605 */
        /* <DEDUP_REMOVED lines=8> */
[C---:B------:R-:W-:Y:S01]  /*ad40*/  IADD3 R53, P4, R4.reuse, 0x9000, RZ ;  /* 0x0000900004357810 */ /* 0x040fe20007f9e0ff */
[----:B------:R-:W5:Y:S01]  /*ad50*/  LD.E.128 R24, desc[UR44][R24.64] ;  /* 0x0000002c18187980 */ /* 0x000f62000c101d00 */
[----:B------:R-:W-:-:S02]  /*ad60*/  IADD3 R57, P5, R4, 0xa000, RZ ;  /* 0x0000a00004397810 */ /* 0x000fc40007fbe0ff */
[C---:B------:R-:W-:Y:S01]  /*ad70*/  IADD3 R61, P6, R4.reuse, 0xb000, RZ ;  /* 0x0000b000043d7810 */ /* 0x040fe20007fde0ff */
[----:B------:R-:W5:Y:S01]  /*ad80*/  LD.E.128 R28, desc[UR44][R28.64] ;  /* 0x0000002c1c1c7980 */ /* 0x000f62000c101d00 */
[----:B------:R-:W-:Y:S02]  /*ad90*/  IADD3 R69, P1, R4, 0xd000, RZ ;  /* 0x0000d00004457810 */ /* 0x000fe40007f3e0ff */
[----:B------:R-:W-:Y:S01]  /*ada0*/  LOP3.LUT R64, R65, 0x380, RZ, 0xc0, !PT ;  /* 0x0000038041407812 */ /* 0x000fe200078ec0ff */
[----:B------:R-:W5:Y:S01]  /*adb0*/  LD.E.128 R32, desc[UR44][R32.64] ;  /* 0x0000002c20207980 */ /* 0x000f62000c101d00 */
[----:B------:R-:W-:Y:S01]  /*adc0*/  LOP3.LUT R72, R72, R73, RZ, 0x3c, !PT ;  /* 0x0000004948487212 */ /* 0x000fe200078e3cff */
[----:B------:R-:W-:Y:S01]  /*add0*/  IMAD.X R73, RZ, RZ, R5, P2 ;  /* 0x000000ffff497224 */ /* 0x000fe200010e0605 */
[----:B------:R-:W-:Y:S01]  /*ade0*/  IADD3 R12, P3, R4, 0xf000, RZ ;  /* 0x0000f000040c7810 */ /* 0x000fe20007f7e0ff */
[----:B------:R-:W5:Y:S01]  /*adf0*/  LD.E.128 R40, desc[UR44][R40.64] ;  /* 0x0000002c28287980 */ /* 0x000f62000c101d00 */
[----:B--2---:R-:W-:-:S02]  /*ae00*/  ISETP.NE.AND P2, PT, R18, 0x1, PT ;  /* 0x000000011200780c */ /* 0x004fc40003f45270 */
[----:B------:R-:W-:Y:S01]  /*ae10*/  LOP3.LUT R52, R53, 0x380, RZ, 0xc0, !PT ;  /* 0x0000038035347812 */ /* 0x000fe200078ec0ff */
[----:B------:R-:W-:Y:S01]  /*ae20*/  IMAD.X R77, RZ, RZ, R5, P3 ;  /* 0x000000ffff4d7224 */ /* 0x000fe200018e0605 */
[----:B------:R-:W-:Y:S01]  /*ae30*/  LOP3.LUT R56, R57, 0x380, RZ, 0xc0, !PT ;  /* 0x0000038039387812 */ /* 0x000fe200078ec0ff */
[----:B------:R-:W5:Y:S01]  /*ae40*/  LD.E.128 R48, desc[UR44][R48.64] ;  /* 0x0000002c30307980 */ /* 0x000f62000c101d00 */
[----:B------:R-:W-:Y:S02]  /*ae50*/  LOP3.LUT R60, R61, 0x380, RZ, 0xc0, !PT ;  /* 0x000003803d3c7812 */ /* 0x000fe400078ec0ff */
[----:B------:R-:W-:Y:S01]  /*ae60*/  LOP3.LUT R68, R69, 0x380, RZ, 0xc0, !PT ;  /* 0x0000038045447812 */ /* 0x000fe200078ec0ff */
[----:B------:R-:W5:Y:S01]  /*ae70*/  LD.E.128 R72, desc[UR44][R72.64] ;  /* 0x0000002c48487980 */ /* 0x000f62000c101d00 */
[----:B------:R-:W-:Y:S02]  /*ae80*/  SHF.R.U64 R64, R64, 0x3, RZ ;  /* 0x0000000340407819 */ /* 0x000fe400000012ff */
[----:B------:R-:W-:Y:S01]  /*ae90*/  SHF.R.U64 R11, R11, 0x3, RZ ;  /* 0x000000030b0b7819 */ /* 0x000fe200000012ff */
[----:B------:R-:W0:Y:S01]  /*aea0*/  @P2 LDC R81, c[0x0][0xcec] ;  /* 0x00033b00ff512b82 */ /* 0x000e220000000800 */
[----:B------:R-:W-:-:S02]  /*aeb0*/  LOP3.LUT R9, R12, 0x380, RZ, 0xc0, !PT ;  /* 0x000003800c097812 */ /* 0x000fc400078ec0ff */
[----:B------:R-:W-:Y:S02]  /*aec0*/  SHF.R.U64 R52, R52, 0x3, RZ ;  /* 0x0000000334347819 */ /* 0x000fe400000012ff */
[----:B------:R-:W-:Y:S02]  /*aed0*/  SHF.R.U64 R56, R56, 0x3, RZ ;  /* 0x0000000338387819 */ /* 0x000fe400000012ff */
[----:B------:R-:W-:Y:S01]  /*aee0*/  SHF.R.U64 R60, R60, 0x3, RZ ;  /* 0x000000033c3c7819 */ /* 0x000fe200000012ff */
[----:B------:R-:W1:Y:S01]  /*aef0*/  @P2 LDC R83, c[0x0][0xcf0] ;  /* 0x00033c00ff532b82 */ /* 0x000e620000000800 */
[----:B------:R-:W-:Y:S02]  /*af00*/  SHF.R.U64 R68, R68, 0x3, RZ ;  /* 0x0000000344447819 */ /* 0x000fe400000012ff */
[----:B------:R-:W-:Y:S01]  /*af10*/  LOP3.LUT R64, R64, R65, RZ, 0x3c, !PT ;  /* 0x0000004140407212 */ /* 0x000fe200078e3cff */
[----:B------:R-:W-:Y:S01]  /*af20*/  IMAD.X R65, RZ, RZ, R5, P0 ;  /* 0x000000ffff417224 */ /* 0x000fe200000e0605 */
[----:B------:R-:W-:-:S02]  /*af30*/  LOP3.LUT R4, R11, R4, RZ, 0x3c, !PT ;  /* 0x000000040b047212 */ /* 0x000fc400078e3cff */
[----:B------:R-:W-:Y:S02]  /*af40*/  SHF.R.U64 R9, R9, 0x3, RZ ;  /* 0x0000000309097819 */ /* 0x000fe400000012ff */
[----:B------:R-:W-:Y:S01]  /*af50*/  ISETP.GE.AND P0, PT, R198, UR10, PT ;  /* 0x0000000ac6007c0c */ /* 0x000fe2000bf06270 */
        /* <DEDUP_REMOVED lines=9> */
[----:B------:R-:W-:Y:S01]  /*aff0*/  LOP3.LUT R76, R9, R12, RZ, 0x3c, !PT ;  /* 0x0000000c094c7212 */ /* 0x000fe200078e3cff */
[----:B------:R-:W-:Y:S01]  /*b000*/  IMAD.WIDE.U32 R8, R8, UR8, RZ ;  /* 0x0000000808087c25 */ /* 0x000fe2000f8e00ff */
[----:B------:R2:W5:Y:S01]  /*b010*/  LD.E.128 R12, desc[UR44][R4.64] ;  /* 0x0000002c040c7980 */ /* 0x000562000c101d00 */
[----:B------:R-:W-:Y:S01]  /*b020*/  ISETP.GE.AND P1, PT, R16, UR10, PT ;  /* 0x0000000a10007c0c */ /* 0x000fe2000bf26270 */
[----:B------:R-:W-:Y:S01]  /*b030*/  ULDC.64 UR8, c[0x0][0xbe8] ;  /* 0x0002fa0000087ab9 */ /* 0x000fe20000000a00 */
[----:B------:R-:W-:Y:S01]  /*b040*/  IMAD.IADD R9, R9, 0x1, R7 ;  /* 0x0000000109097824 */ /* 0x000fe200078e0207 */
[----:B------:R-:W-:Y:S01]  /*b050*/  LOP3.LUT R7, R10, 0xfffffff8, RZ, 0xc0, !PT ;  /* 0xfffffff80a077812 */ /* 0x000fe200078ec0ff */
[----:B------:R-:W5:Y:S01]  /*b060*/  LD.E.128 R52, desc[UR44][R52.64] ;  /* 0x0000002c34347980 */ /* 0x000f62000c101d00 */
[----:B------:R-:W-:-:S03]  /*b070*/  VIADD R152, R16, 0x1c0 ;  /* 0x000001c010987836 */ /* 0x000fc60000000000 */
[----:B------:R-:W5:Y:S01]  /*b080*/  LD.E.128 R56, desc[UR44][R56.64] ;  /* 0x0000002c38387980 */ /* 0x000f62000c101d00 */
[----:B--2---:R-:W-:Y:S02]  /*b090*/  SEL R5, RZ, 0xffffffff, P0 ;  /* 0xffffffffff057807 */ /* 0x004fe40000000000 */
[----:B------:R-:W-:Y:S01]  /*b0a0*/  ISETP.GE.AND P0, PT, R197, UR10, PT ;  /* 0x0000000ac5007c0c */ /* 0x000fe2000bf06270 */
[----:B------:R-:W5:Y:S02]  /*b0b0*/  LD.E.128 R60, desc[UR44][R60.64] ;  /* 0x0000002c3c3c7980 */ /* 0x000f64000c101d00 */
[----:B------:R-:W-:Y:S01]  /*b0c0*/  IMAD.SHL.U32 R11, R5, 0x2, RZ ;  /* 0x00000002050b7824 */ /* 0x000fe200078e00ff */
[----:B------:R-:W-:Y:S01]  /*b0d0*/  SEL R5, RZ, 0xffffffff, P0 ;  /* 0xffffffffff057807 */ /* 0x000fe20000000000 */
[----:B------:R-:W5:Y:S01]  /*b0e0*/  LD.E.128 R68, desc[UR44][R68.64] ;  /* 0x0000002c44447980 */ /* 0x000f62000c101d00 */
[----:B------:R-:W-:Y:S01]  /*b0f0*/  ISETP.GE.AND P0, PT, R196, UR10, PT ;  /* 0x0000000ac4007c0c */ /* 0x000fe2000bf06270 */
[----:B------:R-:W-:Y:S01]  /*b100*/  IMAD.IADD R10, R0, 0x1, -R7 ;  /* 0x00000001000a7824 */ /* 0x000fe200078e0a07 */
[----:B------:R-:W-:Y:S01]  /*b110*/  SEL R4, RZ, 0x1, P1 ;  /* 0x00000001ff047807 */ /* 0x000fe20000800000 */
[----:B------:R-:W5:Y:S01]  /*b120*/  LD.E.128 R76, desc[UR44][R76.64] ;  /* 0x0000002c4c4c7980 */ /* 0x000f62000c101d00 */
[----:B------:R-:W-:Y:S01]  /*b130*/  SEL R0, RZ, 0xffffffff, P0 ;  /* 0xffffffffff007807 */ /* 0x000fe20000000000 */
[----:B------:R-:W-:Y:S01]  /*b140*/  IMAD.SHL.U32 R5, R5, 0x4, RZ ;  /* 0x0000000405057824 */ /* 0x000fe200078e00ff */
[----:B------:R-:W-:Y:S01]  /*b150*/  LOP3.LUT R4, R11, 0x2, R4, 0xe2, !PT ;  /* 0x000000020b047812 */ /* 0x000fe200078ee204 */
[----:B------:R-:W-:Y:S01]  /*b160*/  IMAD.WIDE.U32 R8, R193, UR8, R8 ;  /* 0x00000008c1087c25 */ /* 0x000fe2000f8e0008 */
[----:B------:R-:W-:Y:S01]  /*b170*/  ISETP.GE.AND P1, PT, R195, UR10, PT ;  /* 0x0000000ac3007c0c */ /* 0x000fe2000bf26270 */
[----:B------:R-:W-:Y:S01]  /*b180*/  @!PT LDS RZ, [RZ] ;  /* 0x00000000fffff984 */ /* 0x000fe20000000800 */
[----:B------:R-:W-:Y:S01]  /*b190*/  @!PT LDS RZ, [RZ] ;  /* 0x00000000fffff984 */ /* 0x000fe20000000800 */
[----:B------:R-:W-:Y:S01]  /*b1a0*/  @!PT LDS RZ, [RZ] ;  /* 0x00000000fffff984 */ /* 0x000fe20000000800 */
[----:B------:R-:W-:Y:S01]  /*b1b0*/  @!PT LDS RZ, [RZ] ;  /* 0x00000000fffff984 */ /* 0x000fe20000000800 */
[----:B------:R2:W-:Y:S06]  /*b1c0*/  MEMBAR.ALL.CTA ;  /* 0x0000000000007992 */ /* 0x0005ec0000008000 */
[----:B--2---:R-:W2:Y:S01]  /*b1d0*/  FENCE.VIEW.ASYNC.S ;  /* 0x00000000000073c6 */ /* 0x004ea20000000000 */
[----:B------:R-:W-:Y:S01]  /*b1e0*/  IMAD.SHL.U32 R7, R0, 0x8, RZ ;  /* 0x0000000800077824 */ /* 0x000fe200078e00ff */
[----:B------:R-:W-:Y:S01]  /*b1f0*/  LOP3.LUT R4, R5, 0x4, R4, 0xe2, !PT ;  /* 0x0000000405047812 */ /* 0x000fe200078ee204 */
[----:B------:R-:W-:-:S02]  /*b200*/  IMAD.U32 R11, RZ, RZ, UR42 ;  /* 0x0000002aff0b7e24 */ /* 0x000fc4000f8e00ff */
[----:B------:R-:W-:Y:S01]  /*b210*/  IMAD R0, R10, 0x20, R3 ;  /* 0x000000200a007824 */ /* 0x000fe200078e0203 */
[----:B------:R-:W-:Y:S01]  /*b220*/  SHF.R.S32.HI R5, RZ, 0x1f, R192 ;  /* 0x0000001fff057819 */ /* 0x000fe200000114c0 */
[----:B------:R-:W-:Y:S01]  /*b230*/  IMAD R9, R193, UR9, R9 ;  /* 0x00000009c1097c24 */ /* 0x000fe2000f8e0209 */
[----:B------:R-:W-:Y:S01]  /*b240*/  LOP3.LUT R4, R7, 0x8, R4, 0xe2, !PT ;  /* 0x0000000807047812 */ /* 0x000fe200078ee204 */
[----:B------:R-:W-:Y:S01]  /*b250*/  IMAD R10, R11, 0x40, R0 ;  /* 0x000000400b0a7824 */ /* 0x000fe200078e0200 */
[----:B------:R-:W-:Y:S01]  /*b260*/  ULDC.64 UR8, c[0x0][0xbf0] ;  /* 0x0002fc0000087ab9 */ /* 0x000fe20000000a00 */
[----:B------:R-:W-:Y:S01]  /*b270*/  SEL R7, RZ, 0xffffffff, P1 ;  /* 0xffffffffff077807 */ /* 0x000fe20000800000 */
[----:B------:R-:W-:Y:S01]  /*b280*/  IMAD R5, R5, UR8, RZ ;  /* 0x0000000805057c24 */ /* 0x000fe2000f8e02ff */
[----:B------:R-:W-:Y:S01]  /*b290*/  ISETP.GE.AND P0, PT, R194, UR10, PT ;  /* 0x0000000ac2007c0c */ /* 0x000fe2000bf06270 */
[----:B0-----:R-:W-:-:S04]  /*b2a0*/  @P2 IMAD.HI.U32 R0, R10, R81, RZ ;  /* 0x000000510a002227 */ /* 0x001fc800078e00ff */
[----:B------:R-:W-:Y:S02]  /*b2b0*/  IMAD R11, R192, UR9, R5 ;  /* 0x00000009c00b7c24 */ /* 0x000fe4000f8e0205 */
[----:B------:R-:W-:Y:S01]  /*b2c0*/  IMAD.SHL.U32 R81, R7, 0x10, RZ ;  /* 0x0000001007517824 */ /* 0x000fe200078e00ff */
[----:B------:R-:W-:Y:S01]  /*b2d0*/  SEL R7, RZ, 0xffffffff, P0 ;  /* 0xffffffffff077807 */ /* 0x000fe20000000000 */
[----:B------:R-:W-:Y:S01]  /*b2e0*/  IMAD.MOV.U32 R5, RZ, RZ, R10 ;  /* 0x000000ffff057224 */ /* 0x000fe200078e000a */
[----:B-1----:R-:W-:Y:S02]  /*b2f0*/  @P2 SHF.R.U32.HI R5, RZ, R83, R0 ;  /* 0x00000053ff052219 */ /* 0x002fe40000011600 */
[----:B------:R-:W-:Y:S01]  /*b300*/  LOP3.LUT R4, R81, 0x10, R4, 0xe2, !PT ;  /* 0x0000001051047812 */ /* 0x000fe200078ee204 */
[----:B------:R-:W-:Y:S01]  /*b310*/  IMAD.SHL.U32 R81, R7, 0x20, RZ ;  /* 0x0000002007517824 */ /* 0x000fe200078e00ff */
[--C-:B------:R-:W-:Y:S01]  /*b320*/  SHF.R.S32.HI R0, RZ, 0x1f, R5.reuse ;  /* 0x0000001fff007819 */ /* 0x100fe20000011405 */
[----:B------:R-:W-:-:S02]  /*b330*/  IMAD.MOV R7, RZ, RZ, -R5 ;  /* 0x000000ffff077224 */ /* 0x000fc400078e0a05 */
[----:B------:R-:W-:Y:S01]  /*b340*/  IMAD.WIDE.U32 R8, R192, UR8, R8 ;  /* 0x00000008c0087c25 */ /* 0x000fe2000f8e0008 */
[----:B------:R-:W-:-:S03]  /*b350*/  ULDC.64 UR8, c[0x0][0xbe0] ;  /* 0x0002f80000087ab9 */ /* 0x000fc60000000a00 */
[----:B------:R-:W-:Y:S02]  /*b360*/  IMAD R0, R0, UR8, RZ ;  /* 0x0000000800007c24 */ /* 0x000fe4000f8e02ff */
[----:B------:R-:W-:Y:S02]  /*b370*/  IMAD R7, R18, R7, R10 ;  /* 0x0000000712077224 */ /* 0x000fe400078e020a */
[----:B------:R-:W-:Y:S01]  /*b380*/  IMAD.IADD R9, R9, 0x1, R11 ;  /* 0x0000000109097824 */ /* 0x000fe200078e020b */
[----:B------:R-:W-:Y:S01]  /*b390*/  ISETP.GE.AND P0, PT, R153, UR10, PT ;  /* 0x0000000a99007c0c */ /* 0x000fe2000bf06270 */
[C---:B------:R-:W-:Y:S01]  /*b3a0*/  IMAD R11, R5.reuse, UR9, R0 ;  /* 0x00000009050b7c24 */ /* 0x040fe2000f8e0200 */
[----:B------:R-:W-:Y:S01]  /*b3b0*/  SHF.R.S32.HI R0, RZ, 0x1f, R7 ;  /* 0x0000001fff007819 */ /* 0x000fe20000011407 */
[----:B------:R-:W-:Y:S01]  /*b3c0*/  IMAD.WIDE.U32 R8, R5, UR8, R8 ;  /* 0x0000000805087c25 */ /* 0x000fe2000f8e0008 */
[----:B------:R-:W-:Y:S01]  /*b3d0*/  ULDC.64 UR8, c[0x0][0xbd8] ;  /* 0x0002f60000087ab9 */ /* 0x000fe20000000a00 */
[----:B------:R-:W-:-:S02]  /*b3e0*/  LOP3.LUT R4, R81, 0x20, R4, 0xe2, !PT ;  /* 0x0000002051047812 */ /* 0x000fc400078ee204 */
[----:B------:R-:W-:Y:S01]  /*b3f0*/  IMAD.U32 R80, RZ, RZ, UR42 ;  /* 0x0000002aff507e24 */ /* 0x000fe2000f8e00ff */
[----:B------:R-:W-:Y:S01]  /*b400*/  SEL R5, RZ, 0x40, P0 ;  /* 0x00000040ff057807 */ /* 0x000fe20000000000 */
[----:B------:R-:W-:Y:S01]  /*b410*/  IMAD.IADD R9, R9, 0x1, R11 ;  /* 0x0000000109097824 */ /* 0x000fe200078e020b */
[----:B------:R-:W-:Y:S01]  /*b420*/  ISETP.GE.AND P0, PT, R152, UR10, PT ;  /* 0x0000000a98007c0c */ /* 0x000fe2000bf06270 */
[----:B------:R-:W-:Y:S02]  /*b430*/  IMAD R10, R0, UR8, RZ ;  /* 0x00000008000a7c24 */ /* 0x000fe4000f8e02ff */
[----:B------:R-:W-:Y:S02]  /*b440*/  IMAD R81, R80, 0x40, R3 ;  /* 0x0000004050517824 */ /* 0x000fe400078e0203 */
        /* <DEDUP_REMOVED lines=12> */
[----:B--2---:R0:W1:Y:S01]  /*b510*/  SHFL.IDX PT, R4, R18, RZ, 0x181f ;  /* 0x00181fff12047589 */ /* 0x00406200000e0000 */
[----:B------:R-:W-:Y:S02]  /*b520*/  BSSY B1, `(.L_x_1036) ;  /* 0x000002b000017945 */ /* 0x000fe40003800000 */
[----:B------:R-:W-:Y:S01]  /*b530*/  SYNCS.ARRIVE.TRANS64.RED.A1T0 RZ, [UR7], RZ ;  /* 0x000000ffffff79a7 */ /* 0x000fe20008100407 */
[----:B------:R0:W2:Y:S01]  /*b540*/  SHFL.IDX PT, R5, R80, RZ, 0x181f ;  /* 0x00181fff50057589 */ /* 0x0000a200000e0000 */
[----:B------:R-:W-:Y:S02]  /*b550*/  LOP3.LUT R3, R0, R3, RZ, 0xfc, !PT ;  /* 0x0000000300037212 */ /* 0x000fe400078efcff */
[----:B------:R-:W-:Y:S01]  /*b560*/  SHF.R.S32.HI R154, RZ, 0x1f, R198 ;  /* 0x0000001fff9a7819 */ /* 0x000fe200000114c6 */
        /* <DEDUP_REMOVED lines=8> */
[----:B-1----:R-:W-:Y:S01]  /*b5f0*/  @!P1 LEA R8, P2, R198, R4, 0x1 ;  /* 0x00000004c6089211 */ /* 0x002fe200078408ff */
[----:B--2---:R-:W-:-:S03]  /*b600*/  @!P0 IMAD.WIDE R10, R16, 0x2, R4 ;  /* 0x00000002100a8825 */ /* 0x004fc600078e0204 */
[----:B------:R-:W-:Y:S02]  /*b610*/  @!P1 LEA.HI.X R9, R198, R5, R154, 0x1, P2 ;  /* 0x00000005c6099211 */ /* 0x000fe400010f0c9a */
[----:B------:R-:W-:Y:S01]  /*b620*/  ISETP.GE.AND P2, PT, R195, UR10, PT ;  /* 0x0000000ac3007c0c */ /* 0x000fe2000bf46270 */
[----:B-----5:R1:W-:Y:S01]  /*b630*/  @!P0 ST.E.128 desc[UR44][R10.64], R12 ;  /* 0x0000000c0a008985 */ /* 0x0203e2000c101d2c */
[----:B------:R-:W-:-:S03]  /*b640*/  LOP3.LUT P0, RZ, R0, 0x40, RZ, 0xc0, !PT ;  /* 0x0000004000ff7812 */ /* 0x000fc6000780c0ff */
[----:B------:R2:W-:Y:S01]  /*b650*/  @!P1 ST.E.128 desc[UR44][R8.64], R24 ;  /* 0x0000001808009985 */ /* 0x0005e2000c101d2c */
[----:B------:R-:W-:Y:S02]  /*b660*/  ISETP.GE.AND P1, PT, R194, UR10, PT ;  /* 0x0000000ac2007c0c */ /* 0x000fe4000bf26270 */
[CC--:B-1----:R-:W-:Y:S02]  /*b670*/  @!P3 LEA R14, P6, R196.reuse, R4.reuse, 0x1 ;  /* 0x00000004c40eb211 */ /* 0x0c2fe400078c08ff */
[CC--:B--2---:R-:W-:Y:S02]  /*b680*/  @!P4 LEA R24, P5, R197.reuse, R4.reuse, 0x1 ;  /* 0x00000004c518c211 */ /* 0x0c4fe400078a08ff */
[-C--:B------:R-:W-:Y:S02]  /*b690*/  @!P3 LEA.HI.X R15, R196, R5.reuse, R85, 0x1, P6 ;  /* 0x00000005c40fb211 */ /* 0x080fe400030f0c55 */
[----:B------:R-:W-:Y:S02]  /*b6a0*/  @!P4 LEA.HI.X R25, R197, R5, R7, 0x1, P5 ;  /* 0x00000005c519c211 */ /* 0x000fe400028f0c07 */
[----:B------:R-:W-:-:S02]  /*b6b0*/  @!P2 LEA R12, P5, R195, R4, 0x1 ;  /* 0x00000004c30ca211 */ /* 0x000fc400078a08ff */
[----:B------:R-:W-:Y:S01]  /*b6c0*/  LOP3.LUT P6, RZ, R3, 0x80, RZ, 0xc0, !PT ;  /* 0x0000008003ff7812 */ /* 0x000fe200078cc0ff */
[----:B------:R3:W-:Y:S01]  /*b6d0*/  @!P4 ST.E.128 desc[UR44][R24.64], R32 ;  /* 0x000000201800c985 */ /* 0x0007e2000c101d2c */
[-C--:B------:R-:W-:Y:S02]  /*b6e0*/  @!P2 LEA.HI.X R13, R195, R5.reuse, R83, 0x1, P5 ;  /* 0x00000005c30da211 */ /* 0x080fe400028f0c53 */
[----:B------:R-:W-:Y:S01]  /*b6f0*/  SHF.R.S32.HI R7, RZ, 0x1f, R194 ;  /* 0x0000001fff077819 */ /* 0x000fe200000114c2 */
[----:B------:R3:W-:Y:S01]  /*b700*/  @!P3 ST.E.128 desc[UR44][R14.64], R40 ;  /* 0x000000280e00b985 */ /* 0x0007e2000c101d2c */
[C---:B------:R-:W-:Y:S02]  /*b710*/  @!P1 LEA R10, P5, R194.reuse, R4, 0x1 ;  /* 0x00000004c20a9211 */ /* 0x040fe400078a08ff */
[----:B------:R-:W-:Y:S01]  /*b720*/  SHF.R.S32.HI R9, RZ, 0x1f, R153 ;  /* 0x0000001fff097819 */ /* 0x000fe20000011499 */
[----:B------:R3:W-:Y:S01]  /*b730*/  @!P2 ST.E.128 desc[UR44][R12.64], R48 ;  /* 0x000000300c00a985 */ /* 0x0007e2000c101d2c */
[----:B------:R-:W-:-:S02]  /*b740*/  @!P1 LEA.HI.X R11, R194, R5, R7, 0x1, P5 ;  /* 0x00000005c20b9211 */ /* 0x000fc400028f0c07 */
[CC--:B------:R-:W-:Y:S02]  /*b750*/  @P0 LEA R8, P5, R153.reuse, R4.reuse, 0x1 ;  /* 0x0000000499080211 */ /* 0x0c0fe400078a08ff */
[----:B------:R-:W-:Y:S01]  /*b760*/  SHF.R.S32.HI R7, RZ, 0x1f, R152 ;  /* 0x0000001fff077819 */ /* 0x000fe20000011498 */
[----:B------:R3:W-:Y:S01]  /*b770*/  @!P1 ST.E.128 desc[UR44][R10.64], R56 ;  /* 0x000000380a009985 */ /* 0x0007e2000c101d2c */
[----:B------:R-:W-:Y:S02]  /*b780*/  @P0 LEA.HI.X R9, R153, R5, R9, 0x1, P5 ;  /* 0x0000000599090211 */ /* 0x000fe400028f0c09 */
[----:B------:R-:W-:-:S03]  /*b790*/  @P6 LEA R4, P5, R152, R4, 0x1 ;  /* 0x0000000498046211 */ /* 0x000fc600078a08ff */
[----:B------:R3:W-:Y:S01]  /*b7a0*/  @P0 ST.E.128 desc[UR44][R8.64], R64 ;  /* 0x0000004008000985 */ /* 0x0007e2000c101d2c */
[----:B------:R-:W-:-:S05]  /*b7b0*/  @P6 LEA.HI.X R5, R152, R5, R7, 0x1, P5 ;  /* 0x0000000598056211 */ /* 0x000fca00028f0c07 */
[----:B------:R3:W-:Y:S04]  /*b7c0*/  @P6 ST.E.128 desc[UR44][R4.64], R72 ;  /* 0x0000004804006985 */ /* 0x0007e8000c101d2c */
.L_x_1037:
[----:B------:R-:W-:Y:S05]  /*b7d0*/  BSYNC B1 ;  /* 0x0000000000017941 */ /* 0x000fea0003800000 */
.L_x_1036:
[----:B------:R-:W-:Y:S01]  /*b7e0*/  VIADD R7, R81, 0x20 ;  /* 0x0000002051077836 */ /* 0x000fe20000000000 */
[----:B--23--:R2:W3:Y:S04]  /*b7f0*/  SHFL.IDX PT, R5, R80, 0x1, 0x181f ;  /* 0x00381f0050057f89 */ /* 0x00c4e800000e0000 */
[----:B------:R-:W-:Y:S01]  /*b800*/  ISETP.GE.AND P0, PT, R7, R82, PT ;  /* 0x000000520700720c */ /* 0x000fe20003f06270 */
[----:B-1----:R2:W1:-:S12]  /*b810*/  SHFL.IDX PT, R4, R18, 0x1, 0x181f ;  /* 0x00381f0012047f89 */ /* 0x00245800000e0000 */
[----:B--2---:R-:W-:Y:S05]  /*b820*/  @P0 BRA `(.L_x_1038) ;  /* 0x0000002800000947 */ /* 0x004fea0003800000 */
[----:B------:R-:W-:Y:S02]  /*b830*/  ISETP.GE.AND P0, PT, R198, UR10, PT ;  /* 0x0000000ac6007c0c */ /* 0x000fe4000bf06270 */
[----:B------:R-:W-:Y:S02]  /*b840*/  ISETP.GE.AND P5, PT, R16, UR10, PT ;  /* 0x0000000a10007c0c */ /* 0x000fe4000bfa6270 */
[----:B------:R-:W-:Y:S02]  /*b850*/  ISETP.GE.AND P2, PT, R197, UR10, PT ;  /* 0x0000000ac5007c0c */ /* 0x000fe4000bf46270 */
[----:B------:R-:W-:Y:S02]  /*b860*/  ISETP.GE.AND P1, PT, R196, UR10, PT ;  /* 0x0000000ac4007c0c */ /* 0x000fe4000bf26270 */
[----:B------:R-:W-:Y:S02]  /*b870*/  ISETP.GE.AND P3, PT, R195, UR10, PT ;  /* 0x0000000ac3007c0c */ /* 0x000fe4000bf66270 */
[----:B------:R-:W-:-:S02]  /*b880*/  SHF.R.S32.HI R7, RZ, 0x1f, R197 ;  /* 0x0000001fff077819 */ /* 0x000fc400000114c5 */
[----:B-----5:R-:W-:Y:S02]  /*b890*/  SHF.R.S32.HI R27, RZ, 0x1f, R194 ;  /* 0x0000001fff1b7819 */ /* 0x020fe400000114c2 */
[----:B-1----:R-:W-:Y:S01]  /*b8a0*/  @!P0 LEA R10, P4, R198, R4, 0x1 ;  /* 0x00000004c60a8211 */ /* 0x002fe200078808ff */
[----:B---3--:R-:W-:Y:S01]  /*b8b0*/  @!P5 IMAD.WIDE R8, R16, 0x2, R4 ;  /* 0x000000021008d825 */ /* 0x008fe200078e0204 */
[----:B------:R-:W-:Y:S02]  /*b8c0*/  SHF.R.S32.HI R33, RZ, 0x1f, R153 ;  /* 0x0000001fff217819 */ /* 0x000fe40000011499 */
[----:B------:R-:W-:Y:S02]  /*b8d0*/  @!P0 LEA.HI.X R11, R198, R5, R154, 0x1, P4 ;  /* 0x00000005c60b8211 */ /* 0x000fe400020f0c9a */
[----:B------:R-:W-:Y:S01]  /*b8e0*/  ISETP.GE.AND P4, PT, R194, UR10, PT ;  /* 0x0000000ac2007c0c */ /* 0x000fe2000bf86270 */
[----:B------:R1:W-:Y:S01]  /*b8f0*/  @!P5 ST.E.128 desc[UR44][R8.64], R20 ;  /* 0x000000140800d985 */ /* 0x0003e2000c101d2c */
[----:B------:R-:W-:-:S02]  /*b900*/  LOP3.LUT P5, RZ, R0, 0x40, RZ, 0xc0, !PT ;  /* 0x0000004000ff7812 */ /* 0x000fc400078ac0ff */
[CC--:B------:R-:W-:Y:S01]  /*b910*/  @!P2 LEA R12, P6, R197.reuse, R4.reuse, 0x1 ;  /* 0x00000004c50ca211 */ /* 0x0c0fe200078c08ff */
[----:B------:R2:W-:Y:S01]  /*b920*/  @!P0 ST.E.128 desc[UR44][R10.64], R28 ;  /* 0x0000001c0a008985 */ /* 0x0005e2000c101d2c */
[----:B------:R-:W-:Y:S02]  /*b930*/  SHF.R.S32.HI R0, RZ, 0x1f, R195 ;  /* 0x0000001fff007819 */ /* 0x000fe400000114c3 */
[----:B------:R-:W-:Y:S02]  /*b940*/  @!P2 LEA.HI.X R13, R197, R5, R7, 0x1, P6 ;  /* 0x00000005c50da211 */ /* 0x000fe400030f0c07 */
[----:B------:R-:W-:Y:S02]  /*b950*/  SHF.R.S32.HI R7, RZ, 0x1f, R196 ;  /* 0x0000001fff077819 */ /* 0x000fe400000114c4 */
[-C--:B------:R-:W-:Y:S01]  /*b960*/  @!P1 LEA R14, P6, R196, R4.reuse, 0x1 ;  /* 0x00000004c40e9211 */ /* 0x080fe200078c08ff */
[----:B------:R2:W-:Y:S01]  /*b970*/  @!P2 ST.E.128 desc[UR44][R12.64], R36 ;  /* 0x000000240c00a985 */ /* 0x0005e2000c101d2c */
[----:B------:R-:W-:-:S02]  /*b980*/  @!P3 LEA R24, P2, R195, R4, 0x1 ;  /* 0x00000004c318b211 */ /* 0x000fc400078408ff */
[-C--:B------:R-:W-:Y:S02]  /*b990*/  @!P4 LEA R26, P0, R194, R4.reuse, 0x1 ;  /* 0x00000004c21ac211 */ /* 0x080fe400078008ff */
[-C--:B------:R-:W-:Y:S02]  /*b9a0*/  @!P1 LEA.HI.X R15, R196, R5.reuse, R7, 0x1, P6 ;  /* 0x00000005c40f9211 */ /* 0x080fe400030f0c07 */
[----:B-1----:R-:W-:Y:S02]  /*b9b0*/  @P5 LEA R8, P6, R153, R4, 0x1 ;  /* 0x0000000499085211 */ /* 0x002fe400078c08ff */
[-C--:B------:R-:W-:Y:S01]  /*b9c0*/  @!P3 LEA.HI.X R25, R195, R5.reuse, R0, 0x1, P2 ;  /* 0x00000005c319b211 */ /* 0x080fe200010f0c00 */
[----:B------:R2:W-:Y:S01]  /*b9d0*/  @!P1 ST.E.128 desc[UR44][R14.64], R44 ;  /* 0x0000002c0e009985 */ /* 0x0005e2000c101d2c */
[-C--:B------:R-:W-:Y:S02]  /*b9e0*/  @!P4 LEA.HI.X R27, R194, R5.reuse, R27, 0x1, P0 ;  /* 0x00000005c21bc211 */ /* 0x080fe400000f0c1b */
[----:B------:R-:W-:Y:S01]  /*b9f0*/  @P5 LEA.HI.X R9, R153, R5, R33, 0x1, P6 ;  /* 0x0000000599095211 */ /* 0x000fe200030f0c21 */
[----:B------:R2:W-:Y:S01]  /*ba00*/  @!P3 ST.E.128 desc[UR44][R24.64], R52 ;  /* 0x000000341800b985 */ /* 0x0005e2000c101d2c */
[----:B------:R-:W-:-:S03]  /*ba10*/  LOP3.LUT P0, RZ, R3, 0x80, RZ, 0xc0, !PT ;  /* 0x0000008003ff7812 */ /* 0x000fc6000780c0ff */
[----:B------:R2:W-:Y:S04]  /*ba20*/  @!P4 ST.E.128 desc[UR44][R26.64], R60 ;  /* 0x0000003c1a00c985 */ /* 0x0005e8000c101d2c */
[----:B------:R2:W-:Y:S06]  /*ba30*/  @P5 ST.E.128 desc[UR44][R8.64], R68 ;  /* 0x0000004408005985 */ /* 0x0005ec000c101d2c */
[----:B------:R-:W-:Y:S05]  /*ba40*/  @!P0 BRA `(.L_x_1038) ;  /* 0x0000002400788947 */ /* 0x000fea0003800000 */
[----:B------:R-:W-:Y:S02]  /*ba50*/  LEA R4, P0, R152, R4, 0x1 ;  /* 0x0000000498047211 */ /* 0x000fe400078008ff */
[----:B------:R-:W-:-:S04]  /*ba60*/  SHF.R.S32.HI R3, RZ, 0x1f, R152 ;  /* 0x0000001fff037819 */ /* 0x000fc80000011498 */
[----:B------:R-:W-:-:S05]  /*ba70*/  LEA.HI.X R5, R152, R5, R3, 0x1, P0 ;  /* 0x0000000598057211 */ /* 0x000fca00000f0c03 */
[----:B------:R4:W-:Y:S01]  /*ba80*/  ST.E.128 desc[UR44][R4.64], R76 ;  /* 0x0000004c04007985 */ /* 0x0009e2000c101d2c */
[----:B------:R-:W-:Y:S05]  /*ba90*/  BRA `(.L_x_1038) ;  /* 0x0000002400647947 */ /* 0x000fea0003800000 */
.L_x_1035:
[----:B------:R-:W2:Y:S01]  /*baa0*/  LDL R0, [R1+0x2c] ;  /* 0x00002c0001007983 */ /* 0x000ea20000100800 */
[----:B------:R-:W-:Y:S01]  /*bab0*/  ULDC.64 UR8, c[0x0][0xc08] ;  /* 0x0003020000087ab9 */ /* 0x000fe20000000a00 */
[----:B0-----:R-:W-:Y:S01]  /*bac0*/  SHF.R.S32.HI R3, RZ, 0x1f, R192 ;  /* 0x0000001fff037819 */ /* 0x001fe200000114c0 */
[----:B------:R-:W-:Y:S01]  /*bad0*/  IMAD R7, R7, UR8, RZ ;  /* 0x0000000807077c24 */ /* 0x000fe2000f8e02ff */
[----:B------:R-:W-:Y:S01]  /*bae0*/  ULDC.64 UR10, c[0x0][0xc40] ;  /* 0x00031000000a7ab9 */ /* 0x000fe20000000a00 */
[----:B------:R-:W-:Y:S01]  /*baf0*/  IMAD.U32 R4, RZ, RZ, UR42 ;  /* 0x0000002aff047e24 */ /* 0x000fe2000f8e00ff */
[----:B------:R-:W-:Y:S01]  /*bb00*/  ULDC.64 UR12, c[0x0][0xc30] ;  /* 0x00030c00000c7ab9 */ /* 0x000fe20000000a00 */
[C---:B------:R-:W-:Y:S01]  /*bb10*/  IMAD R7, R8.reuse, UR9, R7 ;  /* 0x0000000908077c24 */ /* 0x040fe2000f8e0207 */
[----:B------:R-:W-:Y:S01]  /*bb20*/  BSSY B1, `(.L_x_1039) ;  /* 0x00000d5000017945 */ /* 0x000fe20003800000 */
[----:B------:R-:W-:Y:S01]  /*bb30*/  IMAD.WIDE.U32 R8, R8, UR8, RZ ;  /* 0x0000000808087c25 */ /* 0x000fe2000f8e00ff */
[----:B------:R-:W-:Y:S01]  /*bb40*/  ULDC.64 UR8, c[0x0][0xc38] ;  /* 0x00030e0000087ab9 */ /* 0x000fe20000000a00 */
[----:B------:R-:W-:-:S02]  /*bb50*/  SHF.R.S32.HI R22, RZ, 0x1f, R200 ;  /* 0x0000001fff167819 */ /* 0x000fc400000114c8 */
[----:B------:R-:W-:Y:S01]  /*bb60*/  IMAD.IADD R9, R9, 0x1, R7 ;  /* 0x0000000109097824 */ /* 0x000fe200078e0207 */
[----:B------:R-:W-:Y:S01]  /*bb70*/  SHF.R.S32.HI R23, RZ, 0x1f, R201 ;  /* 0x0000001fff177819 */ /* 0x000fe200000114c9 */
[----:B------:R-:W-:Y:S01]  /*bb80*/  IMAD R3, R3, UR10, RZ ;  /* 0x0000000a03037c24 */ /* 0x000fe2000f8e02ff */
[----:B------:R-:W-:Y:S01]  /*bb90*/  SHF.R.S32.HI R152, RZ, 0x1f, R202 ;  /* 0x0000001fff987819 */ /* 0x000fe200000114ca */
[C---:B------:R-:W-:Y:S01]  /*bba0*/  IMAD.WIDE.U32 R8, R193.reuse, UR8, R8 ;  /* 0x00000008c1087c25 */ /* 0x040fe2000f8e0008 */
[----:B------:R-:W-:Y:S01]  /*bbb0*/  ULDC UR8, c[0x0][0xce8] ;  /* 0x00033a0000087ab9 */ /* 0x000fe20000000800 */
[----:B------:R-:W-:Y:S01]  /*bbc0*/  SHF.R.S32.HI R153, RZ, 0x1f, R203 ;  /* 0x0000001fff997819 */ /* 0x000fe200000114cb */
[----:B------:R-:W-:Y:S01]  /*bbd0*/  UISETP.NE.AND UP0, UPT, UR8, 0x1, UPT ;  /* 0x000000010800788c */ /* 0x000fe2000bf05270 */
[----:B------:R-:W-:Y:S01]  /*bbe0*/  IMAD R9, R193, UR9, R9 ;  /* 0x00000009c1097c24 */ /* 0x000fe2000f8e0209 */
[----:B------:R-:W-:Y:S01]  /*bbf0*/  UIMAD UR6, UR6, UR8, URZ ;  /* 0x00000008060672a4 */ /* 0x000fe2000f8e023f */
[C---:B------:R-:W-:Y:S01]  /*bc00*/  IMAD R3, R192.reuse, UR11, R3 ;  /* 0x0000000bc0037c24 */ /* 0x040fe2000f8e0203 */
[----:B------:R-:W-:Y:S01]  /*bc10*/  SHF.R.S32.HI R154, RZ, 0x1f, R204 ;  /* 0x0000001fff9a7819 */ /* 0x000fe200000114cc */
[----:B------:R-:W-:Y:S01]  /*bc20*/  IMAD.WIDE.U32 R8, R192, UR10, R8 ;  /* 0x0000000ac0087c25 */ /* 0x000fe2000f8e0008 */
[----:B------:R-:W-:Y:S01]  /*bc30*/  PLOP3.LUT P0, PT, PT, PT, UP0, 0x80, 0x0 ;  /* 0x000000000000781c */ /* 0x000fe20003f0f008 */
[----:B------:R-:W-:Y:S01]  /*bc40*/  ULDC.64 UR10, c[0x0][0xc48] ;  /* 0x00031200000a7ab9 */ /* 0x000fe20000000a00 */
[----:B------:R-:W-:Y:S01]  /*bc50*/  SHF.R.S32.HI R155, RZ, 0x1f, R205 ;  /* 0x0000001fff9b7819 */ /* 0x000fe200000114cd */
[----:B------:R-:W-:Y:S01]  /*bc60*/  IMAD.IADD R9, R9, 0x1, R3 ;  /* 0x0000000109097824 */ /* 0x000fe200078e0203 */
[----:B------:R-:W-:Y:S01]  /*bc70*/  SHF.R.S32.HI R156, RZ, 0x1f, R206 ;  /* 0x0000001fff9c7819 */ /* 0x000fe200000114ce */
[----:B------:R-:W-:Y:S01]  /*bc80*/  @UP0 ULDC UR7, c[0x0][0xcec] ;  /* 0x00033b0000070ab9 */ /* 0x000fe20000000800 */
[----:B------:R-:W-:Y:S01]  /*bc90*/  VIADD R178, R19, 0x10 ;  /* 0x0000001013b27836 */ /* 0x000fe20000000000 */
[----:B------:R-:W-:Y:S01]  /*bca0*/  SHF.R.S32.HI R157, RZ, 0x1f, R207 ;  /* 0x0000001fff9d7819 */ /* 0x000fe200000114cf */
[----:B------:R-:W-:Y:S01]  /*bcb0*/  IMAD.WIDE.U32 R8, R199, UR10, R8 ;  /* 0x0000000ac7087c25 */ /* 0x000fe2000f8e0008 */
[----:B------:R-:W-:-:S02]  /*bcc0*/  SHF.R.S32.HI R158, RZ, 0x1f, R208 ;  /* 0x0000001fff9e7819 */ /* 0x000fc400000114d0 */
[----:B------:R-:W-:Y:S01]  /*bcd0*/  SHF.R.S32.HI R159, RZ, 0x1f, R209 ;  /* 0x0000001fff9f7819 */ /* 0x000fe200000114d1 */
[----:B------:R-:W-:Y:S01]  /*bce0*/  IMAD R9, R199, UR11, R9 ;  /* 0x0000000bc7097c24 */ /* 0x000fe2000f8e0209 */
[----:B------:R-:W-:Y:S01]  /*bcf0*/  ULDC.64 UR10, c[0x0][0xc28] ;  /* 0x00030a00000a7ab9 */ /* 0x000fe20000000a00 */
[C---:B------:R-:W-:Y:S01]  /*bd00*/  VIADD R180, R19.reuse, 0x8 ;  /* 0x0000000813b47836 */ /* 0x040fe20000000000 */
[----:B------:R-:W-:Y:S01]  /*bd10*/  SHF.R.S32.HI R160, RZ, 0x1f, R210 ;  /* 0x0000001fffa07819 */ /* 0x000fe200000114d2 */
[C---:B------:R-:W-:Y:S01]  /*bd20*/  VIADD R177, R19.reuse, 0x10 ;  /* 0x0000001013b17836 */ /* 0x040fe20000000000 */
[----:B------:R-:W-:Y:S01]  /*bd30*/  SHF.R.S32.HI R161, RZ, 0x1f, R211 ;  /* 0x0000001fffa17819 */ /* 0x000fe200000114d3 */
[----:B------:R-:W-:Y:S01]  /*bd40*/  VIADD R179, R19, 0x8 ;  /* 0x0000000813b37836 */ /* 0x000fe20000000000 */
        /* <DEDUP_REMOVED lines=19> */
[----:B------:R-:W-:Y:S01]  /*be80*/  SHF.R.S32.HI R181, RZ, 0x1f, R19 ;  /* 0x0000001fffb57819 */ /* 0x000fe20000011413 */
[----:B--2---:R-:W-:-:S04]  /*be90*/  IMAD R4, R4, 0x40, R0 ;  /* 0x0000004004047824 */ /* 0x004fc800078e0200 */
[----:B------:R-:W-:Y:S01]  /*bea0*/  @P0 IMAD.HI.U32 R0, R4, UR7, RZ ;  /* 0x0000000704000c27 */ /* 0x000fe2000f8e00ff */
[----:B------:R-:W-:-:S03]  /*beb0*/  @UP0 ULDC UR7, c[0x0][0xcf0] ;  /* 0x00033c0000070ab9 */ /* 0x000fc60000000800 */
[----:B------:R-:W-:Y:S01]  /*bec0*/  IMAD.MOV.U32 R3, RZ, RZ, R4 ;  /* 0x000000ffff037224 */ /* 0x000fe200078e0004 */
[----:B------:R-:W-:Y:S01]  /*bed0*/  @P0 SHF.R.U32.HI R3, RZ, UR7, R0 ;  /* 0x00000007ff030c19 */ /* 0x000fe20008011600 */
[----:B------:R-:W-:-:S03]  /*bee0*/  UIADD3 UR7, UR41, 0x38820, URZ ;  /* 0x0003882029077890 */ /* 0x000fc6000fffe03f */
[--C-:B------:R-:W-:Y:S01]  /*bef0*/  SHF.R.S32.HI R0, RZ, 0x1f, R3.reuse ;  /* 0x0000001fff007819 */ /* 0x100fe20000011403 */
[----:B------:R-:W-:Y:S01]  /*bf00*/  IMAD.MOV R5, RZ, RZ, -R3 ;  /* 0x000000ffff057224 */ /* 0x000fe200078e0a03 */
[----:B------:R-:W-:Y:S01]  /*bf10*/  UPRMT UR7, URZ, 0x654, UR7 ;  /* 0x000006543f077896 */ /* 0x000fe20008000007 */
[----:B------:R-:W-:-:S04]  /*bf20*/  IMAD.WIDE.U32 R8, R3, UR12, R8 ;  /* 0x0000000c03087c25 */ /* 0x000fc8000f8e0008 */
[----:B------:R-:W-:Y:S02]  /*bf30*/  IMAD R0, R0, UR12, RZ ;  /* 0x0000000c00007c24 */ /* 0x000fe4000f8e02ff */
[----:B------:R-:W-:Y:S02]  /*bf40*/  IMAD R5, R5, UR8, R4 ;  /* 0x0000000805057c24 */ /* 0x000fe4000f8e0204 */
[----:B------:R-:W-:Y:S01]  /*bf50*/  IMAD R7, R3, UR13, R0 ;  /* 0x0000000d03077c24 */ /* 0x000fe2000f8e0200 */
[----:B------:R-:W-:Y:S01]  /*bf60*/  SYNCS.ARRIVE.TRANS64.RED.A1T0 RZ, [UR7], RZ ;  /* 0x000000ffffff79a7 */ /* 0x000fe20008100407 */
[----:B------:R-:W-:Y:S01]  /*bf70*/  IMAD.U32 R4, RZ, RZ, UR42 ;  /* 0x0000002aff047e24 */ /* 0x000fe2000f8e00ff */
[----:B------:R-:W-:Y:S01]  /*bf80*/  SHF.R.S32.HI R0, RZ, 0x1f, R5 ;  /* 0x0000001fff007819 */ /* 0x000fe20000011405 */
[----:B------:R-:W-:Y:S02]  /*bf90*/  IMAD.IADD R9, R9, 0x1, R7 ;  /* 0x0000000109097824 */ /* 0x000fe400078e0207 */
[----:B------:R-:W-:-:S02]  /*bfa0*/  IMAD R7, R4, 0x40, R17 ;  /* 0x0000004004077824 */ /* 0x000fc400078e0211 */
[----:B------:R-:W-:Y:S02]  /*bfb0*/  IMAD R0, R0, UR10, RZ ;  /* 0x0000000a00007c24 */ /* 0x000fe4000f8e02ff */
[----:B------:R-:W-:-:S04]  /*bfc0*/  IMAD.WIDE.U32 R8, R5, UR10, R8 ;  /* 0x0000000a05087c25 */ /* 0x000fc8000f8e0008 */
[----:B------:R-:W-:Y:S01]  /*bfd0*/  IMAD R3, R5, UR11, R0 ;  /* 0x0000000b05037c24 */ /* 0x000fe2000f8e0200 */
[----:B------:R-:W-:Y:S02]  /*bfe0*/  ULDC.64 UR10, c[0x0][0xc00] ;  /* 0x00030000000a7ab9 */ /* 0x000fe40000000a00 */
[----:B------:R-:W-:Y:S01]  /*bff0*/  LEA R0, P0, R8, UR10, 0x2 ;  /* 0x0000000a08007c11 */ /* 0x000fe2000f8010ff */
[----:B------:R-:W-:-:S04]  /*c000*/  IMAD.IADD R3, R9, 0x1, R3 ;  /* 0x0000000109037824 */ /* 0x000fc800078e0203 */
[----:B------:R0:W1:Y:S01]  /*c010*/  SHFL.IDX PT, R13, R0, RZ, 0x1c1f ;  /* 0x001c1fff000d7589 */ /* 0x00006200000e0000 */
[----:B------:R-:W-:Y:S02]  /*c020*/  LEA.HI.X R3, R8, UR11, R3, 0x2, P0 ;  /* 0x0000000b08037c11 */ /* 0x000fe400080f1403 */
[----:B------:R-:W-:-:S03]  /*c030*/  ISETP.GE.AND P0, PT, R7, UR6, PT ;  /* 0x0000000607007c0c */ /* 0x000fc6000bf06270 */
[----:B------:R0:W2:Y:S10]  /*c040*/  SHFL.IDX PT, R12, R3, RZ, 0x1c1f ;  /* 0x001c1fff030c7589 */ /* 0x0000b400000e0000 */
[----:B0-----:R-:W-:Y:S05]  /*c050*/  @P0 BRA `(.L_x_1040) ;  /* 0x0000000800040947 */ /* 0x001fea0003800000 */
[----:B------:R-:W-:Y:S02]  /*c060*/  ULDC UR7, c[0x0][0xbc8] ;  /* 0x0002f20000077ab9 */ /* 0x000fe40000000800 */
[----:B------:R-:W-:Y:S02]  /*c070*/  ISETP.GE.AND P0, PT, R19, UR7, PT ;  /* 0x0000000713007c0c */ /* 0x000fe4000bf06270 */
[----:B------:R-:W-:Y:S02]  /*c080*/  ISETP.GE.AND P1, PT, R179, UR7, PT ;  /* 0x00000007b3007c0c */ /* 0x000fe4000bf26270 */
[----:B------:R-:W-:Y:S02]  /*c090*/  ISETP.GE.AND P4, PT, R223, UR7, PT ;  /* 0x00000007df007c0c */ /* 0x000fe4000bf86270 */
[----:B------:R-:W-:-:S07]  /*c0a0*/  ISETP.GE.AND P5, PT, R221, UR7, PT ;  /* 0x00000007dd007c0c */ /* 0x000fce000bfa6270 */
[----:B-1----:R-:W-:-:S04]  /*c0b0*/  @!P0 LEA R4, P2, R19, R13, 0x2 ;  /* 0x0000000d13048211 */ /* 0x002fc800078410ff */
[----:B--2---:R-:W-:-:S05]  /*c0c0*/  @!P0 LEA.HI.X R5, R19, R12, R181, 0x2, P2 ;  /* 0x0000000c13058211 */ /* 0x004fca00010f14b5 */
[----:B------:R0:W-:Y:S01]  /*c0d0*/  @!P0 ST.E.64 desc[UR44][R4.64], R24 ;  /* 0x0000001804008985 */ /* 0x0001e2000c101b2c */
[----:B------:R-:W-:Y:S02]  /*c0e0*/  ISETP.GE.AND P0, PT, R177, UR7, PT ;  /* 0x00000007b1007c0c */ /* 0x000fe4000bf06270 */
[----:B0-----:R-:W-:-:S04]  /*c0f0*/  @!P1 LEA R4, P2, R179, R13, 0x2 ;  /* 0x0000000db3049211 */ /* 0x001fc800078410ff */
[----:B------:R-:W-:-:S05]  /*c100*/  @!P1 LEA.HI.X R5, R179, R12, R180, 0x2, P2 ;  /* 0x0000000cb3059211 */ /* 0x000fca00010f14b4 */
[----:B------:R0:W-:Y:S01]  /*c110*/  @!P1 ST.E.64 desc[UR44][R4.64], R28 ;  /* 0x0000001c04009985 */ /* 0x0001e2000c101b2c */
[----:B------:R-:W-:Y:S02]  /*c120*/  ISETP.GE.AND P1, PT, R229, UR7, PT ;  /* 0x00000007e5007c0c */ /* 0x000fe4000bf26270 */
[----:B0-----:R-:W-:-:S04]  /*c130*/  @!P0 LEA R4, P2, R177, R13, 0x2 ;  /* 0x0000000db1048211 */ /* 0x001fc800078410ff */
[----:B------:R-:W-:-:S05]  /*c140*/  @!P0 LEA.HI.X R5, R177, R12, R178, 0x2, P2 ;  /* 0x0000000cb1058211 */ /* 0x000fca00010f14b2 */
[----:B------:R0:W-:Y:S01]  /*c150*/  @!P0 ST.E.64 desc[UR44][R4.64], R32 ;  /* 0x0000002004008985 */ /* 0x0001e2000c101b2c */
[----:B------:R-:W-:Y:S02]  /*c160*/  ISETP.GE.AND P0, PT, R228, UR7, PT ;  /* 0x00000007e4007c0c */ /* 0x000fe4000bf06270 */
[----:B0-----:R-:W-:-:S04]  /*c170*/  @!P1 LEA R4, P2, R229, R13, 0x2 ;  /* 0x0000000de5049211 */ /* 0x001fc800078410ff */
[----:B------:R-:W-:Y:S02]  /*c180*/  @!P1 LEA.HI.X R5, R229, R12, R176, 0x2, P2 ;  /* 0x0000000ce5059211 */ /* 0x000fe400010f14b0 */
[----:B------:R-:W-:-:S03]  /*c190*/  ISETP.GE.AND P2, PT, R227, UR7, PT ;  /* 0x00000007e3007c0c */ /* 0x000fc6000bf46270 */
[----:B------:R0:W-:Y:S02]  /*c1a0*/  @!P1 ST.E.64 desc[UR44][R4.64], R36 ;  /* 0x0000002404009985 */ /* 0x0001e4000c101b2c */
[----:B0-----:R-:W-:-:S04]  /*c1b0*/  @!P0 LEA R4, P1, R228, R13, 0x2 ;  /* 0x0000000de4048211 */ /* 0x001fc800078210ff */
[----:B------:R-:W-:Y:S02]  /*c1c0*/  @!P0 LEA.HI.X R5, R228, R12, R175, 0x2, P1 ;  /* 0x0000000ce4058211 */ /* 0x000fe400008f14af */
[----:B------:R-:W-:-:S03]  /*c1d0*/  ISETP.GE.AND P1, PT, R225, UR7, PT ;  /* 0x00000007e1007c0c */ /* 0x000fc6000bf26270 */
[----:B------:R0:W-:Y:S01]  /*c1e0*/  @!P0 ST.E.64 desc[UR44][R4.64], R40 ;  /* 0x0000002804008985 */ /* 0x0001e2000c101b2c */
[----:B------:R-:W-:-:S09]  /*c1f0*/  ISETP.GE.AND P0, PT, R226, UR7, PT ;  /* 0x00000007e2007c0c */ /* 0x000fd2000bf06270 */
[-C--:B------:R-:W-:Y:S02]  /*c200*/  @!P1 LEA R8, P6, R225, R13.reuse, 0x2 ;  /* 0x0000000de1089211 */ /* 0x080fe400078c10ff */
[----:B0-----:R-:W-:Y:S02]  /*c210*/  @!P2 LEA R4, P3, R227, R13, 0x2 ;  /* 0x0000000de304a211 */ /* 0x001fe400078610ff */
[-C--:B------:R-:W-:Y:S02]  /*c220*/  @!P1 LEA.HI.X R9, R225, R12.reuse, R20, 0x2, P6 ;  /* 0x0000000ce1099211 */ /* 0x080fe400030f1414 */
[----:B------:R-:W-:Y:S02]  /*c230*/  @!P2 LEA.HI.X R5, R227, R12, R174, 0x2, P3 ;  /* 0x0000000ce305a211 */ /* 0x000fe400018f14ae */
[----:B------:R-:W-:-:S03]  /*c240*/  ISETP.GE.AND P3, PT, R224, UR7, PT ;  /* 0x00000007e0007c0c */ /* 0x000fc6000bf66270 */
[----:B------:R0:W-:Y:S02]  /*c250*/  @!P2 ST.E.64 desc[UR44][R4.64], R44 ;  /* 0x0000002c0400a985 */ /* 0x0001e4000c101b2c */
[----:B0-----:R-:W-:-:S04]  /*c260*/  @!P0 LEA R4, P2, R226, R13, 0x2 ;  /* 0x0000000de2048211 */ /* 0x001fc800078410ff */
[----:B------:R-:W-:-:S05]  /*c270*/  @!P0 LEA.HI.X R5, R226, R12, R21, 0x2, P2 ;  /* 0x0000000ce2058211 */ /* 0x000fca00010f1415 */
[----:B------:R0:W-:Y:S01]  /*c280*/  @!P0 ST.E.64 desc[UR44][R4.64], R48 ;  /* 0x0000003004008985 */ /* 0x0001e2000c101b2c */
[----:B------:R-:W-:-:S03]  /*c290*/  ISETP.GE.AND P0, PT, R220, UR7, PT ;  /* 0x00000007dc007c0c */ /* 0x000fc6000bf06270 */
[----:B------:R1:W-:Y:S01]  /*c2a0*/  @!P1 ST.E.64 desc[UR44][R8.64], R52 ;  /* 0x0000003408009985 */ /* 0x0003e2000c101b2c */
[----:B------:R-:W-:Y:S02]  /*c2b0*/  ISETP.GE.AND P1, PT, R219, UR7, PT ;  /* 0x00000007db007c0c */ /* 0x000fe4000bf26270 */
[CC--:B0-----:R-:W-:Y:S02]  /*c2c0*/  @!P3 LEA R4, P6, R224.reuse, R13.reuse, 0x2 ;  /* 0x0000000de004b211 */ /* 0x0c1fe400078c10ff */
[-C--:B-1----:R-:W-:Y:S02]  /*c2d0*/  @!P4 LEA R8, P2, R223, R13.reuse, 0x2 ;  /* 0x0000000ddf08c211 */ /* 0x082fe400078410ff */
[-C--:B------:R-:W-:Y:S02]  /*c2e0*/  @!P3 LEA.HI.X R5, R224, R12.reuse, R173, 0x2, P6 ;  /* 0x0000000ce005b211 */ /* 0x080fe400030f14ad */
[----:B------:R-:W-:Y:S02]  /*c2f0*/  @!P5 LEA R10, P6, R221, R13, 0x2 ;  /* 0x0000000ddd0ad211 */ /* 0x000fe400078c10ff */
        /* <DEDUP_REMOVED lines=8> */
[CC--:B0-----:R-:W-:Y:S02]  /*c380*/  @!P0 LEA R4, P6, R220.reuse, R13.reuse, 0x2 ;  /* 0x0000000ddc048211 */ /* 0x0c1fe400078c10ff */
[----:B-1----:R-:W-:Y:S02]  /*c390*/  @!P1 LEA R8, P5, R219, R13, 0x2 ;  /* 0x0000000ddb089211 */ /* 0x002fe400078a10ff */
[----:B------:R-:W-:-:S02]  /*c3a0*/  @!P0 LEA.HI.X R5, R220, R12, R170, 0x2, P6 ;  /* 0x0000000cdc058211 */ /* 0x000fc400030f14aa */
[-C--:B------:R-:W-:Y:S02]  /*c3b0*/  @!P1 LEA.HI.X R9, R219, R12.reuse, R169, 0x2, P5 ;  /* 0x0000000cdb099211 */ /* 0x080fe400028f14a9 */
[----:B------:R-:W-:Y:S01]  /*c3c0*/  ISETP.GE.AND P5, PT, R215, UR7, PT ;  /* 0x00000007d7007c0c */ /* 0x000fe2000bfa6270 */
[----:B------:R0:W-:Y:S01]  /*c3d0*/  @!P0 ST.E.64 desc[UR44][R4.64], R68 ;  /* 0x0000004404008985 */ /* 0x0001e2000c101b2c */
[----:B--2---:R-:W-:Y:S02]  /*c3e0*/  @!P2 LEA R10, P6, R218, R13, 0x2 ;  /* 0x0000000dda0aa211 */ /* 0x004fe400078c10ff */
[----:B------:R-:W-:Y:S01]  /*c3f0*/  ISETP.GE.AND P0, PT, R214, UR7, PT ;  /* 0x00000007d6007c0c */ /* 0x000fe2000bf06270 */
[----:B------:R1:W-:Y:S01]  /*c400*/  @!P1 ST.E.64 desc[UR44][R8.64], R72 ;  /* 0x0000004808009985 */ /* 0x0003e2000c101b2c */
[----:B------:R-:W-:-:S05]  /*c410*/  @!P2 LEA.HI.X R11, R218, R12, R168, 0x2, P6 ;  /* 0x0000000cda0ba211 */ /* 0x000fca00030f14a8 */
[----:B------:R2:W-:Y:S01]  /*c420*/  @!P2 ST.E.64 desc[UR44][R10.64], R76 ;  /* 0x0000004c0a00a985 */ /* 0x0005e2000c101b2c */
[----:B0-----:R-:W-:-:S04]  /*c430*/  @!P3 LEA R4, P1, R217, R13, 0x2 ;  /* 0x0000000dd904b211 */ /* 0x001fc800078210ff */
[-C--:B------:R-:W-:Y:S02]  /*c440*/  @!P3 LEA.HI.X R5, R217, R12.reuse, R167, 0x2, P1 ;  /* 0x0000000cd905b211 */ /* 0x080fe400008f14a7 */
[----:B------:R-:W-:Y:S02]  /*c450*/  ISETP.GE.AND P1, PT, R213, UR7, PT ;  /* 0x00000007d5007c0c */ /* 0x000fe4000bf26270 */
[CC--:B-1----:R-:W-:Y:S01]  /*c460*/  @!P4 LEA R8, P2, R216.reuse, R13.reuse, 0x2 ;  /* 0x0000000dd808c211 */ /* 0x0c2fe200078410ff */
[----:B------:R0:W-:Y:S01]  /*c470*/  @!P3 ST.E.64 desc[UR44][R4.64], R80 ;  /* 0x000000500400b985 */ /* 0x0001e2000c101b2c */
[----:B--2---:R-:W-:Y:S02]  /*c480*/  @!P5 LEA R10, P6, R215, R13, 0x2 ;  /* 0x0000000dd70ad211 */ /* 0x004fe400078c10ff */
[----:B------:R-:W-:Y:S02]  /*c490*/  @!P4 LEA.HI.X R9, R216, R12, R166, 0x2, P2 ;  /* 0x0000000cd809c211 */ /* 0x000fe400010f14a6 */
[----:B------:R-:W-:-:S02]  /*c4a0*/  ISETP.GE.AND P2, PT, R212, UR7, PT ;  /* 0x00000007d4007c0c */ /* 0x000fc4000bf46270 */
[----:B------:R-:W-:Y:S01]  /*c4b0*/  @!P5 LEA.HI.X R11, R215, R12, R165, 0x2, P6 ;  /* 0x0000000cd70bd211 */ /* 0x000fe200030f14a5 */
[----:B------:R1:W-:Y:S01]  /*c4c0*/  @!P4 ST.E.64 desc[UR44][R8.64], R84 ;  /* 0x000000540800c985 */ /* 0x0003e2000c101b2c */
[----:B------:R-:W-:-:S03]  /*c4d0*/  ISETP.GE.AND P4, PT, R210, UR7, PT ;  /* 0x00000007d2007c0c */ /* 0x000fc6000bf86270 */
[----:B------:R2:W-:Y:S01]  /*c4e0*/  @!P5 ST.E.64 desc[UR44][R10.64], R88 ;  /* 0x000000580a00d985 */ /* 0x0005e2000c101b2c */
[----:B------:R-:W-:Y:S02]  /*c4f0*/  ISETP.GE.AND P5, PT, R211, UR7, PT ;  /* 0x00000007d3007c0c */ /* 0x000fe4000bfa6270 */
[----:B0-----:R-:W-:-:S04]  /*c500*/  @!P0 LEA R4, P6, R214, R13, 0x2 ;  /* 0x0000000dd6048211 */ /* 0x001fc800078c10ff */
[----:B------:R-:W-:Y:S02]  /*c510*/  @!P0 LEA.HI.X R5, R214, R12, R164, 0x2, P6 ;  /* 0x0000000cd6058211 */ /* 0x000fe400030f14a4 */
[----:B-1----:R-:W-:-:S03]  /*c520*/  @!P1 LEA R8, P3, R213, R13, 0x2 ;  /* 0x0000000dd5089211 */ /* 0x002fc600078610ff */
[----:B------:R0:W-:Y:S01]  /*c530*/  @!P0 ST.E.64 desc[UR44][R4.64], R92 ;  /* 0x0000005c04008985 */ /* 0x0001e2000c101b2c */
[-C--:B------:R-:W-:Y:S02]  /*c540*/  @!P1 LEA.HI.X R9, R213, R12.reuse, R163, 0x2, P3 ;  /* 0x0000000cd5099211 */ /* 0x080fe400018f14a3 */
[----:B------:R-:W-:Y:S02]  /*c550*/  ISETP.GE.AND P3, PT, R209, UR7, PT ;  /* 0x00000007d1007c0c */ /* 0x000fe4000bf66270 */
[CC--:B--2---:R-:W-:Y:S01]  /*c560*/  @!P2 LEA R10, P6, R212.reuse, R13.reuse, 0x2 ;  /* 0x0000000dd40aa211 */ /* 0x0c4fe200078c10ff */
[----:B------:R1:W-:Y:S01]  /*c570*/  @!P1 ST.E.64 desc[UR44][R8.64], R96 ;  /* 0x0000006008009985 */ /* 0x0003e2000c101b2c */
[----:B------:R-:W-:Y:S02]  /*c580*/  ISETP.GE.AND P1, PT, R207, UR7, PT ;  /* 0x00000007cf007c0c */ /* 0x000fe4000bf26270 */
[----:B------:R-:W-:Y:S02]  /*c590*/  @!P2 LEA.HI.X R11, R212, R12, R162, 0x2, P6 ;  /* 0x0000000cd40ba211 */ /* 0x000fe400030f14a2 */
[----:B0-----:R-:W-:-:S03]  /*c5a0*/  @!P5 LEA R4, P6, R211, R13, 0x2 ;  /* 0x0000000dd304d211 */ /* 0x001fc600078c10ff */
[----:B------:R0:W-:Y:S01]  /*c5b0*/  @!P2 ST.E.64 desc[UR44][R10.64], R100 ;  /* 0x000000640a00a985 */ /* 0x0001e2000c101b2c */
[----:B------:R-:W-:Y:S02]  /*c5c0*/  ISETP.GE.AND P2, PT, R208, UR7, PT ;  /* 0x00000007d0007c0c */ /* 0x000fe4000bf46270 */
[----:B------:R-:W-:Y:S02]  /*c5d0*/  @!P5 LEA.HI.X R5, R211, R12, R161, 0x2, P6 ;  /* 0x0000000cd305d211 */ /* 0x000fe400030f14a1 */
[----:B-1----:R-:W-:-:S03]  /*c5e0*/  @!P4 LEA R8, P0, R210, R13, 0x2 ;  /* 0x0000000dd208c211 */ /* 0x002fc600078010ff */
[----:B------:R1:W-:Y:S01]  /*c5f0*/  @!P5 ST.E.64 desc[UR44][R4.64], R104 ;  /* 0x000000680400d985 */ /* 0x0003e2000c101b2c */
[-C--:B------:R-:W-:Y:S02]  /*c600*/  @!P4 LEA.HI.X R9, R210, R12.reuse, R160, 0x2, P0 ;  /* 0x0000000cd209c211 */ /* 0x080fe400000f14a0 */
[----:B------:R-:W-:Y:S02]  /*c610*/  ISETP.GE.AND P0, PT, R206, UR7, PT ;  /* 0x00000007ce007c0c */ /* 0x000fe4000bf06270 */
[CC--:B0-----:R-:W-:Y:S01]  /*c620*/  @!P3 LEA R10, P6, R209.reuse, R13.reuse, 0x2 ;  /* 0x0000000dd10ab211 */ /* 0x0c1fe200078c10ff */
[----:B------:R0:W-:Y:S03]  /*c630*/  @!P4 ST.E.64 desc[UR44][R8.64], R108 ;  /* 0x0000006c0800c985 */ /* 0x0001e6000c101b2c */
[----:B------:R-:W-:Y:S02]  /*c640*/  @!P3 LEA.HI.X R11, R209, R12, R159, 0x2, P6 ;  /* 0x0000000cd10bb211 */ /* 0x000fe400030f149f */
[----:B-1----:R-:W-:-:S03]  /*c650*/  @!P2 LEA R4, P4, R208, R13, 0x2 ;  /* 0x0000000dd004a211 */ /* 0x002fc600078810ff */
[----:B------:R1:W-:Y:S01]  /*c660*/  @!P3 ST.E.64 desc[UR44][R10.64], R112 ;  /* 0x000000700a00b985 */ /* 0x0003e2000c101b2c */
[----:B------:R-:W-:Y:S02]  /*c670*/  ISETP.GE.AND P3, PT, R205, UR7, PT ;  /* 0x00000007cd007c0c */ /* 0x000fe4000bf66270 */
[-C--:B------:R-:W-:Y:S02]  /*c680*/  @!P2 LEA.HI.X R5, R208, R12.reuse, R158, 0x2, P4 ;  /* 0x0000000cd005a211 */ /* 0x080fe400020f149e */
[----:B------:R-:W-:Y:S02]  /*c690*/  ISETP.GE.AND P4, PT, R204, UR7, PT ;  /* 0x00000007cc007c0c */ /* 0x000fe4000bf86270 */
[----:B0-----:R-:W-:Y:S01]  /*c6a0*/  @!P1 LEA R8, P5, R207, R13, 0x2 ;  /* 0x0000000dcf089211 */ /* 0x001fe200078a10ff */
[----:B------:R0:W-:Y:S01]  /*c6b0*/  @!P2 ST.E.64 desc[UR44][R4.64], R116 ;  /* 0x000000740400a985 */ /* 0x0001e2000c101b2c */
[----:B------:R-:W-:Y:S02]  /*c6c0*/  ISETP.GE.AND P2, PT, R203, UR7, PT ;  /* 0x00000007cb007c0c */ /* 0x000fe4000bf46270 */
[----:B------:R-:W-:-:S02]  /*c6d0*/  @!P1 LEA.HI.X R9, R207, R12, R157, 0x2, P5 ;  /* 0x0000000ccf099211 */ /* 0x000fc400028f149d */
[----:B-1----:R-:W-:-:S03]  /*c6e0*/  @!P0 LEA R10, P6, R206, R13, 0x2 ;  /* 0x0000000dce0a8211 */ /* 0x002fc600078c10ff */
[----:B------:R1:W-:Y:S01]  /*c6f0*/  @!P1 ST.E.64 desc[UR44][R8.64], R120 ;  /* 0x0000007808009985 */ /* 0x0003e2000c101b2c */
[----:B------:R-:W-:Y:S02]  /*c700*/  ISETP.GE.AND P1, PT, R202, UR7, PT ;  /* 0x00000007ca007c0c */ /* 0x000fe4000bf26270 */
[----:B------:R-:W-:Y:S02]  /*c710*/  @!P0 LEA.HI.X R11, R206, R12, R156, 0x2, P6 ;  /* 0x0000000cce0b8211 */ /* 0x000fe400030f149c */
[----:B0-----:R-:W-:-:S03]  /*c720*/  @!P3 LEA R4, P5, R205, R13, 0x2 ;  /* 0x0000000dcd04b211 */ /* 0x001fc600078a10ff */
[----:B------:R0:W-:Y:S01]  /*c730*/  @!P0 ST.E.64 desc[UR44][R10.64], R124 ;  /* 0x0000007c0a008985 */ /* 0x0001e2000c101b2c */
[----:B------:R-:W-:Y:S02]  /*c740*/  ISETP.GE.AND P0, PT, R201, UR7, PT ;  /* 0x00000007c9007c0c */ /* 0x000fe4000bf06270 */
[-C--:B------:R-:W-:Y:S02]  /*c750*/  @!P3 LEA.HI.X R5, R205, R12.reuse, R155, 0x2, P5 ;  /* 0x0000000ccd05b211 */ /* 0x080fe400028f149b */
[----:B------:R-:W-:Y:S02]  /*c760*/  ISETP.GE.AND P5, PT, R200, UR7, PT ;  /* 0x00000007c8007c0c */ /* 0x000fe4000bfa6270 */
[C---:B-1----:R-:W-:Y:S01]  /*c770*/  @!P4 LEA R8, P6, R204.reuse, R13, 0x2 ;  /* 0x0000000dcc08c211 */ /* 0x042fe200078c10ff */
[----:B------:R1:W-:Y:S03]  /*c780*/  @!P3 ST.E.64 desc[UR44][R4.64], R128 ;  /* 0x000000800400b985 */ /* 0x0003e6000c101b2c */
[----:B------:R-:W-:-:S02]  /*c790*/  @!P4 LEA.HI.X R9, R204, R12, R154, 0x2, P6 ;  /* 0x0000000ccc09c211 */ /* 0x000fc400030f149a */
[----:B0-----:R-:W-:-:S03]  /*c7a0*/  @!P1 LEA R10, P6, R202, R13, 0x2 ;  /* 0x0000000dca0a9211 */ /* 0x001fc600078c10ff */
[----:B------:R0:W-:Y:S01]  /*c7b0*/  @!P4 ST.E.64 desc[UR44][R8.64], R132 ;  /* 0x000000840800c985 */ /* 0x0001e2000c101b2c */
[----:B------:R-:W-:Y:S02]  /*c7c0*/  @!P1 LEA.HI.X R11, R202, R12, R152, 0x2, P6 ;  /* 0x0000000cca0b9211 */ /* 0x000fe400030f1498 */
[----:B-1----:R-:W-:-:S04]  /*c7d0*/  @!P2 LEA R4, P3, R203, R13, 0x2 ;  /* 0x0000000dcb04a211 */ /* 0x002fc800078610ff */
[-C--:B------:R-:W-:Y:S02]  /*c7e0*/  @!P2 LEA.HI.X R5, R203, R12.reuse, R153, 0x2, P3 ;  /* 0x0000000ccb05a211 */ /* 0x080fe400018f1499 */
[CC--:B------:R-:W-:Y:S02]  /*c7f0*/  @!P5 LEA R14, P3, R200.reuse, R13.reuse, 0x2 ;  /* 0x0000000dc80ed211 */ /* 0x0c0fe400078610ff */
[C---:B0-----:R-:W-:Y:S01]  /*c800*/  @!P0 LEA R8, P4, R201.reuse, R13, 0x2 ;  /* 0x0000000dc9088211 */ /* 0x041fe200078810ff */
[----:B------:R0:W-:Y:S01]  /*c810*/  @!P2 ST.E.64 desc[UR44][R4.64], R136 ;  /* 0x000000880400a985 */ /* 0x0001e2000c101b2c */
[-C--:B------:R-:W-:Y:S02]  /*c820*/  @!P5 LEA.HI.X R15, R200, R12.reuse, R22, 0x2, P3 ;  /* 0x0000000cc80fd211 */ /* 0x080fe400018f1416 */
[----:B------:R-:W-:Y:S01]  /*c830*/  @!P0 LEA.HI.X R9, R201, R12, R23, 0x2, P4 ;  /* 0x0000000cc9098211 */ /* 0x000fe200020f1417 */
[----:B------:R0:W-:Y:S04]  /*c840*/  @!P1 ST.E.64 desc[UR44][R10.64], R140 ;  /* 0x0000008c0a009985 */ /* 0x0001e8000c101b2c */
[----:B------:R0:W-:Y:S04]  /*c850*/  @!P0 ST.E.64 desc[UR44][R8.64], R144 ;  /* 0x0000009008008985 */ /* 0x0001e8000c101b2c */
[----:B------:R0:W-:Y:S02]  /*c860*/  @!P5 ST.E.64 desc[UR44][R14.64], R148 ;  /* 0x000000940e00d985 */ /* 0x0001e4000c101b2c */
.L_x_1040:
[----:B------:R-:W-:Y:S05]  /*c870*/  BSYNC B1 ;  /* 0x0000000000017941 */ /* 0x000fea0003800000 */
.L_x_1039:
[----:B------:R-:W-:Y:S01]  /*c880*/  VIADD R7, R7, 0x8 ;  /* 0x0000000807077836 */ /* 0x000fe20000000000 */
[----:B------:R3:W4:Y:S04]  /*c890*/  SHFL.IDX PT, R18, R3, 0x1, 0x1c1f ;  /* 0x003c1f0003127f89 */ /* 0x00072800000e0000 */
[----:B------:R-:W-:Y:S01]  /*c8a0*/  ISETP.GE.AND P0, PT, R7, UR6, PT ;  /* 0x0000000607007c0c */ /* 0x000fe2000bf06270 */
[----:B------:R-:W0:-:S12]  /*c8b0*/  SHFL.IDX PT, R0, R0, 0x1, 0x1c1f ;  /* 0x003c1f0000007f89 */ /* 0x000e1800000e0000 */
[----:B---3--:R-:W-:Y:S05]  /*c8c0*/  @P0 BRA `(.L_x_1038) ;  /* 0x0000001400d80947 */ /* 0x008fea0003800000 */
[----:B------:R-:W-:Y:S02]  /*c8d0*/  ULDC UR6, c[0x0][0xbc8] ;  /* 0x0002f20000067ab9 */ /* 0x000fe40000000800 */
[----:B------:R-:W-:Y:S02]  /*c8e0*/  ISETP.GE.AND P4, PT, R19, UR6, PT ;  /* 0x0000000613007c0c */ /* 0x000fe4000bf86270 */
[----:B------:R-:W-:Y:S02]  /*c8f0*/  ISETP.GE.AND P2, PT, R179, UR6, PT ;  /* 0x00000006b3007c0c */ /* 0x000fe4000bf46270 */
[----:B------:R-:W-:Y:S02]  /*c900*/  ISETP.GE.AND P1, PT, R177, UR6, PT ;  /* 0x00000006b1007c0c */ /* 0x000fe4000bf26270 */
[----:B------:R-:W-:-:S07]  /*c910*/  ISETP.GE.AND P0, PT, R229, UR6, PT ;  /* 0x00000006e5007c0c */ /* 0x000fce000bf06270 */
[----:B0-----:R-:W-:-:S04]  /*c920*/  @!P4 LEA R4, P3, R19, R0, 0x2 ;  /* 0x000000001304c211 */ /* 0x001fc800078610ff */
[----:B----4-:R-:W-:Y:S02]  /*c930*/  @!P4 LEA.HI.X R5, R19, R18, R181, 0x2, P3 ;  /* 0x000000121305c211 */ /* 0x010fe400018f14b5 */
[----:B------:R-:W-:Y:S02]  /*c940*/  ISETP.GE.AND P3, PT, R228, UR6, PT ;  /* 0x00000006e4007c0c */ /* 0x000fe4000bf66270 */
[----:B------:R-:W-:Y:S01]  /*c950*/  @!P1 LEA R8, P5, R177, R0, 0x2 ;  /* 0x00000000b1089211 */ /* 0x000fe200078a10ff */
[----:B------:R0:W-:Y:S01]  /*c960*/  @!P4 ST.E.64 desc[UR44][R4.64], R26 ;  /* 0x0000001a0400c985 */ /* 0x0001e2000c101b2c */
[----:B------:R-:W-:Y:S02]  /*c970*/  ISETP.GE.AND P4, PT, R227, UR6, PT ;  /* 0x00000006e3007c0c */ /* 0x000fe4000bf86270 */
[----:B------:R-:W-:Y:S02]  /*c980*/  @!P1 LEA.HI.X R9, R177, R18, R178, 0x2, P5 ;  /* 0x00000012b1099211 */ /* 0x000fe400028f14b2 */
[----:B------:R-:W-:-:S02]  /*c990*/  ISETP.GE.AND P5, PT, R226, UR6, PT ;  /* 0x00000006e2007c0c */ /* 0x000fc4000bfa6270 */
[----:B0-----:R-:W-:-:S04]  /*c9a0*/  @!P2 LEA R4, P6, R179, R0, 0x2 ;  /* 0x00000000b304a211 */ /* 0x001fc800078c10ff */
[----:B------:R-:W-:Y:S02]  /*c9b0*/  @!P2 LEA.HI.X R5, R179, R18, R180, 0x2, P6 ;  /* 0x00000012b305a211 */ /* 0x000fe400030f14b4 */
[----:B------:R-:W-:-:S03]  /*c9c0*/  @!P0 LEA R10, P6, R229, R0, 0x2 ;  /* 0x00000000e50a8211 */ /* 0x000fc600078c10ff */
[----:B------:R0:W-:Y:S01]  /*c9d0*/  @!P2 ST.E.64 desc[UR44][R4.64], R30 ;  /* 0x0000001e0400a985 */ /* 0x0001e2000c101b2c */
[----:B------:R-:W-:-:S03]  /*c9e0*/  @!P0 LEA.HI.X R11, R229, R18, R176, 0x2, P6 ;  /* 0x00000012e50b8211 */ /* 0x000fc600030f14b0 */
[----:B------:R3:W-:Y:S04]  /*c9f0*/  @!P1 ST.E.64 desc[UR44][R8.64], R34 ;  /* 0x0000002208009985 */ /* 0x0007e8000c101b2c */
[----:B------:R4:W-:Y:S01]  /*ca00*/  @!P0 ST.E.64 desc[UR44][R10.64], R38 ;  /* 0x000000260a008985 */ /* 0x0009e2000c101b2c */
[----:B------:R-:W-:Y:S02]  /*ca10*/  ISETP.GE.AND P0, PT, R225, UR6, PT ;  /* 0x00000006e1007c0c */ /* 0x000fe4000bf06270 */
[CC--:B0-----:R-:W-:Y:S02]  /*ca20*/  @!P3 LEA R4, P1, R228.reuse, R0.reuse, 0x2 ;  /* 0x00000000e404b211 */ /* 0x0c1fe400078210ff */
[----:B---3--:R-:W-:Y:S02]  /*ca30*/  @!P4 LEA R8, P2, R227, R0, 0x2 ;  /* 0x00000000e308c211 */ /* 0x008fe400078410ff */
[----:B------:R-:W-:-:S02]  /*ca40*/  @!P3 LEA.HI.X R5, R228, R18, R175, 0x2, P1 ;  /* 0x00000012e405b211 */ /* 0x000fc400008f14af */
[----:B------:R-:W-:Y:S02]  /*ca50*/  ISETP.GE.AND P1, PT, R224, UR6, PT ;  /* 0x00000006e0007c0c */ /* 0x000fe4000bf26270 */
[----:B------:R-:W-:Y:S01]  /*ca60*/  @!P4 LEA.HI.X R9, R227, R18, R174, 0x2, P2 ;  /* 0x00000012e309c211 */ /* 0x000fe200010f14ae */
[----:B------:R0:W-:Y:S01]  /*ca70*/  @!P3 ST.E.64 desc[UR44][R4.64], R42 ;  /* 0x0000002a0400b985 */ /* 0x0001e2000c101b2c */
[----:B------:R-:W-:Y:S02]  /*ca80*/  ISETP.GE.AND P2, PT, R223, UR6, PT ;  /* 0x00000006df007c0c */ /* 0x000fe4000bf46270 */
[C---:B----4-:R-:W-:Y:S01]  /*ca90*/  @!P5 LEA R10, P6, R226.reuse, R0, 0x2 ;  /* 0x00000000e20ad211 */ /* 0x050fe200078c10ff */
[----:B------:R3:W-:Y:S01]  /*caa0*/  @!P4 ST.E.64 desc[UR44][R8.64], R46 ;  /* 0x0000002e0800c985 */ /* 0x0007e2000c101b2c */
[----:B------:R-:W-:Y:S02]  /*cab0*/  ISETP.GE.AND P3, PT, R221, UR6, PT ;  /* 0x00000006dd007c0c */ /* 0x000fe4000bf66270 */
[----:B------:R-:W-:-:S02]  /*cac0*/  @!P5 LEA.HI.X R11, R226, R18, R21, 0x2, P6 ;  /* 0x00000012e20bd211 */ /* 0x000fc400030f1415 */
[CC--:B--2---:R-:W-:Y:S02]  /*cad0*/  @!P0 LEA R12, P6, R225.reuse, R0.reuse, 0x2 ;  /* 0x00000000e10c8211 */ /* 0x0c4fe400078c10ff */
[----:B------:R-:W-:Y:S01]  /*cae0*/  ISETP.GE.AND P4, PT, R220, UR6, PT ;  /* 0x00000006dc007c0c */ /* 0x000fe2000bf86270 */
[----:B------:R2:W-:Y:S01]  /*caf0*/  @!P5 ST.E.64 desc[UR44][R10.64], R50 ;  /* 0x000000320a00d985 */ /* 0x0005e2000c101b2c */
[C---:B------:R-:W-:Y:S02]  /*cb00*/  @!P1 LEA R14, P5, R224.reuse, R0, 0x2 ;  /* 0x00000000e00e9211 */ /* 0x040fe400078a10ff */
[----:B-1----:R-:W-:Y:S02]  /*cb10*/  @!P0 LEA.HI.X R13, R225, R18, R20, 0x2, P6 ;  /* 0x00000012e10d8211 */ /* 0x002fe400030f1414 */
[----:B------:R-:W-:Y:S02]  /*cb20*/  @!P2 LEA R20, P6, R223, R0, 0x2 ;  /* 0x00000000df14a211 */ /* 0x000fe400078c10ff */
[----:B------:R-:W-:Y:S01]  /*cb30*/  @!P1 LEA.HI.X R15, R224, R18, R173, 0x2, P5 ;  /* 0x00000012e00f9211 */ /* 0x000fe200028f14ad */
[----:B------:R1:W-:Y:S01]  /*cb40*/  @!P0 ST.E.64 desc[UR44][R12.64], R54 ;  /* 0x000000360c008985 */ /* 0x0003e2000c101b2c */
[----:B------:R-:W-:-:S02]  /*cb50*/  ISETP.GE.AND P5, PT, R219, UR6, PT ;  /* 0x00000006db007c0c */ /* 0x000fc4000bfa6270 */
[----:B------:R-:W-:Y:S01]  /*cb60*/  @!P2 LEA.HI.X R21, R223, R18, R172, 0x2, P6 ;  /* 0x00000012df15a211 */ /* 0x000fe200030f14ac */
[----:B------:R4:W-:Y:S01]  /*cb70*/  @!P1 ST.E.64 desc[UR44][R14.64], R58 ;  /* 0x0000003a0e009985 */ /* 0x0009e2000c101b2c */
[----:B------:R-:W-:Y:S02]  /*cb80*/  ISETP.GE.AND P0, PT, R218, UR6, PT ;  /* 0x00000006da007c0c */ /* 0x000fe4000bf06270 */
[-C--:B0-----:R-:W-:Y:S01]  /*cb90*/  @!P3 LEA R4, P6, R221, R0.reuse, 0x2 ;  /* 0x00000000dd04b211 */ /* 0x081fe200078c10ff */
[----:B------:R0:W-:Y:S01]  /*cba0*/  @!P2 ST.E.64 desc[UR44][R20.64], R62 ;  /* 0x0000003e1400a985 */ /* 0x0001e2000c101b2c */
[----:B---3--:R-:W-:Y:S02]  /*cbb0*/  @!P4 LEA R8, P2, R220, R0, 0x2 ;  /* 0x00000000dc08c211 */ /* 0x008fe400078410ff */
[----:B------:R-:W-:Y:S02]  /*cbc0*/  ISETP.GE.AND P1, PT, R217, UR6, PT ;  /* 0x00000006d9007c0c */ /* 0x000fe4000bf26270 */
[----:B------:R-:W-:-:S02]  /*cbd0*/  @!P3 LEA.HI.X R5, R221, R18, R171, 0x2, P6 ;  /* 0x00000012dd05b211 */ /* 0x000fc400030f14ab */
[----:B------:R-:W-:Y:S02]  /*cbe0*/  @!P4 LEA.HI.X R9, R220, R18, R170, 0x2, P2 ;  /* 0x00000012dc09c211 */ /* 0x000fe400010f14aa */
[----:B------:R-:W-:Y:S01]  /*cbf0*/  ISETP.GE.AND P2, PT, R216, UR6, PT ;  /* 0x00000006d8007c0c */ /* 0x000fe2000bf46270 */
[----:B------:R-:W-:Y:S01]  /*cc00*/  @!P3 ST.E.64 desc[UR44][R4.64], R66 ;  /* 0x000000420400b985 */ /* 0x000fe2000c101b2c */
[----:B--2---:R-:W-:-:S03]  /*cc10*/  @!P5 LEA R10, P6, R219, R0, 0x2 ;  /* 0x00000000db0ad211 */ /* 0x004fc600078c10ff */
[----:B------:R2:W-:Y:S01]  /*cc20*/  @!P4 ST.E.64 desc[UR44][R8.64], R70 ;  /* 0x000000460800c985 */ /* 0x0005e2000c101b2c */
[----:B------:R-:W-:Y:S02]  /*cc30*/  @!P5 LEA.HI.X R11, R219, R18, R169, 0x2, P6 ;  /* 0x00000012db0bd211 */ /* 0x000fe400030f14a9 */
[CC--:B-1----:R-:W-:Y:S02]  /*cc40*/  @!P0 LEA R12, P4, R218.reuse, R0.reuse, 0x2 ;  /* 0x00000000da0c8211 */ /* 0x0c2fe400078810ff */
[----:B----4-:R-:W-:Y:S01]  /*cc50*/  @!P1 LEA R14, P3, R217, R0, 0x2 ;  /* 0x00000000d90e9211 */ /* 0x010fe200078610ff */
[----:B------:R1:W-:Y:S01]  /*cc60*/  @!P5 ST.E.64 desc[UR44][R10.64], R74 ;  /* 0x0000004a0a00d985 */ /* 0x0003e2000c101b2c */
[----:B------:R-:W-:Y:S02]  /*cc70*/  @!P0 LEA.HI.X R13, R218, R18, R168, 0x2, P4 ;  /* 0x00000012da0d8211 */ /* 0x000fe400020f14a8 */
[----:B------:R-:W-:Y:S02]  /*cc80*/  ISETP.GE.AND P4, PT, R214, UR6, PT ;  /* 0x00000006d6007c0c */ /* 0x000fe4000bf86270 */
[----:B------:R-:W-:Y:S01]  /*cc90*/  ISETP.GE.AND P5, PT, R215, UR6, PT ;  /* 0x00000006d7007c0c */ /* 0x000fe2000bfa6270 */
[----:B------:R3:W-:Y:S01]  /*cca0*/  @!P0 ST.E.64 desc[UR44][R12.64], R78 ;  /* 0x0000004e0c008985 */ /* 0x0007e2000c101b2c */
[----:B0-----:R-:W-:-:S02]  /*ccb0*/  @!P2 LEA R20, P6, R216, R0, 0x2 ;  /* 0x00000000d814a211 */ /* 0x001fc400078c10ff */
[-C--:B------:R-:W-:Y:S02]  /*ccc0*/  @!P1 LEA.HI.X R15, R217, R18.reuse, R167, 0x2, P3 ;  /* 0x00000012d90f9211 */ /* 0x080fe400018f14a7 */
[----:B------:R-:W-:Y:S02]  /*ccd0*/  ISETP.GE.AND P3, PT, R213, UR6, PT ;  /* 0x00000006d5007c0c */ /* 0x000fe4000bf66270 */
[----:B------:R-:W-:Y:S01]  /*cce0*/  @!P2 LEA.HI.X R21, R216, R18, R166, 0x2, P6 ;  /* 0x00000012d815a211 */ /* 0x000fe200030f14a6 */
[----:B------:R0:W-:Y:S01]  /*ccf0*/  @!P1 ST.E.64 desc[UR44][R14.64], R82 ;  /* 0x000000520e009985 */ /* 0x0001e2000c101b2c */
[----:B------:R-:W-:Y:S02]  /*cd00*/  ISETP.GE.AND P1, PT, R211, UR6, PT ;  /* 0x00000006d3007c0c */ /* 0x000fe4000bf26270 */
[----:B--2---:R-:W-:Y:S01]  /*cd10*/  @!P4 LEA R8, P0, R214, R0, 0x2 ;  /* 0x00000000d608c211 */ /* 0x004fe200078010ff */
[----:B------:R2:W-:Y:S01]  /*cd20*/  @!P2 ST.E.64 desc[UR44][R20.64], R86 ;  /* 0x000000561400a985 */ /* 0x0005e2000c101b2c */
[----:B------:R-:W-:-:S02]  /*cd30*/  ISETP.GE.AND P2, PT, R212, UR6, PT ;  /* 0x00000006d4007c0c */ /* 0x000fc4000bf46270 */
[C---:B------:R-:W-:Y:S02]  /*cd40*/  @!P5 LEA R4, P6, R215.reuse, R0, 0x2 ;  /* 0x00000000d704d211 */ /* 0x040fe400078c10ff */
[-C--:B------:R-:W-:Y:S02]  /*cd50*/  @!P4 LEA.HI.X R9, R214, R18.reuse, R164, 0x2, P0 ;  /* 0x00000012d609c211 */ /* 0x080fe400000f14a4 */
[----:B------:R-:W-:Y:S02]  /*cd60*/  @!P5 LEA.HI.X R5, R215, R18, R165, 0x2, P6 ;  /* 0x00000012d705d211 */ /* 0x000fe400030f14a5 */
[----:B------:R-:W-:Y:S02]  /*cd70*/  ISETP.GE.AND P0, PT, R210, UR6, PT ;  /* 0x00000006d2007c0c */ /* 0x000fe4000bf06270 */
[----:B-1----:R-:W-:Y:S01]  /*cd80*/  @!P3 LEA R10, P6, R213, R0, 0x2 ;  /* 0x00000000d50ab211 */ /* 0x002fe200078c10ff */
[----:B------:R1:W-:Y:S01]  /*cd90*/  @!P5 ST.E.64 desc[UR44][R4.64], R90 ;  /* 0x0000005a0400d985 */ /* 0x0003e2000c101b2c */
[----:B------:R-:W-:-:S02]  /*cda0*/  ISETP.GE.AND P5, PT, R209, UR6, PT ;  /* 0x00000006d1007c0c */ /* 0x000fc4000bfa6270 */
[----:B------:R-:W-:Y:S01]  /*cdb0*/  @!P3 LEA.HI.X R11, R213, R18, R163, 0x2, P6 ;  /* 0x00000012d50bb211 */ /* 0x000fe200030f14a3 */
[----:B------:R4:W-:Y:S01]  /*cdc0*/  @!P4 ST.E.64 desc[UR44][R8.64], R94 ;  /* 0x0000005e0800c985 */ /* 0x0009e2000c101b2c */
[-C--:B---3--:R-:W-:Y:S02]  /*cdd0*/  @!P2 LEA R12, P6, R212, R0.reuse, 0x2 ;  /* 0x00000000d40ca211 */ /* 0x088fe400078c10ff */
[----:B------:R-:W-:Y:S01]  /*cde0*/  ISETP.GE.AND P4, PT, R208, UR6, PT ;  /* 0x00000006d0007c0c */ /* 0x000fe2000bf86270 */
[----:B------:R3:W-:Y:S01]  /*cdf0*/  @!P3 ST.E.64 desc[UR44][R10.64], R98 ;  /* 0x000000620a00b985 */ /* 0x0007e2000c101b2c */
[----:B0-----:R-:W-:Y:S02]  /*ce00*/  @!P1 LEA R14, P3, R211, R0, 0x2 ;  /* 0x00000000d30e9211 */ /* 0x001fe400078610ff */
[----:B------:R-:W-:Y:S02]  /*ce10*/  @!P2 LEA.HI.X R13, R212, R18, R162, 0x2, P6 ;  /* 0x00000012d40da211 */ /* 0x000fe400030f14a2 */
[----:B--2---:R-:W-:-:S02]  /*ce20*/  @!P0 LEA R20, P6, R210, R0, 0x2 ;  /* 0x00000000d2148211 */ /* 0x004fc400078c10ff */
[-C--:B------:R-:W-:Y:S01]  /*ce30*/  @!P1 LEA.HI.X R15, R211, R18.reuse, R161, 0x2, P3 ;  /* 0x00000012d30f9211 */ /* 0x080fe200018f14a1 */
[----:B------:R0:W-:Y:S01]  /*ce40*/  @!P2 ST.E.64 desc[UR44][R12.64], R102 ;  /* 0x000000660c00a985 */ /* 0x0001e2000c101b2c */
[----:B------:R-:W-:Y:S02]  /*ce50*/  ISETP.GE.AND P3, PT, R207, UR6, PT ;  /* 0x00000006cf007c0c */ /* 0x000fe4000bf66270 */
[----:B------:R-:W-:Y:S01]  /*ce60*/  @!P0 LEA.HI.X R21, R210, R18, R160, 0x2, P6 ;  /* 0x00000012d2158211 */ /* 0x000fe200030f14a0 */
[----:B------:R2:W-:Y:S01]  /*ce70*/  @!P1 ST.E.64 desc[UR44][R14.64], R106 ;  /* 0x0000006a0e009985 */ /* 0x0005e2000c101b2c */
[-C--:B-1----:R-:W-:Y:S02]  /*ce80*/  @!P5 LEA R4, P1, R209, R0.reuse, 0x2 ;  /* 0x00000000d104d211 */ /* 0x082fe400078210ff */
[----:B----4-:R-:W-:Y:S01]  /*ce90*/  @!P4 LEA R8, P2, R208, R0, 0x2 ;  /* 0x00000000d008c211 */ /* 0x010fe200078410ff */
[----:B------:R-:W-:Y:S01]  /*cea0*/  @!P0 ST.E.64 desc[UR44][R20.64], R110 ;  /* 0x0000006e14008985 */ /* 0x000fe2000c101b2c */
[----:B------:R-:W-:-:S02]  /*ceb0*/  ISETP.GE.AND P0, PT, R206, UR6, PT ;  /* 0x00000006ce007c0c */ /* 0x000fc4000bf06270 */
[----:B------:R-:W-:Y:S02]  /*cec0*/  @!P5 LEA.HI.X R5, R209, R18, R159, 0x2, P1 ;  /* 0x00000012d105d211 */ /* 0x000fe400008f149f */
[----:B------:R-:W-:Y:S02]  /*ced0*/  ISETP.GE.AND P1, PT, R205, UR6, PT ;  /* 0x00000006cd007c0c */ /* 0x000fe4000bf26270 */
[C---:B---3--:R-:W-:Y:S01]  /*cee0*/  @!P3 LEA R10, P6, R207.reuse, R0, 0x2 ;  /* 0x00000000cf0ab211 */ /* 0x048fe200078c10ff */
[----:B------:R1:W-:Y:S01]  /*cef0*/  @!P5 ST.E.64 desc[UR44][R4.64], R114 ;  /* 0x000000720400d985 */ /* 0x0003e2000c101b2c */
[-C--:B------:R-:W-:Y:S02]  /*cf00*/  @!P4 LEA.HI.X R9, R208, R18.reuse, R158, 0x2, P2 ;  /* 0x00000012d009c211 */ /* 0x080fe400010f149e */
[----:B------:R-:W-:Y:S02]  /*cf10*/  @!P3 LEA.HI.X R11, R207, R18, R157, 0x2, P6 ;  /* 0x00000012cf0bb211 */ /* 0x000fe400030f149d */
[----:B------:R-:W-:Y:S01]  /*cf20*/  ISETP.GE.AND P2, PT, R202, UR6, PT ;  /* 0x00000006ca007c0c */ /* 0x000fe2000bf46270 */
[----:B------:R3:W-:Y:S01]  /*cf30*/  @!P4 ST.E.64 desc[UR44][R8.64], R118 ;  /* 0x000000760800c985 */ /* 0x0007e2000c101b2c */
[----:B------:R-:W-:-:S02]  /*cf40*/  ISETP.GE.AND P4, PT, R204, UR6, PT ;  /* 0x00000006cc007c0c */ /* 0x000fc4000bf86270 */
[C---:B0-----:R-:W-:Y:S01]  /*cf50*/  @!P0 LEA R12, P5, R206.reuse, R0, 0x2 ;  /* 0x00000000ce0c8211 */ /* 0x041fe200078a10ff */
[----:B------:R0:W-:Y:S01]  /*cf60*/  @!P3 ST.E.64 desc[UR44][R10.64], R122 ;  /* 0x0000007a0a00b985 */ /* 0x0001e2000c101b2c */
[----:B------:R-:W-:Y:S02]  /*cf70*/  ISETP.GE.AND P3, PT, R203, UR6, PT ;  /* 0x00000006cb007c0c */ /* 0x000fe4000bf66270 */
[----:B------:R-:W-:Y:S02]  /*cf80*/  @!P0 LEA.HI.X R13, R206, R18, R156, 0x2, P5 ;  /* 0x00000012ce0d8211 */ /* 0x000fe400028f149c */
[----:B------:R-:W-:Y:S02]  /*cf90*/  ISETP.GE.AND P5, PT, R201, UR6, PT ;  /* 0x00000006c9007c0c */ /* 0x000fe4000bfa6270 */
[-C--:B--2---:R-:W-:Y:S01]  /*cfa0*/  @!P1 LEA R14, P6, R205, R0.reuse, 0x2 ;  /* 0x00000000cd0e9211 */ /* 0x084fe200078c10ff */
[----:B------:R2:W-:Y:S02]  /*cfb0*/  @!P0 ST.E.64 desc[UR44][R12.64], R126 ;  /* 0x0000007e0c008985 */ /* 0x0005e4000c101b2c */
[----:B-1----:R-:W-:-:S02]  /*cfc0*/  @!P4 LEA R4, P0, R204, R0, 0x2 ;  /* 0x00000000cc04c211 */ /* 0x002fc400078010ff */
[----:B------:R-:W-:Y:S02]  /*cfd0*/  @!P1 LEA.HI.X R15, R205, R18, R155, 0x2, P6 ;  /* 0x00000012cd0f9211 */ /* 0x000fe400030f149b */
[----:B---3--:R-:W-:Y:S02]  /*cfe0*/  @!P3 LEA R8, P6, R203, R0, 0x2 ;  /* 0x00000000cb08b211 */ /* 0x008fe400078c10ff */
[----:B------:R-:W-:Y:S01]  /*cff0*/  @!P4 LEA.HI.X R5, R204, R18, R154, 0x2, P0 ;  /* 0x00000012cc05c211 */ /* 0x000fe200000f149a */
[----:B------:R2:W-:Y:S01]  /*d000*/  @!P1 ST.E.64 desc[UR44][R14.64], R130 ;  /* 0x000000820e009985 */ /* 0x0005e2000c101b2c */
[-C--:B0-----:R-:W-:Y:S02]  /*d010*/  @!P2 LEA R10, P1, R202, R0.reuse, 0x2 ;  /* 0x00000000ca0aa211 */ /* 0x081fe400078210ff */
[----:B------:R-:W-:Y:S01]  /*d020*/  @!P5 LEA R20, P0, R201, R0, 0x2 ;  /* 0x00000000c914d211 */ /* 0x000fe200078010ff */
        /* <DEDUP_REMOVED lines=9> */
[----:B--2---:R-:W-:-:S04]  /*d0c0*/  LEA R4, P0, R200, R0, 0x2 ;  /* 0x00000000c8047211 */ /* 0x004fc800078010ff */
[----:B------:R-:W-:-:S05]  /*d0d0*/  LEA.HI.X R5, R200, R18, R22, 0x2, P0 ;  /* 0x00000012c8057211 */ /* 0x000fca00000f1416 */
[----:B------:R0:W-:Y:S01]  /*d0e0*/  ST.E.64 desc[UR44][R4.64], R150 ;  /* 0x0000009604007985 */ /* 0x0001e2000c101b2c */
[----:B------:R-:W-:Y:S05]  /*d0f0*/  BRA `(.L_x_1038) ;  /* 0x0000000c00cc7947 */ /* 0x000fea0003800000 */
.L_x_1032:
[----:B------:R-:W0:Y:S01]  /*d100*/  LDC.64 R8, c[0x0][0xd00] ;  /* 0x00034000ff087b82 */ /* 0x000e220000000a00 */
[----:B------:R-:W-:Y:S01]  /*d110*/  ULDC.64 UR6, c[0x0][0xd08] ;  /* 0x0003420000067ab9 */ /* 0x000fe20000000a00 */
[----:B------:R-:W-:Y:S01]  /*d120*/  IMAD.MOV.U32 R3, RZ, RZ, RZ ;  /* 0x000000ffff037224 */ /* 0x000fe200078e00ff */
[----:B------:R-:W-:-:S04]  /*d130*/  ISETP.NE.U32.AND P0, PT, RZ, UR6, PT ;  /* 0x00000006ff007c0c */ /* 0x000fc8000bf05070 */
[----:B------:R-:W-:Y:S01]  /*d140*/  ISETP.NE.AND.EX P1, PT, RZ, UR7, PT, P0 ;  /* 0x00000007ff007c0c */ /* 0x000fe2000bf25300 */
[----:B------:R-:W1:Y:S01]  /*d150*/  LDC.64 R4, c[0x0][0xd00] ;  /* 0x00034000ff047b82 */ /* 0x000e620000000a00 */
[----:B0-----:R-:W-:-:S04]  /*d160*/  ISETP.NE.U32.AND P0, PT, R8, RZ, PT ;  /* 0x000000ff0800720c */ /* 0x001fc80003f05070 */
[----:B------:R-:W-:-:S07]  /*d170*/  ISETP.NE.AND.EX P0, PT, R9, RZ, PT, P0 ;  /* 0x000000ff0900720c */ /* 0x000fce0003f05300 */
[----:B------:R-:W0:Y:S01]  /*d180*/  @P1 LDC.64 R8, c[0x0][0xd08] ;  /* 0x00034200ff081b82 */ /* 0x000e220000000a00 */
[----:B------:R-:W-:Y:S01]  /*d190*/  ULDC UR6, c[0x0][0xb88] ;  /* 0x0002e20000067ab9 */ /* 0x000fe20000000800 */
[----:B-1----:R-:W-:-:S04]  /*d1a0*/  IMAD.WIDE R10, R192, 0x4, R4 ;  /* 0x00000004c00a7825 */ /* 0x002fc800078e0204 */
[----:B------:R-:W-:Y:S01]  /*d1b0*/  IMAD.U32 R0, RZ, RZ, UR6 ;  /* 0x00000006ff007e24 */ /* 0x000fe2000f8e00ff */
[----:B------:R1:W5:Y:S01]  /*d1c0*/  @P0 LDG.E R3, desc[UR44][R10.64] ;  /* 0x0000002c0a030981 */ /* 0x000362000c1e1900 */
[----:B0-----:R-:W-:-:S05]  /*d1d0*/  @P1 IMAD.WIDE R4, R192, 0x4, R8 ;  /* 0x00000004c0041825 */ /* 0x001fca00078e0208 */
[----:B------:R1:W5:Y:S01]  /*d1e0*/  @P1 LDG.E R0, desc[UR44][R4.64] ;  /* 0x0000002c04001981 */ /* 0x000362000c1e1900 */
[----:B------:R-:W-:Y:S01]  /*d1f0*/  ISETP.NE.AND P2, PT, R22, RZ, PT ;  /* 0x000000ff1600720c */ /* 0x000fe20003f45270 */
[----:B------:R-:W0:-:S12]  /*d200*/  S2R R7, SR_TID.X ;  /* 0x0000000000077919 */ /* 0x000e180000002100 */
[----:B------:R-:W2:Y:S01]  /*d210*/  @!P2 LDC R22, c[0x0][0xbd4] ;  /* 0x0002f500ff16ab82 */ /* 0x000ea20000000800 */
[----:B0-----:R-:W-:Y:S01]  /*d220*/  VIADD R28, R7, 0xffffff80 ;  /* 0xffffff80071c7836 */ /* 0x001fe20000000000 */
[----:B--2---:R-:W-:-:S04]  /*d230*/  ISETP.GT.AND P2, PT, R22, 0x1, PT ;  /* 0x000000011600780c */ /* 0x004fc80003f44270 */
[----:B------:R-:W-:Y:S01]  /*d240*/  ISETP.GT.AND P3, PT, R28, 0x3f, PT ;  /* 0x0000003f1c00780c */ /* 0x000fe20003f64270 */
[----:B-1----:R-:W-:-:S12]  /*d250*/  @P1 BRA `(.L_x_1041) ;  /* 0x0000000000101947 */ /* 0x002fd80003800000 */
[----:B------:R-:W-:Y:S05]  /*d260*/  @!P0 BRA `(.L_x_1041) ;  /* 0x00000000000c8947 */ /* 0x000fea0003800000 */
[----:B------:R-:W2:Y:S04]  /*d270*/  LDG.E R5, desc[UR44][R10.64] ;  /* 0x0000002c0a057981 */ /* 0x000ea8000c1e1900 */
[----:B-----5:R-:W2:Y:S02]  /*d280*/  LDG.E R0, desc[UR44][R10.64+0x4] ;  /* 0x0000042c0a007981 */ /* 0x020ea4000c1e1900 */
[----:B--2---:R-:W-:-:S07]  /*d290*/  IMAD.IADD R0, R0, 0x1, -R5 ;  /* 0x0000000100007824 */ /* 0x004fce00078e0a05 */
.L_x_1041:
[----:B------:R-:W-:Y:S01]  /*d2a0*/  BSSY B1, `(.L_x_1042) ;  /* 0x0000038000017945 */ /* 0x000fe20003800000 */
[----:B------:R-:W-:Y:S02]  /*d2b0*/  SEL R25, R192, RZ, !P0 ;  /* 0x000000ffc0197207 */ /* 0x000fe40004000000 */
[----:B------:R-:W-:Y:S02]  /*d2c0*/  SEL R222, R222, RZ, !P0 ;  /* 0x000000ffdede7207 */ /* 0x000fe40004000000 */
[----:B-----5:R-:W-:Y:S01]  /*d2d0*/  SHF.R.S32.HI R24, RZ, 0x1f, R3 ;  /* 0x0000001fff187819 */ /* 0x020fe20000011403 */
[----:B------:R-:W-:Y:S06]  /*d2e0*/  @P3 BRA `(.L_x_1043) ;  /* 0x0000000000cc3947 */ /* 0x000fec0003800000 */
[----:B------:R-:W0:Y:S01]  /*d2f0*/  S2R R4, SR_TID.X ;  /* 0x0000000000047919 */ /* 0x000e220000002100 */
[----:B------:R-:W1:Y:S01]  /*d300*/  LDC R27, c[0x0][0xce8] ;  /* 0x00033a00ff1b7b82 */ /* 0x000e620000000800 */
[----:B------:R-:W-:-:S04]  /*d310*/  IMAD.U32 R5, RZ, RZ, UR42 ;  /* 0x0000002aff057e24 */ /* 0x000fc8000f8e00ff */
[----:B0-----:R-:W-:Y:S02]  /*d320*/  IMAD R4, R5, 0x40, R4 ;  /* 0x0000004005047824 */ /* 0x001fe400078e0204 */
[----:B-1----:R-:W-:Y:S02]  /*d330*/  IMAD R5, R0, R27, RZ ;  /* 0x0000001b00057224 */ /* 0x002fe400078e02ff */
[----:B------:R-:W-:-:S05]  /*d340*/  VIADD R26, R4, 0xffffff80 ;  /* 0xffffff80041a7836 */ /* 0x000fca0000000000 */
[----:B------:R-:W-:-:S13]  /*d350*/  ISETP.GE.AND P0, PT, R26, R5, PT ;  /* 0x000000051a00720c */ /* 0x000fda0003f06270 */
[----:B------:R-:W-:Y:S05]  /*d360*/  @P0 BRA `(.L_x_1043) ;  /* 0x0000000000ac0947 */ /* 0x000fea0003800000 */
[----:B------:R-:W-:Y:S01]  /*d370*/  ISETP.NE.AND P1, PT, R27, 0x1, PT ;  /* 0x000000011b00780c */ /* 0x000fe20003f25270 */
[----:B------:R-:W0:Y:S01]  /*d380*/  LDC.64 R4, c[0x0][0xca8] ;  /* 0x00032a00ff047b82 */ /* 0x000e220000000a00 */
[----:B------:R-:W-:Y:S01]  /*d390*/  ISETP.GT.AND P0, PT, R22, 0x1, PT ;  /* 0x000000011600780c */ /* 0x000fe20003f04270 */
[----:B------:R-:W-:Y:S02]  /*d3a0*/  IMAD.MOV.U32 R22, RZ, RZ, 0xab8 ;  /* 0x00000ab8ff167424 */ /* 0x000fe400078e00ff */
[----:B------:R-:W-:Y:S01]  /*d3b0*/  IMAD.MOV.U32 R7, RZ, RZ, R26 ;  /* 0x000000ffff077224 */ /* 0x000fe200078e001a */
[----:B------:R-:W-:Y:S02]  /*d3c0*/  SEL R199, R199, RZ, P0 ;  /* 0x000000ffc7c77207 */ /* 0x000fe40000000000 */
[----:B------:R-:W-:-:S04]  /*d3d0*/  SEL R22, R22, 0xa78, P0 ;  /* 0x00000a7816167807 */ /* 0x000fc80000000000 */
[----:B------:R-:W1:Y:S08]  /*d3e0*/  LDC.64 R14, c[0x0][R22+0x220] ;  /* 0x00008800160e7b82 */ /* 0x000e700000000a00 */
[----:B------:R-:W2:Y:S08]  /*d3f0*/  @P1 LDC R21, c[0x0][0xcec] ;  /* 0x00033b00ff151b82 */ /* 0x000eb00000000800 */
[----:B------:R-:W3:Y:S08]  /*d400*/  LDC.64 R12, c[0x0][R22+0x218] ;  /* 0x00008600160c7b82 */ /* 0x000ef00000000a00 */
[----:B------:R-:W4:Y:S01]  /*d410*/  @P1 LDC R29, c[0x0][0xcf0] ;  /* 0x00033c00ff1d1b82 */ /* 0x000f220000000800 */
[----:B-1----:R-:W-:-:S04]  /*d420*/  IMAD R15, R15, R25, RZ ;  /* 0x000000190f0f7224 */ /* 0x002fc800078e02ff */
[----:B------:R-:W-:-:S03]  /*d430*/  IMAD R15, R14, R222, R15 ;  /* 0x000000de0e0f7224 */ /* 0x000fc600078e020f */
[----:B------:R-:W1:Y:S01]  /*d440*/  LDC.64 R10, c[0x0][R22+0x228] ;  /* 0x00008a00160a7b82 */ /* 0x000e620000000a00 */
[----:B--2---:R-:W-:-:S04]  /*d450*/  @P1 IMAD.HI.U32 R18, R26, R21, RZ ;  /* 0x000000151a121227 */ /* 0x004fc800078e00ff */
[----:B------:R-:W-:-:S03]  /*d460*/  IMAD.WIDE.U32 R20, R14, R25, RZ ;  /* 0x000000190e147225 */ /* 0x000fc600078e00ff */
[----:B------:R-:W2:Y:S01]  /*d470*/  LDC.64 R8, c[0x0][R22+0x210] ;  /* 0x0000840016087b82 */ /* 0x000ea20000000a00 */
[-C--:B---3--:R-:W-:Y:S02]  /*d480*/  IMAD R23, R13, R193.reuse, RZ ;  /* 0x000000c10d177224 */ /* 0x088fe400078e02ff */
[----:B------:R-:W-:-:S04]  /*d490*/  IMAD.WIDE.U32 R12, R12, R193, RZ ;  /* 0x000000c10c0c7225 */ /* 0x000fc800078e00ff */
[----:B------:R-:W-:Y:S01]  /*d4a0*/  IMAD.IADD R14, R21, 0x1, R15 ;  /* 0x00000001150e7824 */ /* 0x000fe200078e020f */
[----:B----4-:R-:W-:Y:S01]  /*d4b0*/  @P1 SHF.R.U32.HI R7, RZ, R29, R18 ;  /* 0x0000001dff071219 */ /* 0x010fe20000011612 */
[----:B0-----:R-:W0:Y:S01]  /*d4c0*/  @!P0 LDC R4, c[0x0][0xc50] ;  /* 0x00031400ff048b82 */ /* 0x001e220000000800 */
[----:B------:R-:W-:Y:S01]  /*d4d0*/  IMAD.IADD R23, R13, 0x1, R23 ;  /* 0x000000010d177824 */ /* 0x000fe200078e0217 */
[----:B------:R-:W-:Y:S02]  /*d4e0*/  IADD3 R12, P1, P3, R20, R12, R3 ;  /* 0x0000000c140c7210 */ /* 0x000fe40007b3e003 */
[----:B------:R-:W-:Y:S02]  /*d4f0*/  IMAD.MOV R13, RZ, RZ, -R7 ;  /* 0x000000ffff0d7224 */ /* 0x000fe400078e0a07 */
[----:B------:R-:W-:Y:S01]  /*d500*/  IADD3.X R14, R14, R23, R24, P1, P3 ;  /* 0x000000170e0e7210 */ /* 0x000fe20000fe6418 */
[-C--:B-1----:R-:W-:Y:S01]  /*d510*/  IMAD R15, R11, R199.reuse, RZ ;  /* 0x000000c70b0f7224 */ /* 0x082fe200078e02ff */
[----:B------:R-:W1:Y:S01]  /*d520*/  @!P0 LDC R5, c[0x0][0xc54] ;  /* 0x00031500ff058b82 */ /* 0x000e620000000800 */
[----:B------:R-:W-:-:S04]  /*d530*/  IMAD.WIDE.U32 R10, R10, R199, RZ ;  /* 0x000000c70a0a7225 */ /* 0x000fc800078e00ff */
[----:B------:R-:W-:Y:S01]  /*d540*/  IMAD.IADD R15, R11, 0x1, R15 ;  /* 0x000000010b0f7824 */ /* 0x000fe200078e020f */
[----:B------:R-:W-:Y:S01]  /*d550*/  IADD3 R10, P0, P1, R7, R12, R10 ;  /* 0x0000000c070a7210 */ /* 0x000fe2000791e00a */
[----:B------:R-:W-:Y:S01]  /*d560*/  IMAD R13, R27, R13, R26 ;  /* 0x0000000d1b0d7224 */ /* 0x000fe200078e021a */
[----:B------:R-:W-:-:S03]  /*d570*/  SHF.R.S32.HI R7, RZ, 0x1f, R7 ;  /* 0x0000001fff077819 */ /* 0x000fc60000011407 */
[----:B--2---:R-:W-:Y:S01]  /*d580*/  IMAD R9, R9, R13, RZ ;  /* 0x0000000d09097224 */ /* 0x004fe200078e02ff */
[----:B------:R-:W-:Y:S02]  /*d590*/  IADD3.X R11, R7, R14, R15, P0, P1 ;  /* 0x0000000e070b7210 */ /* 0x000fe400007e240f */
[----:B------:R-:W-:-:S05]  /*d5a0*/  SHF.R.S32.HI R7, RZ, 0x1f, R13 ;  /* 0x0000001fff077819 */ /* 0x000fca000001140d */
[C---:B------:R-:W-:Y:S02]  /*d5b0*/  IMAD R7, R8.reuse, R7, R9 ;  /* 0x0000000708077224 */ /* 0x040fe400078e0209 */
[----:B------:R-:W-:-:S04]  /*d5c0*/  IMAD.WIDE.U32 R8, R8, R13, R10 ;  /* 0x0000000d08087225 */ /* 0x000fc800078e000a */
[----:B------:R-:W-:Y:S01]  /*d5d0*/  IMAD.IADD R7, R9, 0x1, R7 ;  /* 0x0000000109077824 */ /* 0x000fe200078e0207 */
[----:B0-----:R-:W-:-:S04]  /*d5e0*/  LEA R4, P0, R8, R4, 0x2 ;  /* 0x0000000408047211 */ /* 0x001fc800078010ff */
[----:B-1----:R-:W-:Y:S01]  /*d5f0*/  LEA.HI.X R5, R8, R5, R7, 0x2, P0 ;  /* 0x0000000508057211 */ /* 0x002fe200000f1407 */
[----:B------:R-:W-:-:S05]  /*d600*/  IMAD.MOV.U32 R7, RZ, RZ, -0x800000 ;  /* 0xff800000ff077424 */ /* 0x000fca00078e00ff */
[----:B------:R0:W-:Y:S03]  /*d610*/  STG.E desc[UR44][R4.64], R7 ;  /* 0x0000000704007986 */ /* 0x0001e6000c10192c */
.L_x_1043:
[----:B------:R-:W-:Y:S05]  /*d620*/  BSYNC B1 ;  /* 0x0000000000017941 */ /* 0x000fea0003800000 */
.L_x_1042:
[----:B------:R-:W-:Y:S05]  /*d630*/  @P2 BRA `(.L_x_1038) ;  /* 0x00000008007c2947 */ /* 0x000fea0003800000 */
[----:B------:R-:W1:Y:S01]  /*d640*/  LDC R11, c[0x0][0xce8] ;  /* 0x00033a00ff0b7b82 */ /* 0x000e620000000800 */
[----:B------:R-:W-:Y:S01]  /*d650*/  ULDC.64 UR6, c[0x0][0xba0] ;  /* 0x0002e80000067ab9 */ /* 0x000fe20000000a00 */
[----:B0-----:R-:W-:Y:S01]  /*d660*/  SHF.R.S32.HI R7, RZ, 0x1f, R28 ;  /* 0x0000001fff077819 */ /* 0x001fe2000001141c */
[----:B------:R-:W-:Y:S01]  /*d670*/  IMAD R8, R24, UR6, RZ ;  /* 0x0000000618087c24 */ /* 0x000fe2000f8e02ff */
[----:B------:R-:W-:Y:S01]  /*d680*/  ULDC UR8, c[0x0][0xbc8] ;  /* 0x0002f20000087ab9 */ /* 0x000fe20000000800 */
[----:B------:R-:W-:Y:S01]  /*d690*/  IMAD.WIDE.U32 R4, R3, UR6, RZ ;  /* 0x0000000603047c25 */ /* 0x000fe2000f8e00ff */
[----:B------:R-:W-:Y:S01]  /*d6a0*/  ISETP.GE.AND P2, PT, R198, UR8, PT ;  /* 0x00000008c6007c0c */ /* 0x000fe2000bf46270 */
[----:B------:R-:W-:Y:S01]  /*d6b0*/  BSSY B1, `(.L_x_1044) ;  /* 0x0000073000017945 */ /* 0x000fe20003800000 */
[----:B------:R-:W-:Y:S01]  /*d6c0*/  ISETP.GE.AND P1, PT, R197, UR8, PT ;  /* 0x00000008c5007c0c */ /* 0x000fe2000bf26270 */
[----:B------:R-:W-:Y:S01]  /*d6d0*/  IMAD R3, R3, UR7, R8 ;  /* 0x0000000703037c24 */ /* 0x000fe2000f8e0208 */
[----:B------:R-:W-:Y:S01]  /*d6e0*/  LEA.HI R8, R7, R28, RZ, 0x3 ;  /* 0x0000001c07087211 */ /* 0x000fe200078f18ff */
[----:B------:R-:W-:Y:S01]  /*d6f0*/  ULDC.64 UR6, c[0x0][0xbe8] ;  /* 0x0002fa0000067ab9 */ /* 0x000fe20000000a00 */
[----:B------:R-:W-:Y:S01]  /*d700*/  IMAD.U32 R10, RZ, RZ, UR42 ;  /* 0x0000002aff0a7e24 */ /* 0x000fe2000f8e00ff */
[----:B------:R-:W-:Y:S01]  /*d710*/  SEL R13, RZ, 0xffffffff, P2 ;  /* 0xffffffffff0d7807 */ /* 0x000fe20001000000 */
[----:B------:R-:W-:Y:S01]  /*d720*/  IMAD.IADD R5, R5, 0x1, R3 ;  /* 0x0000000105057824 */ /* 0x000fe200078e0203 */
[----:B------:R-:W-:Y:S01]  /*d730*/  LOP3.LUT R3, R8, 0xfffffff8, RZ, 0xc0, !PT ;  /* 0xfffffff808037812 */ /* 0x000fe200078ec0ff */
[C---:B------:R-:W-:Y:S01]  /*d740*/  VIADD R32, R16.reuse, 0x180 ;  /* 0x0000018010207836 */ /* 0x040fe20000000000 */
[----:B------:R-:W-:Y:S01]  /*d750*/  SHF.R.S32.HI R24, RZ, 0x3, R8 ;  /* 0x00000003ff187819 */ /* 0x000fe20000011408 */
[----:B------:R-:W-:Y:S01]  /*d760*/  IMAD.WIDE.U32 R4, R193, UR6, R4 ;  /* 0x00000006c1047c25 */ /* 0x000fe2000f8e0004 */
[----:B------:R-:W-:-:S02]  /*d770*/  ISETP.GE.AND P3, PT, R16, UR8, PT ;  /* 0x0000000810007c0c */ /* 0x000fc4000bf66270 */
[----:B------:R-:W-:Y:S01]  /*d780*/  SHF.R.S32.HI R26, RZ, 0x1f, R197 ;  /* 0x0000001fff1a7819 */ /* 0x000fe200000114c5 */
[----:B------:R-:W-:Y:S01]  /*d790*/  IMAD.IADD R3, R28, 0x1, -R3 ;  /* 0x000000011c037824 */ /* 0x000fe200078e0a03 */
[----:B------:R-:W-:Y:S01]  /*d7a0*/  SEL R12, RZ, 0x1, P3 ;  /* 0x00000001ff0c7807 */ /* 0x000fe20001800000 */
[----:B------:R-:W-:Y:S01]  /*d7b0*/  IMAD R5, R193, UR7, R5 ;  /* 0x00000007c1057c24 */ /* 0x000fe2000f8e0205 */
[----:B-1----:R-:W-:Y:S01]  /*d7c0*/  ISETP.NE.AND P0, PT, R11, 0x1, PT ;  /* 0x000000010b00780c */ /* 0x002fe20003f05270 */
[----:B------:R-:W-:Y:S01]  /*d7d0*/  IMAD R3, R3, 0x20, R24 ;  /* 0x0000002003037824 */ /* 0x000fe200078e0218 */
[----:B------:R-:W-:Y:S01]  /*d7e0*/  ULDC.64 UR6, c[0x0][0xbf0] ;  /* 0x0002fc0000067ab9 */ /* 0x000fe20000000a00 */
[----:B------:R-:W-:Y:S01]  /*d7f0*/  IMAD.SHL.U32 R15, R13, 0x2, RZ ;  /* 0x000000020d0f7824 */ /* 0x000fe200078e00ff */
[----:B------:R-:W-:Y:S01]  /*d800*/  SEL R13, RZ, 0xffffffff, P1 ;  /* 0xffffffffff0d7807 */ /* 0x000fe20000800000 */
[----:B------:R-:W-:Y:S01]  /*d810*/  IMAD R10, R10, 0x40, R3 ;  /* 0x000000400a0a7824 */ /* 0x000fe200078e0203 */
[----:B------:R-:W-:Y:S01]  /*d820*/  SHF.R.S32.HI R27, RZ, 0x1f, R32 ;  /* 0x0000001fff1b7819 */ /* 0x000fe20000011420 */
[----:B------:R-:W-:Y:S01]  /*d830*/  IMAD R3, R222, UR6, RZ ;  /* 0x00000006de037c24 */ /* 0x000fe2000f8e02ff */
[----:B------:R-:W-:Y:S01]  /*d840*/  LOP3.LUT R12, R15, 0x2, R12, 0xe2, !PT ;  /* 0x000000020f0c7812 */ /* 0x000fe200078ee20c */
[----:B------:R-:W-:Y:S01]  /*d850*/  IMAD.WIDE.U32 R4, R25, UR6, R4 ;  /* 0x0000000619047c25 */ /* 0x000fe2000f8e0004 */
[----:B------:R-:W-:-:S02]  /*d860*/  SHF.R.S32.HI R29, RZ, 0x1f, R194 ;  /* 0x0000001fff1d7819 */ /* 0x000fc400000114c2 */
[----:B------:R-:W-:Y:S01]  /*d870*/  SHF.R.S32.HI R31, RZ, 0x1f, R196 ;  /* 0x0000001fff1f7819 */ /* 0x000fe200000114c4 */
[----:B------:R-:W0:Y:S01]  /*d880*/  @P0 LDC R7, c[0x0][0xcec] ;  /* 0x00033b00ff070b82 */ /* 0x000e220000000800 */
[----:B------:R-:W-:Y:S01]  /*d890*/  IMAD R9, R25, UR7, R3 ;  /* 0x0000000719097c24 */ /* 0x000fe2000f8e0203 */
[----:B------:R-:W-:Y:S01]  /*d8a0*/  ULDC.64 UR6, c[0x0][0xbe0] ;  /* 0x0002f80000067ab9 */ /* 0x000fe20000000a00 */
[----:B------:R-:W-:Y:S01]  /*d8b0*/  IMAD.MOV.U32 R3, RZ, RZ, R10 ;  /* 0x000000ffff037224 */ /* 0x000fe200078e000a */
[----:B------:R-:W-:Y:S01]  /*d8c0*/  SHF.R.S32.HI R25, RZ, 0x1f, R195 ;  /* 0x0000001fff197819 */ /* 0x000fe200000114c3 */
[----:B------:R-:W-:Y:S01]  /*d8d0*/  IMAD.SHL.U32 R13, R13, 0x4, RZ ;  /* 0x000000040d0d7824 */ /* 0x000fe200078e00ff */
[----:B------:R-:W-:Y:S01]  /*d8e0*/  SHF.R.S32.HI R34, RZ, 0x1f, R198 ;  /* 0x0000001fff227819 */ /* 0x000fe200000114c6 */
[----:B------:R-:W-:Y:S01]  /*d8f0*/  IMAD.IADD R5, R5, 0x1, R9 ;  /* 0x0000000105057824 */ /* 0x000fe200078e0209 */
[----:B------:R-:W1:Y:S01]  /*d900*/  @P0 LDC R8, c[0x0][0xcf0] ;  /* 0x00033c00ff080b82 */ /* 0x000e620000000800 */
[----:B------:R-:W-:Y:S01]  /*d910*/  IMAD R23, R0, R11, RZ ;  /* 0x0000000b00177224 */ /* 0x000fe200078e02ff */
[----:B------:R-:W-:Y:S01]  /*d920*/  LOP3.LUT R12, R13, 0x4, R12, 0xe2, !PT ;  /* 0x000000040d0c7812 */ /* 0x000fe200078ee20c */
[----:B------:R-:W-:-:S05]  /*d930*/  VIADD R30, R16, 0x1c0 ;  /* 0x000001c0101e7836 */ /* 0x000fca0000000000 */
[----:B------:R-:W-:Y:S02]  /*d940*/  ISETP.GE.AND P1, PT, R30, UR8, PT ;  /* 0x000000081e007c0c */ /* 0x000fe4000bf26270 */
[----:B------:R-:W-:Y:S01]  /*d950*/  SHF.R.S32.HI R33, RZ, 0x1f, R30 ;  /* 0x0000001fff217819 */ /* 0x000fe2000001141e */
[----:B0-----:R-:W-:-:S05]  /*d960*/  @P0 IMAD.HI.U32 R7, R10, R7, RZ ;  /* 0x000000070a070227 */ /* 0x001fca00078e00ff */
[----:B-1----:R-:W-:Y:S02]  /*d970*/  @P0 SHF.R.U32.HI R3, RZ, R8, R7 ;  /* 0x00000008ff030219 */ /* 0x002fe40000011607 */
[----:B------:R-:W-:Y:S02]  /*d980*/  ISETP.GE.AND P0, PT, R196, UR8, PT ;  /* 0x00000008c4007c0c */ /* 0x000fe4000bf06270 */
[--C-:B------:R-:W-:Y:S01]  /*d990*/  SHF.R.S32.HI R7, RZ, 0x1f, R3.reuse ;  /* 0x0000001fff077819 */ /* 0x100fe20000011403 */
[----:B------:R-:W-:Y:S01]  /*d9a0*/  IMAD.MOV R9, RZ, RZ, -R3 ;  /* 0x000000ffff097224 */ /* 0x000fe200078e0a03 */
[----:B------:R-:W-:Y:S01]  /*d9b0*/  SEL R13, RZ, 0xffffffff, P0 ;  /* 0xffffffffff0d7807 */ /* 0x000fe20000000000 */
[----:B------:R-:W-:Y:S01]  /*d9c0*/  IMAD.WIDE.U32 R4, R3, UR6, R4 ;  /* 0x0000000603047c25 */ /* 0x000fe2000f8e0004 */
[----:B------:R-:W-:-:S03]  /*d9d0*/  ISETP.GE.AND P0, PT, R195, UR8, PT ;  /* 0x00000008c3007c0c */ /* 0x000fc6000bf06270 */
[----:B------:R-:W-:Y:S02]  /*d9e0*/  IMAD R8, R7, UR6, RZ ;  /* 0x0000000607087c24 */ /* 0x000fe4000f8e02ff */
[----:B------:R-:W-:Y:S02]  /*d9f0*/  IMAD R7, R11, R9, R10 ;  /* 0x000000090b077224 */ /* 0x000fe400078e020a */
[----:B------:R-:W-:Y:S01]  /*da00*/  IMAD R9, R3, UR7, R8 ;  /* 0x0000000703097c24 */ /* 0x000fe2000f8e0208 */
[----:B------:R-:W-:Y:S01]  /*da10*/  SEL R8, RZ, 0xffffffff, P0 ;  /* 0xffffffffff087807 */ /* 0x000fe20000000000 */
[----:B------:R-:W-:Y:S01]  /*da20*/  IMAD.SHL.U32 R13, R13, 0x8, RZ ;  /* 0x000000080d0d7824 */ /* 0x000fe200078e00ff */
[----:B------:R-:W-:Y:S01]  /*da30*/  ISETP.GE.AND P0, PT, R194, UR8, PT ;  /* 0x00000008c2007c0c */ /* 0x000fe2000bf06270 */
[----:B------:R-:W-:Y:S01]  /*da40*/  IMAD.IADD R5, R5, 0x1, R9 ;  /* 0x0000000105057824 */ /* 0x000fe200078e0209 */
[----:B------:R-:W-:Y:S01]  /*da50*/  SHF.R.S32.HI R3, RZ, 0x1f, R7 ;  /* 0x0000001fff037819 */ /* 0x000fe20000011407 */
[----:B------:R-:W-:Y:S01]  /*da60*/  ULDC.64 UR6, c[0x0][0xbd8] ;  /* 0x0002f60000067ab9 */ /* 0x000fe20000000a00 */
[----:B------:R-:W-:Y:S01]  /*da70*/  LOP3.LUT R12, R13, 0x8, R12, 0xe2, !PT ;  /* 0x000000080d0c7812 */ /* 0x000fe200078ee20c */
[----:B------:R-:W-:Y:S01]  /*da80*/  IMAD.SHL.U32 R13, R8, 0x10, RZ ;  /* 0x00000010080d7824 */ /* 0x000fe200078e00ff */
[----:B------:R-:W-:Y:S01]  /*da90*/  SEL R9, RZ, 0xffffffff, P0 ;  /* 0xffffffffff097807 */ /* 0x000fe20000000000 */
[----:B------:R-:W-:Y:S01]  /*daa0*/  IMAD R8, R3, UR6, RZ ;  /* 0x0000000603087c24 */ /* 0x000fe2000f8e02ff */
[----:B------:R-:W-:Y:S01]  /*dab0*/  ISETP.GE.AND P0, PT, R32, UR8, PT ;  /* 0x0000000820007c0c */ /* 0x000fe2000bf06270 */
[----:B------:R-:W-:Y:S01]  /*dac0*/  IMAD.WIDE.U32 R4, R7, UR6, R4 ;  /* 0x0000000607047c25 */ /* 0x000fe2000f8e0004 */
[----:B------:R-:W-:-:S03]  /*dad0*/  LOP3.LUT R12, R13, 0x10, R12, 0xe2, !PT ;  /* 0x000000100d0c7812 */ /* 0x000fc600078ee20c */
[----:B------:R-:W-:Y:S02]  /*dae0*/  IMAD.SHL.U32 R9, R9, 0x20, RZ ;  /* 0x0000002009097824 */ /* 0x000fe400078e00ff */
[----:B------:R-:W-:Y:S01]  /*daf0*/  IMAD R3, R7, UR7, R8 ;  /* 0x0000000707037c24 */ /* 0x000fe2000f8e0208 */
[----:B------:R-:W-:Y:S01]  /*db00*/  ULDC.64 UR6, c[0x0][0xb80] ;  /* 0x0002e00000067ab9 */ /* 0x000fe20000000a00 */
[----:B------:R-:W-:Y:S01]  /*db10*/  IMAD.U32 R13, RZ, RZ, UR42 ;  /* 0x0000002aff0d7e24 */ /* 0x000fe2000f8e00ff */
[----:B------:R-:W-:Y:S01]  /*db20*/  LOP3.LUT R12, R9, 0x20, R12, 0xe2, !PT ;  /* 0x00000020090c7812 */ /* 0x000fe200078ee20c */
[----:B------:R-:W-:Y:S01]  /*db30*/  IMAD.IADD R3, R5, 0x1, R3 ;  /* 0x0000000105037824 */ /* 0x000fe200078e0203 */
[----:B------:R-:W-:Y:S01]  /*db40*/  SEL R9, RZ, 0x40, P0 ;  /* 0x00000040ff097807 */ /* 0x000fe20000000000 */
[----:B------:R-:W-:Y:S01]  /*db50*/  IMAD R24, R13, 0x40, R24 ;  /* 0x000000400d187824 */ /* 0x000fe200078e0218 */
[----:B------:R-:W-:Y:S02]  /*db60*/  LEA R7, P0, R4, UR6, 0x1 ;  /* 0x0000000604077c11 */ /* 0x000fe4000f8008ff */
[----:B------:R-:W-:-:S02]  /*db70*/  LOP3.LUT R18, R12, R9, RZ, 0xfc, !PT ;  /* 0x000000090c127212 */ /* 0x000fc400078efcff */
[----:B------:R-:W-:Y:S01]  /*db80*/  LEA.HI.X R3, R4, UR7, R3, 0x1, P0 ;  /* 0x0000000704037c11 */ /* 0x000fe200080f0c03 */
[----:B------:R0:W1:Y:S01]  /*db90*/  SHFL.IDX PT, R8, R7, RZ, 0x181f ;  /* 0x00181fff07087589 */ /* 0x00006200000e0000 */
[----:B------:R-:W-:Y:S02]  /*dba0*/  ISETP.GE.AND P0, PT, R24, R23, PT ;  /* 0x000000171800720c */ /* 0x000fe40003f06270 */
[----:B------:R-:W-:Y:S01]  /*dbb0*/  SEL R5, RZ, 0x80, P1 ;  /* 0x00000080ff057807 */ /* 0x000fe20000800000 */
[----:B------:R0:W2:Y:S03]  /*dbc0*/  SHFL.IDX PT, R9, R3, RZ, 0x181f ;  /* 0x00181fff03097589 */ /* 0x0000a600000e0000 */
[----:B------:R-:W-:-:S07]  /*dbd0*/  LOP3.LUT R22, R18, R5, RZ, 0xfc, !PT ;  /* 0x0000000512167212 */ /* 0x000fce00078efcff */
[----:B0-----:R-:W-:Y:S05]  /*dbe0*/  @P0 BRA `(.L_x_1045) ;  /* 0x00000000007c0947 */ /* 0x001fea0003800000 */
[----:B------:R-:W-:Y:S02]  /*dbf0*/  ISETP.GE.AND P2, PT, R198, UR8, PT ;  /* 0x00000008c6007c0c */ /* 0x000fe4000bf46270 */
[----:B------:R-:W-:Y:S02]  /*dc00*/  ISETP.GE.AND P1, PT, R16, UR8, PT ;  /* 0x0000000810007c0c */ /* 0x000fe4000bf26270 */
[----:B------:R-:W-:Y:S02]  /*dc10*/  ISETP.GE.AND P5, PT, R197, UR8, PT ;  /* 0x00000008c5007c0c */ /* 0x000fe4000bfa6270 */
[----:B------:R-:W-:-:S07]  /*dc20*/  ISETP.GE.AND P3, PT, R196, UR8, PT ;  /* 0x00000008c4007c0c */ /* 0x000fce000bf66270 */
[-C--:B-1----:R-:W-:Y:S02]  /*dc30*/  @!P2 LEA R10, P0, R198, R8.reuse, 0x1 ;  /* 0x00000008c60aa211 */ /* 0x082fe400078008ff */
[----:B--2---:R-:W-:Y:S02]  /*dc40*/  @!P1 IMAD.WIDE R4, R16, 0x2, R8 ;  /* 0x0000000210049825 */ /* 0x004fe400078e0208 */
        /* <DEDUP_REMOVED lines=12> */
[----:B0-----:R-:W-:-:S02]  /*dd10*/  @!P1 LEA R10, P6, R194, R8, 0x1 ;  /* 0x00000008c20a9211 */ /* 0x001fc400078c08ff */
[CC--:B------:R-:W-:Y:S01]  /*dd20*/  @!P2 LEA R4, P5, R195.reuse, R8.reuse, 0x1 ;  /* 0x00000008c304a211 */ /* 0x0c0fe200078a08ff */
        /* <DEDUP_REMOVED lines=11> */
.L_x_1045:
[----:B------:R-:W-:Y:S05]  /*dde0*/  BSYNC B1 ;  /* 0x0000000000017941 */ /* 0x000fea0003800000 */
.L_x_1044:
[----:B------:R-:W-:Y:S01]  /*ddf0*/  VIADD R0, R24, 0x20 ;  /* 0x0000002018007836 */ /* 0x000fe20000000000 */
[----:B--23--:R0:W2:Y:S04]  /*de00*/  SHFL.IDX PT, R9, R3, 0x1, 0x181f ;  /* 0x00381f0003097f89 */ /* 0x00c0a800000e0000 */
[----:B------:R-:W-:Y:S01]  /*de10*/  ISETP.GE.AND P0, PT, R0, R23, PT ;  /* 0x000000170000720c */ /* 0x000fe20003f06270 */
[----:B-1----:R0:W1:-:S12]  /*de20*/  SHFL.IDX PT, R8, R7, 0x1, 0x181f ;  /* 0x00381f0007087f89 */ /* 0x00205800000e0000 */
[----:B0-----:R-:W-:Y:S05]  /*de30*/  @P0 BRA `(.L_x_1038) ;  /* 0x00000000007c0947 */ /* 0x001fea0003800000 */
[----:B------:R-:W-:Y:S02]  /*de40*/  ISETP.GE.AND P1, PT, R16, UR8, PT ;  /* 0x0000000810007c0c */ /* 0x000fe4000bf26270 */
[----:B------:R-:W-:Y:S02]  /*de50*/  ISETP.GE.AND P5, PT, R198, UR8, PT ;  /* 0x00000008c6007c0c */ /* 0x000fe4000bfa6270 */
[----:B------:R-:W-:Y:S02]  /*de60*/  ISETP.GE.AND P4, PT, R197, UR8, PT ;  /* 0x00000008c5007c0c */ /* 0x000fe4000bf86270 */
[----:B------:R-:W-:Y:S02]  /*de70*/  ISETP.GE.AND P3, PT, R196, UR8, PT ;  /* 0x00000008c4007c0c */ /* 0x000fe4000bf66270 */
[----:B------:R-:W-:-:S05]  /*de80*/  ISETP.GE.AND P2, PT, R195, UR8, PT ;  /* 0x00000008c3007c0c */ /* 0x000fca000bf46270 */
[----:B-12---:R-:W-:Y:S02]  /*de90*/  @!P1 IMAD.WIDE R4, R16, 0x2, R8 ;  /* 0x0000000210049825 */ /* 0x006fe400078e0208 */
        /* <DEDUP_REMOVED lines=9> */
[CC--:B------:R-:W-:Y:S02]  /*df30*/  @!P2 LEA R20, P6, R195.reuse, R8.reuse, 0x1 ;  /* 0x00000008c314a211 */ /* 0x0c0fe400078c08ff */
[-C--:B------:R-:W-:Y:S01]  /*df40*/  @!P3 LEA.HI.X R15, R196, R9.reuse, R31, 0x1, P5 ;  /* 0x00000009c40fb211 */ /* 0x080fe200028f0c1f */
[----:B------:R1:W-:Y:S01]  /*df50*/  @!P4 ST.E.128 desc[UR44][R12.64], RZ ;  /* 0x000000ff0c00c985 */ /* 0x0003e2000c101d2c */
[----:B------:R-:W-:Y:S02]  /*df60*/  LOP3.LUT P5, RZ, R22, 0x80, RZ, 0xc0, !PT ;  /* 0x0000008016ff7812 */ /* 0x000fe400078ac0ff */
[----:B------:R-:W-:Y:S01]  /*df70*/  @!P2 LEA.HI.X R21, R195, R9, R25, 0x1, P6 ;  /* 0x00000009c315a211 */ /* 0x000fe200030f0c19 */
[----:B------:R1:W-:Y:S01]  /*df80*/  @!P3 ST.E.128 desc[UR44][R14.64], RZ ;  /* 0x000000ff0e00b985 */ /* 0x0003e2000c101d2c */
[----:B0-----:R-:W-:-:S03]  /*df90*/  @!P1 LEA R4, P6, R194, R8, 0x1 ;  /* 0x00000008c2049211 */ /* 0x001fc600078c08ff */
        /* <DEDUP_REMOVED lines=9> */
.L_x_1038:
[----:B------:R-:W-:Y:S05]  /*e030*/  BSYNC B0 ;  /* 0x0000000000007941 */ /* 0x000fea0003800000 */
.L_x_1031:
[----:B------:R-:W-:Y:S02]  /*e040*/  ULDC UR6, c[0x0][0xd3c] ;  /* 0x00034f0000067ab9 */ /* 0x000fe40000000800 */
[----:B------:R-:W-:-:S06]  /*e050*/  UISETP.GE.AND UP0, UPT, UR5, UR6, UPT ;  /* 0x000000060500728c */ /* 0x000fcc000bf06270 */
[----:B------:R-:W-:-:S13]  /*e060*/  PLOP3.LUT P0, PT, PT, PT, UP0, 0x80, 0x0 ;  /* 0x000000000000781c */ /* 0x000fda0003f0f008 */
[----:B------:R-:W-:Y:S05]  /*e070*/  @!P0 BRA `(.L_x_1046) ;  /* 0xffffff3000b88947 */ /* 0x000fea000383ffff */
[----:B------:R-:W-:Y:S05]  /*e080*/  EXIT ;  /* 0x000000000000794d */ /* 0x000fea0003800000 */
.L_x_995:
        /* <DEDUP_REMOVED lines=16> */
.L_x_1047:
        /* <DEDUP_REMOVED lines=43> */
.L_x_1051:
        /* <DEDUP_REMOVED lines=35> */
.L_x_1049:
        /* <DEDUP_REMOVED lines=18> */
.L_x_1052:
        /* <DEDUP_REMOVED lines=57> */
.L_x_1050:
[----:B------:R-:W-:Y:S01]  /*eb20*/  ULDC UR4, c[0x0][0xd3c] ;  /* 0x00034f0000047ab9 */ /* 0x000fe20000000800 */
[----:B------:R-:W-:Y:S02]  /*eb30*/  IMAD.MOV.U32 R25, RZ, RZ, RZ ;  /* 0x000000ffff197224 */ /* 0x000fe400078e00ff */
[----:B------:R-:W-:Y:S02]  /*eb40*/  IMAD.U32 R24, RZ, RZ, UR6 ;  /* 0x00000006ff187e24 */ /* 0x000fe4000f8e00ff */
[----:B------:R-:W-:Y:S02]  /*eb50*/  IMAD.MOV.U32 R26, RZ, RZ, RZ ;  /* 0x000000ffff1a7224 */ /* 0x000fe400078e00ff */
[----:B------:R-:W-:-:S07]  /*eb60*/  IMAD.U32 R27, RZ, RZ, UR4 ;  /* 0x00000004ff1b7e24 */ /* 0x000fce000f8e00ff */
.L_x_1053:
[----:B------:R-:W-:-:S13]  /*eb70*/  ISETP.NE.AND P0, PT, R7, RZ, PT ;  /* 0x000000ff0700720c */ /* 0x000fda0003f05270 */
[----:B------:R-:W0:Y:S01]  /*eb80*/  @!P0 S2R R3, SR_CgaCtaId ;  /* 0x0000000000038919 */ /* 0x000e220000008800 */
[----:B------:R-:W-:-:S04]  /*eb90*/  @!P0 MOV R2, 0x400 ;  /* 0x0000040000028802 */ /* 0x000fc80000000f00 */
[----:B0-----:R-:W-:-:S05]  /*eba0*/  @!P0 LEA R2, R3, R2, 0x18 ;  /* 0x0000000203028211 */ /* 0x001fca00078ec0ff */
[----:B------:R1:W-:Y:S01]  /*ebb0*/  @!P0 STS.128 [R2+0x388d0], R24 ;  /* 0x0388d01802008388 */ /* 0x0003e20000000c00 */
[----:B------:R-:W-:Y:S06]  /*ebc0*/  BAR.ARV 0x5, 0x180 ;  /* 0x0146000000007b1d */ /* 0x000fec0000002000 */
.L_x_1048:
[----:B------:R2:W-:Y:S01]  /*ebd0*/  STL [R1+0x24], RZ ;  /* 0x000024ff01007387 */ /* 0x0005e20000100800 */
[----:B------:R-:W-:Y:S01]  /*ebe0*/  ULDC UR4, c[0x0][0xd3c] ;  /* 0x00034f0000047ab9 */ /* 0x000fe20000000800 */
[----:B------:R-:W-:Y:S01]  /*ebf0*/  IMAD.MOV.U32 R23, RZ, RZ, 0x1 ;  /* 0x00000001ff177424 */ /* 0x000fe200078e00ff */
[----:B0-----:R-:W-:Y:S01]  /*ec00*/  ISETP.GE.AND P0, PT, R27, UR4, PT ;  /* 0x000000041b007c0c */ /* 0x001fe2000bf06270 */
[----:B------:R-:W-:-:S12]  /*ec10*/  IMAD.MOV.U32 R18, RZ, RZ, RZ ;  /* 0x000000ffff127224 */ /* 0x000fd800078e00ff */
[----:B--2---:R-:W-:Y:S05]  /*ec20*/  @P0 BRA `(.L_x_1054) ;  /* 0x00000058006c0947 */ /* 0x004fea0003800000 */
[----:B------:R-:W0:Y:S01]  /*ec30*/  S2UR UR5, SR_CgaCtaId ;  /* 0x00000000000579c3 */ /* 0x000e220000008800 */
[----:B------:R2:W-:Y:S01]  /*ec40*/  STL [R1+0x24], RZ ;  /* 0x000024ff01007387 */ /* 0x0005e20000100800 */
[C---:B-1----:R-:W-:Y:S01]  /*ec50*/  IMAD.SHL.U32 R2, R0.reuse, 0x8, RZ ;  /* 0x0000000800027824 */ /* 0x042fe200078e00ff */
[----:B------:R-:W-:Y:S01]  /*ec60*/  UMOV UR4, 0x400 ;  /* 0x0000040000047882 */ /* 0x000fe20000000000 */
[----:B------:R-:W-:Y:S01]  /*ec70*/  LOP3.LUT R4, R0, 0x7f, RZ, 0xc0, !PT ;  /* 0x0000007f00047812 */ /* 0x000fe200078ec0ff */
[----:B------:R-:W-:Y:S01]  /*ec80*/  BSSY B8, `(.L_x_1054) ;  /* 0x0000595000087945 */ /* 0x000fe20003800000 */
[----:B------:R-:W-:Y:S01]  /*ec90*/  IMAD.MOV.U32 R23, RZ, RZ, 0x1 ;  /* 0x00000001ff177424 */ /* 0x000fe200078e00ff */
[----:B------:R-:W-:Y:S01]  /*eca0*/  LOP3.LUT R3, R2, 0x1f8, RZ, 0xc0, !PT ;  /* 0x000001f802037812 */ /* 0x000fe200078ec0ff */
[----:B------:R-:W-:Y:S01]  /*ecb0*/  IMAD.MOV.U32 R18, RZ, RZ, RZ ;  /* 0x000000ffff127224 */ /* 0x000fe200078e00ff */
[----:B------:R-:W-:Y:S01]  /*ecc0*/  SHF.R.U32.HI R5, RZ, 0x3, R4 ;  /* 0x00000003ff057819 */ /* 0x000fe20000011604 */
[----:B------:R-:W-:Y:S01]  /*ecd0*/  ULOP3.LUT UR36, UR39, 0x2, URZ, 0xfc, !UPT ;  /* 0x0000000227247892 */ /* 0x000fe2000f8efc3f */
[----:B------:R-:W-:Y:S01]  /*ece0*/  LOP3.LUT R3, R3, 0x38, R0, 0x78, !PT ;  /* 0x0000003803037812 */ /* 0x000fe200078e7800 */
[----:B------:R-:W-:Y:S01]  /*ecf0*/  IMAD.SHL.U32 R0, R0, 0x10, RZ ;  /* 0x0000001000007824 */ /* 0x000fe200078e00ff */
[----:B------:R-:W-:Y:S01]  /*ed00*/  LOP3.LUT R4, R2, 0x38, RZ, 0xc0, !PT ;  /* 0x0000003802047812 */ /* 0x000fe200078ec0ff */
[----:B------:R-:W-:Y:S01]  /*ed10*/  ULDC UR37, c[0x0][0xc] ;  /* 0x0000030000257ab9 */ /* 0x000fe20000000800 */
[----:B------:R-:W-:-:S02]  /*ed20*/  LOP3.LUT R34, R3, 0x200, R2, 0xf8, !PT ;  /* 0x0000020003227812 */ /* 0x000fc400078ef802 */
[----:B------:R-:W-:Y:S02]  /*ed30*/  LOP3.LUT R2, R5, 0x70, R0, 0xf8, !PT ;  /* 0x0000007005027812 */ /* 0x000fe400078ef800 */
[C---:B------:R-:W-:Y:S02]  /*ed40*/  LOP3.LUT R0, R4.reuse, 0x40, RZ, 0xfc, !PT ;  /* 0x0000004004007812 */ /* 0x040fe400078efcff */
[C---:B------:R-:W-:Y:S02]  /*ed50*/  LOP3.LUT R3, R4.reuse, 0x80, RZ, 0xfc, !PT ;  /* 0x0000008004037812 */ /* 0x040fe400078efcff */
[C---:B------:R-:W-:Y:S01]  /*ed60*/  LOP3.LUT R2, R4.reuse, 0xc0, RZ, 0xfc, !PT ;  /* 0x000000c004027812 */ /* 0x040fe200078efcff */
[----:B0-----:R-:W-:Y:S01]  /*ed70*/  ULEA UR4, UR5, UR4, 0x18 ;  /* 0x0000000405047291 */ /* 0x001fe2000f8ec03f */
[C---:B------:R-:W-:Y:S02]  /*ed80*/  LOP3.LUT R0, R4.reuse, 0x100, RZ, 0xfc, !PT ;  /* 0x0000010004007812 */ /* 0x040fe400078efcff */
[----:B------:R-:W-:-:S02]  /*ed90*/  LOP3.LUT R3, R4, 0x140, RZ, 0xfc, !PT ;  /* 0x0000014004037812 */ /* 0x000fc400078efcff */
[C---:B------:R-:W-:Y:S01]  /*eda0*/  LOP3.LUT R2, R4.reuse, 0x180, RZ, 0xfc, !PT ;  /* 0x0000018004027812 */ /* 0x040fe200078efcff */
[----:B------:R-:W-:Y:S01]  /*edb0*/  IMAD.U32 R17, RZ, RZ, UR4 ;  /* 0x00000004ff117e24 */ /* 0x000fe2000f8e00ff */
[----:B------:R-:W-:-:S03]  /*edc0*/  LOP3.LUT R0, R4, 0x1c0, RZ, 0xfc, !PT ;  /* 0x000001c004007812 */ /* 0x000fc600078efcff */
[----:B--2---:R-:W-:-:S07]  /*edd0*/  IMAD R19, R34, 0x2, R17 ;  /* 0x0000000222137824 */ /* 0x004fce00078e0211 */
.L_x_1121:
[----:B------:R-:W0:Y:S02]  /*ede0*/  LDC.64 R2, c[0x0][0xd88] ;  /* 0x00036200ff027b82 */ /* 0x000e240000000a00 */
[----:B0-----:R-:W-:-:S05]  /*edf0*/  IMAD.WIDE R2, R27, 0x4, R2 ;  /* 0x000000041b027825 */ /* 0x001fca00078e0202 */
[----:B--2---:R-:W2:Y:S01]  /*ee00*/  LDG.E R35, desc[UR44][R2.64] ;  /* 0x0000002c02237981 */ /* 0x004ea2000c1e1900 */
[----:B------:R-:W-:Y:S05]  /*ee10*/  YIELD ;  /* 0x0000000000007946 */ /* 0x000fea0003800000 */
[----:B------:R-:W-:Y:S01]  /*ee20*/  ULDC.64 UR4, c[0x0][0xb20] ;  /* 0x0002c80000047ab9 */ /* 0x000fe20000000a00 */
[----:B------:R-:W-:Y:S01]  /*ee30*/  IMAD.MOV.U32 R32, RZ, RZ, RZ ;  /* 0x000000ffff207224 */ /* 0x000fe200078e00ff */
[----:B------:R-:W-:Y:S01]  /*ee40*/  ISETP.NE.U32.AND P0, PT, RZ, UR4, PT ;  /* 0x00000004ff007c0c */ /* 0x000fe2000bf05070 */
[----:B------:R-:W-:-:S03]  /*ee50*/  ULDC.64 UR6, c[0x0][0xb10] ;  /* 0x0002c40000067ab9 */ /* 0x000fc60000000a00 */
[----:B------:R-:W-:Y:S01]  /*ee60*/  ISETP.NE.AND.EX P0, PT, RZ, UR5, PT, P0 ;  /* 0x00000005ff007c0c */ /* 0x000fe2000bf05300 */
[----:B------:R-:W-:Y:S01]  /*ee70*/  IMAD.MOV.U32 R36, RZ, RZ, RZ ;  /* 0x000000ffff247224 */ /* 0x000fe200078e00ff */
[----:B--2---:R-:W-:-:S11]  /*ee80*/  SHF.R.S32.HI R0, RZ, 0x1f, R35 ;  /* 0x0000001fff007819 */ /* 0x004fd60000011423 */
[C---:B------:R-:W-:Y:S01]  /*ee90*/  @P0 LEA R2, P1, R35.reuse, UR4, 0x2 ;  /* 0x0000000423020c11 */ /* 0x040fe2000f8210ff */
[C---:B------:R-:W-:Y:S01]  /*eea0*/  IMAD.SHL.U32 R22, R35.reuse, 0x4, RZ ;  /* 0x0000000423167824 */ /* 0x040fe200078e00ff */
[C-C-:B------:R-:W-:Y:S01]  /*eeb0*/  SHF.L.U64.HI R30, R35.reuse, 0x2, R0.reuse ;  /* 0x00000002231e7819 */ /* 0x140fe20000010200 */
[----:B------:R0:W-:Y:S01]  /*eec0*/  STL [R1+0xc], R0 ;  /* 0x00000c0001007387 */ /* 0x0001e20000100800 */
[----:B------:R-:W-:Y:S01]  /*eed0*/  @P0 LEA.HI.X R3, R35, UR5, R0, 0x2, P1 ;  /* 0x0000000523030c11 */ /* 0x000fe200088f1400 */
[----:B------:R-:W-:-:S04]  /*eee0*/  ULDC.64 UR4, c[0x0][0xaf8] ;  /* 0x0002be0000047ab9 */ /* 0x000fc80000000a00 */
[----:B-1----:R1:W5:Y:S01]  /*eef0*/  @P0 LDG.E R32, desc[UR44][R2.64] ;  /* 0x0000002c02200981 */ /* 0x002362000c1e1900 */
        /* <DEDUP_REMOVED lines=12> */
[----:B0-----:R-:W2:Y:S01]  /*efc0*/  @P0 LDG.E R0, desc[UR44][R4.64] ;  /* 0x0000002c04000981 */ /* 0x001ea2000c1e1900 */
        /* <DEDUP_REMOVED lines=17> */
.L_x_1055:
        /* <DEDUP_REMOVED lines=9> */
.L_x_1056:
[----:B------:R-:W-:Y:S02]  /*f170*/  ULDC.64 UR4, c[0x0][0xb00] ;  /* 0x0002c00000047ab9 */ /* 0x000fe40000000a00 */
[----:B------:R-:W-:-:S04]  /*f180*/  ISETP.NE.U32.AND P0, PT, RZ, UR4, PT ;  /* 0x00000004ff007c0c */ /* 0x000fc8000bf05070 */
[----:B------:R-:W-:-:S13]  /*f190*/  ISETP.NE.AND.EX P0, PT, RZ, UR5, PT, P0 ;  /* 0x00000005ff007c0c */ /* 0x000fda000bf05300 */
[----:B------:R-:W-:Y:S05]  /*f1a0*/  @!P0 BRA `(.L_x_1057) ;  /* 0x0000000000148947 */ /* 0x000fea0003800000 */
[----:B-1----:R-:W1:Y:S02]  /*f1b0*/  LDC.64 R2, c[0x0][0xb00] ;  /* 0x0002c000ff027b82 */ /* 0x002e640000000a00 */
[----:B-1----:R-:W-:-:S05]  /*f1c0*/  IMAD.WIDE R2, R28, 0x4, R2 ;  /* 0x000000041c027825 */ /* 0x002fca00078e0202 */
[----:B------:R-:W3:Y:S04]  /*f1d0*/  LDG.E R29, desc[UR44][R2.64] ;  /* 0x0000002c021d7981 */ /* 0x000ee8000c1e1900 */
[----:B0-2---:R-:W3:Y:S02]  /*f1e0*/  LDG.E R0, desc[UR44][R2.64+0x4] ;  /* 0x0000042c02007981 */ /* 0x005ee4000c1e1900 */
[----:B---3--:R-:W-:-:S07]  /*f1f0*/  IMAD.IADD R29, R0, 0x1, -R29 ;  /* 0x00000001001d7824 */ /* 0x008fce00078e0a1d */
.L_x_1057:
[----:B-----5:R-:W-:Y:S01]  /*f200*/  IMAD.IADD R29, R29, 0x1, -R32 ;  /* 0x000000011d1d7824 */ /* 0x020fe200078e0a20 */
[C---:B012---:R-:W-:Y:S01]  /*f210*/  LOP3.LUT R0, R26.reuse, 0xff000000, RZ, 0xc0, !PT ;  /* 0xff0000001a007812 */ /* 0x047fe200078ec0ff */
[----:B------:R-:W-:Y:S01]  /*f220*/  BSSY B0, `(.L_x_1058) ;  /* 0x0000028000007945 */ /* 0x000fe20003800000 */
[----:B------:R-:W-:Y:S01]  /*f230*/  LOP3.LUT R4, R26, 0xff0000, RZ, 0xc0, !PT ;  /* 0x00ff00001a047812 */ /* 0x000fe200078ec0ff */
[----:B------:R-:W-:Y:S01]  /*f240*/  IMAD.MOV.U32 R2, RZ, RZ, RZ ;  /* 0x000000ffff027224 */ /* 0x000fe200078e00ff */
[C---:B------:R-:W-:Y:S02]  /*f250*/  ISETP.GE.AND P0, PT, R29.reuse, 0x1, PT ;  /* 0x000000011d00780c */ /* 0x040fe40003f06270 */
[----:B------:R-:W-:Y:S01]  /*f260*/  SHF.R.U32.HI R3, RZ, 0x8, R0 ;  /* 0x00000008ff037819 */ /* 0x000fe20000011600 */
[----:B------:R-:W-:-:S03]  /*f270*/  VIADD R0, R29, 0x3f ;  /* 0x0000003f1d007836 */ /* 0x000fc60000000000 */
[----:B------:R-:W-:Y:S02]  /*f280*/  LEA.HI R4, R4, R3, RZ, 0x10 ;  /* 0x0000000304047211 */ /* 0x000fe400078f80ff */
[----:B------:R-:W-:-:S04]  /*f290*/  SHF.R.S32.HI R3, RZ, 0x1f, R0 ;  /* 0x0000001fff037819 */ /* 0x000fc80000011400 */
[----:B------:R-:W-:-:S04]  /*f2a0*/  LEA.HI R0, R3, R0, RZ, 0x6 ;  /* 0x0000000003007211 */ /* 0x000fc800078f30ff */
        /* <DEDUP_REMOVED lines=31> */
.L_x_1059:
[----:B------:R-:W-:Y:S05]  /*f4a0*/  BSYNC B0 ;  /* 0x0000000000007941 */ /* 0x000fea0003800000 */
.L_x_1058:
        /* <DEDUP_REMOVED lines=24> */
.L_x_1061:
        /* <DEDUP_REMOVED lines=20> */
.L_x_1064:
[----:B------:R-:W-:Y:S05]  /*f770*/  BSYNC B6 ;  /* 0x0000000000067941 */ /* 0x000fea0003800000 */
.L_x_1063:
        /* <DEDUP_REMOVED lines=20> */
.L_x_1067:
        /* <DEDUP_REMOVED lines=15> */
.L_x_1066:
[----:B------:R-:W-:Y:S05]  /*f9b0*/  BSYNC B6 ;  /* 0x0000000000067941 */ /* 0x000fea0003800000 */
.L_x_1065:
[----:B------:R-:W2:Y:S01]  /*f9c0*/  LDL R33, [R1+0x18] ;  /* 0x0000180001217983 */ /* 0x000ea20000100800 */
[----:B------:R-:W-:Y:S01]  /*f9d0*/  ULDC.64 UR4, c[0x0][0xaf0] ;  /* 0x0002bc0000047ab9 */ /* 0x000fe20000000a00 */
[----:B------:R-:W0:Y:S01]  /*f9e0*/  LDC R20, c[0x0][0x430] ;  /* 0x00010c00ff147b82 */ /* 0x000e220000000800 */
[----:B------:R-:W-:Y:S01]  /*f9f0*/  ISETP.NE.U32.AND P0, PT, RZ, UR4, PT ;  /* 0x00000004ff007c0c */ /* 0x000fe2000bf05070 */
[----:B------:R-:W1:Y:S03]  /*fa00*/  S2R R4, SR_TID.X ;  /* 0x0000000000047919 */ /* 0x000e660000002100 */
[----:B------:R-:W-:Y:S01]  /*fa10*/  ISETP.NE.AND.EX P0, PT, RZ, UR5, PT, P0 ;  /* 0x00000005ff007c0c */ /* 0x000fe2000bf05300 */
[----:B------:R-:W3:-:S12]  /*fa20*/  S2R R0, SR_TID.X ;  /* 0x0000000000007919 */ /* 0x000ed80000002100 */
[----:B------:R-:W-:Y:S01]  /*fa30*/  @P0 IADD3 R2, P1, R22, UR4, RZ ;  /* 0x0000000416020c10 */ /* 0x000fe2000ff3e0ff */
[----:B------:R-:W-:-:S03]  /*fa40*/  ULDC UR4, c[0x0][0x320] ;  /* 0x0000c80000047ab9 */ /* 0x000fc60000000800 */
[----:B------:R-:W-:Y:S01]  /*fa50*/  @P0 IADD3.X R3, R30, UR5, RZ, P1, !PT ;  /* 0x000000051e030c10 */ /* 0x000fe20008ffe4ff */
[----:B------:R-:W4:Y:S04]  /*fa60*/  S2R R21, SR_TID.X ;  /* 0x0000000000157919 */ /* 0x000f280000002100 */
[----:B------:R0:W5:Y:S01]  /*fa70*/  @P0 LDG.E R28, desc[UR44][R2.64] ;  /* 0x0000002c021c0981 */ /* 0x000162000c1e1900 */
[----:B------:R-:W-:Y:S01]  /*fa80*/  LOP3.LUT R16, R16, 0xfffffdff, RZ, 0xc0, !PT ;  /* 0xfffffdff10107812 */ /* 0x000fe200078ec0ff */
[----:B------:R-:W-:Y:S01]  /*fa90*/  UMOV UR5, 0xffffffff ;  /* 0xffffffff00057882 */ /* 0x000fe20000000000 */
[----:B-1----:R-:W-:Y:S02]  /*faa0*/  IMAD.SHL.U32 R4, R4, 0x8, RZ ;  /* 0x0000000804047824 */ /* 0x002fe400078e00ff */
[----:B---3--:R-:W-:-:S03]  /*fab0*/  IMAD.SHL.U32 R0, R0, 0x8, RZ ;  /* 0x0000000800007824 */ /* 0x008fc600078e00ff */
[----:B------:R-:W-:-:S04]  /*fac0*/  LOP3.LUT R4, R4, 0x38, RZ, 0xc0, !PT ;  /* 0x0000003804047812 */ /* 0x000fc800078ec0ff */
[C---:B------:R-:W-:Y:S02]  /*fad0*/  LOP3.LUT R5, R4.reuse, 0x40, RZ, 0xfc, !PT ;  /* 0x0000004004057812 */ /* 0x040fe400078efcff */
[----:B------:R-:W-:Y:S02]  /*fae0*/  LOP3.LUT R4, R4, 0x180, RZ, 0xfc, !PT ;  /* 0x0000018004047812 */ /* 0x000fe400078efcff */
[----:B------:R-:W-:Y:S02]  /*faf0*/  ISETP.GE.AND P0, PT, R5, UR4, PT ;  /* 0x0000000405007c0c */ /* 0x000fe4000bf06270 */
[----:B------:R-:W-:Y:S02]  /*fb00*/  LOP3.LUT R0, R0, 0x38, RZ, 0xc0, !PT ;  /* 0x0000003800007812 */ /* 0x000fe400078ec0ff */
[----:B------:R-:W-:Y:S02]  /*fb10*/  ISETP.GE.AND P1, PT, R4, UR4, PT ;  /* 0x0000000404007c0c */ /* 0x000fe4000bf26270 */
[----:B------:R-:W-:-:S02]  /*fb20*/  LOP3.LUT R4, R0, 0x1c0, RZ, 0xfc, !PT ;  /* 0x000001c000047812 */ /* 0x000fc400078efcff */
[----:B------:R-:W-:Y:S01]  /*fb30*/  LOP3.LUT R0, R0, 0x80, RZ, 0xfc, !PT ;  /* 0x0000008000007812 */ /* 0x000fe200078efcff */
[----:B----4-:R-:W-:Y:S01]  /*fb40*/  IMAD.SHL.U32 R21, R21, 0x8, RZ ;  /* 0x0000000815157824 */ /* 0x010fe200078e00ff */
[----:B------:R-:W-:Y:S02]  /*fb50*/  SEL R8, RZ, 0x40, P1 ;  /* 0x00000040ff087807 */ /* 0x000fe40000800000 */
[----:B------:R-:W-:Y:S02]  /*fb60*/  ISETP.GE.AND P5, PT, R0, UR4, PT ;  /* 0x0000000400007c0c */ /* 0x000fe4000bfa6270 */
[----:B------:R-:W-:Y:S01]  /*fb70*/  @P0 LOP3.LUT R16, R16, 0x200, RZ, 0xfc, !PT ;  /* 0x0000020010100812 */ /* 0x000fe200078efcff */
[----:B------:R-:W1:Y:S01]  /*fb80*/  S2R R0, SR_TID.X ;  /* 0x0000000000007919 */ /* 0x000e620000002100 */
[----:B------:R-:W-:Y:S02]  /*fb90*/  ISETP.GE.AND P0, PT, R4, UR4, PT ;  /* 0x0000000404007c0c */ /* 0x000fe4000bf06270 */
[----:B------:R-:W-:Y:S01]  /*fba0*/  LOP3.LUT R21, R21, 0x38, RZ, 0xc0, !PT ;  /* 0x0000003815157812 */ /* 0x000fe200078ec0ff */
[----:B------:R-:W3:Y:S01]  /*fbb0*/  S2R R4, SR_TID.X ;  /* 0x0000000000047919 */ /* 0x000ee20000002100 */
        /* <DEDUP_REMOVED lines=8> */
[----:B-1----:R-:W-:-:S03]  /*fc40*/  IMAD.SHL.U32 R0, R0, 0x8, RZ ;  /* 0x0000000800007824 */ /* 0x002fc600078e00ff */
[----:B------:R-:W-:Y:S01]  /*fc50*/  LOP3.LUT R16, R16, 0xffffffef, RZ, 0xc0, !PT ;  /* 0xffffffef10107812 */ /* 0x000fe200078ec0ff */
[----:B---3--:R-:W-:Y:S01]  /*fc60*/  IMAD.SHL.U32 R4, R4, 0x8, RZ ;  /* 0x0000000804047824 */ /* 0x008fe200078e00ff */
[----:B------:R-:W-:-:S04]  /*fc70*/  LOP3.LUT R0, R0, 0x38, RZ, 0xc0, !PT ;  /* 0x0000003800007812 */ /* 0x000fc800078ec0ff */
[----:B------:R-:W-:Y:S02]  /*fc80*/  LOP3.LUT R4, R4, 0x38, RZ, 0xc0, !PT ;  /* 0x0000003804047812 */ /* 0x000fe400078ec0ff */
[----:B------:R-:W-:Y:S02]  /*fc90*/  LOP3.LUT R0, R0, 0x100, RZ, 0xfc, !PT ;  /* 0x0000010000007812 */ /* 0x000fe400078efcff */
[----:B------:R-:W-:Y:S02]  /*fca0*/  LOP3.LUT R4, R4, 0xc0, RZ, 0xfc, !PT ;  /* 0x000000c004047812 */ /* 0x000fe400078efcff */
[----:B------:R-:W-:Y:S02]  /*fcb0*/  ISETP.GE.AND P3, PT, R0, UR4, PT ;  /* 0x0000000400007c0c */ /* 0x000fe4000bf66270 */
[----:B------:R-:W-:-:S13]  /*fcc0*/  ISETP.GE.AND P4, PT, R4, UR4, PT ;  /* 0x0000000404007c0c */ /* 0x000fda000bf86270 */
[----:B------:R-:W-:-:S04]  /*fcd0*/  @P4 LOP3.LUT R16, R16, 0x10, RZ, 0xfc, !PT ;  /* 0x0000001010104812 */ /* 0x000fc800078efcff */
[----:B------:R-:W-:-:S04]  /*fce0*/  LOP3.LUT R16, R16, 0xfffffffb, RZ, 0xc0, !PT ;  /* 0xfffffffb10107812 */ /* 0x000fc800078ec0ff */
[----:B------:R-:W-:-:S04]  /*fcf0*/  LOP3.LUT R16, R16, 0xfffffff7, RZ, 0xc0, !PT ;  /* 0xfffffff710107812 */ /* 0x000fc800078ec0ff */
[----:B------:R-:W-:-:S04]  /*fd00*/  @P3 LOP3.LUT R16, R16, 0x8, RZ, 0xfc, !PT ;  /* 0x0000000810103812 */ /* 0x000fc800078efcff */
[----:B------:R-:W-:Y:S02]  /*fd10*/  @P2 LOP3.LUT R16, R16, 0x4, RZ, 0xfc, !PT ;  /* 0x0000000410102812 */ /* 0x000fe400078efcff */
[----:B--2---:R-:W-:Y:S01]  /*fd20*/  LEA R0, R33, 0xffffffc0, 0x6 ;  /* 0xffffffc021007811 */ /* 0x004fe200078e30ff */
[----:B0-----:R-:W-:Y:S06]  /*fd30*/  BRA.DIV UR5, `(.L_x_1068) ;  /* 0x0000004e05987947 */ /* 0x001fec000b800000 */
.L_x_1139:
[----:B------:R-:W0:Y:S01]  /*fd40*/  S2R R2, SR_TID.X ;  /* 0x0000000000027919 */ /* 0x000e220000002100 */
[----:B------:R-:W-:Y:S01]  /*fd50*/  ISETP.NE.AND P1, PT, R20, 0x1, PT ;  /* 0x000000011400780c */ /* 0x000fe20003f25270 */
[----:B------:R-:W-:Y:S01]  /*fd60*/  IMAD.MOV.U32 R37, RZ, RZ, RZ ;  /* 0x000000ffff257224 */ /* 0x000fe200078e00ff */
[----:B-----5:R-:W-:Y:S01]  /*fd70*/  SHF.R.S32.HI R33, RZ, 0x1f, R28 ;  /* 0x0000001fff217819 */ /* 0x020fe2000001141c */
[----:B------:R-:W1:Y:S01]  /*fd80*/  S2R R10, SR_TID.X ;  /* 0x00000000000a7919 */ /* 0x000e620000002100 */
[C---:B------:R-:W-:Y:S02]  /*fd90*/  LOP3.LUT P6, RZ, R16.reuse, 0x400, RZ, 0xc0, !PT ;  /* 0x0000040010ff7812 */ /* 0x040fe400078cc0ff */
[----:B------:R-:W-:-:S07]  /*fda0*/  LOP3.LUT R16, R16, 0xffffdfff, RZ, 0xc0, !PT ;  /* 0xffffdfff10107812 */ /* 0x000fce00078ec0ff */
[----:B------:R-:W2:Y:S01]  /*fdb0*/  @P1 LDC R3, c[0x0][0x434] ;  /* 0x00010d00ff031b82 */ /* 0x000ea20000000800 */
[----:B------:R-:W-:Y:S02]  /*fdc0*/  @P1 LOP3.LUT R16, R16, 0x2000, RZ, 0xfc, !PT ;  /* 0x0000200010101812 */ /* 0x000fe400078efcff */
[----:B0-----:R-:W-:Y:S01]  /*fdd0*/  LOP3.LUT R2, R2, 0x7f, RZ, 0xc0, !PT ;  /* 0x0000007f02027812 */ /* 0x001fe200078ec0ff */
[----:B-1----:R-:W-:-:S03]  /*fde0*/  IMAD.SHL.U32 R10, R10, 0x10, RZ ;  /* 0x000000100a0a7824 */ /* 0x002fc600078e00ff */
[----:B------:R-:W-:-:S04]  /*fdf0*/  SHF.R.U32.HI R2, RZ, 0x3, R2 ;  /* 0x00000003ff027819 */ /* 0x000fc80000011602 */
[----:B------:R-:W-:Y:S02]  /*fe00*/  LOP3.LUT R10, R2, 0x70, R10, 0xf8, !PT ;  /* 0x00000070020a7812 */ /* 0x000fe400078ef80a */
[----:B------:R-:W0:Y:S03]  /*fe10*/  @P1 LDC R2, c[0x0][0x438] ;  /* 0x00010e00ff021b82 */ /* 0x000e260000000800 */
[----:B------:R-:W-:-:S05]  /*fe20*/  IMAD.IADD R6, R10, 0x1, R0 ;  /* 0x000000010a067824 */ /* 0x000fca00078e0200 */
[C---:B------:R-:W-:Y:S01]  /*fe30*/  ISETP.GE.AND P0, PT, R6.reuse, R29, PT ;  /* 0x0000001d0600720c */ /* 0x040fe20003f06270 */
[----:B------:R-:W-:-:S03]  /*fe40*/  IMAD.IADD R6, R6, 0x1, R32 ;  /* 0x0000000106067824 */ /* 0x000fc600078e0220 */
[----:B------:R-:W-:Y:S01]  /*fe50*/  ISETP.GT.U32.OR P0, PT, R10, 0x3f, P0 ;  /* 0x0000003f0a00780c */ /* 0x000fe20000704470 */
[----:B--2---:R-:W-:-:S04]  /*fe60*/  @P1 IMAD.HI.U32 R3, R6, R3, RZ ;  /* 0x0000000306031227 */ /* 0x004fc800078e00ff */
[----:B------:R-:W-:Y:S01]  /*fe70*/  IMAD.MOV.U32 R7, RZ, RZ, R6 ;  /* 0x000000ffff077224 */ /* 0x000fe200078e0006 */
[----:B0-----:R-:W-:-:S07]  /*fe80*/  @P1 SHF.R.U32.HI R7, RZ, R2, R3 ;  /* 0x00000002ff071219 */ /* 0x001fce0000011603 */
        /* <DEDUP_REMOVED lines=28> */
[----:B------:R-:W-:Y:S02]  /*10050*/  ISETP.NE.AND P0, PT, R3, 0x3, PT ;  /* 0x000000030300780c */ /* 0x000fe40003f05270 */
[----:B------:R-:W-:Y:S01]  /*10060*/  LOP3.LUT R30, R8, R30, RZ, 0xfc, !PT ;  /* 0x0000001e081e7212 */ /* 0x000fe200078efcff */
[----:B------:R-:W-:Y:S01]  /*10070*/  IMAD R2, R20, R2, R6 ;  /* 0x0000000214027224 */ /* 0x000fe200078e0206 */
[----:B------:R0:W-:Y:S04]  /*10080*/  STL [R1+0x28], R8 ;  /* 0x0000280801007387 */ /* 0x0001e80000100800 */
[----:B------:R0:W-:Y:S05]  /*10090*/  STL [R1], R2 ;  /* 0x0000000201007387 */ /* 0x0001ea0000100800 */
[----:B------:R-:W-:-:S04]  /*100a0*/  @P0 LOP3.LUT R16, R16, 0x1000, RZ, 0xfc, !PT ;  /* 0x0000100010100812 */ /* 0x000fc800078efcff */
[----:B------:R-:W-:-:S04]  /*100b0*/  LOP3.LUT R16, R16, 0xfffffffe, RZ, 0xc0, !PT ;  /* 0xfffffffe10107812 */ /* 0x000fc800078ec0ff */
[----:B------:R-:W-:Y:S01]  /*100c0*/  @P1 LOP3.LUT R16, R16, 0x1, RZ, 0xfc, !PT ;  /* 0x0000000110101812 */ /* 0x000fe200078efcff */
[----:B0-----:R-:W-:Y:S06]  /*100d0*/  @!P0 BRA `(.L_x_1069) ;  /* 0x0000000000048947 */ /* 0x001fec0003800000 */
[----:B------:R-:W-:Y:S01]  /*100e0*/  BPT.TRAP 0x1 ;  /* 0x000000040000795c */ /* 0x000fe20000300000 */
.L_x_1069:
        /* <DEDUP_REMOVED lines=9> */
.L_x_1140:
[----:B------:R-:W-:Y:S05]  /*10180*/  BSYNC B0 ;  /* 0x0000000000007941 */ /* 0x000fea0003800000 */
.L_x_1070:
[----:B------:R-:W0:Y:S01]  /*10190*/  LDL R2, [R1] ;  /* 0x0000000001027983 */ /* 0x000e220000100800 */
[----:B------:R-:W-:Y:S01]  /*101a0*/  ULDC.64 UR4, c[0x0][0x300] ;  /* 0x0000c00000047ab9 */ /* 0x000fe20000000a00 */
[----:B-----5:R-:W-:Y:S01]  /*101b0*/  SHF.R.S32.HI R4, RZ, 0x1f, R37 ;  /* 0x0000001fff047819 */ /* 0x020fe20000011425 */
[----:B------:R-:W-:Y:S01]  /*101c0*/  ULDC.64 UR6, c[0x0][0x2e8] ;  /* 0x0000ba0000067ab9 */ /* 0x000fe20000000a00 */
[----:B------:R-:W1:Y:S01]  /*101d0*/  S2R R7, SR_TID.X ;  /* 0x0000000000077919 */ /* 0x000e620000002100 */
[----:B------:R-:W-:Y:S01]  /*101e0*/  LOP3.LUT R16, R16, 0xfffffffd, RZ, 0xc0, !PT ;  /* 0xfffffffd10107812 */ /* 0x000fe200078ec0ff */
[----:B-1----:R-:W-:-:S05]  /*101f0*/  IMAD.SHL.U32 R7, R7, 0x8, RZ ;  /* 0x0000000807077824 */ /* 0x002fca00078e00ff */
[----:B------:R-:W-:Y:S02]  /*10200*/  LOP3.LUT R7, R7, 0x38, RZ, 0xc0, !PT ;  /* 0x0000003807077812 */ /* 0x000fe400078ec0ff */
[----:B0-----:R-:W-:-:S05]  /*10210*/  SHF.R.S32.HI R0, RZ, 0x1f, R2 ;  /* 0x0000001fff007819 */ /* 0x001fca0000011402 */
[----:B------:R0:W-:Y:S04]  /*10220*/  STL [R1+0x1c], R0 ;  /* 0x00001c0001007387 */ /* 0x0001e80000100800 */
[----:B------:R1:W-:Y:S01]  /*10230*/  STL [R1+0x20], R4 ;  /* 0x0000200401007387 */ /* 0x0003e20000100800 */
[----:B0-----:R-:W-:-:S04]  /*10240*/  IMAD R0, R0, UR4, RZ ;  /* 0x0000000400007c24 */ /* 0x001fc8000f8e02ff */
[C---:B------:R-:W-:Y:S02]  /*10250*/  IMAD R0, R2.reuse, UR5, R0 ;  /* 0x0000000502007c24 */ /* 0x040fe4000f8e0200 */
[----:B------:R-:W-:Y:S01]  /*10260*/  IMAD.WIDE.U32 R2, R2, UR4, RZ ;  /* 0x0000000402027c25 */ /* 0x000fe2000f8e00ff */
[----:B------:R-:W-:-:S03]  /*10270*/  ULDC.64 UR4, c[0x0][0x310] ;  /* 0x0000c40000047ab9 */ /* 0x000fc60000000a00 */
[----:B------:R-:W-:Y:S02]  /*10280*/  IMAD.IADD R3, R3, 0x1, R0 ;  /* 0x0000000103037824 */ /* 0x000fe400078e0200 */
[----:B------:R-:W-:Y:S02]  /*10290*/  IMAD R0, R4, UR4, RZ ;  /* 0x0000000404007c24 */ /* 0x000fe4000f8e02ff */
[----:B------:R-:W-:-:S04]  /*102a0*/  IMAD.WIDE.U32 R2, R37, UR4, R2 ;  /* 0x0000000425027c25 */ /* 0x000fc8000f8e0002 */
[----:B------:R-:W-:Y:S01]  /*102b0*/  IMAD R0, R37, UR5, R0 ;  /* 0x0000000525007c24 */ /* 0x000fe2000f8e0200 */
[----:B------:R-:W-:Y:S01]  /*102c0*/  ULDC.64 UR4, c[0x0][0x308] ;  /* 0x0000c20000047ab9 */ /* 0x000fe20000000a00 */
[----:B-1----:R-:W-:Y:S02]  /*102d0*/  IMAD R4, R18, 0x1000, R34 ;  /* 0x0000100012047824 */ /* 0x002fe400078e0222 */
[----:B------:R-:W-:Y:S02]  /*102e0*/  IMAD.IADD R3, R3, 0x1, R0 ;  /* 0x0000000103037824 */ /* 0x000fe400078e0200 */
        /* <DEDUP_REMOVED lines=42> */
.L_x_1150:
        /* <DEDUP_REMOVED lines=10> */
.L_x_1073:
        /* <DEDUP_REMOVED lines=11> */
.L_x_1074:
[----:B------:R1:W5:Y:S01]  /*106e0*/  LDL.LU R0, [R1+0xc] ;  /* 0x00000c0001007983 */ /* 0x0003620000300800 */
[----:B------:R-:W-:Y:S01]  /*106f0*/  LOP3.LUT P0, RZ, R16, 0x40, RZ, 0xc0, !PT ;  /* 0x0000004010ff7812 */ /* 0x000fe2000780c0ff */
[----:B------:R1:W-:-:S12]  /*10700*/  SYNCS.ARRIVE.TRANS64.A1T0 RZ, [R22+URZ+0x38830], RZ ;  /* 0x038830ff16ff79a7 */ /* 0x0003d8000810003f */
[----:B------:R-:W-:Y:S05]  /*10710*/  WARPSYNC.ALL ;  /* 0x0000000000007948 */ /* 0x000fea0003800000 */
[----:B0-----:R-:W-:Y:S01]  /*10720*/  SEL R2, R35, RZ, !P0 ;  /* 0x000000ff23027207 */ /* 0x001fe20004000000 */
[----:B------:R-:W-:Y:S04]  /*10730*/  BSSY B6, `(.L_x_1075) ;  /* 0x000001a000067945 */ /* 0x000fe80003800000 */
[----:B------:R0:W-:Y:S01]  /*10740*/  STL [R1+0x4], R2 ;  /* 0x0000040201007387 */ /* 0x0001e20000100800 */
[----:B------:R-:W-:Y:S01]  /*10750*/  BAR.SYNC.DEFER_BLOCKING 0x8, 0x100 ;  /* 0x0204000000007b1d */ /* 0x000fe20000010000 */
[----:B-----5:R-:W-:Y:S01]  /*10760*/  SEL R35, R0, RZ, !P0 ;  /* 0x000000ff00237207 */ /* 0x020fe20004000000 */
[----:B------:R-:W-:-:S04]  /*10770*/  VIADD R0, R17, 0x20400 ;  /* 0x0002040011007836 */ /* 0x000fc80000000000 */
[----:B------:R0:W-:Y:S01]  /*10780*/  STL [R1+0x14], R35 ;  /* 0x0000142301007387 */ /* 0x0001e20000100800 */
[----:B------:R-:W-:Y:S02]  /*10790*/  LOP3.LUT P0, RZ, R0, 0x3ff, RZ, 0xc0, !PT ;  /* 0x000003ff00ff7812 */ /* 0x000fe4000780c0ff */
[----:B------:R-:W-:-:S05]  /*107a0*/  SHF.R.S32.HI R0, RZ, 0x1f, R36 ;  /* 0x0000001fff007819 */ /* 0x000fca0000011424 */
[----:B------:R0:W-:Y:S06]  /*107b0*/  STL [R1+0xc], R0 ;  /* 0x00000c0001007387 */ /* 0x0001ec0000100800 */
[----:B------:R-:W-:Y:S05]  /*107c0*/  @!P0 BRA `(.L_x_1076) ;  /* 0x0000000000408947 */ /* 0x000fea0003800000 */
[----:B0-----:R-:W-:Y:S01]  /*107d0*/  MOV R2, 0x0 ;  /* 0x0000000000027802 */ /* 0x001fe20000000f00 */
        /* <DEDUP_REMOVED lines=15> */
.L_x_1076:
[----:B------:R-:W-:Y:S05]  /*108d0*/  BSYNC B6 ;  /* 0x0000000000067941 */ /* 0x000fea0003800000 */
.L_x_1075:
[----:B------:R-:W2:Y:S01]  /*108e0*/  LDL R4, [R1+0xc] ;  /* 0x00000c0001047983 */ /* 0x000ea20000100800 */
[----:B------:R-:W3:Y:S01]  /*108f0*/  LDC R10, c[0x0][0x448] ;  /* 0x00011200ff0a7b82 */ /* 0x000ee20000000800 */
[----:B------:R-:W-:Y:S01]  /*10900*/  IMAD.MOV.U32 R21, RZ, RZ, R35 ;  /* 0x000000ffff157224 */ /* 0x000fe200078e0023 */
[----:B------:R-:W-:Y:S01]  /*10910*/  ULDC.64 UR4, c[0x0][0x298] ;  /* 0x0000a60000047ab9 */ /* 0x000fe20000000a00 */
[----:B------:R-:W4:Y:S04]  /*10920*/  LDL R20, [R1+0x4] ;  /* 0x0000040001147983 */ /* 0x000f280000100800 */
[----:B------:R1:W5:Y:S01]  /*10930*/  LDL R9, [R1+0x10] ;  /* 0x0000100001097983 */ /* 0x0003620000100800 */
[----:B0-----:R-:W0:Y:S01]  /*10940*/  S2R R2, SR_TID.X ;  /* 0x0000000000027919 */ /* 0x001e220000002100 */
[----:B------:R-:W1:Y:S01]  /*10950*/  S2R R35, SR_TID.X ;  /* 0x0000000000237919 */ /* 0x000e620000002100 */
[----:B---3--:R-:W-:-:S13]  /*10960*/  ISETP.NE.AND P0, PT, R10, 0x1, PT ;  /* 0x000000010a00780c */ /* 0x008fda0003f05270 */
[----:B------:R-:W3:Y:S01]  /*10970*/  @P0 LDC R3, c[0x0][0x44c] ;  /* 0x00011300ff030b82 */ /* 0x000ee20000000800 */
[----:B0-----:R-:W-:-:S04]  /*10980*/  LOP3.LUT R2, R2, 0x7f, RZ, 0xc0, !PT ;  /* 0x0000007f02027812 */ /* 0x001fc800078ec0ff */
[----:B------:R-:W-:Y:S01]  /*10990*/  SHF.R.U32.HI R2, RZ, 0x3, R2 ;  /* 0x00000003ff027819 */ /* 0x000fe20000011602 */
[----:B-1----:R-:W-:-:S05]  /*109a0*/  IMAD.SHL.U32 R35, R35, 0x10, RZ ;  /* 0x0000001023237824 */ /* 0x002fca00078e00ff */
[----:B------:R-:W-:Y:S02]  /*109b0*/  LOP3.LUT R35, R2, 0x70, R35, 0xf8, !PT ;  /* 0x0000007002237812 */ /* 0x000fe400078ef823 */
[----:B------:R-:W0:Y:S03]  /*109c0*/  @P0 LDC R2, c[0x0][0x450] ;  /* 0x00011400ff020b82 */ /* 0x000e260000000800 */
[----:B------:R-:W-:-:S04]  /*109d0*/  IMAD R35, R25, 0x40, R35 ;  /* 0x0000004019237824 */ /* 0x000fc800078e0223 */
[----:B---3--:R-:W-:-:S04]  /*109e0*/  @P0 IMAD.HI.U32 R3, R35, R3, RZ ;  /* 0x0000000323030227 */ /* 0x008fc800078e00ff */
[----:B------:R-:W-:Y:S01]  /*109f0*/  IMAD.MOV.U32 R0, RZ, RZ, R35 ;  /* 0x000000ffff007224 */ /* 0x000fe200078e0023 */
[----:B0-----:R-:W-:Y:S01]  /*10a00*/  @P0 SHF.R.U32.HI R0, RZ, R2, R3 ;  /* 0x00000002ff000219 */ /* 0x001fe20000011603 */
[----:B------:R-:W-:Y:S01]  /*10a10*/  IMAD.WIDE.U32 R2, R36, UR4, RZ ;  /* 0x0000000424027c25 */ /* 0x000fe2000f8e00ff */
[----:B------:R-:W0:Y:S01]  /*10a20*/  S2R R7, SR_TID.X ;  /* 0x0000000000077919 */ /* 0x000e220000002100 */
[----:B------:R-:W-:-:S04]  /*10a30*/  LOP3.LUT R16, R16, 0xfffff7ff, RZ, 0xc0, !PT ;  /* 0xfffff7ff10107812 */ /* 0x000fc800078ec0ff */
[----:B------:R-:W-:Y:S01]  /*10a40*/  @P0 LOP3.LUT R16, R16, 0x800, RZ, 0xfc, !PT ;  /* 0x0000080010100812 */ /* 0x000fe200078efcff */
[----:B0-----:R-:W-:-:S05]  /*10a50*/  IMAD.SHL.U32 R7, R7, 0x8, RZ ;  /* 0x0000000807077824 */ /* 0x001fca00078e00ff */
[----:B------:R-:W-:Y:S01]  /*10a60*/  LOP3.LUT R7, R7, 0x38, RZ, 0xc0, !PT ;  /* 0x0000003807077812 */ /* 0x000fe200078ec0ff */
[----:B--2---:R-:W-:-:S04]  /*10a70*/  IMAD R4, R4, UR4, RZ ;  /* 0x0000000404047c24 */ /* 0x004fc8000f8e02ff */
[----:B------:R-:W-:Y:S01]  /*10a80*/  IMAD R4, R36, UR5, R4 ;  /* 0x0000000524047c24 */ /* 0x000fe2000f8e0204 */
[----:B------:R-:W-:-:S03]  /*10a90*/  ULDC.64 UR4, c[0x0][0x2d8] ;  /* 0x0000b60000047ab9 */ /* 0x000fc60000000a00 */
[----:B------:R-:W-:Y:S02]  /*10aa0*/  IMAD.IADD R3, R3, 0x1, R4 ;  /* 0x0000000103037824 */ /* 0x000fe400078e0204 */
[----:B------:R-:W-:-:S04]  /*10ab0*/  IMAD.WIDE.U32 R2, R26, UR4, R2 ;  /* 0x000000041a027c25 */ /* 0x000fc8000f8e0002 */
[----:B------:R-:W-:Y:S01]  /*10ac0*/  IMAD R3, R26, UR5, R3 ;  /* 0x000000051a037c24 */ /* 0x000fe2000f8e0203 */
[----:B------:R-:W-:Y:S02]  /*10ad0*/  ULDC.64 UR4, c[0x0][0x2e0] ;  /* 0x0000b80000047ab9 */ /* 0x000fe40000000a00 */
[----:B------:R-:W-:Y:S02]  /*10ae0*/  IMAD R4, R21, UR4, RZ ;  /* 0x0000000415047c24 */ /* 0x000fe4000f8e02ff */
[----:B----4-:R-:W-:-:S04]  /*10af0*/  IMAD.WIDE.U32 R2, R20, UR4, R2 ;  /* 0x0000000414027c25 */ /* 0x010fc8000f8e0002 */
[----:B------:R-:W-:Y:S01]  /*10b00*/  IMAD R4, R20, UR5, R4 ;  /* 0x0000000514047c24 */ /* 0x000fe2000f8e0204 */
[----:B------:R-:W-:-:S03]  /*10b10*/  ULDC.64 UR4, c[0x0][0x2d0] ;  /* 0x0000b40000047ab9 */ /* 0x000fc60000000a00 */
[----:B------:R-:W-:Y:S01]  /*10b20*/  IMAD.IADD R3, R3, 0x1, R4 ;  /* 0x0000000103037824 */ /* 0x000fe200078e0204 */
[----:B------:R-:W-:Y:S01]  /*10b30*/  SHF.R.S32.HI R4, RZ, 0x1f, R0 ;  /* 0x0000001fff047819 */ /* 0x000fe20000011400 */
[----:B------:R-:W0:Y:S04]  /*10b40*/  S2R R20, SR_TID.X ;  /* 0x0000000000147919 */ /* 0x000e280000002100 */
[----:B------:R-:W-:Y:S02]  /*10b50*/  IMAD R4, R4, UR4, RZ ;  /* 0x0000000404047c24 */ /* 0x000fe4000f8e02ff */
[----:B------:R-:W-:-:S04]  /*10b60*/  IMAD.WIDE.U32 R2, R0, UR4, R2 ;  /* 0x0000000400027c25 */ /* 0x000fc8000f8e0002 */
[----:B------:R-:W-:Y:S01]  /*10b70*/  IMAD R4, R0, UR5, R4 ;  /* 0x0000000500047c24 */ /* 0x000fe2000f8e0204 */
[----:B------:R-:W-:Y:S01]  /*10b80*/  ULDC.64 UR4, c[0x0][0x2c8] ;  /* 0x0000b20000047ab9 */ /* 0x000fe20000000a00 */
[----:B------:R-:W-:-:S04]  /*10b90*/  IMAD.MOV R0, RZ, RZ, -R0 ;  /* 0x000000ffff007224 */ /* 0x000fc800078e0a00 */
[----:B------:R-:W-:Y:S02]  /*10ba0*/  IMAD R0, R10, R0, R35 ;  /* 0x000000000a007224 */ /* 0x000fe400078e0223 */
[----:B------:R-:W-:-:S03]  /*10bb0*/  IMAD.IADD R3, R3, 0x1, R4 ;  /* 0x0000000103037824 */ /* 0x000fc600078e0204 */
[----:B------:R-:W-:Y:S01]  /*10bc0*/  SHF.R.S32.HI R4, RZ, 0x1f, R0 ;  /* 0x0000001fff047819 */ /* 0x000fe20000011400 */
[----:B------:R-:W-:-:S04]  /*10bd0*/  IMAD.WIDE.U32 R2, R0, UR4, R2 ;  /* 0x0000000400027c25 */ /* 0x000fc8000f8e0002 */
[----:B------:R-:W-:-:S04]  /*10be0*/  IMAD R4, R4, UR4, RZ ;  /* 0x0000000404047c24 */ /* 0x000fc8000f8e02ff */
[----:B------:R-:W-:Y:S01]  /*10bf0*/  IMAD R4, R0, UR5, R4 ;  /* 0x0000000500047c24 */ /* 0x000fe2000f8e0204 */
[----:B------:R-:W-:Y:S02]  /*10c00*/  ULDC.64 UR4, c[0x0][0x280] ;  /* 0x0000a00000047ab9 */ /* 0x000fe40000000a00 */
[----:B------:R-:W-:Y:S01]  /*10c10*/  LEA R0, P0, R2, UR4, 0x1 ;  /* 0x0000000402007c11 */ /* 0x000fe2000f8008ff */
[----:B------:R-:W-:Y:S01]  /*10c20*/  IMAD.IADD R3, R3, 0x1, R4 ;  /* 0x0000000103037824 */ /* 0x000fe200078e0204 */
[----:B------:R-:W-:Y:S01]  /*10c30*/  ULDC UR4, c[0x0][0x2b8] ;  /* 0x0000ae0000047ab9 */ /* 0x000fe20000000800 */
[----:B0-----:R-:W-:-:S03]  /*10c40*/  LOP3.LUT R20, R20, 0x7f, RZ, 0xc0, !PT ;  /* 0x0000007f14147812 */ /* 0x001fc600078ec0ff */
[----:B------:R-:W-:Y:S01]  /*10c50*/  LEA.HI.X R2, R2, UR5, R3, 0x1, P0 ;  /* 0x0000000502027c11 */ /* 0x000fe200080f0c03 */
[----:B------:R-:W-:Y:S01]  /*10c60*/  UMOV UR5, 0xffffffff ;  /* 0xffffffff00057882 */ /* 0x000fe20000000000 */
[----:B------:R-:W-:Y:S02]  /*10c70*/  ISETP.GE.AND P0, PT, R7, UR4, PT ;  /* 0x0000000407007c0c */ /* 0x000fe4000bf06270 */
[----:B------:R-:W-:Y:S01]  /*10c80*/  SHF.R.U32.HI R8, RZ, 0x3, R20 ;  /* 0x00000003ff087819 */ /* 0x000fe20000011614 */
[----:B------:R-:W-:Y:S10]  /*10c90*/  BRA.DIV UR5, `(.L_x_1077) ;  /* 0x0000004605587947 */ /* 0x000ff4000b800000 */
[----:B------:R-:W0:Y:S01]  /*10ca0*/  SHFL.IDX PT, R5, R0, RZ, 0x181f ;  /* 0x00181fff00057589 */ /* 0x000e2200000e0000 */
[----:B-----5:R-:W-:Y:S01]  /*10cb0*/  IMAD R3, R9, R10, RZ ;  /* 0x0000000a09037224 */ /* 0x020fe200078e02ff */
[----:B------:R-:W-:Y:S01]  /*10cc0*/  LOP3.LUT R16, R16, 0xfffffeff, RZ, 0xc0, !PT ;  /* 0xfffffeff10107812 */ /* 0x000fe200078ec0ff */
[----:B------:R-:W-:Y:S01]  /*10cd0*/  IMAD R25, R25, 0x40, R8 ;  /* 0x0000004019197824 */ /* 0x000fe200078e0208 */
[----:B------:R-:W1:Y:S04]  /*10ce0*/  SHFL.IDX PT, R4, R2, RZ, 0x181f ;  /* 0x00181fff02047589 */ /* 0x000e6800000e0000 */
[----:B------:R-:W-:-:S13]  /*10cf0*/  ISETP.GE.AND P2, PT, R25, R3, PT ;  /* 0x000000031900720c */ /* 0x000fda0003f46270 */
[----:B------:R-:W-:Y:S02]  /*10d00*/  @P2 LOP3.LUT R16, R16, 0x100, RZ, 0xfc, !PT ;  /* 0x0000010010102812 */ /* 0x000fe400078efcff */
[----:B0-----:R-:W-:Y:S02]  /*10d10*/  @!P2 LEA R5, P1, R7, R5, 0x1 ;  /* 0x000000050705a211 */ /* 0x001fe400078208ff */
[----:B------:R-:W-:-:S03]  /*10d20*/  LOP3.LUT R16, R16, 0xffffff7f, RZ, 0xc0, !PT ;  /* 0xffffff7f10107812 */ /* 0x000fc600078ec0ff */
        /* <DEDUP_REMOVED lines=10> */
[----:B------:R-:W-:-:S04]  /*10dd0*/  @P2 LOP3.LUT R16, R16, 0x80, RZ, 0xfc, !PT ;  /* 0x0000008010102812 */ /* 0x000fc800078efcff */
[----:B------:R-:W-:Y:S02]  /*10de0*/  LOP3.LUT R16, R16, 0xffffffbf, RZ, 0xc0, !PT ;  /* 0xffffffbf10107812 */ /* 0x000fe400078ec0ff */
        /* <DEDUP_REMOVED lines=11> */
[----:B------:R-:W-:-:S02]  /*10ea0*/  @P2 LOP3.LUT R16, R16, 0x40, RZ, 0xfc, !PT ;  /* 0x0000004010102812 */ /* 0x000fc400078efcff */
[----:B0-----:R-:W-:-:S05]  /*10eb0*/  @!P2 LEA R5, P1, R7, R5, 0x1 ;  /* 0x000000050705a211 */ /* 0x001fca00078208ff */
[----:B-1----:R-:W-:-:S05]  /*10ec0*/  @!P2 IMAD.X R4, RZ, RZ, R4, P1 ;  /* 0x000000ffff04a224 */ /* 0x002fca00008e0604 */
[----:B------:R-:W-:-:S04]  /*10ed0*/  @!P2 LOP3.LUT R5, R5, R4, RZ, 0x3c, !PT ;  /* 0x000000040505a212 */ /* 0x000fc800078e3cff */
[----:B------:R-:W-:-:S04]  /*10ee0*/  @!P2 LOP3.LUT R4, R5, R4, RZ, 0x3c, !PT ;  /* 0x000000040504a212 */ /* 0x000fc800078e3cff */
[----:B------:R-:W-:-:S05]  /*10ef0*/  @!P2 LOP3.LUT R5, R5, R4, RZ, 0x3c, !PT ;  /* 0x000000040505a212 */ /* 0x000fca00078e3cff */
[----:B------:R0:W-:Y:S04]  /*10f00*/  @!P2 LDGSTS.E.BYPASS.LTC128B.128 [R19+0x21400], desc[UR44][R4.64], !P0 ;  /* 0x214000000413afae */ /* 0x0001e8000c101d6c */
[----:B0-----:R0:W1:Y:S02]  /*10f10*/  SHFL.IDX PT, R4, R2, 0x3, 0x181f ;  /* 0x00781f0002047f89 */ /* 0x00106400000e0000 */
.L_x_1159:
[----:B------:R-:W-:Y:S01]  /*10f20*/  VIADD R25, R25, 0x30 ;  /* 0x0000003019197836 */ /* 0x000fe20000000000 */
[----:B------:R-:W-:-:S04]  /*10f30*/  LOP3.LUT R16, R16, 0xfffeffff, RZ, 0xc0, !PT ;  /* 0xfffeffff10107812 */ /* 0x000fc800078ec0ff */
[----:B------:R-:W-:-:S13]  /*10f40*/  ISETP.GE.AND P2, PT, R25, R3, PT ;  /* 0x000000031900720c */ /* 0x000fda0003f46270 */
[----:B0-----:R-:W-:Y:S02]  /*10f50*/  @!P2 LEA R2, P1, R7, R0, 0x1 ;  /* 0x000000000702a211 */ /* 0x001fe400078208ff */
[----:B------:R-:W-:-:S03]  /*10f60*/  @P2 LOP3.LUT R16, R16, 0x10000, RZ, 0xfc, !PT ;  /* 0x0001000010102812 */ /* 0x000fc600078efcff */
[----:B-1----:R-:W-:-:S05]  /*10f70*/  @!P2 IMAD.X R3, RZ, RZ, R4, P1 ;  /* 0x000000ffff03a224 */ /* 0x002fca00008e0604 */
[----:B------:R-:W-:Y:S01]  /*10f80*/  @!PT LDS RZ, [RZ] ;  /* 0x00000000fffff984 */ /* 0x000fe20000000800 */
[----:B------:R-:W-:Y:S01]  /*10f90*/  @!PT LDS RZ, [RZ] ;  /* 0x00000000fffff984 */ /* 0x000fe20000000800 */
[----:B------:R-:W-:Y:S01]  /*10fa0*/  @!PT LDS RZ, [RZ] ;  /* 0x00000000fffff984 */ /* 0x000fe20000000800 */
[----:B------:R0:W-:Y:S01]  /*10fb0*/  @!P2 LDGSTS.E.BYPASS.LTC128B.128 [R19+0x21c00], desc[UR44][R2.64], !P0 ;  /* 0x21c000000213afae */ /* 0x0001e2000c101d6c */
[----:B------:R-:W-:Y:S01]  /*10fc0*/  PLOP3.LUT P0, PT, PT, PT, PT, 0x80, 0x0 ;  /* 0x000000000000781c */ /* 0x000fe20003f0f070 */
[----:B------:R-:W-:-:S12]  /*10fd0*/  NOP ;  /* 0x0000000000007918 */ /* 0x000fd80000000000 */
.L_x_1078:
[----:B------:R-:W-:Y:S02]  /*10fe0*/  PLOP3.LUT P1, PT, P1, P0, PT, 0xa2, 0x0 ;  /* 0x000000000000781c */ /* 0x000fe40000f21472 */
[----:B------:R-:W-:-:S08]  /*10ff0*/  @P0 R2UR P1, UR4, R17 ;  /* 0x00000000110402ca */ /* 0x000fd00000020000 */
[----:B------:R-:W-:-:S05]  /*11000*/  @P0 PLOP3.LUT P0, PT, P1, PT, PT, 0x80, 0x0 ;  /* 0x000000000000081c */ /* 0x000fca0000f0f070 */
[----:B------:R-:W-:Y:S01]  /*11010*/  @!P1 SYNCS.ARRIVE.TRANS64.RED.A0T1 RZ, [UR4+0x38800], RZ ;  /* 0x038800ffffff99a7 */ /* 0x000fe20008200404 */
[----:B------:R-:W-:Y:S07]  /*11020*/  @!P1 ARRIVES.LDGSTSBAR.64.TRANSCNT [UR4+0x38800] ;  /* 0x03880000ff0099b0 */ /* 0x000fee0008000a84 */
[----:B------:R-:W-:Y:S05]  /*11030*/  @P0 BRA.U.ANY `(.L_x_1078) ;  /* 0xfffffffd00e80947 */ /* 0x000fea000393ffff */
[----:B------:R-:W-:Y:S01]  /*11040*/  NOP ;  /* 0x0000000000007918 */ /* 0x000fe20000000000 */
[----:B------:R-:W-:Y:S01]  /*11050*/  VIADD R0, R17, 0x26400 ;  /* 0x0002640011007836 */ /* 0x000fe20000000000 */
[----:B------:R1:W-:Y:S01]  /*11060*/  SYNCS.ARRIVE.TRANS64.A1T0 RZ, [R17+URZ+0x38800], RZ ;  /* 0x038800ff11ff79a7 */ /* 0x0003e2000810003f */
[----:B------:R-:W-:Y:S03]  /*11070*/  BSSY B6, `(.L_x_1079) ;  /* 0x0000013000067945 */ /* 0x000fe60003800000 */
[----:B------:R-:W-:-:S13]  /*11080*/  LOP3.LUT P0, RZ, R0, 0x3ff, RZ, 0xc0, !PT ;  /* 0x000003ff00ff7812 */ /* 0x000fda000780c0ff */
[----:B-1----:R-:W-:Y:S05]  /*11090*/  @!P0 BRA `(.L_x_1080) ;  /* 0x0000000000408947 */ /* 0x002fea0003800000 */
        /* <DEDUP_REMOVED lines=16> */
.L_x_1080:
[----:B------:R-:W-:Y:S05]  /*111a0*/  BSYNC B6 ;  /* 0x0000000000067941 */ /* 0x000fea0003800000 */
.L_x_1079:
[----:B------:R-:W2:Y:S01]  /*111b0*/  LDL.LU R25, [R1+0xc] ;  /* 0x00000c0001197983 */ /* 0x000ea20000300800 */
[----:B0-----:R-:W0:Y:S01]  /*111c0*/  LDC R2, c[0x0][0x448] ;  /* 0x00011200ff027b82 */ /* 0x001e220000000800 */
[----:B------:R-:W-:Y:S02]  /*111d0*/  ULDC.64 UR4, c[0x0][0x398] ;  /* 0x0000e60000047ab9 */ /* 0x000fe40000000a00 */
[----:B------:R-:W3:Y:S04]  /*111e0*/  LDL.LU R21, [R1+0x14] ;  /* 0x0000140001157983 */ /* 0x000ee80000300800 */
[----:B------:R-:W4:Y:S01]  /*111f0*/  LDL.LU R20, [R1+0x4] ;  /* 0x0000040001147983 */ /* 0x000f220000300800 */
[----:B0-----:R-:W-:-:S13]  /*11200*/  ISETP.NE.AND P6, PT, R2, 0x1, PT ;  /* 0x000000010200780c */ /* 0x001fda0003fc5270 */
[----:B------:R-:W0:Y:S08]  /*11210*/  @P6 LDC R3, c[0x0][0x44c] ;  /* 0x00011300ff036b82 */ /* 0x000e300000000800 */
[----:B------:R-:W1:Y:S01]  /*11220*/  @P6 LDC R2, c[0x0][0x450] ;  /* 0x00011400ff026b82 */ /* 0x000e620000000800 */
[----:B------:R-:W-:Y:S02]  /*11230*/  IMAD.MOV.U32 R0, RZ, RZ, R35 ;  /* 0x000000ffff007224 */ /* 0x000fe400078e0023 */
[----:B0-----:R-:W-:-:S05]  /*11240*/  @P6 IMAD.HI.U32 R3, R35, R3, RZ ;  /* 0x0000000323036227 */ /* 0x001fca00078e00ff */
[----:B-1----:R-:W-:Y:S01]  /*11250*/  @P6 SHF.R.U32.HI R0, RZ, R2, R3 ;  /* 0x00000002ff006219 */ /* 0x002fe20000011603 */
[----:B------:R-:W-:-:S03]  /*11260*/  IMAD.WIDE.U32 R2, R36, UR4, RZ ;  /* 0x0000000424027c25 */ /* 0x000fc6000f8e00ff */
[----:B------:R-:W-:Y:S01]  /*11270*/  SHF.R.S32.HI R5, RZ, 0x1f, R0 ;  /* 0x0000001fff057819 */ /* 0x000fe20000011400 */
[----:B------:R-:W0:Y:S01]  /*11280*/  S2R R8, SR_TID.X ;  /* 0x0000000000087919 */ /* 0x000e220000002100 */
[----:B------:R-:W-:Y:S01]  /*11290*/  LOP3.LUT R16, R16, 0xfffff7ff, RZ, 0xc0, !PT ;  /* 0xfffff7ff10107812 */ /* 0x000fe200078ec0ff */
        /* <DEDUP_REMOVED lines=9> */
[----:B---3--:R-:W-:Y:S02]  /*11330*/  IMAD R4, R21, UR4, RZ ;  /* 0x0000000415047c24 */ /* 0x008fe4000f8e02ff */
[----:B------:R-:W0:Y:S01]  /*11340*/  S2R R21, SR_TID.X ;  /* 0x0000000000157919 */ /* 0x000e220000002100 */
[----:B----4-:R-:W-:Y:S01]  /*11350*/  IMAD.WIDE.U32 R2, R20, UR4, R2 ;  /* 0x0000000414027c25 */ /* 0x010fe2000f8e0002 */
[----:B------:R-:W-:-:S03]  /*11360*/  ULDC UR4, c[0x0][0x448] ;  /* 0x0001120000047ab9 */ /* 0x000fc60000000800 */
[----:B------:R-:W-:Y:S02]  /*11370*/  IMAD R4, R20, UR5, R4 ;  /* 0x0000000514047c24 */ /* 0x000fe4000f8e0204 */
[----:B------:R-:W1:Y:S02]  /*11380*/  S2R R20, SR_TID.X ;  /* 0x0000000000147919 */ /* 0x000e640000002100 */
[----:B------:R-:W-:Y:S02]  /*11390*/  IMAD.IADD R3, R3, 0x1, R4 ;  /* 0x0000000103037824 */ /* 0x000fe400078e0204 */
[----:B------:R-:W-:-:S04]  /*113a0*/  IMAD.MOV R4, RZ, RZ, -R0 ;  /* 0x000000ffff047224 */ /* 0x000fc800078e0a00 */
[----:B------:R-:W-:Y:S01]  /*113b0*/  IMAD R4, R4, UR4, R35 ;  /* 0x0000000404047c24 */ /* 0x000fe2000f8e0223 */
[----:B------:R-:W-:Y:S02]  /*113c0*/  ULDC.64 UR4, c[0x0][0x3d0] ;  /* 0x0000f40000047ab9 */ /* 0x000fe40000000a00 */
[----:B------:R-:W-:Y:S02]  /*113d0*/  IMAD R5, R5, UR4, RZ ;  /* 0x0000000405057c24 */ /* 0x000fe4000f8e02ff */
[----:B------:R-:W-:-:S04]  /*113e0*/  IMAD.WIDE.U32 R2, R0, UR4, R2 ;  /* 0x0000000400027c25 */ /* 0x000fc8000f8e0002 */
[----:B------:R-:W-:Y:S01]  /*113f0*/  IMAD R5, R0, UR5, R5 ;  /* 0x0000000500057c24 */ /* 0x000fe2000f8e0205 */
[----:B------:R-:W-:Y:S01]  /*11400*/  SHF.R.S32.HI R0, RZ, 0x1f, R4 ;  /* 0x0000001fff007819 */ /* 0x000fe20000011404 */
[----:B------:R-:W-:Y:S02]  /*11410*/  ULDC.64 UR4, c[0x0][0x3c8] ;  /* 0x0000f20000047ab9 */ /* 0x000fe40000000a00 */
[----:B------:R-:W-:Y:S02]  /*11420*/  IMAD.IADD R3, R3, 0x1, R5 ;  /* 0x0000000103037824 */ /* 0x000fe400078e0205 */
[----:B------:R-:W-:Y:S02]  /*11430*/  IMAD R0, R0, UR4, RZ ;  /* 0x0000000400007c24 */ /* 0x000fe4000f8e02ff */
[----:B0-----:R-:W-:Y:S02]  /*11440*/  IMAD.SHL.U32 R21, R21, 0x8, RZ ;  /* 0x0000000815157824 */ /* 0x001fe400078e00ff */
[----:B------:R-:W-:-:S02]  /*11450*/  IMAD R0, R4, UR5, R0 ;  /* 0x0000000504007c24 */ /* 0x000fc4000f8e0200 */
[----:B------:R-:W-:Y:S01]  /*11460*/  IMAD.WIDE.U32 R2, R4, UR4, R2 ;  /* 0x0000000404027c25 */ /* 0x000fe2000f8e0002 */
[----:B------:R-:W-:Y:S01]  /*11470*/  LOP3.LUT R21, R21, 0x38, RZ, 0xc0, !PT ;  /* 0x0000003815157812 */ /* 0x000fe200078ec0ff */
[----:B------:R-:W-:Y:S02]  /*11480*/  ULDC.64 UR4, c[0x0][0x390] ;  /* 0x0000e40000047ab9 */ /* 0x000fe40000000a00 */
[----:B-1----:R-:W-:Y:S01]  /*11490*/  IMAD.SHL.U32 R20, R20, 0x8, RZ ;  /* 0x0000000814147824 */ /* 0x002fe200078e00ff */
[----:B------:R-:W-:Y:S01]  /*114a0*/  LOP3.LUT R7, R21, 0x80, RZ, 0xfc, !PT ;  /* 0x0000008015077812 */ /* 0x000fe200078efcff */
[----:B------:R-:W-:Y:S01]  /*114b0*/  IMAD.IADD R6, R3, 0x1, R0 ;  /* 0x0000000103067824 */ /* 0x000fe200078e0200 */
[----:B------:R-:W0:Y:S01]  /*114c0*/  S2R R25, SR_TID.X ;  /* 0x0000000000197919 */ /* 0x000e220000002100 */
[----:B------:R-:W-:Y:S01]  /*114d0*/  LEA R0, P0, R2, UR4, 0x1 ;  /* 0x0000000402007c11 */ /* 0x000fe2000f8008ff */
[----:B------:R-:W-:Y:S01]  /*114e0*/  ULDC UR4, c[0x0][0x3b8] ;  /* 0x0000ee0000047ab9 */ /* 0x000fe20000000800 */
[----:B------:R-:W-:Y:S01]  /*114f0*/  LOP3.LUT R20, R20, 0x38, RZ, 0xc0, !PT ;  /* 0x0000003814147812 */ /* 0x000fe200078ec0ff */
[----:B------:R-:W1:Y:S01]  /*11500*/  S2R R21, SR_TID.X ;  /* 0x0000000000157919 */ /* 0x000e620000002100 */
[----:B------:R-:W-:-:S02]  /*11510*/  ISETP.GE.AND P4, PT, R7, UR4, PT ;  /* 0x0000000407007c0c */ /* 0x000fc4000bf86270 */
[C---:B------:R-:W-:Y:S02]  /*11520*/  LOP3.LUT R9, R20.reuse, 0x40, RZ, 0xfc, !PT ;  /* 0x0000004014097812 */ /* 0x040fe400078efcff */
[----:B------:R-:W-:Y:S02]  /*11530*/  LOP3.LUT R7, R20, 0x100, RZ, 0xfc, !PT ;  /* 0x0000010014077812 */ /* 0x000fe400078efcff */
[----:B------:R-:W2:Y:S01]  /*11540*/  S2R R20, SR_TID.X ;  /* 0x0000000000147919 */ /* 0x000ea20000002100 */
[----:B------:R-:W-:Y:S02]  /*11550*/  ISETP.GE.AND P1, PT, R8, UR4, PT ;  /* 0x0000000408007c0c */ /* 0x000fe4000bf26270 */
[----:B------:R-:W-:Y:S02]  /*11560*/  ISETP.GE.AND P5, PT, R9, UR4, PT ;  /* 0x0000000409007c0c */ /* 0x000fe4000bfa6270 */
[----:B------:R-:W-:Y:S02]  /*11570*/  ISETP.GE.AND P2, PT, R7, UR4, PT ;  /* 0x0000000407007c0c */ /* 0x000fe4000bf46270 */
[----:B------:R-:W-:-:S02]  /*11580*/  LEA.HI.X R6, R2, UR5, R6, 0x1, P0 ;  /* 0x0000000502067c11 */ /* 0x000fc400080f0c06 */
[----:B------:R-:W-:Y:S01]  /*11590*/  SEL R2, RZ, 0x1, P1 ;  /* 0x00000001ff027807 */ /* 0x000fe20000800000 */
[----:B0-----:R-:W-:Y:S02]  /*115a0*/  IMAD.SHL.U32 R25, R25, 0x8, RZ ;  /* 0x0000000819197824 */ /* 0x001fe400078e00ff */
[----:B-1----:R-:W-:-:S03]  /*115b0*/  IMAD.SHL.U32 R21, R21, 0x8, RZ ;  /* 0x0000000815157824 */ /* 0x002fc600078e00ff */
[----:B------:R-:W-:Y:S01]  /*115c0*/  LOP3.LUT R25, R25, 0x38, RZ, 0xc0, !PT ;  /* 0x0000003819197812 */ /* 0x000fe200078ec0ff */
[----:B--2---:R-:W-:-:S03]  /*115d0*/  IMAD.SHL.U32 R20, R20, 0x8, RZ ;  /* 0x0000000814147824 */ /* 0x004fc600078e00ff */
[----:B------:R-:W-:Y:S02]  /*115e0*/  LOP3.LUT R7, R25, 0xc0, RZ, 0xfc, !PT ;  /* 0x000000c019077812 */ /* 0x000fe400078efcff */
[----:B------:R-:W-:Y:S02]  /*115f0*/  LOP3.LUT R21, R21, 0x38, RZ, 0xc0, !PT ;  /* 0x0000003815157812 */ /* 0x000fe400078ec0ff */
[----:B------:R-:W-:Y:S02]  /*11600*/  LOP3.LUT R20, R20, 0x38, RZ, 0xc0, !PT ;  /* 0x0000003814147812 */ /* 0x000fe400078ec0ff */
[----:B------:R-:W-:Y:S02]  /*11610*/  SEL R3, RZ, 0x4, P4 ;  /* 0x00000004ff037807 */ /* 0x000fe40002000000 */
[----:B------:R-:W-:Y:S02]  /*11620*/  SEL R4, RZ, 0x2, P5 ;  /* 0x00000002ff047807 */ /* 0x000fe40002800000 */
[----:B------:R-:W-:-:S02]  /*11630*/  ISETP.GE.AND P3, PT, R7, UR4, PT ;  /* 0x0000000407007c0c */ /* 0x000fc4000bf66270 */
[----:B------:R-:W-:Y:S02]  /*11640*/  LOP3.LUT R7, R21, 0x180, RZ, 0xfc, !PT ;  /* 0x0000018015077812 */ /* 0x000fe400078efcff */
[----:B------:R-:W-:Y:S02]  /*11650*/  LOP3.LUT R9, R20, 0x140, RZ, 0xfc, !PT ;  /* 0x0000014014097812 */ /* 0x000fe400078efcff */
[----:B------:R-:W-:Y:S02]  /*11660*/  IADD3 R2, R3, R4, R2 ;  /* 0x0000000403027210 */ /* 0x000fe40007ffe002 */
[----:B------:R-:W-:Y:S02]  /*11670*/  SEL R3, RZ, 0x10, P2 ;  /* 0x00000010ff037807 */ /* 0x000fe40001000000 */
[----:B------:R-:W-:Y:S02]  /*11680*/  SEL R4, RZ, 0x8, P3 ;  /* 0x00000008ff047807 */ /* 0x000fe40001800000 */
[----:B------:R-:W-:-:S02]  /*11690*/  @P1 LOP3.LUT R16, R16, 0x800, RZ, 0xfc, !PT ;  /* 0x0000080010101812 */ /* 0x000fc400078efcff */
[----:B------:R-:W-:Y:S02]  /*116a0*/  ISETP.GE.AND P0, PT, R7, UR4, PT ;  /* 0x0000000407007c0c */ /* 0x000fe4000bf06270 */
[----:B------:R-:W-:Y:S02]  /*116b0*/  LOP3.LUT R7, R20, 0x1c0, RZ, 0xfc, !PT ;  /* 0x000001c014077812 */ /* 0x000fe400078efcff */
[----:B------:R-:W-:Y:S02]  /*116c0*/  ISETP.GE.AND P1, PT, R9, UR4, PT ;  /* 0x0000000409007c0c */ /* 0x000fe4000bf26270 */
[----:B------:R-:W-:Y:S02]  /*116d0*/  IADD3 R4, R3, R2, R4 ;  /* 0x0000000203047210 */ /* 0x000fe40007ffe004 */
[----:B------:R-:W-:Y:S02]  /*116e0*/  SEL R2, RZ, 0x40, P0 ;  /* 0x00000040ff027807 */ /* 0x000fe40000000000 */
[----:B------:R-:W-:-:S02]  /*116f0*/  SEL R3, RZ, 0x20, P1 ;  /* 0x00000020ff037807 */ /* 0x000fc40000800000 */
[----:B------:R-:W-:Y:S01]  /*11700*/  ISETP.GE.AND P0, PT, R7, UR4, PT ;  /* 0x0000000407007c0c */ /* 0x000fe2000bf06270 */
[----:B------:R-:W-:Y:S01]  /*11710*/  UMOV UR4, 0xffffffff ;  /* 0xffffffff00047882 */ /* 0x000fe20000000000 */
[----:B------:R-:W-:Y:S02]  /*11720*/  IADD3 R4, R2, R4, R3 ;  /* 0x0000000402047210 */ /* 0x000fe40007ffe003 */
[----:B------:R-:W-:-:S05]  /*11730*/  SEL R5, RZ, 0x80, P0 ;  /* 0x00000080ff057807 */ /* 0x000fca0000000000 */
[----:B------:R-:W-:Y:S01]  /*11740*/  IMAD.IADD R5, R4, 0x1, R5 ;  /* 0x0000000104057824 */ /* 0x000fe200078e0205 */
[----:B------:R-:W-:Y:S06]  /*11750*/  BRA.DIV UR4, `(.L_x_1081) ;  /* 0x0000004204047947 */ /* 0x000fec000b800000 */
[C---:B------:R-:W-:Y:S01]  /*11760*/  LOP3.LUT P6, RZ, R16.reuse, 0x40, RZ, 0xc0, !PT ;  /* 0x0000004010ff7812 */ /* 0x040fe200078cc0ff */
[----:B------:R-:W0:Y:S01]  /*11770*/  SHFL.IDX PT, R3, R0, RZ, 0x181f ;  /* 0x00181fff00037589 */ /* 0x000e2200000e0000 */
[----:B------:R-:W-:-:S03]  /*11780*/  LOP3.LUT R16, R16, 0xffbfffff, RZ, 0xc0, !PT ;  /* 0xffbfffff10107812 */ /* 0x000fc600078ec0ff */
[----:B------:R-:W1:Y:S08]  /*11790*/  SHFL.IDX PT, R2, R6, RZ, 0x181f ;  /* 0x00181fff06027589 */ /* 0x000e7000000e0000 */
[----:B------:R-:W-:-:S04]  /*117a0*/  @P6 LOP3.LUT R16, R16, 0x400000, RZ, 0xfc, !PT ;  /* 0x0040000010106812 */ /* 0x000fc800078efcff */
[C---:B------:R-:W-:Y:S02]  /*117b0*/  LOP3.LUT P6, RZ, R16.reuse, 0x80, RZ, 0xc0, !PT ;  /* 0x0000008010ff7812 */ /* 0x040fe400078cc0ff */
[----:B------:R-:W-:-:S11]  /*117c0*/  LOP3.LUT R16, R16, 0xff7fffff, RZ, 0xc0, !PT ;  /* 0xff7fffff10107812 */ /* 0x000fd600078ec0ff */
[----:B------:R-:W-:-:S04]  /*117d0*/  @P6 LOP3.LUT R16, R16, 0x800000, RZ, 0xfc, !PT ;  /* 0x0080000010106812 */ /* 0x000fc800078efcff */
[----:B------:R-:W-:-:S13]  /*117e0*/  LOP3.LUT P6, RZ, R16, 0x100, RZ, 0xc0, !PT ;  /* 0x0000010010ff7812 */ /* 0x000fda00078cc0ff */
[----:B0-----:R-:W-:Y:S02]  /*117f0*/  @!P6 LEA R3, P0, R8, R3, 0x1 ;  /* 0x000000030803e211 */ /* 0x001fe400078008ff */
[----:B------:R-:W-:-:S03]  /*11800*/  @!P6 LOP3.LUT R7, R4, 0x40, RZ, 0xc0, !PT ;  /* 0x000000400407e812 */ /* 0x000fc600078ec0ff */
[----:B-1----:R-:W-:Y:S01]  /*11810*/  @!P6 IMAD.X R2, RZ, RZ, R2, P0 ;  /* 0x000000ffff02e224 */ /* 0x002fe200000e0602 */
[----:B------:R-:W-:Y:S02]  /*11820*/  LOP3.LUT P0, RZ, R16, 0x800, RZ, 0xc0, !PT ;  /* 0x0000080010ff7812 */ /* 0x000fe4000780c0ff */
[----:B------:R-:W-:Y:S02]  /*11830*/  @!P6 SHF.R.U32.HI R7, RZ, 0x2, R7 ;  /* 0x00000002ff07e819 */ /* 0x000fe40000011607 */
[----:B------:R-:W-:-:S04]  /*11840*/  @!P6 LOP3.LUT R3, R3, R2, RZ, 0x3c, !PT ;  /* 0x000000020303e212 */ /* 0x000fc800078e3cff */
[----:B------:R-:W-:-:S04]  /*11850*/  @!P6 LOP3.LUT R2, R3, R2, RZ, 0x3c, !PT ;  /* 0x000000020302e212 */ /* 0x000fc800078e3cff */
[----:B------:R-:W-:-:S05]  /*11860*/  @!P6 LOP3.LUT R3, R3, R2, RZ, 0x3c, !PT ;  /* 0x000000020303e212 */ /* 0x000fca00078e3cff */
[----:B------:R-:W-:Y:S01]  /*11870*/  @!PT LDS RZ, [RZ] ;  /* 0x00000000fffff984 */ /* 0x000fe20000000800 */
[----:B------:R-:W-:Y:S01]  /*11880*/  @!P6 LDGSTS.E.BYPASS.LTC128B.128 [R19+0x26400], desc[UR44][R2.64], !P0 ;  /* 0x264000000213efae */ /* 0x000fe2000c101d6c */
[----:B------:R-:W-:Y:S02]  /*11890*/  @!P6 ISETP.NE.U32.AND P0, PT, R7, RZ, PT ;  /* 0x000000ff0700e20c */ /* 0x000fe40003f05070 */
[----:B------:R-:W-:Y:S01]  /*118a0*/  @!P6 LOP3.LUT R7, R5, 0x80, RZ, 0xc0, !PT ;  /* 0x000000800507e812 */ /* 0x000fe200078ec0ff */
[----:B------:R-:W-:Y:S03]  /*118b0*/  @!P6 LDGSTS.E.BYPASS.LTC128B.128 [R19+0x28400], desc[UR44][R2.64+0x80], !P5 ;  /* 0x284000800213efae */ /* 0x000fe6000e901d6c */
[----:B------:R-:W-:Y:S01]  /*118c0*/  @!P6 SHF.R.U32.HI R7, RZ, 0x3, R7 ;  /* 0x00000003ff07e819 */ /* 0x000fe20000011607 */
[----:B------:R-:W-:Y:S04]  /*118d0*/  @!P6 LDGSTS.E.BYPASS.LTC128B.128 [R19+0x2a400], desc[UR44][R2.64+0x100], !P4 ;  /* 0x2a4001000213efae */ /* 0x000fe8000e101d6c */
[----:B------:R-:W-:Y:S04]  /*118e0*/  @!P6 LDGSTS.E.BYPASS.LTC128B.128 [R19+0x2c400], desc[UR44][R2.64+0x180], !P3 ;  /* 0x2c4001800213efae */ /* 0x000fe8000d901d6c */
[----:B------:R-:W-:Y:S04]  /*118f0*/  @!P6 LDGSTS.E.BYPASS.LTC128B.128 [R19+0x2e400], desc[UR44][R2.64+0x200], !P2 ;  /* 0x2e4002000213efae */ /* 0x000fe8000d101d6c */
[----:B------:R-:W-:Y:S04]  /*11900*/  @!P6 LDGSTS.E.BYPASS.LTC128B.128 [R19+0x30400], desc[UR44][R2.64+0x280], !P1 ;  /* 0x304002800213efae */ /* 0x000fe8000c901d6c */
[----:B------:R-:W-:Y:S01]  /*11910*/  @!P6 LDGSTS.E.BYPASS.LTC128B.128 [R19+0x32400], desc[UR44][R2.64+0x300], P0 ;  /* 0x324003000213efae */ /* 0x000fe20008101d6c */
[----:B------:R-:W-:-:S03]  /*11920*/  @!P6 ISETP.NE.U32.AND P0, PT, R7, RZ, PT ;  /* 0x000000ff0700e20c */ /* 0x000fc60003f05070 */
[----:B------:R-:W-:Y:S10]  /*11930*/  SHFL.IDX PT, R7, R6, 0x1, 0x181f ;  /* 0x00381f0006077f89 */ /* 0x000ff400000e0000 */
[----:B------:R0:W-:Y:S01]  /*11940*/  @!P6 LDGSTS.E.BYPASS.LTC128B.128 [R19+0x34400], desc[UR44][R2.64+0x380], P0 ;  /* 0x344003800213efae */ /* 0x0001e20008101d6c */
[----:B------:R-:W-:-:S03]  /*11950*/  LOP3.LUT P6, RZ, R16, 0x800000, RZ, 0xc0, !PT ;  /* 0x0080000010ff7812 */ /* 0x000fc600078cc0ff */
[----:B0-----:R-:W0:Y:S10]  /*11960*/  SHFL.IDX PT, R2, R0, 0x1, 0x181f ;  /* 0x00381f0000027f89 */ /* 0x001e3400000e0000 */
[----:B0-----:R-:W-:-:S05]  /*11970*/  @!P6 LEA R2, P0, R8, R2, 0x1 ;  /* 0x000000020802e211 */ /* 0x001fca00078008ff */
[----:B------:R-:W-:Y:S01]  /*11980*/  @!P6 IMAD.X R3, RZ, RZ, R7, P0 ;  /* 0x000000ffff03e224 */ /* 0x000fe200000e0607 */
[----:B------:R-:W-:Y:S02]  /*11990*/  LOP3.LUT P0, RZ, R16, 0x800, RZ, 0xc0, !PT ;  /* 0x0000080010ff7812 */ /* 0x000fe4000780c0ff */
[----:B------:R-:W-:-:S04]  /*119a0*/  @!P6 LOP3.LUT R7, R4, 0x40, RZ, 0xc0, !PT ;  /* 0x000000400407e812 */ /* 0x000fc800078ec0ff */
[----:B------:R-:W-:-:S07]  /*119b0*/  @!P6 SHF.R.U32.HI R7, RZ, 0x2, R7 ;  /* 0x00000002ff07e819 */ /* 0x000fce0000011607 */
        /* <DEDUP_REMOVED lines=11> */
[----:B------:R-:W-:Y:S04]  /*11a70*/  SHFL.IDX PT, R7, R6, 0x2, 0x181f ;  /* 0x00581f0006077f89 */ /* 0x000fe800000e0000 */
[----:B------:R-:W-:Y:S06]  /*11a80*/  SHFL.IDX PT, R6, R6, 0x3, 0x181f ;  /* 0x00781f0006067f89 */ /* 0x000fec00000e0000 */
[----:B------:R0:W-:Y:S01]  /*11a90*/  @!P6 LDGSTS.E.BYPASS.LTC128B.128 [R19+0x34c00], desc[UR44][R2.64+0x380], P0 ;  /* 0x34c003800213efae */ /* 0x0001e20008101d6c */
[----:B------:R-:W-:-:S03]  /*11aa0*/  LOP3.LUT P6, RZ, R16, 0x400000, RZ, 0xc0, !PT ;  /* 0x0040000010ff7812 */ /* 0x000fc600078cc0ff */
[----:B0-----:R-:W0:Y:S04]  /*11ab0*/  SHFL.IDX PT, R2, R0, 0x2, 0x181f ;  /* 0x00581f0000027f89 */ /* 0x001e2800000e0000 */
[----:B------:R-:W1:Y:S06]  /*11ac0*/  SHFL.IDX PT, R0, R0, 0x3, 0x181f ;  /* 0x00781f0000007f89 */ /* 0x000e6c00000e0000 */
[----:B0-----:R-:W-:-:S05]  /*11ad0*/  @!P6 LEA R2, P0, R8, R2, 0x1 ;  /* 0x000000020802e211 */ /* 0x001fca00078008ff */
[----:B------:R-:W-:Y:S01]  /*11ae0*/  @!P6 IMAD.X R3, RZ, RZ, R7, P0 ;  /* 0x000000ffff03e224 */ /* 0x000fe200000e0607 */
[----:B------:R-:W-:Y:S02]  /*11af0*/  LOP3.LUT P0, RZ, R16, 0x800, RZ, 0xc0, !PT ;  /* 0x0000080010ff7812 */ /* 0x000fe4000780c0ff */
[----:B------:R-:W-:-:S04]  /*11b00*/  @!P6 LOP3.LUT R7, R4, 0x40, RZ, 0xc0, !PT ;  /* 0x000000400407e812 */ /* 0x000fc800078ec0ff */
[----:B------:R-:W-:-:S07]  /*11b10*/  @!P6 SHF.R.U32.HI R7, RZ, 0x2, R7 ;  /* 0x00000002ff07e819 */ /* 0x000fce0000011607 */
[----:B------:R0:W-:Y:S01]  /*11b20*/  @!P6 LDGSTS.E.BYPASS.LTC128B.128 [R19+0x27400], desc[UR44][R2.64], !P0 ;  /* 0x274000000213efae */ /* 0x0001e2000c101d6c */
[----:B------:R-:W-:Y:S02]  /*11b30*/  @!P6 ISETP.NE.U32.AND P0, PT, R7, RZ, PT ;  /* 0x000000ff0700e20c */ /* 0x000fe40003f05070 */
[----:B------:R-:W-:Y:S01]  /*11b40*/  @!P6 LOP3.LUT R7, R5, 0x80, RZ, 0xc0, !PT ;  /* 0x000000800507e812 */ /* 0x000fe200078ec0ff */
[----:B------:R0:W-:Y:S03]  /*11b50*/  @!P6 LDGSTS.E.BYPASS.LTC128B.128 [R19+0x29400], desc[UR44][R2.64+0x80], !P5 ;  /* 0x294000800213efae */ /* 0x0001e6000e901d6c */
[----:B------:R-:W-:Y:S01]  /*11b60*/  @!P6 SHF.R.U32.HI R7, RZ, 0x3, R7 ;  /* 0x00000003ff07e819 */ /* 0x000fe20000011607 */
[----:B------:R0:W-:Y:S04]  /*11b70*/  @!P6 LDGSTS.E.BYPASS.LTC128B.128 [R19+0x2b400], desc[UR44][R2.64+0x100], !P4 ;  /* 0x2b4001000213efae */ /* 0x0001e8000e101d6c */
[----:B------:R0:W-:Y:S04]  /*11b80*/  @!P6 LDGSTS.E.BYPASS.LTC128B.128 [R19+0x2d400], desc[UR44][R2.64+0x180], !P3 ;  /* 0x2d4001800213efae */ /* 0x0001e8000d901d6c */
[----:B------:R0:W-:Y:S04]  /*11b90*/  @!P6 LDGSTS.E.BYPASS.LTC128B.128 [R19+0x2f400], desc[UR44][R2.64+0x200], !P2 ;  /* 0x2f4002000213efae */ /* 0x0001e8000d101d6c */
[----:B------:R0:W-:Y:S04]  /*11ba0*/  @!P6 LDGSTS.E.BYPASS.LTC128B.128 [R19+0x31400], desc[UR44][R2.64+0x280], !P1 ;  /* 0x314002800213efae */ /* 0x0001e8000c901d6c */
[----:B------:R0:W-:Y:S01]  /*11bb0*/  @!P6 LDGSTS.E.BYPASS.LTC128B.128 [R19+0x33400], desc[UR44][R2.64+0x300], P0 ;  /* 0x334003000213efae */ /* 0x0001e20008101d6c */
[----:B------:R-:W-:-:S13]  /*11bc0*/  @!P6 ISETP.NE.U32.AND P0, PT, R7, RZ, PT ;  /* 0x000000ff0700e20c */ /* 0x000fda0003f05070 */
[----:B-1----:R0:W-:Y:S02]  /*11bd0*/  @!P6 LDGSTS.E.BYPASS.LTC128B.128 [R19+0x35400], desc[UR44][R2.64+0x380], P0 ;  /* 0x354003800213efae */ /* 0x0021e40008101d6c */
.L_x_1169:
[----:B------:R-:W-:Y:S01]  /*11be0*/  LOP3.LUT P0, RZ, R16, 0x10000, RZ, 0xc0, !PT ;  /* 0x0001000010ff7812 */ /* 0x000fe2000780c0ff */
[----:B------:R-:W-:-:S12]  /*11bf0*/  BSSY B0, `(.L_x_1082) ;  /* 0x0000016000007945 */ /* 0x000fd80003800000 */
[----:B------:R-:W-:Y:S05]  /*11c00*/  @P0 BRA `(.L_x_1083) ;  /* 0x0000000000500947 */ /* 0x000fea0003800000 */
[----:B------:R-:W-:Y:S02]  /*11c10*/  LOP3.LUT R4, R4, 0x40, RZ, 0xc0, !PT ;  /* 0x0000004004047812 */ /* 0x000fe400078ec0ff */
[----:B------:R-:W-:Y:S02]  /*11c20*/  LOP3.LUT P6, RZ, R16, 0x800, RZ, 0xc0, !PT ;  /* 0x0000080010ff7812 */ /* 0x000fe400078cc0ff */
[----:B0-----:R-:W-:Y:S02]  /*11c30*/  LEA R2, P0, R8, R0, 0x1 ;  /* 0x0000000008027211 */ /* 0x001fe400078008ff */
[----:B------:R-:W-:Y:S02]  /*11c40*/  SHF.R.U32.HI R4, RZ, 0x2, R4 ;  /* 0x00000002ff047819 */ /* 0x000fe40000011604 */
[----:B------:R-:W-:Y:S01]  /*11c50*/  LOP3.LUT R5, R5, 0x80, RZ, 0xc0, !PT ;  /* 0x0000008005057812 */ /* 0x000fe200078ec0ff */
[----:B------:R-:W-:Y:S01]  /*11c60*/  IMAD.X R3, RZ, RZ, R6, P0 ;  /* 0x000000ffff037224 */ /* 0x000fe200000e0606 */
[----:B------:R-:W-:-:S02]  /*11c70*/  ISETP.NE.U32.AND P0, PT, R4, RZ, PT ;  /* 0x000000ff0400720c */ /* 0x000fc40003f05070 */
[----:B------:R-:W-:-:S03]  /*11c80*/  SHF.R.U32.HI R5, RZ, 0x3, R5 ;  /* 0x00000003ff057819 */ /* 0x000fc60000011605 */
[----:B------:R-:W-:Y:S01]  /*11c90*/  @!PT LDS RZ, [RZ] ;  /* 0x00000000fffff984 */ /* 0x000fe20000000800 */
[----:B------:R-:W-:Y:S01]  /*11ca0*/  @!PT LDS RZ, [RZ] ;  /* 0x00000000fffff984 */ /* 0x000fe20000000800 */
[----:B------:R-:W-:Y:S01]  /*11cb0*/  @!PT LDS RZ, [RZ] ;  /* 0x00000000fffff984 */ /* 0x000fe20000000800 */
[----:B------:R1:W-:Y:S04]  /*11cc0*/  LDGSTS.E.BYPASS.LTC128B.128 [R19+0x27c00], desc[UR44][R2.64], !P6 ;  /* 0x27c0000002137fae */ /* 0x0003e8000f101d6c */
        /* <DEDUP_REMOVED lines=8> */
.L_x_1083:
[----:B------:R-:W-:Y:S05]  /*11d50*/  BSYNC B0 ;  /* 0x0000000000007941 */ /* 0x000fea0003800000 */
.L_x_1082:
[----:B------:R-:W-:Y:S01]  /*11d60*/  NOP ;  /* 0x0000000000007918 */ /* 0x000fe20000000000 */
[----:B------:R-:W-:-:S13]  /*11d70*/  PLOP3.LUT P0, PT, PT, PT, PT, 0x80, 0x0 ;  /* 0x000000000000781c */ /* 0x000fda0003f0f070 */
.L_x_1084:
[----:B------:R-:W-:Y:S02]  /*11d80*/  PLOP3.LUT P1, PT, P1, P0, PT, 0xa2, 0x0 ;  /* 0x000000000000781c */ /* 0x000fe40000f21472 */
[----:B------:R-:W-:-:S08]  /*11d90*/  @P0 R2UR P1, UR4, R17 ;  /* 0x00000000110402ca */ /* 0x000fd00000020000 */
[----:B------:R-:W-:-:S05]  /*11da0*/  @P0 PLOP3.LUT P0, PT, P1, PT, PT, 0x80, 0x0 ;  /* 0x000000000000081c */ /* 0x000fca0000f0f070 */
[----:B------:R-:W-:Y:S01]  /*11db0*/  @!P1 SYNCS.ARRIVE.TRANS64.RED.A0T1 RZ, [UR4+0x38810], RZ ;  /* 0x038810ffffff99a7 */ /* 0x000fe20008200404 */
[----:B------:R-:W-:Y:S07]  /*11dc0*/  @!P1 ARRIVES.LDGSTSBAR.64.TRANSCNT [UR4+0x38810] ;  /* 0x03881000ff0099b0 */ /* 0x000fee0008000a84 */
[----:B------:R-:W-:Y:S05]  /*11dd0*/  @P0 BRA.U.ANY `(.L_x_1084) ;  /* 0xfffffffd00e80947 */ /* 0x000fea000393ffff */
[----:B01----:R-:W2:Y:S02]  /*11de0*/  LDL.LU R2, [R1+0x24] ;  /* 0x0000240001027983 */ /* 0x003ea40000300800 */
        /* <DEDUP_REMOVED lines=11> */
.L_x_1170:
[----:B------:R-:W-:Y:S05]  /*11ea0*/  BSYNC B0 ;  /* 0x0000000000007941 */ /* 0x000fea0003800000 */
.L_x_1085:
[----:B------:R-:W-:-:S05]  /*11eb0*/  IMAD.U32 R2, RZ, RZ, UR36 ;  /* 0x00000024ff027e24 */ /* 0x000fca000f8e00ff */
[----:B------:R-:W-:-:S13]  /*11ec0*/  ISETP.NE.AND P0, PT, R2, 0x3, PT ;  /* 0x000000030200780c */ /* 0x000fda0003f05270 */
[----:B------:R-:W-:Y:S05]  /*11ed0*/  @!P0 BRA `(.L_x_1087) ;  /* 0x0000000000048947 */ /* 0x000fea0003800000 */
[----:B------:R-:W-:Y:S01]  /*11ee0*/  BPT.TRAP 0x1 ;  /* 0x000000040000795c */ /* 0x000fe20000300000 */
.L_x_1087:
[----:B0-----:R-:W-:Y:S01]  /*11ef0*/  SHF.L.U32 R0, R23, 0x1f, RZ ;  /* 0x0000001f17007819 */ /* 0x001fe200000006ff */
[----:B------:R-:W-:Y:S03]  /*11f00*/  BSSY B0, `(.L_x_1088) ;  /* 0x0000003000007945 */ /* 0x000fe60003800000 */
[----:B------:R-:W0:Y:S02]  /*11f10*/  SYNCS.PHASECHK.TRANS64.TRYWAIT P0, [R22+URZ+0x38860], R0 ;  /* 0x03886000160075a7 */ /* 0x000e24000800017f */
[----:B0-----:R-:W-:Y:S05]  /*11f20*/  @!P0 BRA `(.L_x_1089) ;  /* 0x0000004000e08947 */ /* 0x001fea0003800000 */
.L_x_1171:
[----:B------:R-:W-:Y:S05]  /*11f30*/  BSYNC B0 ;  /* 0x0000000000007941 */ /* 0x000fea0003800000 */
.L_x_1088:
[----:B------:R-:W0:Y:S01]  /*11f40*/  LDL.LU R3, [R1+0x1c] ;  /* 0x00001c0001037983 */ /* 0x000e220000300800 */
[----:B------:R-:W-:Y:S01]  /*11f50*/  ULDC.64 UR4, c[0x0][0x328] ;  /* 0x0000ca0000047ab9 */ /* 0x000fe20000000a00 */
[----:B------:R-:W-:Y:S02]  /*11f60*/  ULDC.64 UR6, c[0x0][0x318] ;  /* 0x0000c60000067ab9 */ /* 0x000fe40000000a00 */
[----:B------:R-:W2:Y:S04]  /*11f70*/  LDL.LU R2, [R1] ;  /* 0x0000000001027983 */ /* 0x000ea80000300800 */
[----:B------:R-:W3:Y:S01]  /*11f80*/  LDL.LU R4, [R1+0x20] ;  /* 0x0000200001047983 */ /* 0x000ee20000300800 */
[----:B------:R-:W-:Y:S02]  /*11f90*/  IMAD R5, R18, 0x8000, R34 ;  /* 0x0000800012057824 */ /* 0x000fe400078e0222 */
[----:B0-----:R-:W-:-:S04]  /*11fa0*/  IMAD R0, R3, UR4, RZ ;  /* 0x0000000403007c24 */ /* 0x001fc8000f8e02ff */
[C---:B--2---:R-:W-:Y:S02]  /*11fb0*/  IMAD R0, R2.reuse, UR5, R0 ;  /* 0x0000000502007c24 */ /* 0x044fe4000f8e0200 */
[----:B------:R-:W-:Y:S01]  /*11fc0*/  IMAD.WIDE.U32 R2, R2, UR4, RZ ;  /* 0x0000000402027c25 */ /* 0x000fe2000f8e00ff */
[----:B------:R-:W-:-:S03]  /*11fd0*/  ULDC.64 UR4, c[0x0][0x338] ;  /* 0x0000ce0000047ab9 */ /* 0x000fc60000000a00 */
[----:B------:R-:W-:Y:S02]  /*11fe0*/  IMAD.IADD R3, R3, 0x1, R0 ;  /* 0x0000000103037824 */ /* 0x000fe400078e0200 */
[----:B---3--:R-:W-:Y:S02]  /*11ff0*/  IMAD R0, R4, UR4, RZ ;  /* 0x0000000404007c24 */ /* 0x008fe4000f8e02ff */
        /* <DEDUP_REMOVED lines=10> */
[----:B------:R-:W0:Y:S01]  /*120a0*/  S2R R7, SR_TID.X ;  /* 0x0000000000077919 */ /* 0x000e220000002100 */
[----:B------:R-:W-:Y:S01]  /*120b0*/  IMAD R5, R5, 0x2, R17 ;  /* 0x0000000205057824 */ /* 0x000fe200078e0211 */
[C---:B------:R-:W-:Y:S01]  /*120c0*/  LOP3.LUT P5, RZ, R30.reuse, 0x2, RZ, 0xc0, !PT ;  /* 0x000000021eff7812 */ /* 0x040fe200078ac0ff */
[----:B------:R-:W1:Y:S01]  /*120d0*/  SHFL.IDX PT, R2, R4, RZ, 0x181f ;  /* 0x00181fff04027589 */ /* 0x000e6200000e0000 */
[C---:B------:R-:W-:Y:S02]  /*120e0*/  LOP3.LUT P4, RZ, R30.reuse, 0x4, RZ, 0xc0, !PT ;  /* 0x000000041eff7812 */ /* 0x040fe4000788c0ff */
[C---:B------:R-:W-:Y:S01]  /*120f0*/  LOP3.LUT P3, RZ, R30.reuse, 0x8, RZ, 0xc0, !PT ;  /* 0x000000081eff7812 */ /* 0x040fe2000786c0ff */
[----:B------:R-:W2:Y:S01]  /*12100*/  SHFL.IDX PT, R3, R6, RZ, 0x181f ;  /* 0x00181fff06037589 */ /* 0x000ea200000e0000 */
[----:B------:R-:W-:Y:S02]  /*12110*/  LOP3.LUT P2, RZ, R30, 0x10, RZ, 0xc0, !PT ;  /* 0x000000101eff7812 */ /* 0x000fe4000784c0ff */
[----:B------:R-:W-:Y:S01]  /*12120*/  LOP3.LUT R16, R16, 0xffffffbf, RZ, 0xc0, !PT ;  /* 0xffffffbf10107812 */ /* 0x000fe200078ec0ff */
[----:B0-----:R-:W-:-:S05]  /*12130*/  IMAD.SHL.U32 R7, R7, 0x8, RZ ;  /* 0x0000000807077824 */ /* 0x001fca00078e00ff */
[----:B------:R-:W-:-:S05]  /*12140*/  LOP3.LUT R7, R7, 0x38, RZ, 0xc0, !PT ;  /* 0x0000003807077812 */ /* 0x000fca00078ec0ff */
[----:B------:R-:W-:Y:S01]  /*12150*/  IMAD.SHL.U32 R0, R7, 0x2, RZ ;  /* 0x0000000207007824 */ /* 0x000fe200078e00ff */
[----:B------:R-:W-:-:S04]  /*12160*/  LOP3.LUT R7, R30, 0x1, RZ, 0xc0, !PT ;  /* 0x000000011e077812 */ /* 0x000fc800078ec0ff */
[----:B-1----:R-:W-:Y:S02]  /*12170*/  IADD3 R2, P0, R2, R0, RZ ;  /* 0x0000000002027210 */ /* 0x002fe40007f1e0ff */
[----:B------:R-:W-:Y:S02]  /*12180*/  ISETP.NE.U32.AND P1, PT, R7, 0x1, PT ;  /* 0x000000010700780c */ /* 0x000fe40003f25070 */
[----:B------:R-:W-:Y:S01]  /*12190*/  PRMT R7, R30, 0x8880, RZ ;  /* 0x000088801e077816 */ /* 0x000fe200000000ff */
[----:B--2---:R-:W-:Y:S01]  /*121a0*/  IMAD.X R3, RZ, RZ, R3, P0 ;  /* 0x000000ffff037224 */ /* 0x004fe200000e0603 */
[----:B------:R-:W-:-:S09]  /*121b0*/  ISETP.LT.OR P0, PT, R29, 0x1, P1 ;  /* 0x000000011d00780c */ /* 0x000fd20000f01670 */
[----:B------:R-:W-:Y:S02]  /*121c0*/  @P1 LOP3.LUT R16, R16, 0x40, RZ, 0xfc, !PT ;  /* 0x0000004010101812 */ /* 0x000fe400078efcff */
[----:B------:R-:W-:Y:S02]  /*121d0*/  LOP3.LUT P1, RZ, R30, 0x20, RZ, 0xc0, !PT ;  /* 0x000000201eff7812 */ /* 0x000fe4000782c0ff */
[----:B------:R-:W-:Y:S01]  /*121e0*/  @!PT LDS RZ, [RZ] ;  /* 0x00000000fffff984 */ /* 0x000fe20000000800 */
[----:B------:R-:W-:Y:S01]  /*121f0*/  LDGSTS.E.BYPASS.LTC128B.128 [R5+0x400], desc[UR44][R2.64], !P0 ;  /* 0x0040000002057fae */ /* 0x000fe2000c101d6c */
[----:B------:R-:W-:Y:S02]  /*12200*/  ISETP.LT.OR P0, PT, R29, 0x1, !P5 ;  /* 0x000000011d00780c */ /* 0x000fe40006f01670 */
[----:B------:R-:W-:-:S11]  /*12210*/  LOP3.LUT R16, R16, 0xffffff7f, RZ, 0xc0, !PT ;  /* 0xffffff7f10107812 */ /* 0x000fd600078ec0ff */
        /* <DEDUP_REMOVED lines=62> */
.L_x_1181:
        /* <DEDUP_REMOVED lines=34> */
.L_x_1091:
        /* <DEDUP_REMOVED lines=11> */
.L_x_1092:
[----:B------:R-:W2:Y:S01]  /*128d0*/  LDL.LU R2, [R1+0x18] ;  /* 0x0000180001027983 */ /* 0x000ea20000300800 */
[----:B------:R1:W-:Y:S01]  /*128e0*/  SYNCS.ARRIVE.TRANS64.A1T0 RZ, [R22+URZ+0x38850], RZ ;  /* 0x038850ff16ff79a7 */ /* 0x0003e2000810003f */
[----:B------:R-:W-:Y:S01]  /*128f0*/  BSSY B0, `(.L_x_1093) ;  /* 0x00000f3000007945 */ /* 0x000fe20003800000 */
[----:B--2---:R-:W-:-:S05]  /*12900*/  VIADD R7, R2, 0xfffffffe ;  /* 0xfffffffe02077836 */ /* 0x004fca0000000000 */
[----:B------:R-:W-:-:S13]  /*12910*/  ISETP.GE.AND P0, PT, R7, R31, PT ;  /* 0x0000001f0700720c */ /* 0x000fda0003f06270 */
[----:B-1----:R-:W-:Y:S05]  /*12920*/  @!P0 BRA `(.L_x_1094) ;  /* 0x0000000c00bc8947 */ /* 0x002fea0003800000 */
[----:B------:R-:W2:Y:S01]  /*12930*/  LDL.LU R2, [R1+0x28] ;  /* 0x0000280001027983 */ /* 0x000ea20000300800 */
[----:B------:R-:W-:-:S04]  /*12940*/  LOP3.LUT R29, R30, 0x80, RZ, 0xc0, !PT ;  /* 0x000000801e1d7812 */ /* 0x000fc800078ec0ff */
[----:B------:R-:W-:Y:S02]  /*12950*/  SHF.R.U32.HI R29, RZ, 0x3, R29 ;  /* 0x00000003ff1d7819 */ /* 0x000fe4000001161d */
[----:B--2---:R-:W-:-:S04]  /*12960*/  LOP3.LUT R2, R2, 0x40, RZ, 0xc0, !PT ;  /* 0x0000004002027812 */ /* 0x004fc800078ec0ff */
[----:B------:R-:W-:-:S07]  /*12970*/  SHF.R.U32.HI R30, RZ, 0x2, R2 ;  /* 0x00000002ff1e7819 */ /* 0x000fce0000011602 */
.L_x_1107:
[----:B-1----:R-:W1:Y:S01]  /*12980*/  S2R R2, SR_TID.X ;  /* 0x0000000000027919 */ /* 0x002e620000002100 */
[----:B--2---:R-:W2:Y:S01]  /*12990*/  LDC R3, c[0x0][0x430] ;  /* 0x00010c00ff037b82 */ /* 0x004ea20000000800 */
[----:B---3--:R-:W-:Y:S01]  /*129a0*/  IMAD R6, R7, 0x40, R32 ;  /* 0x0000004007067824 */ /* 0x008fe200078e0220 */
[----:B------:R-:W-:Y:S05]  /*129b0*/  YIELD ;  /* 0x0000000000007946 */ /* 0x000fea0003800000 */
[----:B0-----:R-:W0:Y:S01]  /*129c0*/  S2R R4, SR_TID.X ;  /* 0x0000000000047919 */ /* 0x001e220000002100 */
[----:B------:R-:W-:Y:S01]  /*129d0*/  IMAD.U32 R11, RZ, RZ, UR36 ;  /* 0x00000024ff0b7e24 */ /* 0x000fe2000f8e00ff */
[----:B------:R-:W-:Y:S01]  /*129e0*/  ULDC UR4, c[0x0][0x430] ;  /* 0x00010c0000047ab9 */ /* 0x000fe20000000800 */
[----:B------:R-:W-:Y:S01]  /*129f0*/  VIADD R18, R18, 0x1 ;  /* 0x0000000112127836 */ /* 0x000fe20000000000 */
[----:B--2---:R-:W-:-:S02]  /*12a00*/  ISETP.NE.AND P0, PT, R3, 0x1, PT ;  /* 0x000000010300780c */ /* 0x004fc40003f05270 */
[----:B-1----:R-:W-:-:S04]  /*12a10*/  LOP3.LUT R2, R2, 0x7f, RZ, 0xc0, !PT ;  /* 0x0000007f02027812 */ /* 0x002fc800078ec0ff */
[----:B------:R-:W-:-:S07]  /*12a20*/  SHF.R.U32.HI R2, RZ, 0x3, R2 ;  /* 0x00000003ff027819 */ /* 0x000fce0000011602 */
[----:B------:R-:W1:Y:S01]  /*12a30*/  @P0 LDC R3, c[0x0][0x434] ;  /* 0x00010d00ff030b82 */ /* 0x000e620000000800 */
[----:B0-----:R-:W-:-:S05]  /*12a40*/  IMAD.SHL.U32 R4, R4, 0x10, RZ ;  /* 0x0000001004047824 */ /* 0x001fca00078e00ff */
[----:B------:R-:W-:Y:S02]  /*12a50*/  LOP3.LUT R4, R2, 0x70, R4, 0xf8, !PT ;  /* 0x0000007002047812 */ /* 0x000fe400078ef804 */
[----:B------:R-:W0:Y:S02]  /*12a60*/  @P0 LDC R2, c[0x0][0x438] ;  /* 0x00010e00ff020b82 */ /* 0x000e240000000800 */
[C---:B------:R-:W-:Y:S01]  /*12a70*/  ISETP.GT.U32.AND P1, PT, R4.reuse, 0x3f, PT ;  /* 0x0000003f0400780c */ /* 0x040fe20003f24070 */
[----:B------:R-:W-:-:S04]  /*12a80*/  IMAD.IADD R6, R4, 0x1, R6 ;  /* 0x0000000104067824 */ /* 0x000fc800078e0206 */
[----:B------:R-:W-:-:S08]  /*12a90*/  IMAD.MOV.U32 R10, RZ, RZ, R6 ;  /* 0x000000ffff0a7224 */ /* 0x000fd000078e0006 */
[----:B------:R-:W2:Y:S01]  /*12aa0*/  @!P1 LDC.64 R4, c[0x0][0x428] ;  /* 0x00010a00ff049b82 */ /* 0x000ea20000000a00 */
[----:B-1----:R-:W-:-:S07]  /*12ab0*/  @P0 IMAD.HI.U32 R3, R6, R3, RZ ;  /* 0x0000000306030227 */ /* 0x002fce00078e00ff */
[----:B------:R-:W1:Y:S01]  /*12ac0*/  @!P1 LDC.64 R8, c[0x0][0x418] ;  /* 0x00010600ff089b82 */ /* 0x000e620000000a00 */
[----:B0-----:R-:W-:-:S04]  /*12ad0*/  @P0 SHF.R.U32.HI R10, RZ, R2, R3 ;  /* 0x00000002ff0a0219 */ /* 0x001fc80000011603 */
[--C-:B------:R-:W-:Y:S01]  /*12ae0*/  @!P1 SHF.R.S32.HI R3, RZ, 0x1f, R10.reuse ;  /* 0x0000001fff039819 */ /* 0x100fe2000001140a */
[----:B------:R-:W-:-:S04]  /*12af0*/  @!P1 IMAD.MOV.U32 R2, RZ, RZ, R10 ;  /* 0x000000ffff029224 */ /* 0x000fc800078e000a */
[----:B--2---:R-:W-:-:S04]  /*12b00*/  @!P1 IMAD.WIDE.U32 R2, R28, R4, R2 ;  /* 0x000000041c029225 */ /* 0x004fc800078e0002 */
[----:B------:R-:W-:-:S04]  /*12b10*/  @!P1 IMAD R4, R33, R4, RZ ;  /* 0x0000000421049224 */ /* 0x000fc800078e02ff */
[----:B------:R-:W-:Y:S01]  /*12b20*/  @!P1 IMAD R5, R28, R5, R4 ;  /* 0x000000051c059224 */ /* 0x000fe200078e0204 */
[----:B-1----:R-:W-:Y:S01]  /*12b30*/  @!P1 LEA R8, P0, R2, R8, 0x2 ;  /* 0x0000000802089211 */ /* 0x002fe200078010ff */
[----:B------:R-:W-:Y:S02]  /*12b40*/  IMAD.MOV.U32 R4, RZ, RZ, RZ ;  /* 0x000000ffff047224 */ /* 0x000fe400078e00ff */
[----:B------:R-:W-:Y:S02]  /*12b50*/  @!P1 IMAD.IADD R3, R5, 0x1, R3 ;  /* 0x0000000105039824 */ /* 0x000fe400078e0203 */
[----:B------:R-:W-:-:S03]  /*12b60*/  IMAD.MOV R5, RZ, RZ, -R10 ;  /* 0x000000ffff057224 */ /* 0x000fc600078e0a0a */
[----:B------:R-:W-:Y:S01]  /*12b70*/  @!P1 LEA.HI.X R9, R2, R9, R3, 0x2, P0 ;  /* 0x0000000902099211 */ /* 0x000fe200000f1403 */
[----:B------:R-:W-:Y:S01]  /*12b80*/  IMAD R5, R5, UR4, R6 ;  /* 0x0000000405057c24 */ /* 0x000fe2000f8e0206 */
[----:B------:R-:W-:-:S03]  /*12b90*/  ISETP.NE.AND P0, PT, R18, 0x2, PT ;  /* 0x000000021200780c */ /* 0x000fc60003f05270 */
[----:B------:R0:W5:Y:S01]  /*12ba0*/  @!P1 LDG.E R4, desc[UR44][R8.64] ;  /* 0x0000002c08049981 */ /* 0x000162000c1e1900 */
[----:B------:R-:W-:Y:S02]  /*12bb0*/  ISETP.NE.AND P1, PT, R11, 0x3, PT ;  /* 0x000000030b00780c */ /* 0x000fe40003f25270 */
[----:B------:R-:W-:Y:S02]  /*12bc0*/  SEL R2, RZ, 0x1, P0 ;  /* 0x00000001ff027807 */ /* 0x000fe40000000000 */
[----:B------:R-:W-:Y:S02]  /*12bd0*/  SEL R18, R18, RZ, P0 ;  /* 0x000000ff12127207 */ /* 0x000fe40000000000 */
[----:B------:R-:W-:Y:S01]  /*12be0*/  LOP3.LUT R23, R23, R2, RZ, 0x3c, !PT ;  /* 0x0000000217177212 */ /* 0x000fe200078e3cff */
[----:B------:R-:W-:Y:S02]  /*12bf0*/  IMAD.MOV.U32 R2, RZ, RZ, R7 ;  /* 0x000000ffff027224 */ /* 0x000fe400078e0007 */
[----:B------:R-:W-:-:S03]  /*12c00*/  VIADD R7, R7, 0xffffffff ;  /* 0xffffffff07077836 */ /* 0x000fc60000000000 */
[----:B------:R-:W-:Y:S01]  /*12c10*/  ISETP.GT.AND P3, PT, R2, R31, PT ;  /* 0x0000001f0200720c */ /* 0x000fe20003f64270 */
[----:B0-----:R-:W-:-:S12]  /*12c20*/  @!P1 BRA `(.L_x_1095) ;  /* 0x0000000000049947 */ /* 0x001fd80003800000 */
[----:B------:R-:W-:Y:S01]  /*12c30*/  BPT.TRAP 0x1 ;  /* 0x000000040000795c */ /* 0x000fe20000300000 */
.L_x_1095:
[----:B------:R-:W-:Y:S01]  /*12c40*/  IMAD R6, R18, 0x8, R17 ;  /* 0x0000000812067824 */ /* 0x000fe200078e0211 */
[----:B------:R-:W-:Y:S01]  /*12c50*/  SHF.L.U32 R20, R23, 0x1f, RZ ;  /* 0x0000001f17147819 */ /* 0x000fe200000006ff */
[----:B------:R-:W-:Y:S01]  /*12c60*/  BSSY B1, `(.L_x_1096) ;  /* 0x0000004000017945 */ /* 0x000fe20003800000 */
[----:B------:R-:W-:Y:S02]  /*12c70*/  SHF.R.S32.HI R9, RZ, 0x1f, R5 ;  /* 0x0000001fff097819 */ /* 0x000fe40000011405 */
[----:B------:R-:W0:Y:S02]  /*12c80*/  SYNCS.PHASECHK.TRANS64.TRYWAIT P0, [R6+URZ+0x38840], R20 ;  /* 0x03884014060075a7 */ /* 0x000e24000800017f */
[----:B0-----:R-:W-:Y:S05]  /*12c90*/  @!P0 BRA `(.L_x_1097) ;  /* 0x0000003c00c08947 */ /* 0x001fea0003800000 */
.L_x_1182:
[----:B------:R-:W-:Y:S05]  /*12ca0*/  BSYNC B1 ;  /* 0x0000000000017941 */ /* 0x000fea0003800000 */
.L_x_1096:
        /* <DEDUP_REMOVED lines=40> */
.L_x_1192:
        /* <DEDUP_REMOVED lines=8> */
.L_x_1099:
        /* <DEDUP_REMOVED lines=11> */
.L_x_1100:
[----:B------:R2:W-:Y:S01]  /*13060*/  SYNCS.ARRIVE.TRANS64.A1T0 RZ, [R6+URZ+0x38830], RZ ;  /* 0x038830ff06ff79a7 */ /* 0x0005e2000810003f */
[----:B------:R-:W-:Y:S05]  /*13070*/  @!P2 BRA `(.L_x_1101) ;  /* 0x000000000004a947 */ /* 0x000fea0003800000 */
[----:B------:R-:W-:Y:S01]  /*13080*/  BPT.TRAP 0x1 ;  /* 0x000000040000795c */ /* 0x000fe20000300000 */
.L_x_1101:
[----:B------:R-:W3:Y:S01]  /*13090*/  SYNCS.PHASECHK.TRANS64.TRYWAIT P0, [R6+URZ+0x38860], R20 ;  /* 0x03886014060075a7 */ /* 0x000ee2000800017f */
[----:B------:R-:W-:Y:S04]  /*130a0*/  BSSY B1, `(.L_x_1102) ;  /* 0x0000002000017945 */ /* 0x000fe80003800000 */
[----:B---3--:R-:W-:Y:S05]  /*130b0*/  @!P0 BRA `(.L_x_1103) ;  /* 0x0000003c00e88947 */ /* 0x008fea0003800000 */
.L_x_1193:
[----:B------:R-:W-:Y:S05]  /*130c0*/  BSYNC B1 ;  /* 0x0000000000017941 */ /* 0x000fea0003800000 */
.L_x_1102:
        /* <DEDUP_REMOVED lines=79> */
.L_x_1203:
        /* <DEDUP_REMOVED lines=25> */
.L_x_1105:
        /* <DEDUP_REMOVED lines=11> */
.L_x_1106:
[----:B------:R1:W-:Y:S01]  /*13800*/  SYNCS.ARRIVE.TRANS64.A1T0 RZ, [R6+URZ+0x38850], RZ ;  /* 0x038850ff06ff79a7 */ /* 0x0003e2000810003f */
[----:B------:R-:W-:Y:S05]  /*13810*/  @P3 BRA `(.L_x_1107) ;  /* 0xfffffff000583947 */ /* 0x000fea000383ffff */
.L_x_1094:
[----:B------:R-:W-:Y:S05]  /*13820*/  BSYNC B0 ;  /* 0x0000000000007941 */ /* 0x000fea0003800000 */
.L_x_1093:
        /* <DEDUP_REMOVED lines=21> */
.L_x_1109:
[----:B------:R-:W-:Y:S05]  /*13980*/  BSYNC B0 ;  /* 0x0000000000007941 */ /* 0x000fea0003800000 */
.L_x_1108:
[----:B------:R-:W-:-:S07]  /*13990*/  SEL R18, R18, RZ, P0 ;  /* 0x000000ff12127207 */ /* 0x000fce0000000000 */
.L_x_1062:
[----:B------:R-:W-:Y:S05]  /*139a0*/  BSYNC B7 ;  /* 0x0000000000077941 */ /* 0x000fea0003800000 */
.L_x_1060:
        /* <DEDUP_REMOVED lines=11> */
.L_x_1110:
        /* <DEDUP_REMOVED lines=43> */
.L_x_1213:
[----:B------:R-:W-:Y:S02]  /*13d10*/  ULDC UR4, c[0x0][0xd38] ;  /* 0x00034e0000047ab9 */ /* 0x000fe40000000800 */
[----:B------:R-:W-:-:S04]  /*13d20*/  IMAD.U32 R5, RZ, RZ, UR4 ;  /* 0x00000004ff057e24 */ /* 0x000fc8000f8e00ff */
[----:B-1----:R-:W-:-:S04]  /*13d30*/  IMAD R9, R14, R5, RZ ;  /* 0x000000050e097224 */ /* 0x002fc800078e02ff */
[----:B------:R-:W-:-:S05]  /*13d40*/  IMAD.IADD R6, R6, 0x1, R9 ;  /* 0x0000000106067824 */ /* 0x000fca00078e0209 */
[----:B------:R-:W-:-:S13]  /*13d50*/  ISETP.GT.AND P6, PT, R6, R0, PT ;  /* 0x000000000600720c */ /* 0x000fda0003fc4270 */
[----:B------:R-:W-:Y:S05]  /*13d60*/  @P6 BRA `(.L_x_1113) ;  /* 0x0000000000a46947 */ /* 0x000fea0003800000 */
.L_x_1116:
        /* <DEDUP_REMOVED lines=35> */
.L_x_1221:
[----:B------:R-:W-:Y:S02]  /*13fa0*/  ULDC UR4, c[0x0][0xd38] ;  /* 0x00034e0000047ab9 */ /* 0x000fe40000000800 */
[----:B------:R-:W-:-:S04]  /*13fb0*/  IMAD.U32 R5, RZ, RZ, UR4 ;  /* 0x00000004ff057e24 */ /* 0x000fc8000f8e00ff */
[----:B-1----:R-:W-:-:S04]  /*13fc0*/  IMAD R9, R14, R5, RZ ;  /* 0x000000050e097224 */ /* 0x002fc800078e02ff */
[----:B------:R-:W-:-:S05]  /*13fd0*/  IMAD.IADD R6, R9, 0x1, R6 ;  /* 0x0000000109067824 */ /* 0x000fca00078e0206 */
[----:B------:R-:W-:-:S13]  /*13fe0*/  ISETP.GT.AND P6, PT, R6, R0, PT ;  /* 0x000000000600720c */ /* 0x000fda0003fc4270 */
[----:B------:R-:W-:Y:S05]  /*13ff0*/  @!P6 BRA `(.L_x_1116) ;  /* 0xfffffffc005ce947 */ /* 0x000fea000383ffff */
.L_x_1113:
        /* <DEDUP_REMOVED lines=9> */
.L_x_1226:
[----:B------:R-:W-:-:S13]  /*14090*/  ISETP.NE.AND P0, PT, R8, RZ, PT ;  /* 0x000000ff0800720c */ /* 0x000fda0003f05270 */
[----:B------:R-:W-:Y:S05]  /*140a0*/  @!P0 BRA `(.L_x_1118) ;  /* 0x0000000000108947 */ /* 0x000fea0003800000 */
[----:B------:R-:W-:Y:S01]  /*140b0*/  UMOV UR4, 0xffffffff ;  /* 0xffffffff00047882 */ /* 0x000fe20000000000 */
[----:B------:R-:W-:Y:S02]  /*140c0*/  VIADD R12, R6, 0xffffffff ;  /* 0xffffffff060c7836 */ /* 0x000fe40000000000 */
[----:B------:R-:W-:Y:S05]  /*140d0*/  BRA.DIV UR4, `(.L_x_1119) ;  /* 0x0000004204207947 */ /* 0x000fea000b800000 */
[----:B------:R4:W0:Y:S02]  /*140e0*/  SHFL.IDX PT, R24, R3, R12, 0x1f ;  /* 0x00001f0c03187589 */ /* 0x00082400000e0000 */
.L_x_1118:
        /* <DEDUP_REMOVED lines=58> */
.L_x_1114:
[----:B------:R-:W-:Y:S01]  /*14490*/  UMOV UR4, URZ ;  /* 0x0000003f00047c82 */ /* 0x000fe20008000000 */
[----:B------:R-:W-:Y:S01]  /*144a0*/  UMOV UR5, URZ ;  /* 0x0000003f00057c82 */ /* 0x000fe20008000000 */
[----:B------:R-:W-:Y:S01]  /*144b0*/  ULDC UR6, c[0x0][0xd3c] ;  /* 0x00034f0000067ab9 */ /* 0x000fe20000000800 */
[----:B------:R-:W-:Y:S02]  /*144c0*/  IMAD.MOV.U32 R24, RZ, RZ, R0 ;  /* 0x000000ffff187224 */ /* 0x000fe400078e0000 */
[----:B------:R-:W-:Y:S02]  /*144d0*/  IMAD.U32 R25, RZ, RZ, UR4 ;  /* 0x00000004ff197e24 */ /* 0x000fe4000f8e00ff */
[----:B------:R-:W-:Y:S02]  /*144e0*/  IMAD.U32 R26, RZ, RZ, UR5 ;  /* 0x00000005ff1a7e24 */ /* 0x000fe4000f8e00ff */
[----:B------:R-:W-:-:S07]  /*144f0*/  IMAD.U32 R27, RZ, RZ, UR6 ;  /* 0x00000006ff1b7e24 */ /* 0x000fce000f8e00ff */
.L_x_1120:
        /* <DEDUP_REMOVED lines=10> */
.L_x_1111:
[----:B------:R-:W-:Y:S02]  /*145a0*/  ULDC UR4, c[0x0][0xd3c] ;  /* 0x00034f0000047ab9 */ /* 0x000fe40000000800 */
[----:B0-----:R-:W-:-:S13]  /*145b0*/  ISETP.GE.AND P0, PT, R27, UR4, PT ;  /* 0x000000041b007c0c */ /* 0x001fda000bf06270 */
[----:B------:R-:W-:Y:S05]  /*145c0*/  @!P0 BRA `(.L_x_1121) ;  /* 0xffffffa800048947 */ /* 0x000fea000383ffff */
[----:B------:R-:W-:Y:S05]  /*145d0*/  BSYNC B8 ;  /* 0x0000000000087941 */ /* 0x000fea0003800000 */
.L_x_1054:
        /* <DEDUP_REMOVED lines=12> */
.L_x_1229:
[----:B------:R-:W-:Y:S05]  /*146a0*/  BSYNC B0 ;  /* 0x0000000000007941 */ /* 0x000fea0003800000 */
.L_x_1122:
[----:B------:R-:W-:-:S03]  /*146b0*/  UMOV UR4, 0xffffffff ;  /* 0xffffffff00047882 */ /* 0x000fc60000000000 */
[----:B------:R-:W-:Y:S05]  /*146c0*/  BRA.DIV UR4, `(.L_x_1124) ;  /* 0x0000003a04e07947 */ /* 0x000fea000b800000 */
[----:B0-----:R-:W0:Y:S02]  /*146d0*/  S2R R0, SR_TID.X ;  /* 0x0000000000007919 */ /* 0x001e240000002100 */
[----:B0-----:R-:W-:-:S04]  /*146e0*/  SHF.R.U32.HI R0, RZ, 0x5, R0 ;  /* 0x00000005ff007819 */ /* 0x001fc80000011600 */
[----:B------:R-:W-:-:S05]  /*146f0*/  LOP3.LUT R0, R0, 0x3, RZ, 0xc0, !PT ;  /* 0x0000000300007812 */ /* 0x000fca00078ec0ff */
[----:B------:R0:W1:Y:S02]  /*14700*/  SHFL.IDX PT, R14, R0, RZ, 0x1f ;  /* 0x00001fff000e7589 */ /* 0x00006400000e0000 */
.L_x_1232:
[----:B-1----:R-:W-:Y:S01]  /*14710*/  ISETP.NE.AND P0, PT, R14, RZ, PT ;  /* 0x000000ff0e00720c */ /* 0x002fe20003f05270 */
[----:B------:R-:W-:-:S12]  /*14720*/  BSSY B0, `(.L_x_1125) ;  /* 0x0000024000007945 */ /* 0x000fd80003800000 */
[----:B------:R-:W-:Y:S05]  /*14730*/  @P0 BRA `(.L_x_1126) ;  /* 0x0000000000880947 */ /* 0x000fea0003800000 */
[----:B------:R-:W-:-:S03]  /*14740*/  UMOV UR4, 0xffffffff ;  /* 0xffffffff00047882 */ /* 0x000fc60000000000 */
[----:B------:R-:W-:Y:S05]  /*14750*/  BRA.DIV UR4, `(.L_x_1127) ;  /* 0x0000003a04f07947 */ /* 0x000fea000b800000 */
[----:B------:R-:W-:-:S13]  /*14760*/  ELECT P6, URZ, PT ;  /* 0x00000000003f782f */ /* 0x000fda00038c0000 */
.L_x_1235:
[----:B------:R-:W-:Y:S05]  /*14770*/  @!P6 BRA `(.L_x_1126) ;  /* 0x000000000078e947 */ /* 0x000fea0003800000 */
[----:B------:R-:W-:-:S06]  /*14780*/  ULOP3.LUT UR4, UR39, 0x2, URZ, 0xfc, !UPT ;  /* 0x0000000227047892 */ /* 0x000fcc000f8efc3f */
[----:B0-----:R-:W-:-:S05]  /*14790*/  IMAD.U32 R0, RZ, RZ, UR4 ;  /* 0x00000004ff007e24 */ /* 0x001fca000f8e00ff */
[----:B------:R-:W-:-:S13]  /*147a0*/  ISETP.NE.AND P0, PT, R0, 0x3, PT ;  /* 0x000000030000780c */ /* 0x000fda0003f05270 */
[----:B------:R-:W-:Y:S05]  /*147b0*/  @!P0 BRA `(.L_x_1128) ;  /* 0x0000000000048947 */ /* 0x000fea0003800000 */
[----:B------:R-:W-:Y:S01]  /*147c0*/  BPT.TRAP 0x1 ;  /* 0x000000040000795c */ /* 0x000fe20000300000 */
.L_x_1128:
[C---:B------:R-:W-:Y:S01]  /*147d0*/  IMAD R3, R18.reuse, 0x8, R5 ;  /* 0x0000000812037824 */ /* 0x040fe200078e0205 */
[----:B------:R-:W-:Y:S01]  /*147e0*/  SHF.L.U32 R2, R23, 0x1f, RZ ;  /* 0x0000001f17027819 */ /* 0x000fe200000006ff */
[----:B------:R-:W-:-:S03]  /*147f0*/  VIADD R18, R18, 0x1 ;  /* 0x0000000112127836 */ /* 0x000fc60000000000 */
[----:B------:R-:W0:Y:S02]  /*14800*/  SYNCS.PHASECHK.TRANS64.TRYWAIT P1, [R3+URZ+0x38840], R2 ;  /* 0x03884002030075a7 */ /* 0x000e24000802017f */
[----:B------:R-:W-:-:S04]  /*14810*/  ISETP.NE.AND P2, PT, R18, 0x2, PT ;  /* 0x000000021200780c */ /* 0x000fc80003f45270 */
[----:B------:R-:W-:Y:S01]  /*14820*/  SEL R0, RZ, 0x1, P2 ;  /* 0x00000001ff007807 */ /* 0x000fe20001000000 */
[----:B0-----:R-:W-:Y:S08]  /*14830*/  @!P1 BRA `(.L_x_1129) ;  /* 0x0000003800d89947 */ /* 0x001ff00003800000 */
.L_x_1236:
[----:B------:R-:W-:Y:S02]  /*14840*/  SEL R18, R18, RZ, P2 ;  /* 0x000000ff12127207 */ /* 0x000fe40001000000 */
[----:B------:R-:W-:Y:S01]  /*14850*/  LOP3.LUT R0, R23, R0, RZ, 0x3c, !PT ;  /* 0x0000000017007212 */ /* 0x000fe200078e3cff */
[----:B------:R-:W-:Y:S06]  /*14860*/  @!P0 BRA `(.L_x_1130) ;  /* 0x0000000000048947 */ /* 0x000fec0003800000 */
[----:B------:R-:W-:Y:S01]  /*14870*/  BPT.TRAP 0x1 ;  /* 0x000000040000795c */ /* 0x000fe20000300000 */
.L_x_1130:
[----:B------:R-:W-:Y:S01]  /*14880*/  IMAD R5, R18, 0x8, R5 ;  /* 0x0000000812057824 */ /* 0x000fe200078e0205 */
[----:B------:R-:W-:-:S04]  /*14890*/  SHF.L.U32 R0, R0, 0x1f, RZ ;  /* 0x0000001f00007819 */ /* 0x000fc800000006ff */
[----:B------:R-:W1:Y:S02]  /*148a0*/  SYNCS.PHASECHK.TRANS64.TRYWAIT P1, [R5+URZ+0x38840], R0 ;  /* 0x03884000050075a7 */ /* 0x000e64000802017f */
[----:B-1----:R-:W-:Y:S05]  /*148b0*/  @!P1 BRA `(.L_x_1131) ;  /* 0x0000003800cc9947 */ /* 0x002fea0003800000 */
.L_x_1237:
[----:B------:R-:W-:Y:S05]  /*148c0*/  @!P0 BRA `(.L_x_1132) ;  /* 0x0000000000048947 */ /* 0x000fea0003800000 */
[----:B------:R-:W-:Y:S01]  /*148d0*/  BPT.TRAP 0x1 ;  /* 0x000000040000795c */ /* 0x000fe20000300000 */
.L_x_1132:
[----:B------:R-:W5:Y:S02]  /*148e0*/  SYNCS.PHASECHK.TRANS64.TRYWAIT P1, [R3+URZ+0x38860], R2 ;  /* 0x03886002030075a7 */ /* 0x000f64000802017f */
[----:B-----5:R-:W-:Y:S05]  /*148f0*/  @!P1 BRA `(.L_x_1133) ;  /* 0x0000003800d09947 */ /* 0x020fea0003800000 */
.L_x_1238:
[----:B------:R-:W-:Y:S05]  /*14900*/  @!P0 BRA `(.L_x_1134) ;  /* 0x0000000000048947 */ /* 0x000fea0003800000 */
[----:B------:R-:W-:Y:S01]  /*14910*/  BPT.TRAP 0x1 ;  /* 0x000000040000795c */ /* 0x000fe20000300000 */
.L_x_1134:
[----:B------:R0:W0:Y:S02]  /*14920*/  SYNCS.PHASECHK.TRANS64.TRYWAIT P0, [R5+URZ+0x38860], R0 ;  /* 0x03886000050075a7 */ /* 0x000024000800017f */
[----:B0-----:R-:W-:Y:S05]  /*14930*/  @!P0 NANOSLEEP.SYNCS 0x989680 ;  /* 0x009896800000895d */ /* 0x001fea0003900000 */
[----:B------:R-:W0:Y:S02]  /*14940*/  @!P0 SYNCS.PHASECHK.TRANS64 P0, [R5+URZ+0x38860], R0 ;  /* 0x03886000050085a7 */ /* 0x000e24000800007f */
[----:B0-----:R-:W-:Y:S05]  /*14950*/  @!P0 BRA `(.L_x_1134) ;  /* 0xfffffffc00f08947 */ /* 0x001fea000383ffff */
.L_x_1126:
[----:B------:R-:W-:Y:S05]  /*14960*/  BSYNC B0 ;  /* 0x0000000000007941 */ /* 0x000fea0003800000 */
.L_x_1125:
[----:B------:R-:W-:Y:S05]  /*14970*/  EXIT ;  /* 0x000000000000794d */ /* 0x000fea0003800000 */
.L_x_1007:
[----:B0-----:R-:W-:-:S04]  /*14980*/  IMAD.U32 R0, RZ, RZ, UR41 ;  /* 0x00000029ff007e24 */ /* 0x001fc8000f8e00ff */
[----:B------:R0:W1:Y:S03]  /*14990*/  SYNCS.PHASECHK.TRANS64.TRYWAIT P1, [R0+URZ+0x38800], R3 ;  /* 0x03880003000075a7 */ /* 0x000066000802017f */
[----:B-1----:R-:W-:Y:S05]  /*149a0*/  @!P1 NANOSLEEP.SYNCS 0x989680 ;  /* 0x009896800000995d */ /* 0x002fea0003900000 */
[----:B------:R-:W1:Y:S02]  /*149b0*/  @!P1 SYNCS.PHASECHK.TRANS64 P1, [R0+URZ+0x38800], R3 ;  /* 0x03880003000095a7 */ /* 0x000e64000802007f */
[----:B-1----:R-:W-:Y:S05]  /*149c0*/  @!P1 BRA `(.L_x_1007) ;  /* 0xfffffffc00ec9947 */ /* 0x002fea000383ffff */
[----:B------:R-:W-:Y:S05]  /*149d0*/  BRA `(.L_x_1135) ;  /* 0xfffffef000f07947 */ /* 0x000fea000383ffff */
.L_x_1011:
[----:B--2---:R2:W3:Y:S02]  /*149e0*/  SYNCS.PHASECHK.TRANS64.TRYWAIT P1, [R7+URZ+0x38830], R4 ;  /* 0x03883004070075a7 */ /* 0x0044e4000802017f */
[----:B---3--:R-:W-:Y:S05]  /*149f0*/  @!P1 NANOSLEEP.SYNCS 0x989680 ;  /* 0x009896800000995d */ /* 0x008fea0003900000 */
[----:B------:R-:W3:Y:S02]  /*14a00*/  @!P1 SYNCS.PHASECHK.TRANS64 P1, [R7+URZ+0x38830], R4 ;  /* 0x03883004070095a7 */ /* 0x000ee4000802007f */
[----:B---3--:R-:W-:Y:S05]  /*14a10*/  @!P1 BRA `(.L_x_1011) ;  /* 0xfffffffc00f09947 */ /* 0x008fea000383ffff */
[----:B------:R-:W-:Y:S05]  /*14a20*/  BRA `(.L_x_1010) ;  /* 0xfffffef400087947 */ /* 0x000fea000383ffff */
.L_x_1012:
[----:B0-----:R-:W-:-:S04]  /*14a30*/  IMAD.U32 R6, RZ, RZ, UR41 ;  /* 0x00000029ff067e24 */ /* 0x001fc8000f8e00ff */
[----:B------:R0:W3:Y:S03]  /*14a40*/  SYNCS.PHASECHK.TRANS64.TRYWAIT P1, [R6+URZ+0x38810], R3 ;  /* 0x03881003060075a7 */ /* 0x0000e6000802017f */
[----:B---3--:R-:W-:Y:S05]  /*14a50*/  @!P1 NANOSLEEP.SYNCS 0x989680 ;  /* 0x009896800000995d */ /* 0x008fea0003900000 */
[----:B------:R-:W3:Y:S02]  /*14a60*/  @!P1 SYNCS.PHASECHK.TRANS64 P1, [R6+URZ+0x38810], R3 ;  /* 0x03881003060095a7 */ /* 0x000ee4000802007f */
[----:B---3--:R-:W-:Y:S05]  /*14a70*/  @!P1 BRA `(.L_x_1012) ;  /* 0xfffffffc00ec9947 */ /* 0x008fea000383ffff */
[----:B------:R-:W-:Y:S05]  /*14a80*/  BRA `(.L_x_1136) ;  /* 0xfffffef400907947 */ /* 0x000fea000383ffff */
.L_x_1016:
[----:B----4-:R4:W0:Y:S02]  /*14a90*/  SYNCS.PHASECHK.TRANS64.TRYWAIT P1, [R7+URZ+0x38850], R4 ;  /* 0x03885004070075a7 */ /* 0x010824000802017f */
[----:B0-----:R-:W-:Y:S05]  /*14aa0*/  @!P1 NANOSLEEP.SYNCS 0x989680 ;  /* 0x009896800000995d */ /* 0x001fea0003900000 */
[----:B------:R-:W0:Y:S02]  /*14ab0*/  @!P1 SYNCS.PHASECHK.TRANS64 P1, [R7+URZ+0x38850], R4 ;  /* 0x03885004070095a7 */ /* 0x000e24000802007f */
[----:B0-----:R-:W-:Y:S05]  /*14ac0*/  @!P1 BRA `(.L_x_1016) ;  /* 0xfffffffc00f09947 */ /* 0x001fea000383ffff */
[----:B------:R-:W-:Y:S05]  /*14ad0*/  BRA `(.L_x_1015) ;  /* 0xfffffef4009c7947 */ /* 0x000fea000383ffff */
.L_x_1023:
[----:B-1----:R-:W-:-:S04]  /*14ae0*/  IMAD.U32 R5, RZ, RZ, UR5 ;  /* 0x00000005ff057e24 */ /* 0x002fc8000f8e00ff */
[----:B------:R1:W2:Y:S03]  /*14af0*/  SYNCS.PHASECHK.TRANS64.TRYWAIT P2, [R5+URZ+0x38830], R4 ;  /* 0x03883004050075a7 */ /* 0x0002a6000804017f */
[----:B--2---:R-:W-:Y:S05]  /*14b00*/  @!P2 NANOSLEEP.SYNCS 0x989680 ;  /* 0x009896800000a95d */ /* 0x004fea0003900000 */
[----:B------:R-:W2:Y:S02]  /*14b10*/  @!P2 SYNCS.PHASECHK.TRANS64 P2, [R5+URZ+0x38830], R4 ;  /* 0x038830040500a5a7 */ /* 0x000ea4000804007f */
[----:B--2---:R-:W-:Y:S05]  /*14b20*/  @!P2 BRA `(.L_x_1023) ;  /* 0xfffffffc00eca947 */ /* 0x004fea000383ffff */
[----:B------:R-:W-:Y:S05]  /*14b30*/  BRA `(.L_x_1022) ;  /* 0xffffff1800147947 */ /* 0x000fea000383ffff */
.L_x_1027:
[----:B-1----:R-:W-:-:S04]  /*14b40*/  IMAD.U32 R5, RZ, RZ, UR5 ;  /* 0x00000005ff057e24 */ /* 0x002fc8000f8e00ff */
[----:B------:R1:W3:Y:S03]  /*14b50*/  SYNCS.PHASECHK.TRANS64.TRYWAIT P2, [R5+URZ+0x38850], R4 ;  /* 0x03885004050075a7 */ /* 0x0002e6000804017f */
[----:B---3--:R-:W-:Y:S05]  /*14b60*/  @!P2 NANOSLEEP.SYNCS 0x989680 ;  /* 0x009896800000a95d */ /* 0x008fea0003900000 */
[----:B------:R-:W3:Y:S02]  /*14b70*/  @!P2 SYNCS.PHASECHK.TRANS64 P2, [R5+URZ+0x38850], R4 ;  /* 0x038850040500a5a7 */ /* 0x000ee4000804007f */
[----:B---3--:R-:W-:Y:S05]  /*14b80*/  @!P2 BRA `(.L_x_1027) ;  /* 0xfffffffc00eca947 */ /* 0x008fea000383ffff */
[----:B------:R-:W-:Y:S05]  /*14b90*/  BRA `(.L_x_1026) ;  /* 0xffffff1800847947 */ /* 0x000fea000383ffff */
.L_x_1068:
        /* <DEDUP_REMOVED lines=11> */
.L_x_1138:
[----:B------:R-:W-:Y:S05]  /*14c50*/  BSYNC B0 ;  /* 0x0000000000007941 */ /* 0x000fea0003800000 */
.L_x_1137:
[----:B------:R-:W-:Y:S05]  /*14c60*/  BRA `(.L_x_1139) ;  /* 0xffffffb000347947 */ /* 0x000fea000383ffff */
.L_x_1071:
[----:B0-----:R0:W1:Y:S02]  /*14c70*/  SYNCS.PHASECHK.TRANS64.TRYWAIT P0, [R22+URZ+0x38840], R0 ;  /* 0x03884000160075a7 */ /* 0x001064000800017f */
[----:B-1----:R-:W-:Y:S05]  /*14c80*/  @!P0 NANOSLEEP.SYNCS 0x989680 ;  /* 0x009896800000895d */ /* 0x002fea0003900000 */
[----:B------:R-:W1:Y:S02]  /*14c90*/  @!P0 SYNCS.PHASECHK.TRANS64 P0, [R22+URZ+0x38840], R0 ;  /* 0x03884000160085a7 */ /* 0x000e64000800007f */
[----:B-1----:R-:W-:Y:S05]  /*14ca0*/  @!P0 BRA `(.L_x_1071) ;  /* 0xfffffffc00f08947 */ /* 0x002fea000383ffff */
[----:B------:R-:W-:Y:S05]  /*14cb0*/  BRA `(.L_x_1140) ;  /* 0xffffffb400307947 */ /* 0x000fea000383ffff */
.L_x_1072:
        /* <DEDUP_REMOVED lines=8> */
.L_x_1142:
[----:B------:R-:W-:Y:S05]  /*14d40*/  BSYNC B0 ;  /* 0x0000000000007941 */ /* 0x000fea0003800000 */
.L_x_1141:
        /* <DEDUP_REMOVED lines=9> */
.L_x_1143:
[----:B------:R-:W-:Y:S02]  /*14de0*/  IMAD.MOV.U32 R13, RZ, RZ, R5 ;  /* 0x000000ffff0d7224 */ /* 0x000fe400078e0005 */
[----:B------:R-:W-:Y:S02]  /*14df0*/  IMAD.MOV.U32 R12, RZ, RZ, 0x1 ;  /* 0x00000001ff0c7424 */ /* 0x000fe400078e00ff */
[----:B------:R-:W-:-:S07]  /*14e00*/  IMAD.MOV.U32 R3, RZ, RZ, R14 ;  /* 0x000000ffff037224 */ /* 0x000fce00078e000e */
[----:B------:R-:W-:Y:S05]  /*14e10*/  WARPSYNC.COLLECTIVE R15, `(.L_x_1144) ;  /* 0x000000000f087348 */ /* 0x000fea0003c00000 */
[----:B------:R0:W1:Y:S02]  /*14e20*/  SHFL.IDX P6, R14, R13, R12, R11 ;  /* 0x0000000c0d0e7389 */ /* 0x00006400000c000b */
[----:B01----:R-:W-:Y:S01]  /*14e30*/  ENDCOLLECTIVE ;  /* 0x000000000000791b */ /* 0x003fe20003800000 */
.L_x_1144:
        /* <DEDUP_REMOVED lines=15> */
.L_x_1145:
[----:B------:R-:W-:Y:S02]  /*14f30*/  @P0 IMAD R6, R4, 0x2, R17 ;  /* 0x0000000204060824 */ /* 0x000fe400078e0211 */
[----:B------:R-:W-:Y:S02]  /*14f40*/  IMAD.MOV.U32 R13, RZ, RZ, R5 ;  /* 0x000000ffff0d7224 */ /* 0x000fe400078e0005 */
[----:B------:R-:W-:Y:S02]  /*14f50*/  IMAD.MOV.U32 R12, RZ, RZ, 0x2 ;  /* 0x00000002ff0c7424 */ /* 0x000fe400078e00ff */
[----:B------:R-:W-:-:S07]  /*14f60*/  IMAD.MOV.U32 R3, RZ, RZ, R14 ;  /* 0x000000ffff037224 */ /* 0x000fce00078e000e */
[----:B------:R-:W-:Y:S05]  /*14f70*/  WARPSYNC.COLLECTIVE R15, `(.L_x_1146) ;  /* 0x000000000f087348 */ /* 0x000fea0003c00000 */
[----:B------:R0:W1:Y:S02]  /*14f80*/  SHFL.IDX P6, R14, R13, R12, R11 ;  /* 0x0000000c0d0e7389 */ /* 0x00006400000c000b */
[----:B01----:R-:W-:Y:S01]  /*14f90*/  ENDCOLLECTIVE ;  /* 0x000000000000791b */ /* 0x003fe20003800000 */
.L_x_1146:
        /* <DEDUP_REMOVED lines=15> */
.L_x_1147:
[----:B------:R-:W-:Y:S02]  /*15090*/  @P0 IMAD R6, R4, 0x2, R17 ;  /* 0x0000000204060824 */ /* 0x000fe400078e0211 */
[----:B------:R-:W-:Y:S02]  /*150a0*/  IMAD.MOV.U32 R13, RZ, RZ, R5 ;  /* 0x000000ffff0d7224 */ /* 0x000fe400078e0005 */
[----:B------:R-:W-:Y:S02]  /*150b0*/  IMAD.MOV.U32 R12, RZ, RZ, 0x3 ;  /* 0x00000003ff0c7424 */ /* 0x000fe400078e00ff */
[----:B------:R-:W-:-:S07]  /*150c0*/  IMAD.MOV.U32 R3, RZ, RZ, R14 ;  /* 0x000000ffff037224 */ /* 0x000fce00078e000e */
[----:B------:R-:W-:Y:S05]  /*150d0*/  WARPSYNC.COLLECTIVE R15, `(.L_x_1148) ;  /* 0x000000000f087348 */ /* 0x000fea0003c00000 */
[----:B------:R0:W1:Y:S02]  /*150e0*/  SHFL.IDX P6, R14, R13, R12, R11 ;  /* 0x0000000c0d0e7389 */ /* 0x00006400000c000b */
[----:B01----:R-:W-:Y:S01]  /*150f0*/  ENDCOLLECTIVE ;  /* 0x000000000000791b */ /* 0x003fe20003800000 */
.L_x_1148:
        /* <DEDUP_REMOVED lines=10> */
.L_x_1149:
[----:B------:R-:W-:Y:S01]  /*151a0*/  @!PT LDS RZ, [RZ] ;  /* 0x00000000fffff984 */ /* 0x000fe20000000800 */
[----:B------:R-:W-:Y:S01]  /*151b0*/  @!PT LDS RZ, [RZ] ;  /* 0x00000000fffff984 */ /* 0x000fe20000000800 */
[----:B------:R-:W-:Y:S01]  /*151c0*/  @!PT LDS RZ, [RZ] ;  /* 0x00000000fffff984 */ /* 0x000fe20000000800 */
[----:B------:R0:W-:Y:S01]  /*151d0*/  @P0 LDGSTS.E.BYPASS.LTC128B.128 [R6+0x23400], desc[UR44][R2.64], !P2 ;  /* 0x2340000002060fae */ /* 0x0001e2000d101d6c */
[----:B------:R-:W-:Y:S01]  /*151e0*/  IMAD.MOV.U32 R0, RZ, RZ, R14 ;  /* 0x000000ffff007224 */ /* 0x000fe200078e000e */
[----:B------:R-:W-:Y:S06]  /*151f0*/  BRA `(.L_x_1150) ;  /* 0xffffffb000e47947 */ /* 0x000fec000383ffff */
.L_x_1077:
[----:B------:R-:W-:Y:S01]  /*15200*/  IMAD.MOV.U32 R13, RZ, RZ, R2 ;  /* 0x000000ffff0d7224 */ /* 0x000fe200078e0002 */
[----:B------:R-:W-:Y:S01]  /*15210*/  LOP3.LUT R16, R16, 0xfffffeff, RZ, 0xc0, !PT ;  /* 0xfffffeff10107812 */ /* 0x000fe200078ec0ff */
        /* <DEDUP_REMOVED lines=8> */
.L_x_1151:
[C---:B------:R-:W-:Y:S01]  /*152a0*/  VIADD R6, R25.reuse, 0x10 ;  /* 0x0000001019067836 */ /* 0x040fe20000000000 */
[----:B------:R-:W-:Y:S01]  /*152b0*/  ISETP.GE.AND P2, PT, R25, R3, PT ;  /* 0x000000031900720c */ /* 0x000fe20003f46270 */
[----:B------:R-:W-:-:S12]  /*152c0*/  IMAD.MOV.U32 R13, RZ, RZ, R0 ;  /* 0x000000ffff0d7224 */ /* 0x000fd800078e0000 */
[----:B------:R-:W-:-:S04]  /*152d0*/  @P2 LOP3.LUT R16, R16, 0x100, RZ, 0xfc, !PT ;  /* 0x0000010010102812 */ /* 0x000fc800078efcff */
[----:B------:R-:W-:Y:S01]  /*152e0*/  LOP3.LUT R16, R16, 0xffffff7f, RZ, 0xc0, !PT ;  /* 0xffffff7f10107812 */ /* 0x000fe200078ec0ff */
[----:B------:R-:W-:-:S07]  /*152f0*/  IMAD.MOV.U32 R4, RZ, RZ, R14 ;  /* 0x000000ffff047224 */ /* 0x000fce00078e000e */
[----:B------:R-:W-:Y:S05]  /*15300*/  WARPSYNC.COLLECTIVE R15, `(.L_x_1152) ;  /* 0x000000000f087348 */ /* 0x000fea0003c00000 */
[----:B------:R0:W1:Y:S02]  /*15310*/  SHFL.IDX P6, R14, R13, R12, R11 ;  /* 0x0000000c0d0e7389 */ /* 0x00006400000c000b */
[----:B01----:R-:W-:Y:S01]  /*15320*/  ENDCOLLECTIVE ;  /* 0x000000000000791b */ /* 0x003fe20003800000 */
.L_x_1152:
[----:B------:R-:W-:Y:S02]  /*15330*/  IMAD.MOV.U32 R13, RZ, RZ, R2 ;  /* 0x000000ffff0d7224 */ /* 0x000fe400078e0002 */
[----:B------:R-:W-:Y:S02]  /*15340*/  IMAD.MOV.U32 R12, RZ, RZ, 0x1 ;  /* 0x00000001ff0c7424 */ /* 0x000fe400078e00ff */
[----:B------:R-:W-:-:S07]  /*15350*/  IMAD.MOV.U32 R5, RZ, RZ, R14 ;  /* 0x000000ffff057224 */ /* 0x000fce00078e000e */
[----:B------:R-:W-:Y:S05]  /*15360*/  WARPSYNC.COLLECTIVE R15, `(.L_x_1153) ;  /* 0x000000000f087348 */ /* 0x000fea0003c00000 */
[----:B------:R0:W1:Y:S02]  /*15370*/  SHFL.IDX P6, R14, R13, R12, R11 ;  /* 0x0000000c0d0e7389 */ /* 0x00006400000c000b */
[----:B01----:R-:W-:Y:S01]  /*15380*/  ENDCOLLECTIVE ;  /* 0x000000000000791b */ /* 0x003fe20003800000 */
.L_x_1153:
        /* <DEDUP_REMOVED lines=15> */
.L_x_1154:
[----:B------:R-:W-:-:S04]  /*15480*/  @P2 LOP3.LUT R16, R16, 0x80, RZ, 0xfc, !PT ;  /* 0x0000008010102812 */ /* 0x000fc800078efcff */
[----:B------:R-:W-:Y:S01]  /*15490*/  LOP3.LUT R16, R16, 0xffffffbf, RZ, 0xc0, !PT ;  /* 0xffffffbf10107812 */ /* 0x000fe200078ec0ff */
[----:B------:R-:W-:Y:S02]  /*154a0*/  IMAD.MOV.U32 R13, RZ, RZ, R2 ;  /* 0x000000ffff0d7224 */ /* 0x000fe400078e0002 */
[----:B------:R-:W-:Y:S02]  /*154b0*/  IMAD.MOV.U32 R12, RZ, RZ, 0x2 ;  /* 0x00000002ff0c7424 */ /* 0x000fe400078e00ff */
[----:B------:R-:W-:-:S07]  /*154c0*/  IMAD.MOV.U32 R5, RZ, RZ, R14 ;  /* 0x000000ffff057224 */ /* 0x000fce00078e000e */
[----:B------:R-:W-:Y:S05]  /*154d0*/  WARPSYNC.COLLECTIVE R15, `(.L_x_1155) ;  /* 0x000000000f087348 */ /* 0x000fea0003c00000 */
[----:B------:R0:W1:Y:S02]  /*154e0*/  SHFL.IDX P6, R14, R13, R12, R11 ;  /* 0x0000000c0d0e7389 */ /* 0x00006400000c000b */
[----:B01----:R-:W-:Y:S01]  /*154f0*/  ENDCOLLECTIVE ;  /* 0x000000000000791b */ /* 0x003fe20003800000 */
.L_x_1155:
        /* <DEDUP_REMOVED lines=16> */
.L_x_1156:
[----:B------:R-:W-:Y:S01]  /*15600*/  @P2 LOP3.LUT R16, R16, 0x40, RZ, 0xfc, !PT ;  /* 0x0000004010102812 */ /* 0x000fe200078efcff */
[----:B------:R-:W-:Y:S02]  /*15610*/  IMAD.MOV.U32 R13, RZ, RZ, R2 ;  /* 0x000000ffff0d7224 */ /* 0x000fe400078e0002 */
[----:B------:R-:W-:Y:S02]  /*15620*/  IMAD.MOV.U32 R12, RZ, RZ, 0x3 ;  /* 0x00000003ff0c7424 */ /* 0x000fe400078e00ff */
[----:B------:R-:W-:-:S07]  /*15630*/  IMAD.MOV.U32 R5, RZ, RZ, R14 ;  /* 0x000000ffff057224 */ /* 0x000fce00078e000e */
[----:B------:R-:W-:Y:S05]  /*15640*/  WARPSYNC.COLLECTIVE R15, `(.L_x_1157) ;  /* 0x000000000f087348 */ /* 0x000fea0003c00000 */
[----:B------:R0:W1:Y:S02]  /*15650*/  SHFL.IDX P6, R14, R13, R12, R11 ;  /* 0x0000000c0d0e7389 */ /* 0x00006400000c000b */
[----:B01----:R-:W-:Y:S01]  /*15660*/  ENDCOLLECTIVE ;  /* 0x000000000000791b */ /* 0x003fe20003800000 */
.L_x_1157:
        /* <DEDUP_REMOVED lines=14> */
.L_x_1158:
[----:B------:R-:W-:Y:S01]  /*15750*/  IMAD.MOV.U32 R0, RZ, RZ, R14 ;  /* 0x000000ffff007224 */ /* 0x000fe200078e000e */
[----:B------:R-:W-:Y:S06]  /*15760*/  BRA `(.L_x_1159) ;  /* 0xffffffb400ec7947 */ /* 0x000fec000383ffff */
.L_x_1081:
[----:B------:R-:W-:Y:S01]  /*15770*/  LOP3.LUT R16, R16, 0xff7fffff, RZ, 0xc0, !PT ;  /* 0xff7fffff10107812 */ /* 0x000fe200078ec0ff */
[----:B------:R-:W-:Y:S01]  /*15780*/  BSSY B0, `(.L_x_1160) ;  /* 0x000002e000007945 */ /* 0x000fe20003800000 */
[----:B------:R-:W-:Y:S02]  /*15790*/  IMAD.MOV.U32 R13, RZ, RZ, R6 ;  /* 0x000000ffff0d7224 */ /* 0x000fe400078e0006 */
[----:B------:R-:W-:Y:S01]  /*157a0*/  @P2 LOP3.LUT R16, R16, 0x800000, RZ, 0xfc, !PT ;  /* 0x0080000010102812 */ /* 0x000fe200078efcff */
[----:B------:R-:W-:Y:S02]  /*157b0*/  IMAD.MOV.U32 R12, RZ, RZ, RZ ;  /* 0x000000ffff0c7224 */ /* 0x000fe400078e00ff */
[----:B------:R-:W-:Y:S01]  /*157c0*/  IMAD.MOV.U32 R11, RZ, RZ, 0x181f ;  /* 0x0000181fff0b7424 */ /* 0x000fe200078e00ff */
[----:B------:R-:W-:Y:S01]  /*157d0*/  LOP3.LUT R16, R16, 0xffbfffff, RZ, 0xc0, !PT ;  /* 0xffbfffff10107812 */ /* 0x000fe200078ec0ff */
[----:B------:R-:W-:-:S03]  /*157e0*/  IMAD.MOV.U32 R15, RZ, RZ, -0x1 ;  /* 0xffffffffff0f7424 */ /* 0x000fc600078e00ff */
[----:B------:R-:W-:-:S04]  /*157f0*/  @P1 LOP3.LUT R16, R16, 0x400000, RZ, 0xfc, !PT ;  /* 0x0040000010101812 */ /* 0x000fc800078efcff */
[C---:B------:R-:W-:Y:S02]  /*15800*/  LOP3.LUT P1, RZ, R16.reuse, 0x100, RZ, 0xc0, !PT ;  /* 0x0000010010ff7812 */ /* 0x040fe4000782c0ff */
[C---:B------:R-:W-:Y:S02]  /*15810*/  LOP3.LUT P0, RZ, R16.reuse, 0x80, RZ, 0xc0, !PT ;  /* 0x0000008010ff7812 */ /* 0x040fe4000780c0ff */
[C---:B------:R-:W-:Y:S02]  /*15820*/  LOP3.LUT P6, RZ, R16.reuse, 0x40, RZ, 0xc0, !PT ;  /* 0x0000004010ff7812 */ /* 0x040fe400078cc0ff */
[----:B------:R-:W-:-:S07]  /*15830*/  LOP3.LUT R16, R16, 0xffff7fff, RZ, 0xc0, !PT ;  /* 0xffff7fff10107812 */ /* 0x000fce00078ec0ff */
[----:B------:R-:W-:-:S04]  /*15840*/  @!P1 LOP3.LUT R7, R4, 0x40, RZ, 0xc0, !PT ;  /* 0x0000004004079812 */ /* 0x000fc800078ec0ff */
[----:B------:R-:W-:-:S04]  /*15850*/  @!P1 SHF.R.U32.HI R7, RZ, 0x2, R7 ;  /* 0x00000002ff079819 */ /* 0x000fc80000011607 */
[----:B------:R-:W-:Y:S02]  /*15860*/  @!P1 ISETP.NE.U32.AND P2, PT, R7, RZ, PT ;  /* 0x000000ff0700920c */ /* 0x000fe40003f45070 */
[----:B------:R-:W-:-:S04]  /*15870*/  @!P1 LOP3.LUT R7, R5, 0x80, RZ, 0xc0, !PT ;  /* 0x0000008005079812 */ /* 0x000fc800078ec0ff */
[----:B------:R-:W-:-:S04]  /*15880*/  @!P1 SHF.R.U32.HI R7, RZ, 0x3, R7 ;  /* 0x00000003ff079819 */ /* 0x000fc80000011607 */
[----:B------:R-:W-:Y:S02]  /*15890*/  @!P1 ISETP.NE.U32.AND P1, PT, R7, RZ, PT ;  /* 0x000000ff0700920c */ /* 0x000fe40003f25070 */
[----:B------:R-:W-:Y:S02]  /*158a0*/  @!P0 LOP3.LUT R7, R4, 0x40, RZ, 0xc0, !PT ;  /* 0x0000004004078812 */ /* 0x000fe400078ec0ff */
[----:B------:R-:W-:Y:S02]  /*158b0*/  @P2 LOP3.LUT R16, R16, 0x8000, RZ, 0xfc, !PT ;  /* 0x0000800010102812 */ /* 0x000fe400078efcff */
[----:B------:R-:W-:Y:S02]  /*158c0*/  @!P0 SHF.R.U32.HI R7, RZ, 0x2, R7 ;  /* 0x00000002ff078819 */ /* 0x000fe40000011607 */
[C---:B------:R-:W-:Y:S02]  /*158d0*/  LOP3.LUT P2, RZ, R16.reuse, 0x800000, RZ, 0xc0, !PT ;  /* 0x0080000010ff7812 */ /* 0x040fe4000784c0ff */
[----:B------:R-:W-:-:S04]  /*158e0*/  LOP3.LUT R16, R16, 0xffffbfff, RZ, 0xc0, !PT ;  /* 0xffffbfff10107812 */ /* 0x000fc800078ec0ff */
[----:B------:R-:W-:Y:S02]  /*158f0*/  @P1 LOP3.LUT R16, R16, 0x4000, RZ, 0xfc, !PT ;  /* 0x0000400010101812 */ /* 0x000fe400078efcff */
[----:B------:R-:W-:Y:S02]  /*15900*/  @!P0 ISETP.NE.U32.AND P1, PT, R7, RZ, PT ;  /* 0x000000ff0700820c */ /* 0x000fe40003f25070 */
[----:B------:R-:W-:Y:S02]  /*15910*/  @!P0 LOP3.LUT R7, R5, 0x80, RZ, 0xc0, !PT ;  /* 0x0000008005078812 */ /* 0x000fe400078ec0ff */
[----:B------:R-:W-:Y:S02]  /*15920*/  LOP3.LUT R16, R16, 0xfffbffff, RZ, 0xc0, !PT ;  /* 0xfffbffff10107812 */ /* 0x000fe400078ec0ff */
        /* <DEDUP_REMOVED lines=11> */
[----:B------:R-:W-:-:S07]  /*159e0*/  @!P6 SHF.R.U32.HI R7, RZ, 0x3, R7 ;  /* 0x00000003ff07e819 */ /* 0x000fce0000011607 */
[----:B------:R-:W-:Y:S02]  /*159f0*/  @P0 LOP3.LUT R16, R16, 0x100000, RZ, 0xfc, !PT ;  /* 0x0010000010100812 */ /* 0x000fe400078efcff */
[----:B------:R-:W-:Y:S02]  /*15a00*/  @!P6 ISETP.NE.U32.AND P0, PT, R7, RZ, PT ;  /* 0x000000ff0700e20c */ /* 0x000fe40003f05070 */
[----:B------:R-:W-:-:S11]  /*15a10*/  LOP3.LUT R16, R16, 0xfff7ffff, RZ, 0xc0, !PT ;  /* 0xfff7ffff10107812 */ /* 0x000fd600078ec0ff */
[----:B------:R-:W-:-:S07]  /*15a20*/  @P0 LOP3.LUT R16, R16, 0x80000, RZ, 0xfc, !PT ;  /* 0x0008000010100812 */ /* 0x000fce00078efcff */
[----:B------:R-:W-:Y:S05]  /*15a30*/  WARPSYNC.COLLECTIVE R15, `(.L_x_1161) ;  /* 0x000000000f087348 */ /* 0x000fea0003c00000 */
[----:B------:R0:W1:Y:S02]  /*15a40*/  SHFL.IDX P6, R14, R13, R12, R11 ;  /* 0x0000000c0d0e7389 */ /* 0x00006400000c000b */
[----:B01----:R-:W-:Y:S01]  /*15a50*/  ENDCOLLECTIVE ;  /* 0x000000000000791b */ /* 0x003fe20003800000 */
.L_x_1161:
[----:B------:R-:W-:Y:S05]  /*15a60*/  BSYNC B0 ;  /* 0x0000000000007941 */ /* 0x000fea0003800000 */
.L_x_1160:
[----:B------:R-:W-:Y:S01]  /*15a70*/  IMAD.MOV.U32 R13, RZ, RZ, R0 ;  /* 0x000000ffff0d7224 */ /* 0x000fe200078e0000 */
[----:B------:R-:W-:Y:S01]  /*15a80*/  LOP3.LUT R16, R16, 0xbfffffff, RZ, 0xc0, !PT ;  /* 0xbfffffff10107812 */ /* 0x000fe200078ec0ff */
[----:B------:R-:W-:Y:S02]  /*15a90*/  IMAD.MOV.U32 R12, RZ, RZ, RZ ;  /* 0x000000ffff0c7224 */ /* 0x000fe400078e00ff */
[----:B------:R-:W-:Y:S01]  /*15aa0*/  IMAD.MOV.U32 R11, RZ, RZ, 0x181f ;  /* 0x0000181fff0b7424 */ /* 0x000fe200078e00ff */
[----:B------:R-:W-:Y:S01]  /*15ab0*/  @P2 LOP3.LUT R16, R16, 0x40000000, RZ, 0xfc, !PT ;  /* 0x4000000010102812 */ /* 0x000fe200078efcff */
[----:B------:R-:W-:Y:S02]  /*15ac0*/  IMAD.MOV.U32 R15, RZ, RZ, -0x1 ;  /* 0xffffffffff0f7424 */ /* 0x000fe400078e00ff */
[----:B------:R-:W-:Y:S01]  /*15ad0*/  IMAD.MOV.U32 R2, RZ, RZ, R14 ;  /* 0x000000ffff027224 */ /* 0x000fe200078e000e */
[----:B------:R-:W-:-:S13]  /*15ae0*/  LOP3.LUT P2, RZ, R16, 0x100, RZ, 0xc0, !PT ;  /* 0x0000010010ff7812 */ /* 0x000fda000784c0ff */
[----:B------:R-:W-:Y:S05]  /*15af0*/  WARPSYNC.COLLECTIVE R15, `(.L_x_1162) ;  /* 0x000000000f087348 */ /* 0x000fea0003c00000 */
[----:B------:R0:W1:Y:S02]  /*15b00*/  SHFL.IDX P6, R14, R13, R12, R11 ;  /* 0x0000000c0d0e7389 */ /* 0x00006400000c000b */
[----:B01----:R-:W-:Y:S01]  /*15b10*/  ENDCOLLECTIVE ;  /* 0x000000000000791b */ /* 0x003fe20003800000 */
.L_x_1162:
[----:B------:R-:W-:-:S04]  /*15b20*/  LOP3.LUT R16, R16, 0xdfffffff, RZ, 0xc0, !PT ;  /* 0xdfffffff10107812 */ /* 0x000fc800078ec0ff */
[----:B------:R-:W-:-:S04]  /*15b30*/  @P1 LOP3.LUT R16, R16, 0x20000000, RZ, 0xfc, !PT ;  /* 0x2000000010101812 */ /* 0x000fc800078efcff */
[C---:B------:R-:W-:Y:S01]  /*15b40*/  LOP3.LUT P1, RZ, R16.reuse, 0x800, RZ, 0xc0, !PT ;  /* 0x0000080010ff7812 */ /* 0x040fe2000782c0ff */
[----:B------:R-:W-:Y:S02]  /*15b50*/  IMAD.MOV.U32 R13, RZ, RZ, R6 ;  /* 0x000000ffff0d7224 */ /* 0x000fe400078e0006 */
[----:B------:R-:W-:Y:S01]  /*15b60*/  IMAD.MOV.U32 R12, RZ, RZ, 0x1 ;  /* 0x00000001ff0c7424 */ /* 0x000fe200078e00ff */
[C---:B------:R-:W-:Y:S01]  /*15b70*/  LOP3.LUT P6, RZ, R16.reuse, 0x4000, RZ, 0xc0, !PT ;  /* 0x0000400010ff7812 */ /* 0x040fe200078cc0ff */
[----:B------:R-:W-:Y:S01]  /*15b80*/  IMAD.MOV.U32 R3, RZ, RZ, R14 ;  /* 0x000000ffff037224 */ /* 0x000fe200078e000e */
[----:B------:R-:W-:-:S04]  /*15b90*/  LOP3.LUT R16, R16, 0xefffffff, RZ, 0xc0, !PT ;  /* 0xefffffff10107812 */ /* 0x000fc800078ec0ff */
[----:B------:R-:W-:-:S05]  /*15ba0*/  @!P2 LEA R3, P0, R8, R3, 0x1 ;  /* 0x000000030803a211 */ /* 0x000fca00078008ff */
[----:B------:R-:W-:Y:S02]  /*15bb0*/  @!P2 IMAD.X R2, RZ, RZ, R2, P0 ;  /* 0x000000ffff02a224 */ /* 0x000fe400000e0602 */
[----:B------:R-:W-:-:S04]  /*15bc0*/  @P6 LOP3.LUT R16, R16, 0x10000000, RZ, 0xfc, !PT ;  /* 0x1000000010106812 */ /* 0x000fc800078efcff */
[C---:B------:R-:W-:Y:S02]  /*15bd0*/  LOP3.LUT P0, RZ, R16.reuse, 0x100, RZ, 0xc0, !PT ;  /* 0x0000010010ff7812 */ /* 0x040fe4000780c0ff */
[C---:B------:R-:W-:Y:S02]  /*15be0*/  LOP3.LUT P6, RZ, R16.reuse, 0x8000, RZ, 0xc0, !PT ;  /* 0x0000800010ff7812 */ /* 0x040fe400078cc0ff */
[----:B------:R-:W-:-:S09]  /*15bf0*/  LOP3.LUT P2, RZ, R16, 0x40000000, RZ, 0xc0, !PT ;  /* 0x4000000010ff7812 */ /* 0x000fd2000784c0ff */
[----:B------:R-:W-:-:S04]  /*15c00*/  @!P0 LOP3.LUT R3, R3, R2, RZ, 0x3c, !PT ;  /* 0x0000000203038212 */ /* 0x000fc800078e3cff */
[----:B------:R-:W-:-:S04]  /*15c10*/  @!P0 LOP3.LUT R2, R3, R2, RZ, 0x3c, !PT ;  /* 0x0000000203028212 */ /* 0x000fc800078e3cff */
[----:B------:R-:W-:-:S05]  /*15c20*/  @!P0 LOP3.LUT R3, R3, R2, RZ, 0x3c, !PT ;  /* 0x0000000203038212 */ /* 0x000fca00078e3cff */
[----:B------:R-:W-:Y:S01]  /*15c30*/  @!PT LDS RZ, [RZ] ;  /* 0x00000000fffff984 */ /* 0x000fe20000000800 */
[----:B------:R-:W-:Y:S01]  /*15c40*/  @!PT LDS RZ, [RZ] ;  /* 0x00000000fffff984 */ /* 0x000fe20000000800 */
[----:B------:R-:W-:Y:S01]  /*15c50*/  @!PT LDS RZ, [RZ] ;  /* 0x00000000fffff984 */ /* 0x000fe20000000800 */
[----:B------:R0:W-:Y:S01]  /*15c60*/  @!P0 LDGSTS.E.BYPASS.LTC128B.128 [R19+0x26400], desc[UR44][R2.64], !P1 ;  /* 0x2640000002138fae */ /* 0x0001e2000c901d6c */
[C---:B------:R-:W-:Y:S02]  /*15c70*/  LOP3.LUT P1, RZ, R16.reuse, 0x20000000, RZ, 0xc0, !PT ;  /* 0x2000000010ff7812 */ /* 0x040fe4000782c0ff */
[----:B------:R-:W-:Y:S01]  /*15c80*/  LOP3.LUT R16, R16, 0xfbffffff, RZ, 0xc0, !PT ;  /* 0xfbffffff10107812 */ /* 0x000fe200078ec0ff */
[----:B------:R0:W-:Y:S03]  /*15c90*/  @!P0 LDGSTS.E.BYPASS.LTC128B.128 [R19+0x28400], desc[UR44][R2.64+0x80], !P5 ;  /* 0x2840008002138fae */ /* 0x0001e6000e901d6c */
[----:B------:R-:W-:Y:S01]  /*15ca0*/  @P5 LOP3.LUT R16, R16, 0x4000000, RZ, 0xfc, !PT ;  /* 0x0400000010105812 */ /* 0x000fe200078efcff */
[----:B------:R0:W-:Y:S03]  /*15cb0*/  @!P0 LDGSTS.E.BYPASS.LTC128B.128 [R19+0x2a400], desc[UR44][R2.64+0x100], !P4 ;  /* 0x2a40010002138fae */ /* 0x0001e6000e101d6c */
[C---:B------:R-:W-:Y:S01]  /*15cc0*/  LOP3.LUT P5, RZ, R16.reuse, 0x800, RZ, 0xc0, !PT ;  /* 0x0000080010ff7812 */ /* 0x040fe200078ac0ff */
[----:B------:R0:W-:Y:S01]  /*15cd0*/  @!P0 LDGSTS.E.BYPASS.LTC128B.128 [R19+0x2c400], desc[UR44][R2.64+0x180], !P3 ;  /* 0x2c40018002138fae */ /* 0x0001e2000d901d6c */
[----:B------:R-:W-:-:S03]  /*15ce0*/  LOP3.LUT R16, R16, 0xf7ffffff, RZ, 0xc0, !PT ;  /* 0xf7ffffff10107812 */ /* 0x000fc600078ec0ff */
[----:B------:R0:W-:Y:S04]  /*15cf0*/  @!P0 LDGSTS.E.BYPASS.LTC128B.128 [R19+0x2e400], desc[UR44][R2.64+0x200], !P2 ;  /* 0x2e40020002138fae */ /* 0x0001e8000d101d6c */
[----:B------:R0:W-:Y:S04]  /*15d00*/  @!P0 LDGSTS.E.BYPASS.LTC128B.128 [R19+0x30400], desc[UR44][R2.64+0x280], !P1 ;  /* 0x3040028002138fae */ /* 0x0001e8000c901d6c */
[----:B------:R-:W-:Y:S01]  /*15d10*/  @P5 LOP3.LUT R16, R16, 0x8000000, RZ, 0xfc, !PT ;  /* 0x0800000010105812 */ /* 0x000fe200078efcff */
[----:B------:R0:W-:Y:S03]  /*15d20*/  @!P0 LDGSTS.E.BYPASS.LTC128B.128 [R19+0x32400], desc[UR44][R2.64+0x300], P6 ;  /* 0x3240030002138fae */ /* 0x0001e6000b101d6c */
[----:B------:R-:W-:-:S02]  /*15d30*/  LOP3.LUT P6, RZ, R16, 0x10000000, RZ, 0xc0, !PT ;  /* 0x1000000010ff7812 */ /* 0x000fc400078cc0ff */
[----:B------:R-:W-:-:S11]  /*15d40*/  LOP3.LUT P5, RZ, R16, 0x80, RZ, 0xc0, !PT ;  /* 0x0000008010ff7812 */ /* 0x000fd600078ac0ff */
[----:B------:R0:W-:Y:S02]  /*15d50*/  @!P0 LDGSTS.E.BYPASS.LTC128B.128 [R19+0x34400], desc[UR44][R2.64+0x380], P6 ;  /* 0x3440038002138fae */ /* 0x0001e4000b101d6c */
[----:B0-----:R-:W-:Y:S05]  /*15d60*/  WARPSYNC.COLLECTIVE R15, `(.L_x_1163) ;  /* 0x000000000f087348 */ /* 0x001fea0003c00000 */
[----:B------:R1:W2:Y:S02]  /*15d70*/  SHFL.IDX P6, R14, R13, R12, R11 ;  /* 0x0000000c0d0e7389 */ /* 0x0002a400000c000b */
[----:B012---:R-:W-:Y:S01]  /*15d80*/  ENDCOLLECTIVE ;  /* 0x000000000000791b */ /* 0x007fe20003800000 */
.L_x_1163:
[----:B------:R-:W-:Y:S02]  /*15d90*/  IMAD.MOV.U32 R13, RZ, RZ, R0 ;  /* 0x000000ffff0d7224 */ /* 0x000fe400078e0000 */
[----:B------:R-:W-:-:S07]  /*15da0*/  IMAD.MOV.U32 R7, RZ, RZ, R14 ;  /* 0x000000ffff077224 */ /* 0x000fce00078e000e */
[----:B------:R-:W-:Y:S05]  /*15db0*/  WARPSYNC.COLLECTIVE R15, `(.L_x_1164) ;  /* 0x000000000f087348 */ /* 0x000fea0003c00000 */
[----:B------:R0:W1:Y:S02]  /*15dc0*/  SHFL.IDX P6, R14, R13, R12, R11 ;  /* 0x0000000c0d0e7389 */ /* 0x00006400000c000b */
[----:B01----:R-:W-:Y:S01]  /*15dd0*/  ENDCOLLECTIVE ;  /* 0x000000000000791b */ /* 0x003fe20003800000 */
.L_x_1164:
        /* <DEDUP_REMOVED lines=10> */
[----:B------:R-:W-:-:S11]  /*15e80*/  LOP3.LUT P6, RZ, R16, 0x40000, RZ, 0xc0, !PT ;  /* 0x0004000010ff7812 */ /* 0x000fd600078cc0ff */
[----:B------:R-:W-:Y:S01]  /*15e90*/  @!PT LDS RZ, [RZ] ;  /* 0x00000000fffff984 */ /* 0x000fe20000000800 */
[----:B------:R-:W-:Y:S01]  /*15ea0*/  @!PT LDS RZ, [RZ] ;  /* 0x00000000fffff984 */ /* 0x000fe20000000800 */
[----:B------:R-:W-:Y:S01]  /*15eb0*/  @!PT LDS RZ, [RZ] ;  /* 0x00000000fffff984 */ /* 0x000fe20000000800 */
[----:B------:R0:W-:Y:S01]  /*15ec0*/  @!P0 LDGSTS.E.BYPASS.LTC128B.128 [R19+0x26c00], desc[UR44][R2.64], !P5 ;  /* 0x26c0000002138fae */ /* 0x0001e2000e901d6c */
[C---:B------:R-:W-:Y:S02]  /*15ed0*/  LOP3.LUT P5, RZ, R16.reuse, 0x4000000, RZ, 0xc0, !PT ;  /* 0x0400000010ff7812 */ /* 0x040fe400078ac0ff */
[----:B------:R-:W-:-:S11]  /*15ee0*/  LOP3.LUT R16, R16, 0xff7fffff, RZ, 0xc0, !PT ;  /* 0xff7fffff10107812 */ /* 0x000fd600078ec0ff */
        /* <DEDUP_REMOVED lines=8> */
[----:B------:R0:W-:Y:S03]  /*15f70*/  @!P0 LDGSTS.E.BYPASS.LTC128B.128 [R19+0x30c00], desc[UR44][R2.64+0x280], !P1 ;  /* 0x30c0028002138fae */ /* 0x0001e6000c901d6c */
[C---:B------:R-:W-:Y:S01]  /*15f80*/  LOP3.LUT P5, RZ, R16.reuse, 0x40, RZ, 0xc0, !PT ;  /* 0x0000004010ff7812 */ /* 0x040fe200078ac0ff */
[----:B------:R0:W-:Y:S01]  /*15f90*/  @!P0 LDGSTS.E.BYPASS.LTC128B.128 [R19+0x32c00], desc[UR44][R2.64+0x300], P6 ;  /* 0x32c0030002138fae */ /* 0x0001e2000b101d6c */
[----:B------:R-:W-:-:S13]  /*15fa0*/  LOP3.LUT P6, RZ, R16, 0x2000000, RZ, 0xc0, !PT ;  /* 0x0200000010ff7812 */ /* 0x000fda00078cc0ff */
[----:B------:R0:W-:Y:S02]  /*15fb0*/  @!P0 LDGSTS.E.BYPASS.LTC128B.128 [R19+0x34c00], desc[UR44][R2.64+0x380], P6 ;  /* 0x34c0038002138fae */ /* 0x0001e4000b101d6c */
[----:B0-----:R-:W-:Y:S05]  /*15fc0*/  WARPSYNC.COLLECTIVE R15, `(.L_x_1165) ;  /* 0x000000000f087348 */ /* 0x001fea0003c00000 */
[----:B------:R1:W2:Y:S02]  /*15fd0*/  SHFL.IDX P6, R14, R13, R12, R11 ;  /* 0x0000000c0d0e7389 */ /* 0x0002a400000c000b */
[----:B012---:R-:W-:Y:S01]  /*15fe0*/  ENDCOLLECTIVE ;  /* 0x000000000000791b */ /* 0x007fe20003800000 */
.L_x_1165:
[----:B------:R-:W-:Y:S02]  /*15ff0*/  IMAD.MOV.U32 R13, RZ, RZ, R0 ;  /* 0x000000ffff0d7224 */ /* 0x000fe400078e0000 */
[----:B------:R-:W-:-:S07]  /*16000*/  IMAD.MOV.U32 R7, RZ, RZ, R14 ;  /* 0x000000ffff077224 */ /* 0x000fce00078e000e */
[----:B------:R-:W-:Y:S05]  /*16010*/  WARPSYNC.COLLECTIVE R15, `(.L_x_1166) ;  /* 0x000000000f087348 */ /* 0x000fea0003c00000 */
[----:B------:R0:W1:Y:S02]  /*16020*/  SHFL.IDX P6, R14, R13, R12, R11 ;  /* 0x0000000c0d0e7389 */ /* 0x00006400000c000b */
[----:B01----:R-:W-:Y:S01]  /*16030*/  ENDCOLLECTIVE ;  /* 0x000000000000791b */ /* 0x003fe20003800000 */
.L_x_1166:
        /* <DEDUP_REMOVED lines=15> */
[----:B------:R-:W-:-:S13]  /*16130*/  LOP3.LUT P5, RZ, R16, 0x800000, RZ, 0xc0, !PT ;  /* 0x0080000010ff7812 */ /* 0x000fda00078ac0ff */
[----:B------:R0:W-:Y:S04]  /*16140*/  @!P0 LDGSTS.E.BYPASS.LTC128B.128 [R19+0x29400], desc[UR44][R2.64+0x80], !P5 ;  /* 0x2940008002138fae */ /* 0x0001e8000e901d6c */
[----:B------:R0:W-:Y:S04]  /*16150*/  @!P0 LDGSTS.E.BYPASS.LTC128B.128 [R19+0x2b400], desc[UR44][R2.64+0x100], !P4 ;  /* 0x2b40010002138fae */ /* 0x0001e8000e101d6c */
[----:B------:R0:W-:Y:S04]  /*16160*/  @!P0 LDGSTS.E.BYPASS.LTC128B.128 [R19+0x2d400], desc[UR44][R2.64+0x180], !P3 ;  /* 0x2d40018002138fae */ /* 0x0001e8000d901d6c */
[----:B------:R0:W-:Y:S04]  /*16170*/  @!P0 LDGSTS.E.BYPASS.LTC128B.128 [R19+0x2f400], desc[UR44][R2.64+0x200], !P2 ;  /* 0x2f40020002138fae */ /* 0x0001e8000d101d6c */
[----:B------:R0:W-:Y:S04]  /*16180*/  @!P0 LDGSTS.E.BYPASS.LTC128B.128 [R19+0x31400], desc[UR44][R2.64+0x280], !P1 ;  /* 0x3140028002138fae */ /* 0x0001e8000c901d6c */
[----:B------:R0:W-:Y:S01]  /*16190*/  @!P0 LDGSTS.E.BYPASS.LTC128B.128 [R19+0x33400], desc[UR44][R2.64+0x300], P6 ;  /* 0x3340030002138fae */ /* 0x0001e2000b101d6c */
[----:B------:R-:W-:-:S13]  /*161a0*/  LOP3.LUT P6, RZ, R16, 0x400000, RZ, 0xc0, !PT ;  /* 0x0040000010ff7812 */ /* 0x000fda00078cc0ff */
[----:B------:R0:W-:Y:S02]  /*161b0*/  @!P0 LDGSTS.E.BYPASS.LTC128B.128 [R19+0x35400], desc[UR44][R2.64+0x380], P6 ;  /* 0x3540038002138fae */ /* 0x0001e4000b101d6c */
[----:B0-----:R-:W-:Y:S05]  /*161c0*/  WARPSYNC.COLLECTIVE R15, `(.L_x_1167) ;  /* 0x000000000f087348 */ /* 0x001fea0003c00000 */
[----:B------:R1:W2:Y:S02]  /*161d0*/  SHFL.IDX P6, R14, R13, R12, R11 ;  /* 0x0000000c0d0e7389 */ /* 0x0002a400000c000b */
[----:B012---:R-:W-:Y:S01]  /*161e0*/  ENDCOLLECTIVE ;  /* 0x000000000000791b */ /* 0x007fe20003800000 */
.L_x_1167:
[----:B------:R-:W-:Y:S02]  /*161f0*/  IMAD.MOV.U32 R13, RZ, RZ, R0 ;  /* 0x000000ffff0d7224 */ /* 0x000fe400078e0000 */
[----:B------:R-:W-:-:S07]  /*16200*/  IMAD.MOV.U32 R6, RZ, RZ, R14 ;  /* 0x000000ffff067224 */ /* 0x000fce00078e000e */
[----:B------:R-:W-:Y:S05]  /*16210*/  WARPSYNC.COLLECTIVE R15, `(.L_x_1168) ;  /* 0x000000000f087348 */ /* 0x000fea0003c00000 */
[----:B------:R0:W1:Y:S02]  /*16220*/  SHFL.IDX P6, R14, R13, R12, R11 ;  /* 0x0000000c0d0e7389 */ /* 0x00006400000c000b */
[----:B01----:R-:W-:Y:S01]  /*16230*/  ENDCOLLECTIVE ;  /* 0x000000000000791b */ /* 0x003fe20003800000 */
.L_x_1168:
[----:B------:R-:W-:Y:S01]  /*16240*/  IMAD.MOV.U32 R0, RZ, RZ, R14 ;  /* 0x000000ffff007224 */ /* 0x000fe200078e000e */
[----:B------:R-:W-:Y:S06]  /*16250*/  BRA `(.L_x_1169) ;  /* 0xffffffb800607947 */ /* 0x000fec000383ffff */
.L_x_1086:
[----:B0-----:R0:W1:Y:S02]  /*16260*/  SYNCS.PHASECHK.TRANS64.TRYWAIT P0, [R17+URZ+0x38820], R0 ;  /* 0x03882000110075a7 */ /* 0x001064000800017f */
[----:B-1----:R-:W-:Y:S05]  /*16270*/  @!P0 NANOSLEEP.SYNCS 0x989680 ;  /* 0x009896800000895d */ /* 0x002fea0003900000 */
[----:B------:R-:W1:Y:S02]  /*16280*/  @!P0 SYNCS.PHASECHK.TRANS64 P0, [R17+URZ+0x38820], R0 ;  /* 0x03882000110085a7 */ /* 0x000e64000800007f */
[----:B-1----:R-:W-:Y:S05]  /*16290*/  @!P0 BRA `(.L_x_1086) ;  /* 0xfffffffc00f08947 */ /* 0x002fea000383ffff */
[----:B------:R-:W-:Y:S05]  /*162a0*/  BRA `(.L_x_1170) ;  /* 0xffffffb800fc7947 */ /* 0x000fea000383ffff */
.L_x_1089:
[----:B0-----:R0:W1:Y:S02]  /*162b0*/  SYNCS.PHASECHK.TRANS64.TRYWAIT P0, [R22+URZ+0x38860], R0 ;  /* 0x03886000160075a7 */ /* 0x001064000800017f */
[----:B-1----:R-:W-:Y:S05]  /*162c0*/  @!P0 NANOSLEEP.SYNCS 0x989680 ;  /* 0x009896800000895d */ /* 0x002fea0003900000 */
[----:B------:R-:W1:Y:S02]  /*162d0*/  @!P0 SYNCS.PHASECHK.TRANS64 P0, [R22+URZ+0x38860], R0 ;  /* 0x03886000160085a7 */ /* 0x000e64000800007f */
[----:B-1----:R-:W-:Y:S05]  /*162e0*/  @!P0 BRA `(.L_x_1089) ;  /* 0xfffffffc00f08947 */ /* 0x002fea000383ffff */
[----:B------:R-:W-:Y:S05]  /*162f0*/  BRA `(.L_x_1171) ;  /* 0xffffffbc000c7947 */ /* 0x000fea000383ffff */
.L_x_1090:
        /* <DEDUP_REMOVED lines=8> */
.L_x_1173:
[----:B------:R-:W-:Y:S05]  /*16380*/  BSYNC B0 ;  /* 0x0000000000007941 */ /* 0x000fea0003800000 */
.L_x_1172:
[----:B------:R-:W0:Y:S01]  /*16390*/  S2R R7, SR_TID.X ;  /* 0x0000000000077919 */ /* 0x000e220000002100 */
[----:B------:R-:W-:Y:S01]  /*163a0*/  IMAD.MOV.U32 R13, RZ, RZ, R4 ;  /* 0x000000ffff0d7224 */ /* 0x000fe200078e0004 */
[C---:B------:R-:W-:Y:S01]  /*163b0*/  LOP3.LUT P5, RZ, R30.reuse, 0x2, RZ, 0xc0, !PT ;  /* 0x000000021eff7812 */ /* 0x040fe200078ac0ff */
[----:B------:R-:W-:Y:S01]  /*163c0*/  IMAD.MOV.U32 R12, RZ, RZ, RZ ;  /* 0x000000ffff0c7224 */ /* 0x000fe200078e00ff */
[C---:B------:R-:W-:Y:S01]  /*163d0*/  LOP3.LUT P4, RZ, R30.reuse, 0x4, RZ, 0xc0, !PT ;  /* 0x000000041eff7812 */ /* 0x040fe2000788c0ff */
[----:B------:R-:W-:Y:S01]  /*163e0*/  IMAD.MOV.U32 R11, RZ, RZ, 0x181f ;  /* 0x0000181fff0b7424 */ /* 0x000fe200078e00ff */
[C---:B------:R-:W-:Y:S01]  /*163f0*/  LOP3.LUT P3, RZ, R30.reuse, 0x8, RZ, 0xc0, !PT ;  /* 0x000000081eff7812 */ /* 0x040fe2000786c0ff */
[----:B------:R-:W-:Y:S01]  /*16400*/  IMAD.MOV.U32 R15, RZ, RZ, -0x1 ;  /* 0xffffffffff0f7424 */ /* 0x000fe200078e00ff */
[----:B------:R-:W-:Y:S01]  /*16410*/  LOP3.LUT P2, RZ, R30, 0x10, RZ, 0xc0, !PT ;  /* 0x000000101eff7812 */ /* 0x000fe2000784c0ff */
[----:B------:R-:W-:Y:S01]  /*16420*/  IMAD.MOV.U32 R3, RZ, RZ, R14 ;  /* 0x000000ffff037224 */ /* 0x000fe200078e000e */
[----:B------:R-:W-:Y:S01]  /*16430*/  LOP3.LUT R16, R16, 0xffffffbf, RZ, 0xc0, !PT ;  /* 0xffffffbf10107812 */ /* 0x000fe200078ec0ff */
[----:B------:R-:W-:-:S10]  /*16440*/  IMAD R5, R5, 0x2, R17 ;  /* 0x0000000205057824 */ /* 0x000fd400078e0211 */
[----:B0-----:R-:W-:Y:S05]  /*16450*/  WARPSYNC.COLLECTIVE R15, `(.L_x_1174) ;  /* 0x000000000f087348 */ /* 0x001fea0003c00000 */
[----:B------:R1:W2:Y:S02]  /*16460*/  SHFL.IDX P6, R14, R13, R12, R11 ;  /* 0x0000000c0d0e7389 */ /* 0x0002a400000c000b */
[----:B012---:R-:W-:Y:S01]  /*16470*/  ENDCOLLECTIVE ;  /* 0x000000000000791b */ /* 0x007fe20003800000 */
.L_x_1174:
        /* <DEDUP_REMOVED lines=8> */
[----:B------:R-:W-:Y:S02]  /*16500*/  ISETP.NE.U32.AND P1, PT, R7, 0x1, PT ;  /* 0x000000010700780c */ /* 0x000fe40003f25070 */
[----:B------:R-:W-:Y:S01]  /*16510*/  PRMT R7, R30, 0x8880, RZ ;  /* 0x000088801e077816 */ /* 0x000fe200000000ff */
        /* <DEDUP_REMOVED lines=8> */
[----:B------:R-:W-:Y:S02]  /*165a0*/  ISETP.LT.OR P0, PT, R29, 0x1, !P5 ;  /* 0x000000011d00780c */ /* 0x000fe40006f01670 */
[----:B------:R-:W-:-:S11]  /*165b0*/  LOP3.LUT R16, R16, 0xffffff7f, RZ, 0xc0, !PT ;  /* 0xffffff7f10107812 */ /* 0x000fd600078ec0ff */
        /* <DEDUP_REMOVED lines=12> */
[----:B------:R-:W-:-:S13]  /*16680*/  ISETP.GT.AND P6, PT, R7, -0x1, PT ;  /* 0xffffffff0700780c */ /* 0x000fda0003fc4270 */
[----:B------:R-:W-:Y:S02]  /*16690*/  @P6 LOP3.LUT R16, R16, 0x80, RZ, 0xfc, !PT ;  /* 0x0000008010106812 */ /* 0x000fe400078efcff */
[----:B------:R-:W-:-:S13]  /*166a0*/  ISETP.LT.OR P6, PT, R29, 0x1, P6 ;  /* 0x000000011d00780c */ /* 0x000fda00037c1670 */
[----:B------:R0:W-:Y:S02]  /*166b0*/  LDGSTS.E.BYPASS.LTC128B.128 [R5+0xe400], desc[UR44][R2.64+0x380], !P6 ;  /* 0x0e40038002057fae */ /* 0x0001e4000f101d6c */
[----:B0-----:R-:W-:Y:S05]  /*166c0*/  WARPSYNC.COLLECTIVE R15, `(.L_x_1175) ;  /* 0x000000000f087348 */ /* 0x001fea0003c00000 */
[----:B------:R1:W2:Y:S02]  /*166d0*/  SHFL.IDX P6, R14, R13, R12, R11 ;  /* 0x0000000c0d0e7389 */ /* 0x0002a400000c000b */
[----:B012---:R-:W-:Y:S01]  /*166e0*/  ENDCOLLECTIVE ;  /* 0x000000000000791b */ /* 0x007fe20003800000 */
.L_x_1175:
[----:B------:R-:W-:Y:S02]  /*166f0*/  IMAD.MOV.U32 R13, RZ, RZ, R4 ;  /* 0x000000ffff0d7224 */ /* 0x000fe400078e0004 */
[----:B------:R-:W-:-:S07]  /*16700*/  IMAD.MOV.U32 R3, RZ, RZ, R14 ;  /* 0x000000ffff037224 */ /* 0x000fce00078e000e */
[----:B------:R-:W-:Y:S05]  /*16710*/  WARPSYNC.COLLECTIVE R15, `(.L_x_1176) ;  /* 0x000000000f087348 */ /* 0x000fea0003c00000 */
[----:B------:R0:W1:Y:S02]  /*16720*/  SHFL.IDX P6, R14, R13, R12, R11 ;  /* 0x0000000c0d0e7389 */ /* 0x00006400000c000b */
[----:B01----:R-:W-:Y:S01]  /*16730*/  ENDCOLLECTIVE ;  /* 0x000000000000791b */ /* 0x003fe20003800000 */
.L_x_1176:
        /* <DEDUP_REMOVED lines=29> */
.L_x_1177:
[----:B------:R-:W-:Y:S02]  /*16910*/  IMAD.MOV.U32 R13, RZ, RZ, R4 ;  /* 0x000000ffff0d7224 */ /* 0x000fe400078e0004 */
[----:B------:R-:W-:-:S07]  /*16920*/  IMAD.MOV.U32 R7, RZ, RZ, R14 ;  /* 0x000000ffff077224 */ /* 0x000fce00078e000e */
[----:B------:R-:W-:Y:S05]  /*16930*/  WARPSYNC.COLLECTIVE R15, `(.L_x_1178) ;  /* 0x000000000f087348 */ /* 0x000fea0003c00000 */
[----:B------:R0:W1:Y:S02]  /*16940*/  SHFL.IDX P6, R14, R13, R12, R11 ;  /* 0x0000000c0d0e7389 */ /* 0x00006400000c000b */
[----:B01----:R-:W-:Y:S01]  /*16950*/  ENDCOLLECTIVE ;  /* 0x000000000000791b */ /* 0x003fe20003800000 */
.L_x_1178:
        /* <DEDUP_REMOVED lines=29> */
.L_x_1179:
[----:B------:R-:W-:Y:S02]  /*16b30*/  IMAD.MOV.U32 R13, RZ, RZ, R4 ;  /* 0x000000ffff0d7224 */ /* 0x000fe400078e0004 */
[----:B------:R-:W-:-:S07]  /*16b40*/  IMAD.MOV.U32 R6, RZ, RZ, R14 ;  /* 0x000000ffff067224 */ /* 0x000fce00078e000e */
[----:B------:R-:W-:Y:S05]  /*16b50*/  WARPSYNC.COLLECTIVE R15, `(.L_x_1180) ;  /* 0x000000000f087348 */ /* 0x000fea0003c00000 */
[----:B------:R0:W1:Y:S02]  /*16b60*/  SHFL.IDX P6, R14, R13, R12, R11 ;  /* 0x0000000c0d0e7389 */ /* 0x00006400000c000b */
[----:B01----:R-:W-:Y:S01]  /*16b70*/  ENDCOLLECTIVE ;  /* 0x000000000000791b */ /* 0x003fe20003800000 */
.L_x_1180:
[----:B------:R-:W-:Y:S01]  /*16b80*/  IMAD.MOV.U32 R2, RZ, RZ, R14 ;  /* 0x000000ffff027224 */ /* 0x000fe200078e000e */
[----:B------:R-:W-:Y:S06]  /*16b90*/  BRA `(.L_x_1181) ;  /* 0xffffffb800987947 */ /* 0x000fec000383ffff */
.L_x_1097:
[----:B0-----:R0:W1:Y:S02]  /*16ba0*/  SYNCS.PHASECHK.TRANS64.TRYWAIT P0, [R6+URZ+0x38840], R20 ;  /* 0x03884014060075a7 */ /* 0x001064000800017f */
[----:B-1----:R-:W-:Y:S05]  /*16bb0*/  @!P0 NANOSLEEP.SYNCS 0x989680 ;  /* 0x009896800000895d */ /* 0x002fea0003900000 */
[----:B------:R-:W1:Y:S02]  /*16bc0*/  @!P0 SYNCS.PHASECHK.TRANS64 P0, [R6+URZ+0x38840], R20 ;  /* 0x03884014060085a7 */ /* 0x000e64000800007f */
[----:B-1----:R-:W-:Y:S05]  /*16bd0*/  @!P0 BRA `(.L_x_1097) ;  /* 0xfffffffc00f08947 */ /* 0x002fea000383ffff */
[----:B------:R-:W-:Y:S05]  /*16be0*/  BRA `(.L_x_1182) ;  /* 0xffffffc0002c7947 */ /* 0x000fea000383ffff */
.L_x_1098:
        /* <DEDUP_REMOVED lines=8> */
.L_x_1184:
[----:B------:R-:W-:Y:S05]  /*16c70*/  BSYNC B1 ;  /* 0x0000000000017941 */ /* 0x000fea0003800000 */
.L_x_1183:
        /* <DEDUP_REMOVED lines=9> */
.L_x_1185:
[----:B------:R-:W-:Y:S02]  /*16d10*/  IMAD.MOV.U32 R13, RZ, RZ, R25 ;  /* 0x000000ffff0d7224 */ /* 0x000fe400078e0019 */
[----:B------:R-:W-:Y:S02]  /*16d20*/  IMAD.MOV.U32 R12, RZ, RZ, 0x1 ;  /* 0x00000001ff0c7424 */ /* 0x000fe400078e00ff */
[----:B------:R-:W-:-:S07]  /*16d30*/  IMAD.MOV.U32 R2, RZ, RZ, R14 ;  /* 0x000000ffff027224 */ /* 0x000fce00078e000e */
[----:B------:R-:W-:Y:S05]  /*16d40*/  WARPSYNC.COLLECTIVE R15, `(.L_x_1186) ;  /* 0x000000000f087348 */ /* 0x000fea0003c00000 */
[----:B------:R0:W1:Y:S02]  /*16d50*/  SHFL.IDX P6, R14, R13, R12, R11 ;  /* 0x0000000c0d0e7389 */ /* 0x00006400000c000b */
[----:B01----:R-:W-:Y:S01]  /*16d60*/  ENDCOLLECTIVE ;  /* 0x000000000000791b */ /* 0x003fe20003800000 */
.L_x_1186:
        /* <DEDUP_REMOVED lines=11> */
.L_x_1187:
[----:B------:R-:W-:Y:S02]  /*16e20*/  IMAD.MOV.U32 R13, RZ, RZ, R25 ;  /* 0x000000ffff0d7224 */ /* 0x000fe400078e0019 */
[----:B------:R-:W-:Y:S02]  /*16e30*/  IMAD.MOV.U32 R12, RZ, RZ, 0x2 ;  /* 0x00000002ff0c7424 */ /* 0x000fe400078e00ff */
[----:B------:R-:W-:-:S07]  /*16e40*/  IMAD.MOV.U32 R2, RZ, RZ, R14 ;  /* 0x000000ffff027224 */ /* 0x000fce00078e000e */
[----:B------:R-:W-:Y:S05]  /*16e50*/  WARPSYNC.COLLECTIVE R15, `(.L_x_1188) ;  /* 0x000000000f087348 */ /* 0x000fea0003c00000 */
[----:B------:R0:W1:Y:S02]  /*16e60*/  SHFL.IDX P6, R14, R13, R12, R11 ;  /* 0x0000000c0d0e7389 */ /* 0x00006400000c000b */
[----:B01----:R-:W-:Y:S01]  /*16e70*/  ENDCOLLECTIVE ;  /* 0x000000000000791b */ /* 0x003fe20003800000 */
.L_x_1188:
        /* <DEDUP_REMOVED lines=11> */
.L_x_1189:
[----:B------:R-:W-:Y:S02]  /*16f30*/  IMAD.MOV.U32 R13, RZ, RZ, R25 ;  /* 0x000000ffff0d7224 */ /* 0x000fe400078e0019 */
[----:B------:R-:W-:Y:S02]  /*16f40*/  IMAD.MOV.U32 R12, RZ, RZ, 0x3 ;  /* 0x00000003ff0c7424 */ /* 0x000fe400078e00ff */
[----:B------:R-:W-:-:S07]  /*16f50*/  IMAD.MOV.U32 R2, RZ, RZ, R14 ;  /* 0x000000ffff027224 */ /* 0x000fce00078e000e */
[----:B------:R-:W-:Y:S05]  /*16f60*/  WARPSYNC.COLLECTIVE R15, `(.L_x_1190) ;  /* 0x000000000f087348 */ /* 0x000fea0003c00000 */
[----:B------:R0:W1:Y:S02]  /*16f70*/  SHFL.IDX P6, R14, R13, R12, R11 ;  /* 0x0000000c0d0e7389 */ /* 0x00006400000c000b */
[----:B01----:R-:W-:Y:S01]  /*16f80*/  ENDCOLLECTIVE ;  /* 0x000000000000791b */ /* 0x003fe20003800000 */
.L_x_1190:
        /* <DEDUP_REMOVED lines=11> */
.L_x_1191:
[----:B------:R-:W-:Y:S01]  /*17040*/  IMAD.MOV.U32 R2, RZ, RZ, R14 ;  /* 0x000000ffff027224 */ /* 0x000fe200078e000e */
[----:B------:R-:W-:Y:S06]  /*17050*/  BRA `(.L_x_1192) ;  /* 0xffffffbc00b47947 */ /* 0x000fec000383ffff */
.L_x_1103:
[----:B---3--:R3:W4:Y:S02]  /*17060*/  SYNCS.PHASECHK.TRANS64.TRYWAIT P0, [R6+URZ+0x38860], R20 ;  /* 0x03886014060075a7 */ /* 0x008724000800017f */
[----:B----4-:R-:W-:Y:S05]  /*17070*/  @!P0 NANOSLEEP.SYNCS 0x989680 ;  /* 0x009896800000895d */ /* 0x010fea0003900000 */
[----:B------:R-:W4:Y:S02]  /*17080*/  @!P0 SYNCS.PHASECHK.TRANS64 P0, [R6+URZ+0x38860], R20 ;  /* 0x03886014060085a7 */ /* 0x000f24000800007f */
[----:B----4-:R-:W-:Y:S05]  /*17090*/  @!P0 BRA `(.L_x_1103) ;  /* 0xfffffffc00f08947 */ /* 0x010fea000383ffff */
[----:B------:R-:W-:Y:S05]  /*170a0*/  BRA `(.L_x_1193) ;  /* 0xffffffc000047947 */ /* 0x000fea000383ffff */
.L_x_1104:
        /* <DEDUP_REMOVED lines=8> */
.L_x_1195:
[----:B------:R-:W-:Y:S05]  /*17130*/  BSYNC B1 ;  /* 0x0000000000017941 */ /* 0x000fea0003800000 */
.L_x_1194:
        /* <DEDUP_REMOVED lines=13> */
.L_x_1196:
        /* <DEDUP_REMOVED lines=17> */
.L_x_1197:
        /* <DEDUP_REMOVED lines=16> */
.L_x_1198:
        /* <DEDUP_REMOVED lines=19> */
.L_x_1199:
        /* <DEDUP_REMOVED lines=14> */
.L_x_1200:
        /* <DEDUP_REMOVED lines=16> */
.L_x_1201:
        /* <DEDUP_REMOVED lines=14> */
.L_x_1202:
[----:B------:R-:W-:Y:S05]  /*17810*/  BRA `(.L_x_1203) ;  /* 0xffffffbc00687947 */ /* 0x000fea000383ffff */
.L_x_1112:
        /* <DEDUP_REMOVED lines=8> */
.L_x_1205:
[----:B------:R-:W-:Y:S05]  /*178a0*/  BSYNC B0 ;  /* 0x0000000000007941 */ /* 0x000fea0003800000 */
.L_x_1204:
        /* <DEDUP_REMOVED lines=9> */
.L_x_1206:
        /* <DEDUP_REMOVED lines=24> */
.L_x_1207:
[----:B------:R-:W-:Y:S01]  /*17ac0*/  IMAD.MOV.U32 R12, RZ, RZ, 0x2 ;  /* 0x00000002ff0c7424 */ /* 0x000fe200078e00ff */
[----:B------:R-:W-:-:S05]  /*17ad0*/  SEL R14, R14, RZ, P1 ;  /* 0x000000ff0e0e7207 */ /* 0x000fca0000800000 */
[----:B------:R-:W-:-:S04]  /*17ae0*/  IMAD.IADD R5, R13, 0x1, R14 ;  /* 0x000000010d057824 */ /* 0x000fc800078e020e */
[----:B------:R-:W-:-:S07]  /*17af0*/  IMAD.MOV.U32 R13, RZ, RZ, R5 ;  /* 0x000000ffff0d7224 */ /* 0x000fce00078e0005 */
[----:B------:R-:W-:Y:S05]  /*17b00*/  WARPSYNC.COLLECTIVE R15, `(.L_x_1208) ;  /* 0x000000000f087348 */ /* 0x000fea0003c00000 */
[----:B------:R0:W1:Y:S02]  /*17b10*/  SHFL.UP P6, R14, R13, R12, R11 ;  /* 0x0400000c0d0e7389 */ /* 0x00006400000c000b */
[----:B01----:R-:W-:Y:S01]  /*17b20*/  ENDCOLLECTIVE ;  /* 0x000000000000791b */ /* 0x003fe20003800000 */
.L_x_1208:
[----:B------:R-:W-:Y:S01]  /*17b30*/  IMAD.MOV.U32 R12, RZ, RZ, 0x4 ;  /* 0x00000004ff0c7424 */ /* 0x000fe200078e00ff */
[----:B------:R-:W-:-:S05]  /*17b40*/  SEL R2, R14, RZ, P2 ;  /* 0x000000ff0e027207 */ /* 0x000fca0001000000 */
[----:B------:R-:W-:-:S04]  /*17b50*/  IMAD.IADD R2, R5, 0x1, R2 ;  /* 0x0000000105027824 */ /* 0x000fc800078e0202 */
[----:B------:R-:W-:-:S07]  /*17b60*/  IMAD.MOV.U32 R13, RZ, RZ, R2 ;  /* 0x000000ffff0d7224 */ /* 0x000fce00078e0002 */
[----:B------:R-:W-:Y:S05]  /*17b70*/  WARPSYNC.COLLECTIVE R15, `(.L_x_1209) ;  /* 0x000000000f087348 */ /* 0x000fea0003c00000 */
[----:B------:R0:W1:Y:S02]  /*17b80*/  SHFL.UP P6, R14, R13, R12, R11 ;  /* 0x0400000c0d0e7389 */ /* 0x00006400000c000b */
[----:B01----:R-:W-:Y:S01]  /*17b90*/  ENDCOLLECTIVE ;  /* 0x000000000000791b */ /* 0x003fe20003800000 */
.L_x_1209:
[----:B------:R-:W-:Y:S01]  /*17ba0*/  IMAD.MOV.U32 R12, RZ, RZ, 0x8 ;  /* 0x00000008ff0c7424 */ /* 0x000fe200078e00ff */
[----:B------:R-:W-:-:S05]  /*17bb0*/  SEL R3, R14, RZ, P3 ;  /* 0x000000ff0e037207 */ /* 0x000fca0001800000 */
[----:B------:R-:W-:-:S04]  /*17bc0*/  IMAD.IADD R3, R2, 0x1, R3 ;  /* 0x0000000102037824 */ /* 0x000fc800078e0203 */
[----:B------:R-:W-:-:S07]  /*17bd0*/  IMAD.MOV.U32 R13, RZ, RZ, R3 ;  /* 0x000000ffff0d7224 */ /* 0x000fce00078e0003 */
[----:B------:R-:W-:Y:S05]  /*17be0*/  WARPSYNC.COLLECTIVE R15, `(.L_x_1210) ;  /* 0x000000000f087348 */ /* 0x000fea0003c00000 */
[----:B------:R0:W1:Y:S02]  /*17bf0*/  SHFL.UP P6, R14, R13, R12, R11 ;  /* 0x0400000c0d0e7389 */ /* 0x00006400000c000b */
[----:B01----:R-:W-:Y:S01]  /*17c00*/  ENDCOLLECTIVE ;  /* 0x000000000000791b */ /* 0x003fe20003800000 */
.L_x_1210:
[----:B------:R-:W-:Y:S01]  /*17c10*/  IMAD.MOV.U32 R12, RZ, RZ, 0x10 ;  /* 0x00000010ff0c7424 */ /* 0x000fe200078e00ff */
[----:B------:R-:W-:-:S05]  /*17c20*/  SEL R14, R14, RZ, P4 ;  /* 0x000000ff0e0e7207 */ /* 0x000fca0002000000 */
[----:B------:R-:W-:-:S04]  /*17c30*/  IMAD.IADD R5, R3, 0x1, R14 ;  /* 0x0000000103057824 */ /* 0x000fc800078e020e */
[----:B------:R-:W-:-:S07]  /*17c40*/  IMAD.MOV.U32 R13, RZ, RZ, R5 ;  /* 0x000000ffff0d7224 */ /* 0x000fce00078e0005 */
[----:B------:R-:W-:Y:S05]  /*17c50*/  WARPSYNC.COLLECTIVE R15, `(.L_x_1211) ;  /* 0x000000000f087348 */ /* 0x000fea0003c00000 */
[----:B------:R0:W1:Y:S02]  /*17c60*/  SHFL.UP P6, R14, R13, R12, R11 ;  /* 0x0400000c0d0e7389 */ /* 0x00006400000c000b */
[----:B01----:R-:W-:Y:S01]  /*17c70*/  ENDCOLLECTIVE ;  /* 0x000000000000791b */ /* 0x003fe20003800000 */
.L_x_1211:
        /* <DEDUP_REMOVED lines=8> */
.L_x_1212:
[----:B------:R-:W-:Y:S05]  /*17d00*/  BRA `(.L_x_1213) ;  /* 0xffffffc000007947 */ /* 0x000fea000383ffff */
.L_x_1115:
[----:B------:R-:W-:Y:S01]  /*17d10*/  BSSY B0, `(.L_x_1214) ;  /* 0x0000007000007945 */ /* 0x000fe20003800000 */
[----:B------:R-:W-:Y:S02]  /*17d20*/  IMAD.MOV.U32 R12, RZ, RZ, 0x1 ;  /* 0x00000001ff0c7424 */ /* 0x000fe400078e00ff */
[----:B------:R-:W-:Y:S02]  /*17d30*/  IMAD.MOV.U32 R11, RZ, RZ, RZ ;  /* 0x000000ffff0b7224 */ /* 0x000fe400078e00ff */
[----:B------:R-:W-:-:S07]  /*17d40*/  IMAD.MOV.U32 R15, RZ, RZ, -0x1 ;  /* 0xffffffffff0f7424 */ /* 0x000fce00078e00ff */
[----:B------:R-:W-:Y:S05]  /*17d50*/  WARPSYNC.COLLECTIVE R15, `(.L_x_1215) ;  /* 0x000000000f087348 */ /* 0x000fea0003c00000 */
[----:B------:R0:W1:Y:S02]  /*17d60*/  SHFL.UP P6, R14, R13, R12, R11 ;  /* 0x0400000c0d0e7389 */ /* 0x00006400000c000b */
[----:B01----:R-:W-:Y:S01]  /*17d70*/  ENDCOLLECTIVE ;  /* 0x000000000000791b */ /* 0x003fe20003800000 */
.L_x_1215:
[----:B------:R-:W-:Y:S05]  /*17d80*/  BSYNC B0 ;  /* 0x0000000000007941 */ /* 0x000fea0003800000 */
.L_x_1214:
        /* <DEDUP_REMOVED lines=8> */
.L_x_1216:
[----:B------:R-:W-:Y:S01]  /*17e10*/  IMAD.MOV.U32 R12, RZ, RZ, 0x4 ;  /* 0x00000004ff0c7424 */ /* 0x000fe200078e00ff */
[----:B------:R-:W-:-:S05]  /*17e20*/  SEL R2, R14, RZ, P2 ;  /* 0x000000ff0e027207 */ /* 0x000fca0001000000 */
[----:B------:R-:W-:-:S04]  /*17e30*/  IMAD.IADD R2, R13, 0x1, R2 ;  /* 0x000000010d027824 */ /* 0x000fc800078e0202 */
[----:B------:R-:W-:-:S07]  /*17e40*/  IMAD.MOV.U32 R13, RZ, RZ, R2 ;  /* 0x000000ffff0d7224 */ /* 0x000fce00078e0002 */
[----:B------:R-:W-:Y:S05]  /*17e50*/  WARPSYNC.COLLECTIVE R15, `(.L_x_1217) ;  /* 0x000000000f087348 */ /* 0x000fea0003c00000 */
[----:B------:R0:W1:Y:S02]  /*17e60*/  SHFL.UP P6, R14, R13, R12, R11 ;  /* 0x0400000c0d0e7389 */ /* 0x00006400000c000b */
[----:B01----:R-:W-:Y:S01]  /*17e70*/  ENDCOLLECTIVE ;  /* 0x000000000000791b */ /* 0x003fe20003800000 */
.L_x_1217:
[----:B------:R-:W-:Y:S01]  /*17e80*/  IMAD.MOV.U32 R12, RZ, RZ, 0x8 ;  /* 0x00000008ff0c7424 */ /* 0x000fe200078e00ff */
[----:B------:R-:W-:-:S05]  /*17e90*/  SEL R3, R14, RZ, P3 ;  /* 0x000000ff0e037207 */ /* 0x000fca0001800000 */
[----:B------:R-:W-:-:S04]  /*17ea0*/  IMAD.IADD R3, R2, 0x1, R3 ;  /* 0x0000000102037824 */ /* 0x000fc800078e0203 */
[----:B------:R-:W-:-:S07]  /*17eb0*/  IMAD.MOV.U32 R13, RZ, RZ, R3 ;  /* 0x000000ffff0d7224 */ /* 0x000fce00078e0003 */
[----:B------:R-:W-:Y:S05]  /*17ec0*/  WARPSYNC.COLLECTIVE R15, `(.L_x_1218) ;  /* 0x000000000f087348 */ /* 0x000fea0003c00000 */
[----:B------:R0:W1:Y:S02]  /*17ed0*/  SHFL.UP P6, R14, R13, R12, R11 ;  /* 0x0400000c0d0e7389 */ /* 0x00006400000c000b */
[----:B01----:R-:W-:Y:S01]  /*17ee0*/  ENDCOLLECTIVE ;  /* 0x000000000000791b */ /* 0x003fe20003800000 */
.L_x_1218:
[----:B------:R-:W-:Y:S01]  /*17ef0*/  IMAD.MOV.U32 R12, RZ, RZ, 0x10 ;  /* 0x00000010ff0c7424 */ /* 0x000fe200078e00ff */
[----:B------:R-:W-:-:S05]  /*17f00*/  SEL R14, R14, RZ, P4 ;  /* 0x000000ff0e0e7207 */ /* 0x000fca0002000000 */
[----:B------:R-:W-:-:S04]  /*17f10*/  IMAD.IADD R5, R3, 0x1, R14 ;  /* 0x0000000103057824 */ /* 0x000fc800078e020e */
[----:B------:R-:W-:-:S07]  /*17f20*/  IMAD.MOV.U32 R13, RZ, RZ, R5 ;  /* 0x000000ffff0d7224 */ /* 0x000fce00078e0005 */
[----:B------:R-:W-:Y:S05]  /*17f30*/  WARPSYNC.COLLECTIVE R15, `(.L_x_1219) ;  /* 0x000000000f087348 */ /* 0x000fea0003c00000 */
[----:B------:R0:W1:Y:S02]  /*17f40*/  SHFL.UP P6, R14, R13, R12, R11 ;  /* 0x0400000c0d0e7389 */ /* 0x00006400000c000b */
[----:B01----:R-:W-:Y:S01]  /*17f50*/  ENDCOLLECTIVE ;  /* 0x000000000000791b */ /* 0x003fe20003800000 */
.L_x_1219:
        /* <DEDUP_REMOVED lines=8> */
.L_x_1220:
[----:B------:R-:W-:Y:S05]  /*17fe0*/  BRA `(.L_x_1221) ;  /* 0xffffffbc00ec7947 */ /* 0x000fea000383ffff */
.L_x_1117:
[----:B------:R-:W-:Y:S01]  /*17ff0*/  BSSY B0, `(.L_x_1222) ;  /* 0x0000006000007945 */ /* 0x000fe20003800000 */
[----:B------:R-:W-:Y:S01]  /*18000*/  PLOP3.LUT P6, PT, P6, PT, PT, 0x8, 0x0 ;  /* 0x000000000000781c */ /* 0x000fe200037ce170 */
[----:B------:R-:W-:-:S12]  /*18010*/  IMAD.MOV.U32 R15, RZ, RZ, -0x1 ;  /* 0xffffffffff0f7424 */ /* 0x000fd800078e00ff */
[----:B0-----:R-:W-:Y:S05]  /*18020*/  WARPSYNC.COLLECTIVE R15, `(.L_x_1223) ;  /* 0x000000000f087348 */ /* 0x001fea0003c00000 */
[----:B------:R-:W-:Y:S01]  /*18030*/  VOTE.ANY R14, PT, P6 ;  /* 0x00000000000e7806 */ /* 0x000fe200030e0100 */
[----:B0-----:R-:W-:Y:S06]  /*18040*/  ENDCOLLECTIVE ;  /* 0x000000000000791b */ /* 0x001fec0003800000 */
.L_x_1223:
[----:B------:R-:W-:Y:S05]  /*18050*/  BSYNC B0 ;  /* 0x0000000000007941 */ /* 0x000fea0003800000 */
.L_x_1222:
        /* <DEDUP_REMOVED lines=9> */
.L_x_1224:
[----:B------:R-:W-:Y:S02]  /*180f0*/  IMAD.MOV.U32 R13, RZ, RZ, R4 ;  /* 0x000000ffff0d7224 */ /* 0x000fe400078e0004 */
[----:B------:R-:W-:-:S07]  /*18100*/  IMAD.MOV.U32 R7, RZ, RZ, R14 ;  /* 0x000000ffff077224 */ /* 0x000fce00078e000e */
[----:B------:R-:W-:Y:S05]  /*18110*/  WARPSYNC.COLLECTIVE R15, `(.L_x_1225) ;  /* 0x000000000f087348 */ /* 0x000fea0003c00000 */
[----:B------:R0:W1:Y:S02]  /*18120*/  SHFL.IDX P6, R14, R13, R12, R11 ;  /* 0x0000000c0d0e7389 */ /* 0x00006400000c000b */
[----:B01----:R-:W-:Y:S01]  /*18130*/  ENDCOLLECTIVE ;  /* 0x000000000000791b */ /* 0x003fe20003800000 */
.L_x_1225:
[----:B------:R-:W-:Y:S01]  /*18140*/  IMAD.MOV.U32 R4, RZ, RZ, R14 ;  /* 0x000000ffff047224 */ /* 0x000fe200078e000e */
[----:B------:R-:W-:Y:S06]  /*18150*/  BRA `(.L_x_1226) ;  /* 0xffffffbc00cc7947 */ /* 0x000fec000383ffff */
.L_x_1119:
[----:B------:R-:W-:Y:S01]  /*18160*/  BSSY B0, `(.L_x_1227) ;  /* 0x0000007000007945 */ /* 0x000fe20003800000 */
[----:B------:R-:W-:Y:S02]  /*18170*/  IMAD.MOV.U32 R13, RZ, RZ, R3 ;  /* 0x000000ffff0d7224 */ /* 0x000fe400078e0003 */
[----:B------:R-:W-:Y:S02]  /*18180*/  IMAD.MOV.U32 R11, RZ, RZ, 0x1f ;  /* 0x0000001fff0b7424 */ /* 0x000fe400078e00ff */
[----:B------:R-:W-:-:S07]  /*18190*/  IMAD.MOV.U32 R15, RZ, RZ, -0x1 ;  /* 0xffffffffff0f7424 */ /* 0x000fce00078e00ff */
[----:B0123--:R-:W-:Y:S05]  /*181a0*/  WARPSYNC.COLLECTIVE R15, `(.L_x_1228) ;  /* 0x000000000f087348 */ /* 0x00ffea0003c00000 */
[----:B------:R4:W0:Y:S02]  /*181b0*/  SHFL.IDX P6, R14, R13, R12, R11 ;  /* 0x0000000c0d0e7389 */ /* 0x00082400000c000b */
[----:B01234-:R-:W-:Y:S01]  /*181c0*/  ENDCOLLECTIVE ;  /* 0x000000000000791b */ /* 0x01ffe20003800000 */
.L_x_1228:
[----:B------:R-:W-:Y:S05]  /*181d0*/  BSYNC B0 ;  /* 0x0000000000007941 */ /* 0x000fea0003800000 */
.L_x_1227:
[----:B------:R-:W-:Y:S01]  /*181e0*/  IMAD.MOV.U32 R24, RZ, RZ, R14 ;  /* 0x000000ffff187224 */ /* 0x000fe200078e000e */
[----:B------:R-:W-:Y:S06]  /*181f0*/  BRA `(.L_x_1118) ;  /* 0xffffffbc00bc7947 */ /* 0x000fec000383ffff */
.L_x_1123:
[----:B0-----:R0:W1:Y:S02]  /*18200*/  SYNCS.PHASECHK.TRANS64.TRYWAIT P0, [R5+URZ+0x38820], R0 ;  /* 0x03882000050075a7 */ /* 0x001064000800017f */
[----:B-1----:R-:W-:Y:S05]  /*18210*/  @!P0 NANOSLEEP.SYNCS 0x989680 ;  /* 0x009896800000895d */ /* 0x002fea0003900000 */
[----:B------:R-:W1:Y:S02]  /*18220*/  @!P0 SYNCS.PHASECHK.TRANS64 P0, [R5+URZ+0x38820], R0 ;  /* 0x03882000050085a7 */ /* 0x000e64000800007f */
[----:B-1----:R-:W-:Y:S05]  /*18230*/  @!P0 BRA `(.L_x_1123) ;  /* 0xfffffffc00f08947 */ /* 0x002fea000383ffff */
[----:B------:R-:W-:Y:S05]  /*18240*/  BRA `(.L_x_1229) ;  /* 0xffffffc400147947 */ /* 0x000fea000383ffff */
.L_x_1124:
        /* <DEDUP_REMOVED lines=11> */
.L_x_1231:
[----:B------:R-:W-:Y:S05]  /*18300*/  BSYNC B0 ;  /* 0x0000000000007941 */ /* 0x000fea0003800000 */
.L_x_1230:
[----:B------:R-:W-:Y:S05]  /*18310*/  BRA `(.L_x_1232) ;  /* 0xffffffc000fc7947 */ /* 0x000fea000383ffff */
.L_x_1127:
[----:B------:R-:W-:Y:S01]  /*18320*/  BSSY B1, `(.L_x_1233) ;  /* 0x0000006000017945 */ /* 0x000fe20003800000 */
[----:B------:R-:W-:-:S07]  /*18330*/  IMAD.MOV.U32 R15, RZ, RZ, -0x1 ;  /* 0xffffffffff0f7424 */ /* 0x000fce00078e00ff */
[----:B0-234-:R-:W-:Y:S05]  /*18340*/  WARPSYNC.COLLECTIVE R15, `(.L_x_1234) ;  /* 0x000000000f0c7348 */ /* 0x01dfea0003c00000 */
[----:B------:R-:W-:Y:S02]  /*18350*/  ELECT P6, UR62, PT ;  /* 0x00000000003e782f */ /* 0x000fe400038c0000 */
[----:B------:R-:W-:Y:S01]  /*18360*/  MOV R14, UR62 ;  /* 0x0000003e000e7c02 */ /* 0x000fe20008000f00 */
[----:B0-234-:R-:W-:Y:S10]  /*18370*/  ENDCOLLECTIVE ;  /* 0x000000000000791b */ /* 0x01dff40003800000 */
.L_x_1234:
[----:B------:R-:W-:Y:S05]  /*18380*/  BSYNC B1 ;  /* 0x0000000000017941 */ /* 0x000fea0003800000 */
.L_x_1233:
[----:B------:R-:W-:Y:S05]  /*18390*/  BRA `(.L_x_1235) ;  /* 0xffffffc000f47947 */ /* 0x000fea000383ffff */
.L_x_1129:
[----:B0-----:R0:W1:Y:S02]  /*183a0*/  SYNCS.PHASECHK.TRANS64.TRYWAIT P1, [R3+URZ+0x38840], R2 ;  /* 0x03884002030075a7 */ /* 0x001064000802017f */
[----:B-1----:R-:W-:Y:S05]  /*183b0*/  @!P1 NANOSLEEP.SYNCS 0x989680 ;  /* 0x009896800000995d */ /* 0x002fea0003900000 */
[----:B------:R-:W1:Y:S02]  /*183c0*/  @!P1 SYNCS.PHASECHK.TRANS64 P1, [R3+URZ+0x38840], R2 ;  /* 0x03884002030095a7 */ /* 0x000e64000802007f */
[----:B-1----:R-:W-:Y:S05]  /*183d0*/  @!P1 BRA `(.L_x_1129) ;  /* 0xfffffffc00f09947 */ /* 0x002fea000383ffff */
[----:B------:R-:W-:Y:S05]  /*183e0*/  BRA `(.L_x_1236) ;  /* 0xffffffc400147947 */ /* 0x000fea000383ffff */
.L_x_1131:
[----:B-1----:R1:W0:Y:S02]  /*183f0*/  SYNCS.PHASECHK.TRANS64.TRYWAIT P1, [R5+URZ+0x38840], R0 ;  /* 0x03884000050075a7 */ /* 0x002224000802017f */
[----:B0-----:R-:W-:Y:S05]  /*18400*/  @!P1 NANOSLEEP.SYNCS 0x989680 ;  /* 0x009896800000995d */ /* 0x001fea0003900000 */
[----:B------:R-:W0:Y:S02]  /*18410*/  @!P1 SYNCS.PHASECHK.TRANS64 P1, [R5+URZ+0x38840], R0 ;  /* 0x03884000050095a7 */ /* 0x000e24000802007f */
[----:B0-----:R-:W-:Y:S05]  /*18420*/  @!P1 BRA `(.L_x_1131) ;  /* 0xfffffffc00f09947 */ /* 0x001fea000383ffff */
[----:B------:R-:W-:Y:S05]  /*18430*/  BRA `(.L_x_1237) ;  /* 0xffffffc400207947 */ /* 0x000fea000383ffff */
.L_x_1133:
[----:B------:R0:W0:Y:S02]  /*18440*/  SYNCS.PHASECHK.TRANS64.TRYWAIT P1, [R3+URZ+0x38860], R2 ;  /* 0x03886002030075a7 */ /* 0x000024000802017f */
[----:B0-----:R-:W-:Y:S05]  /*18450*/  @!P1 NANOSLEEP.SYNCS 0x989680 ;  /* 0x009896800000995d */ /* 0x001fea0003900000 */
[----:B------:R-:W0:Y:S02]  /*18460*/  @!P1 SYNCS.PHASECHK.TRANS64 P1, [R3+URZ+0x38860], R2 ;  /* 0x03886002030095a7 */ /* 0x000e24000802007f */
[----:B0-----:R-:W-:Y:S05]  /*18470*/  @!P1 BRA `(.L_x_1133) ;  /* 0xfffffffc00f09947 */ /* 0x001fea000383ffff */
[----:B------:R-:W-:Y:S05]  /*18480*/  BRA `(.L_x_1238) ;  /* 0xffffffc4001c7947 */ /* 0x000fea000383ffff */
.L_x_1239:
        /* <DEDUP_REMOVED lines=15> */
.L_x_5651:


//--------------------- .text._ZN7cutlass13device_kernelIN5flash11enable_sm90INS1_16FlashAttnFwdSm90INS1_25CollectiveMainloopFwdSm90ILi2EN4cute5tupleIJNS5_1CILi1EEES8_S8_EEENS6_IJNS7_ILi64EEESA_SA_EEELi512ENS_10bfloat16_tEfNS_4arch4Sm90ELb0ELb0ELb0ELb1ELb1ELb1ELb1ELb0ELb0ELb1ELb1ELb0EEENS1_21CollectiveEpilogueFwdINS6_IJSA_NS7_ILi512EEESA_EEES9_SC_SE_Li256ELb1ELb1ELb1ELb0EEENS1_36VarlenDynamicPersistentTileSchedulerILi64ELi64ELi256ELi128ELb1ELb1ELb1ELb0ELb1ELb1EEEEEEEEEvNT_6ParamsE --------------------------
	.section	.text._ZN7cutlass13device_kernelIN5flash11enable_sm90INS1_16FlashAttnFwdSm90INS1_25CollectiveMainloopFwdSm90ILi2EN4cute5tupleIJNS5_1CILi1EEES8_S8_EEENS6_IJNS7_ILi64EEESA_SA_EEELi512ENS_10bfloat16_tEfNS_4arch4Sm90ELb0ELb0ELb0ELb1ELb1ELb1ELb1ELb0ELb0ELb1ELb1ELb0EEENS1_21CollectiveEpilogueFwdINS6_IJSA_NS7_ILi512EEESA_EEES9_SC_SE_Li256ELb1ELb1ELb1ELb0EEENS1_36VarlenDynamicPersistentTileSchedulerILi64ELi64ELi256ELi128ELb1ELb1ELb1ELb0ELb1ELb1EEEEEEEEEvNT_6ParamsE,"ax",@progbits
	.align	128
.text._ZN7cutlass13device_kernelIN5flash11enable_sm90INS1_16FlashAttnFwdSm90INS1_25CollectiveMainloopFwdSm90ILi2EN4cute5tupleIJNS5_1CILi1EEES8_S8_EEENS6_IJNS7_ILi64EEESA_SA_EEELi512ENS_10bfloat16_tEfNS_4arch4Sm90ELb0ELb0ELb0ELb1ELb1ELb1ELb1ELb0ELb0ELb1ELb1ELb0EEENS1_21CollectiveEpilogueFwdINS6_IJSA_NS7_ILi512EEESA_EEES9_SC_SE_Li256ELb1ELb1ELb1ELb0EEENS1_36VarlenDynamicPersistentTileSchedulerILi64ELi64ELi256ELi128ELb1ELb1ELb1ELb0ELb1ELb1EEEEEEEEEvNT_6ParamsE:
        .type           _ZN7cutlass13device_kernelIN5flash11enable_sm90INS1_16FlashAttnFwdSm90INS1_25CollectiveMainloopFwdSm90ILi2EN4cute5tupleIJNS5_1CILi1EEES8_S8_EEENS6_IJNS7_ILi64EEESA_SA_EEELi512ENS_10bfloat16_tEfNS_4arch4Sm90ELb0ELb0ELb0ELb1ELb1ELb1ELb1ELb0ELb0ELb1ELb1ELb0EEENS1_21CollectiveEpilogueFwdINS6_IJSA_NS7_ILi512EEESA_EEES9_SC_SE_Li256ELb1ELb1ELb1ELb0EEENS1_36VarlenDynamicPersistentTileSchedulerILi64ELi64ELi256ELi128ELb1ELb1ELb1ELb0ELb1ELb1EEEEEEEEEvNT_6ParamsE,@function
        .size           _ZN7cutlass13device_kernelIN5flash11enable_sm90INS1_16FlashAttnFwdSm90INS1_25CollectiveMainloopFwdSm90ILi2EN4cute5tupleIJNS5_1CILi1EEES8_S8_EEENS6_IJNS7_ILi64EEESA_SA_EEELi512ENS_10bfloat16_tEfNS_4arch4Sm90ELb0ELb0ELb0ELb1ELb1ELb1ELb1ELb0ELb0ELb1ELb1ELb0EEENS1_21CollectiveEpilogueFwdINS6_IJSA_NS7_ILi512EEESA_EEES9_SC_SE_Li256ELb1ELb1ELb1ELb0EEENS1_36VarlenDynamicPersistentTileSchedulerILi64ELi64ELi256ELi128ELb1ELb1ELb1ELb0ELb1ELb1EEEEEEEEEvNT_6ParamsE,(.L_x_5652 - _ZN7cutlass13device_kernelIN5flash11enable_sm90INS1_16FlashAttnFwdSm90INS1_25CollectiveMainloopFwdSm90ILi2EN4cute5tupleIJNS5_1CILi1EEES8_S8_EEENS6_IJNS7_ILi64EEESA_SA_EEELi512ENS_10bfloat16_tEfNS_4arch4Sm90ELb0ELb0ELb0ELb1ELb1ELb1ELb1ELb0ELb0ELb1ELb1ELb0EEENS1_21CollectiveEpilogueFwdINS6_IJSA_NS7_ILi512EEESA_EEES9_SC_SE_Li256ELb1ELb1ELb1ELb0EEENS1_36VarlenDynamicPersistentTileSchedulerILi64ELi64ELi256ELi128ELb1ELb1ELb1ELb0ELb1ELb1EEEEEEEEEvNT_6ParamsE)
        .other          _ZN7cutlass13device_kernelIN5flash11enable_sm90INS1_16FlashAttnFwdSm90INS1_25CollectiveMainloopFwdSm90ILi2EN4cute5tupleIJNS5_1CILi1EEES8_S8_EEENS6_IJNS7_ILi64EEESA_SA_EEELi512ENS_10bfloat16_tEfNS_4arch4Sm90ELb0ELb0ELb0ELb1ELb1ELb1ELb1ELb0ELb0ELb1ELb1ELb0EEENS1_21CollectiveEpilogueFwdINS6_IJSA_NS7_ILi512EEESA_EEES9_SC_SE_Li256ELb1ELb1ELb1ELb0EEENS1_36VarlenDynamicPersistentTileSchedulerILi64ELi64ELi256ELi128ELb1ELb1ELb1ELb0ELb1ELb1EEEEEEEEEvNT_6ParamsE,@"STO_CUDA_ENTRY STV_DEFAULT"
_ZN7cutlass13device_kernelIN5flash11enable_sm90INS1_16FlashAttnFwdSm90INS1_25CollectiveMainloopFwdSm90ILi2EN4cute5tupleIJNS5_1CILi1EEES8_S8_EEENS6_IJNS7_ILi64EEESA_SA_EEELi512ENS_10bfloat16_tEfNS_4arch4Sm90ELb0ELb0ELb0ELb1ELb1ELb1ELb1ELb0ELb0ELb1ELb1ELb0EEENS1_21CollectiveEpilogueFwdINS6_IJSA_NS7_ILi512EEESA_EEES9_SC_SE_Li256ELb1ELb1ELb1ELb0EEENS1_36VarlenDynamicPersistentTileSchedulerILi64ELi64ELi256ELi128ELb1ELb1ELb1ELb0ELb1ELb1EEEEEEEEEvNT_6ParamsE:
[----:B------:R-:W0:Y:S02]  /*0000*/  LDC R1, c[0x0][0x28] ;  /* 0x00000a00ff017b82 */ /* 0x000e240000000800 */
[----:B0-----:R-:W-:Y:S01]  /*0010*/  VIADD R1, R1, 0xffffff90 ;  /* 0xffffff9001017836 */ /* 0x001fe20000000000 */
[----:B------:R-:W0:Y:S01]  /*0020*/  S2R R0, SR_TID.X ;  /* 0x0000000000007919 */ /* 0x000e220000002100 */
[----:B------:R-:W-:Y:S01]  /*0030*/  ELECT P0, URZ, PT ;  /* 0x00000000003f782f */ /* 0x000fe20003800000 */
[----:B------:R-:W-:Y:S01]  /*0040*/  BSSY B0, `(.L_x_1240) ;  /* 0x000000e000007945 */ /* 0x000fe20003800000 */
[--C-:B0-----:R-:W-:Y:S02]  /*0050*/  SHF.R.U32.HI R2, RZ, 0x5, R0.reuse ;  /* 0x00000005ff027819 */ /* 0x101fe40000011600 */
[----:B------:R-:W-:-:S03]  /*0060*/  SHF.R.U32.HI R4, RZ, 0x7, R0 ;  /* 0x00000007ff047819 */ /* 0x000fc60000011600 */
[----:B------:R-:W0:Y:S02]  /*0070*/  SHFL.IDX PT, R3, R2, RZ, 0x1f ;  /* 0x00001fff02037589 */ /* 0x000e2400000e0000 */
[----:B0-----:R-:W-:-:S13]  /*0080*/  ISETP.EQ.AND P0, PT, R3, RZ, P0 ;  /* 0x000000ff0300720c */ /* 0x001fda0000702270 */
        /* <DEDUP_REMOVED lines=9> */
.L_x_1241:
[----:B------:R-:W-:Y:S05]  /*0120*/  BSYNC B0 ;  /* 0x0000000000007941 */ /* 0x000fea0003800000 */
.L_x_1240:
        /* <DEDUP_REMOVED lines=21> */
[----:B0-----:R0:W1:Y:S01]  /*0280*/  @UP1 SYNCS.EXCH.64 URZ, [UR8+0x38800], UR4 ;  /* 0x03880004083f15b2 */ /* 0x0010620008000100 */
[----:B------:R0:W2:Y:S04]  /*0290*/  @UP2 SYNCS.EXCH.64 URZ, [UR8+0x38810], UR4 ;  /* 0x03881004083f25b2 */ /* 0x0000a80008000100 */
[----:B------:R0:W3:Y:S01]  /*02a0*/  @UP3 SYNCS.EXCH.64 URZ, [UR8+0x38820], UR6 ;  /* 0x03882006083f35b2 */ /* 0x0000e20008000100 */
        /* <DEDUP_REMOVED lines=14> */
[----:B----4-:R-:W-:Y:S01]  /*0390*/  NOP ;  /* 0x0000000000007918 */ /* 0x010fe20000000000 */
.L_x_1242:
[----:B------:R-:W4:Y:S01]  /*03a0*/  SHFL.IDX PT, R3, R2, RZ, 0x1f ;  /* 0x00001fff02037589 */ /* 0x000f2200000e0000 */
[----:B------:R-:W-:Y:S01]  /*03b0*/  NOP ;  /* 0x0000000000007918 */ /* 0x000fe20000000000 */
[----:B----4-:R-:W-:-:S13]  /*03c0*/  ISETP.NE.AND P0, PT, R3, RZ, PT ;  /* 0x000000ff0300720c */ /* 0x010fda0003f05270 */
        /* <DEDUP_REMOVED lines=18> */
[----:B----4-:R-:W-:Y:S01]  /*04f0*/  NOP ;  /* 0x0000000000007918 */ /* 0x010fe20000000000 */
.L_x_1243:
[----:B------:R-:W4:Y:S01]  /*0500*/  SHFL.IDX PT, R3, R2, RZ, 0x1f ;  /* 0x00001fff02037589 */ /* 0x000f2200000e0000 */
[----:B------:R-:W-:Y:S01]  /*0510*/  NOP ;  /* 0x0000000000007918 */ /* 0x000fe20000000000 */
[----:B----4-:R-:W-:-:S13]  /*0520*/  ISETP.NE.AND P0, PT, R3, RZ, PT ;  /* 0x000000ff0300720c */ /* 0x010fda0003f05270 */
        /* <DEDUP_REMOVED lines=15> */
.L_x_1244:
        /* <DEDUP_REMOVED lines=22> */
.L_x_1245:
        /* <DEDUP_REMOVED lines=22> */
.L_x_1246:
[----:B------:R-:W-:Y:S01]  /*08e0*/  PLOP3.LUT P0, PT, PT, PT, UP0, 0x80, 0x0 ;  /* 0x000000000000781c */ /* 0x000fe20003f0f008 */
[----:B------:R-:W-:Y:S01]  /*08f0*/  UMOV UR36, 0x1 ;  /* 0x0000000100247882 */ /* 0x000fe20000000000 */
[----:B------:R-:W-:Y:S01]  /*0900*/  NOP ;  /* 0x0000000000007918 */ /* 0x000fe20000000000 */
[----:B------:R-:W-:Y:S01]  /*0910*/  USEL UR36, UR36, 0x2, !UP0 ;  /* 0x0000000224247887 */ /* 0x000fe2000c000000 */
[----:B------:R-:W-:Y:S01]  /*0920*/  BSSY B9, `(.L_x_1247) ;  /* 0x0001d9d000097945 */ /* 0x000fe20003800000 */
[----:B------:R-:W-:Y:S01]  /*0930*/  ULDC.64 UR42, c[0x0][0x208] ;  /* 0x00008200002a7ab9 */ /* 0x000fe20000000a00 */
[----:B0123--:R-:W-:Y:S07]  /*0940*/  BAR.SYNC.DEFER_BLOCKING 0x0 ;  /* 0x0000000000007b1d */ /* 0x00ffee0000010000 */
[----:B------:R-:W-:Y:S05]  /*0950*/  @!P0 BRA `(.L_x_1248) ;  /* 0x0000015000648947 */ /* 0x000fea0003800000 */
.L_x_1249:
[----:B------:R-:W-:-:S08]  /*0960*/  NOP ;  /* 0x0000000000007918 */ /* 0x000fd00000000000 */
[----:B------:R-:W0:Y:S02]  /*0970*/  USETMAXREG.TRY_ALLOC.CTAPOOL UP0, 0xe8 ;  /* 0x000000e8000079c8 */ /* 0x000e240008000600 */
[----:B0-----:R-:W-:-:S13]  /*0980*/  PLOP3.LUT P0, PT, PT, PT, UP0, 0x80, 0x0 ;  /* 0x000000000000781c */ /* 0x001fda0003f0f008 */
[----:B------:R-:W-:Y:S05]  /*0990*/  @!P0 BRA `(.L_x_1249) ;  /* 0xfffffffc00f08947 */ /* 0x000fea000383ffff */
[----:B------:R-:W-:Y:S01]  /*09a0*/  SHF.R.U32.HI R2, RZ, 0x7, R0 ;  /* 0x00000007ff027819 */ /* 0x000fe20000011600 */
[----:B------:R-:W0:Y:S01]  /*09b0*/  S2UR UR4, SR_CgaCtaId ;  /* 0x00000000000479c3 */ /* 0x000e220000008800 */
[----:B------:R-:W-:Y:S02]  /*09c0*/  MOV R3, 0x400 ;  /* 0x0000040000037802 */ /* 0x000fe40000000f00 */
[----:B------:R-:W-:-:S13]  /*09d0*/  ISETP.NE.AND P0, PT, R2, 0x1, PT ;  /* 0x000000010200780c */ /* 0x000fda0003f05270 */
        /* <DEDUP_REMOVED lines=12> */
[----:B------:R-:W-:Y:S01]  /*0aa0*/  CS2R R186, SRZ ;  /* 0x0000000000ba7805 */ /* 0x000fe2000001ff00 */
[----:B------:R-:W-:Y:S01]  /*0ab0*/  IMAD.MOV.U32 R226, RZ, RZ, 0x40 ;  /* 0x00000040ffe27424 */ /* 0x000fe200078e00ff */
[----:B------:R-:W-:Y:S01]  /*0ac0*/  ULOP3.LUT UR37, UR36, 0x1, URZ, 0xfc, !UPT ;  /* 0x0000000124257892 */ /* 0x000fe2000f8efc3f */
[----:B------:R-:W-:Y:S01]  /*0ad0*/  IMAD.MOV.U32 R23, RZ, RZ, RZ ;  /* 0x000000ffff177224 */ /* 0x000fe200078e00ff */
[----:B------:R-:W-:Y:S01]  /*0ae0*/  SHF.R.S32.HI R3, RZ, 0x1f, R0 ;  /* 0x0000001fff037819 */ /* 0x000fe20000011400 */
[----:B------:R-:W-:-:S03]  /*0af0*/  IMAD.MOV.U32 R17, RZ, RZ, RZ ;  /* 0x000000ffff117224 */ /* 0x000fc600078e00ff */
[CC--:B------:R-:W-:Y:S02]  /*0b00*/  LEA.HI R7, R3.reuse, R0.reuse, RZ, 0x5 ;  /* 0x0000000003077211 */ /* 0x0c0fe400078f28ff */
[CC--:B------:R-:W-:Y:S02]  /*0b10*/  LEA.HI R5, R3.reuse, R0.reuse, RZ, 0x4 ;  /* 0x0000000003057211 */ /* 0x0c0fe400078f20ff */
[CC--:B------:R-:W-:Y:S02]  /*0b20*/  LEA.HI R4, R3.reuse, R0.reuse, RZ, 0x7 ;  /* 0x0000000003047211 */ /* 0x0c0fe400078f38ff */
[CC--:B------:R-:W-:Y:S02]  /*0b30*/  LEA.HI R13, R3.reuse, R0.reuse, RZ, 0x2 ;  /* 0x00000000030d7211 */ /* 0x0c0fe400078f10ff */
[----:B------:R-:W-:Y:S02]  /*0b40*/  LEA.HI R3, R3, R0, RZ, 0x3 ;  /* 0x0000000003037211 */ /* 0x000fe400078f18ff */
[----:B------:R-:W-:-:S02]  /*0b50*/  SHF.R.S32.HI R223, RZ, 0x5, R7 ;  /* 0x00000005ffdf7819 */ /* 0x000fc40000011407 */
[----:B------:R-:W-:Y:S02]  /*0b60*/  SHF.R.S32.HI R12, RZ, 0x1f, R7 ;  /* 0x0000001fff0c7819 */ /* 0x000fe40000011407 */
[----:B------:R-:W-:Y:S02]  /*0b70*/  LOP3.LUT R7, R5, 0xfffffff0, RZ, 0xc0, !PT ;  /* 0xfffffff005077812 */ /* 0x000fe400078ec0ff */
[----:B------:R-:W-:Y:S02]  /*0b80*/  LOP3.LUT R11, R3, 0xfffffff8, RZ, 0xc0, !PT ;  /* 0xfffffff8030b7812 */ /* 0x000fe400078ec0ff */
[----:B------:R-:W-:Y:S01]  /*0b90*/  SHF.R.S32.HI R6, RZ, 0x4, R5 ;  /* 0x00000004ff067819 */ /* 0x000fe20000011405 */
[----:B------:R-:W-:Y:S01]  /*0ba0*/  IMAD.IADD R8, R0, 0x1, -R7 ;  /* 0x0000000100087824 */ /* 0x000fe200078e0a07 */
[----:B------:R-:W-:Y:S01]  /*0bb0*/  LOP3.LUT R3, R4, 0xffffff80, RZ, 0xc0, !PT ;  /* 0xffffff8004037812 */ /* 0x000fe200078ec0ff */
[----:B------:R-:W-:Y:S01]  /*0bc0*/  IMAD.IADD R192, R0, 0x1, -R11 ;  /* 0x0000000100c07824 */ /* 0x000fe200078e0a0b */
[----:B------:R-:W-:-:S02]  /*0bd0*/  LEA.HI R5, R5, R6, RZ, 0x1 ;  /* 0x0000000605057211 */ /* 0x000fc400078f08ff */
[----:B------:R-:W-:Y:S01]  /*0be0*/  LOP3.LUT R9, R13, 0xfffffffc, RZ, 0xc0, !PT ;  /* 0xfffffffc0d097812 */ /* 0x000fe200078ec0ff */
[----:B------:R-:W-:Y:S01]  /*0bf0*/  IMAD.IADD R3, R0, 0x1, -R3 ;  /* 0x0000000100037824 */ /* 0x000fe200078e0a03 */
[----:B------:R-:W-:Y:S01]  /*0c00*/  LOP3.LUT R5, R5, 0x1ffffffe, RZ, 0xc0, !PT ;  /* 0x1ffffffe05057812 */ /* 0x000fe200078ec0ff */
[----:B------:R-:W-:Y:S01]  /*0c10*/  IMAD.SHL.U32 R192, R192, 0x8, RZ ;  /* 0x00000008c0c07824 */ /* 0x000fe200078e00ff */
[----:B------:R-:W-:Y:S01]  /*0c20*/  SHF.R.S32.HI R7, RZ, 0x1f, R8 ;  /* 0x0000001fff077819 */ /* 0x000fe20000011408 */
[----:B------:R-:W-:Y:S01]  /*0c30*/  IMAD.IADD R188, R0, 0x1, -R9 ;  /* 0x0000000100bc7824 */ /* 0x000fe200078e0a09 */
[----:B------:R-:W-:Y:S01]  /*0c40*/  SHF.R.S32.HI R0, RZ, 0x1f, R3 ;  /* 0x0000001fff007819 */ /* 0x000fe20000011403 */
[----:B------:R-:W-:Y:S01]  /*0c50*/  IMAD.IADD R10, R6, 0x1, -R5 ;  /* 0x00000001060a7824 */ /* 0x000fe200078e0a05 */
[----:B------:R-:W-:Y:S01]  /*0c60*/  LEA.HI R9, R7, R8, RZ, 0x3 ;  /* 0x0000000807097211 */ /* 0x000fe200078f18ff */
[----:B------:R-:W-:Y:S01]  /*0c70*/  IMAD.SHL.U32 R18, R188, 0x8, RZ ;  /* 0x00000008bc127824 */ /* 0x000fe200078e00ff */
[----:B------:R-:W-:Y:S01]  /*0c80*/  LEA.HI R5, R0, R3, RZ, 0x2 ;  /* 0x0000000300057211 */ /* 0x000fe200078f10ff */
[----:B------:R-:W-:Y:S01]  /*0c90*/  IMAD.SHL.U32 R10, R10, 0x8, RZ ;  /* 0x000000080a0a7824 */ /* 0x000fe200078e00ff */
[----:B------:R-:W-:Y:S01]  /*0ca0*/  SHF.R.S32.HI R16, RZ, 0x7, R4 ;  /* 0x00000007ff107819 */ /* 0x000fe20000011404 */
[----:B------:R-:W-:Y:S01]  /*0cb0*/  VIADD R214, R18, 0x40 ;  /* 0x0000004012d67836 */ /* 0x000fe20000000000 */
[C---:B------:R-:W-:Y:S01]  /*0cc0*/  LOP3.LUT R11, R9.reuse, 0xfffffff8, RZ, 0xc0, !PT ;  /* 0xfffffff8090b7812 */ /* 0x040fe200078ec0ff */
[----:B------:R-:W-:Y:S01]  /*0cd0*/  IMAD.SHL.U32 R9, R9, 0x40, RZ ;  /* 0x0000004009097824 */ /* 0x000fe200078e00ff */
[--C-:B------:R-:W-:Y:S01]  /*0ce0*/  SHF.R.S32.HI R6, RZ, 0x2, R5.reuse ;  /* 0x00000002ff067819 */ /* 0x100fe20000011405 */
[----:B------:R-:W-:Y:S01]  /*0cf0*/  IMAD R15, R16, 0x100, R8 ;  /* 0x00000100100f7824 */ /* 0x000fe200078e0208 */
[----:B------:R-:W-:Y:S01]  /*0d00*/  SHF.R.S32.HI R7, RZ, 0x1f, R5 ;  /* 0x0000001fff077819 */ /* 0x000fe20000011405 */
[----:B------:R-:W-:Y:S01]  /*0d10*/  IMAD.IADD R11, R8, 0x1, -R11 ;  /* 0x00000001080b7824 */ /* 0x000fe200078e0a0b */
[----:B------:R-:W-:Y:S01]  /*0d20*/  SHF.R.S32.HI R185, RZ, 0x2, R13 ;  /* 0x00000002ffb97819 */ /* 0x000fe2000001140d */
[----:B------:R-:W-:Y:S01]  /*0d30*/  STL [R1+0x54], R16 ;  /* 0x0000541001007387 */ /* 0x000fe20000100800 */
[----:B------:R-:W-:Y:S01]  /*0d40*/  LEA.HI R12, R12, R223, RZ, 0x2 ;  /* 0x000000df0c0c7211 */ /* 0x000fe200078f10ff */
[C---:B------:R-:W-:Y:S01]  /*0d50*/  VIADD R212, R18.reuse, 0x80 ;  /* 0x0000008012d47836 */ /* 0x040fe20000000000 */
[----:B------:R-:W-:Y:S01]  /*0d60*/  LEA.HI R7, R7, R6, RZ, 0x3 ;  /* 0x0000000607077211 */ /* 0x000fe200078f18ff */
[----:B------:R-:W-:Y:S01]  /*0d70*/  VIADD R14, R185, 0x20 ;  /* 0x00000020b90e7836 */ /* 0x000fe20000000000 */
[----:B------:R-:W-:Y:S01]  /*0d80*/  LOP3.LUT R8, R5, 0x7ffffffc, RZ, 0xc0, !PT ;  /* 0x7ffffffc05087812 */ /* 0x000fe200078ec0ff */
[----:B------:R-:W-:Y:S01]  /*0d90*/  VIADD R211, R18, 0xa0 ;  /* 0x000000a012d37836 */ /* 0x000fe20000000000 */
[----:B------:R-:W-:Y:S01]  /*0da0*/  LOP3.LUT R12, R12, 0x3ffffc, RZ, 0xc0, !PT ;  /* 0x003ffffc0c0c7812 */ /* 0x000fe200078ec0ff */
[----:B------:R-:W-:Y:S01]  /*0db0*/  IMAD.SHL.U32 R5, R14, 0x40, RZ ;  /* 0x000000400e057824 */ /* 0x000fe200078e00ff */
[----:B------:R-:W-:Y:S01]  /*0dc0*/  LOP3.LUT R7, R7, 0xfffffff8, RZ, 0xc0, !PT ;  /* 0xfffffff807077812 */ /* 0x000fe200078ec0ff */
[----:B------:R-:W-:Y:S01]  /*0dd0*/  IMAD.IADD R8, R3, 0x1, -R8 ;  /* 0x0000000103087824 */ /* 0x000fe200078e0a08 */
[----:B------:R-:W-:Y:S01]  /*0de0*/  LEA.HI R0, R0, R3, RZ, 0x5 ;  /* 0x0000000300007211 */ /* 0x000fe200078f28ff */
[----:B------:R-:W-:Y:S01]  /*0df0*/  IMAD.IADD R12, R223, 0x1, -R12 ;  /* 0x00000001df0c7824 */ /* 0x000fe200078e0a0c */
[----:B------:R-:W-:Y:S01]  /*0e00*/  SHF.R.S32.HI R3, RZ, 0x1f, R14 ;  /* 0x0000001fff037819 */ /* 0x000fe2000001140e */
[----:B------:R-:W-:Y:S01]  /*0e10*/  IMAD.IADD R7, R6, 0x1, -R7 ;  /* 0x0000000106077824 */ /* 0x000fe200078e0a07 */
[----:B------:R-:W-:Y:S01]  /*0e20*/  LOP3.LUT R5, R5, 0x1c0, RZ, 0xc0, !PT ;  /* 0x000001c005057812 */ /* 0x000fe200078ec0ff */
[----:B------:R-:W-:Y:S01]  /*0e30*/  IMAD R15, R12, 0x10, R15 ;  /* 0x000000100c0f7824 */ /* 0x000fe200078e020f */
[----:B------:R-:W-:Y:S01]  /*0e40*/  LEA.HI R6, R3, R14, RZ, 0x3 ;  /* 0x0000000e03067211 */ /* 0x000fe200078f18ff */
[----:B------:R-:W-:Y:S01]  /*0e50*/  IMAD.SHL.U32 R3, R11, 0x40, RZ ;  /* 0x000000400b037824 */ /* 0x000fe200078e00ff */
[----:B------:R-:W-:Y:S01]  /*0e60*/  SHF.R.U32.HI R14, RZ, 0x3, R5 ;  /* 0x00000003ff0e7819 */ /* 0x000fe20000011605 */
[----:B------:R-:W-:Y:S01]  /*0e70*/  VIADD R213, R18, 0x60 ;  /* 0x0000006012d57836 */ /* 0x000fe20000000000 */
[----:B------:R-:W-:Y:S01]  /*0e80*/  LOP3.LUT R5, R5, 0x38, R18, 0xf8, !PT ;  /* 0x0000003805057812 */ /* 0x000fe200078ef812 */
[----:B------:R-:W-:Y:S01]  /*0e90*/  IMAD.SHL.U32 R12, R6, 0x40, RZ ;  /* 0x00000040060c7824 */ /* 0x000fe200078e00ff */
[----:B------:R-:W-:Y:S01]  /*0ea0*/  LOP3.LUT R3, R3, 0x1c0, RZ, 0xc0, !PT ;  /* 0x000001c003037812 */ /* 0x000fe200078ec0ff */
[----:B------:R-:W-:Y:S01]  /*0eb0*/  IMAD.U32 R6, R15, 0x40, R10 ;  /* 0x000000400f067824 */ /* 0x000fe200078e000a */
[----:B------:R-:W-:Y:S01]  /*0ec0*/  SHF.R.S32.HI R0, RZ, 0x5, R0 ;  /* 0x00000005ff007819 */ /* 0x000fe20000011400 */
[----:B------:R-:W-:Y:S01]  /*0ed0*/  VIADD R210, R18, 0xc0 ;  /* 0x000000c012d27836 */ /* 0x000fe20000000000 */
[----:B------:R-:W-:Y:S01]  /*0ee0*/  LOP3.LUT R12, R12, 0xfffffe00, RZ, 0xc0, !PT ;  /* 0xfffffe000c0c7812 */ /* 0x000fe200078ec0ff */
[----:B------:R-:W-:Y:S01]  /*0ef0*/  VIADD R209, R18, 0xe0 ;  /* 0x000000e012d17836 */ /* 0x000fe20000000000 */
[----:B------:R0:W-:Y:S01]  /*0f00*/  STL [R1+0x68], R6 ;  /* 0x0000680601007387 */ /* 0x0001e20000100800 */
[----:B------:R-:W-:Y:S01]  /*0f10*/  LOP3.LUT R10, R3, 0x8, R10, 0xf8, !PT ;  /* 0x00000008030a7812 */ /* 0x000fe200078ef80a */
[----:B------:R-:W-:Y:S01]  /*0f20*/  IMAD R195, R0, 0x10, R7 ;  /* 0x0000001000c37824 */ /* 0x000fe200078e0207 */
[----:B------:R-:W-:Y:S01]  /*0f30*/  LEA.HI R4, R4, R16, RZ, 0x1 ;  /* 0x0000001004047211 */ /* 0x000fe200078f08ff */
[C---:B------:R-:W-:Y:S01]  /*0f40*/  VIADD R208, R18.reuse, 0x100 ;  /* 0x0000010012d07836 */ /* 0x040fe20000000000 */
[----:B------:R-:W-:Y:S01]  /*0f50*/  SHF.R.U32.HI R3, RZ, 0x3, R3 ;  /* 0x00000003ff037819 */ /* 0x000fe20000011603 */
[----:B------:R-:W-:Y:S01]  /*0f60*/  VIADD R207, R18, 0x120 ;  /* 0x0000012012cf7836 */ /* 0x000fe20000000000 */
[----:B------:R-:W-:Y:S01]  /*0f70*/  SHF.R.S32.HI R0, RZ, 0x1f, R13 ;  /* 0x0000001fff007819 */ /* 0x000fe2000001140d */
[----:B------:R-:W-:Y:S01]  /*0f80*/  STL [R1+0x4c], RZ ;  /* 0x00004cff01007387 */ /* 0x000fe20000100800 */
[----:B------:R-:W-:Y:S01]  /*0f90*/  LOP3.LUT R4, R4, 0xfffffe, RZ, 0xc0, !PT ;  /* 0x00fffffe04047812 */ /* 0x000fe200078ec0ff */
[C---:B------:R-:W-:Y:S01]  /*0fa0*/  VIADD R206, R18.reuse, 0x140 ;  /* 0x0000014012ce7836 */ /* 0x040fe20000000000 */
[----:B0-----:R-:W-:Y:S01]  /*0fb0*/  LOP3.LUT R6, R9, 0x7ffffe00, RZ, 0xc0, !PT ;  /* 0x7ffffe0009067812 */ /* 0x001fe200078ec0ff */
[----:B------:R-:W-:Y:S01]  /*0fc0*/  VIADD R203, R18, 0x160 ;  /* 0x0000016012cb7836 */ /* 0x000fe20000000000 */
[----:B------:R-:W-:Y:S01]  /*0fd0*/  LOP3.LUT R9, R12, R5, R14, 0xf6, !PT ;  /* 0x000000050c097212 */ /* 0x000fe200078ef60e */
[----:B------:R-:W-:Y:S01]  /*0fe0*/  IMAD.IADD R4, R16, 0x1, -R4 ;  /* 0x0000000110047824 */ /* 0x000fe200078e0a04 */
[----:B------:R-:W-:Y:S01]  /*0ff0*/  LEA.HI R5, R188, R188, RZ, 0x1 ;  /* 0x000000bcbc057211 */ /* 0x000fe200078f08ff */
[----:B------:R-:W-:Y:S01]  /*1000*/  IMAD R6, R223, 0x400, R6 ;  /* 0x00000400df067824 */ /* 0x000fe200078e0206 */
[----:B------:R-:W-:Y:S01]  /*1010*/  LOP3.LUT R3, R10, R3, RZ, 0x3c, !PT ;  /* 0x000000030a037212 */ /* 0x000fe200078e3cff */
[----:B------:R-:W-:Y:S01]  /*1020*/  IMAD.SHL.U32 R20, R4, 0x100, RZ ;  /* 0x0000010004147824 */ /* 0x000fe200078e00ff */
[----:B------:R-:W-:Y:S01]  /*1030*/  LOP3.LUT R5, R5, 0x1ffffffe, RZ, 0xc0, !PT ;  /* 0x1ffffffe05057812 */ /* 0x000fe200078ec0ff */
[----:B------:R-:W-:Y:S01]  /*1040*/  VIADD R202, R18, 0x180 ;  /* 0x0000018012ca7836 */ /* 0x000fe20000000000 */
[----:B------:R-:W-:Y:S01]  /*1050*/  LEA.HI R0, R0, R185, RZ, 0x3 ;  /* 0x000000b900007211 */ /* 0x000fe200078f18ff */
[----:B------:R-:W-:Y:S01]  /*1060*/  IMAD.IADD R3, R6, 0x1, R3 ;  /* 0x0000000106037824 */ /* 0x000fe200078e0203 */
[----:B------:R-:W-:Y:S01]  /*1070*/  SHF.R.S32.HI R7, RZ, 0x1f, R212 ;  /* 0x0000001fff077819 */ /* 0x000fe200000114d4 */
[----:B------:R-:W-:Y:S01]  /*1080*/  IMAD.IADD R6, R188, 0x1, -R5 ;  /* 0x00000001bc067824 */ /* 0x000fe200078e0a05 */
[----:B------:R-:W-:Y:S01]  /*1090*/  LOP3.LUT R0, R0, 0xfffffff8, RZ, 0xc0, !PT ;  /* 0xfffffff800007812 */ /* 0x000fe200078ec0ff */
[----:B------:R-:W-:Y:S01]  /*10a0*/  STL [R1+0x64], R20 ;  /* 0x0000641401007387 */ /* 0x000fe20000100800 */
[----:B------:R-:W-:Y:S01]  /*10b0*/  SHF.R.S32.HI R5, RZ, 0x1f, R214 ;  /* 0x0000001fff057819 */ /* 0x000fe200000114d6 */
[----:B------:R-:W-:Y:S01]  /*10c0*/  VIADD R218, R18, 0x1a0 ;  /* 0x000001a012da7836 */ /* 0x000fe20000000000 */
[----:B------:R-:W-:Y:S01]  /*10d0*/  SHF.R.S32.HI R4, RZ, 0x1f, R211 ;  /* 0x0000001fff047819 */ /* 0x000fe200000114d3 */
[----:B------:R-:W-:Y:S01]  /*10e0*/  IMAD.IADD R191, R185, 0x1, -R0 ;  /* 0x00000001b9bf7824 */ /* 0x000fe200078e0a00 */
[----:B------:R-:W-:Y:S01]  /*10f0*/  SHF.L.U64.HI R228, R214, 0x1, R5 ;  /* 0x00000001d6e47819 */ /* 0x000fe20000010205 */
[C---:B------:R-:W-:Y:S01]  /*1100*/  VIADD R217, R18.reuse, 0x1c0 ;  /* 0x000001c012d97836 */ /* 0x040fe20000000000 */
[----:B------:R-:W-:Y:S01]  /*1110*/  R2P PR, R11, 0x6 ;  /* 0x000000060b007804 */ /* 0x000fe20000000000 */
[----:B------:R-:W-:Y:S01]  /*1120*/  VIADD R216, R18, 0x1e0 ;  /* 0x000001e012d87836 */ /* 0x000fe20000000000 */
[----:B------:R-:W-:Y:S01]  /*1130*/  SHF.R.S32.HI R0, RZ, 0x1f, R213 ;  /* 0x0000001fff007819 */ /* 0x000fe200000114d5 */
[----:B------:R-:W-:Y:S01]  /*1140*/  VIADD R32, R192, 0x40 ;  /* 0x00000040c0207836 */ /* 0x000fe20000000000 */
[----:B------:R-:W-:Y:S01]  /*1150*/  SHF.L.U64.HI R5, R212, 0x1, R7 ;  /* 0x00000001d4057819 */ /* 0x000fe20000010207 */
[C---:B------:R-:W-:Y:S01]  /*1160*/  VIADD R29, R192.reuse, 0x100 ;  /* 0x00000100c01d7836 */ /* 0x040fe20000000000 */
[----:B------:R-:W-:Y:S01]  /*1170*/  SHF.R.S32.HI R11, RZ, 0x1f, R210 ;  /* 0x0000001fff0b7819 */ /* 0x000fe200000114d2 */
[----:B------:R-:W-:Y:S01]  /*1180*/  VIADD R26, R192, 0x180 ;  /* 0x00000180c01a7836 */ /* 0x000fe20000000000 */
[----:B------:R-:W-:Y:S01]  /*1190*/  SHF.L.U64.HI R4, R211, 0x1, R4 ;  /* 0x00000001d3047819 */ /* 0x000fe20000010204 */
[----:B------:R0:W-:Y:S01]  /*11a0*/  STL [R1], R5 ;  /* 0x0000000501007387 */ /* 0x0001e20000100800 */
[----:B------:R-:W-:Y:S01]  /*11b0*/  SHF.R.S32.HI R10, RZ, 0x1f, R209 ;  /* 0x0000001fff0a7819 */ /* 0x000fe200000114d1 */
[----:B------:R-:W-:Y:S01]  /*11c0*/  IMAD R6, R6, 0x8, R195 ;  /* 0x0000000806067824 */ /* 0x000fe200078e02c3 */
[----:B------:R-:W-:Y:S01]  /*11d0*/  SHF.R.S32.HI R13, RZ, 0x1f, R208 ;  /* 0x0000001fff0d7819 */ /* 0x000fe200000114d0 */
[----:B------:R1:W-:Y:S01]  /*11e0*/  STL [R1+0x4], R4 ;  /* 0x0000040401007387 */ /* 0x0003e20000100800 */
[----:B------:R-:W-:Y:S01]  /*11f0*/  SHF.L.U64.HI R229, R213, 0x1, R0 ;  /* 0x00000001d5e57819 */ /* 0x000fe20000010200 */
[----:B------:R-:W-:Y:S01]  /*1200*/  IMAD R224, R3, 0x2, R2 ;  /* 0x0000000203e07824 */ /* 0x000fe200078e0202 */
[----:B------:R-:W-:Y:S01]  /*1210*/  SHF.L.U64.HI R0, R210, 0x1, R11 ;  /* 0x00000001d2007819 */ /* 0x000fe2000001020b */
[C---:B------:R-:W-:Y:S01]  /*1220*/  VIADD R31, R192.reuse, 0x80 ;  /* 0x00000080c01f7836 */ /* 0x040fe20000000000 */
[----:B------:R-:W-:Y:S01]  /*1230*/  SHF.R.S32.HI R12, RZ, 0x1f, R207 ;  /* 0x0000001fff0c7819 */ /* 0x000fe200000114cf */
[C---:B------:R-:W-:Y:S01]  /*1240*/  VIADD R30, R192.reuse, 0xc0 ;  /* 0x000000c0c01e7836 */ /* 0x040fe20000000000 */
[----:B0-----:R-:W-:Y:S01]  /*1250*/  SHF.L.U64.HI R5, R209, 0x1, R10 ;  /* 0x00000001d1057819 */ /* 0x001fe2000001020a */
[----:B------:R0:W-:Y:S01]  /*1260*/  STL [R1+0x8], R0 ;  /* 0x0000080001007387 */ /* 0x0001e20000100800 */
[----:B------:R-:W-:Y:S01]  /*1270*/  SHF.R.S32.HI R15, RZ, 0x1f, R206 ;  /* 0x0000001fff0f7819 */ /* 0x000fe200000114ce */
[----:B------:R-:W-:Y:S01]  /*1280*/  VIADD R28, R192, 0x140 ;  /* 0x00000140c01c7836 */ /* 0x000fe20000000000 */
[----:B-1----:R-:W-:Y:S01]  /*1290*/  SHF.L.U64.HI R4, R208, 0x1, R13 ;  /* 0x00000001d0047819 */ /* 0x002fe2000001020d */
[----:B------:R1:W-:Y:S01]  /*12a0*/  STL [R1+0xc], R5 ;  /* 0x00000c0501007387 */ /* 0x0003e20000100800 */
[----:B------:R-:W-:Y:S01]  /*12b0*/  SHF.R.S32.HI R14, RZ, 0x1f, R203 ;  /* 0x0000001fff0e7819 */ /* 0x000fe200000114cb */
[----:B------:R-:W-:Y:S01]  /*12c0*/  VIADD R24, R192, 0x1c0 ;  /* 0x000001c0c0187836 */ /* 0x000fe20000000000 */
[----:B------:R-:W-:Y:S01]  /*12d0*/  SHF.R.S32.HI R21, RZ, 0x1f, R202 ;  /* 0x0000001fff157819 */ /* 0x000fe200000114ca */
[----:B------:R2:W-:Y:S01]  /*12e0*/  STL [R1+0x10], R4 ;  /* 0x0000100401007387 */ /* 0x0005e20000100800 */
[----:B------:R-:W-:Y:S01]  /*12f0*/  SHF.R.S32.HI R25, RZ, 0x1f, R218 ;  /* 0x0000001fff197819 */ /* 0x000fe200000114da */
[----:B------:R-:W-:Y:S01]  /*1300*/  VIADD R227, R224, 0x36400 ;  /* 0x00036400e0e37836 */ /* 0x000fe20000000000 */
[----:B0-----:R-:W-:Y:S01]  /*1310*/  SHF.L.U64.HI R0, R207, 0x1, R12 ;  /* 0x00000001cf007819 */ /* 0x001fe2000001020c */
[----:B------:R-:W-:Y:S01]  /*1320*/  VIADD R22, R18, 0x20 ;  /* 0x0000002012167836 */ /* 0x000fe20000000000 */
[----:B------:R-:W-:Y:S01]  /*1330*/  SHF.R.S32.HI R16, RZ, 0x1f, R217 ;  /* 0x0000001fff107819 */ /* 0x000fe200000114d9 */
[----:B------:R-:W-:Y:S01]  /*1340*/  VIADD R225, R224, 0x36420 ;  /* 0x00036420e0e17836 */ /* 0x000fe20000000000 */
[----:B-1----:R-:W-:Y:S01]  /*1350*/  SHF.L.U64.HI R5, R206, 0x1, R15 ;  /* 0x00000001ce057819 */ /* 0x002fe2000001020f */
[----:B------:R0:W-:Y:S01]  /*1360*/  STL [R1+0x14], R0 ;  /* 0x0000140001007387 */ /* 0x0001e20000100800 */
[----:B------:R-:W-:Y:S01]  /*1370*/  SHF.L.U64.HI R7, R202, 0x1, R21 ;  /* 0x00000001ca077819 */ /* 0x000fe20000010215 */
[----:B------:R-:W-:Y:S01]  /*1380*/  IMAD.SHL.U32 R188, R188, 0x4, RZ ;  /* 0x00000004bcbc7824 */ /* 0x000fe200078e00ff */
[----:B--2---:R-:W-:Y:S01]  /*1390*/  SHF.L.U64.HI R4, R203, 0x1, R14 ;  /* 0x00000001cb047819 */ /* 0x004fe2000001020e */
[----:B------:R1:W-:Y:S01]  /*13a0*/  STL [R1+0x18], R5 ;  /* 0x0000180501007387 */ /* 0x0003e20000100800 */
[----:B------:R-:W-:Y:S01]  /*13b0*/  SHF.R.S32.HI R27, RZ, 0x1f, R216 ;  /* 0x0000001fff1b7819 */ /* 0x000fe200000114d8 */
[----:B------:R-:W-:Y:S01]  /*13c0*/  @P1 VIADD R225, R227, 0xffffffe0 ;  /* 0xffffffe0e3e11836 */ /* 0x000fe20000000000 */
[----:B------:R-:W-:Y:S01]  /*13d0*/  SHF.R.S32.HI R32, RZ, 0x1f, R32 ;  /* 0x0000001fff207819 */ /* 0x000fe20000011420 */
[----:B------:R2:W-:Y:S01]  /*13e0*/  STL [R1+0x1c], R4 ;  /* 0x00001c0401007387 */ /* 0x0005e20000100800 */
[----:B------:R-:W-:Y:S01]  /*13f0*/  SHF.R.S32.HI R29, RZ, 0x1f, R29 ;  /* 0x0000001fff1d7819 */ /* 0x000fe2000001141d */
[----:B0-----:R-:W-:Y:S01]  /*1400*/  IMAD.SHL.U32 R0, R8, 0x2, RZ ;  /* 0x0000000208007824 */ /* 0x001fe200078e00ff */
[----:B------:R-:W-:Y:S01]  /*1410*/  SHF.R.S32.HI R26, RZ, 0x1f, R26 ;  /* 0x0000001fff1a7819 */ /* 0x000fe2000001141a */
[----:B------:R-:W-:Y:S01]  /*1420*/  STL [R1+0x20], R7 ;  /* 0x0000200701007387 */ /* 0x000fe20000100800 */
[----:B------:R-:W-:Y:S01]  /*1430*/  SHF.R.S32.HI R31, RZ, 0x1f, R31 ;  /* 0x0000001fff1f7819 */ /* 0x000fe2000001141f */
[----:B------:R-:W-:Y:S01]  /*1440*/  IMAD.IADD R222, R0, 0x1, R20 ;  /* 0x0000000100de7824 */ /* 0x000fe200078e0214 */
[----:B-1----:R-:W-:Y:S01]  /*1450*/  SHF.L.U64.HI R5, R218, 0x1, R25 ;  /* 0x00000001da057819 */ /* 0x002fe20000010219 */
[----:B------:R0:W-:Y:S01]  /*1460*/  STL [R1+0x58], R0 ;  /* 0x0000580001007387 */ /* 0x0001e20000100800 */
[----:B------:R-:W-:Y:S01]  /*1470*/  SHF.R.S32.HI R30, RZ, 0x1f, R30 ;  /* 0x0000001fff1e7819 */ /* 0x000fe2000001141e */
[C---:B------:R-:W-:Y:S01]  /*1480*/  VIADD R38, R222.reuse, 0x10 ;  /* 0x00000010de267836 */ /* 0x040fe20000000000 */
[----:B--2---:R-:W-:Y:S01]  /*1490*/  SHF.L.U64.HI R4, R217, 0x1, R16 ;  /* 0x00000001d9047819 */ /* 0x004fe20000010210 */
        /* <DEDUP_REMOVED lines=9> */
[----:B------:R-:W-:Y:S01]  /*1530*/  VIADD R21, R222, 0x88 ;  /* 0x00000088de157836 */ /* 0x000fe20000000000 */
[----:B------:R-:W-:Y:S01]  /*1540*/  SEL R226, R226, 0xffffffc0, !P2 ;  /* 0xffffffc0e2e27807 */ /* 0x000fe20005000000 */
[----:B------:R0:W-:Y:S01]  /*1550*/  STL [R1+0x2c], R0 ;  /* 0x00002c0001007387 */ /* 0x0001e20000100800 */
[C---:B------:R-:W-:Y:S01]  /*1560*/  VIADD R15, R222.reuse, 0xa0 ;  /* 0x000000a0de0f7836 */ /* 0x040fe20000000000 */
[----:B------:R-:W-:Y:S01]  /*1570*/  SHF.R.S32.HI R19, RZ, 0x1f, R18 ;  /* 0x0000001fff137819 */ /* 0x000fe20000011412 */
[----:B-1----:R-:W-:Y:S01]  /*1580*/  IMAD R4, R9, 0x2, R2 ;  /* 0x0000000209047824 */ /* 0x002fe200078e0202 */
[----:B------:R-:W-:Y:S01]  /*1590*/  SHF.R.S32.HI R193, RZ, 0x1f, R22 ;  /* 0x0000001fffc17819 */ /* 0x000fe20000011416 */
[----:B------:R-:W-:-:S02]  /*15a0*/  VIADD R12, R222, 0xb8 ;  /* 0x000000b8de0c7836 */ /* 0x000fc40000000000 */
[C---:B------:R-:W-:Y:S01]  /*15b0*/  VIADD R9, R222.reuse, 0xd0 ;  /* 0x000000d0de097836 */ /* 0x040fe20000000000 */
[----:B------:R-:W-:Y:S01]  /*15c0*/  STL [R1+0x5c], R4 ;  /* 0x00005c0401007387 */ /* 0x000fe20000100800 */
[C---:B------:R-:W-:Y:S01]  /*15d0*/  VIADD R10, R222.reuse, 0xc8 ;  /* 0x000000c8de0a7836 */ /* 0x040fe20000000000 */
[----:B0-----:R-:W-:Y:S01]  /*15e0*/  SHF.R.S32.HI R0, RZ, 0x1f, R222 ;  /* 0x0000001fff007819 */ /* 0x001fe200000114de */
[C---:B------:R-:W-:Y:S01]  /*15f0*/  VIADD R7, R222.reuse, 0xe0 ;  /* 0x000000e0de077836 */ /* 0x040fe20000000000 */
[----:B------:R0:W-:Y:S01]  /*1600*/  STL [R1+0x60], R6 ;  /* 0x0000600601007387 */ /* 0x0001e20000100800 */
        /* <DEDUP_REMOVED lines=54> */
.L_x_1380:
[----:B01-34-:R-:W0:Y:S01]  /*1970*/  LDC.64 R4, c[0x0][0xd88] ;  /* 0x00036200ff047b82 */ /* 0x01be220000000a00 */
[----:B------:R-:W-:Y:S01]  /*1980*/  ULDC.64 UR4, c[0x0][0xb20] ;  /* 0x0002c80000047ab9 */ /* 0x000fe20000000a00 */
[----:B------:R-:W-:Y:S01]  /*1990*/  ULDC.64 UR8, c[0x0][0xb10] ;  /* 0x0002c40000087ab9 */ /* 0x000fe20000000a00 */
[----:B------:R-:W-:Y:S01]  /*19a0*/  ULDC.64 UR6, c[0x0][0xb00] ;  /* 0x0002c00000067ab9 */ /* 0x000fe20000000a00 */
[----:B0-----:R-:W-:-:S05]  /*19b0*/  IMAD.WIDE R4, R87, 0x4, R4 ;  /* 0x0000000457047825 */ /* 0x001fca00078e0204 */
[----:B--2---:R-:W2:Y:S01]  /*19c0*/  LDG.E R26, desc[UR42][R4.64] ;  /* 0x0000002a041a7981 */ /* 0x004ea2000c1e1900 */
[----:B------:R-:W-:Y:S01]  /*19d0*/  ISETP.NE.U32.AND P2, PT, RZ, UR4, PT ;  /* 0x00000004ff007c0c */ /* 0x000fe2000bf45070 */
[----:B------:R-:W-:Y:S01]  /*19e0*/  IMAD.MOV.U32 R8, RZ, RZ, RZ ;  /* 0x000000ffff087224 */ /* 0x000fe200078e00ff */
        /* <DEDUP_REMOVED lines=51> */
.L_x_1251:
[----:B------:R-:W-:Y:S02]  /*1d20*/  IMAD.U32 R36, RZ, RZ, UR5 ;  /* 0x00000005ff247e24 */ /* 0x000fe4000f8e00ff */
[----:B------:R-:W-:Y:S01]  /*1d30*/  IMAD.U32 R25, RZ, RZ, UR4 ;  /* 0x00000004ff197e24 */ /* 0x000fe2000f8e00ff */
[----:B------:R-:W-:Y:S06]  /*1d40*/  @!P2 BRA `(.L_x_1252) ;  /* 0x000000000010a947 */ /* 0x000fec0003800000 */
[----:B------:R-:W-:-:S04]  /*1d50*/  IADD3 R4, P0, R28, UR8, RZ ;  /* 0x000000081c047c10 */ /* 0x000fc8000ff1e0ff */
[----:B------:R-:W-:-:S05]  /*1d60*/  IADD3.X R5, R27, UR9, RZ, P0, !PT ;  /* 0x000000091b057c10 */ /* 0x000fca00087fe4ff */
[----:B------:R0:W5:Y:S01]  /*1d70*/  LDG.E R25, desc[UR42][R4.64] ;  /* 0x0000002a04197981 */ /* 0x000162000c1e1900 */
[----:B------:R-:W-:Y:S05]  /*1d80*/  BRA `(.L_x_1253) ;  /* 0x0000000000107947 */ /* 0x000fea0003800000 */
.L_x_1252:
[----:B------:R-:W-:Y:S05]  /*1d90*/  @!P0 BRA `(.L_x_1253) ;  /* 0x00000000000c8947 */ /* 0x000fea0003800000 */
[----:B------:R-:W2:Y:S04]  /*1da0*/  LDG.E R0, desc[UR42][R4.64] ;  /* 0x0000002a04007981 */ /* 0x000ea8000c1e1900 */
[----:B------:R-:W2:Y:S02]  /*1db0*/  LDG.E R25, desc[UR42][R4.64+0x4] ;  /* 0x0000042a04197981 */ /* 0x000ea4000c1e1900 */
[----:B--2---:R-:W-:-:S07]  /*1dc0*/  IMAD.IADD R25, R25, 0x1, -R0 ;  /* 0x0000000119197824 */ /* 0x004fce00078e0a00 */
.L_x_1253:
        /* <DEDUP_REMOVED lines=19> */
[----:B------:R0:W-:Y:S04]  /*1f00*/  STL [R1+0x48], R12 ;  /* 0x0000480c01007387 */ /* 0x0001e80000100800 */
[----:B------:R0:W-:Y:S01]  /*1f10*/  STL [R1+0x34], R6 ;  /* 0x0000340601007387 */ /* 0x0001e20000100800 */
[----:B--2---:R-:W-:-:S04]  /*1f20*/  @P0 IMAD.IADD R36, R3, 0x1, -R0 ;  /* 0x0000000103240824 */ /* 0x004fc800078e0a00 */
[----:B------:R-:W-:-:S04]  /*1f30*/  IMAD.IADD R84, R11, 0x1, R36 ;  /* 0x000000010b547824 */ /* 0x000fc800078e0224 */
[C---:B------:R-:W-:Y:S01]  /*1f40*/  VIADD R0, R84.reuse, 0x3f ;  /* 0x0000003f54007836 */ /* 0x040fe20000000000 */
[----:B------:R-:W-:-:S04]  /*1f50*/  ISETP.GE.AND P3, PT, R84, 0x1, PT ;  /* 0x000000015400780c */ /* 0x000fc80003f66270 */
[----:B------:R-:W-:-:S04]  /*1f60*/  SHF.R.S32.HI R3, RZ, 0x1f, R0 ;  /* 0x0000001fff037819 */ /* 0x000fc80000011400 */
[----:B------:R-:W-:Y:S01]  /*1f70*/  LEA.HI R3, R3, R0, RZ, 0x6 ;  /* 0x0000000003037211 */ /* 0x000fe200078f30ff */
[----:B------:R-:W-:-:S03]  /*1f80*/  IMAD.MOV.U32 R0, RZ, RZ, RZ ;  /* 0x000000ffff007224 */ /* 0x000fc600078e00ff */
        /* <DEDUP_REMOVED lines=32> */
.L_x_1255:
[----:B------:R-:W-:Y:S05]  /*2190*/  BSYNC B0 ;  /* 0x0000000000007941 */ /* 0x000fea0003800000 */
.L_x_1254:
        /* <DEDUP_REMOVED lines=36> */
.L_x_1258:
[----:B------:R-:W-:Y:S05]  /*23e0*/  BSYNC B6 ;  /* 0x0000000000067941 */ /* 0x000fea0003800000 */
.L_x_1257:
        /* <DEDUP_REMOVED lines=20> */
.L_x_1260:
[----:B------:R-:W-:Y:S05]  /*2530*/  BSYNC B6 ;  /* 0x0000000000067941 */ /* 0x000fea0003800000 */
.L_x_1259:
        /* <DEDUP_REMOVED lines=8> */
[----:B------:R-:W-:Y:S01]  /*25c0*/  SHF.R.S32.HI R7, RZ, 0x1f, R185 ;  /* 0x0000001fff077819 */ /* 0x000fe200000114b9 */
[----:B------:R-:W3:Y:S01]  /*25d0*/  S2R R12, SR_TID.X ;  /* 0x00000000000c7919 */ /* 0x000ee20000002100 */
[----:B------:R-:W-:-:S02]  /*25e0*/  @P0 IADD3.X R5, R27, UR5, RZ, P1, !PT ;  /* 0x000000051b050c10 */ /* 0x000fc40008ffe4ff */
[--C-:B------:R-:W-:Y:S01]  /*25f0*/  SHF.R.S32.HI R189, RZ, 0x1f, R188.reuse ;  /* 0x0000001fffbd7819 */ /* 0x100fe200000114bc */
[----:B------:R-:W-:Y:S01]  /*2600*/  IMAD.SHL.U32 R38, R191, 0x40, RZ ;  /* 0x00000040bf267824 */ /* 0x000fe200078e00ff */
[----:B------:R-:W-:Y:S01]  /*2610*/  ULDC UR4, c[0x0][0x2f4] ;  /* 0x0000bd0000047ab9 */ /* 0x000fe20000000800 */
[----:B------:R4:W3:Y:S01]  /*2620*/  @P0 LDG.E R0, desc[UR42][R4.64] ;  /* 0x0000002a04000981 */ /* 0x0008e2000c1e1900 */
[-C--:B-1----:R-:W-:Y:S01]  /*2630*/  IMAD R6, R7, R40.reuse, RZ ;  /* 0x0000002807067224 */ /* 0x082fe200078e02ff */
[----:B------:R-:W-:Y:S01]  /*2640*/  SHF.L.U64.HI R39, R40, 0x6, R41 ;  /* 0x0000000628277819 */ /* 0x000fe20000010229 */
[-C--:B------:R-:W-:Y:S01]  /*2650*/  IMAD.WIDE.U32 R20, R185, R40.reuse, R188 ;  /* 0x00000028b9147225 */ /* 0x080fe200078e00bc */
[----:B------:R-:W-:Y:S02]  /*2660*/  LOP3.LUT R38, R38, 0x1c0, RZ, 0xc0, !PT ;  /* 0x000001c026267812 */ /* 0x000fe400078ec0ff */
[----:B------:R-:W-:Y:S01]  /*2670*/  ISETP.GE.AND P1, PT, R22, UR4, PT ;  /* 0x0000000416007c0c */ /* 0x000fe2000bf26270 */
[----:B0-----:R-:W-:Y:S01]  /*2680*/  VIADD R8, R3, 0xffffff80 ;  /* 0xffffff8003087836 */ /* 0x001fe20000000000 */
[----:B--2---:R-:W-:Y:S01]  /*2690*/  ISETP.GE.AND P2, PT, R18, R45, PT ;  /* 0x0000002d1200720c */ /* 0x004fe20003f46270 */
[----:B------:R-:W-:Y:S01]  /*26a0*/  IMAD.WIDE.U32 R28, R185, R40, R18 ;  /* 0x00000028b91c7225 */ /* 0x000fe200078e0012 */
[----:B----4-:R-:W0:Y:S01]  /*26b0*/  LDC.64 R4, c[0x0][0x408] ;  /* 0x00010200ff047b82 */ /* 0x010e220000000a00 */
[----:B------:R-:W-:-:S02]  /*26c0*/  SHF.R.U32.HI R42, RZ, 0x3, R38 ;  /* 0x00000003ff2a7819 */ /* 0x000fc40000011626 */
[----:B------:R-:W-:Y:S02]  /*26d0*/  SHF.R.S32.HI R3, RZ, 0x1f, R8 ;  /* 0x0000001fff037819 */ /* 0x000fe40000011408 */
[----:B------:R-:W-:Y:S02]  /*26e0*/  LOP3.LUT R16, R16, 0xfffffffe, RZ, 0xc0, !PT ;  /* 0xfffffffe10107812 */ /* 0x000fe400078ec0ff */
[----:B------:R-:W-:Y:S01]  /*26f0*/  LEA.HI R9, R3, R8, RZ, 0x2 ;  /* 0x0000000803097211 */ /* 0x000fe200078f10ff */
[----:B------:R-:W-:Y:S01]  /*2700*/  IMAD.IADD R3, R24, 0x1, R25 ;  /* 0x0000000118037824 */ /* 0x000fe200078e0219 */
[----:B------:R-:W-:Y:S02]  /*2710*/  ISETP.GE.AND P0, PT, R18, UR4, PT ;  /* 0x0000000412007c0c */ /* 0x000fe4000bf06270 */
[----:B------:R-:W-:Y:S01]  /*2720*/  LOP3.LUT R11, R9, 0xfffffffc, RZ, 0xc0, !PT ;  /* 0xfffffffc090b7812 */ /* 0x000fe200078ec0ff */
[----:B------:R-:W-:Y:S01]  /*2730*/  IMAD R9, R185, R41, R6 ;  /* 0x00000029b9097224 */ /* 0x000fe200078e0206 */
[----:B------:R-:W-:-:S03]  /*2740*/  @P2 LOP3.LUT R16, R16, 0x1, RZ, 0xfc, !PT ;  /* 0x0000000110102812 */ /* 0x000fc600078efcff */
[----:B------:R-:W-:Y:S01]  /*2750*/  IMAD.IADD R21, R21, 0x1, R9 ;  /* 0x0000000115157824 */ /* 0x000fe200078e0209 */
[----:B---3--:R-:W-:Y:S01]  /*2760*/  SHF.R.U32.HI R12, RZ, 0x7, R12 ;  /* 0x00000007ff0c7819 */ /* 0x008fe2000001160c */
[----:B------:R-:W-:Y:S01]  /*2770*/  IMAD.IADD R29, R9, 0x1, R29 ;  /* 0x00000001091d7824 */ /* 0x000fe200078e021d */
[----:B-----5:R-:W-:Y:S01]  /*2780*/  SHF.R.S32.HI R9, RZ, 0x1f, R86 ;  /* 0x0000001fff097819 */ /* 0x020fe20000011456 */
[----:B------:R-:W-:Y:S01]  /*2790*/  IMAD.IADD R10, R8, 0x1, -R11 ;  /* 0x00000001080a7824 */ /* 0x000fe200078e0a0b */
[----:B------:R-:W-:Y:S01]  /*27a0*/  LOP3.LUT R16, R16, 0xfffffffd, RZ, 0xc0, !PT ;  /* 0xfffffffd10107812 */ /* 0x000fe200078ec0ff */
[----:B------:R-:W-:-:S03]  /*27b0*/  IMAD.WIDE.U32 R20, R86, R40, R20 ;  /* 0x0000002856147225 */ /* 0x000fc600078e0014 */
[----:B------:R-:W-:Y:S01]  /*27c0*/  @P1 LOP3.LUT R16, R16, 0x2, RZ, 0xfc, !PT ;  /* 0x0000000210101812 */ /* 0x000fe200078efcff */
[----:B0-----:R-:W-:Y:S01]  /*27d0*/  IMAD R6, R7, R4, RZ ;  /* 0x0000000407067224 */ /* 0x001fe200078e02ff */
[----:B------:R-:W-:Y:S01]  /*27e0*/  SEL R7, R45, RZ, P2 ;  /* 0x000000ff2d077207 */ /* 0x000fe20001000000 */
[C---:B------:R-:W-:Y:S02]  /*27f0*/  IMAD R8, R9.reuse, R40, RZ ;  /* 0x0000002809087224 */ /* 0x040fe400078e02ff */
[-C--:B------:R-:W-:Y:S02]  /*2800*/  IMAD R9, R9, R4.reuse, RZ ;  /* 0x0000000409097224 */ /* 0x080fe400078e02ff */
[----:B------:R-:W-:Y:S02]  /*2810*/  IMAD.IADD R7, R18, 0x1, R7 ;  /* 0x0000000112077824 */ /* 0x000fe400078e0207 */
[C---:B------:R-:W-:Y:S02]  /*2820*/  IMAD R11, R185.reuse, R5, R6 ;  /* 0x00000005b90b7224 */ /* 0x040fe400078e0206 */
[C---:B------:R-:W-:Y:S01]  /*2830*/  IMAD R49, R86.reuse, R41, R8 ;  /* 0x0000002956317224 */ /* 0x040fe200078e0208 */
[----:B------:R-:W-:Y:S01]  /*2840*/  SHF.R.S32.HI R6, RZ, 0x1f, R7 ;  /* 0x0000001fff067819 */ /* 0x000fe20000011407 */
[----:B------:R-:W-:Y:S01]  /*2850*/  IMAD R9, R86, R5, R9 ;  /* 0x0000000556097224 */ /* 0x000fe200078e0209 */
[----:B------:R-:W-:Y:S01]  /*2860*/  SHF.L.U64.HI R41, R4, 0x6, R5 ;  /* 0x0000000604297819 */ /* 0x000fe20000010205 */
[----:B------:R-:W-:Y:S01]  /*2870*/  IMAD.WIDE.U32 R30, R185, R4, R188 ;  /* 0x00000004b91e7225 */ /* 0x000fe200078e00bc */
[----:B------:R-:W-:-:S02]  /*2880*/  LOP3.LUT R5, R38, 0x18, R18, 0xf8, !PT ;  /* 0x0000001826057812 */ /* 0x000fc400078ef812 */
[----:B------:R-:W-:Y:S01]  /*2890*/  LEA.HI R37, R6, R7, RZ, 0x3 ;  /* 0x0000000706257211 */ /* 0x000fe200078f18ff */
[----:B------:R-:W-:Y:S01]  /*28a0*/  IMAD.WIDE.U32 R32, R185, R4, R18 ;  /* 0x00000004b9207225 */ /* 0x000fe200078e0012 */
[----:B------:R-:W-:Y:S02]  /*28b0*/  LOP3.LUT R46, R5, R42, RZ, 0x3c, !PT ;  /* 0x0000002a052e7212 */ /* 0x000fe400078e3cff */
[----:B------:R-:W-:Y:S01]  /*28c0*/  LOP3.LUT R5, R38, 0x38, R37, 0xf8, !PT ;  /* 0x0000003826057812 */ /* 0x000fe200078ef825 */
[----:B------:R-:W-:Y:S01]  /*28d0*/  IMAD.IADD R31, R31, 0x1, R11 ;  /* 0x000000011f1f7824 */ /* 0x000fe200078e020b */
[----:B------:R-:W-:Y:S01]  /*28e0*/  LOP3.LUT R51, R37, 0xfffffff8, RZ, 0xc0, !PT ;  /* 0xfffffff825337812 */ /* 0x000fe200078ec0ff */
[----:B------:R-:W-:Y:S02]  /*28f0*/  IMAD.IADD R33, R11, 0x1, R33 ;  /* 0x000000010b217824 */ /* 0x000fe400078e0221 */
[----:B------:R-:W-:Y:S01]  /*2900*/  IMAD.WIDE.U32 R30, R86, R4, R30 ;  /* 0x00000004561e7225 */ /* 0x000fe200078e001e */
[----:B------:R-:W-:-:S03]  /*2910*/  SHF.R.S32.HI R54, RZ, 0x1f, R51 ;  /* 0x0000001fff367819 */ /* 0x000fc60000011433 */
[----:B------:R-:W-:-:S04]  /*2920*/  IMAD.WIDE.U32 R32, R86, R4, R32 ;  /* 0x0000000456207225 */ /* 0x000fc800078e0020 */
[----:B------:R-:W-:Y:S01]  /*2930*/  IMAD.SHL.U32 R43, R4, 0x40, RZ ;  /* 0x00000040042b7824 */ /* 0x000fe200078e00ff */
[----:B------:R-:W-:Y:S01]  /*2940*/  LOP3.LUT R4, R5, R42, RZ, 0x3c, !PT ;  /* 0x0000002a05047212 */ /* 0x000fe200078e3cff */
[----:B------:R-:W-:-:S04]  /*2950*/  IMAD.WIDE.U32 R28, R86, R40, R28 ;  /* 0x00000028561c7225 */ /* 0x000fc800078e001c */
[----:B------:R-:W-:Y:S02]  /*2960*/  IMAD.IADD R48, R21, 0x1, R49 ;  /* 0x0000000115307824 */ /* 0x000fe400078e0231 */
[----:B------:R-:W-:Y:S02]  /*2970*/  IMAD.SHL.U32 R40, R40, 0x40, RZ ;  /* 0x0000004028287824 */ /* 0x000fe400078e00ff */
[----:B------:R-:W-:Y:S02]  /*2980*/  VIADD R44, R12, 0x8 ;  /* 0x000000080c2c7836 */ /* 0x000fe40000000000 */
[----:B------:R-:W-:Y:S02]  /*2990*/  IMAD.SHL.U32 R45, R45, 0x2, RZ ;  /* 0x000000022d2d7824 */ /* 0x000fe400078e00ff */
[----:B------:R-:W-:Y:S02]  /*29a0*/  IMAD R46, R223, 0x200, R46 ;  /* 0x00000200df2e7824 */ /* 0x000fe400078e022e */
[----:B------:R-:W-:-:S02]  /*29b0*/  IMAD R47, R10, 0x40, R185 ;  /* 0x000000400a2f7824 */ /* 0x000fc400078e02b9 */
[----:B------:R-:W-:Y:S02]  /*29c0*/  IMAD.IADD R49, R49, 0x1, R29 ;  /* 0x0000000131317824 */ /* 0x000fe400078e021d */
[----:B------:R-:W-:Y:S02]  /*29d0*/  IMAD.IADD R50, R31, 0x1, R9 ;  /* 0x000000011f327824 */ /* 0x000fe400078e0209 */
[----:B------:R-:W-:Y:S02]  /*29e0*/  IMAD.IADD R52, R9, 0x1, R33 ;  /* 0x0000000109347824 */ /* 0x000fe400078e0221 */
[----:B------:R-:W-:Y:S01]  /*29f0*/  IMAD R55, R223, 0x200, R4 ;  /* 0x00000200df377824 */ /* 0x000fe200078e0204 */
[----:B------:R-:W-:-:S07]  /*2a00*/  SHF.R.S32.HI R53, RZ, 0x1f, R0 ;  /* 0x0000001fff357819 */ /* 0x000fce0000011400 */
.L_x_1293:
        /* <DEDUP_REMOVED lines=91> */
.L_x_1265:
[----:B------:R-:W-:Y:S05]  /*2fc0*/  BSYNC B1 ;  /* 0x0000000000017941 */ /* 0x000fea0003800000 */
.L_x_1264:
[----:B------:R-:W-:Y:S01]  /*2fd0*/  UISETP.NE.AND UP0, UPT, UR37, 0x3, UPT ;  /* 0x000000032500788c */ /* 0x000fe2000bf05270 */
[----:B0----5:R-:W-:Y:S02]  /*2fe0*/  IMAD.MOV.U32 R4, RZ, RZ, R8 ;  /* 0x000000ffff047224 */ /* 0x021fe400078e0008 */
[----:B------:R-:W-:Y:S02]  /*2ff0*/  IMAD.MOV.U32 R5, RZ, RZ, R9 ;  /* 0x000000ffff057224 */ /* 0x000fe400078e0009 */
[----:B------:R-:W-:Y:S01]  /*3000*/  IMAD.MOV.U32 R6, RZ, RZ, R26 ;  /* 0x000000ffff067224 */ /* 0x000fe200078e001a */
[----:B------:R-:W-:Y:S01]  /*3010*/  PLOP3.LUT P3, PT, PT, PT, UP0, 0x80, 0x0 ;  /* 0x000000000000781c */ /* 0x000fe20003f6f008 */
[----:B------:R-:W-:Y:S01]  /*3020*/  IMAD.MOV.U32 R7, RZ, RZ, R57 ;  /* 0x000000ffff077224 */ /* 0x000fe200078e0039 */
[----:B------:R-:W-:Y:S01]  /*3030*/  PRMT R71, R5, 0x5410, R4 ;  /* 0x0000541005477816 */ /* 0x000fe20000000004 */
[----:B------:R-:W-:Y:S01]  /*3040*/  IMAD.MOV.U32 R4, RZ, RZ, R27 ;  /* 0x000000ffff047224 */ /* 0x000fe200078e001b */
[----:B------:R-:W-:Y:S01]  /*3050*/  PRMT R70, R6, 0x7610, R70 ;  /* 0x0000761006467816 */ /* 0x000fe20000000046 */
[----:B------:R-:W-:-:S02]  /*3060*/  IMAD.MOV.U32 R5, RZ, RZ, R25 ;  /* 0x000000ffff057224 */ /* 0x000fc400078e0019 */
[----:B------:R-:W-:Y:S01]  /*3070*/  IMAD.MOV.U32 R6, RZ, RZ, R56 ;  /* 0x000000ffff067224 */ /* 0x000fe200078e0038 */
[----:B------:R-:W-:Y:S01]  /*3080*/  PRMT R72, R4, 0x7610, R72 ;  /* 0x0000761004487816 */ /* 0x000fe20000000048 */
[----:B------:R-:W-:Y:S01]  /*3090*/  IMAD.MOV.U32 R4, RZ, RZ, R24 ;  /* 0x000000ffff047224 */ /* 0x000fe200078e0018 */
[----:B------:R-:W-:Y:S02]  /*30a0*/  PRMT R70, R70, 0x5410, R7 ;  /* 0x0000541046467816 */ /* 0x000fe40000000007 */
[----:B------:R-:W-:Y:S02]  /*30b0*/  PRMT R73, R6, 0x5410, R5 ;  /* 0x0000541006497816 */ /* 0x000fe40000000005 */
[----:B------:R-:W-:Y:S01]  /*30c0*/  PRMT R72, R72, 0x5410, R4 ;  /* 0x0000541048487816 */ /* 0x000fe20000000004 */
[----:B------:R-:W-:Y:S06]  /*30d0*/  @!P3 BRA `(.L_x_1266) ;  /* 0x000000000004b947 */ /* 0x000fec0003800000 */
[----:B------:R-:W-:Y:S01]  /*30e0*/  BPT.TRAP 0x1 ;  /* 0x000000040000795c */ /* 0x000fe20000300000 */
.L_x_1266:
[----:B------:R-:W-:Y:S01]  /*30f0*/  IMAD R58, R23, 0x8, R2 ;  /* 0x00000008173a7824 */ /* 0x000fe200078e0202 */
[----:B------:R-:W-:Y:S01]  /*3100*/  SHF.L.U32 R65, R187, 0x1f, RZ ;  /* 0x0000001fbb417819 */ /* 0x000fe200000006ff */
[----:B------:R-:W-:Y:S03]  /*3110*/  BSSY B1, `(.L_x_1267) ;  /* 0x0000003000017945 */ /* 0x000fe60003800000 */
[----:B------:R-:W0:Y:S02]  /*3120*/  SYNCS.PHASECHK.TRANS64.TRYWAIT P4, [R58+URZ+0x38890], R65 ;  /* 0x038890413a0075a7 */ /* 0x000e24000808017f */
[----:B0-----:R-:W-:Y:S05]  /*3130*/  @!P4 BRA `(.L_x_1268) ;  /* 0x000001b00074c947 */ /* 0x001fea0003800000 */
.L_x_1515:
[----:B------:R-:W-:Y:S05]  /*3140*/  BSYNC B1 ;  /* 0x0000000000017941 */ /* 0x000fea0003800000 */
.L_x_1267:
[----:B------:R-:W-:-:S03]  /*3150*/  UMOV UR4, 0xffffffff ;  /* 0xffffffff00047882 */ /* 0x000fc60000000000 */
[----:B------:R-:W-:Y:S05]  /*3160*/  BRA.DIV UR4, `(.L_x_1269) ;  /* 0x000001b2047c7947 */ /* 0x000fea000b800000 */
[----:B------:R1:W2:Y:S04]  /*3170*/  SHFL.IDX PT, R69, R13, RZ, 0x1c1f ;  /* 0x001c1fff0d457589 */ /* 0x0002a800000e0000 */
[----:B------:R1:W3:Y:S02]  /*3180*/  SHFL.IDX PT, R14, R67, RZ, 0x1c1f ;  /* 0x001c1fff430e7589 */ /* 0x0002e400000e0000 */
.L_x_1519:
        /* <DEDUP_REMOVED lines=9> */
[----:B------:R-:W-:Y:S01]  /*3220*/  SHF.R.U64 R15, R56, 0x10, R57 ;  /* 0x00000010380f7819 */ /* 0x000fe20000001239 */
[----:B0-----:R-:W-:Y:S01]  /*3230*/  IMAD.U32 R12, R5, 0x10000, RZ ;  /* 0x00010000050c7824 */ /* 0x001fe200078e00ff */
[----:B-1----:R-:W-:Y:S02]  /*3240*/  SHF.R.U64 R13, R26, 0x10, R27 ;  /* 0x000000101a0d7819 */ /* 0x002fe4000000121b */
[----:B------:R-:W-:Y:S02]  /*3250*/  PRMT R15, R73, 0x5410, R15 ;  /* 0x00005410490f7816 */ /* 0x000fe4000000000f */
[----:B------:R-:W-:Y:S02]  /*3260*/  PRMT R13, R70, 0x5410, R13 ;  /* 0x00005410460d7816 */ /* 0x000fe4000000000d */
[----:B------:R-:W-:Y:S02]  /*3270*/  SHF.R.U32.HI R66, RZ, 0x10, R57 ;  /* 0x00000010ff427819 */ /* 0x000fe40000011639 */
[----:B------:R-:W-:-:S02]  /*3280*/  SHF.R.U32.HI R67, RZ, 0x10, R27 ;  /* 0x00000010ff437819 */ /* 0x000fc4000001161b */
[----:B------:R-:W-:Y:S02]  /*3290*/  LOP3.LUT R26, R5, 0xffff0000, RZ, 0xc0, !PT ;  /* 0xffff0000051a7812 */ /* 0x000fe400078ec0ff */
[C---:B------:R-:W-:Y:S01]  /*32a0*/  LOP3.LUT R57, R15.reuse, 0xffff0000, RZ, 0xc0, !PT ;  /* 0xffff00000f397812 */ /* 0x040fe200078ec0ff */
[----:B------:R-:W-:Y:S01]  /*32b0*/  IMAD.U32 R15, R15, 0x10000, RZ ;  /* 0x000100000f0f7824 */ /* 0x000fe200078e00ff */
[C---:B------:R-:W-:Y:S01]  /*32c0*/  LOP3.LUT R27, R13.reuse, 0xffff0000, RZ, 0xc0, !PT ;  /* 0xffff00000d1b7812 */ /* 0x040fe200078ec0ff */
[----:B------:R-:W-:Y:S01]  /*32d0*/  IMAD.U32 R13, R13, 0x10000, RZ ;  /* 0x000100000d0d7824 */ /* 0x000fe200078e00ff */
[----:B------:R-:W-:Y:S01]  /*32e0*/  PRMT R66, R70, 0x5432, R66 ;  /* 0x0000543246427816 */ /* 0x000fe20000000042 */
[----:B------:R-:W-:Y:S01]  /*32f0*/  FMUL.FTZ R5, R26, R57 ;  /* 0x000000391a057220 */ /* 0x000fe20000410000 */
[----:B------:R-:W-:Y:S01]  /*3300*/  PRMT R56, R72, 0x5410, R67 ;  /* 0x0000541048387816 */ /* 0x000fe20000000043 */
[-C--:B------:R-:W-:Y:S02]  /*3310*/  FMUL.FTZ R26, R26, R27.reuse ;  /* 0x0000001b1a1a7220 */ /* 0x080fe40000410000 */
[----:B------:R-:W-:Y:S01]  /*3320*/  FFMA.FTZ R5, R12, R27, -R5 ;  /* 0x0000001b0c057223 */ /* 0x000fe20000010805 */
[----:B------:R-:W-:-:S02]  /*3330*/  IMAD.U32 R67, R66, 0x10000, RZ ;  /* 0x0001000042437824 */ /* 0x000fc400078e00ff */
[----:B------:R-:W-:Y:S01]  /*3340*/  FFMA.FTZ R12, R12, R57, R26 ;  /* 0x000000390c0c7223 */ /* 0x000fe2000001001a */
[----:B------:R-:W-:Y:S01]  /*3350*/  LOP3.LUT R26, R6, 0xffff0000, RZ, 0xc0, !PT ;  /* 0xffff0000061a7812 */ /* 0x000fe200078ec0ff */
[C---:B------:R-:W-:Y:S01]  /*3360*/  IMAD.U32 R57, R56.reuse, 0x10000, RZ ;  /* 0x0001000038397824 */ /* 0x040fe200078e00ff */
[----:B------:R-:W-:Y:S01]  /*3370*/  LOP3.LUT R56, R56, 0xffff0000, RZ, 0xc0, !PT ;  /* 0xffff000038387812 */ /* 0x000fe200078ec0ff */
[----:B------:R-:W-:Y:S01]  /*3380*/  IMAD.U32 R27, R6, 0x10000, RZ ;  /* 0x00010000061b7824 */ /* 0x000fe200078e00ff */
[----:B------:R-:W-:Y:S01]  /*3390*/  LOP3.LUT R66, R66, 0xffff0000, RZ, 0xc0, !PT ;  /* 0xffff000042427812 */ /* 0x000fe200078ec0ff */
[C---:B------:R-:W-:Y:S01]  /*33a0*/  FMUL.FTZ R6, R26.reuse, R67 ;  /* 0x000000431a067220 */ /* 0x040fe20000410000 */
[----:B------:R-:W-:Y:S01]  /*33b0*/  FMUL.FTZ R26, R26, R57 ;  /* 0x000000391a1a7220 */ /* 0x000fe20000410000 */
[----:B------:R-:W-:Y:S02]  /*33c0*/  F2FP.BF16.F32.PACK_AB R5, R12, R5 ;  /* 0x000000050c05723e */ /* 0x000fe400000010ff */
[C---:B------:R-:W-:Y:S01]  /*33d0*/  FFMA.FTZ R6, R27.reuse, R57, -R6 ;  /* 0x000000391b067223 */ /* 0x040fe20000010806 */
[----:B------:R-:W-:Y:S01]  /*33e0*/  FFMA.FTZ R27, R27, R67, R26 ;  /* 0x000000431b1b7223 */ /* 0x000fe2000001001a */
[C---:B------:R-:W-:Y:S01]  /*33f0*/  LOP3.LUT R26, R7.reuse, 0xffff0000, RZ, 0xc0, !PT ;  /* 0xffff0000071a7812 */ /* 0x040fe200078ec0ff */
[----:B------:R-:W-:-:S03]  /*3400*/  IMAD.U32 R7, R7, 0x10000, RZ ;  /* 0x0001000007077824 */ /* 0x000fc600078e00ff */
[----:B------:R-:W-:Y:S01]  /*3410*/  F2FP.BF16.F32.PACK_AB R6, R27, R6 ;  /* 0x000000061b06723e */ /* 0x000fe200000010ff */
[C---:B------:R-:W-:Y:S01]  /*3420*/  FMUL.FTZ R70, R26.reuse, R66 ;  /* 0x000000421a467220 */ /* 0x040fe20000410000 */
[----:B------:R-:W-:-:S03]  /*3430*/  FMUL.FTZ R57, R26, R56 ;  /* 0x000000381a397220 */ /* 0x000fc60000410000 */
[C---:B------:R-:W-:Y:S01]  /*3440*/  FFMA.FTZ R70, R7.reuse, R56, -R70 ;  /* 0x0000003807467223 */ /* 0x040fe20000010846 */
[----:B------:R-:W-:Y:S01]  /*3450*/  FFMA.FTZ R67, R7, R66, R57 ;  /* 0x0000004207437223 */ /* 0x000fe20000010039 */
[C---:B------:R-:W-:Y:S01]  /*3460*/  LOP3.LUT R7, R4.reuse, 0xffff0000, RZ, 0xc0, !PT ;  /* 0xffff000004077812 */ /* 0x040fe200078ec0ff */
[----:B------:R-:W-:-:S04]  /*3470*/  IMAD.U32 R4, R4, 0x10000, RZ ;  /* 0x0001000004047824 */ /* 0x000fc800078e00ff */
[C---:B------:R-:W-:Y:S01]  /*3480*/  FMUL.FTZ R57, R7.reuse, R15 ;  /* 0x0000000f07397220 */ /* 0x040fe20000410000 */
[-C--:B------:R-:W-:Y:S01]  /*3490*/  FMUL.FTZ R26, R7, R13.reuse ;  /* 0x0000000d071a7220 */ /* 0x080fe20000410000 */
[----:B------:R-:W-:Y:S02]  /*34a0*/  F2FP.BF16.F32.PACK_AB R7, R67, R70 ;  /* 0x000000464307723e */ /* 0x000fe400000010ff */
[C---:B------:R-:W-:Y:S01]  /*34b0*/  FFMA.FTZ R57, R4.reuse, R13, -R57 ;  /* 0x0000000d04397223 */ /* 0x040fe20000010839 */
[----:B------:R-:W-:-:S05]  /*34c0*/  FFMA.FTZ R26, R4, R15, R26 ;  /* 0x0000000f041a7223 */ /* 0x000fca000001001a */
[----:B------:R-:W-:-:S07]  /*34d0*/  F2FP.BF16.F32.PACK_AB R4, R26, R57 ;  /* 0x000000391a04723e */ /* 0x000fce00000010ff */
.L_x_1274:
[----:B------:R-:W-:Y:S05]  /*34e0*/  BSYNC B2 ;  /* 0x0000000000027941 */ /* 0x000fea0003800000 */
.L_x_1273:
[----:B0-----:R4:W-:Y:S02]  /*34f0*/  ST.E.128 desc[UR42][R10.64], R4 ;  /* 0x000000040a007985 */ /* 0x0019e4000c101d2a */
.L_x_1272:
[----:B------:R-:W-:Y:S05]  /*3500*/  BSYNC B1 ;  /* 0x0000000000017941 */ /* 0x000fea0003800000 */
.L_x_1271:
        /* <DEDUP_REMOVED lines=58> */
.L_x_1276:
[----:B------:R-:W-:Y:S05]  /*38b0*/  BSYNC B1 ;  /* 0x0000000000017941 */ /* 0x000fea0003800000 */
.L_x_1275:
[----:B--2---:R2:W-:Y:S01]  /*38c0*/  ST.E.128 desc[UR42][R10.64], R4 ;  /* 0x000000040a007985 */ /* 0x0045e2000c101d2a */
[----:B------:R-:W-:Y:S05]  /*38d0*/  BRA `(.L_x_1270) ;  /* 0x0000000c00a47947 */ /* 0x000fea0003800000 */
.L_x_1263:
        /* <DEDUP_REMOVED lines=43> */
.L_x_1277:
[----:B------:R-:W-:Y:S01]  /*3b90*/  IMAD R58, R23, 0x8, R2 ;  /* 0x00000008173a7824 */ /* 0x000fe200078e0202 */
[----:B------:R-:W-:Y:S01]  /*3ba0*/  SHF.L.U32 R65, R187, 0x1f, RZ ;  /* 0x0000001fbb417819 */ /* 0x000fe200000006ff */
[----:B------:R-:W-:Y:S03]  /*3bb0*/  BSSY B1, `(.L_x_1278) ;  /* 0x0000003000017945 */ /* 0x000fe60003800000 */
[----:B------:R-:W0:Y:S02]  /*3bc0*/  SYNCS.PHASECHK.TRANS64.TRYWAIT P4, [R58+URZ+0x38890], R65 ;  /* 0x038890413a0075a7 */ /* 0x000e24000808017f */
[----:B0-----:R-:W-:Y:S05]  /*3bd0*/  @!P4 BRA `(.L_x_1279) ;  /* 0x000001a80024c947 */ /* 0x001fea0003800000 */
.L_x_1520:
[----:B------:R-:W-:Y:S05]  /*3be0*/  BSYNC B1 ;  /* 0x0000000000017941 */ /* 0x000fea0003800000 */
.L_x_1278:
[----:B------:R-:W-:-:S03]  /*3bf0*/  UMOV UR4, 0xffffffff ;  /* 0xffffffff00047882 */ /* 0x000fc60000000000 */
[----:B------:R-:W-:Y:S05]  /*3c00*/  BRA.DIV UR4, `(.L_x_1280) ;  /* 0x000001aa042c7947 */ /* 0x000fea000b800000 */
[----:B------:R1:W2:Y:S04]  /*3c10*/  SHFL.IDX PT, R56, R13, RZ, 0x1c1f ;  /* 0x001c1fff0d387589 */ /* 0x0002a800000e0000 */
[----:B------:R-:W3:Y:S02]  /*3c20*/  SHFL.IDX PT, R67, R67, RZ, 0x1c1f ;  /* 0x001c1fff43437589 */ /* 0x000ee400000e0000 */
.L_x_1524:
[----:B------:R-:W-:-:S13]  /*3c30*/  ISETP.GE.OR P4, PT, R185, R63, P0 ;  /* 0x0000003fb900720c */ /* 0x000fda0000786670 */
[----:B------:R-:W-:Y:S05]  /*3c40*/  @P4 BRA `(.L_x_1270) ;  /* 0x0000000800c84947 */ /* 0x000fea0003800000 */
[----:B------:R-:W4:Y:S01]  /*3c50*/  LDC R66, c[0x0][0x2f4] ;  /* 0x0000bd00ff427b82 */ /* 0x000f220000000800 */
[----:B------:R-:W-:Y:S01]  /*3c60*/  LOP3.LUT P5, RZ, R16, 0x1, RZ, 0xc0, !PT ;  /* 0x0000000110ff7812 */ /* 0x000fe200078ac0ff */
[----:B------:R-:W-:Y:S01]  /*3c70*/  BSSY B1, `(.L_x_1281) ;  /* 0x0000070000017945 */ /* 0x000fe20003800000 */
        /* <DEDUP_REMOVED lines=8> */
[----:B------:R-:W-:Y:S01]  /*3d00*/  LOP3.LUT R8, R9, R42, RZ, 0x3c, !PT ;  /* 0x0000002a09087212 */ /* 0x000fe200078e3cff */
[----:B------:R-:W-:-:S04]  /*3d10*/  IMAD.IADD R9, R55, 0x1, R64 ;  /* 0x0000000137097824 */ /* 0x000fc800078e0240 */
[----:B------:R-:W-:Y:S02]  /*3d20*/  IMAD R11, R223, 0x200, R8 ;  /* 0x00000200df0b7824 */ /* 0x000fe400078e0208 */
[----:B------:R-:W-:Y:S02]  /*3d30*/  IMAD R9, R9, 0x2, R2 ;  /* 0x0000000209097824 */ /* 0x000fe400078e0202 */
[----:B------:R-:W-:-:S04]  /*3d40*/  IMAD.IADD R11, R64, 0x1, R11 ;  /* 0x00000001400b7824 */ /* 0x000fc800078e020b */
[----:B------:R-:W-:Y:S02]  /*3d50*/  IMAD R12, R11, 0x2, R2 ;  /* 0x000000020b0c7824 */ /* 0x000fe400078e0202 */
[----:B------:R-:W4:Y:S04]  /*3d60*/  LDS.128 R8, [R9+0x22400] ;  /* 0x0224000009087984 */ /* 0x000f280000000c00 */
[----:B-1----:R-:W1:Y:S01]  /*3d70*/  LDS.128 R12, [R12+0x22400] ;  /* 0x022400000c0c7984 */ /* 0x002e620000000c00 */
[----:B------:R-:W-:Y:S05]  /*3d80*/  @P2 BRA `(.L_x_1282) ;  /* 0x0000000400782947 */ /* 0x000fea0003800000 */
[----:B------:R-:W-:Y:S01]  /*3d90*/  SHF.R.U32.HI R72, RZ, 0x10, R25 ;  /* 0x00000010ff487819 */ /* 0x000fe20000011619 */
[----:B-1----:R-:W-:Y:S01]  /*3da0*/  IMAD.U32 R64, R13, 0x10000, RZ ;  /* 0x000100000d407824 */ /* 0x002fe200078e00ff */
[----:B------:R-:W-:Y:S02]  /*3db0*/  SHF.R.U32.HI R69, RZ, 0x10, R5 ;  /* 0x00000010ff457819 */ /* 0x000fe40000011605 */
[C---:B------:R-:W-:Y:S02]  /*3dc0*/  PRMT R72, R68.reuse, 0x5432, R72 ;  /* 0x0000543244487816 */ /* 0x040fe40000000048 */
[----:B------:R-:W-:Y:S01]  /*3dd0*/  PRMT R69, R68, 0x5410, R69 ;  /* 0x0000541044457816 */ /* 0x000fe20000000045 */
[----:B----4-:R-:W-:Y:S01]  /*3de0*/  IMAD.U32 R68, R9, 0x10000, RZ ;  /* 0x0001000009447824 */ /* 0x010fe200078e00ff */
        /* <DEDUP_REMOVED lines=88> */
.L_x_1282:
[----:B------:R-:W-:Y:S05]  /*4370*/  BSYNC B1 ;  /* 0x0000000000017941 */ /* 0x000fea0003800000 */
.L_x_1281:
[----:B---3--:R-:W-:-:S04]  /*4380*/  LEA R4, P2, R51, R67, 0x1 ;  /* 0x0000004333047211 */ /* 0x008fc800078408ff */
[----:B--2---:R-:W-:Y:S02]  /*4390*/  LEA.HI.X R5, R51, R56, R54, 0x1, P2 ;  /* 0x0000003833057211 */ /* 0x004fe400010f0c36 */
[----:B------:R-:W-:-:S03]  /*43a0*/  ISETP.GE.AND P2, PT, R57, R66, PT ;  /* 0x000000423900720c */ /* 0x000fc60003f46270 */
[----:B----4-:R2:W-:Y:S02]  /*43b0*/  ST.E.128 desc[UR42][R4.64], R8 ;  /* 0x0000000804007985 */ /* 0x0105e4000c101d2a */
[----:B--2---:R-:W-:Y:S02]  /*43c0*/  IMAD.MOV.U32 R4, RZ, RZ, R67 ;  /* 0x000000ffff047224 */ /* 0x004fe400078e0043 */
[----:B------:R-:W-:-:S06]  /*43d0*/  IMAD.MOV.U32 R5, RZ, RZ, R56 ;  /* 0x000000ffff057224 */ /* 0x000fcc00078e0038 */
[----:B------:R-:W-:Y:S05]  /*43e0*/  @P2 BRA `(.L_x_1270) ;  /* 0x0000000000e02947 */ /* 0x000fea0003800000 */
[----:B------:R-:W-:-:S05]  /*43f0*/  IMAD.WIDE R4, R57, 0x2, R4 ;  /* 0x0000000239047825 */ /* 0x000fca00078e0204 */
[----:B-1----:R1:W-:Y:S01]  /*4400*/  ST.E.128 desc[UR42][R4.64], R12 ;  /* 0x0000000c04007985 */ /* 0x0023e2000c101d2a */
[----:B------:R-:W-:Y:S05]  /*4410*/  BRA `(.L_x_1270) ;  /* 0x0000000000d47947 */ /* 0x000fea0003800000 */
.L_x_1262:
[----:B------:R-:W-:-:S06]  /*4420*/  UISETP.NE.AND UP0, UPT, UR37, 0x3, UPT ;  /* 0x000000032500788c */ /* 0x000fcc000bf05270 */
[----:B------:R-:W-:-:S13]  /*4430*/  PLOP3.LUT P3, PT, PT, PT, UP0, 0x80, 0x0 ;  /* 0x000000000000781c */ /* 0x000fda0003f6f008 */
[----:B------:R-:W-:Y:S05]  /*4440*/  @!P3 BRA `(.L_x_1283) ;  /* 0x000000000004b947 */ /* 0x000fea0003800000 */
[----:B------:R-:W-:Y:S01]  /*4450*/  BPT.TRAP 0x1 ;  /* 0x000000040000795c */ /* 0x000fe20000300000 */
.L_x_1283:
[----:B------:R-:W-:Y:S01]  /*4460*/  IMAD R58, R23, 0x8, R2 ;  /* 0x00000008173a7824 */ /* 0x000fe200078e0202 */
[----:B------:R-:W-:Y:S01]  /*4470*/  SHF.L.U32 R65, R187, 0x1f, RZ ;  /* 0x0000001fbb417819 */ /* 0x000fe200000006ff */
[----:B------:R-:W-:Y:S01]  /*4480*/  BSSY B1, `(.L_x_1284) ;  /* 0x0000004000017945 */ /* 0x000fe20003800000 */
[----:B------:R-:W-:Y:S02]  /*4490*/  SHF.R.S32.HI R62, RZ, 0x1f, R60 ;  /* 0x0000001fff3e7819 */ /* 0x000fe4000001143c */
[----:B------:R-:W1:Y:S02]  /*44a0*/  SYNCS.PHASECHK.TRANS64.TRYWAIT P2, [R58+URZ+0x38890], R65 ;  /* 0x038890413a0075a7 */ /* 0x000e64000804017f */
[----:B-1----:R-:W-:Y:S05]  /*44b0*/  @!P2 BRA `(.L_x_1285) ;  /* 0x000001a00048a947 */ /* 0x002fea0003800000 */
.L_x_1525:
[----:B------:R-:W-:Y:S05]  /*44c0*/  BSYNC B1 ;  /* 0x0000000000017941 */ /* 0x000fea0003800000 */
.L_x_1284:
        /* <DEDUP_REMOVED lines=24> */
.L_x_1529:
        /* <DEDUP_REMOVED lines=18> */
.L_x_1270:
[----:B------:R-:W-:Y:S05]  /*4770*/  BSYNC B0 ;  /* 0x0000000000007941 */ /* 0x000fea0003800000 */
.L_x_1261:
        /* <DEDUP_REMOVED lines=17> */
.L_x_1288:
[----:B------:R-:W-:Y:S05]  /*4890*/  BSYNC B0 ;  /* 0x0000000000007941 */ /* 0x000fea0003800000 */
.L_x_1287:
[----:B------:R-:W1:Y:S01]  /*48a0*/  SYNCS.PHASECHK.TRANS64.TRYWAIT P3, [R58+URZ+0x388b0], R65 ;  /* 0x0388b0413a0075a7 */ /* 0x000e62000806017f */
[----:B------:R-:W-:Y:S04]  /*48b0*/  BSSY B0, `(.L_x_1289) ;  /* 0x0000002000007945 */ /* 0x000fe80003800000 */
[----:B-1----:R-:W-:Y:S05]  /*48c0*/  @!P3 BRA `(.L_x_1290) ;  /* 0x0000019c009cb947 */ /* 0x002fea0003800000 */
.L_x_1530:
[----:B------:R-:W-:Y:S05]  /*48d0*/  BSYNC B0 ;  /* 0x0000000000007941 */ /* 0x000fea0003800000 */
.L_x_1289:
        /* <DEDUP_REMOVED lines=21> */
[----:B------:R-:W4:Y:S04]  /*4a30*/  LDL R64, [R1] ;  /* 0x0000000001407983 */ /* 0x000f280000100800 */
[----:B------:R-:W5:Y:S04]  /*4a40*/  LDL R57, [R1+0x4] ;  /* 0x0000040001397983 */ /* 0x000f680000100800 */
[----:B------:R-:W5:Y:S01]  /*4a50*/  LDL R56, [R1+0x8] ;  /* 0x0000080001387983 */ /* 0x000f620000100800 */
[----:B------:R-:W-:Y:S01]  /*4a60*/  LOP3.LUT P3, RZ, R191, 0x4, RZ, 0xc0, !PT ;  /* 0x00000004bfff7812 */ /* 0x000fe2000786c0ff */
[----:B------:R-:W-:Y:S01]  /*4a70*/  IMAD R5, R23, 0x8000, R46 ;  /* 0x0000800017057824 */ /* 0x000fe200078e022e */
[----:B------:R-:W-:Y:S01]  /*4a80*/  ULDC UR4, c[0x0][0x320] ;  /* 0x0000c80000047ab9 */ /* 0x000fe20000000800 */
[----:B------:R-:W5:Y:S02]  /*4a90*/  LDL R27, [R1+0xc] ;  /* 0x00000c00011b7983 */ /* 0x000f640000100800 */
[----:B------:R-:W-:-:S02]  /*4aa0*/  VIADD R15, R5, 0x20 ;  /* 0x00000020050f7836 */ /* 0x000fc40000000000 */
[----:B------:R-:W5:Y:S01]  /*4ab0*/  LDL R26, [R1+0x10] ;  /* 0x00001000011a7983 */ /* 0x000f620000100800 */
[C-C-:B---3--:R-:W-:Y:S01]  /*4ac0*/  IMAD R14, R5.reuse, 0x2, R2.reuse ;  /* 0x00000002050e7824 */ /* 0x148fe200078e0202 */
[----:B------:R-:W-:Y:S02]  /*4ad0*/  ISETP.GE.AND P5, PT, R22, UR4, PT ;  /* 0x0000000416007c0c */ /* 0x000fe4000bfa6270 */
[----:B------:R-:W3:Y:S02]  /*4ae0*/  LDL R61, [R1+0x14] ;  /* 0x00001400013d7983 */ /* 0x000ee40000100800 */
[----:B------:R-:W-:Y:S01]  /*4af0*/  @P3 VIADD R15, R5, 0xffffffe0 ;  /* 0xffffffe0050f3836 */ /* 0x000fe20000000000 */
[----:B------:R-:W-:Y:S01]  /*4b00*/  ISETP.GE.AND P3, PT, R18, UR4, PT ;  /* 0x0000000412007c0c */ /* 0x000fe2000bf66270 */
[----:B------:R-:W3:Y:S02]  /*4b10*/  LDL R60, [R1+0x18] ;  /* 0x00001800013c7983 */ /* 0x000ee40000100800 */
[----:B------:R-:W-:-:S02]  /*4b20*/  IMAD R15, R15, 0x2, R2 ;  /* 0x000000020f0f7824 */ /* 0x000fc400078e0202 */
[----:B------:R-:W3:Y:S08]  /*4b30*/  LDL R59, [R1+0x1c] ;  /* 0x00001c00013b7983 */ /* 0x000ef00000100800 */
[----:B------:R-:W1:Y:S01]  /*4b40*/  @!P3 LDS.128 R4, [R14+0x400] ;  /* 0x000400000e04b984 */ /* 0x000e620000000c00 */
[----:B0-----:R-:W-:-:S04]  /*4b50*/  @!P3 LEA R8, P4, R18, R25, 0x1 ;  /* 0x000000191208b211 */ /* 0x001fc800078808ff */
[----:B--2---:R-:W-:Y:S02]  /*4b60*/  @!P3 LEA.HI.X R9, R18, R24, R19, 0x1, P4 ;  /* 0x000000181209b211 */ /* 0x004fe400020f0c13 */
[----:B------:R-:W-:-:S04]  /*4b70*/  @!P5 LEA R12, P4, R22, R25, 0x1 ;  /* 0x00000019160cd211 */ /* 0x000fc800078808ff */
[----:B------:R-:W-:Y:S02]  /*4b80*/  @!P5 LEA.HI.X R13, R22, R24, R193, 0x1, P4 ;  /* 0x00000018160dd211 */ /* 0x000fe400020f0cc1 */
[C---:B------:R-:W-:Y:S01]  /*4b90*/  ISETP.GE.AND P4, PT, R214.reuse, UR4, PT ;  /* 0x00000004d6007c0c */ /* 0x040fe2000bf86270 */
[----:B-1----:R0:W-:Y:S04]  /*4ba0*/  @!P3 ST.E.128 desc[UR42][R8.64], R4 ;  /* 0x000000040800b985 */ /* 0x0021e8000c101d2a */
[----:B------:R-:W1:Y:S08]  /*4bb0*/  @!P5 LDS.128 R4, [R15+0x400] ;  /* 0x000400000f04d984 */ /* 0x000e700000000c00 */
[----:B0-----:R-:W-:-:S05]  /*4bc0*/  @!P4 LEA R8, P3, R214, R25, 0x1 ;  /* 0x00000019d608c211 */ /* 0x001fca00078608ff */
[----:B------:R-:W-:Y:S01]  /*4bd0*/  @!P4 IMAD.X R9, R24, 0x1, R228, P3 ;  /* 0x000000011809c824 */ /* 0x000fe200018e06e4 */
[----:B------:R-:W-:-:S13]  /*4be0*/  ISETP.GE.AND P3, PT, R213, UR4, PT ;  /* 0x00000004d5007c0c */ /* 0x000fda000bf66270 */
[----:B------:R-:W-:-:S05]  /*4bf0*/  @!P3 LEA R10, P6, R213, R25, 0x1 ;  /* 0x00000019d50ab211 */ /* 0x000fca00078c08ff */
[----:B------:R-:W-:Y:S01]  /*4c00*/  @!P3 IMAD.X R11, R24, 0x1, R229, P6 ;  /* 0x00000001180bb824 */ /* 0x000fe200030e06e5 */
[----:B-1----:R0:W-:Y:S01]  /*4c10*/  @!P5 ST.E.128 desc[UR42][R12.64], R4 ;  /* 0x000000040c00d985 */ /* 0x0021e2000c101d2a */
[----:B------:R-:W-:-:S03]  /*4c20*/  ISETP.GE.AND P5, PT, R212, UR4, PT ;  /* 0x00000004d4007c0c */ /* 0x000fc6000bfa6270 */
[----:B------:R-:W1:Y:S10]  /*4c30*/  @!P4 LDS.128 R4, [R14+0x2400] ;  /* 0x002400000e04c984 */ /* 0x000e740000000c00 */
[----:B0-----:R-:W-:Y:S01]  /*4c40*/  @!P5 LEA R12, P6, R212, R25, 0x1 ;  /* 0x00000019d40cd211 */ /* 0x001fe200078c08ff */
[----:B-1----:R-:W-:Y:S04]  /*4c50*/  @!P4 ST.E.128 desc[UR42][R8.64], R4 ;  /* 0x000000040800c985 */ /* 0x002fe8000c101d2a */
[----:B------:R-:W0:Y:S01]  /*4c60*/  @!P3 LDS.128 R4, [R15+0x2400] ;  /* 0x002400000f04b984 */ /* 0x000e220000000c00 */
[----:B------:R-:W-:-:S03]  /*4c70*/  ISETP.GE.AND P4, PT, R211, UR4, PT ;  /* 0x00000004d3007c0c */ /* 0x000fc6000bf86270 */
[----:B0-----:R-:W-:Y:S04]  /*4c80*/  @!P3 ST.E.128 desc[UR42][R10.64], R4 ;  /* 0x000000040a00b985 */ /* 0x001fe8000c101d2a */
[----:B------:R-:W0:Y:S01]  /*4c90*/  @!P5 LDS.128 R4, [R14+0x4400] ;  /* 0x004400000e04d984 */ /* 0x000e220000000c00 */
[----:B------:R-:W-:Y:S01]  /*4ca0*/  ISETP.GE.AND P3, PT, R210, UR4, PT ;  /* 0x00000004d2007c0c */ /* 0x000fe2000bf66270 */
[----:B----4-:R-:W-:-:S05]  /*4cb0*/  @!P5 IMAD.X R13, R24, 0x1, R64, P6 ;  /* 0x00000001180dd824 */ /* 0x010fca00030e0640 */
[----:B0-----:R-:W-:Y:S04]  /*4cc0*/  @!P5 ST.E.128 desc[UR42][R12.64], R4 ;  /* 0x000000040c00d985 */ /* 0x001fe8000c101d2a */
[----:B------:R-:W0:Y:S01]  /*4cd0*/  @!P4 LDS.128 R4, [R15+0x4400] ;  /* 0x004400000f04c984 */ /* 0x000e220000000c00 */
[----:B------:R-:W-:-:S05]  /*4ce0*/  @!P4 LEA R8, P6, R211, R25, 0x1 ;  /* 0x00000019d308c211 */ /* 0x000fca00078c08ff */
[----:B-----5:R-:W-:Y:S02]  /*4cf0*/  @!P4 IMAD.X R9, R24, 0x1, R57, P6 ;  /* 0x000000011809c824 */ /* 0x020fe400030e0639 */
[----:B------:R-:W2:Y:S01]  /*4d00*/  LDL R57, [R1+0x20] ;  /* 0x0000200001397983 */ /* 0x000ea20000100800 */
[----:B------:R-:W-:-:S05]  /*4d10*/  @!P3 LEA R10, P6, R210, R25, 0x1 ;  /* 0x00000019d20ab211 */ /* 0x000fca00078c08ff */
[----:B------:R-:W-:Y:S02]  /*4d20*/  @!P3 IMAD.X R11, R24, 0x1, R56, P6 ;  /* 0x00000001180bb824 */ /* 0x000fe400030e0638 */
[----:B------:R-:W4:Y:S04]  /*4d30*/  LDL R56, [R1+0x24] ;  /* 0x0000240001387983 */ /* 0x000f280000100800 */
[----:B0-----:R-:W-:Y:S04]  /*4d40*/  @!P4 ST.E.128 desc[UR42][R8.64], R4 ;  /* 0x000000040800c985 */ /* 0x001fe8000c101d2a */
[----:B------:R-:W0:Y:S01]  /*4d50*/  @!P3 LDS.128 R4, [R14+0x6400] ;  /* 0x006400000e04b984 */ /* 0x000e220000000c00 */
[----:B------:R-:W-:-:S13]  /*4d60*/  ISETP.GE.AND P5, PT, R209, UR4, PT ;  /* 0x00000004d1007c0c */ /* 0x000fda000bfa6270 */
[----:B------:R-:W-:Y:S01]  /*4d70*/  @!P5 LEA R12, P6, R209, R25, 0x1 ;  /* 0x00000019d10cd211 */ /* 0x000fe200078c08ff */
[----:B0-----:R-:W-:Y:S04]  /*4d80*/  @!P3 ST.E.128 desc[UR42][R10.64], R4 ;  /* 0x000000040a00b985 */ /* 0x001fe8000c101d2a */
[----:B------:R-:W0:Y:S01]  /*4d90*/  @!P5 LDS.128 R4, [R15+0x6400] ;  /* 0x006400000f04d984 */ /* 0x000e220000000c00 */
[----:B------:R-:W-:-:S03]  /*4da0*/  @!P5 IMAD.X R13, R24, 0x1, R27, P6 ;  /* 0x00000001180dd824 */ /* 0x000fc600030e061b */
[----:B------:R-:W5:Y:S01]  /*4db0*/  LDL R27, [R1+0x28] ;  /* 0x00002800011b7983 */ /* 0x000f620000100800 */
[----:B------:R-:W-:-:S13]  /*4dc0*/  ISETP.GE.AND P4, PT, R208, UR4, PT ;  /* 0x00000004d0007c0c */ /* 0x000fda000bf86270 */
[----:B------:R-:W-:Y:S01]  /*4dd0*/  @!P4 LEA R8, P6, R208, R25, 0x1 ;  /* 0x00000019d008c211 */ /* 0x000fe200078c08ff */
[----:B0-----:R-:W-:Y:S04]  /*4de0*/  @!P5 ST.E.128 desc[UR42][R12.64], R4 ;  /* 0x000000040c00d985 */ /* 0x001fe8000c101d2a */
[----:B------:R-:W0:Y:S01]  /*4df0*/  @!P4 LDS.128 R4, [R14+0x8400] ;  /* 0x008400000e04c984 */ /* 0x000e220000000c00 */
[----:B------:R-:W-:-:S03]  /*4e00*/  @!P4 IMAD.X R9, R24, 0x1, R26, P6 ;  /* 0x000000011809c824 */ /* 0x000fc600030e061a */
[----:B------:R-:W5:Y:S01]  /*4e10*/  LDL R26, [R1+0x2c] ;  /* 0x00002c00011a7983 */ /* 0x000f620000100800 */
[C---:B------:R-:W-:Y:S02]  /*4e20*/  ISETP.GE.AND P3, PT, R207.reuse, UR4, PT ;  /* 0x00000004cf007c0c */ /* 0x040fe4000bf66270 */
[----:B------:R-:W-:Y:S01]  /*4e30*/  ISETP.GE.AND P5, PT, R206, UR4, PT ;  /* 0x00000004ce007c0c */ /* 0x000fe2000bfa6270 */
[----:B0-----:R-:W-:Y:S10]  /*4e40*/  @!P4 ST.E.128 desc[UR42][R8.64], R4 ;  /* 0x000000040800c985 */ /* 0x001ff4000c101d2a */
[----:B------:R-:W0:Y:S01]  /*4e50*/  @!P3 LDS.128 R4, [R15+0x8400] ;  /* 0x008400000f04b984 */ /* 0x000e220000000c00 */
[----:B------:R-:W-:-:S05]  /*4e60*/  @!P3 LEA R10, P6, R207, R25, 0x1 ;  /* 0x00000019cf0ab211 */ /* 0x000fca00078c08ff */
[----:B---3--:R-:W-:Y:S01]  /*4e70*/  @!P3 IMAD.X R11, R24, 0x1, R61, P6 ;  /* 0x00000001180bb824 */ /* 0x008fe200030e063d */
[----:B------:R-:W-:Y:S02]  /*4e80*/  ISETP.GE.AND P4, PT, R203, UR4, PT ;  /* 0x00000004cb007c0c */ /* 0x000fe4000bf86270 */
[----:B------:R-:W-:Y:S02]  /*4e90*/  @!P5 LEA R12, P6, R206, R25, 0x1 ;  /* 0x00000019ce0cd211 */ /* 0x000fe400078c08ff */
[----:B0-----:R-:W-:Y:S04]  /*4ea0*/  @!P3 ST.E.128 desc[UR42][R10.64], R4 ;  /* 0x000000040a00b985 */ /* 0x001fe8000c101d2a */
[----:B------:R-:W0:Y:S01]  /*4eb0*/  @!P5 LDS.128 R4, [R14+0xa400] ;  /* 0x00a400000e04d984 */ /* 0x000e220000000c00 */
[----:B------:R-:W-:Y:S01]  /*4ec0*/  @!P5 IMAD.X R13, R24, 0x1, R60, P6 ;  /* 0x00000001180dd824 */ /* 0x000fe200030e063c */
[----:B------:R-:W-:-:S03]  /*4ed0*/  ISETP.GE.AND P3, PT, R202, UR4, PT ;  /* 0x00000004ca007c0c */ /* 0x000fc6000bf66270 */
[----:B------:R-:W-:Y:S01]  /*4ee0*/  @!P4 LEA R8, P6, R203, R25, 0x1 ;  /* 0x00000019cb08c211 */ /* 0x000fe200078c08ff */
[----:B0-----:R-:W-:Y:S04]  /*4ef0*/  @!P5 ST.E.128 desc[UR42][R12.64], R4 ;  /* 0x000000040c00d985 */ /* 0x001fe8000c101d2a */
[----:B------:R-:W0:Y:S01]  /*4f00*/  @!P4 LDS.128 R4, [R15+0xa400] ;  /* 0x00a400000f04c984 */ /* 0x000e220000000c00 */
[----:B------:R-:W-:Y:S01]  /*4f10*/  @!P4 IMAD.X R9, R24, 0x1, R59, P6 ;  /* 0x000000011809c824 */ /* 0x000fe200030e063b */
[----:B------:R-:W-:-:S03]  /*4f20*/  ISETP.GE.AND P5, PT, R218, UR4, PT ;  /* 0x00000004da007c0c */ /* 0x000fc6000bfa6270 */
[----:B------:R-:W-:Y:S01]  /*4f30*/  @!P3 LEA R10, P6, R202, R25, 0x1 ;  /* 0x00000019ca0ab211 */ /* 0x000fe200078c08ff */
[----:B0-----:R-:W-:Y:S04]  /*4f40*/  @!P4 ST.E.128 desc[UR42][R8.64], R4 ;  /* 0x000000040800c985 */ /* 0x001fe8000c101d2a */
[----:B------:R-:W0:Y:S01]  /*4f50*/  @!P3 LDS.128 R4, [R14+0xc400] ;  /* 0x00c400000e04b984 */ /* 0x000e220000000c00 */
[----:B--2---:R-:W-:Y:S01]  /*4f60*/  @!P3 IMAD.X R11, R24, 0x1, R57, P6 ;  /* 0x00000001180bb824 */ /* 0x004fe200030e0639 */
[----:B------:R-:W-:-:S03]  /*4f70*/  ISETP.GE.AND P4, PT, R217, UR4, PT ;  /* 0x00000004d9007c0c */ /* 0x000fc6000bf86270 */
[----:B------:R-:W-:Y:S01]  /*4f80*/  @!P5 LEA R12, P6, R218, R25, 0x1 ;  /* 0x00000019da0cd211 */ /* 0x000fe200078c08ff */
[----:B0-----:R-:W-:Y:S04]  /*4f90*/  @!P3 ST.E.128 desc[UR42][R10.64], R4 ;  /* 0x000000040a00b985 */ /* 0x001fe8000c101d2a */
[----:B------:R-:W0:Y:S01]  /*4fa0*/  @!P5 LDS.128 R4, [R15+0xc400] ;  /* 0x00c400000f04d984 */ /* 0x000e220000000c00 */
[----:B----4-:R-:W-:Y:S01]  /*4fb0*/  @!P5 IMAD.X R13, R24, 0x1, R56, P6 ;  /* 0x00000001180dd824 */ /* 0x010fe200030e0638 */
[----:B------:R-:W-:-:S03]  /*4fc0*/  ISETP.GE.AND P3, PT, R216, UR4, PT ;  /* 0x00000004d8007c0c */ /* 0x000fc6000bf66270 */
[----:B------:R-:W-:Y:S01]  /*4fd0*/  @!P4 LEA R8, P6, R217, R25, 0x1 ;  /* 0x00000019d908c211 */ /* 0x000fe200078c08ff */
[----:B0-----:R-:W-:Y:S04]  /*4fe0*/  @!P5 ST.E.128 desc[UR42][R12.64], R4 ;  /* 0x000000040c00d985 */ /* 0x001fe8000c101d2a */
[----:B------:R-:W0:Y:S01]  /*4ff0*/  @!P4 LDS.128 R4, [R14+0xe400] ;  /* 0x00e400000e04c984 */ /* 0x000e220000000c00 */
[----:B-----5:R-:W-:-:S04]  /*5000*/  @!P4 IMAD.X R9, R24, 0x1, R27, P6 ;  /* 0x000000011809c824 */ /* 0x020fc800030e061b */
[----:B------:R-:W-:Y:S01]  /*5010*/  @!P3 LEA R10, P6, R216, R25, 0x1 ;  /* 0x00000019d80ab211 */ /* 0x000fe200078c08ff */
[----:B0-----:R-:W-:Y:S04]  /*5020*/  @!P4 ST.E.128 desc[UR42][R8.64], R4 ;  /* 0x000000040800c985 */ /* 0x001fe8000c101d2a */
[----:B------:R-:W0:Y:S01]  /*5030*/  @!P3 LDS.128 R4, [R15+0xe400] ;  /* 0x00e400000f04b984 */ /* 0x000e220000000c00 */
[----:B------:R-:W-:-:S05]  /*5040*/  @!P3 IMAD.X R11, R24, 0x1, R26, P6 ;  /* 0x00000001180bb824 */ /* 0x000fca00030e061a */
[----:B0-----:R4:W-:Y:S02]  /*5050*/  @!P3 ST.E.128 desc[UR42][R10.64], R4 ;  /* 0x000000040a00b985 */ /* 0x0019e4000c101d2a */
.L_x_1292:
[----:B------:R-:W-:Y:S05]  /*5060*/  BSYNC B0 ;  /* 0x0000000000007941 */ /* 0x000fea0003800000 */
.L_x_1291:
        /* <DEDUP_REMOVED lines=17> */
.L_x_1256:
[----:B------:R-:W-:Y:S04]  /*5180*/  BSSY B0, `(.L_x_1294) ;  /* 0x0000004000007945 */ /* 0x000fe80003800000 */
[----:B------:R-:W-:Y:S05]  /*5190*/  @P2 BRA `(.L_x_1295) ;  /* 0x0000000000082947 */ /* 0x000fea0003800000 */
[----:B------:R-:W4:Y:S02]  /*51a0*/  FENCE.VIEW.ASYNC.G ;  /* 0x00000000000073c6 */ /* 0x000f240000000100 */
[----:B----4-:R-:W-:Y:S06]  /*51b0*/  BAR.ARV 0xc, 0x180 ;  /* 0x0306000000007b1d */ /* 0x010fec0000002000 */
.L_x_1295:
[----:B------:R-:W-:Y:S05]  /*51c0*/  BSYNC B0 ;  /* 0x0000000000007941 */ /* 0x000fea0003800000 */
.L_x_1294:
        /* <DEDUP_REMOVED lines=15> */
[----:B------:R-:W-:Y:S02]  /*52c0*/  IABS R9, R10 ;  /* 0x0000000a00097213 */ /* 0x000fe40000000000 */
        /* <DEDUP_REMOVED lines=22> */
.L_x_1299:
[----:B------:R-:W-:Y:S05]  /*5430*/  BSYNC B0 ;  /* 0x0000000000007941 */ /* 0x000fea0003800000 */
.L_x_1298:
[----:B------:R-:W4:Y:S01]  /*5440*/  LDL R0, [R1+0x48] ;  /* 0x0000480001007983 */ /* 0x000f220000100800 */
[----:B------:R-:W-:Y:S02]  /*5450*/  PLOP3.LUT P0, PT, PT, PT, PT, 0x80, 0x0 ;  /* 0x000000000000781c */ /* 0x000fe40003f0f070 */
        /* <DEDUP_REMOVED lines=43> */
[----:B---3--:R-:W-:Y:S02]  /*5710*/  CS2R R66, SRZ ;  /* 0x0000000000427805 */ /* 0x008fe4000001ff00 */
[----:B------:R-:W-:Y:S02]  /*5720*/  CS2R R64, SRZ ;  /* 0x0000000000407805 */ /* 0x000fe4000001ff00 */
[----:B------:R-:W-:Y:S02]  /*5730*/  CS2R R62, SRZ ;  /* 0x00000000003e7805 */ /* 0x000fe4000001ff00 */
[----:B------:R-:W-:-:S02]  /*5740*/  CS2R R60, SRZ ;  /* 0x00000000003c7805 */ /* 0x000fc4000001ff00 */
[----:B-1----:R-:W-:Y:S02]  /*5750*/  CS2R R58, SRZ ;  /* 0x00000000003a7805 */ /* 0x002fe4000001ff00 */
        /* <DEDUP_REMOVED lines=22> */
[----:B------:R-:W-:Y:S02]  /*58c0*/  IMAD.MOV.U32 R7, RZ, RZ, 0x40000040 ;  /* 0x40000040ff077424 */ /* 0x000fe400078e00ff */
[----:B------:R-:W-:Y:S01]  /*58d0*/  IMAD.MOV.U32 R11, RZ, RZ, 0x40000040 ;  /* 0x40000040ff0b7424 */ /* 0x000fe200078e00ff */
[----:B------:R-:W-:Y:S01]  /*58e0*/  BAR.SYNC.DEFER_BLOCKING 0xe, 0x100 ;  /* 0x0384000000007b1d */ /* 0x000fe20000010000 */
[----:B------:R-:W-:Y:S01]  /*58f0*/  IMAD.MOV.U32 R9, RZ, RZ, 0x40000040 ;  /* 0x40000040ff097424 */ /* 0x000fe200078e00ff */
[----:B------:R-:W-:Y:S01]  /*5900*/  R2UR UR7, R7 ;  /* 0x00000000070772ca */ /* 0x000fe200000e0000 */
[----:B------:R-:W-:Y:S01]  /*5910*/  IMAD.MOV.U32 R7, RZ, RZ, 0x40000040 ;  /* 0x40000040ff077424 */ /* 0x000fe200078e00ff */
[----:B------:R-:W-:Y:S01]  /*5920*/  R2UR UR15, R11 ;  /* 0x000000000b0f72ca */ /* 0x000fe200000e0000 */
[----:B------:R-:W-:Y:S01]  /*5930*/  IMAD.MOV.U32 R11, RZ, RZ, 0x40000040 ;  /* 0x40000040ff0b7424 */ /* 0x000fe200078e00ff */
[----:B------:R-:W-:Y:S01]  /*5940*/  R2UR UR11, R9 ;  /* 0x00000000090b72ca */ /* 0x000fe200000e0000 */
[----:B------:R-:W-:-:S03]  /*5950*/  IMAD.MOV.U32 R9, RZ, RZ, 0x40000040 ;  /* 0x40000040ff097424 */ /* 0x000fc600078e00ff */
[----:B------:R-:W-:Y:S02]  /*5960*/  R2UR UR9, R11 ;  /* 0x000000000b0972ca */ /* 0x000fe400000e0000 */
[----:B------:R-:W-:Y:S01]  /*5970*/  R2UR UR13, R9 ;  /* 0x00000000090d72ca */ /* 0x000fe200000e0000 */
[----:B-----5:R-:W-:Y:S01]  /*5980*/  WARPGROUP.ARRIVE ;  /* 0x00000000000079c5 */ /* 0x020fe20000000000 */
[----:B--2---:R-:W0:Y:S02]  /*5990*/  SHFL.IDX PT, R4, R8, RZ, 0x1f ;  /* 0x00001fff08047589 */ /* 0x004e2400000e0000 */
[----:B0-----:R-:W-:-:S04]  /*59a0*/  LEA.HI R5, R4, R4, RZ, 0x1 ;  /* 0x0000000404057211 */ /* 0x001fc800078f08ff */
[----:B------:R-:W-:-:S05]  /*59b0*/  LOP3.LUT R5, R5, 0x1fffe, RZ, 0xc0, !PT ;  /* 0x0001fffe05057812 */ /* 0x000fca00078ec0ff */
[----:B------:R-:W-:Y:S02]  /*59c0*/  IMAD.IADD R5, R4, 0x1, -R5 ;  /* 0x0000000104057824 */ /* 0x000fe400078e0a05 */
[----:B------:R-:W-:Y:S02]  /*59d0*/  VIADD R4, R2, 0x36400 ;  /* 0x0003640002047836 */ /* 0x000fe40000000000 */
[----:B------:R-:W-:-:S03]  /*59e0*/  IMAD R5, R5, 0x8000, R2 ;  /* 0x0000800005057824 */ /* 0x000fc600078e0202 */
[----:B------:R-:W-:Y:S01]  /*59f0*/  SHF.R.U32.HI R4, RZ, 0x4, R4 ;  /* 0x00000004ff047819 */ /* 0x000fe20000011604 */
[----:B------:R-:W-:-:S03]  /*5a00*/  VIADD R5, R5, 0x400 ;  /* 0x0000040005057836 */ /* 0x000fc60000000000 */
[----:B------:R-:W-:Y:S02]  /*5a10*/  LOP3.LUT R4, R4, 0x3fff, RZ, 0xc0, !PT ;  /* 0x00003fff04047812 */ /* 0x000fe400078ec0ff */
[----:B------:R-:W-:Y:S02]  /*5a20*/  SHF.R.U32.HI R5, RZ, 0x4, R5 ;  /* 0x00000004ff057819 */ /* 0x000fe40000011605 */
[----:B------:R-:W-:Y:S02]  /*5a30*/  LOP3.LUT R4, R4, 0x10000, RZ, 0xfc, !PT ;  /* 0x0001000004047812 */ /* 0x000fe400078efcff */
[----:B------:R-:W-:Y:S02]  /*5a40*/  LOP3.LUT R5, R5, 0x3fff, RZ, 0xc0, !PT ;  /* 0x00003fff05057812 */ /* 0x000fe400078ec0ff */
[----:B------:R-:W-:Y:S02]  /*5a50*/  R2UR UR4, R4 ;  /* 0x00000000040472ca */ /* 0x000fe400000e0000 */
[----:B------:R-:W-:Y:S01]  /*5a60*/  LOP3.LUT R20, R5, 0x2000000, RZ, 0xfc, !PT ;  /* 0x0200000005147812 */ /* 0x000fe200078efcff */
[----:B------:R-:W-:-:S04]  /*5a70*/  IMAD.MOV.U32 R5, RZ, RZ, 0x40000040 ;  /* 0x40000040ff057424 */ /* 0x000fc800078e00ff */
[----:B------:R-:W-:Y:S01]  /*5a80*/  IMAD R6, R17, 0x1000, R20 ;  /* 0x0000100011067824 */ /* 0x000fe200078e0214 */
[----:B------:R-:W-:-:S03]  /*5a90*/  R2UR UR5, R5 ;  /* 0x00000000050572ca */ /* 0x000fc600000e0000 */
[C---:B------:R-:W-:Y:S01]  /*5aa0*/  VIADD R10, R6.reuse, 0x100 ;  /* 0x00000100060a7836 */ /* 0x040fe20000000000 */
[C---:B------:R-:W-:Y:S01]  /*5ab0*/  R2UR UR6, R6.reuse ;  /* 0x00000000060672ca */ /* 0x040fe200000e0000 */
[C---:B------:R-:W-:Y:S02]  /*5ac0*/  VIADD R8, R6.reuse, 0x80 ;  /* 0x0000008006087836 */ /* 0x040fe40000000000 */
[----:B------:R-:W-:Y:S01]  /*5ad0*/  VIADD R6, R6, 0x180 ;  /* 0x0000018006067836 */ /* 0x000fe20000000000 */
[----:B------:R-:W-:Y:S01]  /*5ae0*/  R2UR UR14, R10 ;  /* 0x000000000a0e72ca */ /* 0x000fe200000e0000 */
[----:B------:R-:W-:Y:S01]  /*5af0*/  VIADD R10, R4, 0x2 ;  /* 0x00000002040a7836 */ /* 0x000fe20000000000 */
[----:B------:R-:W-:Y:S01]  /*5b00*/  R2UR UR10, R8 ;  /* 0x00000000080a72ca */ /* 0x000fe200000e0000 */
[----:B------:R-:W-:-:S03]  /*5b10*/  VIADD R8, R4, 0x4 ;  /* 0x0000000404087836 */ /* 0x000fc60000000000 */
[----:B------:R-:W-:Y:S02]  /*5b20*/  R2UR UR8, R10 ;  /* 0x000000000a0872ca */ /* 0x000fe400000e0000 */
[----:B------:R-:W-:Y:S01]  /*5b30*/  R2UR UR12, R8 ;  /* 0x00000000080c72ca */ /* 0x000fe200000e0000 */
[----:B------:R-:W-:Y:S01]  /*5b40*/  HGMMA.64x256x16.F32.BF16 R24, gdesc[UR4].tnspB, RZ, !UPT, gsb0 ;  /* 0x43e00000041879f0 */ /* 0x000fe2000c0018ff */
[----:B------:R-:W-:Y:S01]  /*5b50*/  R2UR UR6, R6 ;  /* 0x00000000060672ca */ /* 0x000fe200000e0000 */
[----:B------:R-:W-:Y:S01]  /*5b60*/  IMAD.U32 R6, RZ, RZ, UR37 ;  /* 0x00000025ff067e24 */ /* 0x000fe2000f8e00ff */
[----:B------:R-:W-:Y:S01]  /*5b70*/  R2UR UR7, R7 ;  /* 0x00000000070772ca */ /* 0x000fe200000e0000 */
[----:B------:R-:W-:-:S03]  /*5b80*/  IMAD.MOV.U32 R7, RZ, RZ, 0x40000040 ;  /* 0x40000040ff077424 */ /* 0x000fc600078e00ff */
[----:B------:R-:W-:Y:S01]  /*5b90*/  ISETP.NE.AND P2, PT, R6, 0x3, PT ;  /* 0x000000030600780c */ /* 0x000fe20003f45270 */
[----:B------:R-:W-:Y:S01]  /*5ba0*/  VIADD R6, R4, 0x6 ;  /* 0x0000000604067836 */ /* 0x000fe20000000000 */
[----:B------:R-:W-:-:S04]  /*5bb0*/  R2UR UR5, R7 ;  /* 0x00000000070572ca */ /* 0x000fc800000e0000 */
[----:B------:R-:W-:Y:S01]  /*5bc0*/  R2UR UR4, R6 ;  /* 0x00000000060472ca */ /* 0x000fe200000e0000 */
[----:B------:R-:W-:Y:S02]  /*5bd0*/  WARPGROUP.DEPBAR.LE gsb0, 0x0 ;  /* 0x00008000000079c5 */ /* 0x000fe40000010000 */
[----:B------:R-:W-:-:S12]  /*5be0*/  WARPGROUP.ARRIVE ;  /* 0x00000000000079c5 */ /* 0x000fd80000000000 */
        /* <DEDUP_REMOVED lines=13> */
.L_x_1301:
[----:B------:R-:W-:Y:S01]  /*5cc0*/  VIADD R3, R3, 0xfffffffe ;  /* 0xfffffffe03037836 */ /* 0x000fe20000000000 */
[----:B------:R-:W-:Y:S01]  /*5cd0*/  BSSY B0, `(.L_x_1302) ;  /* 0x00000c1000007945 */ /* 0x000fe20003800000 */
[----:B------:R-:W-:-:S03]  /*5ce0*/  IMAD R12, R17, 0x8, R2 ;  /* 0x00000008110c7824 */ /* 0x000fc600078e0202 */
[----:B------:R-:W-:Y:S01]  /*5cf0*/  ISETP.GE.AND P0, PT, R3, R0, PT ;  /* 0x000000000300720c */ /* 0x000fe20003f06270 */
[----:B------:R-:W-:-:S05]  /*5d00*/  VIADD R12, R12, 0x38860 ;  /* 0x000388600c0c7836 */ /* 0x000fca0000000000 */
[----:B------:R-:W-:-:S04]  /*5d10*/  PRMT R12, R190, 0x654, R12 ;  /* 0x00000654be0c7816 */ /* 0x000fc8000000000c */
[----:B------:R0:W-:Y:S03]  /*5d20*/  SYNCS.ARRIVE.TRANS64.RED.A1T0 RZ, [R12+URZ], RZ ;  /* 0x000000ff0cff79a7 */ /* 0x0001e6000810043f */
[----:B------:R-:W-:Y:S05]  /*5d30*/  @!P0 BRA `(.L_x_1303) ;  /* 0x0000000800e88947 */ /* 0x000fea0003800000 */
.L_x_1305:
[----:B------:R-:W-:Y:S01]  /*5d40*/  BAR.SYNC.DEFER_BLOCKING 0xe, 0x100 ;  /* 0x0384000000007b1d */ /* 0x000fe20000010000 */
[C---:B01----:R-:W-:Y:S01]  /*5d50*/  IMAD R12, R17.reuse, 0x40, R195 ;  /* 0x00000040110c7824 */ /* 0x043fe200078e02c3 */
[----:B------:R-:W-:Y:S01]  /*5d60*/  R2UR UR4, R4 ;  /* 0x00000000040472ca */ /* 0x000fe200000e0000 */
[----:B------:R-:W-:Y:S01]  /*5d70*/  VIADD R17, R17, 0x1 ;  /* 0x0000000111117836 */ /* 0x000fe20000000000 */
[----:B------:R-:W-:Y:S01]  /*5d80*/  R2UR UR5, R5 ;  /* 0x00000000050572ca */ /* 0x000fe200000e0000 */
[----:B------:R-:W-:Y:S01]  /*5d90*/  IMAD R12, R12, 0x4, R2 ;  /* 0x000000040c0c7824 */ /* 0x000fe200078e0202 */
[----:B------:R-:W-:Y:S01]  /*5da0*/  ISETP.GT.AND P1, PT, R3, R0, PT ;  /* 0x000000000300720c */ /* 0x000fe20003f24270 */
[----:B------:R-:W-:Y:S01]  /*5db0*/  IMAD.MOV.U32 R15, RZ, RZ, 0x40000040 ;  /* 0x40000040ff0f7424 */ /* 0x000fe200078e00ff */
[----:B------:R-:W-:Y:S01]  /*5dc0*/  ISETP.NE.AND P0, PT, R17, 0x2, PT ;  /* 0x000000021100780c */ /* 0x000fe20003f05270 */
[----:B------:R-:W-:-:S03]  /*5dd0*/  VIADD R3, R3, 0xffffffff ;  /* 0xffffffff03037836 */ /* 0x000fc60000000000 */
[----:B------:R-:W-:Y:S01]  /*5de0*/  SEL R17, R17, RZ, P0 ;  /* 0x000000ff11117207 */ /* 0x000fe20000000000 */
        /* <DEDUP_REMOVED lines=130> */
[----:B------:R-:W-:-:S02]  /*6610*/  IMAD R12, R17, 0x1000, R20 ;  /* 0x00001000110c7824 */ /* 0x000fc400078e0214 */
[----:B------:R-:W-:Y:S02]  /*6620*/  IMAD.MOV.U32 R13, RZ, RZ, 0x40000040 ;  /* 0x40000040ff0d7424 */ /* 0x000fe400078e00ff */
[C---:B------:R-:W-:Y:S01]  /*6630*/  VIADD R14, R12.reuse, 0x80 ;  /* 0x000000800c0e7836 */ /* 0x040fe20000000000 */
[----:B------:R-:W-:Y:S01]  /*6640*/  R2UR UR6, R12 ;  /* 0x000000000c0672ca */ /* 0x000fe200000e0000 */
[----:B------:R-:W-:Y:S01]  /*6650*/  WARPGROUP.ARRIVE ;  /* 0x00000000000079c5 */ /* 0x000fe20000000000 */
[----:B------:R-:W-:Y:S01]  /*6660*/  R2UR UR7, R13 ;  /* 0x000000000d0772ca */ /* 0x000fe200000e0000 */
[----:B------:R-:W-:-:S12]  /*6670*/  IMAD.MOV.U32 R13, RZ, RZ, 0x40000040 ;  /* 0x40000040ff0d7424 */ /* 0x000fd800078e00ff */
[----:B------:R-:W-:Y:S01]  /*6680*/  HGMMA.64x256x16.F32.BF16 R24, gdesc[UR4].tnspB, R24, gsb0 ;  /* 0x43e00000041879f0 */ /* 0x000fe20008001818 */
[----:B------:R-:W-:Y:S01]  /*6690*/  R2UR UR6, R14 ;  /* 0x000000000e0672ca */ /* 0x000fe200000e0000 */
[----:B------:R-:W-:Y:S01]  /*66a0*/  VIADD R14, R12, 0x100 ;  /* 0x000001000c0e7836 */ /* 0x000fe20000000000 */
[----:B------:R-:W-:Y:S01]  /*66b0*/  R2UR UR7, R15 ;  /* 0x000000000f0772ca */ /* 0x000fe200000e0000 */
[----:B------:R-:W-:Y:S01]  /*66c0*/  IMAD.MOV.U32 R15, RZ, RZ, 0x40000040 ;  /* 0x40000040ff0f7424 */ /* 0x000fe200078e00ff */
[----:B------:R-:W-:Y:S01]  /*66d0*/  R2UR UR4, R10 ;  /* 0x000000000a0472ca */ /* 0x000fe200000e0000 */
[----:B------:R-:W-:Y:S01]  /*66e0*/  VIADD R12, R12, 0x180 ;  /* 0x000001800c0c7836 */ /* 0x000fe20000000000 */
[----:B------:R-:W-:Y:S01]  /*66f0*/  R2UR UR5, R11 ;  /* 0x000000000b0572ca */ /* 0x000fe200000e0000 */
[----:B------:R-:W-:Y:S02]  /*6700*/  WARPGROUP.DEPBAR.LE gsb0, 0x0 ;  /* 0x00008000000079c5 */ /* 0x000fe40000010000 */
[----:B------:R-:W-:-:S15]  /*6710*/  WARPGROUP.ARRIVE ;  /* 0x00000000000079c5 */ /* 0x000fde0000000000 */
[----:B------:R-:W-:-:S03]  /*6720*/  NOP ;  /* 0x0000000000007918 */ /* 0x000fc60000000000 */
[----:B------:R-:W-:Y:S01]  /*6730*/  HGMMA.64x256x16.F32.BF16 R24, gdesc[UR4].tnspB, R24, gsb0 ;  /* 0x43e00000041879f0 */ /* 0x000fe20008001818 */
[----:B------:R-:W-:Y:S02]  /*6740*/  R2UR UR6, R14 ;  /* 0x000000000e0672ca */ /* 0x000fe400000e0000 */
[----:B------:R-:W-:Y:S02]  /*6750*/  R2UR UR7, R15 ;  /* 0x000000000f0772ca */ /* 0x000fe400000e0000 */
[----:B------:R-:W-:Y:S02]  /*6760*/  R2UR UR4, R8 ;  /* 0x00000000080472ca */ /* 0x000fe400000e0000 */
        /* <DEDUP_REMOVED lines=8> */
[----:B------:R-:W-:Y:S02]  /*67f0*/  R2UR UR5, R7 ;  /* 0x00000000070572ca */ /* 0x000fe400000e0000 */
[----:B------:R-:W-:-:S04]  /*6800*/  SEL R12, RZ, 0x1, P0 ;  /* 0x00000001ff0c7807 */ /* 0x000fc80000000000 */
[----:B------:R-:W-:Y:S01]  /*6810*/  LOP3.LUT R186, R186, R12, RZ, 0x3c, !PT ;  /* 0x0000000cbaba7212 */ /* 0x000fe200078e3cff */
[----:B------:R-:W-:Y:S02]  /*6820*/  WARPGROUP.DEPBAR.LE gsb0, 0x0 ;  /* 0x00008000000079c5 */ /* 0x000fe40000010000 */
[----:B------:R-:W-:-:S12]  /*6830*/  WARPGROUP.ARRIVE ;  /* 0x00000000000079c5 */ /* 0x000fd80000000000 */
[----:B------:R-:W-:Y:S03]  /*6840*/  HGMMA.64x256x16.F32.BF16 R24, gdesc[UR4].tnspB, R24, gsb0 ;  /* 0x43e00000041879f0 */ /* 0x000fe60008001818 */
[----:B------:R-:W-:Y:S02]  /*6850*/  WARPGROUP.DEPBAR.LE gsb0, 0x0 ;  /* 0x00008000000079c5 */ /* 0x000fe40000010000 */
[----:B------:R-:W-:Y:S06]  /*6860*/  BAR.ARV 0xf, 0x100 ;  /* 0x03c4000000007b1d */ /* 0x000fec0000002000 */
[----:B------:R-:W-:Y:S05]  /*6870*/  @!P2 BRA `(.L_x_1304) ;  /* 0x000000000004a947 */ /* 0x000fea0003800000 */
[----:B------:R-:W-:Y:S01]  /*6880*/  BPT.TRAP 0x1 ;  /* 0x000000040000795c */ /* 0x000fe20000300000 */
.L_x_1304:
[----:B------:R-:W-:-:S04]  /*6890*/  IMAD R12, R17, 0x8, R2 ;  /* 0x00000008110c7824 */ /* 0x000fc800078e0202 */
[----:B------:R-:W-:-:S05]  /*68a0*/  VIADD R12, R12, 0x38860 ;  /* 0x000388600c0c7836 */ /* 0x000fca0000000000 */
[----:B------:R-:W-:-:S04]  /*68b0*/  PRMT R12, R190, 0x654, R12 ;  /* 0x00000654be0c7816 */ /* 0x000fc8000000000c */
[----:B------:R1:W-:Y:S01]  /*68c0*/  SYNCS.ARRIVE.TRANS64.RED.A1T0 RZ, [R12+URZ], RZ ;  /* 0x000000ff0cff79a7 */ /* 0x0003e2000810043f */
[----:B------:R-:W-:Y:S05]  /*68d0*/  @P1 BRA `(.L_x_1305) ;  /* 0xfffffff400181947 */ /* 0x000fea000383ffff */
.L_x_1303:
[----:B------:R-:W-:Y:S05]  /*68e0*/  BSYNC B0 ;  /* 0x0000000000007941 */ /* 0x000fea0003800000 */
.L_x_1302:
[----:B------:R-:W-:Y:S01]  /*68f0*/  BAR.SYNC.DEFER_BLOCKING 0xe, 0x100 ;  /* 0x0384000000007b1d */ /* 0x000fe20000010000 */
[C---:B------:R-:W-:Y:S01]  /*6900*/  IMAD R0, R17.reuse, 0x40, R195 ;  /* 0x0000004011007824 */ /* 0x040fe200078e02c3 */
[----:B------:R-:W-:Y:S01]  /*6910*/  PLOP3.LUT P0, PT, PT, PT, PT, 0x8, 0x0 ;  /* 0x000000000000781c */ /* 0x000fe20003f0e170 */
[----:B------:R-:W-:Y:S01]  /*6920*/  VIADD R17, R17, 0x1 ;  /* 0x0000000111117836 */ /* 0x000fe20000000000 */
[----:B------:R-:W-:Y:S01]  /*6930*/  CS2R R154, SRZ ;  /* 0x00000000009a7805 */ /* 0x000fe2000001ff00 */
[----:B------:R-:W-:-:S03]  /*6940*/  IMAD R2, R0, 0x4, R2 ;  /* 0x0000000400027824 */ /* 0x000fc600078e0202 */
[----:B------:R-:W-:-:S04]  /*6950*/  ISETP.NE.AND P1, PT, R17, 0x2, PT ;  /* 0x000000021100780c */ /* 0x000fc80003f25270 */
        /* <DEDUP_REMOVED lines=135> */
.L_x_1297:
        /* <DEDUP_REMOVED lines=31> */
.L_x_1307:
[----:B------:R-:W-:Y:S05]  /*73c0*/  BSYNC B0 ;  /* 0x0000000000007941 */ /* 0x000fea0003800000 */
.L_x_1306:
        /* <DEDUP_REMOVED lines=100> */
.L_x_1309:
[----:B------:R-:W-:Y:S05]  /*7a10*/  BSYNC B6 ;  /* 0x0000000000067941 */ /* 0x000fea0003800000 */
.L_x_1308:
        /* <DEDUP_REMOVED lines=13> */
.L_x_1313:
[----:B-1----:R1:W2:Y:S02]  /*7af0*/  SYNCS.PHASECHK.TRANS64.TRYWAIT P0, [R2+URZ+0x38800], R3 ;  /* 0x03880003020075a7 */ /* 0x0022a4000800017f */
[----:B--2---:R-:W-:Y:S05]  /*7b00*/  @!P0 NANOSLEEP.SYNCS 0x989680 ;  /* 0x009896800000895d */ /* 0x004fea0003900000 */
[----:B------:R-:W2:Y:S02]  /*7b10*/  @!P0 SYNCS.PHASECHK.TRANS64 P0, [R2+URZ+0x38800], R3 ;  /* 0x03880003020085a7 */ /* 0x000ea4000800007f */
[----:B--2---:R-:W-:Y:S05]  /*7b20*/  @!P0 BRA `(.L_x_1313) ;  /* 0xfffffffc00f08947 */ /* 0x004fea000383ffff */
.L_x_1312:
[----:B------:R-:W-:Y:S05]  /*7b30*/  BSYNC B0 ;  /* 0x0000000000007941 */ /* 0x000fea0003800000 */
.L_x_1311:
[----:B------:R-:W-:Y:S05]  /*7b40*/  BRA `(.L_x_1314) ;  /* 0x0000002000c87947 */ /* 0x000fea0003800000 */
.L_x_1310:
        /* <DEDUP_REMOVED lines=37> */
.L_x_1316:
[----:B------:R-:W-:Y:S05]  /*7da0*/  BSYNC B6 ;  /* 0x0000000000067941 */ /* 0x000fea0003800000 */
.L_x_1315:
        /* <DEDUP_REMOVED lines=11> */
.L_x_1536:
        /* <DEDUP_REMOVED lines=27> */
[----:B------:R-:W-:Y:S02]  /*8010*/  @!P2 IMAD.WIDE R4, R188, 0x2, R4 ;  /* 0x00000002bc04a825 */ /* 0x000fe400078e0204 */
        /* <DEDUP_REMOVED lines=12> */
.L_x_1321:
[----:B------:R-:W-:Y:S05]  /*80e0*/  BSYNC B1 ;  /* 0x0000000000017941 */ /* 0x000fea0003800000 */
.L_x_1320:
[----:B------:R-:W4:Y:S01]  /*80f0*/  SYNCS.PHASECHK.TRANS64.TRYWAIT P0, [R2+URZ+0x38800], R25 ;  /* 0x03880019020075a7 */ /* 0x000f22000800017f */
[----:B-1----:R-:W-:Y:S01]  /*8100*/  LOP3.LUT R3, R27, 0x18, R18, 0xf8, !PT ;  /* 0x000000181b037812 */ /* 0x002fe200078ef812 */
[----:B0----5:R-:W-:Y:S01]  /*8110*/  IMAD.MOV.U32 R13, RZ, RZ, R8 ;  /* 0x000000ffff0d7224 */ /* 0x021fe200078e0008 */
[----:B------:R-:W-:Y:S01]  /*8120*/  SHF.R.U32.HI R12, RZ, 0x3, R27 ;  /* 0x00000003ff0c7819 */ /* 0x000fe2000001161b */
[--C-:B------:R-:W-:Y:S01]  /*8130*/  IMAD.MOV.U32 R14, RZ, RZ, R9.reuse ;  /* 0x000000ffff0e7224 */ /* 0x100fe200078e0009 */
[----:B------:R-:W-:Y:S01]  /*8140*/  SHF.R.U32.HI R27, RZ, 0x10, R9 ;  /* 0x00000010ff1b7819 */ /* 0x000fe20000011609 */
[----:B--2---:R-:W-:Y:S01]  /*8150*/  IMAD.MOV.U32 R20, RZ, RZ, R5 ;  /* 0x000000ffff147224 */ /* 0x004fe200078e0005 */
[----:B------:R-:W-:Y:S01]  /*8160*/  LOP3.LUT R30, R3, R12, RZ, 0x3c, !PT ;  /* 0x0000000c031e7212 */ /* 0x000fe200078e3cff */
[----:B---3--:R-:W-:Y:S01]  /*8170*/  IMAD R24, R85, -0x40, R87 ;  /* 0xffffffc055187824 */ /* 0x008fe200078e0257 */
[----:B------:R-:W-:Y:S01]  /*8180*/  SHF.R.U64 R12, R8, 0x10, R9 ;  /* 0x00000010080c7819 */ /* 0x000fe20000001209 */
[----:B------:R-:W-:Y:S01]  /*8190*/  IMAD.MOV.U32 R8, RZ, RZ, R10 ;  /* 0x000000ffff087224 */ /* 0x000fe200078e000a */
[--C-:B------:R-:W-:Y:S01]  /*81a0*/  SHF.R.U64 R3, R10, 0x10, R11.reuse ;  /* 0x000000100a037819 */ /* 0x100fe2000000120b */
[----:B------:R-:W-:Y:S01]  /*81b0*/  IMAD.MOV.U32 R9, RZ, RZ, R11 ;  /* 0x000000ffff097224 */ /* 0x000fe200078e000b */
[--C-:B------:R-:W-:Y:S01]  /*81c0*/  SHF.R.U64 R26, R4, 0x10, R5.reuse ;  /* 0x00000010041a7819 */ /* 0x100fe20000001205 */
[----:B------:R-:W-:Y:S01]  /*81d0*/  IMAD.MOV.U32 R10, RZ, RZ, R6 ;  /* 0x000000ffff0a7224 */ /* 0x000fe200078e0006 */
[----:B----4-:R-:W-:Y:S01]  /*81e0*/  SHF.R.U32.HI R21, RZ, 0x10, R5 ;  /* 0x00000010ff157819 */ /* 0x010fe20000011605 */
[----:B------:R-:W-:Y:S01]  /*81f0*/  IMAD.MOV.U32 R15, RZ, RZ, R4 ;  /* 0x000000ffff0f7224 */ /* 0x000fe200078e0004 */
[----:B------:R-:W-:Y:S01]  /*8200*/  SHF.R.U32.HI R28, RZ, 0x10, R11 ;  /* 0x00000010ff1c7819 */ /* 0x000fe2000001160b */
[--C-:B------:R-:W-:Y:S01]  /*8210*/  IMAD.MOV.U32 R11, RZ, RZ, R7.reuse ;  /* 0x000000ffff0b7224 */ /* 0x100fe200078e0007 */
[--C-:B------:R-:W-:Y:S01]  /*8220*/  SHF.R.U64 R5, R6, 0x10, R7.reuse ;  /* 0x0000001006057819 */ /* 0x100fe20000001207 */
[----:B------:R-:W-:Y:S01]  /*8230*/  BSSY B1, `(.L_x_1322) ;  /* 0x000000f000017945 */ /* 0x000fe20003800000 */
[----:B------:R-:W-:Y:S01]  /*8240*/  SHF.R.U32.HI R6, RZ, 0x10, R7 ;  /* 0x00000010ff067819 */ /* 0x000fe20000011607 */
[----:B------:R-:W-:Y:S01]  /*8250*/  IMAD R7, R223, 0x200, R30 ;  /* 0x00000200df077824 */ /* 0x000fe200078e021e */
[----:B------:R-:W-:-:S02]  /*8260*/  PRMT R13, R13, 0x5410, R12 ;  /* 0x000054100d0d7816 */ /* 0x000fc4000000000c */
[----:B------:R-:W-:Y:S01]  /*8270*/  VIMNMX R24, R24, 0x40, PT ;  /* 0x0000004018187848 */ /* 0x000fe20003fe0100 */
[----:B------:R-:W-:Y:S01]  /*8280*/  IMAD R12, R7, 0x2, R2 ;  /* 0x00000002070c7824 */ /* 0x000fe200078e0202 */
[----:B------:R-:W-:Y:S02]  /*8290*/  PRMT R8, R8, 0x5410, R3 ;  /* 0x0000541008087816 */ /* 0x000fe40000000003 */
[----:B------:R-:W-:Y:S01]  /*82a0*/  LOP3.LUT P2, RZ, R191, 0x4, RZ, 0xc0, !PT ;  /* 0x00000004bfff7812 */ /* 0x000fe2000784c0ff */
[C---:B------:R-:W-:Y:S01]  /*82b0*/  VIADD R4, R12.reuse, 0x20400 ;  /* 0x000204000c047836 */ /* 0x040fe20000000000 */
[----:B------:R-:W-:Y:S01]  /*82c0*/  ISETP.GE.AND P1, PT, R185, R24, PT ;  /* 0x00000018b900720c */ /* 0x000fe20003f26270 */
[----:B------:R-:W-:Y:S01]  /*82d0*/  VIADD R3, R12, 0x20440 ;  /* 0x000204400c037836 */ /* 0x000fe20000000000 */
[----:B------:R-:W-:Y:S02]  /*82e0*/  PRMT R14, R14, 0x5410, R27 ;  /* 0x000054100e0e7816 */ /* 0x000fe4000000001b */
[----:B------:R-:W-:-:S02]  /*82f0*/  PRMT R9, R9, 0x5410, R28 ;  /* 0x0000541009097816 */ /* 0x000fc4000000001c */
[----:B------:R-:W-:Y:S01]  /*8300*/  PRMT R15, R15, 0x5410, R26 ;  /* 0x000054100f0f7816 */ /* 0x000fe2000000001a */
[----:B------:R-:W-:Y:S06]  /*8310*/  @!P0 BRA `(.L_x_1323) ;  /* 0x0000016400908947 */ /* 0x000fec0003800000 */
.L_x_1537:
[----:B------:R-:W-:Y:S05]  /*8320*/  BSYNC B1 ;  /* 0x0000000000017941 */ /* 0x000fea0003800000 */
.L_x_1322:
        /* <DEDUP_REMOVED lines=12> */
[C---:B------:R-:W-:Y:S01]  /*83f0*/  IMAD.U32 R29, R15.reuse, 0x10000, RZ ;  /* 0x000100000f1d7824 */ /* 0x040fe200078e00ff */
[----:B------:R-:W-:Y:S01]  /*8400*/  LOP3.LUT R32, R15, 0xffff0000, RZ, 0xc0, !PT ;  /* 0xffff00000f207812 */ /* 0x000fe200078ec0ff */
[C---:B------:R-:W-:Y:S01]  /*8410*/  IMAD.U32 R28, R13.reuse, 0x10000, RZ ;  /* 0x000100000d1c7824 */ /* 0x040fe200078e00ff */
[----:B------:R-:W-:Y:S01]  /*8420*/  LOP3.LUT R30, R13, 0xffff0000, RZ, 0xc0, !PT ;  /* 0xffff00000d1e7812 */ /* 0x000fe200078ec0ff */
[C---:B-1----:R-:W-:Y:S01]  /*8430*/  IMAD.U32 R21, R4.reuse, 0x10000, RZ ;  /* 0x0001000004157824 */ /* 0x042fe200078e00ff */
[----:B------:R-:W-:Y:S01]  /*8440*/  LOP3.LUT R4, R4, 0xffff0000, RZ, 0xc0, !PT ;  /* 0xffff000004047812 */ /* 0x000fe200078ec0ff */
[C---:B0-----:R-:W-:Y:S01]  /*8450*/  IMAD.U32 R25, R5.reuse, 0x10000, RZ ;  /* 0x0001000005197824 */ /* 0x041fe200078e00ff */
[----:B------:R-:W-:Y:S01]  /*8460*/  LOP3.LUT R5, R5, 0xffff0000, RZ, 0xc0, !PT ;  /* 0xffff000005057812 */ /* 0x000fe200078ec0ff */
[C---:B------:R-:W-:Y:S01]  /*8470*/  IMAD.U32 R26, R6.reuse, 0x10000, RZ ;  /* 0x00010000061a7824 */ /* 0x040fe200078e00ff */
[----:B------:R-:W-:Y:S01]  /*8480*/  LOP3.LUT R6, R6, 0xffff0000, RZ, 0xc0, !PT ;  /* 0xffff000006067812 */ /* 0x000fe200078ec0ff */
[C---:B------:R-:W-:Y:S01]  /*8490*/  FMUL.FTZ R34, R4.reuse, R29 ;  /* 0x0000001d04227220 */ /* 0x040fe20000410000 */
[----:B------:R-:W-:Y:S01]  /*84a0*/  FMUL.FTZ R4, R4, R28 ;  /* 0x0000001c04047220 */ /* 0x000fe20000410000 */
[----:B------:R-:W-:-:S02]  /*84b0*/  IMAD.U32 R27, R7, 0x10000, RZ ;  /* 0x00010000071b7824 */ /* 0x000fc400078e00ff */
[----:B------:R-:W-:Y:S01]  /*84c0*/  FMUL.FTZ R36, R5, R32 ;  /* 0x0000002005247220 */ /* 0x000fe20000410000 */
[C---:B------:R-:W-:Y:S01]  /*84d0*/  FFMA.FTZ R34, R21.reuse, R28, -R34 ;  /* 0x0000001c15227223 */ /* 0x040fe20000010822 */
[----:B------:R-:W-:Y:S01]  /*84e0*/  FFMA.FTZ R29, R21, R29, R4 ;  /* 0x0000001d151d7223 */ /* 0x000fe20000010004 */
[----:B------:R-:W-:Y:S01]  /*84f0*/  LOP3.LUT R7, R7, 0xffff0000, RZ, 0xc0, !PT ;  /* 0xffff000007077812 */ /* 0x000fe200078ec0ff */
[-C--:B------:R-:W-:Y:S01]  /*8500*/  FMUL.FTZ R38, R5, R30.reuse ;  /* 0x0000001e05267220 */ /* 0x080fe20000410000 */
[C---:B------:R-:W-:Y:S01]  /*8510*/  LOP3.LUT R28, R20.reuse, 0xffff0000, RZ, 0xc0, !PT ;  /* 0xffff0000141c7812 */ /* 0x040fe200078ec0ff */
[----:B------:R-:W-:Y:S01]  /*8520*/  IMAD.U32 R21, R20, 0x10000, RZ ;  /* 0x0001000014157824 */ /* 0x000fe200078e00ff */
[C---:B------:R-:W-:Y:S01]  /*8530*/  LOP3.LUT R4, R14.reuse, 0xffff0000, RZ, 0xc0, !PT ;  /* 0xffff00000e047812 */ /* 0x040fe200078ec0ff */
[----:B------:R-:W-:Y:S02]  /*8540*/  IMAD.U32 R5, R14, 0x10000, RZ ;  /* 0x000100000e057824 */ /* 0x000fe400078e00ff */
        /* <DEDUP_REMOVED lines=15> */
.L_x_1327:
[----:B------:R-:W-:Y:S05]  /*8640*/  BSYNC B2 ;  /* 0x0000000000027941 */ /* 0x000fea0003800000 */
.L_x_1326:
[----:B------:R-:W-:Y:S05]  /*8650*/  @P1 BRA `(.L_x_1325) ;  /* 0x0000000000981947 */ /* 0x000fea0003800000 */
[----:B-1----:R-:W1:Y:S01]  /*8660*/  LDS.128 R4, [R3] ;  /* 0x0000000003047984 */ /* 0x002e620000000c00 */
        /* <DEDUP_REMOVED lines=37> */
.L_x_1325:
[----:B------:R-:W-:Y:S05]  /*88c0*/  BSYNC B1 ;  /* 0x0000000000017941 */ /* 0x000fea0003800000 */
.L_x_1324:
        /* <DEDUP_REMOVED lines=13> */
[C---:B------:R-:W-:Y:S01]  /*89a0*/  IMAD.U32 R31, R20.reuse, 0x10000, RZ ;  /* 0x00010000141f7824 */ /* 0x040fe200078e00ff */
        /* <DEDUP_REMOVED lines=9> */
[----:B0-----:R-:W-:Y:S01]  /*8a40*/  FMUL.FTZ R25, R32, R5 ;  /* 0x0000000520197220 */ /* 0x001fe20000410000 */
        /* <DEDUP_REMOVED lines=22> */
.L_x_1330:
[----:B------:R-:W-:Y:S05]  /*8bb0*/  BSYNC B1 ;  /* 0x0000000000017941 */ /* 0x000fea0003800000 */
.L_x_1329:
[----:B------:R-:W-:Y:S05]  /*8bc0*/  @P1 BRA `(.L_x_1328) ;  /* 0x0000001000841947 */ /* 0x000fea0003800000 */
[----:B-1----:R-:W1:Y:S01]  /*8bd0*/  LDS.128 R4, [R3+0x1000] ;  /* 0x0010000003047984 */ /* 0x002e620000000c00 */
[----:B------:R-:W-:Y:S01]  /*8be0*/  IMAD.U32 R20, R8, 0x10000, RZ ;  /* 0x0001000008147824 */ /* 0x000fe200078e00ff */
[C---:B------:R-:W-:Y:S01]  /*8bf0*/  LOP3.LUT R27, R10.reuse, 0xffff0000, RZ, 0xc0, !PT ;  /* 0xffff00000a1b7812 */ /* 0x040fe200078ec0ff */
[----:B------:R-:W-:Y:S01]  /*8c00*/  IMAD.U32 R24, R10, 0x10000, RZ ;  /* 0x000100000a187824 */ /* 0x000fe200078e00ff */
[----:B0-----:R-:W-:Y:S02]  /*8c10*/  LOP3.LUT R25, R8, 0xffff0000, RZ, 0xc0, !PT ;  /* 0xffff000008197812 */ /* 0x001fe400078ec0ff */
        /* <DEDUP_REMOVED lines=34> */
.L_x_1318:
[----:B------:R-:W-:-:S03]  /*8e40*/  UMOV UR4, 0xffffffff ;  /* 0xffffffff00047882 */ /* 0x000fc60000000000 */
[----:B------:R-:W-:Y:S05]  /*8e50*/  BRA.DIV UR4, `(.L_x_1331) ;  /* 0x0000015a04d47947 */ /* 0x000fea000b800000 */
[----:B------:R0:W1:Y:S04]  /*8e60*/  SHFL.IDX PT, R3, R26, RZ, 0x1c1f ;  /* 0x001c1fff1a037589 */ /* 0x00006800000e0000 */
[----:B------:R0:W2:Y:S04]  /*8e70*/  SHFL.IDX PT, R20, R25, RZ, 0x1c1f ;  /* 0x001c1fff19147589 */ /* 0x0000a800000e0000 */
[----:B------:R0:W3:Y:S04]  /*8e80*/  SHFL.IDX PT, R21, R24, RZ, 0x1c1f ;  /* 0x001c1fff18157589 */ /* 0x0000e800000e0000 */
[----:B------:R0:W4:Y:S02]  /*8e90*/  SHFL.IDX PT, R14, R27, RZ, 0x1c1f ;  /* 0x001c1fff1b0e7589 */ /* 0x00012400000e0000 */
.L_x_1543:
[----:B------:R-:W5:Y:S01]  /*8ea0*/  LDL R5, [R1+0x4c] ;  /* 0x00004c0001057983 */ /* 0x000f620000100800 */
[----:B------:R-:W-:Y:S01]  /*8eb0*/  ULDC UR4, c[0x0][0x448] ;  /* 0x0001120000047ab9 */ /* 0x000fe20000000800 */
[----:B0-----:R-:W0:Y:S01]  /*8ec0*/  LDC R25, c[0x0][0x3f4] ;  /* 0x0000fd00ff197b82 */ /* 0x001e220000000800 */
[----:B------:R-:W-:Y:S01]  /*8ed0*/  IMAD R87, R87, UR4, RZ ;  /* 0x0000000457577c24 */ /* 0x000fe2000f8e02ff */
[----:B------:R-:W-:Y:S01]  /*8ee0*/  BSSY B1, `(.L_x_1332) ;  /* 0x0000017000017945 */ /* 0x000fe20003800000 */
[----:B------:R-:W-:Y:S02]  /*8ef0*/  CS2R R6, SRZ ;  /* 0x0000000000067805 */ /* 0x000fe4000001ff00 */
[----:B------:R-:W-:Y:S02]  /*8f00*/  CS2R R10, SRZ ;  /* 0x00000000000a7805 */ /* 0x000fe4000001ff00 */
[----:B------:R-:W-:Y:S02]  /*8f10*/  CS2R R8, SRZ ;  /* 0x0000000000087805 */ /* 0x000fe4000001ff00 */
[----:B------:R-:W-:-:S02]  /*8f20*/  ISETP.GE.AND P0, PT, R0, R87, PT ;  /* 0x000000570000720c */ /* 0x000fc40003f06270 */
[----:B-----5:R-:W-:-:S04]  /*8f30*/  LEA.HI R4, R5, R5, RZ, 0x1 ;  /* 0x0000000505047211 */ /* 0x020fc800078f08ff */
[----:B------:R-:W-:-:S05]  /*8f40*/  LOP3.LUT R4, R4, 0xfffffffe, RZ, 0xc0, !PT ;  /* 0xfffffffe04047812 */ /* 0x000fca00078ec0ff */
[----:B------:R-:W-:Y:S01]  /*8f50*/  IMAD.IADD R0, R5, 0x1, -R4 ;  /* 0x0000000105007824 */ /* 0x000fe200078e0a04 */
[----:B------:R-:W-:-:S04]  /*8f60*/  CS2R R4, SRZ ;  /* 0x0000000000047805 */ /* 0x000fc8000001ff00 */
[----:B------:R-:W-:Y:S01]  /*8f70*/  SHF.L.U32 R27, R0, 0x1f, RZ ;  /* 0x0000001f001b7819 */ /* 0x000fe200000006ff */
[----:B0-----:R-:W-:Y:S06]  /*8f80*/  @P0 BRA `(.L_x_1333) ;  /* 0x0000000000300947 */ /* 0x001fec0003800000 */
        /* <DEDUP_REMOVED lines=12> */
.L_x_1333:
[----:B------:R-:W-:Y:S05]  /*9050*/  BSYNC B1 ;  /* 0x0000000000017941 */ /* 0x000fea0003800000 */
.L_x_1332:
[----:B------:R-:W3:Y:S01]  /*9060*/  SYNCS.PHASECHK.TRANS64.TRYWAIT P1, [R2+URZ+0x38800], R27 ;  /* 0x0388001b020075a7 */ /* 0x000ee2000802017f */
[----:B-1----:R-:W-:Y:S01]  /*9070*/  IMAD R3, R85, -0x40, R87 ;  /* 0xffffffc055037824 */ /* 0x002fe200078e0257 */
[--C-:B-----5:R-:W-:Y:S01]  /*9080*/  SHF.R.U64 R31, R8, 0x10, R9.reuse ;  /* 0x00000010081f7819 */ /* 0x120fe20000001209 */
[----:B0-----:R-:W-:Y:S01]  /*9090*/  IMAD.MOV.U32 R12, RZ, RZ, R8 ;  /* 0x000000ffff0c7224 */ /* 0x001fe200078e0008 */
[--C-:B------:R-:W-:Y:S01]  /*90a0*/  SHF.R.U32.HI R29, RZ, 0x10, R9.reuse ;  /* 0x00000010ff1d7819 */ /* 0x100fe20000011609 */
[----:B------:R-:W-:Y:S01]  /*90b0*/  IMAD.MOV.U32 R26, RZ, RZ, R9 ;  /* 0x000000ffff1a7224 */ /* 0x000fe200078e0009 */
[----:B------:R-:W-:Y:S01]  /*90c0*/  SHF.R.U64 R8, R4, 0x10, R5 ;  /* 0x0000001004087819 */ /* 0x000fe20000001205 */
[----:B------:R-:W-:Y:S01]  /*90d0*/  IMAD.MOV.U32 R13, RZ, RZ, R10 ;  /* 0x000000ffff0d7224 */ /* 0x000fe200078e000a */
[--C-:B------:R-:W-:Y:S01]  /*90e0*/  SHF.R.U64 R10, R10, 0x10, R11.reuse ;  /* 0x000000100a0a7819 */ /* 0x100fe2000000120b */
[----:B----4-:R-:W-:Y:S01]  /*90f0*/  IMAD.MOV.U32 R14, RZ, RZ, R11 ;  /* 0x000000ffff0e7224 */ /* 0x010fe200078e000b */
[--C-:B------:R-:W-:Y:S01]  /*9100*/  SHF.R.U32.HI R9, RZ, 0x10, R5.reuse ;  /* 0x00000010ff097819 */ /* 0x100fe20000011605 */
[----:B------:R-:W-:Y:S01]  /*9110*/  IMAD.MOV.U32 R15, RZ, RZ, R4 ;  /* 0x000000ffff0f7224 */ /* 0x000fe200078e0004 */
[----:B------:R-:W-:Y:S01]  /*9120*/  ISETP.GE.AND P0, PT, R18, R25, PT ;  /* 0x000000191200720c */ /* 0x000fe20003f06270 */
[----:B--2---:R-:W-:Y:S01]  /*9130*/  IMAD.MOV.U32 R20, RZ, RZ, R5 ;  /* 0x000000ffff147224 */ /* 0x004fe200078e0005 */
[----:B------:R-:W-:Y:S01]  /*9140*/  VIMNMX R28, R3, 0x40, PT ;  /* 0x00000040031c7848 */ /* 0x000fe20003fe0100 */
[----:B---3--:R-:W-:Y:S01]  /*9150*/  IMAD.MOV.U32 R21, RZ, RZ, R6 ;  /* 0x000000ffff157224 */ /* 0x008fe200078e0006 */
[----:B------:R-:W-:Y:S01]  /*9160*/  SHF.R.U32.HI R11, RZ, 0x10, R11 ;  /* 0x00000010ff0b7819 */ /* 0x000fe2000001160b */
[--C-:B------:R-:W-:Y:S01]  /*9170*/  IMAD.MOV.U32 R24, RZ, RZ, R7.reuse ;  /* 0x000000ffff187224 */ /* 0x100fe200078e0007 */
[--C-:B------:R-:W-:Y:S01]  /*9180*/  SHF.R.U64 R4, R6, 0x10, R7.reuse ;  /* 0x0000001006047819 */ /* 0x100fe20000001207 */
[----:B------:R-:W-:Y:S01]  /*9190*/  VIADD R30, R185, 0x20 ;  /* 0x00000020b91e7836 */ /* 0x000fe20000000000 */
        /* <DEDUP_REMOVED lines=13> */
.L_x_1544:
[----:B------:R-:W-:Y:S05]  /*9270*/  BSYNC B1 ;  /* 0x0000000000017941 */ /* 0x000fea0003800000 */
.L_x_1334:
[----:B------:R-:W-:Y:S04]  /*9280*/  BSSY B1, `(.L_x_1336) ;  /* 0x000005a000017945 */ /* 0x000fe80003800000 */
[----:B------:R-:W-:Y:S05]  /*9290*/  @P2 BRA `(.L_x_1337) ;  /* 0x0000000400602947 */ /* 0x000fea0003800000 */
[----:B------:R-:W-:Y:S01]  /*92a0*/  IMAD.SHL.U32 R4, R191, 0x40, RZ ;  /* 0x00000040bf047824 */ /* 0x000fe200078e00ff */
[C---:B------:R-:W-:Y:S01]  /*92b0*/  LOP3.LUT R38, R15.reuse, 0xffff0000, RZ, 0xc0, !PT ;  /* 0xffff00000f267812 */ /* 0x040fe200078ec0ff */
[----:B------:R-:W-:Y:S02]  /*92c0*/  IMAD.IADD R5, R18, 0x1, R25 ;  /* 0x0000000112057824 */ /* 0x000fe400078e0219 */
[----:B------:R-:W-:Y:S01]  /*92d0*/  IMAD.U32 R37, R15, 0x10000, RZ ;  /* 0x000100000f257824 */ /* 0x000fe200078e00ff */
[----:B------:R-:W-:Y:S01]  /*92e0*/  LOP3.LUT R6, R4, 0x1c0, RZ, 0xc0, !PT ;  /* 0x000001c004067812 */ /* 0x000fe200078ec0ff */
[----:B------:R-:W-:-:S03]  /*92f0*/  IMAD.U32 R36, R3, 0x10000, RZ ;  /* 0x0001000003247824 */ /* 0x000fc600078e00ff */
[C---:B------:R-:W-:Y:S02]  /*9300*/  LOP3.LUT R4, R6.reuse, 0x38, R18, 0xf8, !PT ;  /* 0x0000003806047812 */ /* 0x040fe400078ef812 */
[----:B------:R-:W-:Y:S02]  /*9310*/  SHF.R.U32.HI R7, RZ, 0x3, R6 ;  /* 0x00000003ff077819 */ /* 0x000fe40000011606 */
[----:B------:R-:W-:Y:S02]  /*9320*/  LOP3.LUT R6, R6, 0x38, R5, 0xf8, !PT ;  /* 0x0000003806067812 */ /* 0x000fe400078ef805 */
[-C--:B------:R-:W-:Y:S02]  /*9330*/  LOP3.LUT R4, R4, R7.reuse, RZ, 0x3c, !PT ;  /* 0x0000000704047212 */ /* 0x080fe400078e3cff */
[----:B------:R-:W-:-:S03]  /*9340*/  LOP3.LUT R6, R6, R7, RZ, 0x3c, !PT ;  /* 0x0000000706067212 */ /* 0x000fc600078e3cff */
[C---:B------:R-:W-:Y:S02]  /*9350*/  IMAD R5, R223.reuse, 0x200, R4 ;  /* 0x00000200df057824 */ /* 0x040fe400078e0204 */
[----:B0-----:R-:W-:Y:S02]  /*9360*/  IMAD R27, R223, 0x200, R6 ;  /* 0x00000200df1b7824 */ /* 0x001fe400078e0206 */
        /* <DEDUP_REMOVED lines=16> */
[C---:B------:R-:W-:Y:S01]  /*9470*/  FMUL.FTZ R39, R7.reuse, R37 ;  /* 0x0000002507277220 */ /* 0x040fe20000410000 */
[----:B------:R-:W-:Y:S01]  /*9480*/  FMUL.FTZ R41, R7, R36 ;  /* 0x0000002407297220 */ /* 0x000fe20000410000 */
[----:B------:R-:W-:Y:S01]  /*9490*/  LOP3.LUT R7, R3, 0xffff0000, RZ, 0xc0, !PT ;  /* 0xffff000003077812 */ /* 0x000fe200078ec0ff */
[----:B------:R-:W-:Y:S01]  /*94a0*/  FMUL.FTZ R40, R8, R38 ;  /* 0x0000002608287220 */ /* 0x000fe20000410000 */
[----:B------:R-:W-:Y:S01]  /*94b0*/  FFMA.FTZ R39, R28, R36, -R39 ;  /* 0x000000241c277223 */ /* 0x000fe20000010827 */
[----:B------:R-:W-:-:S02]  /*94c0*/  IMAD.U32 R36, R21, 0x10000, RZ ;  /* 0x0001000015247824 */ /* 0x000fc400078e00ff */
[----:B------:R-:W-:Y:S01]  /*94d0*/  FFMA.FTZ R41, R28, R37, R41 ;  /* 0x000000251c297223 */ /* 0x000fe20000010029 */
[----:B------:R-:W-:Y:S02]  /*94e0*/  IMAD.U32 R28, R13, 0x10000, RZ ;  /* 0x000100000d1c7824 */ /* 0x000fe400078e00ff */
[-C--:B------:R-:W-:Y:S01]  /*94f0*/  FMUL.FTZ R8, R8, R7.reuse ;  /* 0x0000000708087220 */ /* 0x080fe20000410000 */
[----:B------:R-:W-:Y:S01]  /*9500*/  FFMA.FTZ R40, R29, R7, -R40 ;  /* 0x000000071d287223 */ /* 0x000fe20000010828 */
[C---:B------:R-:W-:Y:S01]  /*9510*/  FMUL.FTZ R42, R34.reuse, R36 ;  /* 0x00000024222a7220 */ /* 0x040fe20000410000 */
[----:B------:R-:W-:Y:S01]  /*9520*/  LOP3.LUT R37, R21, 0xffff0000, RZ, 0xc0, !PT ;  /* 0xffff000015257812 */ /* 0x000fe200078ec0ff */
[----:B------:R-:W-:Y:S01]  /*9530*/  FMUL.FTZ R43, R34, R28 ;  /* 0x0000001c222b7220 */ /* 0x000fe20000410000 */
[----:B------:R-:W-:Y:S01]  /*9540*/  LOP3.LUT R7, R13, 0xffff0000, RZ, 0xc0, !PT ;  /* 0xffff00000d077812 */ /* 0x000fe200078ec0ff */
[----:B------:R-:W-:Y:S01]  /*9550*/  FFMA.FTZ R38, R29, R38, R8 ;  /* 0x000000261d267223 */ /* 0x000fe20000010008 */
[----:B------:R-:W-:Y:S01]  /*9560*/  FFMA.FTZ R42, R5, R28, -R42 ;  /* 0x0000001c052a7223 */ /* 0x000fe2000001082a */
[----:B------:R-:W-:-:S02]  /*9570*/  IMAD.U32 R33, R9, 0x10000, RZ ;  /* 0x0001000009217824 */ /* 0x000fc400078e00ff */
[----:B------:R-:W-:Y:S01]  /*9580*/  FFMA.FTZ R43, R5, R36, R43 ;  /* 0x00000024052b7223 */ /* 0x000fe2000001002b */
[----:B------:R-:W-:Y:S01]  /*9590*/  FMUL.FTZ R28, R10, R37 ;  /* 0x000000250a1c7220 */ /* 0x000fe20000410000 */
[----:B------:R-:W-:Y:S02]  /*95a0*/  IMAD.U32 R8, R20, 0x10000, RZ ;  /* 0x0001000014087824 */ /* 0x000fe400078e00ff */
[-C--:B------:R-:W-:Y:S01]  /*95b0*/  FMUL.FTZ R34, R10, R7.reuse ;  /* 0x000000070a227220 */ /* 0x080fe20000410000 */
[----:B------:R-:W-:Y:S02]  /*95c0*/  IMAD.U32 R5, R12, 0x10000, RZ ;  /* 0x000100000c057824 */ /* 0x000fe400078e00ff */
[----:B------:R-:W-:Y:S01]  /*95d0*/  FFMA.FTZ R45, R31, R7, -R28 ;  /* 0x000000071f2d7223 */ /* 0x000fe2000001081c */
[----:B------:R-:W-:Y:S02]  /*95e0*/  IMAD.U32 R35, R11, 0x10000, RZ ;  /* 0x000100000b237824 */ /* 0x000fe400078e00ff */
[----:B------:R-:W-:Y:S01]  /*95f0*/  FMUL.FTZ R29, R33, R8 ;  /* 0x00000008211d7220 */ /* 0x000fe20000410000 */
[----:B------:R-:W-:-:S02]  /*9600*/  IMAD.U32 R10, R24, 0x10000, RZ ;  /* 0x00010000180a7824 */ /* 0x000fc400078e00ff */
[----:B------:R-:W-:Y:S01]  /*9610*/  FMUL.FTZ R33, R33, R5 ;  /* 0x0000000521217220 */ /* 0x000fe20000410000 */
[----:B------:R-:W-:Y:S02]  /*9620*/  IMAD.U32 R7, R14, 0x10000, RZ ;  /* 0x000100000e077824 */ /* 0x000fe400078e00ff */
[----:B------:R-:W-:Y:S01]  /*9630*/  FFMA.FTZ R34, R31, R37, R34 ;  /* 0x000000251f227223 */ /* 0x000fe20000010022 */
[C---:B------:R-:W-:Y:S01]  /*9640*/  FMUL.FTZ R31, R35.reuse, R10 ;  /* 0x0000000a231f7220 */ /* 0x040fe20000410000 */
[C---:B------:R-:W-:Y:S01]  /*9650*/  FFMA.FTZ R33, R30.reuse, R8, R33 ;  /* 0x000000081e217223 */ /* 0x040fe20000010021 */
[----:B------:R-:W-:Y:S01]  /*9660*/  FMUL.FTZ R37, R35, R7 ;  /* 0x0000000723257220 */ /* 0x000fe20000410000 */
        /* <DEDUP_REMOVED lines=11> */
[----:B------:R-:W-:Y:S01]  /*9720*/  F2FP.BF16.F32.PACK_AB R10, R34, R43 ;  /* 0x0000002b220a723e */ /* 0x000fe200000010ff */
[-C--:B------:R-:W-:Y:S01]  /*9730*/  FMUL.FTZ R9, R9, R5.reuse ;  /* 0x0000000509097220 */ /* 0x080fe20000410000 */
[----:B------:R-:W-:Y:S01]  /*9740*/  FFMA.FTZ R30, R4, R5, -R31 ;  /* 0x00000005041e7223 */ /* 0x000fe2000001081f */
[-C--:B------:R-:W-:Y:S01]  /*9750*/  FMUL.FTZ R11, R11, R7.reuse ;  /* 0x000000070b0b7220 */ /* 0x080fe20000410000 */
[----:B------:R-:W-:Y:S01]  /*9760*/  FFMA.FTZ R36, R6, R7, -R47 ;  /* 0x0000000706247223 */ /* 0x000fe2000001082f */
[----:B------:R-:W-:Y:S01]  /*9770*/  FFMA.FTZ R32, R4, R8, R9 ;  /* 0x0000000804207223 */ /* 0x000fe20000010009 */
[----:B------:R-:W-:Y:S01]  /*9780*/  F2FP.BF16.F32.PACK_AB R4, R40, R39 ;  /* 0x000000272804723e */ /* 0x000fe200000010ff */
[----:B------:R-:W-:Y:S01]  /*9790*/  FFMA.FTZ R28, R6, R28, R11 ;  /* 0x0000001c061c7223 */ /* 0x000fe2000001000b */
[----:B------:R-:W-:-:S02]  /*97a0*/  F2FP.BF16.F32.PACK_AB R6, R45, R42 ;  /* 0x0000002a2d06723e */ /* 0x000fc400000010ff */
[----:B------:R-:W-:Y:S02]  /*97b0*/  F2FP.BF16.F32.PACK_AB R5, R30, R29 ;  /* 0x0000001d1e05723e */ /* 0x000fe400000010ff */
[----:B------:R-:W-:Y:S02]  /*97c0*/  F2FP.BF16.F32.PACK_AB R7, R36, R35 ;  /* 0x000000232407723e */ /* 0x000fe400000010ff */
[----:B------:R-:W-:Y:S02]  /*97d0*/  F2FP.BF16.F32.PACK_AB R8, R38, R41 ;  /* 0x000000292608723e */ /* 0x000fe400000010ff */
[----:B------:R-:W-:Y:S01]  /*97e0*/  F2FP.BF16.F32.PACK_AB R9, R32, R33 ;  /* 0x000000212009723e */ /* 0x000fe200000010ff */
[----:B------:R1:W-:Y:S01]  /*97f0*/  STS.128 [R26+0x20400], R4 ;  /* 0x020400041a007388 */ /* 0x0003e20000000c00 */
[----:B------:R-:W-:-:S05]  /*9800*/  F2FP.BF16.F32.PACK_AB R11, R28, R37 ;  /* 0x000000251c0b723e */ /* 0x000fca00000010ff */
[----:B------:R1:W-:Y:S02]  /*9810*/  STS.128 [R27+0x20400], R8 ;  /* 0x020400081b007388 */ /* 0x0003e40000000c00 */
.L_x_1337:
[----:B------:R-:W-:Y:S05]  /*9820*/  BSYNC B1 ;  /* 0x0000000000017941 */ /* 0x000fea0003800000 */
.L_x_1336:
[----:B------:R-:W-:Y:S05]  /*9830*/  @P0 BRA `(.L_x_1328) ;  /* 0x0000000400680947 */ /* 0x000fea0003800000 */
[----:B------:R-:W2:Y:S01]  /*9840*/  LDL R42, [R1+0x5c] ;  /* 0x00005c00012a7983 */ /* 0x000ea20000100800 */
[----:B-1----:R-:W-:-:S04]  /*9850*/  VIADD R7, R185, 0x20 ;  /* 0x00000020b9077836 */ /* 0x002fc80000000000 */
[----:B------:R-:W-:Y:S01]  /*9860*/  IMAD.SHL.U32 R5, R7, 0x40, RZ ;  /* 0x0000004007057824 */ /* 0x000fe200078e00ff */
[----:B------:R-:W-:Y:S01]  /*9870*/  SHF.R.S32.HI R6, RZ, 0x1f, R7 ;  /* 0x0000001fff067819 */ /* 0x000fe20000011407 */
[----:B------:R-:W-:-:S03]  /*9880*/  IMAD.IADD R4, R18, 0x1, R25 ;  /* 0x0000000112047824 */ /* 0x000fc600078e0219 */
[----:B------:R-:W-:Y:S02]  /*9890*/  LEA.HI R6, R6, R7, RZ, 0x3 ;  /* 0x0000000706067211 */ /* 0x000fe400078f18ff */
[----:B------:R-:W-:-:S03]  /*98a0*/  LOP3.LUT R5, R5, 0x1c0, RZ, 0xc0, !PT ;  /* 0x000001c005057812 */ /* 0x000fc600078ec0ff */
[----:B------:R-:W-:Y:S01]  /*98b0*/  IMAD.SHL.U32 R6, R6, 0x40, RZ ;  /* 0x0000004006067824 */ /* 0x000fe200078e00ff */
[----:B------:R-:W-:Y:S02]  /*98c0*/  LOP3.LUT R4, R5, 0x38, R4, 0xf8, !PT ;  /* 0x0000003805047812 */ /* 0x000fe400078ef804 */
[----:B------:R-:W-:Y:S02]  /*98d0*/  SHF.R.U32.HI R5, RZ, 0x3, R5 ;  /* 0x00000003ff057819 */ /* 0x000fe40000011605 */
[----:B------:R-:W-:Y:S02]  /*98e0*/  LOP3.LUT R25, R6, 0xfffffe00, RZ, 0xc0, !PT ;  /* 0xfffffe0006197812 */ /* 0x000fe400078ec0ff */
[----:B------:R-:W-:-:S05]  /*98f0*/  LOP3.LUT R4, R4, R5, RZ, 0x3c, !PT ;  /* 0x0000000504047212 */ /* 0x000fca00078e3cff */
[----:B------:R-:W-:-:S04]  /*9900*/  IMAD.IADD R25, R25, 0x1, R4 ;  /* 0x0000000119197824 */ /* 0x000fc800078e0204 */
[----:B------:R-:W-:-:S05]  /*9910*/  IMAD R25, R25, 0x2, R2 ;  /* 0x0000000219197824 */ /* 0x000fca00078e0202 */
[----:B------:R-:W1:Y:S01]  /*9920*/  LDS.128 R8, [R25+0x20400] ;  /* 0x0204000019087984 */ /* 0x000e620000000c00 */
[----:B------:R-:W-:Y:S02]  /*9930*/  IMAD.U32 R36, R15, 0x10000, RZ ;  /* 0x000100000f247824 */ /* 0x000fe400078e00ff */
[----:B------:R-:W-:Y:S01]  /*9940*/  IMAD.U32 R34, R3, 0x10000, RZ ;  /* 0x0001000003227824 */ /* 0x000fe200078e00ff */
[----:B------:R-:W-:Y:S01]  /*9950*/  LOP3.LUT R38, R15, 0xffff0000, RZ, 0xc0, !PT ;  /* 0xffff00000f267812 */ /* 0x000fe200078ec0ff */
[----:B------:R-:W-:Y:S02]  /*9960*/  IMAD.U32 R41, R20, 0x10000, RZ ;  /* 0x0001000014297824 */ /* 0x000fe400078e00ff */
[----:B------:R-:W-:Y:S02]  /*9970*/  IMAD.U32 R39, R12, 0x10000, RZ ;  /* 0x000100000c277824 */ /* 0x000fe400078e00ff */
[----:B------:R-:W-:Y:S02]  /*9980*/  IMAD.U32 R40, R21, 0x10000, RZ ;  /* 0x0001000015287824 */ /* 0x000fe400078e00ff */
[C---:B-1----:R-:W-:Y:S01]  /*9990*/  IMAD.U32 R30, R8.reuse, 0x10000, RZ ;  /* 0x00010000081e7824 */ /* 0x042fe200078e00ff */
[----:B------:R-:W-:-:S03]  /*99a0*/  LOP3.LUT R8, R8, 0xffff0000, RZ, 0xc0, !PT ;  /* 0xffff000008087812 */ /* 0x000fc600078ec0ff */
[-C--:B------:R-:W-:Y:S01]  /*99b0*/  FMUL.FTZ R35, R36, R30.reuse ;  /* 0x0000001e24237220 */ /* 0x080fe20000410000 */
[----:B------:R-:W-:Y:S01]  /*99c0*/  FMUL.FTZ R15, R34, R30 ;  /* 0x0000001e220f7220 */ /* 0x000fe20000410000 */
[----:B------:R-:W-:Y:S01]  /*99d0*/  LOP3.LUT R30, R3, 0xffff0000, RZ, 0xc0, !PT ;  /* 0xffff0000031e7812 */ /* 0x000fe200078ec0ff */
[-C--:B------:R-:W-:Y:S01]  /*99e0*/  FMUL.FTZ R3, R38, R8.reuse ;  /* 0x0000000826037220 */ /* 0x080fe20000410000 */
[----:B------:R-:W-:Y:S02]  /*99f0*/  IMAD.U32 R31, R9, 0x10000, RZ ;  /* 0x00010000091f7824 */ /* 0x000fe400078e00ff */
[----:B------:R-:W-:Y:S02]  /*9a00*/  IMAD.U32 R32, R10, 0x10000, RZ ;  /* 0x000100000a207824 */ /* 0x000fe400078e00ff */
[----:B------:R-:W-:Y:S01]  /*9a10*/  FMUL.FTZ R37, R30, R8 ;  /* 0x000000081e257220 */ /* 0x000fe20000410000 */
[----:B------:R-:W-:Y:S01]  /*9a20*/  LOP3.LUT R10, R10, 0xffff0000, RZ, 0xc0, !PT ;  /* 0xffff00000a0a7812 */ /* 0x000fe200078ec0ff */
[----:B------:R-:W-:Y:S01]  /*9a30*/  IMAD.U32 R33, R11, 0x10000, RZ ;  /* 0x000100000b217824 */ /* 0x000fe200078e00ff */
[----:B------:R-:W-:-:S02]  /*9a40*/  LOP3.LUT R9, R9, 0xffff0000, RZ, 0xc0, !PT ;  /* 0xffff000009097812 */ /* 0x000fc400078ec0ff */
[----:B------:R-:W-:Y:S01]  /*9a50*/  LOP3.LUT R11, R11, 0xffff0000, RZ, 0xc0, !PT ;  /* 0xffff00000b0b7812 */ /* 0x000fe200078ec0ff */
[----:B--2---:R-:W1:Y:S02]  /*9a60*/  LDS.128 R4, [R42+0x20400] ;  /* 0x020400002a047984 */ /* 0x004e640000000c00 */
[C---:B-1----:R-:W-:Y:S01]  /*9a70*/  IMAD.U32 R26, R4.reuse, 0x10000, RZ ;  /* 0x00010000041a7824 */ /* 0x042fe200078e00ff */
[----:B------:R-:W-:Y:S01]  /*9a80*/  LOP3.LUT R4, R4, 0xffff0000, RZ, 0xc0, !PT ;  /* 0xffff000004047812 */ /* 0x000fe200078ec0ff */
[----:B0-----:R-:W-:Y:S02]  /*9a90*/  IMAD.U32 R27, R5, 0x10000, RZ ;  /* 0x00010000051b7824 */ /* 0x001fe400078e00ff */
[-C--:B------:R-:W-:Y:S01]  /*9aa0*/  FFMA.FTZ R35, R34, R26.reuse, -R35 ;  /* 0x0000001a22237223 */ /* 0x080fe20000010823 */
[----:B------:R-:W-:Y:S01]  /*9ab0*/  FFMA.FTZ R15, R36, R26, R15 ;  /* 0x0000001a240f7223 */ /* 0x000fe2000001000f */
[-C--:B------:R-:W-:Y:S01]  /*9ac0*/  FFMA.FTZ R8, R30, R4.reuse, -R3 ;  /* 0x000000041e087223 */ /* 0x080fe20000010803 */
[----:B------:R-:W-:Y:S01]  /*9ad0*/  FFMA.FTZ R26, R38, R4, R37 ;  /* 0x00000004261a7223 */ /* 0x000fe20000010025 */
[----:B------:R-:W-:-:S02]  /*9ae0*/  IMAD.U32 R28, R6, 0x10000, RZ ;  /* 0x00010000061c7824 */ /* 0x000fc400078e00ff */
[-C--:B------:R-:W-:Y:S01]  /*9af0*/  FMUL.FTZ R30, R41, R31.reuse ;  /* 0x0000001f291e7220 */ /* 0x080fe20000410000 */
[----:B------:R-:W-:Y:S01]  /*9b00*/  FMUL.FTZ R34, R39, R31 ;  /* 0x0000001f27227220 */ /* 0x000fe20000410000 */
[C---:B------:R-:W-:Y:S02]  /*9b10*/  IMAD.U32 R4, R13.reuse, 0x10000, RZ ;  /* 0x000100000d047824 */ /* 0x040fe400078e00ff */
[-C--:B------:R-:W-:Y:S01]  /*9b20*/  FMUL.FTZ R3, R40, R32.reuse ;  /* 0x0000002028037220 */ /* 0x080fe20000410000 */
[----:B------:R-:W-:Y:S02]  /*9b30*/  LOP3.LUT R36, R13, 0xffff0000, RZ, 0xc0, !PT ;  /* 0xffff00000d247812 */ /* 0x000fe400078ec0ff */
[----:B------:R-:W-:Y:S01]  /*9b40*/  LOP3.LUT R38, R21, 0xffff0000, RZ, 0xc0, !PT ;  /* 0xffff000015267812 */ /* 0x000fe200078ec0ff */
[----:B------:R-:W-:Y:S01]  /*9b50*/  IMAD.U32 R37, R24, 0x10000, RZ ;  /* 0x0001000018257824 */ /* 0x000fe200078e00ff */
[----:B------:R-:W-:Y:S01]  /*9b60*/  LOP3.LUT R6, R6, 0xffff0000, RZ, 0xc0, !PT ;  /* 0xffff000006067812 */ /* 0x000fe200078ec0ff */
[-C--:B------:R-:W-:Y:S01]  /*9b70*/  FFMA.FTZ R30, R39, R27.reuse, -R30 ;  /* 0x0000001b271e7223 */ /* 0x080fe2000001081e */
[----:B------:R-:W-:Y:S01]  /*9b80*/  FFMA.FTZ R34, R41, R27, R34 ;  /* 0x0000001b29227223 */ /* 0x000fe20000010022 */
[C---:B------:R-:W-:Y:S01]  /*9b90*/  FMUL.FTZ R21, R4.reuse, R32 ;  /* 0x0000002004157220 */ /* 0x040fe20000410000 */
[----:B------:R-:W-:Y:S01]  /*9ba0*/  FFMA.FTZ R13, R4, R28, -R3 ;  /* 0x0000001c040d7223 */ /* 0x000fe20000010803 */
[-C--:B------:R-:W-:Y:S01]  /*9bb0*/  FMUL.FTZ R3, R38, R10.reuse ;  /* 0x0000000a26037220 */ /* 0x080fe20000410000 */
[----:B------:R-:W-:Y:S01]  /*9bc0*/  FMUL.FTZ R27, R36, R10 ;  /* 0x0000000a241b7220 */ /* 0x000fe20000410000 */
[----:B------:R-:W-:-:S02]  /*9bd0*/  IMAD.U32 R31, R14, 0x10000, RZ ;  /* 0x000100000e1f7824 */ /* 0x000fc400078e00ff */
[-C--:B------:R-:W-:Y:S01]  /*9be0*/  FMUL.FTZ R4, R37, R33.reuse ;  /* 0x0000002125047220 */ /* 0x080fe20000410000 */
[----:B------:R-:W-:Y:S02]  /*9bf0*/  IMAD.U32 R29, R7, 0x10000, RZ ;  /* 0x00010000071d7824 */ /* 0x000fe400078e00ff */
[----:B------:R-:W-:Y:S01]  /*9c00*/  FFMA.FTZ R10, R40, R28, R21 ;  /* 0x0000001c280a7223 */ /* 0x000fe20000010015 */
[-C--:B------:R-:W-:Y:S01]  /*9c10*/  FFMA.FTZ R28, R36, R6.reuse, -R3 ;  /* 0x00000006241c7223 */ /* 0x080fe20000010803 */
[----:B------:R-:W-:Y:S01]  /*9c20*/  FFMA.FTZ R27, R38, R6, R27 ;  /* 0x00000006261b7223 */ /* 0x000fe2000001001b */
[C---:B------:R-:W-:Y:S01]  /*9c30*/  FMUL.FTZ R6, R31.reuse, R33 ;  /* 0x000000211f067220 */ /* 0x040fe20000410000 */
[----:B------:R-:W-:Y:S01]  /*9c40*/  FFMA.FTZ R21, R31, R29, -R4 ;  /* 0x0000001d1f157223 */ /* 0x000fe20000010804 */
[----:B------:R-:W-:Y:S02]  /*9c50*/  LOP3.LUT R33, R20, 0xffff0000, RZ, 0xc0, !PT ;  /* 0xffff000014217812 */ /* 0x000fe400078ec0ff */
[----:B------:R-:W-:-:S02]  /*9c60*/  LOP3.LUT R39, R24, 0xffff0000, RZ, 0xc0, !PT ;  /* 0xffff000018277812 */ /* 0x000fc400078ec0ff */
[----:B------:R-:W-:Y:S02]  /*9c70*/  LOP3.LUT R3, R12, 0xffff0000, RZ, 0xc0, !PT ;  /* 0xffff00000c037812 */ /* 0x000fe400078ec0ff */
[----:B------:R-:W-:Y:S01]  /*9c80*/  LOP3.LUT R31, R14, 0xffff0000, RZ, 0xc0, !PT ;  /* 0xffff00000e1f7812 */ /* 0x000fe200078ec0ff */
[----:B------:R-:W-:Y:S01]  /*9c90*/  FFMA.FTZ R29, R37, R29, R6 ;  /* 0x0000001d251d7223 */ /* 0x000fe20000010006 */
[----:B------:R-:W-:Y:S01]  /*9ca0*/  LOP3.LUT R5, R5, 0xffff0000, RZ, 0xc0, !PT ;  /* 0xffff000005057812 */ /* 0x000fe200078ec0ff */
[----:B------:R-:W-:Y:S01]  /*9cb0*/  FMUL.FTZ R4, R33, R9 ;  /* 0x0000000921047220 */ /* 0x000fe20000410000 */
[----:B------:R-:W-:Y:S01]  /*9cc0*/  LOP3.LUT R7, R7, 0xffff0000, RZ, 0xc0, !PT ;  /* 0xffff000007077812 */ /* 0x000fe200078ec0ff */
[----:B------:R-:W-:Y:S01]  /*9cd0*/  FMUL.FTZ R12, R39, R11 ;  /* 0x0000000b270c7220 */ /* 0x000fe20000410000 */
        /* <DEDUP_REMOVED lines=9> */
[----:B------:R-:W-:Y:S02]  /*9d70*/  F2FP.BF16.F32.PACK_AB R7, R12, R21 ;  /* 0x000000150c07723e */ /* 0x000fe400000010ff */
[----:B------:R-:W-:Y:S02]  /*9d80*/  F2FP.BF16.F32.PACK_AB R10, R27, R10 ;  /* 0x0000000a1b0a723e */ /* 0x000fe400000010ff */
[----:B------:R-:W-:Y:S02]  /*9d90*/  F2FP.BF16.F32.PACK_AB R8, R26, R15 ;  /* 0x0000000f1a08723e */ /* 0x000fe400000010ff */
[----:B------:R-:W-:-:S02]  /*9da0*/  F2FP.BF16.F32.PACK_AB R9, R9, R34 ;  /* 0x000000220909723e */ /* 0x000fc400000010ff */
[----:B------:R-:W-:Y:S01]  /*9db0*/  F2FP.BF16.F32.PACK_AB R11, R14, R29 ;  /* 0x0000001d0e0b723e */ /* 0x000fe200000010ff */
[----:B------:R3:W-:Y:S04]  /*9dc0*/  STS.128 [R42+0x20400], R4 ;  /* 0x020400042a007388 */ /* 0x0007e80000000c00 */
[----:B------:R3:W-:Y:S02]  /*9dd0*/  STS.128 [R25+0x20400], R8 ;  /* 0x0204000819007388 */ /* 0x0007e40000000c00 */
.L_x_1328:
[----:B------:R-:W-:Y:S05]  /*9de0*/  BSYNC B0 ;  /* 0x0000000000007941 */ /* 0x000fea0003800000 */
.L_x_1317:
        /* <DEDUP_REMOVED lines=8> */
.L_x_1314:
[----:B012---:R-:W-:-:S05]  /*9e70*/  IMAD.U32 R3, RZ, RZ, UR37 ;  /* 0x00000025ff037e24 */ /* 0x007fca000f8e00ff */
[----:B------:R-:W-:-:S13]  /*9e80*/  ISETP.NE.AND P0, PT, R3, 0x3, PT ;  /* 0x000000030300780c */ /* 0x000fda0003f05270 */
[----:B------:R-:W-:Y:S05]  /*9e90*/  @!P0 BRA `(.L_x_1338) ;  /* 0x0000000000048947 */ /* 0x000fea0003800000 */
[----:B------:R-:W-:Y:S01]  /*9ea0*/  BPT.TRAP 0x1 ;  /* 0x000000040000795c */ /* 0x000fe20000300000 */
.L_x_1338:
[----:B------:R-:W-:Y:S01]  /*9eb0*/  IMAD R13, R17, 0x8, R2 ;  /* 0x00000008110d7824 */ /* 0x000fe200078e0202 */
[----:B------:R-:W-:-:S04]  /*9ec0*/  SHF.L.U32 R12, R186, 0x1f, RZ ;  /* 0x0000001fba0c7819 */ /* 0x000fc800000006ff */
[----:B------:R0:W1:Y:S01]  /*9ed0*/  SYNCS.PHASECHK.TRANS64.TRYWAIT P1, [R13+URZ+0x38830], R12 ;  /* 0x0388300c0d0075a7 */ /* 0x000062000802017f */
[----:B------:R-:W-:Y:S05]  /*9ee0*/  @!P0 BRA `(.L_x_1339) ;  /* 0x0000000000048947 */ /* 0x000fea0003800000 */
[----:B------:R-:W-:Y:S01]  /*9ef0*/  BPT.TRAP 0x1 ;  /* 0x000000040000795c */ /* 0x000fe20000300000 */
.L_x_1339:
[C---:B------:R-:W-:Y:S02]  /*9f00*/  VIADD R3, R2.reuse, 0x22400 ;  /* 0x0002240002037836 */ /* 0x040fe40000000000 */
[----:B---3--:R-:W-:-:S03]  /*9f10*/  VIADD R4, R2, 0x20400 ;  /* 0x0002040002047836 */ /* 0x008fc60000000000 */
[----:B------:R-:W-:Y:S02]  /*9f20*/  SHF.R.U32.HI R3, RZ, 0x4, R3 ;  /* 0x00000004ff037819 */ /* 0x000fe40000011603 */
[----:B------:R-:W-:Y:S02]  /*9f30*/  SHF.R.U32.HI R4, RZ, 0x4, R4 ;  /* 0x00000004ff047819 */ /* 0x000fe40000011604 */
[----:B------:R-:W-:Y:S02]  /*9f40*/  LOP3.LUT R3, R3, 0x3fff, RZ, 0xc0, !PT ;  /* 0x00003fff03037812 */ /* 0x000fe400078ec0ff */
[----:B------:R-:W-:Y:S02]  /*9f50*/  LOP3.LUT R4, R4, 0x3fff, RZ, 0xc0, !PT ;  /* 0x00003fff04047812 */ /* 0x000fe400078ec0ff */
[----:B------:R-:W-:Y:S01]  /*9f60*/  LOP3.LUT R219, R3, 0x10000, RZ, 0xfc, !PT ;  /* 0x0001000003db7812 */ /* 0x000fe200078efcff */
[----:B-1----:R-:W-:Y:S06]  /*9f70*/  @P1 BRA `(.L_x_1340) ;  /* 0x0000000000081947 */ /* 0x002fec0003800000 */
[----:B------:R-:W1:Y:S02]  /*9f80*/  SYNCS.PHASECHK.TRANS64.TRYWAIT P1, [R13+URZ+0x38830], R12 ;  /* 0x0388300c0d0075a7 */ /* 0x000e64000802017f */
[----:B-1----:R-:W-:Y:S05]  /*9f90*/  @!P1 BRA `(.L_x_1341) ;  /* 0x0000014c00089947 */ /* 0x002fea0003800000 */
.L_x_1340:
[----:B------:R-:W-:Y:S01]  /*9fa0*/  IMAD R10, R17, 0x200, R219 ;  /* 0x00000200110a7824 */ /* 0x000fe200078e02db */
        /* <DEDUP_REMOVED lines=11> */
[----:B------:R-:W-:Y:S01]  /*a060*/  IMAD.MOV.U32 R5, RZ, RZ, 0x40000040 ;  /* 0x40000040ff057424 */ /* 0x000fe200078e00ff */
[----:B------:R-:W-:Y:S01]  /*a070*/  SHF.L.U32 R3, R0, 0x1f, RZ ;  /* 0x0000001f00037819 */ /* 0x000fe200000006ff */
[----:B------:R-:W-:Y:S01]  /*a080*/  IMAD.MOV.U32 R7, RZ, RZ, 0x40000040 ;  /* 0x40000040ff077424 */ /* 0x000fe200078e00ff */
[----:B------:R-:W-:Y:S01]  /*a090*/  BSSY B0, `(.L_x_1342) ;  /* 0x0000022000007945 */ /* 0x000fe20003800000 */
[----:B------:R-:W-:-:S02]  /*a0a0*/  VIADD R14, R10, 0x4 ;  /* 0x000000040a0e7836 */ /* 0x000fc40000000000 */
[----:B------:R-:W-:Y:S02]  /*a0b0*/  IMAD.MOV.U32 R15, RZ, RZ, 0x40000040 ;  /* 0x40000040ff0f7424 */ /* 0x000fe400078e00ff */
[----:B------:R-:W-:Y:S02]  /*a0c0*/  VIADD R10, R10, 0x6 ;  /* 0x000000060a0a7836 */ /* 0x000fe40000000000 */
[----:B------:R-:W-:Y:S02]  /*a0d0*/  IMAD.MOV.U32 R9, RZ, RZ, 0x40000040 ;  /* 0x40000040ff097424 */ /* 0x000fe400078e00ff */
[----:B------:R-:W-:Y:S01]  /*a0e0*/  HGMMA.64x64x16.F32.BF16 R24, gdesc[UR4], RZ, !UPT, gsb0 ;  /* 0x00e00000041879f0 */ /* 0x000fe2000c0018ff */
[----:B------:R-:W-:Y:S01]  /*a0f0*/  R2UR UR4, R4 ;  /* 0x00000000040472ca */ /* 0x000fe200000e0000 */
[----:B------:R-:W-:Y:S01]  /*a100*/  IMAD.MOV.U32 R11, RZ, RZ, 0x40000040 ;  /* 0x40000040ff0b7424 */ /* 0x000fe200078e00ff */
[----:B------:R-:W-:Y:S02]  /*a110*/  R2UR UR5, R5 ;  /* 0x00000000050572ca */ /* 0x000fe400000e0000 */
[----:B------:R-:W-:Y:S01]  /*a120*/  R2UR UR6, R6 ;  /* 0x00000000060672ca */ /* 0x000fe200000e0000 */
[----:B------:R-:W-:Y:S01]  /*a130*/  VIADD R6, R8, 0x4 ;  /* 0x0000000408067836 */ /* 0x000fe20000000000 */
[----:B------:R-:W-:Y:S01]  /*a140*/  R2UR UR7, R7 ;  /* 0x00000000070772ca */ /* 0x000fe200000e0000 */
[----:B------:R-:W-:-:S02]  /*a150*/  IMAD.MOV.U32 R7, RZ, RZ, 0x40000040 ;  /* 0x40000040ff077424 */ /* 0x000fc400078e00ff */
        /* <DEDUP_REMOVED lines=19> */
[----:B------:R-:W2:Y:S02]  /*a290*/  SYNCS.PHASECHK.TRANS64.TRYWAIT P1, [R2+URZ+0x38810], R3 ;  /* 0x03881003020075a7 */ /* 0x000ea4000802017f */
[----:B--2---:R-:W-:Y:S05]  /*a2a0*/  @!P1 BRA `(.L_x_1343) ;  /* 0x0000014800589947 */ /* 0x004fea0003800000 */
.L_x_1545:
[----:B------:R-:W-:Y:S05]  /*a2b0*/  BSYNC B0 ;  /* 0x0000000000007941 */ /* 0x000fea0003800000 */
.L_x_1342:
[----:B------:R-:W-:Y:S05]  /*a2c0*/  @!P0 BRA `(.L_x_1344) ;  /* 0x0000000000048947 */ /* 0x000fea0003800000 */
[----:B------:R-:W-:Y:S01]  /*a2d0*/  BPT.TRAP 0x1 ;  /* 0x000000040000795c */ /* 0x000fe20000300000 */
.L_x_1344:
[----:B------:R3:W4:Y:S01]  /*a2e0*/  SYNCS.PHASECHK.TRANS64.TRYWAIT P1, [R13+URZ+0x38850], R12 ;  /* 0x0388500c0d0075a7 */ /* 0x000722000802017f */
[----:B------:R-:W-:Y:S05]  /*a2f0*/  @!P0 BRA `(.L_x_1345) ;  /* 0x0000000000048947 */ /* 0x000fea0003800000 */
[----:B------:R-:W-:Y:S01]  /*a300*/  BPT.TRAP 0x1 ;  /* 0x000000040000795c */ /* 0x000fe20000300000 */
.L_x_1345:
[C---:B------:R-:W-:Y:S02]  /*a310*/  VIADD R0, R2.reuse, 0x400 ;  /* 0x0000040002007836 */ /* 0x040fe40000000000 */
[----:B--2---:R-:W-:-:S03]  /*a320*/  VIADD R3, R2, 0x26400 ;  /* 0x0002640002037836 */ /* 0x004fc60000000000 */
[----:B------:R-:W-:Y:S02]  /*a330*/  SHF.R.U32.HI R0, RZ, 0x4, R0 ;  /* 0x00000004ff007819 */ /* 0x000fe40000011600 */
[----:B------:R-:W-:Y:S02]  /*a340*/  SHF.R.U32.HI R3, RZ, 0x4, R3 ;  /* 0x00000004ff037819 */ /* 0x000fe40000011603 */
[----:B------:R-:W-:Y:S02]  /*a350*/  LOP3.LUT R0, R0, 0x3fff, RZ, 0xc0, !PT ;  /* 0x00003fff00007812 */ /* 0x000fe400078ec0ff */
[----:B------:R-:W-:Y:S02]  /*a360*/  LOP3.LUT R3, R3, 0x3fff, RZ, 0xc0, !PT ;  /* 0x00003fff03037812 */ /* 0x000fe400078ec0ff */
[----:B------:R-:W-:Y:S01]  /*a370*/  LOP3.LUT R220, R0, 0x10000, RZ, 0xfc, !PT ;  /* 0x0001000000dc7812 */ /* 0x000fe200078efcff */
[----:B----4-:R-:W-:Y:S06]  /*a380*/  @P1 BRA `(.L_x_1346) ;  /* 0x0000000000081947 */ /* 0x010fec0003800000 */
[----:B------:R-:W2:Y:S02]  /*a390*/  SYNCS.PHASECHK.TRANS64.TRYWAIT P1, [R13+URZ+0x38850], R12 ;  /* 0x0388500c0d0075a7 */ /* 0x000ea4000802017f */
[----:B--2---:R-:W-:Y:S05]  /*a3a0*/  @!P1 BRA `(.L_x_1347) ;  /* 0x00000148002c9947 */ /* 0x004fea0003800000 */
.L_x_1346:
[----:B------:R-:W-:Y:S01]  /*a3b0*/  LOP3.LUT R0, R3, 0x10000, RZ, 0xfc, !PT ;  /* 0x0001000003007812 */ /* 0x000fe200078efcff */
[----:B------:R-:W-:Y:S01]  /*a3c0*/  IMAD R10, R17, 0x1000, R220 ;  /* 0x00001000110a7824 */ /* 0x000fe200078e02dc */
[----:B------:R-:W-:Y:S05]  /*a3d0*/  WARPSYNC.ALL ;  /* 0x0000000000007948 */ /* 0x000fea0003800000 */
[----:B------:R-:W-:Y:S01]  /*a3e0*/  IMAD.MOV.U32 R14, RZ, RZ, R0 ;  /* 0x000000ffff0e7224 */ /* 0x000fe200078e0000 */
[----:B------:R-:W-:Y:S01]  /*a3f0*/  R2UR UR6, R10 ;  /* 0x000000000a0672ca */ /* 0x000fe200000e0000 */
[----:B------:R-:W-:Y:S01]  /*a400*/  IMAD.MOV.U32 R15, RZ, RZ, 0x40000040 ;  /* 0x40000040ff0f7424 */ /* 0x000fe200078e00ff */
[----:B------:R-:W-:Y:S01]  /*a410*/  WARPGROUP.ARRIVE ;  /* 0x00000000000079c5 */ /* 0x000fe20000000000 */
[----:B------:R-:W-:Y:S01]  /*a420*/  IMAD.MOV.U32 R11, RZ, RZ, 0x40000040 ;  /* 0x40000040ff0b7424 */ /* 0x000fe200078e00ff */
[----:B------:R-:W-:Y:S01]  /*a430*/  R2UR UR4, R14 ;  /* 0x000000000e0472ca */ /* 0x000fe200000e0000 */
[----:B------:R-:W-:Y:S01]  /*a440*/  VIADD R14, R0, 0x2 ;  /* 0x00000002000e7836 */ /* 0x000fe20000000000 */
[----:B------:R-:W-:Y:S01]  /*a450*/  R2UR UR5, R15 ;  /* 0x000000000f0572ca */ /* 0x000fe200000e0000 */
[----:B------:R-:W-:Y:S01]  /*a460*/  VIADD R20, R10, 0x2 ;  /* 0x000000020a147836 */ /* 0x000fe20000000000 */
[----:B------:R-:W-:Y:S01]  /*a470*/  R2UR UR7, R11 ;  /* 0x000000000b0772ca */ /* 0x000fe200000e0000 */
[----:B------:R-:W-:Y:S01]  /*a480*/  IMAD.MOV.U32 R15, RZ, RZ, 0x40000040 ;  /* 0x40000040ff0f7424 */ /* 0x000fe200078e00ff */
[----:B------:R-:W4:Y:S01]  /*a490*/  S2R R56, SR_TID.X ;  /* 0x0000000000387919 */ /* 0x000f220000002100 */
[----:B------:R-:W-:-:S02]  /*a4a0*/  IMAD.MOV.U32 R21, RZ, RZ, 0x40000040 ;  /* 0x40000040ff157424 */ /* 0x000fc400078e00ff */
[----:B------:R-:W-:Y:S02]  /*a4b0*/  VIADD R58, R10, 0x800 ;  /* 0x000008000a3a7836 */ /* 0x000fe40000000000 */
[----:B0123--:R-:W-:-:S06]  /*a4c0*/  IMAD.MOV.U32 R12, RZ, RZ, 0x4 ;  /* 0x00000004ff0c7424 */ /* 0x00ffcc00078e00ff */
[----:B------:R-:W-:Y:S01]  /*a4d0*/  HGMMA.64x64x16.F32.BF16 R24, gdesc[UR4], R24, gsb0 ;  /* 0x00e00000041879f0 */ /* 0x000fe20008001818 */
        /* <DEDUP_REMOVED lines=8> */
[----:B----4-:R-:W-:-:S05]  /*a560*/  SHF.R.U32.HI R56, RZ, 0x7, R56 ;  /* 0x00000007ff387819 */ /* 0x010fca0000011638 */
[----:B------:R0:W1:Y:S02]  /*a570*/  SHFL.IDX PT, R3, R56, RZ, 0x1f ;  /* 0x00001fff38037589 */ /* 0x00006400000e0000 */
[----:B0-----:R-:W-:Y:S01]  /*a580*/  VIADD R56, R0, 0x800 ;  /* 0x0000080000387836 */ /* 0x001fe20000000000 */
[----:B-1----:R-:W-:-:S04]  /*a590*/  ISETP.GT.AND P1, PT, R3, 0x7f, PT ;  /* 0x0000007f0300780c */ /* 0x002fc80003f24270 */
[----:B------:R-:W-:Y:S02]  /*a5a0*/  SEL R3, RZ, 0x2, !P1 ;  /* 0x00000002ff037807 */ /* 0x000fe40004800000 */
[C---:B------:R-:W-:Y:S02]  /*a5b0*/  SEL R11, R12.reuse, 0x2, P1 ;  /* 0x000000020c0b7807 */ /* 0x040fe40000800000 */
[----:B------:R-:W-:Y:S01]  /*a5c0*/  SEL R12, R12, 0x6, !P1 ;  /* 0x000000060c0c7807 */ /* 0x000fe20004800000 */
[----:B------:R-:W-:Y:S02]  /*a5d0*/  WARPGROUP.DEPBAR.LE gsb0, 0x0 ;  /* 0x00008000000079c5 */ /* 0x000fe40000010000 */
[----:B------:R-:W-:-:S06]  /*a5e0*/  WARPGROUP.ARRIVE ;  /* 0x00000000000079c5 */ /* 0x000fcc0000000000 */
        /* <DEDUP_REMOVED lines=9> */
[----:B------:R-:W-:Y:S02]  /*a680*/  WARPGROUP.DEPBAR.LE gsb0, 0x0 ;  /* 0x00008000000079c5 */ /* 0x000fe40000010000 */
[----:B------:R-:W-:-:S09]  /*a690*/  WARPGROUP.ARRIVE ;  /* 0x00000000000079c5 */ /* 0x000fd20000000000 */
        /* <DEDUP_REMOVED lines=134> */
[----:B------:R-:W-:Y:S01]  /*af00*/  IMAD.IADD R14, R3, 0x1, R58 ;  /* 0x00000001030e7824 */ /* 0x000fe200078e023a */
[----:B------:R-:W-:Y:S01]  /*af10*/  R2UR UR5, R15 ;  /* 0x000000000f0572ca */ /* 0x000fe200000e0000 */
[----:B------:R-:W-:Y:S01]  /*af20*/  IMAD.MOV.U32 R15, RZ, RZ, 0x40000040 ;  /* 0x40000040ff0f7424 */ /* 0x000fe200078e00ff */
[----:B------:R-:W-:Y:S01]  /*af30*/  R2UR UR6, R20 ;  /* 0x00000000140672ca */ /* 0x000fe200000e0000 */
[----:B------:R-:W-:Y:S01]  /*af40*/  IMAD.IADD R20, R3, 0x1, R56 ;  /* 0x0000000103147824 */ /* 0x000fe200078e0238 */
[----:B------:R-:W-:Y:S01]  /*af50*/  R2UR UR7, R21 ;  /* 0x00000000150772ca */ /* 0x000fe200000e0000 */
[----:B------:R-:W-:Y:S01]  /*af60*/  IMAD.MOV.U32 R21, RZ, RZ, 0x40000040 ;  /* 0x40000040ff157424 */ /* 0x000fe200078e00ff */
[----:B------:R-:W-:Y:S02]  /*af70*/  WARPGROUP.DEPBAR.LE gsb0, 0x0 ;  /* 0x00008000000079c5 */ /* 0x000fe40000010000 */
[----:B------:R-:W-:-:S09]  /*af80*/  WARPGROUP.ARRIVE ;  /* 0x00000000000079c5 */ /* 0x000fd20000000000 */
[----:B------:R-:W-:Y:S01]  /*af90*/  HGMMA.64x64x16.F32.BF16 R24, gdesc[UR4], R24, gsb0 ;  /* 0x00e00000041879f0 */ /* 0x000fe20008001818 */
[----:B------:R-:W-:Y:S01]  /*afa0*/  R2UR UR6, R14 ;  /* 0x000000000e0672ca */ /* 0x000fe200000e0000 */
[--C-:B------:R-:W-:Y:S01]  /*afb0*/  IMAD.IADD R14, R58, 0x1, R11.reuse ;  /* 0x000000013a0e7824 */ /* 0x100fe200078e020b */
        /* <DEDUP_REMOVED lines=16> */
[----:B------:R-:W-:Y:S02]  /*b0c0*/  IMAD.MOV.U32 R21, RZ, RZ, 0x40000040 ;  /* 0x40000040ff157424 */ /* 0x000fe400078e00ff */
[----:B------:R-:W-:-:S02]  /*b0d0*/  VIADD R56, R0, 0xa00 ;  /* 0x00000a0000387836 */ /* 0x000fc40000000000 */
[----:B------:R-:W-:Y:S01]  /*b0e0*/  VIADD R58, R10, 0xa00 ;  /* 0x00000a000a3a7836 */ /* 0x000fe20000000000 */
[----:B------:R-:W-:Y:S02]  /*b0f0*/  WARPGROUP.DEPBAR.LE gsb0, 0x0 ;  /* 0x00008000000079c5 */ /* 0x000fe40000010000 */
[----:B------:R-:W-:-:S06]  /*b100*/  WARPGROUP.ARRIVE ;  /* 0x00000000000079c5 */ /* 0x000fcc0000000000 */
[----:B------:R-:W-:Y:S01]  /*b110*/  HGMMA.64x64x16.F32.BF16 R24, gdesc[UR4], R24, gsb0 ;  /* 0x00e00000041879f0 */ /* 0x000fe20008001818 */
[----:B------:R-:W-:Y:S01]  /*b120*/  R2UR UR4, R14 ;  /* 0x000000000e0472ca */ /* 0x000fe200000e0000 */
[----:B------:R-:W-:Y:S01]  /*b130*/  IMAD.MOV.U32 R14, RZ, RZ, 0x28 ;  /* 0x00000028ff0e7424 */ /* 0x000fe200078e00ff */
[----:B------:R-:W-:Y:S01]  /*b140*/  R2UR UR5, R15 ;  /* 0x000000000f0572ca */ /* 0x000fe200000e0000 */
[----:B------:R-:W-:Y:S01]  /*b150*/  IMAD.MOV.U32 R15, RZ, RZ, 0xa00 ;  /* 0x00000a00ff0f7424 */ /* 0x000fe200078e00ff */
[----:B------:R-:W-:Y:S02]  /*b160*/  R2UR UR6, R20 ;  /* 0x00000000140672ca */ /* 0x000fe400000e0000 */
[----:B------:R-:W-:Y:S02]  /*b170*/  R2UR UR7, R21 ;  /* 0x00000000150772ca */ /* 0x000fe400000e0000 */
[----:B------:R-:W-:Y:S02]  /*b180*/  SEL R14, R14, 0x26, P1 ;  /* 0x000000260e0e7807 */ /* 0x000fe40000800000 */
[----:B------:R-:W-:-:S02]  /*b190*/  SEL R15, R15, 0x980, P1 ;  /* 0x000009800f0f7807 */ /* 0x000fc40000800000 */
[----:B------:R-:W-:Y:S02]  /*b1a0*/  LOP3.LUT R21, R14, 0x6, RZ, 0xc0, !PT ;  /* 0x000000060e157812 */ /* 0x000fe400078ec0ff */
[----:B------:R-:W-:-:S04]  /*b1b0*/  LOP3.LUT R15, R15, 0xa00, RZ, 0xc0, !PT ;  /* 0x00000a000f0f7812 */ /* 0x000fc800078ec0ff */
[CC--:B------:R-:W-:Y:S02]  /*b1c0*/  IADD3 R14, R21.reuse, R15.reuse, R0 ;  /* 0x0000000f150e7210 */ /* 0x0c0fe40007ffe000 */
[----:B------:R-:W-:Y:S01]  /*b1d0*/  IADD3 R20, R21, R15, R10 ;  /* 0x0000000f15147210 */ /* 0x000fe20007ffe00a */
[----:B------:R-:W-:Y:S02]  /*b1e0*/  IMAD.MOV.U32 R15, RZ, RZ, 0x40000040 ;  /* 0x40000040ff0f7424 */ /* 0x000fe400078e00ff */
[----:B------:R-:W-:Y:S01]  /*b1f0*/  IMAD.MOV.U32 R21, RZ, RZ, 0x40000040 ;  /* 0x40000040ff157424 */ /* 0x000fe200078e00ff */
[----:B------:R-:W-:Y:S02]  /*b200*/  WARPGROUP.DEPBAR.LE gsb0, 0x0 ;  /* 0x00008000000079c5 */ /* 0x000fe40000010000 */
[----:B------:R-:W-:-:S06]  /*b210*/  WARPGROUP.ARRIVE ;  /* 0x00000000000079c5 */ /* 0x000fcc0000000000 */
        /* <DEDUP_REMOVED lines=113> */
[----:B------:R-:W-:-:S05]  /*b930*/  IMAD.MOV.U32 R3, RZ, RZ, 0x40 ;  /* 0x00000040ff037424 */ /* 0x000fca00078e00ff */
[----:B------:R-:W-:-:S04]  /*b940*/  SEL R3, R3, 0x3e, P1 ;  /* 0x0000003e03037807 */ /* 0x000fc80000800000 */
[----:B------:R-:W-:Y:S01]  /*b950*/  LOP3.LUT R3, R3, 0x6, RZ, 0xc0, !PT ;  /* 0x0000000603037812 */ /* 0x000fe200078ec0ff */
        /* <DEDUP_REMOVED lines=13> */
[----:B------:R-:W-:-:S04]  /*ba30*/  LOP3.LUT R11, R11, 0x1e00, RZ, 0xc0, !PT ;  /* 0x00001e000b0b7812 */ /* 0x000fc800078ec0ff */
[----:B------:R-:W-:Y:S01]  /*ba40*/  IADD3 R10, R3, R11, R10 ;  /* 0x0000000b030a7210 */ /* 0x000fe20007ffe00a */
        /* <DEDUP_REMOVED lines=14> */
[----:B------:R-:W-:Y:S02]  /*bb30*/  R2UR UR4, R14 ;  /* 0x000000000e0472ca */ /* 0x000fe400000e0000 */
[----:B------:R-:W-:Y:S01]  /*bb40*/  R2UR UR5, R15 ;  /* 0x000000000f0572ca */ /* 0x000fe200000e0000 */
[----:B------:R-:W-:Y:S01]  /*bb50*/  IMAD.MOV.U32 R15, RZ, RZ, 0x40000040 ;  /* 0x40000040ff0f7424 */ /* 0x000fe200078e00ff */
[----:B------:R-:W-:Y:S02]  /*bb60*/  R2UR UR6, R20 ;  /* 0x00000000140672ca */ /* 0x000fe400000e0000 */
[----:B------:R-:W-:Y:S02]  /*bb70*/  R2UR UR7, R21 ;  /* 0x00000000150772ca */ /* 0x000fe400000e0000 */
[----:B------:R-:W-:Y:S01]  /*bb80*/  IADD3 R14, R3, R11, R0 ;  /* 0x0000000b030e7210 */ /* 0x000fe20007ffe000 */
[----:B------:R-:W-:Y:S01]  /*bb90*/  IMAD.MOV.U32 R11, RZ, RZ, 0x40000040 ;  /* 0x40000040ff0b7424 */ /* 0x000fe200078e00ff */
[----:B------:R-:W-:-:S02]  /*bba0*/  WARPGROUP.DEPBAR.LE gsb0, 0x0 ;  /* 0x00008000000079c5 */ /* 0x000fc40000010000 */
        /* <DEDUP_REMOVED lines=12> */
.L_x_1348:
[----:B------:R-:W2:Y:S01]  /*bc70*/  LDL R3, [R1+0x58] ;  /* 0x0000580001037983 */ /* 0x000ea20000100800 */
[----:B------:R-:W-:Y:S01]  /*bc80*/  IMAD R84, R169, -0x40, R84 ;  /* 0xffffffc0a9547824 */ /* 0x000fe200078e0254 */
[----:B------:R-:W-:Y:S01]  /*bc90*/  ULDC UR4, c[0x0][0xa80] ;  /* 0x0002a00000047ab9 */ /* 0x000fe20000000800 */
[----:B------:R-:W-:-:S03]  /*bca0*/  LOP3.LUT R215, R215, 0x2000000, RZ, 0xfc, !PT ;  /* 0x02000000d7d77812 */ /* 0x000fc600078efcff */
        /* <DEDUP_REMOVED lines=61> */
[----:B------:R-:W0:Y:S01]  /*c080*/  SHFL.BFLY PT, R10, R21, 0x2, 0x1f ;  /* 0x0c401f00150a7f89 */ /* 0x000e2200000e0000 */
        /* <DEDUP_REMOVED lines=19> */
[----:B0-----:R-:W-:-:S04]  /*c1c0*/  FMNMX.FTZ R10, R25, R10, !PT ;  /* 0x0000000a190a7209 */ /* 0x001fc80007810000 */
[C---:B------:R-:W-:Y:S01]  /*c1d0*/  FSETP.NEU.FTZ.AND P1, PT, R10.reuse, -INF , PT ;  /* 0xff8000000a00780b */ /* 0x040fe20003f3d000 */
[----:B------:R-:W-:-:S05]  /*c1e0*/  FMUL.FTZ R25, R10, R3 ;  /* 0x000000030a197220 */ /* 0x000fca0000410000 */
[----:B------:R-:W-:-:S05]  /*c1f0*/  FSEL R15, R25, RZ, P1 ;  /* 0x000000ff190f7208 */ /* 0x000fca0000800000 */
[-CC-:B------:R-:W-:Y:S01]  /*c200*/  FFMA.FTZ R31, R60, R3.reuse, -R15.reuse ;  /* 0x000000033c1f7223 */ /* 0x180fe2000001080f */
[----:B------:R-:W-:Y:S01]  /*c210*/  FSEL R60, R55, -INF , P2 ;  /* 0xff800000373c7808 */ /* 0x000fe20001000000 */
[-CC-:B------:R-:W-:Y:S01]  /*c220*/  FFMA.FTZ R166, R56, R3.reuse, -R15.reuse ;  /* 0x0000000338a67223 */ /* 0x180fe2000001080f */
[-CC-:B------:R-:W-:Y:S01]  /*c230*/  FFMA.FTZ R164, R11, R3.reuse, -R15.reuse ;  /* 0x000000030ba47223 */ /* 0x180fe2000001080f */
[--C-:B------:R-:W-:Y:S01]  /*c240*/  FFMA.FTZ R37, R58, R3, -R15.reuse ;  /* 0x000000033a257223 */ /* 0x100fe2000001080f */
[----:B------:R-:W-:Y:S01]  /*c250*/  FMNMX.FTZ R21, R60, R21, !PT ;  /* 0x000000153c157209 */ /* 0x000fe20007810000 */
[----:B------:R-:W-:Y:S01]  /*c260*/  MUFU.EX2 R31, R31 ;  /* 0x0000001f001f7308 */ /* 0x000fe20000000800 */
[-CC-:B------:R-:W-:Y:S01]  /*c270*/  FFMA.FTZ R152, R32, R3.reuse, -R15.reuse ;  /* 0x0000000320987223 */ /* 0x180fe2000001080f */
[-CC-:B------:R-:W-:Y:S01]  /*c280*/  FFMA.FTZ R39, R62, R3.reuse, -R15.reuse ;  /* 0x000000033e277223 */ /* 0x180fe2000001080f */
[-CC-:B------:R-:W-:Y:S01]  /*c290*/  FFMA.FTZ R154, R36, R3.reuse, -R15.reuse ;  /* 0x00000003249a7223 */ /* 0x180fe2000001080f */
[----:B------:R-:W0:Y:S01]  /*c2a0*/  SHFL.BFLY PT, R56, R21, 0x2, 0x1f ;  /* 0x0c401f0015387f89 */ /* 0x000e2200000e0000 */
[-CC-:B------:R-:W-:Y:S01]  /*c2b0*/  FFMA.FTZ R11, R64, R3.reuse, -R15.reuse ;  /* 0x00000003400b7223 */ /* 0x180fe2000001080f */
[-CC-:B------:R-:W-:Y:S01]  /*c2c0*/  FFMA.FTZ R156, R40, R3.reuse, -R15.reuse ;  /* 0x00000003289c7223 */ /* 0x180fe2000001080f */
[-CC-:B------:R-:W-:Y:S01]  /*c2d0*/  FFMA.FTZ R33, R66, R3.reuse, -R15.reuse ;  /* 0x0000000342217223 */ /* 0x180fe2000001080f */
[----:B------:R-:W1:Y:S01]  /*c2e0*/  MUFU.EX2 R164, R164 ;  /* 0x000000a400a47308 */ /* 0x000e620000000800 */
        /* <DEDUP_REMOVED lines=9> */
[----:B------:R-:W3:Y:S01]  /*c380*/  MUFU.EX2 R37, R37 ;  /* 0x0000002500257308 */ /* 0x000ee20000000800 */
[----:B------:R4:W-:Y:S01]  /*c390*/  SYNCS.ARRIVE.TRANS64.RED.A1T0 RZ, [R15+URZ], RZ ;  /* 0x000000ff0fff79a7 */ /* 0x0009e2000810043f */
[----:B0-----:R-:W-:-:S06]  /*c3a0*/  FMNMX.FTZ R56, R21, R56, !PT ;  /* 0x0000003815387209 */ /* 0x001fcc0007810000 */
[----:B------:R-:W0:Y:S01]  /*c3b0*/  MUFU.EX2 R152, R152 ;  /* 0x0000009800987308 */ /* 0x000e220000000800 */
[----:B------:R-:W0:Y:S01]  /*c3c0*/  SHFL.BFLY PT, R21, R56, 0x1, 0x1f ;  /* 0x0c201f0038157f89 */ /* 0x000e2200000e0000 */
[----:B----4-:R-:W-:-:S05]  /*c3d0*/  IMAD.MOV.U32 R15, RZ, RZ, 0x40000040 ;  /* 0x40000040ff0f7424 */ /* 0x010fca00078e00ff */
[----:B------:R-:W-:Y:S01]  /*c3e0*/  R2UR UR7, R15 ;  /* 0x000000000f0772ca */ /* 0x000fe200000e0000 */
[----:B-1----:R-:W-:Y:S01]  /*c3f0*/  FADD.FTZ R15, R164, R31 ;  /* 0x0000001fa40f7221 */ /* 0x002fe20000010000 */
[----:B------:R-:W-:Y:S01]  /*c400*/  MUFU.EX2 R39, R39 ;  /* 0x0000002700277308 */ /* 0x000fe20000000800 */
[----:B------:R-:W-:Y:S02]  /*c410*/  F2FP.BF16.F32.PACK_AB R164, R31, R164 ;  /* 0x000000a41fa4723e */ /* 0x000fe400000010ff */
[----:B--2---:R-:W-:Y:S01]  /*c420*/  FADD.FTZ R36, R166, R15 ;  /* 0x0000000fa6247221 */ /* 0x004fe20000010000 */
[----:B---3--:R-:W-:-:S04]  /*c430*/  F2FP.BF16.F32.PACK_AB R166, R37, R166 ;  /* 0x000000a625a6723e */ /* 0x008fc800000010ff */
[----:B------:R-:W-:Y:S01]  /*c440*/  MUFU.EX2 R154, R154 ;  /* 0x0000009a009a7308 */ /* 0x000fe20000000800 */
[----:B0-----:R-:W-:-:S07]  /*c450*/  FMNMX.FTZ R168, R56, R21, !PT ;  /* 0x0000001538a87209 */ /* 0x001fce0007810000 */
[----:B------:R-:W-:Y:S01]  /*c460*/  MUFU.EX2 R11, R11 ;  /* 0x0000000b000b7308 */ /* 0x000fe20000000800 */
[C---:B------:R-:W-:Y:S01]  /*c470*/  FSETP.NEU.FTZ.AND P1, PT, R168.reuse, -INF , PT ;  /* 0xff800000a800780b */ /* 0x040fe20003f3d000 */
[----:B------:R-:W-:-:S06]  /*c480*/  FMUL.FTZ R21, R168, R3 ;  /* 0x00000003a8157220 */ /* 0x000fcc0000410000 */
[----:B------:R-:W-:Y:S01]  /*c490*/  MUFU.EX2 R156, R156 ;  /* 0x0000009c009c7308 */ /* 0x000fe20000000800 */
[----:B------:R-:W-:-:S05]  /*c4a0*/  FSEL R21, R21, RZ, P1 ;  /* 0x000000ff15157208 */ /* 0x000fca0000800000 */
        /* <DEDUP_REMOVED lines=9> */
[----:B------:R-:W-:Y:S01]  /*c540*/  FFMA.FTZ R157, R42, R3, -R21 ;  /* 0x000000032a9d7223 */ /* 0x000fe20000010815 */
[----:B------:R-:W-:-:S02]  /*c550*/  IMAD R14, R17, 0x1000, R215 ;  /* 0x00001000110e7824 */ /* 0x000fc400078e02d7 */
[-CC-:B------:R-:W-:Y:S01]  /*c560*/  FFMA.FTZ R24, R24, R3.reuse, -R21.reuse ;  /* 0x0000000318187223 */ /* 0x180fe20000010815 */
[-CC-:B------:R-:W-:Y:S01]  /*c570*/  FFMA.FTZ R159, R46, R3.reuse, -R21.reuse ;  /* 0x000000032e9f7223 */ /* 0x180fe20000010815 */
[-CC-:B------:R-:W-:Y:S01]  /*c580*/  FFMA.FTZ R28, R28, R3.reuse, -R21.reuse ;  /* 0x000000031c1c7223 */ /* 0x180fe20000010815 */
[----:B------:R-:W0:Y:S01]  /*c590*/  MUFU.EX2 R26, R26 ;  /* 0x0000001a001a7308 */ /* 0x000e220000000800 */
[-CC-:B------:R-:W-:Y:S01]  /*c5a0*/  FFMA.FTZ R161, R50, R3.reuse, -R21.reuse ;  /* 0x0000000332a17223 */ /* 0x180fe20000010815 */
[-CC-:B------:R-:W-:Y:S01]  /*c5b0*/  FFMA.FTZ R72, R72, R3.reuse, -R21.reuse ;  /* 0x0000000348487223 */ /* 0x180fe20000010815 */
[-CC-:B------:R-:W-:Y:S01]  /*c5c0*/  FFMA.FTZ R54, R54, R3.reuse, -R21.reuse ;  /* 0x0000000336367223 */ /* 0x180fe20000010815 */
[----:B------:R-:W-:Y:S01]  /*c5d0*/  FFMA.FTZ R60, R60, R3, -R21 ;  /* 0x000000033c3c7223 */ /* 0x000fe20000010815 */
[----:B------:R-:W-:Y:S01]  /*c5e0*/  IMAD.MOV.U32 R21, RZ, RZ, 0x40000040 ;  /* 0x40000040ff157424 */ /* 0x000fe200078e00ff */
[C---:B------:R-:W-:Y:S01]  /*c5f0*/  R2UR UR6, R14.reuse ;  /* 0x000000000e0672ca */ /* 0x040fe200000e0000 */
[----:B------:R-:W-:Y:S01]  /*c600*/  VIADD R20, R14, 0x80 ;  /* 0x000000800e147836 */ /* 0x000fe20000000000 */
[----:B------:R-:W1:Y:S02]  /*c610*/  MUFU.EX2 R167, R167 ;  /* 0x000000a700a77308 */ /* 0x000e640000000800 */
[----:B------:R-:W-:Y:S01]  /*c620*/  R2UR UR11, R21 ;  /* 0x00000000150b72ca */ /* 0x000fe200000e0000 */
[----:B------:R-:W-:Y:S01]  /*c630*/  FADD.FTZ R21, R37, R36 ;  /* 0x0000002425157221 */ /* 0x000fe20000010000 */
[----:B------:R-:W-:Y:S01]  /*c640*/  R2UR UR10, R20 ;  /* 0x00000000140a72ca */ /* 0x000fe200000e0000 */
[----:B------:R-:W-:-:S02]  /*c650*/  VIADD R20, R14, 0x100 ;  /* 0x000001000e147836 */ /* 0x000fc40000000000 */
[----:B------:R-:W-:Y:S01]  /*c660*/  FADD.FTZ R36, R152, R21 ;  /* 0x0000001598247221 */ /* 0x000fe20000010000 */
[----:B------:R-:W2:Y:S01]  /*c670*/  MUFU.EX2 R12, R12 ;  /* 0x0000000c000c7308 */ /* 0x000ea20000000800 */
[----:B0-----:R-:W-:Y:S01]  /*c680*/  FADD.FTZ R34, R165, R26 ;  /* 0x0000001aa5227221 */ /* 0x001fe20000010000 */
[----:B------:R-:W-:Y:S01]  /*c690*/  IMAD.MOV.U32 R21, RZ, RZ, 0x40000040 ;  /* 0x40000040ff157424 */ /* 0x000fe200078e00ff */
[----:B------:R-:W-:Y:S01]  /*c6a0*/  R2UR UR14, R20 ;  /* 0x00000000140e72ca */ /* 0x000fe200000e0000 */
[----:B------:R-:W-:Y:S01]  /*c6b0*/  VIADD R14, R14, 0x180 ;  /* 0x000001800e0e7836 */ /* 0x000fe20000000000 */
[----:B------:R-:W-:Y:S02]  /*c6c0*/  F2FP.BF16.F32.PACK_AB R165, R26, R165 ;  /* 0x000000a51aa5723e */ /* 0x000fe400000010ff */
[----:B------:R-:W-:Y:S01]  /*c6d0*/  R2UR UR15, R21 ;  /* 0x00000000150f72ca */ /* 0x000fe200000e0000 */
[----:B------:R-:W0:Y:S01]  /*c6e0*/  MUFU.EX2 R153, R153 ;  /* 0x0000009900997308 */ /* 0x000e220000000800 */
[----:B-1----:R-:W-:Y:S01]  /*c6f0*/  FADD.FTZ R15, R167, R34 ;  /* 0x00000022a70f7221 */ /* 0x002fe20000010000 */
[----:B------:R-:W-:Y:S01]  /*c700*/  FADD.FTZ R21, R39, R36 ;  /* 0x0000002427157221 */ /* 0x000fe20000010000 */
[----:B------:R-:W-:-:S02]  /*c710*/  R2UR UR18, R14 ;  /* 0x000000000e1272ca */ /* 0x000fc400000e0000 */
[----:B------:R-:W-:-:S03]  /*c720*/  F2FP.BF16.F32.PACK_AB R152, R39, R152 ;  /* 0x000000982798723e */ /* 0x000fc600000010ff */
[----:B------:R-:W1:Y:S01]  /*c730*/  MUFU.EX2 R30, R30 ;  /* 0x0000001e001e7308 */ /* 0x000e620000000800 */
[C---:B--2---:R-:W-:Y:S01]  /*c740*/  FADD.FTZ R34, R12.reuse, R15 ;  /* 0x0000000f0c227221 */ /* 0x044fe20000010000 */
[----:B------:R-:W-:Y:S01]  /*c750*/  F2FP.BF16.F32.PACK_AB R167, R12, R167 ;  /* 0x000000a70ca7723e */ /* 0x000fe200000010ff */
[----:B------:R-:W-:Y:S06]  /*c760*/  BAR.SYNC.DEFER_BLOCKING 0xf, 0x100 ;  /* 0x03c4000000007b1d */ /* 0x000fec0000010000 */
[----:B------:R-:W2:Y:S01]  /*c770*/  MUFU.EX2 R155, R155 ;  /* 0x0000009b009b7308 */ /* 0x000ea20000000800 */
[----:B0-----:R-:W-:Y:S01]  /*c780*/  FADD.FTZ R15, R153, R34 ;  /* 0x00000022990f7221 */ /* 0x001fe20000010000 */
[----:B------:R-:W-:Y:S01]  /*c790*/  FADD.FTZ R34, R154, R21 ;  /* 0x000000159a227221 */ /* 0x000fe20000010000 */
[----:B------:R-:W-:-:S03]  /*c7a0*/  F2FP.BF16.F32.PACK_AB R154, R11, R154 ;  /* 0x0000009a0b9a723e */ /* 0x000fc600000010ff */
[----:B------:R-:W-:Y:S02]  /*c7b0*/  FADD.FTZ R21, R11, R34 ;  /* 0x000000220b157221 */ /* 0x000fe40000010000 */
[----:B------:R-:W0:Y:S01]  /*c7c0*/  MUFU.EX2 R32, R32 ;  /* 0x0000002000207308 */ /* 0x000e220000000800 */
[C---:B-1----:R-:W-:Y:S01]  /*c7d0*/  FADD.FTZ R20, R30.reuse, R15 ;  /* 0x0000000f1e147221 */ /* 0x042fe20000010000 */
[----:B------:R-:W-:Y:S01]  /*c7e0*/  IMAD.MOV.U32 R15, RZ, RZ, 0x40000040 ;  /* 0x40000040ff0f7424 */ /* 0x000fe200078e00ff */
[----:B------:R-:W-:-:S04]  /*c7f0*/  F2FP.BF16.F32.PACK_AB R153, R30, R153 ;  /* 0x000000991e99723e */ /* 0x000fc800000010ff */
[----:B------:R-:W-:Y:S01]  /*c800*/  R2UR UR19, R15 ;  /* 0x000000000f1372ca */ /* 0x000fe200000e0000 */
[----:B------:R-:W1:Y:S01]  /*c810*/  MUFU.EX2 R157, R157 ;  /* 0x0000009d009d7308 */ /* 0x000e620000000800 */
[----:B--2---:R-:W-:Y:S01]  /*c820*/  FADD.FTZ R15, R155, R20 ;  /* 0x000000149b0f7221 */ /* 0x004fe20000010000 */
[----:B------:R-:W-:Y:S01]  /*c830*/  FADD.FTZ R20, R156, R21 ;  /* 0x000000159c147221 */ /* 0x000fe20000010000 */
[----:B------:R2:W-:Y:S05]  /*c840*/  STSM.16.M88.4 [R224+0x36400], R164 ;  /* 0x036400a4e0007844 */ /* 0x0005ea0000000200 */
[----:B------:R-:W3:Y:S01]  /*c850*/  MUFU.EX2 R33, R33 ;  /* 0x0000002100217308 */ /* 0x000ee20000000800 */
[C---:B0-----:R-:W-:Y:S01]  /*c860*/  FADD.FTZ R14, R32.reuse, R15 ;  /* 0x0000000f200e7221 */ /* 0x041fe20000010000 */
[----:B------:R-:W-:-:S05]  /*c870*/  F2FP.BF16.F32.PACK_AB R155, R32, R155 ;  /* 0x0000009b209b723e */ /* 0x000fca00000010ff */
[----:B------:R2:W-:Y:S01]  /*c880*/  STSM.16.M88.4 [R225], R152 ;  /* 0x00000098e1007844 */ /* 0x0005e20000000200 */
[----:B------:R-:W0:Y:S01]  /*c890*/  MUFU.EX2 R24, R24 ;  /* 0x0000001800187308 */ /* 0x000e220000000800 */
[----:B-1----:R-:W-:-:S07]  /*c8a0*/  FADD.FTZ R15, R157, R14 ;  /* 0x0000000e9d0f7221 */ /* 0x002fce0000010000 */
[----:B------:R-:W1:Y:S01]  /*c8b0*/  MUFU.EX2 R158, R158 ;  /* 0x0000009e009e7308 */ /* 0x000e620000000800 */
[C---:B---3--:R-:W-:Y:S01]  /*c8c0*/  FADD.FTZ R21, R33.reuse, R20 ;  /* 0x0000001421157221 */ /* 0x048fe20000010000 */
[----:B------:R-:W-:-:S06]  /*c8d0*/  F2FP.BF16.F32.PACK_AB R156, R33, R156 ;  /* 0x0000009c219c723e */ /* 0x000fcc00000010ff */
[----:B------:R-:W3:Y:S01]  /*c8e0*/  MUFU.EX2 R159, R159 ;  /* 0x0000009f009f7308 */ /* 0x000ee20000000800 */
[C---:B0-----:R-:W-:Y:S01]  /*c8f0*/  FADD.FTZ R14, R24.reuse, R15 ;  /* 0x0000000f180e7221 */ /* 0x041fe20000010000 */
[----:B------:R-:W-:-:S06]  /*c900*/  F2FP.BF16.F32.PACK_AB R157, R24, R157 ;  /* 0x0000009d189d723e */ /* 0x000fcc00000010ff */
[----:B------:R-:W0:Y:S01]  /*c910*/  MUFU.EX2 R35, R35 ;  /* 0x0000002300237308 */ /* 0x000e220000000800 */
[----:B-1----:R-:W-:-:S07]  /*c920*/  FADD.FTZ R12, R158, R21 ;  /* 0x000000159e0c7221 */ /* 0x002fce0000010000 */
[----:B------:R-:W1:Y:S01]  /*c930*/  MUFU.EX2 R28, R28 ;  /* 0x0000001c001c7308 */ /* 0x000e620000000800 */
[----:B---3--:R-:W-:-:S07]  /*c940*/  FADD.FTZ R15, R159, R14 ;  /* 0x0000000e9f0f7221 */ /* 0x008fce0000010000 */
[----:B------:R-:W3:Y:S01]  /*c950*/  MUFU.EX2 R160, R160 ;  /* 0x000000a000a07308 */ /* 0x000ee20000000800 */
[C---:B0-----:R-:W-:Y:S01]  /*c960*/  FADD.FTZ R11, R35.reuse, R12 ;  /* 0x0000000c230b7221 */ /* 0x041fe20000010000 */
[----:B------:R-:W-:-:S06]  /*c970*/  F2FP.BF16.F32.PACK_AB R158, R35, R158 ;  /* 0x0000009e239e723e */ /* 0x000fcc00000010ff */
[----:B------:R-:W0:Y:S01]  /*c980*/  MUFU.EX2 R161, R161 ;  /* 0x000000a100a17308 */ /* 0x000e220000000800 */
[C---:B-1----:R-:W-:Y:S01]  /*c990*/  FADD.FTZ R12, R28.reuse, R15 ;  /* 0x0000000f1c0c7221 */ /* 0x042fe20000010000 */
[----:B------:R-:W-:-:S05]  /*c9a0*/  F2FP.BF16.F32.PACK_AB R159, R28, R159 ;  /* 0x0000009f1c9f723e */ /* 0x000fca00000010ff */
[----:B------:R2:W-:Y:S01]  /*c9b0*/  STSM.16.M88.4 [R227], R156 ;  /* 0x0000009ce3007844 */ /* 0x0005e20000000200 */
[----:B------:R-:W1:Y:S01]  /*c9c0*/  MUFU.EX2 R29, R29 ;  /* 0x0000001d001d7308 */ /* 0x000e620000000800 */
[----:B---3--:R-:W-:-:S07]  /*c9d0*/  FADD.FTZ R14, R160, R11 ;  /* 0x0000000ba00e7221 */ /* 0x008fce0000010000 */
[----:B------:R-:W3:Y:S01]  /*c9e0*/  MUFU.EX2 R72, R72 ;  /* 0x0000004800487308 */ /* 0x000ee20000000800 */
[----:B0-----:R-:W-:-:S07]  /*c9f0*/  FADD.FTZ R11, R161, R12 ;  /* 0x0000000ca10b7221 */ /* 0x001fce0000010000 */
[----:B------:R-:W0:Y:S01]  /*ca00*/  MUFU.EX2 R162, R162 ;  /* 0x000000a200a27308 */ /* 0x000e220000000800 */
[C---:B-1----:R-:W-:Y:S01]  /*ca10*/  FADD.FTZ R15, R29.reuse, R14 ;  /* 0x0000000e1d0f7221 */ /* 0x042fe20000010000 */
[----:B------:R-:W-:-:S06]  /*ca20*/  F2FP.BF16.F32.PACK_AB R160, R29, R160 ;  /* 0x000000a01da0723e */ /* 0x000fcc00000010ff */
[----:B------:R-:W1:Y:S01]  /*ca30*/  MUFU.EX2 R54, R54 ;  /* 0x0000003600367308 */ /* 0x000e620000000800 */
[C---:B---3--:R-:W-:Y:S01]  /*ca40*/  FADD.FTZ R11, R72.reuse, R11 ;  /* 0x0000000b480b7221 */ /* 0x048fe20000010000 */
[----:B------:R-:W-:-:S06]  /*ca50*/  F2FP.BF16.F32.PACK_AB R161, R72, R161 ;  /* 0x000000a148a1723e */ /* 0x000fcc00000010ff */
[----:B------:R-:W3:Y:S01]  /*ca60*/  MUFU.EX2 R25, R25 ;  /* 0x0000001900197308 */ /* 0x000ee20000000800 */
[----:B0-----:R-:W-:-:S07]  /*ca70*/  FADD.FTZ R12, R162, R15 ;  /* 0x0000000fa20c7221 */ /* 0x001fce0000010000 */
[----:B------:R-:W0:Y:S01]  /*ca80*/  MUFU.EX2 R163, R60 ;  /* 0x0000003c00a37308 */ /* 0x000e220000000800 */
[----:B-1----:R-:W-:Y:S01]  /*ca90*/  FADD.FTZ R14, R54, R11 ;  /* 0x0000000b360e7221 */ /* 0x002fe20000010000 */
[C---:B---3--:R-:W-:Y:S01]  /*caa0*/  FADD.FTZ R11, R25.reuse, R12 ;  /* 0x0000000c190b7221 */ /* 0x048fe20000010000 */
[----:B------:R-:W-:Y:S02]  /*cab0*/  F2FP.BF16.F32.PACK_AB R162, R25, R162 ;  /* 0x000000a219a2723e */ /* 0x000fe400000010ff */
[C---:B0-----:R-:W-:Y:S01]  /*cac0*/  FADD.FTZ R12, R163.reuse, R14 ;  /* 0x0000000ea30c7221 */ /* 0x041fe20000010000 */
[----:B------:R-:W-:-:S05]  /*cad0*/  F2FP.BF16.F32.PACK_AB R163, R163, R54 ;  /* 0x00000036a3a3723e */ /* 0x000fca00000010ff */
[----:B------:R2:W-:Y:S01]  /*cae0*/  STSM.16.M88.4 [R226], R160 ;  /* 0x000000a0e2007844 */ /* 0x0005e20000000200 */
[----:B-----5:R-:W-:-:S06]  /*caf0*/  WARPGROUP.ARRIVE ;  /* 0x00000000000079c5 */ /* 0x020fcc0000000000 */
        /* <DEDUP_REMOVED lines=22> */
[----:B--2---:R-:W-:Y:S05]  /*cc60*/  @!P0 BRA `(.L_x_1349) ;  /* 0x0000000000048947 */ /* 0x004fea0003800000 */
[----:B------:R-:W-:Y:S01]  /*cc70*/  BPT.TRAP 0x1 ;  /* 0x000000040000795c */ /* 0x000fe20000300000 */
.L_x_1349:
[----:B------:R-:W-:Y:S01]  /*cc80*/  VIADD R13, R13, 0x38860 ;  /* 0x000388600d0d7836 */ /* 0x000fe20000000000 */
[----:B------:R-:W-:Y:S01]  /*cc90*/  ULDC UR38, c[0x0][0xa80] ;  /* 0x0002a00000267ab9 */ /* 0x000fe20000000800 */
[----:B------:R-:W-:Y:S03]  /*cca0*/  BSSY B0, `(.L_x_1350) ;  /* 0x000033a000007945 */ /* 0x000fe60003800000 */
[----:B------:R-:W-:-:S04]  /*ccb0*/  PRMT R13, R190, 0x654, R13 ;  /* 0x00000654be0d7816 */ /* 0x000fc8000000000d */
[----:B------:R0:W-:Y:S02]  /*ccc0*/  SYNCS.ARRIVE.TRANS64.RED.A1T0 RZ, [R13+URZ], RZ ;  /* 0x000000ff0dff79a7 */ /* 0x0001e4000810043f */
[----:B0-----:R-:W-:-:S05]  /*ccd0*/  VIADD R13, R169, 0xfffffffe ;  /* 0xfffffffea90d7836 */ /* 0x001fca0000000000 */
[----:B------:R-:W-:-:S13]  /*cce0*/  ISETP.GE.AND P1, PT, R13, R221, PT ;  /* 0x000000dd0d00720c */ /* 0x000fda0003f26270 */
[----:B------:R-:W-:Y:S05]  /*ccf0*/  @!P1 BRA `(.L_x_1351) ;  /* 0x0000003000d09947 */ /* 0x000fea0003800000 */
[----:B------:R-:W-:Y:S02]  /*cd00*/  IMAD.MOV.U32 R15, RZ, RZ, R168 ;  /* 0x000000ffff0f7224 */ /* 0x000fe400078e00a8 */
[----:B------:R-:W-:Y:S02]  /*cd10*/  IMAD.MOV.U32 R21, RZ, RZ, R10 ;  /* 0x000000ffff157224 */ /* 0x000fe400078e000a */
[----:B------:R-:W-:-:S07]  /*cd20*/  IMAD.MOV.U32 R20, RZ, RZ, R17 ;  /* 0x000000ffff147224 */ /* 0x000fce00078e0011 */
.L_x_1364:
        /* <DEDUP_REMOVED lines=8> */
[----:B0-----:R-:W-:Y:S06]  /*cdb0*/  @!P0 BRA `(.L_x_1352) ;  /* 0x0000000000048947 */ /* 0x001fec0003800000 */
[----:B------:R-:W-:Y:S01]  /*cdc0*/  BPT.TRAP 0x1 ;  /* 0x000000040000795c */ /* 0x000fe20000300000 */
.L_x_1352:
[----:B------:R-:W-:Y:S01]  /*cdd0*/  IMAD R14, R17, 0x8, R2 ;  /* 0x00000008110e7824 */ /* 0x000fe200078e0202 */
[----:B------:R-:W-:-:S04]  /*cde0*/  SHF.L.U32 R3, R186, 0x1f, RZ ;  /* 0x0000001fba037819 */ /* 0x000fc800000006ff */
[----:B------:R0:W1:Y:S01]  /*cdf0*/  SYNCS.PHASECHK.TRANS64.TRYWAIT P2, [R14+URZ+0x38830], R3 ;  /* 0x038830030e0075a7 */ /* 0x000062000804017f */
[----:B------:R-:W-:Y:S05]  /*ce00*/  @!P0 BRA `(.L_x_1353) ;  /* 0x0000000000048947 */ /* 0x000fea0003800000 */
[----:B------:R-:W-:Y:S01]  /*ce10*/  BPT.TRAP 0x1 ;  /* 0x000000040000795c */ /* 0x000fe20000300000 */
.L_x_1353:
[----:B------:R-:W-:Y:S01]  /*ce20*/  VIADD R10, R2, 0x20400 ;  /* 0x00020400020a7836 */ /* 0x000fe20000000000 */
[----:B------:R-:W-:Y:S01]  /*ce30*/  BSSY B1, `(.L_x_1354) ;  /* 0x0000009000017945 */ /* 0x000fe20003800000 */
[----:B------:R-:W-:Y:S02]  /*ce40*/  IMAD R156, R17, 0x200, R219 ;  /* 0x00000200119c7824 */ /* 0x000fe400078e02db */
[----:B------:R-:W-:Y:S01]  /*ce50*/  IMAD.MOV.U32 R157, RZ, RZ, 0x40000040 ;  /* 0x40000040ff9d7424 */ /* 0x000fe200078e00ff */
[----:B------:R-:W-:-:S04]  /*ce60*/  SHF.R.U32.HI R10, RZ, 0x4, R10 ;  /* 0x00000004ff0a7819 */ /* 0x000fc8000001160a */
[----:B------:R-:W-:-:S04]  /*ce70*/  LOP3.LUT R10, R10, 0x3fff, RZ, 0xc0, !PT ;  /* 0x00003fff0a0a7812 */ /* 0x000fc800078ec0ff */
[----:B------:R-:W-:Y:S01]  /*ce80*/  LOP3.LUT R152, R10, 0x10000, RZ, 0xfc, !PT ;  /* 0x000100000a987812 */ /* 0x000fe200078efcff */
[----:B-1----:R-:W-:Y:S06]  /*ce90*/  @P2 BRA `(.L_x_1355) ;  /* 0x0000000000082947 */ /* 0x002fec0003800000 */
[----:B------:R-:W1:Y:S02]  /*cea0*/  SYNCS.PHASECHK.TRANS64.TRYWAIT P2, [R14+URZ+0x38830], R3 ;  /* 0x038830030e0075a7 */ /* 0x000e64000804017f */
[----:B-1----:R-:W-:Y:S05]  /*ceb0*/  @!P2 BRA `(.L_x_1356) ;  /* 0x0000011c007ca947 */ /* 0x002fea0003800000 */
.L_x_1355:
[----:B------:R-:W-:Y:S05]  /*cec0*/  BSYNC B1 ;  /* 0x0000000000017941 */ /* 0x000fea0003800000 */
.L_x_1354:
        /* <DEDUP_REMOVED lines=36> */
.L_x_1357:
[----:B------:R2:W3:Y:S01]  /*d110*/  SYNCS.PHASECHK.TRANS64.TRYWAIT P2, [R14+URZ+0x38850], R3 ;  /* 0x038850030e0075a7 */ /* 0x0004e2000804017f */
[----:B------:R-:W-:Y:S05]  /*d120*/  @!P0 BRA `(.L_x_1358) ;  /* 0x0000000000048947 */ /* 0x000fea0003800000 */
[----:B------:R-:W-:Y:S01]  /*d130*/  BPT.TRAP 0x1 ;  /* 0x000000040000795c */ /* 0x000fe20000300000 */
.L_x_1358:
[----:B------:R-:W-:Y:S01]  /*d140*/  VIADD R10, R2, 0x26400 ;  /* 0x00026400020a7836 */ /* 0x000fe20000000000 */
[----:B------:R-:W-:Y:S04]  /*d150*/  BSSY B1, `(.L_x_1359) ;  /* 0x0000005000017945 */ /* 0x000fe80003800000 */
[----:B------:R-:W-:Y:S01]  /*d160*/  SHF.R.U32.HI R10, RZ, 0x4, R10 ;  /* 0x00000004ff0a7819 */ /* 0x000fe2000001160a */
[----:B---3--:R-:W-:Y:S06]  /*d170*/  @P2 BRA `(.L_x_1360) ;  /* 0x0000000000082947 */ /* 0x008fec0003800000 */
[----:B------:R-:W3:Y:S02]  /*d180*/  SYNCS.PHASECHK.TRANS64.TRYWAIT P2, [R14+URZ+0x38850], R3 ;  /* 0x038850030e0075a7 */ /* 0x000ee4000804017f */
[----:B---3--:R-:W-:Y:S05]  /*d190*/  @!P2 BRA `(.L_x_1361) ;  /* 0x0000011800d8a947 */ /* 0x008fea0003800000 */
.L_x_1360:
[----:B------:R-:W-:Y:S05]  /*d1a0*/  BSYNC B1 ;  /* 0x0000000000017941 */ /* 0x000fea0003800000 */
.L_x_1359:
[----:B0123--:R-:W-:Y:S01]  /*d1b0*/  LOP3.LUT R3, R10, 0x3fff, RZ, 0xc0, !PT ;  /* 0x00003fff0a037812 */ /* 0x00ffe200078ec0ff */
[C---:B------:R-:W-:Y:S01]  /*d1c0*/  VIADD R200, R0.reuse, 0x4 ;  /* 0x0000000400c87836 */ /* 0x040fe20000000000 */
[----:B------:R-:W-:Y:S01]  /*d1d0*/  WARPGROUP.ARRIVE ;  /* 0x00000000000079c5 */ /* 0x000fe20000000000 */
[----:B------:R-:W-:Y:S01]  /*d1e0*/  VIADD R198, R0, 0x6 ;  /* 0x0000000600c67836 */ /* 0x000fe20000000000 */
[----:B------:R-:W-:Y:S01]  /*d1f0*/  LOP3.LUT R0, R3, 0x10000, RZ, 0xfc, !PT ;  /* 0x0001000003007812 */ /* 0x000fe200078efcff */
[----:B------:R-:W-:-:S03]  /*d200*/  IMAD R196, R17, 0x1000, R220 ;  /* 0x0000100011c47824 */ /* 0x000fc600078e02dc */
[----:B------:R-:W0:Y:S01]  /*d210*/  S2R R10, SR_TID.X ;  /* 0x00000000000a7919 */ /* 0x000e220000002100 */
[----:B------:R-:W-:Y:S02]  /*d220*/  IMAD.MOV.U32 R197, RZ, RZ, 0x40000040 ;  /* 0x40000040ffc57424 */ /* 0x000fe400078e00ff */
[----:B------:R-:W-:Y:S01]  /*d230*/  IMAD.MOV.U32 R204, RZ, RZ, R0 ;  /* 0x000000ffffcc7224 */ /* 0x000fe200078e0000 */
[----:B------:R-:W-:Y:S01]  /*d240*/  R2UR UR6, R196 ;  /* 0x00000000c40672ca */ /* 0x000fe200000e0000 */
[----:B------:R-:W-:Y:S01]  /*d250*/  IMAD.MOV.U32 R205, RZ, RZ, 0x40000040 ;  /* 0x40000040ffcd7424 */ /* 0x000fe200078e00ff */
[----:B------:R-:W-:Y:S01]  /*d260*/  R2UR UR7, R197 ;  /* 0x00000000c50772ca */ /* 0x000fe200000e0000 */
[----:B------:R-:W-:Y:S01]  /*d270*/  IMAD.MOV.U32 R201, RZ, RZ, 0x40000040 ;  /* 0x40000040ffc97424 */ /* 0x000fe200078e00ff */
[----:B------:R-:W-:Y:S01]  /*d280*/  R2UR UR4, R204 ;  /* 0x00000000cc0472ca */ /* 0x000fe200000e0000 */
[----:B------:R-:W-:Y:S01]  /*d290*/  VIADD R204, R196, 0x2 ;  /* 0x00000002c4cc7836 */ /* 0x000fe20000000000 */
[----:B------:R-:W-:Y:S01]  /*d2a0*/  R2UR UR5, R205 ;  /* 0x00000000cd0572ca */ /* 0x000fe200000e0000 */
[----:B------:R-:W-:-:S02]  /*d2b0*/  IMAD.MOV.U32 R205, RZ, RZ, 0x40000040 ;  /* 0x40000040ffcd7424 */ /* 0x000fc400078e00ff */
[----:B------:R-:W-:-:S10]  /*d2c0*/  IMAD.MOV.U32 R199, RZ, RZ, 0x40000040 ;  /* 0x40000040ffc77424 */ /* 0x000fd400078e00ff */
[----:B------:R-:W-:Y:S01]  /*d2d0*/  HGMMA.64x64x16.F32.BF16 R152, gdesc[UR4], R152, gsb0 ;  /* 0x00e00000049879f0 */ /* 0x000fe20008001898 */
[----:B------:R-:W-:Y:S01]  /*d2e0*/  R2UR UR6, R204 ;  /* 0x00000000cc0672ca */ /* 0x000fe200000e0000 */
[----:B------:R-:W-:Y:S01]  /*d2f0*/  VIADD R204, R0, 0x2 ;  /* 0x0000000200cc7836 */ /* 0x000fe20000000000 */
[----:B------:R-:W-:Y:S01]  /*d300*/  R2UR UR7, R205 ;  /* 0x00000000cd0772ca */ /* 0x000fe200000e0000 */
[----:B------:R-:W-:-:S03]  /*d310*/  IMAD.MOV.U32 R205, RZ, RZ, 0x40000040 ;  /* 0x40000040ffcd7424 */ /* 0x000fc600078e00ff */
[----:B------:R-:W-:Y:S02]  /*d320*/  R2UR UR4, R204 ;  /* 0x00000000cc0472ca */ /* 0x000fe400000e0000 */
[----:B------:R-:W-:Y:S02]  /*d330*/  R2UR UR5, R205 ;  /* 0x00000000cd0572ca */ /* 0x000fe400000e0000 */
[----:B0-----:R-:W-:-:S05]  /*d340*/  SHF.R.U32.HI R10, RZ, 0x7, R10 ;  /* 0x00000007ff0a7819 */ /* 0x001fca000001160a */
[----:B------:R0:W1:Y:S02]  /*d350*/  SHFL.IDX PT, R3, R10, RZ, 0x1f ;  /* 0x00001fff0a037589 */ /* 0x00006400000e0000 */
[----:B0-----:R-:W-:Y:S01]  /*d360*/  IMAD.MOV.U32 R10, RZ, RZ, 0x4 ;  /* 0x00000004ff0a7424 */ /* 0x001fe200078e00ff */
        /* <DEDUP_REMOVED lines=10> */
[----:B------:R-:W-:-:S03]  /*d410*/  IMAD.MOV.U32 R201, RZ, RZ, 0x40000040 ;  /* 0x40000040ffc97424 */ /* 0x000fc600078e00ff */
[----:B------:R-:W-:Y:S01]  /*d420*/  R2UR UR6, R200 ;  /* 0x00000000c80672ca */ /* 0x000fe200000e0000 */
[----:B------:R-:W-:Y:S01]  /*d430*/  VIADD R200, R196, 0x800 ;  /* 0x00000800c4c87836 */ /* 0x000fe20000000000 */
[----:B------:R-:W-:Y:S01]  /*d440*/  R2UR UR7, R201 ;  /* 0x00000000c90772ca */ /* 0x000fe200000e0000 */
[----:B------:R-:W-:Y:S01]  /*d450*/  VIADD R201, R0, 0x800 ;  /* 0x0000080000c97836 */ /* 0x000fe20000000000 */
[----:B------:R-:W-:Y:S02]  /*d460*/  WARPGROUP.DEPBAR.LE gsb0, 0x0 ;  /* 0x00008000000079c5 */ /* 0x000fe40000010000 */
[----:B------:R-:W-:-:S09]  /*d470*/  WARPGROUP.ARRIVE ;  /* 0x00000000000079c5 */ /* 0x000fd20000000000 */
        /* <DEDUP_REMOVED lines=172> */
[----:B------:R-:W-:Y:S02]  /*df40*/  IMAD.MOV.U32 R199, RZ, RZ, 0x40000040 ;  /* 0x40000040ffc77424 */ /* 0x000fe400078e00ff */
[----:B------:R-:W-:Y:S01]  /*df50*/  IMAD.MOV.U32 R200, RZ, RZ, 0x28 ;  /* 0x00000028ffc87424 */ /* 0x000fe200078e00ff */
[----:B------:R-:W-:Y:S02]  /*df60*/  R2UR UR6, R198 ;  /* 0x00000000c60672ca */ /* 0x000fe400000e0000 */
[----:B------:R-:W-:Y:S01]  /*df70*/  R2UR UR7, R199 ;  /* 0x00000000c70772ca */ /* 0x000fe200000e0000 */
[----:B------:R-:W-:Y:S01]  /*df80*/  IMAD.MOV.U32 R199, RZ, RZ, 0x40000040 ;  /* 0x40000040ffc77424 */ /* 0x000fe200078e00ff */
[----:B------:R-:W-:-:S04]  /*df90*/  SEL R200, R200, 0x26, P2 ;  /* 0x00000026c8c87807 */ /* 0x000fc80001000000 */
[----:B------:R-:W-:-:S04]  /*dfa0*/  LOP3.LUT R200, R200, 0x6, RZ, 0xc0, !PT ;  /* 0x00000006c8c87812 */ /* 0x000fc800078ec0ff */
[CC--:B------:R-:W-:Y:S02]  /*dfb0*/  IADD3 R198, R200.reuse, R201.reuse, R0 ;  /* 0x000000c9c8c67210 */ /* 0x0c0fe40007ffe000 */
[----:B------:R-:W-:Y:S01]  /*dfc0*/  IADD3 R200, R200, R201, R196 ;  /* 0x000000c9c8c87210 */ /* 0x000fe20007ffe0c4 */
[----:B------:R-:W-:Y:S01]  /*dfd0*/  IMAD.MOV.U32 R201, RZ, RZ, 0x40000040 ;  /* 0x40000040ffc97424 */ /* 0x000fe200078e00ff */
[----:B------:R-:W-:Y:S02]  /*dfe0*/  WARPGROUP.DEPBAR.LE gsb0, 0x0 ;  /* 0x00008000000079c5 */ /* 0x000fe40000010000 */
[----:B------:R-:W-:-:S06]  /*dff0*/  WARPGROUP.ARRIVE ;  /* 0x00000000000079c5 */ /* 0x000fcc0000000000 */
[----:B------:R-:W-:Y:S01]  /*e000*/  HGMMA.64x64x16.F32.BF16 R152, gdesc[UR4], R152, gsb0 ;  /* 0x00e00000049879f0 */ /* 0x000fe20008001898 */
[----:B------:R-:W-:Y:S02]  /*e010*/  R2UR UR4, R198 ;  /* 0x00000000c60472ca */ /* 0x000fe400000e0000 */
[----:B------:R-:W-:Y:S01]  /*e020*/  R2UR UR5, R199 ;  /* 0x00000000c70572ca */ /* 0x000fe200000e0000 */
[----:B------:R-:W-:Y:S01]  /*e030*/  IMAD.MOV.U32 R199, RZ, RZ, 0x40000040 ;  /* 0x40000040ffc77424 */ /* 0x000fe200078e00ff */
[----:B------:R-:W-:Y:S01]  /*e040*/  R2UR UR6, R200 ;  /* 0x00000000c80672ca */ /* 0x000fe200000e0000 */
[----:B------:R-:W-:Y:S01]  /*e050*/  VIADD R200, R0, 0xa00 ;  /* 0x00000a0000c87836 */ /* 0x000fe20000000000 */
[----:B------:R-:W-:Y:S01]  /*e060*/  R2UR UR7, R201 ;  /* 0x00000000c90772ca */ /* 0x000fe200000e0000 */
[----:B------:R-:W-:Y:S02]  /*e070*/  VIADD R201, R196, 0xa00 ;  /* 0x00000a00c4c97836 */ /* 0x000fe40000000000 */
[----:B------:R-:W-:Y:S01]  /*e080*/  IMAD.IADD R198, R200, 0x1, R3 ;  /* 0x00000001c8c67824 */ /* 0x000fe200078e0203 */
[----:B------:R-:W-:-:S02]  /*e090*/  WARPGROUP.DEPBAR.LE gsb0, 0x0 ;  /* 0x00008000000079c5 */ /* 0x000fc40000010000 */
[----:B------:R-:W-:-:S07]  /*e0a0*/  WARPGROUP.ARRIVE ;  /* 0x00000000000079c5 */ /* 0x000fce0000000000 */
        /* <DEDUP_REMOVED lines=108> */
[----:B------:R-:W-:Y:S02]  /*e770*/  IMAD.MOV.U32 R199, RZ, RZ, 0x40000040 ;  /* 0x40000040ffc77424 */ /* 0x000fe400078e00ff */
[----:B------:R-:W-:Y:S01]  /*e780*/  IMAD.MOV.U32 R3, RZ, RZ, 0x1000 ;  /* 0x00001000ff037424 */ /* 0x000fe200078e00ff */
[----:B------:R-:W-:Y:S01]  /*e790*/  R2UR UR4, R198 ;  /* 0x00000000c60472ca */ /* 0x000fe200000e0000 */
[----:B------:R-:W-:Y:S01]  /*e7a0*/  IMAD.IADD R198, R201, 0x1, R197 ;  /* 0x00000001c9c67824 */ /* 0x000fe200078e02c5 */
[----:B------:R-:W-:Y:S01]  /*e7b0*/  R2UR UR5, R199 ;  /* 0x00000000c70572ca */ /* 0x000fe200000e0000 */
[----:B------:R-:W-:Y:S01]  /*e7c0*/  IMAD.MOV.U32 R199, RZ, RZ, 0x40000040 ;  /* 0x40000040ffc77424 */ /* 0x000fe200078e00ff */
[----:B------:R-:W-:-:S04]  /*e7d0*/  SEL R3, R3, 0xf80, P2 ;  /* 0x00000f8003037807 */ /* 0x000fc80001000000 */
[----:B------:R-:W-:Y:S01]  /*e7e0*/  LOP3.LUT R3, R3, 0x1e00, RZ, 0xc0, !PT ;  /* 0x00001e0003037812 */ /* 0x000fe200078ec0ff */
[----:B------:R-:W-:Y:S02]  /*e7f0*/  WARPGROUP.DEPBAR.LE gsb0, 0x0 ;  /* 0x00008000000079c5 */ /* 0x000fe40000010000 */
[----:B------:R-:W-:-:S06]  /*e800*/  WARPGROUP.ARRIVE ;  /* 0x00000000000079c5 */ /* 0x000fcc0000000000 */
[----:B------:R-:W-:Y:S01]  /*e810*/  HGMMA.64x64x16.F32.BF16 R152, gdesc[UR4], R152, gsb0 ;  /* 0x00e00000049879f0 */ /* 0x000fe20008001898 */
[----:B------:R-:W-:Y:S01]  /*e820*/  R2UR UR4, R198 ;  /* 0x00000000c60472ca */ /* 0x000fe200000e0000 */
[--C-:B------:R-:W-:Y:S01]  /*e830*/  IMAD.IADD R198, R197, 0x1, R200.reuse ;  /* 0x00000001c5c67824 */ /* 0x100fe200078e02c8 */
[----:B------:R-:W-:Y:S01]  /*e840*/  R2UR UR5, R199 ;  /* 0x00000000c70572ca */ /* 0x000fe200000e0000 */
[----:B------:R-:W-:Y:S02]  /*e850*/  IMAD.MOV.U32 R199, RZ, RZ, 0x40000040 ;  /* 0x40000040ffc77424 */ /* 0x000fe400078e00ff */
[----:B------:R-:W-:Y:S01]  /*e860*/  IMAD.IADD R200, R10, 0x1, R200 ;  /* 0x000000010ac87824 */ /* 0x000fe200078e02c8 */
[----:B------:R-:W-:Y:S01]  /*e870*/  R2UR UR6, R198 ;  /* 0x00000000c60672ca */ /* 0x000fe200000e0000 */
[----:B------:R-:W-:Y:S01]  /*e880*/  IMAD.IADD R198, R201, 0x1, R10 ;  /* 0x00000001c9c67824 */ /* 0x000fe200078e020a */
[----:B------:R-:W-:Y:S01]  /*e890*/  R2UR UR7, R199 ;  /* 0x00000000c70772ca */ /* 0x000fe200000e0000 */
[----:B------:R-:W-:-:S02]  /*e8a0*/  IMAD.MOV.U32 R199, RZ, RZ, 0x40000040 ;  /* 0x40000040ffc77424 */ /* 0x000fc400078e00ff */
        /* <DEDUP_REMOVED lines=28> */
.L_x_1362:
        /* <DEDUP_REMOVED lines=22> */
[----:B0-----:R-:W-:Y:S01]  /*ebd0*/  FMNMX.FTZ R10, R10, R3, !PT ;  /* 0x000000030a0a7209 */ /* 0x001fe20007810000 */
[----:B------:R-:W-:-:S04]  /*ebe0*/  IMAD.U32 R3, RZ, RZ, UR38 ;  /* 0x00000026ff037e24 */ /* 0x000fc8000f8e00ff */
[C---:B------:R-:W-:Y:S01]  /*ebf0*/  FMUL.FTZ R204, R10.reuse, R3 ;  /* 0x000000030acc7220 */ /* 0x040fe20000410000 */
[----:B------:R-:W-:-:S03]  /*ec00*/  FADD.FTZ R199, -R10, R21 ;  /* 0x000000150ac77221 */ /* 0x000fc60000010100 */
[-CC-:B------:R-:W-:Y:S01]  /*ec10*/  FFMA.FTZ R198, R153, R3.reuse, -R204.reuse ;  /* 0x0000000399c67223 */ /* 0x180fe200000108cc */
[-CC-:B------:R-:W-:Y:S01]  /*ec20*/  FFMA.FTZ R152, R152, R3.reuse, -R204.reuse ;  /* 0x0000000398987223 */ /* 0x180fe200000108cc */
[-C--:B------:R-:W-:Y:S01]  /*ec30*/  FMUL.FTZ R153, R199, R3.reuse ;  /* 0x00000003c7997220 */ /* 0x080fe20000410000 */
[-CC-:B------:R-:W-:Y:S01]  /*ec40*/  FFMA.FTZ R21, R157, R3.reuse, -R204.reuse ;  /* 0x000000039d157223 */ /* 0x180fe200000108cc */
[-CC-:B------:R-:W-:Y:S01]  /*ec50*/  FFMA.FTZ R157, R176, R3.reuse, -R204.reuse ;  /* 0x00000003b09d7223 */ /* 0x180fe200000108cc */
[-CC-:B------:R-:W-:Y:S01]  /*ec60*/  FFMA.FTZ R196, R160, R3.reuse, -R204.reuse ;  /* 0x00000003a0c47223 */ /* 0x180fe200000108cc */
[-CC-:B------:R-:W-:Y:S01]  /*ec70*/  FFMA.FTZ R160, R164, R3.reuse, -R204.reuse ;  /* 0x00000003a4a07223 */ /* 0x180fe200000108cc */
[----:B------:R-:W-:Y:S01]  /*ec80*/  MUFU.EX2 R152, R152 ;  /* 0x0000009800987308 */ /* 0x000fe20000000800 */
[-CC-:B------:R-:W-:Y:S01]  /*ec90*/  FFMA.FTZ R164, R177, R3.reuse, -R204.reuse ;  /* 0x00000003b1a47223 */ /* 0x180fe200000108cc */
[-CC-:B------:R-:W-:Y:S01]  /*eca0*/  FFMA.FTZ R165, R165, R3.reuse, -R204.reuse ;  /* 0x00000003a5a57223 */ /* 0x180fe200000108cc */
[-CC-:B------:R-:W-:Y:S01]  /*ecb0*/  FFMA.FTZ R197, R156, R3.reuse, -R204.reuse ;  /* 0x000000039cc57223 */ /* 0x180fe200000108cc */
[-CC-:B------:R-:W-:Y:S01]  /*ecc0*/  FFMA.FTZ R156, R161, R3.reuse, -R204.reuse ;  /* 0x00000003a19c7223 */ /* 0x180fe200000108cc */
[-CC-:B------:R-:W-:Y:S01]  /*ecd0*/  FFMA.FTZ R168, R168, R3.reuse, -R204.reuse ;  /* 0x00000003a8a87223 */ /* 0x180fe200000108cc */
[-CC-:B------:R-:W-:Y:S01]  /*ece0*/  FFMA.FTZ R161, R172, R3.reuse, -R204.reuse ;  /* 0x00000003aca17223 */ /* 0x180fe200000108cc */
[-CC-:B------:R-:W-:Y:S01]  /*ecf0*/  FFMA.FTZ R172, R180, R3.reuse, -R204.reuse ;  /* 0x00000003b4ac7223 */ /* 0x180fe200000108cc */
[----:B------:R-:W0:Y:S01]  /*ed00*/  MUFU.EX2 R153, R153 ;  /* 0x0000009900997308 */ /* 0x000e220000000800 */
[-CC-:B------:R-:W-:Y:S01]  /*ed10*/  FFMA.FTZ R173, R173, R3.reuse, -R204.reuse ;  /* 0x00000003adad7223 */ /* 0x180fe200000108cc */
[-CC-:B------:R-:W-:Y:S01]  /*ed20*/  FFMA.FTZ R169, R169, R3.reuse, -R204.reuse ;  /* 0x00000003a9a97223 */ /* 0x180fe200000108cc */
[----:B------:R-:W-:-:S05]  /*ed30*/  FFMA.FTZ R204, R181, R3, -R204 ;  /* 0x00000003b5cc7223 */ /* 0x000fca00000108cc */
[----:B------:R-:W1:Y:S08]  /*ed40*/  MUFU.EX2 R198, R198 ;  /* 0x000000c600c67308 */ /* 0x000e700000000800 */
[----:B------:R-:W-:Y:S01]  /*ed50*/  MUFU.EX2 R180, R165 ;  /* 0x000000a500b47308 */ /* 0x000fe20000000800 */
[----:B0-----:R-:W-:Y:S01]  /*ed60*/  FFMA.FTZ R176, R153, R11, R152 ;  /* 0x0000000b99b07223 */ /* 0x001fe20000010098 */
[----:B------:R-:W-:-:S02]  /*ed70*/  VIADD R11, R14, 0x38840 ;  /* 0x000388400e0b7836 */ /* 0x000fc40000000000 */
[-C--:B------:R-:W-:Y:S01]  /*ed80*/  FMUL.FTZ R24, R24, R153.reuse ;  /* 0x0000009918187220 */ /* 0x080fe20000410000 */
[-C--:B------:R-:W-:Y:S01]  /*ed90*/  FMUL.FTZ R25, R25, R153.reuse ;  /* 0x0000009919197220 */ /* 0x080fe20000410000 */
[-C--:B------:R-:W-:Y:S01]  /*eda0*/  FMUL.FTZ R28, R28, R153.reuse ;  /* 0x000000991c1c7220 */ /* 0x080fe20000410000 */
[-C--:B------:R-:W-:Y:S01]  /*edb0*/  FMUL.FTZ R29, R29, R153.reuse ;  /* 0x000000991d1d7220 */ /* 0x080fe20000410000 */
[----:B------:R-:W-:Y:S01]  /*edc0*/  PRMT R11, R190, 0x654, R11 ;  /* 0x00000654be0b7816 */ /* 0x000fe2000000000b */
[----:B------:R0:W-:Y:S01]  /*edd0*/  MUFU.EX2 R165, R168 ;  /* 0x000000a800a57308 */ /* 0x0001e20000000800 */
[C---:B-1----:R-:W-:Y:S01]  /*ede0*/  FADD.FTZ R176, R198.reuse, R176 ;  /* 0x000000b0c6b07221 */ /* 0x042fe20000010000 */
[----:B------:R-:W-:Y:S01]  /*edf0*/  F2FP.BF16.F32.PACK_AB R152, R198, R152 ;  /* 0x00000098c698723e */ /* 0x000fe200000010ff */
[----:B------:R1:W-:Y:S01]  /*ee00*/  SYNCS.ARRIVE.TRANS64.RED.A1T0 RZ, [R11+URZ], RZ ;  /* 0x000000ff0bff79a7 */ /* 0x0003e2000810043f */
[----:B------:R-:W-:Y:S01]  /*ee10*/  @!P2 STS [R20+0x38400], R153 ;  /* 0x038400991400a388 */ /* 0x000fe20000000800 */
        /* <DEDUP_REMOVED lines=67> */
[-C--:B------:R-:W-:Y:S01]  /*f250*/  FMUL.FTZ R117, R117, R153.reuse ;  /* 0x0000009975757220 */ /* 0x080fe20000410000 */
[-C--:B------:R-:W-:Y:S01]  /*f260*/  FMUL.FTZ R120, R120, R153.reuse ;  /* 0x0000009978787220 */ /* 0x080fe20000410000 */
[-C--:B------:R-:W-:Y:S01]  /*f270*/  FMUL.FTZ R121, R121, R153.reuse ;  /* 0x0000009979797220 */ /* 0x080fe20000410000 */
[-C--:B------:R-:W-:Y:S01]  /*f280*/  FMUL.FTZ R124, R124, R153.reuse ;  /* 0x000000997c7c7220 */ /* 0x080fe20000410000 */
[----:B------:R-:W1:Y:S01]  /*f290*/  SHFL.BFLY PT, R177, R11, 0x2, 0x1f ;  /* 0x0c401f000bb17f89 */ /* 0x000e6200000e0000 */
        /* <DEDUP_REMOVED lines=13> */
[----:B-1----:R-:W-:-:S02]  /*f370*/  FMNMX.FTZ R11, R11, R177, !PT ;  /* 0x000000b10b0b7209 */ /* 0x002fc40007810000 */
[----:B------:R-:W-:Y:S03]  /*f380*/  MUFU.EX2 R177, R21 ;  /* 0x0000001500b17308 */ /* 0x000fe60000000800 */
[----:B------:R-:W0:Y:S02]  /*f390*/  SHFL.BFLY PT, R198, R11, 0x1, 0x1f ;  /* 0x0c201f000bc67f89 */ /* 0x000e2400000e0000 */
[----:B0-----:R-:W-:-:S05]  /*f3a0*/  FMNMX.FTZ R168, R11, R198, !PT ;  /* 0x000000c60ba87209 */ /* 0x001fca0007810000 */
[----:B------:R-:W-:-:S04]  /*f3b0*/  FADD.FTZ R11, -R168, R15 ;  /* 0x0000000fa80b7221 */ /* 0x000fc80000010100 */
[----:B------:R-:W-:-:S04]  /*f3c0*/  FMUL.FTZ R11, R11, R3 ;  /* 0x000000030b0b7220 */ /* 0x000fc80000410000 */
[----:B------:R-:W0:Y:S08]  /*f3d0*/  MUFU.EX2 R15, R11 ;  /* 0x0000000b000f7308 */ /* 0x000e300000000800 */
[----:B------:R1:W-:Y:S01]  /*f3e0*/  MUFU.EX2 R11, R173 ;  /* 0x000000ad000b7308 */ /* 0x0003e20000000800 */
        /* <DEDUP_REMOVED lines=10> */
[----:B0-----:R-:W-:Y:S01]  /*f490*/  FMUL.FTZ R20, R168, R3 ;  /* 0x00000003a8147220 */ /* 0x001fe20000410000 */
[-C--:B------:R-:W-:Y:S01]  /*f4a0*/  FMUL.FTZ R43, R43, R15.reuse ;  /* 0x0000000f2b2b7220 */ /* 0x080fe20000410000 */
[-C--:B------:R-:W-:Y:S01]  /*f4b0*/  FMUL.FTZ R46, R46, R15.reuse ;  /* 0x0000000f2e2e7220 */ /* 0x080fe20000410000 */
[----:B------:R-:W-:Y:S01]  /*f4c0*/  FMUL.FTZ R47, R47, R15 ;  /* 0x0000000f2f2f7220 */ /* 0x000fe20000410000 */
[-CC-:B------:R-:W-:Y:S01]  /*f4d0*/  FFMA.FTZ R21, R154, R3.reuse, -R20.reuse ;  /* 0x000000039a157223 */ /* 0x180fe20000010814 */
[-CC-:B-1----:R-:W-:Y:S01]  /*f4e0*/  FFMA.FTZ R173, R159, R3.reuse, -R20.reuse ;  /* 0x000000039fad7223 */ /* 0x182fe20000010814 */
[-CC-:B------:R-:W-:Y:S01]  /*f4f0*/  FFMA.FTZ R169, R155, R3.reuse, -R20.reuse ;  /* 0x000000039ba97223 */ /* 0x180fe20000010814 */
[-CC-:B------:R-:W-:Y:S01]  /*f500*/  FFMA.FTZ R154, R167, R3.reuse, -R20.reuse ;  /* 0x00000003a79a7223 */ /* 0x180fe20000010814 */
[----:B------:R0:W1:Y:S01]  /*f510*/  MUFU.EX2 R159, R21 ;  /* 0x00000015009f7308 */ /* 0x0000620000000800 */
[-CC-:B------:R-:W-:Y:S01]  /*f520*/  FFMA.FTZ R199, R162, R3.reuse, -R20.reuse ;  /* 0x00000003a2c77223 */ /* 0x180fe20000010814 */
[-CC-:B------:R-:W-:Y:S01]  /*f530*/  FFMA.FTZ R200, R163, R3.reuse, -R20.reuse ;  /* 0x00000003a3c87223 */ /* 0x180fe20000010814 */
[-CC-:B------:R-:W-:Y:S01]  /*f540*/  FFMA.FTZ R201, R166, R3.reuse, -R20.reuse ;  /* 0x00000003a6c97223 */ /* 0x180fe20000010814 */
[-CC-:B------:R-:W-:Y:S01]  /*f550*/  FFMA.FTZ R179, R179, R3.reuse, -R20.reuse ;  /* 0x00000003b3b37223 */ /* 0x180fe20000010814 */
[-CC-:B------:R-:W-:Y:S01]  /*f560*/  FFMA.FTZ R182, R182, R3.reuse, -R20.reuse ;  /* 0x00000003b6b67223 */ /* 0x180fe20000010814 */
[-CC-:B------:R-:W-:Y:S01]  /*f570*/  FFMA.FTZ R183, R183, R3.reuse, -R20.reuse ;  /* 0x00000003b7b77223 */ /* 0x180fe20000010814 */
[----:B------:R-:W-:Y:S01]  /*f580*/  FFMA.FTZ R198, R170, R3, -R20 ;  /* 0x00000003aac67223 */ /* 0x000fe20000010814 */
[----:B------:R2:W-:Y:S01]  /*f590*/  MUFU.EX2 R155, R172 ;  /* 0x000000ac009b7308 */ /* 0x0005e20000000800 */
[----:B0-----:R-:W-:-:S02]  /*f5a0*/  IMAD.MOV.U32 R21, RZ, RZ, 0x40000040 ;  /* 0x40000040ff157424 */ /* 0x001fc400078e00ff */
[-CC-:B------:R-:W-:Y:S01]  /*f5b0*/  FFMA.FTZ R167, R171, R3.reuse, -R20.reuse ;  /* 0x00000003aba77223 */ /* 0x180fe20000010814 */
[-CC-:B------:R-:W-:Y:S01]  /*f5c0*/  FFMA.FTZ R162, R175, R3.reuse, -R20.reuse ;  /* 0x00000003afa27223 */ /* 0x180fe20000010814 */
[----:B------:R-:W-:Y:S01]  /*f5d0*/  FFMA.FTZ R163, R178, R3, -R20 ;  /* 0x00000003b2a37223 */ /* 0x000fe20000010814 */
[----:B------:R-:W-:Y:S01]  /*f5e0*/  FMUL.FTZ R50, R50, R15 ;  /* 0x0000000f32327220 */ /* 0x000fe20000410000 */
[----:B------:R-:W-:Y:S01]  /*f5f0*/  R2UR UR7, R21 ;  /* 0x00000000150772ca */ /* 0x000fe200000e0000 */
[----:B------:R-:W-:Y:S01]  /*f600*/  FADD.FTZ R21, R197, R176 ;  /* 0x000000b0c5157221 */ /* 0x000fe20000010000 */
[----:B------:R-:W-:Y:S01]  /*f610*/  MUFU.EX2 R166, R204 ;  /* 0x000000cc00a67308 */ /* 0x000fe20000000800 */
[-CC-:B--2---:R-:W-:Y:S01]  /*f620*/  FFMA.FTZ R172, R158, R3.reuse, -R20.reuse ;  /* 0x000000039eac7223 */ /* 0x184fe20000010814 */
[----:B------:R-:W-:Y:S01]  /*f630*/  FFMA.FTZ R158, R174, R3, -R20 ;  /* 0x00000003ae9e7223 */ /* 0x000fe20000010814 */
[----:B------:R-:W-:Y:S01]  /*f640*/  FADD.FTZ R21, R177, R21 ;  /* 0x00000015b1157221 */ /* 0x000fe20000010000 */
[----:B------:R-:W-:-:S02]  /*f650*/  IMAD R20, R17, 0x1000, R215 ;  /* 0x0000100011147824 */ /* 0x000fc400078e02d7 */
[----:B-1----:R-:W-:Y:S01]  /*f660*/  FFMA.FTZ R12, R15, R12, R159 ;  /* 0x0000000c0f0c7223 */ /* 0x002fe2000001009f */
[-C--:B------:R-:W-:Y:S01]  /*f670*/  FMUL.FTZ R51, R51, R15.reuse ;  /* 0x0000000f33337220 */ /* 0x080fe20000410000 */
[----:B------:R-:W-:Y:S01]  /*f680*/  FADD.FTZ R21, R196, R21 ;  /* 0x00000015c4157221 */ /* 0x000fe20000010000 */
[----:B------:R-:W0:Y:S01]  /*f690*/  MUFU.EX2 R169, R169 ;  /* 0x000000a900a97308 */ /* 0x000e220000000800 */
[----:B------:R-:W-:Y:S01]  /*f6a0*/  R2UR UR6, R20 ;  /* 0x00000000140672ca */ /* 0x000fe200000e0000 */
[-C--:B------:R-:W-:Y:S01]  /*f6b0*/  FMUL.FTZ R54, R54, R15.reuse ;  /* 0x0000000f36367220 */ /* 0x080fe20000410000 */
[C---:B------:R-:W-:Y:S01]  /*f6c0*/  FADD.FTZ R21, R156.reuse, R21 ;  /* 0x000000159c157221 */ /* 0x040fe20000010000 */
[----:B------:R-:W-:Y:S01]  /*f6d0*/  F2FP.BF16.F32.PACK_AB R156, R156, R196 ;  /* 0x000000c49c9c723e */ /* 0x000fe200000010ff */
[-C--:B------:R-:W-:Y:S01]  /*f6e0*/  FMUL.FTZ R55, R55, R15.reuse ;  /* 0x0000000f37377220 */ /* 0x080fe20000410000 */
[-C--:B------:R-:W-:Y:S01]  /*f6f0*/  FMUL.FTZ R58, R58, R15.reuse ;  /* 0x0000000f3a3a7220 */ /* 0x080fe20000410000 */
[----:B------:R-:W-:Y:S01]  /*f700*/  FADD.FTZ R21, R181, R21 ;  /* 0x00000015b5157221 */ /* 0x000fe20000010000 */
[----:B------:R-:W-:Y:S01]  /*f710*/  MUFU.EX2 R170, R172 ;  /* 0x000000ac00aa7308 */ /* 0x000fe20000000800 */
[-C--:B------:R-:W-:Y:S01]  /*f720*/  FMUL.FTZ R59, R59, R15.reuse ;  /* 0x0000000f3b3b7220 */ /* 0x080fe20000410000 */
[-C--:B------:R-:W-:Y:S01]  /*f730*/  FMUL.FTZ R62, R62, R15.reuse ;  /* 0x0000000f3e3e7220 */ /* 0x080fe20000410000 */
[----:B------:R-:W-:Y:S01]  /*f740*/  FADD.FTZ R21, R180, R21 ;  /* 0x00000015b4157221 */ /* 0x000fe20000010000 */
[-C--:B------:R-:W-:Y:S01]  /*f750*/  FMUL.FTZ R63, R63, R15.reuse ;  /* 0x0000000f3f3f7220 */ /* 0x080fe20000410000 */
[-C--:B------:R-:W-:Y:S01]  /*f760*/  FMUL.FTZ R66, R66, R15.reuse ;  /* 0x0000000f42427220 */ /* 0x080fe20000410000 */
[----:B------:R-:W-:Y:S01]  /*f770*/  FMUL.FTZ R67, R67, R15 ;  /* 0x0000000f43437220 */ /* 0x000fe20000410000 */
[----:B------:R-:W-:Y:S01]  /*f780*/  FADD.FTZ R21, R165, R21 ;  /* 0x00000015a5157221 */ /* 0x000fe20000010000 */
[----:B------:R-:W-:Y:S01]  /*f790*/  MUFU.EX2 R171, R173 ;  /* 0x000000ad00ab7308 */ /* 0x000fe20000000800 */
[----:B0-----:R-:W-:Y:S01]  /*f7a0*/  F2FP.BF16.F32.PACK_AB R153, R169, R159 ;  /* 0x0000009fa999723e */ /* 0x001fe200000010ff */
[----:B------:R-:W-:Y:S01]  /*f7b0*/  FMUL.FTZ R70, R70, R15 ;  /* 0x0000000f46467220 */ /* 0x000fe20000410000 */
[C---:B------:R-:W-:Y:S01]  /*f7c0*/  FADD.FTZ R21, R160.reuse, R21 ;  /* 0x00000015a0157221 */ /* 0x040fe20000010000 */
[----:B------:R-:W-:Y:S01]  /*f7d0*/  F2FP.BF16.F32.PACK_AB R160, R160, R165 ;  /* 0x000000a5a0a0723e */ /* 0x000fe200000010ff */
[-C--:B------:R-:W-:Y:S01]  /*f7e0*/  FMUL.FTZ R71, R71, R15.reuse ;  /* 0x0000000f47477220 */ /* 0x080fe20000410000 */
[-C--:B------:R-:W-:Y:S01]  /*f7f0*/  FMUL.FTZ R74, R74, R15.reuse ;  /* 0x0000000f4a4a7220 */ /* 0x080fe20000410000 */
[----:B------:R-:W-:Y:S01]  /*f800*/  FADD.FTZ R21, R161, R21 ;  /* 0x00000015a1157221 */ /* 0x000fe20000010000 */
[----:B------:R0:W-:Y:S01]  /*f810*/  MUFU.EX2 R175, R154 ;  /* 0x0000009a00af7308 */ /* 0x0001e20000000800 */
[-C--:B------:R-:W-:Y:S01]  /*f820*/  FMUL.FTZ R75, R75, R15.reuse ;  /* 0x0000000f4b4b7220 */ /* 0x080fe20000410000 */
[-C--:B------:R-:W-:Y:S01]  /*f830*/  FMUL.FTZ R78, R78, R15.reuse ;  /* 0x0000000f4e4e7220 */ /* 0x080fe20000410000 */
[----:B------:R-:W-:Y:S01]  /*f840*/  FADD.FTZ R21, R11, R21 ;  /* 0x000000150b157221 */ /* 0x000fe20000010000 */
[-C--:B------:R-:W-:Y:S01]  /*f850*/  FMUL.FTZ R79, R79, R15.reuse ;  /* 0x0000000f4f4f7220 */ /* 0x080fe20000410000 */
[-C--:B------:R-:W-:Y:S01]  /*f860*/  FMUL.FTZ R82, R82, R15.reuse ;  /* 0x0000000f52527220 */ /* 0x080fe20000410000 */
[----:B------:R-:W-:Y:S01]  /*f870*/  FMUL.FTZ R83, R83, R15 ;  /* 0x0000000f53537220 */ /* 0x000fe20000410000 */
[----:B------:R-:W-:Y:S01]  /*f880*/  FADD.FTZ R21, R157, R21 ;  /* 0x000000159d157221 */ /* 0x000fe20000010000 */
[----:B------:R1:W-:Y:S01]  /*f890*/  MUFU.EX2 R178, R158 ;  /* 0x0000009e00b27308 */ /* 0x0003e20000000800 */
[----:B0-----:R-:W-:Y:S01]  /*f8a0*/  F2FP.BF16.F32.PACK_AB R154, R177, R197 ;  /* 0x000000c5b19a723e */ /* 0x001fe200000010ff */
[----:B------:R-:W-:Y:S01]  /*f8b0*/  FMUL.FTZ R86, R86, R15 ;  /* 0x0000000f56567220 */ /* 0x000fe20000410000 */
[C---:B------:R-:W-:Y:S01]  /*f8c0*/  FADD.FTZ R21, R164.reuse, R21 ;  /* 0x00000015a4157221 */ /* 0x040fe20000010000 */
[----:B------:R-:W-:Y:S01]  /*f8d0*/  F2FP.BF16.F32.PACK_AB R164, R164, R157 ;  /* 0x0000009da4a4723e */ /* 0x000fe200000010ff */
[-C--:B------:R-:W-:Y:S01]  /*f8e0*/  FMUL.FTZ R87, R87, R15.reuse ;  /* 0x0000000f57577220 */ /* 0x080fe20000410000 */
[----:B------:R-:W-:Y:S01]  /*f8f0*/  FMUL.FTZ R90, R90, R15 ;  /* 0x0000000f5a5a7220 */ /* 0x000fe20000410000 */
[----:B------:R-:W-:Y:S01]  /*f900*/  FADD.FTZ R21, R155, R21 ;  /* 0x000000159b157221 */ /* 0x000fe20000010000 */
[----:B------:R-:W-:Y:S01]  /*f910*/  MUFU.EX2 R172, R199 ;  /* 0x000000c700ac7308 */ /* 0x000fe20000000800 */
[----:B-1----:R-:W-:Y:S01]  /*f920*/  F2FP.BF16.F32.PACK_AB R158, R180, R181 ;  /* 0x000000b5b49e723e */ /* 0x002fe200000010ff */
[-C--:B------:R-:W-:Y:S01]  /*f930*/  FMUL.FTZ R91, R91, R15.reuse ;  /* 0x0000000f5b5b7220 */ /* 0x080fe20000410000 */
[-C--:B------:R-:W-:Y:S01]  /*f940*/  FMUL.FTZ R94, R94, R15.reuse ;  /* 0x0000000f5e5e7220 */ /* 0x080fe20000410000 */
[-C--:B------:R-:W-:Y:S01]  /*f950*/  FMUL.FTZ R95, R95, R15.reuse ;  /* 0x0000000f5f5f7220 */ /* 0x080fe20000410000 */
[-C--:B------:R-:W-:Y:S01]  /*f960*/  FMUL.FTZ R98, R98, R15.reuse ;  /* 0x0000000f62627220 */ /* 0x080fe20000410000 */
[-C--:B------:R-:W-:Y:S01]  /*f970*/  FMUL.FTZ R99, R99, R15.reuse ;  /* 0x0000000f63637220 */ /* 0x080fe20000410000 */
[-C--:B------:R-:W-:Y:S01]  /*f980*/  FMUL.FTZ R102, R102, R15.reuse ;  /* 0x0000000f66667220 */ /* 0x080fe20000410000 */
[----:B------:R-:W0:Y:S01]  /*f990*/  MUFU.EX2 R173, R200 ;  /* 0x000000c800ad7308 */ /* 0x000e220000000800 */
        /* <DEDUP_REMOVED lines=23> */
[----:B------:R-:W0:Y:S01]  /*fb10*/  MUFU.EX2 R177, R167 ;  /* 0x000000a700b17308 */ /* 0x000e220000000800 */
[----:B-1----:R-:W-:Y:S01]  /*fb20*/  F2FP.BF16.F32.PACK_AB R159, R175, R174 ;  /* 0x000000aeaf9f723e */ /* 0x002fe200000010ff */
[-C--:B------:R-:W-:Y:S01]  /*fb30*/  FMUL.FTZ R143, R143, R15.reuse ;  /* 0x0000000f8f8f7220 */ /* 0x080fe20000410000 */
[-C--:B------:R-:W-:Y:S01]  /*fb40*/  FMUL.FTZ R146, R146, R15.reuse ;  /* 0x0000000f92927220 */ /* 0x080fe20000410000 */
[-C--:B------:R-:W-:Y:S01]  /*fb50*/  FMUL.FTZ R147, R147, R15.reuse ;  /* 0x0000000f93937220 */ /* 0x080fe20000410000 */
[-C--:B------:R-:W-:Y:S01]  /*fb60*/  FMUL.FTZ R150, R150, R15.reuse ;  /* 0x0000000f96967220 */ /* 0x080fe20000410000 */
[----:B------:R-:W-:Y:S01]  /*fb70*/  FMUL.FTZ R151, R151, R15 ;  /* 0x0000000f97977220 */ /* 0x000fe20000410000 */
[----:B------:R-:W-:Y:S01]  /*fb80*/  FADD.FTZ R12, R169, R12 ;  /* 0x0000000ca90c7221 */ /* 0x000fe20000010000 */
[----:B------:R1:W2:Y:S03]  /*fb90*/  MUFU.EX2 R180, R162 ;  /* 0x000000a200b47308 */ /* 0x0002a60000000800 */
[----:B------:R-:W-:-:S04]  /*fba0*/  FADD.FTZ R12, R170, R12 ;  /* 0x0000000caa0c7221 */ /* 0x000fc80000010000 */
[----:B------:R-:W-:Y:S01]  /*fbb0*/  FADD.FTZ R12, R171, R12 ;  /* 0x0000000cab0c7221 */ /* 0x000fe20000010000 */
[----:B------:R2:W-:Y:S01]  /*fbc0*/  MUFU.EX2 R181, R163 ;  /* 0x000000a300b57308 */ /* 0x0005e20000000800 */
[----:B-1----:R-:W-:Y:S01]  /*fbd0*/  F2FP.BF16.F32.PACK_AB R162, R11, R161 ;  /* 0x000000a10ba2723e */ /* 0x002fe200000010ff */
[C---:B------:R-:W-:Y:S01]  /*fbe0*/  FADD.FTZ R11, R166.reuse, R21 ;  /* 0x00000015a60b7221 */ /* 0x040fe20000010000 */
[----:B------:R-:W-:Y:S01]  /*fbf0*/  F2FP.BF16.F32.PACK_AB R166, R166, R155 ;  /* 0x0000009ba6a6723e */ /* 0x000fe200000010ff */
[----:B------:R-:W-:Y:S01]  /*fc00*/  IMAD.MOV.U32 R21, RZ, RZ, 0x40000040 ;  /* 0x40000040ff157424 */ /* 0x000fe200078e00ff */
[----:B------:R-:W-:Y:S01]  /*fc10*/  F2FP.BF16.F32.PACK_AB R155, R171, R170 ;  /* 0x000000aaab9b723e */ /* 0x000fe200000010ff */
[----:B------:R-:W-:Y:S01]  /*fc20*/  BAR.SYNC.DEFER_BLOCKING 0xf, 0x100 ;  /* 0x03c4000000007b1d */ /* 0x000fe20000010000 */
[----:B0-----:R-:W-:Y:S01]  /*fc30*/  F2FP.BF16.F32.PACK_AB R161, R177, R176 ;  /* 0x000000b0b1a1723e */ /* 0x001fe200000010ff */
[----:B------:R-:W-:Y:S01]  /*fc40*/  FADD.FTZ R12, R172, R12 ;  /* 0x0000000cac0c7221 */ /* 0x000fe20000010000 */
[----:B--2---:R-:W-:-:S03]  /*fc50*/  F2FP.BF16.F32.PACK_AB R163, R180, R178 ;  /* 0x000000b2b4a3723e */ /* 0x004fc600000010ff */
[----:B------:R-:W0:Y:S01]  /*fc60*/  MUFU.EX2 R179, R179 ;  /* 0x000000b300b37308 */ /* 0x000e220000000800 */
[----:B------:R-:W-:-:S04]  /*fc70*/  FADD.FTZ R12, R173, R12 ;  /* 0x0000000cad0c7221 */ /* 0x000fc80000010000 */
[----:B------:R-:W-:-:S03]  /*fc80*/  FADD.FTZ R12, R174, R12 ;  /* 0x0000000cae0c7221 */ /* 0x000fc60000010000 */
[----:B------:R-:W-:Y:S01]  /*fc90*/  MUFU.EX2 R182, R182 ;  /* 0x000000b600b67308 */ /* 0x000fe20000000800 */
[----:B------:R-:W-:-:S04]  /*fca0*/  FADD.FTZ R12, R175, R12 ;  /* 0x0000000caf0c7221 */ /* 0x000fc80000010000 */
[----:B------:R-:W-:-:S03]  /*fcb0*/  FADD.FTZ R12, R176, R12 ;  /* 0x0000000cb00c7221 */ /* 0x000fc60000010000 */
[----:B------:R-:W1:Y:S01]  /*fcc0*/  MUFU.EX2 R183, R183 ;  /* 0x000000b700b77308 */ /* 0x000e620000000800 */
[----:B0-----:R-:W-:Y:S01]  /*fcd0*/  F2FP.BF16.F32.PACK_AB R165, R179, R181 ;  /* 0x000000b5b3a5723e */ /* 0x001fe200000010ff */
[----:B------:R0:W-:Y:S01]  /*fce0*/  STSM.16.M88.4 [R224+0x36400], R152 ;  /* 0x03640098e0007844 */ /* 0x0001e20000000200 */
[----:B------:R-:W-:-:S03]  /*fcf0*/  FADD.FTZ R12, R177, R12 ;  /* 0x0000000cb10c7221 */ /* 0x000fc60000010000 */
[----:B------:R2:W-:Y:S01]  /*fd00*/  STSM.16.M88.4 [R225], R156 ;  /* 0x0000009ce1007844 */ /* 0x0005e20000000200 */
[----:B------:R-:W-:-:S03]  /*fd10*/  FADD.FTZ R12, R178, R12 ;  /* 0x0000000cb20c7221 */ /* 0x000fc60000010000 */
[----:B------:R2:W-:Y:S01]  /*fd20*/  STSM.16.M88.4 [R227], R160 ;  /* 0x000000a0e3007844 */ /* 0x0005e20000000200 */
[----:B------:R-:W-:-:S04]  /*fd30*/  FADD.FTZ R12, R180, R12 ;  /* 0x0000000cb40c7221 */ /* 0x000fc80000010000 */
[----:B------:R-:W-:Y:S01]  /*fd40*/  FADD.FTZ R12, R181, R12 ;  /* 0x0000000cb50c7221 */ /* 0x000fe20000010000 */
[----:B-1----:R-:W-:-:S03]  /*fd50*/  F2FP.BF16.F32.PACK_AB R167, R183, R182 ;  /* 0x000000b6b7a7723e */ /* 0x002fc600000010ff */
[----:B------:R-:W-:Y:S02]  /*fd60*/  FADD.FTZ R12, R179, R12 ;  /* 0x0000000cb30c7221 */ /* 0x000fe40000010000 */
[----:B------:R2:W-:Y:S01]  /*fd70*/  STSM.16.M88.4 [R226], R164 ;  /* 0x000000a4e2007844 */ /* 0x0005e20000000200 */
[----:B------:R-:W-:Y:S01]  /*fd80*/  WARPGROUP.ARRIVE ;  /* 0x00000000000079c5 */ /* 0x000fe20000000000 */
[----:B------:R-:W-:-:S04]  /*fd90*/  FADD.FTZ R12, R182, R12 ;  /* 0x0000000cb60c7221 */ /* 0x000fc80000010000 */
[----:B------:R-:W-:Y:S01]  /*fda0*/  FADD.FTZ R12, R183, R12 ;  /* 0x0000000cb70c7221 */ /* 0x000fe20000010000 */
[----:B------:R-:W-:Y:S03]  /*fdb0*/  HGMMA.64x256x16.F32.BF16 R24, R152, gdesc[UR4].tnspB, R24, gsb0 ;  /* 0x43e0000498187df0 */ /* 0x000fe60008001818 */
[----:B------:R-:W-:Y:S02]  /*fdc0*/  WARPGROUP.DEPBAR.LE gsb0, 0x0 ;  /* 0x00008000000079c5 */ /* 0x000fe40000010000 */
[----:B0-----:R-:W-:Y:S01]  /*fdd0*/  VIADD R152, R20, 0x80 ;  /* 0x0000008014987836 */ /* 0x001fe20000000000 */
        /* <DEDUP_REMOVED lines=31> */
.L_x_1363:
[----:B------:R-:W-:Y:S02]  /*ffd0*/  VIADD R14, R14, 0x38860 ;  /* 0x000388600e0e7836 */ /* 0x000fe40000000000 */
[----:B------:R-:W-:Y:S02]  /*ffe0*/  IMAD.MOV.U32 R15, RZ, RZ, R168 ;  /* 0x000000ffff0f7224 */ /* 0x000fe400078e00a8 */
[----:B------:R-:W-:Y:S01]  /*fff0*/  IMAD.MOV.U32 R21, RZ, RZ, R10 ;  /* 0x000000ffff157224 */ /* 0x000fe200078e000a */
[----:B------:R-:W-:Y:S01]  /*10000*/  PRMT R14, R190, 0x654, R14 ;  /* 0x00000654be0e7816 */ /* 0x000fe2000000000e */
[----:B------:R-:W-:-:S03]  /*10010*/  IMAD.MOV.U32 R20, RZ, RZ, R17 ;  /* 0x000000ffff147224 */ /* 0x000fc600078e0011 */
[----:B------:R0:W-:Y:S01]  /*10020*/  SYNCS.ARRIVE.TRANS64.RED.A1T0 RZ, [R14+URZ], RZ ;  /* 0x000000ff0eff79a7 */ /* 0x0001e2000810043f */
[----:B------:R-:W-:Y:S05]  /*10030*/  @P1 BRA `(.L_x_1364) ;  /* 0xffffffcc003c1947 */ /* 0x000fea000383ffff */
.L_x_1351:
[----:B------:R-:W-:Y:S05]  /*10040*/  BSYNC B0 ;  /* 0x0000000000007941 */ /* 0x000fea0003800000 */
.L_x_1350:
[----:B0-----:R-:W2:Y:S01]  /*10050*/  LDL.LU R14, [R1+0x4c] ;  /* 0x00004c00010e7983 */ /* 0x001ea20000300800 */
[----:B------:R-:W-:Y:S02]  /*10060*/  IMAD.MOV.U32 R155, RZ, RZ, -0x800000 ;  /* 0xff800000ff9b7424 */ /* 0x000fe400078e00ff */
[----:B------:R-:W-:Y:S01]  /*10070*/  IMAD.MOV.U32 R154, RZ, RZ, -0x800000 ;  /* 0xff800000ff9a7424 */ /* 0x000fe200078e00ff */
        /* <DEDUP_REMOVED lines=121> */
[----:B------:R0:W-:Y:S01]  /*10810*/  @!P0 STS [R3+0x38400], R4 ;  /* 0x0384000403008388 */ /* 0x0001e20000000800 */
        /* <DEDUP_REMOVED lines=37> */
[----:B-1----:R-:W-:Y:S01]  /*10a70*/  SEL R0, RZ, 0x1, P1 ;  /* 0x00000001ff007807 */ /* 0x002fe20000800000 */
[----:B------:R-:W-:Y:S06]  /*10a80*/  BAR.ARV 0xe, 0x100 ;  /* 0x0384000000007b1d */ /* 0x000fec0000002000 */
[----:B------:R-:W-:-:S02]  /*10a90*/  PLOP3.LUT P0, PT, PT, PT, PT, 0x8, 0x0 ;  /* 0x000000000000781c */ /* 0x000fc40003f0e170 */
[----:B------:R-:W-:Y:S02]  /*10aa0*/  LOP3.LUT R186, R186, R0, RZ, 0x3c, !PT ;  /* 0x00000000baba7212 */ /* 0x000fe400078e3cff */
[----:B------:R-:W-:Y:S01]  /*10ab0*/  SEL R17, R17, RZ, P1 ;  /* 0x000000ff11117207 */ /* 0x000fe20000800000 */
[----:B--2---:R-:W-:-:S05]  /*10ac0*/  VIADD R14, R14, 0x1 ;  /* 0x000000010e0e7836 */ /* 0x004fca0000000000 */
[----:B------:R2:W-:Y:S03]  /*10ad0*/  STL [R1+0x4c], R14 ;  /* 0x00004c0e01007387 */ /* 0x0005e60000100800 */
.L_x_1300:
[----:B------:R-:W-:Y:S05]  /*10ae0*/  BSYNC B7 ;  /* 0x0000000000077941 */ /* 0x000fea0003800000 */
.L_x_1296:
[----:B------:R-:W3:Y:S08]  /*10af0*/  S2UR UR4, SR_CgaCtaId ;  /* 0x00000000000479c3 */ /* 0x000ef00000008800 */
[----:B------:R-:W-:Y:S01]  /*10b00*/  BAR.SYNC.DEFER_BLOCKING 0x5, 0x180 ;  /* 0x0146000000007b1d */ /* 0x000fe20000010000 */
[----:B------:R-:W-:-:S05]  /*10b10*/  MOV R2, 0x400 ;  /* 0x0000040000027802 */ /* 0x000fca0000000f00 */
[----:B------:R-:W-:Y:S01]  /*10b20*/  BSSY B0, `(.L_x_1365) ;  /* 0x00004f8000007945 */ /* 0x000fe20003800000 */
[----:B---3--:R-:W-:-:S05]  /*10b30*/  IMAD.U32 R190, RZ, RZ, UR4 ;  /* 0x00000004ffbe7e24 */ /* 0x008fca000f8e00ff */
[----:B------:R-:W-:-:S05]  /*10b40*/  LEA R2, R190, R2, 0x18 ;  /* 0x00000002be027211 */ /* 0x000fca00078ec0ff */
[----:B-----5:R3:W4:Y:S01]  /*10b50*/  LDS.128 R84, [R2+0x388d0] ;  /* 0x0388d00002547984 */ /* 0x0207220000000c00 */
[----:B------:R-:W-:Y:S06]  /*10b60*/  BAR.ARV 0x4, 0x180 ;  /* 0x0106000000007b1d */ /* 0x000fec0000002000 */
[----:B------:R-:W-:Y:S05]  /*10b70*/  @P0 BRA `(.L_x_1366) ;  /* 0x0000003c00b40947 */ /* 0x000fea0003800000 */
[----:B------:R-:W3:Y:S01]  /*10b80*/  LDL R3, [R1+0x68] ;  /* 0x0000680001037983 */ /* 0x000ee20000100800 */
[----:B------:R-:W2:Y:S01]  /*10b90*/  S2R R0, SR_SWINHI ;  /* 0x0000000000007919 */ /* 0x000ea20000002f00 */
[----:B------:R-:W-:Y:S01]  /*10ba0*/  F2FP.BF16.F32.PACK_AB R10, R29, R28 ;  /* 0x0000001c1d0a723e */ /* 0x000fe200000010ff */
[----:B------:R-:W-:Y:S01]  /*10bb0*/  ULDC.64 UR6, c[0x0][0xd00] ;  /* 0x0003400000067ab9 */ /* 0x000fe20000000a00 */
[----:B------:R-:W-:Y:S01]  /*10bc0*/  F2FP.BF16.F32.PACK_AB R11, R31, R30 ;  /* 0x0000001e1f0b723e */ /* 0x000fe200000010ff */
[----:B------:R-:W3:Y:S01]  /*10bd0*/  LDL.LU R156, [R1+0x38] ;  /* 0x00003800019c7983 */ /* 0x000ee20000300800 */
[----:B01----:R-:W-:Y:S01]  /*10be0*/  F2FP.BF16.F32.PACK_AB R12, R33, R32 ;  /* 0x00000020210c723e */ /* 0x003fe200000010ff */
[----:B------:R-:W-:Y:S01]  /*10bf0*/  ULDC.64 UR4, c[0x0][0xd08] ;  /* 0x0003420000047ab9 */ /* 0x000fe20000000a00 */
[----:B------:R-:W-:Y:S01]  /*10c00*/  F2FP.BF16.F32.PACK_AB R13, R35, R34 ;  /* 0x00000022230d723e */ /* 0x000fe200000010ff */
[----:B----4-:R-:W4:Y:S01]  /*10c10*/  LDL.LU R84, [R1+0x3c] ;  /* 0x00003c0001547983 */ /* 0x010f220000300800 */
[----:B------:R-:W-:-:S02]  /*10c20*/  MOV R152, R2 ;  /* 0x0000000200987202 */ /* 0x000fc40000000f00 */
[----:B--2---:R-:W-:Y:S02]  /*10c30*/  MOV R153, R0 ;  /* 0x0000000000997202 */ /* 0x004fe40000000f00 */
[----:B------:R-:W-:Y:S02]  /*10c40*/  F2FP.BF16.F32.PACK_AB R14, R37, R36 ;  /* 0x00000024250e723e */ /* 0x000fe400000010ff */
[----:B------:R-:W-:Y:S01]  /*10c50*/  F2FP.BF16.F32.PACK_AB R15, R39, R38 ;  /* 0x00000026270f723e */ /* 0x000fe200000010ff */
[----:B------:R-:W-:Y:S01]  /*10c60*/  BAR.SYNC.DEFER_BLOCKING 0x1, 0x100 ;  /* 0x0044000000007b1d */ /* 0x000fe20000010000 */
[----:B---3--:R-:W-:-:S03]  /*10c70*/  IMAD.WIDE R20, R3, 0x2, R152 ;  /* 0x0000000203147825 */ /* 0x008fc600078e0298 */
        /* <DEDUP_REMOVED lines=164> */
[----:B------:R-:W-:Y:S02]  /*116c0*/  IADD3 R10, P0, R156, UR6, RZ ;  /* 0x000000069c0a7c10 */ /* 0x000fe4000ff1e0ff */
[----:B------:R-:W-:Y:S02]  /*116d0*/  MOV R20, R20 ;  /* 0x0000001400147202 */ /* 0x000fe40000000f00 */
[----:B------:R-:W-:Y:S02]  /*116e0*/  F2FP.BF16.F32.PACK_AB R13, R147, R146 ;  /* 0x00000092930d723e */ /* 0x000fe400000010ff */
[----:B------:R-:W-:Y:S02]  /*116f0*/  F2FP.BF16.F32.PACK_AB R14, R149, R148 ;  /* 0x00000094950e723e */ /* 0x000fe400000010ff */
[----:B------:R-:W-:-:S02]  /*11700*/  F2FP.BF16.F32.PACK_AB R15, R151, R150 ;  /* 0x00000096970f723e */ /* 0x000fc400000010ff */
[----:B----4-:R-:W-:Y:S02]  /*11710*/  IADD3.X R11, R84, UR7, RZ, P0, !PT ;  /* 0x00000007540b7c10 */ /* 0x010fe400087fe4ff */
        /* <DEDUP_REMOVED lines=18> */
.L_x_1367:
        /* <DEDUP_REMOVED lines=26> */
[----:B--2---:R-:W-:Y:S02]  /*119e0*/  SEL R15, R15, RZ, !P0 ;  /* 0x000000ff0f0f7207 */ /* 0x004fe40004000000 */
[----:B-1----:R-:W-:-:S03]  /*119f0*/  ISETP.NE.AND P0, PT, R157, 0x1, PT ;  /* 0x000000019d00780c */ /* 0x002fc60003f05270 */
[C---:B------:R-:W-:Y:S02]  /*11a00*/  IMAD R15, R12.reuse, R15, R13 ;  /* 0x0000000f0c0f7224 */ /* 0x040fe400078e020d */
[----:B------:R-:W-:-:S04]  /*11a10*/  IMAD.WIDE.U32 R12, R12, R20, RZ ;  /* 0x000000140c0c7225 */ /* 0x000fc800078e00ff */
[-C--:B------:R-:W-:Y:S02]  /*11a20*/  IMAD R20, R11, R184.reuse, RZ ;  /* 0x000000b80b147224 */ /* 0x080fe400078e02ff */
[----:B------:R-:W-:-:S04]  /*11a30*/  IMAD.WIDE.U32 R10, R10, R184, RZ ;  /* 0x000000b80a0a7225 */ /* 0x000fc800078e00ff */
[----:B------:R-:W-:Y:S02]  /*11a40*/  IMAD.IADD R20, R11, 0x1, R20 ;  /* 0x000000010b147824 */ /* 0x000fe400078e0214 */
[----:B------:R-:W0:Y:S01]  /*11a50*/  @P0 LDC R11, c[0x0][0xcec] ;  /* 0x00033b00ff0b0b82 */ /* 0x000e220000000800 */
[----:B------:R-:W-:-:S07]  /*11a60*/  IADD3 R21, P2, P3, R12, R10, R8 ;  /* 0x0000000a0c157210 */ /* 0x000fce0007b5e008 */
[----:B------:R-:W1:Y:S01]  /*11a70*/  @P0 LDC R10, c[0x0][0xcf0] ;  /* 0x00033c00ff0a0b82 */ /* 0x000e620000000800 */
[----:B---3--:R-:W-:Y:S02]  /*11a80*/  IMAD R84, R160, 0x40, R84 ;  /* 0x00000040a0547824 */ /* 0x008fe400078e0254 */
[----:B------:R-:W-:-:S05]  /*11a90*/  IMAD.IADD R15, R13, 0x1, R15 ;  /* 0x000000010d0f7824 */ /* 0x000fca00078e020f */
[----:B------:R-:W-:Y:S01]  /*11aa0*/  IADD3.X R15, R15, R20, R9, P2, P3 ;  /* 0x000000140f0f7210 */ /* 0x000fe200017e6409 */
[----:B------:R-:W-:Y:S02]  /*11ab0*/  IMAD.MOV.U32 R20, RZ, RZ, R84 ;  /* 0x000000ffff147224 */ /* 0x000fe400078e0054 */
[----:B0-----:R-:W-:-:S05]  /*11ac0*/  @P0 IMAD.HI.U32 R11, R84, R11, RZ ;  /* 0x0000000b540b0227 */ /* 0x001fca00078e00ff */
[----:B-1----:R-:W-:Y:S02]  /*11ad0*/  @P0 SHF.R.U32.HI R20, RZ, R10, R11 ;  /* 0x0000000aff140219 */ /* 0x002fe4000001160b */
[----:B------:R-:W0:Y:S01]  /*11ae0*/  LDC.64 R10, c[0x0][R14+0x228] ;  /* 0x00008a000e0a7b82 */ /* 0x000e220000000a00 */
[----:B----4-:R-:W-:-:S05]  /*11af0*/  SEL R156, R156, RZ, P1 ;  /* 0x000000ff9c9c7207 */ /* 0x010fca0000800000 */
        /* <DEDUP_REMOVED lines=18> */
[----:B0-----:R-:W-:Y:S01]  /*11c20*/  LEA R13, P0, R12, R10, 0x2 ;  /* 0x0000000a0c0d7211 */ /* 0x001fe200078010ff */
[----:B-----5:R-:W-:-:S03]  /*11c30*/  IMAD.MOV R10, RZ, RZ, -R161 ;  /* 0x000000ffff0a7224 */ /* 0x020fc600078e0aa1 */
[----:B-1----:R-:W-:Y:S02]  /*11c40*/  LEA.HI.X R14, R12, R11, R14, 0x2, P0 ;  /* 0x0000000b0c0e7211 */ /* 0x002fe400000f140e */
[----:B------:R-:W-:Y:S01]  /*11c50*/  ISETP.NE.AND P0, PT, R159, R10, PT ;  /* 0x0000000a9f00720c */ /* 0x000fe20003f05270 */
[----:B------:R-:W-:Y:S04]  /*11c60*/  SHFL.IDX PT, R12, R13, 0x1, 0x1c1f ;  /* 0x003c1f000d0c7f89 */ /* 0x000fe800000e0000 */
[----:B------:R-:W-:Y:S04]  /*11c70*/  SHFL.IDX PT, R10, R13, RZ, 0x1c1f ;  /* 0x001c1fff0d0a7589 */ /* 0x000fe800000e0000 */
[----:B------:R-:W0:Y:S04]  /*11c80*/  SHFL.IDX PT, R11, R14, RZ, 0x1c1f ;  /* 0x001c1fff0e0b7589 */ /* 0x000e2800000e0000 */
[----:B------:R1:W2:Y:S02]  /*11c90*/  SHFL.IDX PT, R13, R14, 0x1, 0x1c1f ;  /* 0x003c1f000e0d7f89 */ /* 0x0002a400000e0000 */
[----:B-1----:R-:W-:-:S05]  /*11ca0*/  IMAD R14, R3, R157, RZ ;  /* 0x0000009d030e7224 */ /* 0x002fca00078e02ff */
[C---:B------:R-:W-:Y:S01]  /*11cb0*/  ISETP.GE.OR P1, PT, R15.reuse, R14, P0 ;  /* 0x0000000e0f00720c */ /* 0x040fe20000726670 */
[----:B------:R-:W-:-:S05]  /*11cc0*/  VIADD R15, R15, 0x8 ;  /* 0x000000080f0f7836 */ /* 0x000fca0000000000 */
[----:B------:R-:W-:-:S07]  /*11cd0*/  ISETP.GE.OR P0, PT, R15, R14, P0 ;  /* 0x0000000e0f00720c */ /* 0x000fce0000706670 */
[----:B0-----:R1:W-:Y:S06]  /*11ce0*/  @!P1 ST.E desc[UR42][R10.64], R155 ;  /* 0x0000009b0a009985 */ /* 0x0013ec000c10192a */
[----:B--2---:R1:W-:Y:S02]  /*11cf0*/  @!P0 ST.E desc[UR42][R12.64], R154 ;  /* 0x0000009a0c008985 */ /* 0x0043e4000c10192a */
.L_x_1368:
[----:B------:R-:W-:Y:S02]  /*11d00*/  ISETP.GT.AND P1, PT, R0, 0x1, PT ;  /* 0x000000010000780c */ /* 0x000fe40003f24270 */
[----:B------:R-:W-:-:S04]  /*11d10*/  ISETP.NE.U32.AND P0, PT, RZ, UR6, PT ;  /* 0x00000006ff007c0c */ /* 0x000fc8000bf05070 */
[----:B------:R-:W-:-:S04]  /*11d20*/  ISETP.NE.AND.EX P0, PT, RZ, UR7, PT, P0 ;  /* 0x00000007ff007c0c */ /* 0x000fc8000bf05300 */
[----:B------:R-:W-:-:S03]  /*11d30*/  SEL R0, R158, RZ, !P0 ;  /* 0x000000ff9e007207 */ /* 0x000fc60004000000 */
[----:B------:R-:W-:Y:S06]  /*11d40*/  @P1 BRA `(.L_x_1369) ;  /* 0x0000001000601947 */ /* 0x000fec0003800000 */
[----:B------:R-:W2:Y:S01]  /*11d50*/  S2R R20, SR_TID.X ;  /* 0x0000000000147919 */ /* 0x000ea20000002100 */
[----:B------:R-:W3:Y:S01]  /*11d60*/  LDC R80, c[0x0][0xce8] ;  /* 0x00033a00ff507b82 */ /* 0x000ee20000000800 */
[----:B------:R-:W-:Y:S01]  /*11d70*/  ULDC.64 UR4, c[0x0][0xba0] ;  /* 0x0002e80000047ab9 */ /* 0x000fe20000000a00 */
[----:B--2---:R-:W-:-:S05]  /*11d80*/  VIADD R20, R20, 0xffffff80 ;  /* 0xffffff8014147836 */ /* 0x004fca0000000000 */
[----:B01----:R-:W-:-:S04]  /*11d90*/  SHF.R.S32.HI R11, RZ, 0x1f, R20 ;  /* 0x0000001fff0b7819 */ /* 0x003fc80000011414 */
        /* <DEDUP_REMOVED lines=11> */
[----:B------:R-:W-:-:S02]  /*11e50*/  IADD3 R41, P1, R152, 0x6000, RZ ;  /* 0x0000600098297810 */ /* 0x000fc40007f3e0ff */
[----:B------:R-:W-:Y:S01]  /*11e60*/  LOP3.LUT R36, R36, R37, RZ, 0x3c, !PT ;  /* 0x0000002524247212 */ /* 0x000fe200078e3cff */
[----:B------:R-:W-:Y:S01]  /*11e70*/  IMAD.X R37, RZ, RZ, R153, P0 ;  /* 0x000000ffff257224 */ /* 0x000fe200000e0699 */
[----:B------:R-:W-:Y:S01]  /*11e80*/  IADD3 R65, P0, R152, 0xc000, RZ ;  /* 0x0000c00098417810 */ /* 0x000fe20007f1e0ff */
[----:B------:R-:W-:Y:S01]  /*11e90*/  IMAD.WIDE.U32 R8, R8, UR4, RZ ;  /* 0x0000000408087c25 */ /* 0x000fe2000f8e00ff */
[----:B------:R-:W-:Y:S01]  /*11ea0*/  ULDC.64 UR4, c[0x0][0xbe8] ;  /* 0x0002fa0000047ab9 */ /* 0x000fe20000000a00 */
[----:B------:R-:W-:Y:S02]  /*11eb0*/  LOP3.LUT R12, R13, 0x380, RZ, 0xc0, !PT ;  /* 0x000003800d0c7812 */ /* 0x000fe400078ec0ff */
[----:B------:R-:W-:Y:S01]  /*11ec0*/  LOP3.LUT R64, R65, 0x380, RZ, 0xc0, !PT ;  /* 0x0000038041407812 */ /* 0x000fe200078ec0ff */
[----:B------:R-:W-:Y:S01]  /*11ed0*/  IMAD.IADD R9, R9, 0x1, R21 ;  /* 0x0000000109097824 */ /* 0x000fe200078e0215 */
[----:B------:R-:W-:Y:S01]  /*11ee0*/  LOP3.LUT R40, R41, 0x380, RZ, 0xc0, !PT ;  /* 0x0000038029287812 */ /* 0x000fe200078ec0ff */
[----:B------:R-:W-:Y:S01]  /*11ef0*/  IMAD.IADD R11, R20, 0x1, -R11 ;  /* 0x00000001140b7824 */ /* 0x000fe200078e0a0b */
[----:B------:R-:W-:Y:S01]  /*11f00*/  SHF.R.U64 R64, R64, 0x3, RZ ;  /* 0x0000000340407819 */ /* 0x000fe200000012ff */
[----:B------:R-:W-:Y:S01]  /*11f10*/  IMAD.WIDE.U32 R8, R184, UR4, R8 ;  /* 0x00000004b8087c25 */ /* 0x000fe2000f8e0008 */
[----:B------:R-:W-:Y:S01]  /*11f20*/  SHF.R.U64 R12, R12, 0x3, RZ ;  /* 0x000000030c0c7819 */ /* 0x000fe200000012ff */
[----:B------:R-:W5:Y:S01]  /*11f30*/  LD.E.128 R36, desc[UR42][R36.64] ;  /* 0x0000002a24247980 */ /* 0x000f62000c101d00 */
[----:B------:R-:W-:Y:S01]  /*11f40*/  LOP3.LUT R64, R64, R65, RZ, 0x3c, !PT ;  /* 0x0000004140407212 */ /* 0x000fe200078e3cff */
[----:B------:R-:W-:Y:S01]  /*11f50*/  IMAD.X R65, RZ, RZ, R153, P0 ;  /* 0x000000ffff417224 */ /* 0x000fe200000e0699 */
[----:B---3--:R-:W-:-:S02]  /*11f60*/  ISETP.NE.AND P0, PT, R80, 0x1, PT ;  /* 0x000000015000780c */ /* 0x008fc40003f05270 */
[----:B------:R-:W-:Y:S01]  /*11f70*/  SHF.R.S32.HI R20, RZ, 0x1f, R0 ;  /* 0x0000001fff147819 */ /* 0x000fe20000011400 */
[----:B------:R-:W-:Y:S01]  /*11f80*/  IMAD R9, R184, UR5, R9 ;  /* 0x00000005b8097c24 */ /* 0x000fe2000f8e0209 */
[----:B------:R-:W-:Y:S01]  /*11f90*/  ULDC.64 UR4, c[0x0][0xbf0] ;  /* 0x0002fc0000047ab9 */ /* 0x000fe20000000a00 */
[----:B------:R-:W-:Y:S01]  /*11fa0*/  IMAD R11, R11, 0x20, R10 ;  /* 0x000000200b0b7824 */ /* 0x000fe200078e020a */
[----:B------:R-:W-:Y:S01]  /*11fb0*/  SHF.R.U64 R40, R40, 0x3, RZ ;  /* 0x0000000328287819 */ /* 0x000fe200000012ff */
[----:B------:R-:W-:Y:S01]  /*11fc0*/  VIADD R159, R192, 0x40 ;  /* 0x00000040c09f7836 */ /* 0x000fe20000000000 */
[----:B------:R-:W-:Y:S01]  /*11fd0*/  LOP3.LUT R12, R12, R13, RZ, 0x3c, !PT ;  /* 0x0000000d0c0c7212 */ /* 0x000fe200078e3cff */
[----:B------:R-:W-:Y:S01]  /*11fe0*/  VIADD R158, R192, 0x80 ;  /* 0x00000080c09e7836 */ /* 0x000fe20000000000 */
[----:B------:R-:W-:Y:S01]  /*11ff0*/  IADD3 R25, P4, R152, 0x2000, RZ ;  /* 0x0000200098197810 */ /* 0x000fe20007f9e0ff */
[----:B------:R-:W-:Y:S01]  /*12000*/  VIADD R157, R192, 0xc0 ;  /* 0x000000c0c09d7836 */ /* 0x000fe20000000000 */
[C---:B------:R-:W-:Y:S01]  /*12010*/  IADD3 R29, P5, R152.reuse, 0x3000, RZ ;  /* 0x00003000981d7810 */ /* 0x040fe20007fbe0ff */
[----:B------:R-:W0:Y:S01]  /*12020*/  @P0 LDC R83, c[0x0][0xcec] ;  /* 0x00033b00ff530b82 */ /* 0x000e220000000800 */
[----:B------:R-:W-:Y:S01]  /*12030*/  IADD3 R33, P6, R152, 0x4000, RZ ;  /* 0x0000400098217810 */ /* 0x000fe20007fde0ff */
[----:B------:R-:W-:Y:S01]  /*12040*/  VIADD R156, R192, 0x100 ;  /* 0x00000100c09c7836 */ /* 0x000fe20000000000 */
[----:B------:R-:W-:Y:S01]  /*12050*/  LOP3.LUT R40, R40, R41, RZ, 0x3c, !PT ;  /* 0x0000002928287212 */ /* 0x000fe200078e3cff */
[----:B------:R-:W-:Y:S01]  /*12060*/  VIADD R155, R192, 0x140 ;  /* 0x00000140c09b7836 */ /* 0x000fe20000000000 */
[C---:B------:R-:W-:Y:S01]  /*12070*/  IADD3 R45, P2, R152.reuse, 0x7000, RZ ;  /* 0x00007000982d7810 */ /* 0x040fe20007f5e0ff */
[----:B------:R-:W5:Y:S01]  /*12080*/  LD.E.128 R64, desc[UR42][R64.64] ;  /* 0x0000002a40407980 */ /* 0x000f62000c101d00 */
[----:B------:R-:W-:Y:S01]  /*12090*/  LOP3.LUT R5, R152, 0x380, RZ, 0xc0, !PT ;  /* 0x0000038098057812 */ /* 0x000fe200078ec0ff */
[----:B------:R-:W1:Y:S01]  /*120a0*/  @P0 LDC R21, c[0x0][0xcf0] ;  /* 0x00033c00ff150b82 */ /* 0x000e620000000800 */
[----:B------:R-:W-:Y:S01]  /*120b0*/  IMAD R81, R20, UR4, RZ ;  /* 0x0000000414517c24 */ /* 0x000fe2000f8e02ff */
[----:B------:R-:W-:Y:S01]  /*120c0*/  LOP3.LUT R24, R25, 0x380, RZ, 0xc0, !PT ;  /* 0x0000038019187812 */ /* 0x000fe200078ec0ff */
[----:B------:R-:W-:Y:S01]  /*120d0*/  IMAD R20, R160, 0x40, R11 ;  /* 0x00000040a0147824 */ /* 0x000fe200078e020b */
[----:B------:R-:W-:Y:S01]  /*120e0*/  LOP3.LUT R28, R29, 0x380, RZ, 0xc0, !PT ;  /* 0x000003801d1c7812 */ /* 0x000fe200078ec0ff */
[C---:B------:R-:W-:Y:S01]  /*120f0*/  IMAD R81, R0.reuse, UR5, R81 ;  /* 0x0000000500517c24 */ /* 0x040fe2000f8e0251 */
[----:B------:R-:W-:Y:S01]  /*12100*/  LOP3.LUT R32, R33, 0x380, RZ, 0xc0, !PT ;  /* 0x0000038021207812 */ /* 0x000fe200078ec0ff */
[----:B------:R-:W-:Y:S01]  /*12110*/  IMAD.WIDE.U32 R8, R0, UR4, R8 ;  /* 0x0000000400087c25 */ /* 0x000fe2000f8e0008 */
[----:B------:R-:W-:Y:S01]  /*12120*/  ULDC.64 UR4, c[0x0][0xbe0] ;  /* 0x0002f80000047ab9 */ /* 0x000fe20000000a00 */
[----:B------:R-:W-:-:S02]  /*12130*/  LOP3.LUT R44, R45, 0x380, RZ, 0xc0, !PT ;  /* 0x000003802d2c7812 */ /* 0x000fc400078ec0ff */
[----:B------:R-:W-:Y:S01]  /*12140*/  IMAD.MOV.U32 R11, RZ, RZ, R20 ;  /* 0x000000ffff0b7224 */ /* 0x000fe200078e0014 */
[----:B------:R-:W-:Y:S01]  /*12150*/  SHF.R.U64 R24, R24, 0x3, RZ ;  /* 0x0000000318187819 */ /* 0x000fe200000012ff */
[--C-:B------:R-:W-:Y:S01]  /*12160*/  IMAD.X R13, RZ, RZ, R153.reuse, P3 ;  /* 0x000000ffff0d7224 */ /* 0x100fe200018e0699 */
[C---:B------:R-:W-:Y:S01]  /*12170*/  IADD3 R49, P3, R152.reuse, 0x8000, RZ ;  /* 0x0000800098317810 */ /* 0x040fe20007f7e0ff */
[----:B------:R-:W-:Y:S01]  /*12180*/  IMAD.X R41, RZ, RZ, R153, P1 ;  /* 0x000000ffff297224 */ /* 0x000fe200008e0699 */
[----:B------:R-:W-:Y:S01]  /*12190*/  IADD3 R69, P1, R152, 0xd000, RZ ;  /* 0x0000d00098457810 */ /* 0x000fe20007f3e0ff */
[----:B0-----:R-:W-:Y:S01]  /*121a0*/  @P0 IMAD.HI.U32 R0, R20, R83, RZ ;  /* 0x0000005314000227 */ /* 0x001fe200078e00ff */
[----:B------:R-:W-:Y:S01]  /*121b0*/  LOP3.LUT R48, R49, 0x380, RZ, 0xc0, !PT ;  /* 0x0000038031307812 */ /* 0x000fe200078ec0ff */
[----:B------:R-:W5:Y:S01]  /*121c0*/  LD.E.128 R12, desc[UR42][R12.64] ;  /* 0x0000002a0c0c7980 */ /* 0x000f62000c101d00 */
[----:B------:R-:W-:Y:S01]  /*121d0*/  LOP3.LUT R68, R69, 0x380, RZ, 0xc0, !PT ;  /* 0x0000038045447812 */ /* 0x000fe200078ec0ff */
[----:B------:R-:W-:Y:S01]  /*121e0*/  IMAD.IADD R9, R9, 0x1, R81 ;  /* 0x0000000109097824 */ /* 0x000fe200078e0251 */
[----:B------:R-:W-:Y:S01]  /*121f0*/  SHF.R.U64 R28, R28, 0x3, RZ ;  /* 0x000000031c1c7819 */ /* 0x000fe200000012ff */
[----:B------:R-:W5:Y:S01]  /*12200*/  LD.E.128 R40, desc[UR42][R40.64] ;  /* 0x0000002a28287980 */ /* 0x000f62000c101d00 */
[----:B-1----:R-:W-:-:S02]  /*12210*/  @P0 SHF.R.U32.HI R11, RZ, R21, R0 ;  /* 0x00000015ff0b0219 */ /* 0x002fc40000011600 */
[----:B------:R-:W-:Y:S02]  /*12220*/  SHF.R.U64 R32, R32, 0x3, RZ ;  /* 0x0000000320207819 */ /* 0x000fe400000012ff */
[--C-:B------:R-:W-:Y:S01]  /*12230*/  SHF.R.S32.HI R0, RZ, 0x1f, R11.reuse ;  /* 0x0000001fff007819 */ /* 0x100fe2000001140b */
[----:B------:R-:W-:Y:S01]  /*12240*/  IMAD.MOV R21, RZ, RZ, -R11 ;  /* 0x000000ffff157224 */ /* 0x000fe200078e0a0b */
[----:B------:R-:W-:Y:S01]  /*12250*/  SHF.R.U64 R44, R44, 0x3, RZ ;  /* 0x000000032c2c7819 */ /* 0x000fe200000012ff */
[C---:B------:R-:W-:Y:S01]  /*12260*/  IMAD.WIDE.U32 R8, R11.reuse, UR4, R8 ;  /* 0x000000040b087c25 */ /* 0x040fe2000f8e0008 */
[----:B------:R-:W-:Y:S02]  /*12270*/  SHF.R.U64 R48, R48, 0x3, RZ ;  /* 0x0000000330307819 */ /* 0x000fe400000012ff */
[----:B------:R-:W-:Y:S01]  /*12280*/  SHF.R.U64 R68, R68, 0x3, RZ ;  /* 0x0000000344447819 */ /* 0x000fe200000012ff */
[----:B------:R-:W-:Y:S01]  /*12290*/  IMAD R21, R80, R21, R20 ;  /* 0x0000001550157224 */ /* 0x000fe200078e0214 */
[----:B------:R-:W-:Y:S01]  /*122a0*/  LOP3.LUT R24, R24, R25, RZ, 0x3c, !PT ;  /* 0x0000001918187212 */ /* 0x000fe200078e3cff */
[----:B------:R-:W-:Y:S01]  /*122b0*/  IMAD R0, R0, UR4, RZ ;  /* 0x0000000400007c24 */ /* 0x000fe2000f8e02ff */
[----:B------:R-:W0:Y:S01]  /*122c0*/  LDC R20, c[0x0][0xbc8] ;  /* 0x0002f200ff147b82 */ /* 0x000e220000000800 */
[----:B------:R-:W-:Y:S01]  /*122d0*/  LOP3.LUT R28, R28, R29, RZ, 0x3c, !PT ;  /* 0x0000001d1c1c7212 */ /* 0x000fe200078e3cff */
[----:B------:R-:W-:Y:S01]  /*122e0*/  IMAD.X R25, RZ, RZ, R153, P4 ;  /* 0x000000ffff197224 */ /* 0x000fe200020e0699 */
[----:B------:R-:W-:Y:S01]  /*122f0*/  LOP3.LUT R32, R32, R33, RZ, 0x3c, !PT ;  /* 0x0000002120207212 */ /* 0x000fe200078e3cff */
[----:B------:R-:W-:Y:S01]  /*12300*/  IMAD R11, R11, UR5, R0 ;  /* 0x000000050b0b7c24 */ /* 0x000fe2000f8e0200 */
[----:B------:R-:W-:Y:S01]  /*12310*/  SHF.R.S32.HI R0, RZ, 0x1f, R21 ;  /* 0x0000001fff007819 */ /* 0x000fe20000011415 */
[----:B------:R-:W-:Y:S01]  /*12320*/  ULDC.64 UR4, c[0x0][0xbd8] ;  /* 0x0002f60000047ab9 */ /* 0x000fe20000000a00 */
[----:B------:R-:W-:Y:S01]  /*12330*/  LOP3.LUT R44, R44, R45, RZ, 0x3c, !PT ;  /* 0x0000002d2c2c7212 */ /* 0x000fe200078e3cff */
[----:B------:R-:W-:Y:S01]  /*12340*/  IMAD.IADD R9, R9, 0x1, R11 ;  /* 0x0000000109097824 */ /* 0x000fe200078e020b */
[----:B------:R-:W-:Y:S01]  /*12350*/  LOP3.LUT R48, R48, R49, RZ, 0x3c, !PT ;  /* 0x0000003130307212 */ /* 0x000fe200078e3cff */
[----:B------:R-:W-:Y:S01]  /*12360*/  IMAD R0, R0, UR4, RZ ;  /* 0x0000000400007c24 */ /* 0x000fe2000f8e02ff */
[----:B------:R-:W-:Y:S01]  /*12370*/  IADD3 R53, P4, R152, 0x9000, RZ ;  /* 0x0000900098357810 */ /* 0x000fe20007f9e0ff */
[----:B------:R-:W-:Y:S01]  /*12380*/  IMAD.WIDE.U32 R8, R21, UR4, R8 ;  /* 0x0000000415087c25 */ /* 0x000fe2000f8e0008 */
[----:B------:R-:W-:Y:S01]  /*12390*/  LOP3.LUT R68, R68, R69, RZ, 0x3c, !PT ;  /* 0x0000004544447212 */ /* 0x000fe200078e3cff */
[----:B------:R-:W5:Y:S01]  /*123a0*/  LD.E.128 R24, desc[UR42][R24.64] ;  /* 0x0000002a18187980 */ /* 0x000f62000c101d00 */
[----:B------:R-:W-:Y:S01]  /*123b0*/  LOP3.LUT R52, R53, 0x380, RZ, 0xc0, !PT ;  /* 0x0000038035347812 */ /* 0x000fe200078ec0ff */
[----:B------:R-:W-:Y:S01]  /*123c0*/  IMAD R81, R21, UR5, R0 ;  /* 0x0000000515517c24 */ /* 0x000fe2000f8e0200 */
[----:B------:R-:W-:Y:S01]  /*123d0*/  ULDC.64 UR4, c[0x0][0xb80] ;  /* 0x0002e00000047ab9 */ /* 0x000fe20000000a00 */
[----:B------:R-:W-:Y:S01]  /*123e0*/  IMAD.X R29, RZ, RZ, R153, P5 ;  /* 0x000000ffff1d7224 */ /* 0x000fe200028e0699 */
[----:B------:R-:W-:Y:S01]  /*123f0*/  LEA R21, P0, R8, UR4, 0x1 ;  /* 0x0000000408157c11 */ /* 0x000fe2000f8008ff */
[----:B------:R-:W-:Y:S01]  /*12400*/  IMAD.IADD R81, R9, 0x1, R81 ;  /* 0x0000000109517824 */ /* 0x000fe200078e0251 */
[C---:B------:R-:W-:Y:S01]  /*12410*/  IADD3 R57, P5, R152.reuse, 0xa000, RZ ;  /* 0x0000a00098397810 */ /* 0x040fe20007fbe0ff */
[--C-:B------:R-:W-:Y:S01]  /*12420*/  IMAD.X R33, RZ, RZ, R153.reuse, P6 ;  /* 0x000000ffff217224 */ /* 0x100fe200030e0699 */
[----:B------:R-:W-:Y:S01]  /*12430*/  IADD3 R61, P6, R152, 0xb000, RZ ;  /* 0x0000b000983d7810 */ /* 0x000fe20007fde0ff */
[----:B------:R-:W-:Y:S01]  /*12440*/  IMAD.X R45, RZ, RZ, R153, P2 ;  /* 0x000000ffff2d7224 */ /* 0x000fe200010e0699 */
[----:B------:R-:W-:Y:S01]  /*12450*/  LEA.HI.X R81, R8, UR5, R81, 0x1, P0 ;  /* 0x0000000508517c11 */ /* 0x000fe200080f0c51 */
[--C-:B------:R-:W-:Y:S01]  /*12460*/  IMAD.X R49, RZ, RZ, R153.reuse, P3 ;  /* 0x000000ffff317224 */ /* 0x100fe200018e0699 */
[----:B0-----:R-:W-:Y:S01]  /*12470*/  ISETP.GE.AND P0, PT, R159, R20, PT ;  /* 0x000000149f00720c */ /* 0x001fe20003f06270 */
[----:B------:R-:W-:Y:S01]  /*12480*/  IMAD.X R69, RZ, RZ, R153, P1 ;  /* 0x000000ffff457224 */ /* 0x000fe200008e0699 */
[----:B------:R-:W-:Y:S01]  /*12490*/  IADD3 R73, P2, R152, 0xe000, RZ ;  /* 0x0000e00098497810 */ /* 0x000fe20007f5e0ff */
[----:B------:R-:W5:Y:S01]  /*124a0*/  LD.E.128 R28, desc[UR42][R28.64] ;  /* 0x0000002a1c1c7980 */ /* 0x000f62000c101d00 */
[----:B------:R-:W-:-:S02]  /*124b0*/  SEL R0, RZ, 0xffffffff, P0 ;  /* 0xffffffffff007807 */ /* 0x000fc40000000000 */
[----:B------:R-:W-:Y:S01]  /*124c0*/  IADD3 R7, P3, R152, 0xf000, RZ ;  /* 0x0000f00098077810 */ /* 0x000fe20007f7e0ff */
[----:B------:R-:W5:Y:S01]  /*124d0*/  LD.E.128 R32, desc[UR42][R32.64] ;  /* 0x0000002a20207980 */ /* 0x000f62000c101d00 */
[-C--:B------:R-:W-:Y:S02]  /*124e0*/  ISETP.GE.AND P1, PT, R192, R20.reuse, PT ;  /* 0x00000014c000720c */ /* 0x080fe40003f26270 */
[----:B------:R-:W-:Y:S01]  /*124f0*/  ISETP.GE.AND P0, PT, R158, R20, PT ;  /* 0x000000149e00720c */ /* 0x000fe20003f06270 */
[----:B------:R-:W-:Y:S01]  /*12500*/  IMAD.SHL.U32 R9, R0, 0x2, RZ ;  /* 0x0000000200097824 */ /* 0x000fe200078e00ff */
[----:B------:R-:W-:Y:S01]  /*12510*/  LOP3.LUT R56, R57, 0x380, RZ, 0xc0, !PT ;  /* 0x0000038039387812 */ /* 0x000fe200078ec0ff */
[----:B------:R-:W-:Y:S01]  /*12520*/  IMAD.X R77, RZ, RZ, R153, P3 ;  /* 0x000000ffff4d7224 */ /* 0x000fe200018e0699 */
[----:B------:R-:W-:Y:S01]  /*12530*/  LOP3.LUT R60, R61, 0x380, RZ, 0xc0, !PT ;  /* 0x000003803d3c7812 */ /* 0x000fe200078ec0ff */
[----:B------:R-:W5:Y:S01]  /*12540*/  LD.E.128 R44, desc[UR42][R44.64] ;  /* 0x0000002a2c2c7980 */ /* 0x000f62000c101d00 */
[----:B------:R-:W-:-:S02]  /*12550*/  LOP3.LUT R72, R73, 0x380, RZ, 0xc0, !PT ;  /* 0x0000038049487812 */ /* 0x000fc400078ec0ff */
[----:B------:R-:W-:Y:S01]  /*12560*/  LOP3.LUT R6, R7, 0x380, RZ, 0xc0, !PT ;  /* 0x0000038007067812 */ /* 0x000fe200078ec0ff */
[----:B------:R-:W5:Y:S01]  /*12570*/  LD.E.128 R48, desc[UR42][R48.64] ;  /* 0x0000002a30307980 */ /* 0x000f62000c101d00 */
[----:B------:R-:W-:Y:S02]  /*12580*/  SEL R0, RZ, 0x1, P1 ;  /* 0x00000001ff007807 */ /* 0x000fe40000800000 */
[----:B------:R-:W-:Y:S01]  /*12590*/  SEL R8, RZ, 0xffffffff, P0 ;  /* 0xffffffffff087807 */ /* 0x000fe20000000000 */
[----:B------:R-:W5:Y:S01]  /*125a0*/  LD.E.128 R68, desc[UR42][R68.64] ;  /* 0x0000002a44447980 */ /* 0x000f62000c101d00 */
[----:B------:R-:W-:Y:S02]  /*125b0*/  SHF.R.U64 R52, R52, 0x3, RZ ;  /* 0x0000000334347819 */ /* 0x000fe400000012ff */
[----:B------:R-:W-:Y:S02]  /*125c0*/  SHF.R.U64 R56, R56, 0x3, RZ ;  /* 0x0000000338387819 */ /* 0x000fe400000012ff */
[----:B------:R-:W-:-:S02]  /*125d0*/  SHF.R.U64 R60, R60, 0x3, RZ ;  /* 0x000000033c3c7819 */ /* 0x000fc400000012ff */
[----:B------:R-:W-:Y:S02]  /*125e0*/  SHF.R.U64 R72, R72, 0x3, RZ ;  /* 0x0000000348487819 */ /* 0x000fe400000012ff */
[----:B------:R-:W-:Y:S02]  /*125f0*/  SHF.R.U64 R5, R5, 0x3, RZ ;  /* 0x0000000305057819 */ /* 0x000fe400000012ff */
[----:B------:R-:W-:Y:S02]  /*12600*/  ISETP.GE.AND P0, PT, R157, R20, PT ;  /* 0x000000149d00720c */ /* 0x000fe40003f06270 */
[----:B------:R-:W-:Y:S02]  /*12610*/  SHF.R.U64 R6, R6, 0x3, RZ ;  /* 0x0000000306067819 */ /* 0x000fe400000012ff */
[----:B------:R-:W-:Y:S01]  /*12620*/  LOP3.LUT R0, R9, 0x2, R0, 0xe2, !PT ;  /* 0x0000000209007812 */ /* 0x000fe200078ee200 */
        /* <DEDUP_REMOVED lines=11> */
[----:B------:R-:W-:Y:S01]  /*126e0*/  SEL R8, RZ, 0xffffffff, P0 ;  /* 0xffffffffff087807 */ /* 0x000fe20000000000 */
[----:B------:R-:W5:Y:S01]  /*126f0*/  LD.E.128 R52, desc[UR42][R52.64] ;  /* 0x0000002a34347980 */ /* 0x000f62000c101d00 */
[----:B------:R-:W-:-:S02]  /*12700*/  LOP3.LUT R76, R6, R7, RZ, 0x3c, !PT ;  /* 0x00000007064c7212 */ /* 0x000fc400078e3cff */
[-C--:B------:R-:W-:Y:S01]  /*12710*/  ISETP.GE.AND P0, PT, R156, R20.reuse, PT ;  /* 0x000000149c00720c */ /* 0x080fe20003f06270 */
[----:B------:R-:W5:Y:S01]  /*12720*/  LD.E.128 R4, desc[UR42][R4.64] ;  /* 0x0000002a04047980 */ /* 0x000f62000c101d00 */
[----:B------:R-:W-:Y:S01]  /*12730*/  LOP3.LUT R0, R9, 0x4, R0, 0xe2, !PT ;  /* 0x0000000409007812 */ /* 0x000fe200078ee200 */
[----:B------:R-:W-:Y:S01]  /*12740*/  IMAD.SHL.U32 R9, R8, 0x8, RZ ;  /* 0x0000000808097824 */ /* 0x000fe200078e00ff */
[----:B------:R-:W-:Y:S01]  /*12750*/  SEL R8, RZ, 0xffffffff, P0 ;  /* 0xffffffffff087807 */ /* 0x000fe20000000000 */
[----:B------:R-:W5:Y:S01]  /*12760*/  LD.E.128 R56, desc[UR42][R56.64] ;  /* 0x0000002a38387980 */ /* 0x000f62000c101d00 */
[----:B------:R-:W-:-:S03]  /*12770*/  ISETP.GE.AND P0, PT, R155, R20, PT ;  /* 0x000000149b00720c */ /* 0x000fc60003f06270 */
[----:B------:R-:W5:Y:S01]  /*12780*/  LD.E.128 R60, desc[UR42][R60.64] ;  /* 0x0000002a3c3c7980 */ /* 0x000f62000c101d00 */
[----:B------:R-:W-:-:S03]  /*12790*/  LOP3.LUT R0, R9, 0x8, R0, 0xe2, !PT ;  /* 0x0000000809007812 */ /* 0x000fc600078ee200 */
[----:B------:R-:W5:Y:S04]  /*127a0*/  LD.E.128 R72, desc[UR42][R72.64] ;  /* 0x0000002a48487980 */ /* 0x000f68000c101d00 */
[----:B------:R-:W5:Y:S01]  /*127b0*/  LD.E.128 R76, desc[UR42][R76.64] ;  /* 0x0000002a4c4c7980 */ /* 0x000f62000c101d00 */
[----:B------:R-:W-:Y:S01]  /*127c0*/  IMAD.SHL.U32 R9, R8, 0x10, RZ ;  /* 0x0000001008097824 */ /* 0x000fe200078e00ff */
[----:B------:R-:W-:Y:S01]  /*127d0*/  @!PT LDS RZ, [RZ] ;  /* 0x00000000fffff984 */ /* 0x000fe20000000800 */
[----:B------:R-:W-:Y:S01]  /*127e0*/  @!PT LDS RZ, [RZ] ;  /* 0x00000000fffff984 */ /* 0x000fe20000000800 */
[----:B------:R-:W-:Y:S01]  /*127f0*/  @!PT LDS RZ, [RZ] ;  /* 0x00000000fffff984 */ /* 0x000fe20000000800 */
[----:B------:R-:W-:Y:S01]  /*12800*/  @!PT LDS RZ, [RZ] ;  /* 0x00000000fffff984 */ /* 0x000fe20000000800 */
[----:B------:R0:W-:Y:S06]  /*12810*/  MEMBAR.ALL.CTA ;  /* 0x0000000000007992 */ /* 0x0001ec0000008000 */
[----:B0-----:R-:W0:Y:S01]  /*12820*/  FENCE.VIEW.ASYNC.S ;  /* 0x00000000000073c6 */ /* 0x001e220000000000 */
[----:B------:R-:W-:Y:S01]  /*12830*/  SEL R8, RZ, 0xffffffff, P0 ;  /* 0xffffffffff087807 */ /* 0x000fe20000000000 */
[----:B------:R-:W-:Y:S01]  /*12840*/  VIADD R154, R192, 0x180 ;  /* 0x00000180c09a7836 */ /* 0x000fe20000000000 */
[----:B------:R-:W-:Y:S01]  /*12850*/  LOP3.LUT R0, R9, 0x10, R0, 0xe2, !PT ;  /* 0x0000001009007812 */ /* 0x000fe200078ee200 */
[----:B------:R-:W-:-:S02]  /*12860*/  IMAD R82, R160, 0x40, R10 ;  /* 0x00000040a0527824 */ /* 0x000fc400078e020a */
[----:B------:R-:W-:Y:S02]  /*12870*/  IMAD.SHL.U32 R9, R8, 0x20, RZ ;  /* 0x0000002008097824 */ /* 0x000fe400078e00ff */
[----:B------:R-:W-:Y:S01]  /*12880*/  IMAD R80, R3, R80, RZ ;  /* 0x0000005003507224 */ /* 0x000fe200078e02ff */
[----:B------:R-:W-:Y:S01]  /*12890*/  ISETP.GE.AND P0, PT, R154, R20, PT ;  /* 0x000000149a00720c */ /* 0x000fe20003f06270 */
[----:B------:R-:W-:Y:S01]  /*128a0*/  VIADD R84, R192, 0x1c0 ;  /* 0x000001c0c0547836 */ /* 0x000fe20000000000 */
[----:B------:R-:W-:Y:S01]  /*128b0*/  LOP3.LUT R3, R9, 0x20, R0, 0xe2, !PT ;  /* 0x0000002009037812 */ /* 0x000fe200078ee200 */
[----:B------:R-:W-:Y:S01]  /*128c0*/  VIADD R0, R2, 0x38820 ;  /* 0x0003882002007836 */ /* 0x000fe20000000000 */
[----:B------:R-:W-:Y:S02]  /*128d0*/  ISETP.GE.AND P1, PT, R82, R80, PT ;  /* 0x000000505200720c */ /* 0x000fe40003f26270 */
[----:B------:R-:W-:Y:S02]  /*128e0*/  SEL R8, RZ, 0x40, P0 ;  /* 0x00000040ff087807 */ /* 0x000fe40000000000 */
[----:B------:R-:W-:-:S02]  /*128f0*/  ISETP.GE.AND P0, PT, R84, R20, PT ;  /* 0x000000145400720c */ /* 0x000fc40003f06270 */
[----:B------:R-:W-:Y:S02]  /*12900*/  LOP3.LUT R3, R3, R8, RZ, 0xfc, !PT ;  /* 0x0000000803037212 */ /* 0x000fe400078efcff */
[----:B------:R-:W-:Y:S02]  /*12910*/  PRMT R0, RZ, 0x654, R0 ;  /* 0x00000654ff007816 */ /* 0x000fe40000000000 */
[----:B------:R-:W-:Y:S01]  /*12920*/  SEL R8, RZ, 0x80, P0 ;  /* 0x00000080ff087807 */ /* 0x000fe20000000000 */
[C---:B------:R-:W-:Y:S01]  /*12930*/  VIADD R83, R192.reuse, 0x1c0 ;  /* 0x000001c0c0537836 */ /* 0x040fe20000000000 */
[----:B0-----:R0:W-:Y:S01]  /*12940*/  SYNCS.ARRIVE.TRANS64.RED.A1T0 RZ, [R0+URZ], RZ ;  /* 0x000000ff00ff79a7 */ /* 0x0011e2000810043f */
[C---:B------:R-:W-:Y:S02]  /*12950*/  VIADD R88, R192.reuse, 0x180 ;  /* 0x00000180c0587836 */ /* 0x040fe40000000000 */
[C---:B------:R-:W-:Y:S02]  /*12960*/  VIADD R89, R192.reuse, 0x140 ;  /* 0x00000140c0597836 */ /* 0x040fe40000000000 */
[----:B------:R-:W-:-:S02]  /*12970*/  VIADD R90, R192, 0x100 ;  /* 0x00000100c05a7836 */ /* 0x000fc40000000000 */
[C---:B------:R-:W-:Y:S01]  /*12980*/  VIADD R91, R192.reuse, 0xc0 ;  /* 0x000000c0c05b7836 */ /* 0x040fe20000000000 */
[----:B0-----:R-:W-:Y:S01]  /*12990*/  LOP3.LUT R0, R3, R8, RZ, 0xfc, !PT ;  /* 0x0000000803007212 */ /* 0x001fe200078efcff */
[C---:B------:R-:W-:Y:S02]  /*129a0*/  VIADD R92, R192.reuse, 0x80 ;  /* 0x00000080c05c7836 */ /* 0x040fe40000000000 */
[----:B------:R-:W-:Y:S01]  /*129b0*/  VIADD R93, R192, 0x40 ;  /* 0x00000040c05d7836 */ /* 0x000fe20000000000 */
[----:B------:R0:W1:Y:S01]  /*129c0*/  SHFL.IDX PT, R8, R21, RZ, 0x181f ;  /* 0x00181fff15087589 */ /* 0x00006200000e0000 */
[----:B------:R-:W-:Y:S03]  /*129d0*/  BSSY B1, `(.L_x_1370) ;  /* 0x0000029000017945 */ /* 0x000fe60003800000 */
[----:B------:R0:W2:Y:S01]  /*129e0*/  SHFL.IDX PT, R9, R81, RZ, 0x181f ;  /* 0x00181fff51097589 */ /* 0x0000a200000e0000 */
[----:B------:R-:W-:-:S02]  /*129f0*/  SHF.R.S32.HI R83, RZ, 0x1f, R83 ;  /* 0x0000001fff537819 */ /* 0x000fc40000011453 */
[----:B------:R-:W-:Y:S02]  /*12a00*/  SHF.R.S32.HI R88, RZ, 0x1f, R88 ;  /* 0x0000001fff587819 */ /* 0x000fe40000011458 */
[----:B------:R-:W-:Y:S02]  /*12a10*/  SHF.R.S32.HI R89, RZ, 0x1f, R89 ;  /* 0x0000001fff597819 */ /* 0x000fe40000011459 */
        /* <DEDUP_REMOVED lines=36> */
.L_x_1371:
[----:B------:R-:W-:Y:S05]  /*12c60*/  BSYNC B1 ;  /* 0x0000000000017941 */ /* 0x000fea0003800000 */
.L_x_1370:
[----:B0----5:R-:W-:Y:S01]  /*12c70*/  VIADD R7, R82, 0x20 ;  /* 0x0000002052077836 */ /* 0x021fe20000000000 */
[----:B------:R0:W3:Y:S04]  /*12c80*/  SHFL.IDX PT, R5, R81, 0x1, 0x181f ;  /* 0x00381f0051057f89 */ /* 0x0000e800000e0000 */
[----:B------:R-:W-:Y:S01]  /*12c90*/  ISETP.GE.AND P0, PT, R7, R80, PT ;  /* 0x000000500700720c */ /* 0x000fe20003f06270 */
[----:B------:R0:W4:-:S12]  /*12ca0*/  SHFL.IDX PT, R4, R21, 0x1, 0x181f ;  /* 0x00381f0015047f89 */ /* 0x00011800000e0000 */
[----:B0-----:R-:W-:Y:S05]  /*12cb0*/  @P0 BRA `(.L_x_1372) ;  /* 0x0000002c00780947 */ /* 0x001fea0003800000 */
[-C--:B------:R-:W-:Y:S02]  /*12cc0*/  ISETP.GE.AND P6, PT, R192, R20.reuse, PT ;  /* 0x00000014c000720c */ /* 0x080fe40003fc6270 */
[-C--:B------:R-:W-:Y:S02]  /*12cd0*/  ISETP.GE.AND P5, PT, R159, R20.reuse, PT ;  /* 0x000000149f00720c */ /* 0x080fe40003fa6270 */
[-C--:B------:R-:W-:Y:S02]  /*12ce0*/  ISETP.GE.AND P3, PT, R158, R20.reuse, PT ;  /* 0x000000149e00720c */ /* 0x080fe40003f66270 */
[-C--:B------:R-:W-:Y:S02]  /*12cf0*/  ISETP.GE.AND P2, PT, R157, R20.reuse, PT ;  /* 0x000000149d00720c */ /* 0x080fe40003f46270 */
[-C--:B------:R-:W-:Y:S02]  /*12d00*/  ISETP.GE.AND P1, PT, R156, R20.reuse, PT ;  /* 0x000000149c00720c */ /* 0x080fe40003f26270 */
[----:B------:R-:W-:-:S03]  /*12d10*/  ISETP.GE.AND P0, PT, R155, R20, PT ;  /* 0x000000149b00720c */ /* 0x000fc60003f06270 */
[----:B---34-:R-:W-:Y:S02]  /*12d20*/  @!P6 IMAD.WIDE R6, R192, 0x2, R4 ;  /* 0x00000002c006e825 */ /* 0x018fe400078e0204 */
[----:B-1----:R-:W-:-:S03]  /*12d30*/  @!P5 LEA R8, P4, R159, R4, 0x1 ;  /* 0x000000049f08d211 */ /* 0x002fc600078808ff */
[----:B------:R0:W-:Y:S01]  /*12d40*/  @!P6 ST.E.128 desc[UR42][R6.64], R12 ;  /* 0x0000000c0600e985 */ /* 0x0001e2000c101d2a */
[----:B--2---:R-:W-:Y:S02]  /*12d50*/  @!P5 LEA.HI.X R9, R159, R5, R93, 0x1, P4 ;  /* 0x000000059f09d211 */ /* 0x004fe400020f0c5d */
        /* <DEDUP_REMOVED lines=8> */
[CC--:B------:R-:W-:Y:S02]  /*12de0*/  @P4 LEA R12, P5, R154.reuse, R4.reuse, 0x1 ;  /* 0x000000049a0c4211 */ /* 0x0c0fe400078a08ff */
        /* <DEDUP_REMOVED lines=14> */
.L_x_1369:
[----:B01----:R-:W2:Y:S01]  /*12ed0*/  LDL.LU R12, [R1+0x48] ;  /* 0x00004800010c7983 */ /* 0x003ea20000300800 */
        /* <DEDUP_REMOVED lines=25> */
[C---:B------:R-:W-:Y:S02]  /*13070*/  VIADD R156, R222.reuse, 0xe8 ;  /* 0x000000e8de9c7836 */ /* 0x040fe40000000000 */
        /* <DEDUP_REMOVED lines=101> */
[----:B------:R-:W-:Y:S01]  /*136d0*/  VIADD R15, R222, 0x8 ;  /* 0x00000008de0f7836 */ /* 0x000fe20000000000 */
[----:B------:R-:W-:Y:S01]  /*136e0*/  ISETP.GE.AND P3, PT, R200, UR4, PT ;  /* 0x00000004c8007c0c */ /* 0x000fe2000bf66270 */
[----:B------:R-:W-:Y:S01]  /*136f0*/  VIADD R14, R222, 0x18 ;  /* 0x00000018de0e7836 */ /* 0x000fe20000000000 */
[----:B------:R-:W-:Y:S02]  /*13700*/  ISETP.GE.AND P4, PT, R198, UR4, PT ;  /* 0x00000004c6007c0c */ /* 0x000fe4000bf86270 */
[----:B------:R-:W-:-:S07]  /*13710*/  SHF.R.S32.HI R15, RZ, 0x1f, R15 ;  /* 0x0000001fff0f7819 */ /* 0x000fce000001140f */
[----:B01----:R-:W-:-:S04]  /*13720*/  @!P0 LEA R8, P1, R222, R21, 0x2 ;  /* 0x00000015de088211 */ /* 0x003fc800078210ff */
[C---:B--2---:R-:W-:Y:S01]  /*13730*/  @!P0 LEA.HI.X R9, R222.reuse, R20, R10, 0x2, P1 ;  /* 0x00000014de098211 */ /* 0x044fe200008f140a */
[----:B------:R-:W-:-:S04]  /*13740*/  VIADD R10, R222, 0x10 ;  /* 0x00000010de0a7836 */ /* 0x000fc80000000000 */
[----:B------:R0:W-:Y:S01]  /*13750*/  @!P0 ST.E.64 desc[UR42][R8.64], R24 ;  /* 0x0000001808008985 */ /* 0x0001e2000c101b2a */
[----:B------:R-:W-:-:S13]  /*13760*/  ISETP.GE.AND P0, PT, R11, UR4, PT ;  /* 0x000000040b007c0c */ /* 0x000fda000bf06270 */
[----:B0-----:R-:W-:-:S04]  /*13770*/  @!P0 LEA R8, P1, R11, R21, 0x2 ;  /* 0x000000150b088211 */ /* 0x001fc800078210ff */
[----:B------:R-:W-:Y:S01]  /*13780*/  @!P0 LEA.HI.X R9, R11, R20, R15, 0x2, P1 ;  /* 0x000000140b098211 */ /* 0x000fe200008f140f */
[----:B------:R-:W-:Y:S01]  /*13790*/  VIADD R15, R222, 0x10 ;  /* 0x00000010de0f7836 */ /* 0x000fe20000000000 */
        /* <DEDUP_REMOVED lines=35> */
[----:B------:R-:W-:-:S04]  /*139d0*/  VIADD R14, R222, 0x38 ;  /* 0x00000038de0e7836 */ /* 0x000fc80000000000 */
[----:B------:R0:W-:Y:S01]  /*139e0*/  @!P0 ST.E.64 desc[UR42][R8.64], R48 ;  /* 0x0000003008008985 */ /* 0x0001e2000c101b2a */
[----:B------:R-:W-:Y:S02]  /*139f0*/  SHF.R.S32.HI R14, RZ, 0x1f, R14 ;  /* 0x0000001fff0e7819 */ /* 0x000fe4000001140e */
[----:B------:R-:W-:Y:S02]  /*13a00*/  ISETP.GE.AND P0, PT, R10, UR4, PT ;  /* 0x000000040a007c0c */ /* 0x000fe4000bf06270 */
[----:B0-----:R-:W-:-:S04]  /*13a10*/  @!P1 LEA R8, P2, R11, R21, 0x2 ;  /* 0x000000150b089211 */ /* 0x001fc800078410ff */
[----:B------:R-:W-:Y:S01]  /*13a20*/  @!P1 LEA.HI.X R9, R11, R20, R14, 0x2, P2 ;  /* 0x000000140b099211 */ /* 0x000fe200010f140e */
[----:B------:R-:W-:-:S04]  /*13a30*/  VIADD R11, R222, 0x40 ;  /* 0x00000040de0b7836 */ /* 0x000fc80000000000 */
[----:B------:R0:W-:Y:S01]  /*13a40*/  @!P1 ST.E.64 desc[UR42][R8.64], R52 ;  /* 0x0000003408009985 */ /* 0x0001e2000c101b2a */
[----:B------:R-:W-:Y:S02]  /*13a50*/  ISETP.GE.AND P1, PT, R220, UR4, PT ;  /* 0x00000004dc007c0c */ /* 0x000fe4000bf26270 */
[----:B------:R-:W-:Y:S02]  /*13a60*/  SHF.R.S32.HI R11, RZ, 0x1f, R11 ;  /* 0x0000001fff0b7819 */ /* 0x000fe4000001140b */
[----:B0-----:R-:W-:-:S04]  /*13a70*/  @!P0 LEA R8, P2, R10, R21, 0x2 ;  /* 0x000000150a088211 */ /* 0x001fc800078410ff */
[----:B------:R-:W-:Y:S02]  /*13a80*/  @!P0 LEA.HI.X R9, R10, R20, R11, 0x2, P2 ;  /* 0x000000140a098211 */ /* 0x000fe400010f140b */
[----:B------:R-:W-:-:S03]  /*13a90*/  @!P4 LEA R10, P6, R198, R21, 0x2 ;  /* 0x00000015c60ac211 */ /* 0x000fc600078c10ff */
[----:B------:R0:W-:Y:S01]  /*13aa0*/  @!P0 ST.E.64 desc[UR42][R8.64], R56 ;  /* 0x0000003808008985 */ /* 0x0001e2000c101b2a */
[----:B------:R-:W-:Y:S02]  /*13ab0*/  ISETP.GE.AND P0, PT, R215, UR4, PT ;  /* 0x00000004d7007c0c */ /* 0x000fe4000bf06270 */
[----:B------:R-:W-:Y:S02]  /*13ac0*/  @!P4 LEA.HI.X R11, R198, R20, R199, 0x2, P6 ;  /* 0x00000014c60bc211 */ /* 0x000fe400030f14c7 */
[----:B0-----:R-:W-:-:S04]  /*13ad0*/  @!P1 LEA R8, P2, R220, R21, 0x2 ;  /* 0x00000015dc089211 */ /* 0x001fc800078410ff */
[----:B------:R-:W-:-:S05]  /*13ae0*/  @!P1 LEA.HI.X R9, R220, R20, R221, 0x2, P2 ;  /* 0x00000014dc099211 */ /* 0x000fca00010f14dd */
[----:B------:R0:W-:Y:S01]  /*13af0*/  @!P1 ST.E.64 desc[UR42][R8.64], R60 ;  /* 0x0000003c08009985 */ /* 0x0001e2000c101b2a */
[----:B------:R-:W-:Y:S02]  /*13b00*/  ISETP.GE.AND P1, PT, R204, UR4, PT ;  /* 0x00000004cc007c0c */ /* 0x000fe4000bf26270 */
[----:B0-----:R-:W-:-:S04]  /*13b10*/  @!P0 LEA R8, P2, R215, R21, 0x2 ;  /* 0x00000015d7088211 */ /* 0x001fc800078410ff */
[----:B------:R-:W-:Y:S02]  /*13b20*/  @!P0 LEA.HI.X R9, R215, R20, R219, 0x2, P2 ;  /* 0x00000014d7098211 */ /* 0x000fe400010f14db */
[----:B------:R-:W-:-:S03]  /*13b30*/  ISETP.GE.AND P2, PT, R181, UR4, PT ;  /* 0x00000004b5007c0c */ /* 0x000fc6000bf46270 */
[----:B------:R0:W-:Y:S10]  /*13b40*/  @!P0 ST.E.64 desc[UR42][R8.64], R64 ;  /* 0x0000004008008985 */ /* 0x0001f4000c101b2a */
[----:B------:R-:W-:-:S02]  /*13b50*/  @!P2 LEA R14, P6, R181, R21, 0x2 ;  /* 0x00000015b50ea211 */ /* 0x000fc400078c10ff */
[C---:B0-----:R-:W-:Y:S02]  /*13b60*/  @!P1 LEA R8, P0, R204.reuse, R21, 0x2 ;  /* 0x00000015cc089211 */ /* 0x041fe400078010ff */
[-C--:B------:R-:W-:Y:S02]  /*13b70*/  @!P2 LEA.HI.X R15, R181, R20.reuse, R182, 0x2, P6 ;  /* 0x00000014b50fa211 */ /* 0x080fe400030f14b6 */
[----:B------:R-:W-:Y:S02]  /*13b80*/  @!P1 LEA.HI.X R9, R204, R20, R205, 0x2, P0 ;  /* 0x00000014cc099211 */ /* 0x000fe400000f14cd */
[----:B------:R-:W-:-:S03]  /*13b90*/  ISETP.GE.AND P0, PT, R196, UR4, PT ;  /* 0x00000004c4007c0c */ /* 0x000fc6000bf06270 */
[----:B------:R0:W-:Y:S01]  /*13ba0*/  @!P1 ST.E.64 desc[UR42][R8.64], R68 ;  /* 0x0000004408009985 */ /* 0x0001e2000c101b2a */
[----:B------:R-:W-:Y:S02]  /*13bb0*/  ISETP.GE.AND P1, PT, R183, UR4, PT ;  /* 0x00000004b7007c0c */ /* 0x000fe4000bf26270 */
[----:B0-----:R-:W-:-:S04]  /*13bc0*/  @!P3 LEA R8, P5, R200, R21, 0x2 ;  /* 0x00000015c808b211 */ /* 0x001fc800078a10ff */
[----:B------:R-:W-:-:S05]  /*13bd0*/  @!P3 LEA.HI.X R9, R200, R20, R201, 0x2, P5 ;  /* 0x00000014c809b211 */ /* 0x000fca00028f14c9 */
[----:B------:R0:W-:Y:S01]  /*13be0*/  @!P3 ST.E.64 desc[UR42][R8.64], R72 ;  /* 0x000000480800b985 */ /* 0x0001e2000c101b2a */
[----:B------:R-:W-:-:S03]  /*13bf0*/  ISETP.GE.AND P3, PT, R179, UR4, PT ;  /* 0x00000004b3007c0c */ /* 0x000fc6000bf66270 */
[----:B------:R1:W-:Y:S01]  /*13c00*/  @!P4 ST.E.64 desc[UR42][R10.64], R76 ;  /* 0x0000004c0a00c985 */ /* 0x0003e2000c101b2a */
[CC--:B0-----:R-:W-:Y:S02]  /*13c10*/  @!P0 LEA R8, P4, R196.reuse, R21.reuse, 0x2 ;  /* 0x00000015c4088211 */ /* 0x0c1fe400078810ff */
        /* <DEDUP_REMOVED lines=9> */
[----:B------:R-:W-:Y:S02]  /*13cb0*/  @!P2 ST.E.64 desc[UR42][R14.64], R88 ;  /* 0x000000580e00a985 */ /* 0x000fe4000c101b2a */
[-C--:B0-----:R-:W-:Y:S02]  /*13cc0*/  @!P4 LEA R8, P2, R177, R21.reuse, 0x2 ;  /* 0x00000015b108c211 */ /* 0x081fe400078410ff */
[-C--:B-1----:R-:W-:Y:S02]  /*13cd0*/  @!P3 LEA R6, P6, R179, R21.reuse, 0x2 ;  /* 0x00000015b306b211 */ /* 0x082fe400078c10ff */
[-C--:B------:R-:W-:Y:S02]  /*13ce0*/  @!P4 LEA.HI.X R9, R177, R20.reuse, R178, 0x2, P2 ;  /* 0x00000014b109c211 */ /* 0x080fe400010f14b2 */
[----:B------:R-:W-:Y:S02]  /*13cf0*/  @!P3 LEA.HI.X R7, R179, R20, R180, 0x2, P6 ;  /* 0x00000014b307b211 */ /* 0x000fe400030f14b4 */
[----:B------:R-:W-:-:S02]  /*13d00*/  @!P5 LEA R10, P6, R175, R21, 0x2 ;  /* 0x00000015af0ad211 */ /* 0x000fc400078c10ff */
[----:B------:R-:W-:Y:S01]  /*13d10*/  ISETP.GE.AND P2, PT, R169, UR4, PT ;  /* 0x00000004a9007c0c */ /* 0x000fe2000bf46270 */
[----:B------:R0:W-:Y:S01]  /*13d20*/  @!P3 ST.E.64 desc[UR42][R6.64], R92 ;  /* 0x0000005c0600b985 */ /* 0x0001e2000c101b2a */
[----:B------:R-:W-:-:S03]  /*13d30*/  @!P5 LEA.HI.X R11, R175, R20, R176, 0x2, P6 ;  /* 0x00000014af0bd211 */ /* 0x000fc600030f14b0 */
        /* <DEDUP_REMOVED lines=39> */
[CC--:B------:R-:W-:Y:S02]  /*13fb0*/  @!P5 LEA R14, P0, R84.reuse, R21.reuse, 0x2 ;  /* 0x00000015540ed211 */ /* 0x0c0fe400078010ff */
[C---:B-1----:R-:W-:Y:S01]  /*13fc0*/  @!P2 LEA R8, P1, R153.reuse, R21, 0x2 ;  /* 0x000000159908a211 */ /* 0x042fe200078210ff */
[----:B------:R3:W-:Y:S01]  /*13fd0*/  @!P4 ST.E.64 desc[UR42][R6.64], R136 ;  /* 0x000000880600c985 */ /* 0x0007e2000c101b2a */
[-C--:B------:R-:W-:Y:S02]  /*13fe0*/  @!P5 LEA.HI.X R15, R84, R20.reuse, R152, 0x2, P0 ;  /* 0x00000014540fd211 */ /* 0x080fe400000f1498 */
[----:B------:R-:W-:Y:S01]  /*13ff0*/  @!P2 LEA.HI.X R9, R153, R20, R154, 0x2, P1 ;  /* 0x000000149909a211 */ /* 0x000fe200008f149a */
[----:B------:R3:W-:Y:S04]  /*14000*/  @!P3 ST.E.64 desc[UR42][R10.64], R140 ;  /* 0x0000008c0a00b985 */ /* 0x0007e8000c101b2a */
[----:B------:R3:W-:Y:S04]  /*14010*/  @!P2 ST.E.64 desc[UR42][R8.64], R144 ;  /* 0x000000900800a985 */ /* 0x0007e8000c101b2a */
[----:B------:R3:W-:Y:S02]  /*14020*/  @!P5 ST.E.64 desc[UR42][R14.64], R148 ;  /* 0x000000940e00d985 */ /* 0x0007e4000c101b2a */
.L_x_1374:
[----:B------:R-:W-:Y:S05]  /*14030*/  BSYNC B1 ;  /* 0x0000000000017941 */ /* 0x000fea0003800000 */
.L_x_1373:
[----:B---3--:R-:W-:Y:S01]  /*14040*/  VIADD R6, R13, 0x8 ;  /* 0x000000080d067836 */ /* 0x008fe20000000000 */
[----:B0-----:R-:W0:Y:S04]  /*14050*/  SHFL.IDX PT, R12, R12, 0x1, 0x1c1f ;  /* 0x003c1f000c0c7f89 */ /* 0x001e2800000e0000 */
[----:B------:R-:W-:Y:S01]  /*14060*/  ISETP.GE.AND P0, PT, R6, R3, PT ;  /* 0x000000030600720c */ /* 0x000fe20003f06270 */
[----:B------:R-:W3:-:S12]  /*14070*/  SHFL.IDX PT, R0, R0, 0x1, 0x1c1f ;  /* 0x003c1f0000007f89 */ /* 0x000ed800000e0000 */
[----:B------:R-:W-:Y:S05]  /*14080*/  @P0 BRA `(.L_x_1372) ;  /* 0x0000001800840947 */ /* 0x000fea0003800000 */
[----:B------:R-:W-:Y:S01]  /*14090*/  ULDC UR4, c[0x0][0xbc8] ;  /* 0x0002f20000047ab9 */ /* 0x000fe20000000800 */
[C---:B------:R-:W-:Y:S01]  /*140a0*/  VIADD R10, R222.reuse, 0x8 ;  /* 0x00000008de0a7836 */ /* 0x040fe20000000000 */
[C---:B------:R-:W-:Y:S01]  /*140b0*/  ISETP.GE.AND P4, PT, R222.reuse, UR4, PT ;  /* 0x00000004de007c0c */ /* 0x040fe2000bf86270 */
[C---:B------:R-:W-:Y:S01]  /*140c0*/  VIADD R25, R222.reuse, 0x10 ;  /* 0x00000010de197836 */ /* 0x040fe20000000000 */
[----:B------:R-:W-:Y:S01]  /*140d0*/  SHF.R.S32.HI R8, RZ, 0x1f, R222 ;  /* 0x0000001fff087819 */ /* 0x000fe200000114de */
[----:B------:R-:W-:Y:S01]  /*140e0*/  VIADD R14, R222, 0x18 ;  /* 0x00000018de0e7836 */ /* 0x000fe20000000000 */
[----:B------:R-:W-:Y:S01]  /*140f0*/  ISETP.GE.AND P2, PT, R10, UR4, PT ;  /* 0x000000040a007c0c */ /* 0x000fe2000bf46270 */
[C---:B-1----:R-:W-:Y:S01]  /*14100*/  VIADD R21, R222.reuse, 0x20 ;  /* 0x00000020de157836 */ /* 0x042fe20000000000 */
[----:B------:R-:W-:Y:S01]  /*14110*/  ISETP.GE.AND P1, PT, R25, UR4, PT ;  /* 0x0000000419007c0c */ /* 0x000fe2000bf26270 */
[----:B------:R-:W-:Y:S01]  /*14120*/  VIADD R11, R222, 0x8 ;  /* 0x00000008de0b7836 */ /* 0x000fe20000000000 */
[----:B------:R-:W-:Y:S01]  /*14130*/  ISETP.GE.AND P0, PT, R14, UR4, PT ;  /* 0x000000040e007c0c */ /* 0x000fe2000bf06270 */
[----:B------:R-:W-:-:S02]  /*14140*/  VIADD R28, R222, 0x10 ;  /* 0x00000010de1c7836 */ /* 0x000fc40000000000 */
[C---:B------:R-:W-:Y:S01]  /*14150*/  VIADD R24, R222.reuse, 0x28 ;  /* 0x00000028de187836 */ /* 0x040fe20000000000 */
[----:B------:R-:W-:Y:S01]  /*14160*/  SHF.R.S32.HI R11, RZ, 0x1f, R11 ;  /* 0x0000001fff0b7819 */ /* 0x000fe2000001140b */
[C---:B------:R-:W-:Y:S01]  /*14170*/  VIADD R15, R222.reuse, 0x30 ;  /* 0x00000030de0f7836 */ /* 0x040fe20000000000 */
[C---:B---3--:R-:W-:Y:S01]  /*14180*/  @!P4 LEA R6, P3, R222.reuse, R0, 0x2 ;  /* 0x00000000de06c211 */ /* 0x048fe200078610ff */
[C---:B--2---:R-:W-:Y:S01]  /*14190*/  VIADD R20, R222.reuse, 0x18 ;  /* 0x00000018de147836 */ /* 0x044fe20000000000 */
[----:B------:R-:W-:Y:S02]  /*141a0*/  SHF.R.S32.HI R28, RZ, 0x1f, R28 ;  /* 0x0000001fff1c7819 */ /* 0x000fe4000001141c */
[----:B0-----:R-:W-:Y:S02]  /*141b0*/  @!P4 LEA.HI.X R7, R222, R12, R8, 0x2, P3 ;  /* 0x0000000cde07c211 */ /* 0x001fe400018f1408 */
[----:B------:R-:W-:Y:S02]  /*141c0*/  ISETP.GE.AND P3, PT, R21, UR4, PT ;  /* 0x0000000415007c0c */ /* 0x000fe4000bf66270 */
[----:B------:R-:W-:Y:S01]  /*141d0*/  @!P1 LEA R8, P5, R25, R0, 0x2 ;  /* 0x0000000019089211 */ /* 0x000fe200078a10ff */
[----:B------:R0:W-:Y:S01]  /*141e0*/  @!P4 ST.E.64 desc[UR42][R6.64], R26 ;  /* 0x0000001a0600c985 */ /* 0x0001e2000c101b2a */
[----:B------:R-:W-:-:S02]  /*141f0*/  ISETP.GE.AND P4, PT, R24, UR4, PT ;  /* 0x0000000418007c0c */ /* 0x000fc4000bf86270 */
[----:B------:R-:W-:Y:S01]  /*14200*/  @!P1 LEA.HI.X R9, R25, R12, R28, 0x2, P5 ;  /* 0x0000000c19099211 */ /* 0x000fe200028f141c */
[----:B------:R-:W-:Y:S01]  /*14210*/  VIADD R25, R222, 0x20 ;  /* 0x00000020de197836 */ /* 0x000fe20000000000 */
[----:B------:R-:W-:Y:S02]  /*14220*/  SHF.R.S32.HI R20, RZ, 0x1f, R20 ;  /* 0x0000001fff147819 */ /* 0x000fe40000011414 */
[----:B------:R-:W-:Y:S02]  /*14230*/  ISETP.GE.AND P5, PT, R15, UR4, PT ;  /* 0x000000040f007c0c */ /* 0x000fe4000bfa6270 */
[----:B------:R-:W-:Y:S02]  /*14240*/  SHF.R.S32.HI R25, RZ, 0x1f, R25 ;  /* 0x0000001fff197819 */ /* 0x000fe40000011419 */
[----:B0-----:R-:W-:-:S04]  /*14250*/  @!P2 LEA R6, P6, R10, R0, 0x2 ;  /* 0x000000000a06a211 */ /* 0x001fc800078c10ff */
[----:B------:R-:W-:Y:S02]  /*14260*/  @!P2 LEA.HI.X R7, R10, R12, R11, 0x2, P6 ;  /* 0x0000000c0a07a211 */ /* 0x000fe400030f140b */
[----:B------:R-:W-:-:S03]  /*14270*/  @!P0 LEA R10, P6, R14, R0, 0x2 ;  /* 0x000000000e0a8211 */ /* 0x000fc600078c10ff */
[----:B------:R0:W-:Y:S01]  /*14280*/  @!P2 ST.E.64 desc[UR42][R6.64], R30 ;  /* 0x0000001e0600a985 */ /* 0x0001e2000c101b2a */
[----:B------:R-:W-:Y:S01]  /*14290*/  @!P0 LEA.HI.X R11, R14, R12, R20, 0x2, P6 ;  /* 0x0000000c0e0b8211 */ /* 0x000fe200030f1414 */
[C---:B------:R-:W-:Y:S02]  /*142a0*/  VIADD R20, R222.reuse, 0x38 ;  /* 0x00000038de147836 */ /* 0x040fe40000000000 */
[----:B------:R1:W-:Y:S01]  /*142b0*/  @!P1 ST.E.64 desc[UR42][R8.64], R34 ;  /* 0x0000002208009985 */ /* 0x0003e2000c101b2a */
[----:B------:R-:W-:-:S03]  /*142c0*/  VIADD R14, R222, 0x40 ;  /* 0x00000040de0e7836 */ /* 0x000fc60000000000 */
[----:B------:R2:W-:Y:S01]  /*142d0*/  @!P0 ST.E.64 desc[UR42][R10.64], R38 ;  /* 0x000000260a008985 */ /* 0x0005e2000c101b2a */
[----:B------:R-:W-:Y:S02]  /*142e0*/  ISETP.GE.AND P0, PT, R20, UR4, PT ;  /* 0x0000000414007c0c */ /* 0x000fe4000bf06270 */
[----:B0-----:R-:W-:-:S04]  /*142f0*/  @!P3 LEA R6, P1, R21, R0, 0x2 ;  /* 0x000000001506b211 */ /* 0x001fc800078210ff */
[----:B------:R-:W-:Y:S01]  /*14300*/  @!P3 LEA.HI.X R7, R21, R12, R25, 0x2, P1 ;  /* 0x0000000c1507b211 */ /* 0x000fe200008f1419 */
[----:B------:R-:W-:Y:S01]  /*14310*/  VIADD R25, R222, 0x28 ;  /* 0x00000028de197836 */ /* 0x000fe20000000000 */
[-C--:B-1----:R-:W-:Y:S01]  /*14320*/  @!P4 LEA R8, P2, R24, R0.reuse, 0x2 ;  /* 0x000000001808c211 */ /* 0x082fe200078410ff */
[----:B------:R-:W-:Y:S01]  /*14330*/  VIADD R21, R222, 0x30 ;  /* 0x00000030de157836 */ /* 0x000fe20000000000 */
[----:B--2---:R-:W-:Y:S01]  /*14340*/  @!P5 LEA R10, P6, R15, R0, 0x2 ;  /* 0x000000000f0ad211 */ /* 0x004fe200078c10ff */
[----:B------:R0:W-:Y:S01]  /*14350*/  @!P3 ST.E.64 desc[UR42][R6.64], R42 ;  /* 0x0000002a0600b985 */ /* 0x0001e2000c101b2a */
[----:B------:R-:W-:Y:S02]  /*14360*/  SHF.R.S32.HI R25, RZ, 0x1f, R25 ;  /* 0x0000001fff197819 */ /* 0x000fe40000011419 */
[----:B------:R-:W-:Y:S02]  /*14370*/  SHF.R.S32.HI R21, RZ, 0x1f, R21 ;  /* 0x0000001fff157819 */ /* 0x000fe40000011415 */
[----:B------:R-:W-:-:S02]  /*14380*/  ISETP.GE.AND P1, PT, R14, UR4, PT ;  /* 0x000000040e007c0c */ /* 0x000fc4000bf26270 */
[-C--:B------:R-:W-:Y:S02]  /*14390*/  @!P4 LEA.HI.X R9, R24, R12.reuse, R25, 0x2, P2 ;  /* 0x0000000c1809c211 */ /* 0x080fe400010f1419 */
[----:B------:R-:W-:Y:S02]  /*143a0*/  ISETP.GE.AND P2, PT, R220, UR4, PT ;  /* 0x00000004dc007c0c */ /* 0x000fe4000bf46270 */
[----:B------:R-:W-:Y:S01]  /*143b0*/  @!P5 LEA.HI.X R11, R15, R12, R21, 0x2, P6 ;  /* 0x0000000c0f0bd211 */ /* 0x000fe200030f1415 */
[C---:B------:R-:W-:Y:S01]  /*143c0*/  VIADD R21, R222.reuse, 0x38 ;  /* 0x00000038de157836 */ /* 0x040fe20000000000 */
[----:B------:R1:W-:Y:S01]  /*143d0*/  @!P4 ST.E.64 desc[UR42][R8.64], R46 ;  /* 0x0000002e0800c985 */ /* 0x0003e2000c101b2a */
[----:B------:R-:W-:Y:S01]  /*143e0*/  VIADD R15, R222, 0x40 ;  /* 0x00000040de0f7836 */ /* 0x000fe20000000000 */
[----:B0-----:R-:W-:Y:S02]  /*143f0*/  @!P0 LEA R6, P6, R20, R0, 0x2 ;  /* 0x0000000014068211 */ /* 0x001fe400078c10ff */
[----:B------:R-:W-:Y:S01]  /*14400*/  SHF.R.S32.HI R21, RZ, 0x1f, R21 ;  /* 0x0000001fff157819 */ /* 0x000fe20000011415 */
[----:B------:R0:W-:Y:S01]  /*14410*/  @!P5 ST.E.64 desc[UR42][R10.64], R50 ;  /* 0x000000320a00d985 */ /* 0x0001e2000c101b2a */
[----:B------:R-:W-:-:S02]  /*14420*/  ISETP.GE.AND P3, PT, R215, UR4, PT ;  /* 0x00000004d7007c0c */ /* 0x000fc4000bf66270 */
[----:B------:R-:W-:Y:S02]  /*14430*/  ISETP.GE.AND P4, PT, R204, UR4, PT ;  /* 0x00000004cc007c0c */ /* 0x000fe4000bf86270 */
[----:B------:R-:W-:Y:S02]  /*14440*/  SHF.R.S32.HI R15, RZ, 0x1f, R15 ;  /* 0x0000001fff0f7819 */ /* 0x000fe4000001140f */
[----:B------:R-:W-:Y:S02]  /*14450*/  @!P0 LEA.HI.X R7, R20, R12, R21, 0x2, P6 ;  /* 0x0000000c14078211 */ /* 0x000fe400030f1415 */
[----:B-1----:R-:W-:-:S03]  /*14460*/  @!P1 LEA R8, P5, R14, R0, 0x2 ;  /* 0x000000000e089211 */ /* 0x002fc600078a10ff */
[----:B------:R1:W-:Y:S01]  /*14470*/  @!P0 ST.E.64 desc[UR42][R6.64], R54 ;  /* 0x0000003606008985 */ /* 0x0003e2000c101b2a */
[----:B------:R-:W-:Y:S02]  /*14480*/  @!P1 LEA.HI.X R9, R14, R12, R15, 0x2, P5 ;  /* 0x0000000c0e099211 */ /* 0x000fe400028f140f */
[----:B0-----:R-:W-:Y:S02]  /*14490*/  @!P2 LEA R10, P6, R220, R0, 0x2 ;  /* 0x00000000dc0aa211 */ /* 0x001fe400078c10ff */
[----:B------:R-:W-:Y:S01]  /*144a0*/  ISETP.GE.AND P5, PT, R200, UR4, PT ;  /* 0x00000004c8007c0c */ /* 0x000fe2000bfa6270 */
[----:B------:R0:W-:Y:S01]  /*144b0*/  @!P1 ST.E.64 desc[UR42][R8.64], R58 ;  /* 0x0000003a08009985 */ /* 0x0001e2000c101b2a */
[----:B------:R-:W-:Y:S02]  /*144c0*/  @!P2 LEA.HI.X R11, R220, R12, R221, 0x2, P6 ;  /* 0x0000000cdc0ba211 */ /* 0x000fe400030f14dd */
[----:B------:R-:W-:Y:S02]  /*144d0*/  ISETP.GE.AND P0, PT, R198, UR4, PT ;  /* 0x00000004c6007c0c */ /* 0x000fe4000bf06270 */
[----:B------:R-:W-:Y:S01]  /*144e0*/  ISETP.GE.AND P1, PT, R196, UR4, PT ;  /* 0x00000004c4007c0c */ /* 0x000fe2000bf26270 */
[----:B------:R2:W-:Y:S01]  /*144f0*/  @!P2 ST.E.64 desc[UR42][R10.64], R62 ;  /* 0x0000003e0a00a985 */ /* 0x0005e2000c101b2a */
[----:B-1----:R-:W-:-:S04]  /*14500*/  @!P3 LEA R6, P6, R215, R0, 0x2 ;  /* 0x00000000d706b211 */ /* 0x002fc800078c10ff */
[----:B------:R-:W-:Y:S02]  /*14510*/  @!P3 LEA.HI.X R7, R215, R12, R219, 0x2, P6 ;  /* 0x0000000cd707b211 */ /* 0x000fe400030f14db */
[----:B0-----:R-:W-:-:S03]  /*14520*/  @!P4 LEA R8, P2, R204, R0, 0x2 ;  /* 0x00000000cc08c211 */ /* 0x001fc600078410ff */
[----:B------:R0:W-:Y:S01]  /*14530*/  @!P3 ST.E.64 desc[UR42][R6.64], R66 ;  /* 0x000000420600b985 */ /* 0x0001e2000c101b2a */
[----:B------:R-:W-:Y:S02]  /*14540*/  @!P4 LEA.HI.X R9, R204, R12, R205, 0x2, P2 ;  /* 0x0000000ccc09c211 */ /* 0x000fe400010f14cd */
[----:B------:R-:W-:Y:S02]  /*14550*/  ISETP.GE.AND P2, PT, R183, UR4, PT ;  /* 0x00000004b7007c0c */ /* 0x000fe4000bf46270 */
[C---:B--2---:R-:W-:Y:S01]  /*14560*/  @!P5 LEA R10, P6, R200.reuse, R0, 0x2 ;  /* 0x00000000c80ad211 */ /* 0x044fe200078c10ff */
[----:B------:R1:W-:Y:S03]  /*14570*/  @!P4 ST.E.64 desc[UR42][R8.64], R70 ;  /* 0x000000460800c985 */ /* 0x0003e6000c101b2a */
[----:B------:R-:W-:Y:S02]  /*14580*/  @!P5 LEA.HI.X R11, R200, R12, R201, 0x2, P6 ;  /* 0x0000000cc80bd211 */ /* 0x000fe400030f14c9 */
[----:B0-----:R-:W-:-:S03]  /*14590*/  @!P0 LEA R6, P4, R198, R0, 0x2 ;  /* 0x00000000c6068211 */ /* 0x001fc600078810ff */
[----:B------:R0:W-:Y:S01]  /*145a0*/  @!P5 ST.E.64 desc[UR42][R10.64], R74 ;  /* 0x0000004a0a00d985 */ /* 0x0001e2000c101b2a */
[----:B------:R-:W-:Y:S02]  /*145b0*/  ISETP.GE.AND P5, PT, R181, UR4, PT ;  /* 0x00000004b5007c0c */ /* 0x000fe4000bfa6270 */
[----:B------:R-:W-:Y:S02]  /*145c0*/  @!P0 LEA.HI.X R7, R198, R12, R199, 0x2, P4 ;  /* 0x0000000cc6078211 */ /* 0x000fe400020f14c7 */
[----:B------:R-:W-:Y:S02]  /*145d0*/  ISETP.GE.AND P4, PT, R179, UR4, PT ;  /* 0x00000004b3007c0c */ /* 0x000fe4000bf86270 */
[C---:B-1----:R-:W-:Y:S01]  /*145e0*/  @!P1 LEA R8, P3, R196.reuse, R0, 0x2 ;  /* 0x00000000c4089211 */ /* 0x042fe200078610ff */
[----:B------:R1:W-:Y:S03]  /*145f0*/  @!P0 ST.E.64 desc[UR42][R6.64], R78 ;  /* 0x0000004e06008985 */ /* 0x0003e6000c101b2a */
[----:B------:R-:W-:-:S02]  /*14600*/  @!P1 LEA.HI.X R9, R196, R12, R197, 0x2, P3 ;  /* 0x0000000cc4099211 */ /* 0x000fc400018f14c5 */
[----:B------:R-:W-:Y:S02]  /*14610*/  ISETP.GE.AND P3, PT, R177, UR4, PT ;  /* 0x00000004b1007c0c */ /* 0x000fe4000bf66270 */
[----:B0-----:R-:W-:Y:S01]  /*14620*/  @!P2 LEA R10, P6, R183, R0, 0x2 ;  /* 0x00000000b70aa211 */ /* 0x001fe200078c10ff */
[----:B------:R-:W-:Y:S01]  /*14630*/  @!P1 ST.E.64 desc[UR42][R8.64], R82 ;  /* 0x0000005208009985 */ /* 0x000fe2000c101b2a */
[----:B------:R-:W-:Y:S02]  /*14640*/  ISETP.GE.AND P1, PT, R173, UR4, PT ;  /* 0x00000004ad007c0c */ /* 0x000fe4000bf26270 */
[----:B------:R-:W-:Y:S02]  /*14650*/  @!P2 LEA.HI.X R11, R183, R12, R184, 0x2, P6 ;  /* 0x0000000cb70ba211 */ /* 0x000fe400030f14b8 */
[----:B-1----:R-:W-:-:S03]  /*14660*/  @!P4 LEA R6, P0, R179, R0, 0x2 ;  /* 0x00000000b306c211 */ /* 0x002fc600078010ff */
[----:B------:R0:W-:Y:S01]  /*14670*/  @!P2 ST.E.64 desc[UR42][R10.64], R4 ;  /* 0x000000040a00a985 */ /* 0x0001e2000c101b2a */
[----:B------:R-:W-:Y:S02]  /*14680*/  ISETP.GE.AND P2, PT, R175, UR4, PT ;  /* 0x00000004af007c0c */ /* 0x000fe4000bf46270 */
[----:B------:R-:W-:Y:S02]  /*14690*/  @!P4 LEA.HI.X R7, R179, R12, R180, 0x2, P0 ;  /* 0x0000000cb307c211 */ /* 0x000fe400000f14b4 */
[----:B------:R-:W-:Y:S02]  /*146a0*/  ISETP.GE.AND P0, PT, R171, UR4, PT ;  /* 0x00000004ab007c0c */ /* 0x000fe4000bf06270 */
[----:B0-----:R-:W-:-:S04]  /*146b0*/  @!P5 LEA R4, P6, R181, R0, 0x2 ;  /* 0x00000000b504d211 */ /* 0x001fc800078c10ff */
[----:B------:R-:W-:Y:S02]  /*146c0*/  @!P5 LEA.HI.X R5, R181, R12, R182, 0x2, P6 ;  /* 0x0000000cb505d211 */ /* 0x000fe400030f14b6 */
[----:B------:R-:W-:-:S03]  /*146d0*/  @!P3 LEA R8, P6, R177, R0, 0x2 ;  /* 0x00000000b108b211 */ /* 0x000fc600078c10ff */
[----:B------:R0:W-:Y:S01]  /*146e0*/  @!P5 ST.E.64 desc[UR42][R4.64], R90 ;  /* 0x0000005a0400d985 */ /* 0x0001e2000c101b2a */
[----:B------:R-:W-:Y:S02]  /*146f0*/  @!P3 LEA.HI.X R9, R177, R12, R178, 0x2, P6 ;  /* 0x0000000cb109b211 */ /* 0x000fe400030f14b2 */
[----:B------:R-:W-:Y:S01]  /*14700*/  ISETP.GE.AND P5, PT, R169, UR4, PT ;  /* 0x00000004a9007c0c */ /* 0x000fe2000bfa6270 */
[----:B------:R1:W-:Y:S01]  /*14710*/  @!P4 ST.E.64 desc[UR42][R6.64], R94 ;  /* 0x0000005e0600c985 */ /* 0x0003e2000c101b2a */
[----:B------:R-:W-:-:S03]  /*14720*/  ISETP.GE.AND P4, PT, R167, UR4, PT ;  /* 0x00000004a7007c0c */ /* 0x000fc6000bf86270 */
[----:B------:R2:W-:Y:S01]  /*14730*/  @!P3 ST.E.64 desc[UR42][R8.64], R98 ;  /* 0x000000620800b985 */ /* 0x0005e2000c101b2a */
[-C--:B0-----:R-:W-:Y:S02]  /*14740*/  @!P2 LEA R4, P6, R175, R0.reuse, 0x2 ;  /* 0x00000000af04a211 */ /* 0x081fe400078c10ff */
[----:B-1----:R-:W-:Y:S02]  /*14750*/  @!P1 LEA R6, P3, R173, R0, 0x2 ;  /* 0x00000000ad069211 */ /* 0x002fe400078610ff */
[----:B------:R-:W-:Y:S02]  /*14760*/  @!P2 LEA.HI.X R5, R175, R12, R176, 0x2, P6 ;  /* 0x0000000caf05a211 */ /* 0x000fe400030f14b0 */
[----:B--2---:R-:W-:Y:S02]  /*14770*/  @!P0 LEA R8, P6, R171, R0, 0x2 ;  /* 0x00000000ab088211 */ /* 0x004fe400078c10ff */
[----:B------:R-:W-:Y:S01]  /*14780*/  @!P1 LEA.HI.X R7, R173, R12, R174, 0x2, P3 ;  /* 0x0000000cad079211 */ /* 0x000fe200018f14ae */
[----:B------:R0:W-:Y:S01]  /*14790*/  @!P2 ST.E.64 desc[UR42][R4.64], R102 ;  /* 0x000000660400a985 */ /* 0x0001e2000c101b2a */
[----:B------:R-:W-:-:S02]  /*147a0*/  ISETP.GE.AND P3, PT, R165, UR4, PT ;  /* 0x00000004a5007c0c */ /* 0x000fc4000bf66270 */
[----:B------:R-:W-:Y:S01]  /*147b0*/  @!P0 LEA.HI.X R9, R171, R12, R172, 0x2, P6 ;  /* 0x0000000cab098211 */ /* 0x000fe200030f14ac */
[----:B------:R1:W-:Y:S04]  /*147c0*/  @!P1 ST.E.64 desc[UR42][R6.64], R106 ;  /* 0x0000006a06009985 */ /* 0x0003e8000c101b2a */
[----:B------:R2:W-:Y:S01]  /*147d0*/  @!P0 ST.E.64 desc[UR42][R8.64], R110 ;  /* 0x0000006e08008985 */ /* 0x0005e2000c101b2a */
[----:B------:R-:W-:Y:S02]  /*147e0*/  ISETP.GE.AND P0, PT, R163, UR4, PT ;  /* 0x00000004a3007c0c */ /* 0x000fe4000bf06270 */
[-C--:B0-----:R-:W-:Y:S02]  /*147f0*/  @!P5 LEA R4, P1, R169, R0.reuse, 0x2 ;  /* 0x00000000a904d211 */ /* 0x081fe400078210ff */
[----:B-1----:R-:W-:-:S02]  /*14800*/  @!P4 LEA R6, P2, R167, R0, 0x2 ;  /* 0x00000000a706c211 */ /* 0x002fc400078410ff */
[----:B------:R-:W-:Y:S02]  /*14810*/  @!P5 LEA.HI.X R5, R169, R12, R170, 0x2, P1 ;  /* 0x0000000ca905d211 */ /* 0x000fe400008f14aa */
[----:B--2---:R-:W-:Y:S02]  /*14820*/  @!P3 LEA R8, P6, R165, R0, 0x2 ;  /* 0x00000000a508b211 */ /* 0x004fe400078c10ff */
[----:B------:R-:W-:Y:S01]  /*14830*/  ISETP.GE.AND P1, PT, R161, UR4, PT ;  /* 0x00000004a1007c0c */ /* 0x000fe2000bf26270 */
[----:B------:R0:W-:Y:S01]  /*14840*/  @!P5 ST.E.64 desc[UR42][R4.64], R114 ;  /* 0x000000720400d985 */ /* 0x0001e2000c101b2a */
[-C--:B------:R-:W-:Y:S02]  /*14850*/  @!P4 LEA.HI.X R7, R167, R12.reuse, R168, 0x2, P2 ;  /* 0x0000000ca707c211 */ /* 0x080fe400010f14a8 */
[----:B------:R-:W-:Y:S02]  /*14860*/  @!P3 LEA.HI.X R9, R165, R12, R166, 0x2, P6 ;  /* 0x0000000ca509b211 */ /* 0x000fe400030f14a6 */
[----:B------:R-:W-:Y:S01]  /*14870*/  ISETP.GE.AND P2, PT, R155, UR4, PT ;  /* 0x000000049b007c0c */ /* 0x000fe2000bf46270 */
[----:B------:R1:W-:Y:S01]  /*14880*/  @!P4 ST.E.64 desc[UR42][R6.64], R118 ;  /* 0x000000760600c985 */ /* 0x0003e2000c101b2a */
[----:B------:R-:W-:-:S03]  /*14890*/  ISETP.GE.AND P4, PT, R159, UR4, PT ;  /* 0x000000049f007c0c */ /* 0x000fc6000bf86270 */
[----:B------:R2:W-:Y:S01]  /*148a0*/  @!P3 ST.E.64 desc[UR42][R8.64], R122 ;  /* 0x0000007a0800b985 */ /* 0x0005e2000c101b2a */
[----:B------:R-:W-:Y:S02]  /*148b0*/  ISETP.GE.AND P3, PT, R157, UR4, PT ;  /* 0x000000049d007c0c */ /* 0x000fe4000bf66270 */
[----:B0-----:R-:W-:-:S04]  /*148c0*/  @!P1 LEA R4, P6, R161, R0, 0x2 ;  /* 0x00000000a1049211 */ /* 0x001fc800078c10ff */
[----:B------:R-:W-:Y:S02]  /*148d0*/  @!P1 LEA.HI.X R5, R161, R12, R162, 0x2, P6 ;  /* 0x0000000ca1059211 */ /* 0x000fe400030f14a2 */
[----:B-1----:R-:W-:-:S04]  /*148e0*/  @!P0 LEA R6, P5, R163, R0, 0x2 ;  /* 0x00000000a3068211 */ /* 0x002fc800078a10ff */
[----:B------:R-:W-:Y:S02]  /*148f0*/  @!P0 LEA.HI.X R7, R163, R12, R164, 0x2, P5 ;  /* 0x0000000ca3078211 */ /* 0x000fe400028f14a4 */
[----:B------:R-:W-:-:S03]  /*14900*/  ISETP.GE.AND P5, PT, R153, UR4, PT ;  /* 0x0000000499007c0c */ /* 0x000fc6000bfa6270 */
[----:B------:R0:W-:Y:S04]  /*14910*/  @!P0 ST.E.64 desc[UR42][R6.64], R126 ;  /* 0x0000007e06008985 */ /* 0x0001e8000c101b2a */
[----:B------:R1:W-:Y:S01]  /*14920*/  @!P1 ST.E.64 desc[UR42][R4.64], R130 ;  /* 0x0000008204009985 */ /* 0x0003e2000c101b2a */
[----:B--2---:R-:W-:-:S04]  /*14930*/  @!P2 LEA R8, P1, R155, R0, 0x2 ;  /* 0x000000009b08a211 */ /* 0x004fc800078210ff */
[----:B------:R-:W-:Y:S02]  /*14940*/  @!P2 LEA.HI.X R9, R155, R12, R156, 0x2, P1 ;  /* 0x0000000c9b09a211 */ /* 0x000fe400008f149c */
[-C--:B0-----:R-:W-:Y:S02]  /*14950*/  @!P4 LEA R6, P0, R159, R0.reuse, 0x2 ;  /* 0x000000009f06c211 */ /* 0x081fe400078010ff */
[----:B-1----:R-:W-:Y:S02]  /*14960*/  @!P3 LEA R4, P6, R157, R0, 0x2 ;  /* 0x000000009d04b211 */ /* 0x002fe400078c10ff */
[----:B------:R-:W-:Y:S02]  /*14970*/  @!P4 LEA.HI.X R7, R159, R12, R160, 0x2, P0 ;  /* 0x0000000c9f07c211 */ /* 0x000fe400000f14a0 */
[----:B------:R-:W-:Y:S02]  /*14980*/  @!P5 LEA R10, P0, R153, R0, 0x2 ;  /* 0x00000000990ad211 */ /* 0x000fe400078010ff */
        /* <DEDUP_REMOVED lines=8> */
[----:B0-----:R-:W-:-:S04]  /*14a10*/  LEA R4, P0, R84, R0, 0x2 ;  /* 0x0000000054047211 */ /* 0x001fc800078010ff */
[----:B------:R-:W-:-:S05]  /*14a20*/  LEA.HI.X R5, R84, R12, R152, 0x2, P0 ;  /* 0x0000000c54057211 */ /* 0x000fca00000f1498 */
[----:B------:R0:W-:Y:S01]  /*14a30*/  ST.E.64 desc[UR42][R4.64], R150 ;  /* 0x0000009604007985 */ /* 0x0001e2000c101b2a */
[----:B------:R-:W-:Y:S05]  /*14a40*/  BRA `(.L_x_1372) ;  /* 0x0000001000147947 */ /* 0x000fea0003800000 */
.L_x_1366:
[----:B------:R-:W2:Y:S01]  /*14a50*/  LDL.LU R6, [R1+0x38] ;  /* 0x0000380001067983 */ /* 0x000ea20000300800 */
[----:B------:R-:W-:Y:S01]  /*14a60*/  ULDC.64 UR6, c[0x0][0xd08] ;  /* 0x0003420000067ab9 */ /* 0x000fe20000000a00 */
[----:B------:R-:W-:Y:S02]  /*14a70*/  ULDC.64 UR4, c[0x0][0xd00] ;  /* 0x0003400000047ab9 */ /* 0x000fe40000000a00 */
[----:B------:R-:W3:Y:S04]  /*14a80*/  LDL.LU R0, [R1+0x3c] ;  /* 0x00003c0001007983 */ /* 0x000ee80000300800 */
[----:B------:R-:W4:Y:S01]  /*14a90*/  LDL R9, [R1+0x34] ;  /* 0x0000340001097983 */ /* 0x000f220000100800 */
[----:B------:R-:W-:Y:S01]  /*14aa0*/  ISETP.NE.U32.AND P1, PT, RZ, UR6, PT ;  /* 0x00000006ff007c0c */ /* 0x000fe2000bf25070 */
[----:B------:R-:W-:Y:S01]  /*14ab0*/  IMAD.MOV.U32 R3, RZ, RZ, RZ ;  /* 0x000000ffff037224 */ /* 0x000fe200078e00ff */
[----:B------:R-:W-:-:S02]  /*14ac0*/  ISETP.NE.U32.AND P0, PT, RZ, UR4, PT ;  /* 0x00000004ff007c0c */ /* 0x000fc4000bf05070 */
[----:B------:R-:W-:Y:S02]  /*14ad0*/  ISETP.NE.AND.EX P1, PT, RZ, UR7, PT, P1 ;  /* 0x00000007ff007c0c */ /* 0x000fe4000bf25310 */
[----:B------:R-:W-:Y:S01]  /*14ae0*/  ISETP.NE.AND.EX P0, PT, RZ, UR5, PT, P0 ;  /* 0x00000005ff007c0c */ /* 0x000fe2000bf05300 */
[----:B------:R-:W0:Y:S01]  /*14af0*/  S2R R8, SR_TID.X ;  /* 0x0000000000087919 */ /* 0x000e220000002100 */
[----:B--2---:R-:W-:-:S04]  /*14b00*/  IADD3 R4, P2, R6, UR4, RZ ;  /* 0x0000000406047c10 */ /* 0x004fc8000ff5e0ff */
[----:B---3--:R-:W-:-:S05]  /*14b10*/  IADD3.X R5, R0, UR5, RZ, P2, !PT ;  /* 0x0000000500057c10 */ /* 0x008fca00097fe4ff */
[----:B------:R-:W-:Y:S01]  /*14b20*/  @P1 IADD3 R6, P2, R6, UR6, RZ ;  /* 0x0000000606061c10 */ /* 0x000fe2000ff5e0ff */
[----:B------:R-:W-:Y:S01]  /*14b30*/  ULDC UR4, c[0x0][0xb88] ;  /* 0x0002e20000047ab9 */ /* 0x000fe20000000800 */
[----:B------:R2:W5:Y:S02]  /*14b40*/  @P0 LDG.E R3, desc[UR42][R4.64] ;  /* 0x0000002a04030981 */ /* 0x000564000c1e1900 */
[----:B------:R-:W-:Y:S01]  /*14b50*/  @P1 IADD3.X R7, R0, UR7, RZ, P2, !PT ;  /* 0x0000000700071c10 */ /* 0x000fe200097fe4ff */
[----:B------:R-:W-:-:S06]  /*14b60*/  IMAD.U32 R0, RZ, RZ, UR4 ;  /* 0x00000004ff007e24 */ /* 0x000fcc000f8e00ff */
[----:B------:R2:W5:Y:S01]  /*14b70*/  @P1 LDG.E R0, desc[UR42][R6.64] ;  /* 0x0000002a06001981 */ /* 0x000562000c1e1900 */
[----:B----4-:R-:W-:Y:S01]  /*14b80*/  ISETP.NE.AND P2, PT, R9, RZ, PT ;  /* 0x000000ff0900720c */ /* 0x010fe20003f45270 */
[----:B0-----:R-:W-:-:S05]  /*14b90*/  VIADD R32, R8, 0xffffff80 ;  /* 0xffffff8008207836 */ /* 0x001fca0000000000 */
[----:B------:R-:W-:-:S07]  /*14ba0*/  ISETP.GT.AND P3, PT, R32, 0x3f, PT ;  /* 0x0000003f2000780c */ /* 0x000fce0003f64270 */
[----:B------:R-:W0:Y:S02]  /*14bb0*/  @!P2 LDC R9, c[0x0][0xbd4] ;  /* 0x0002f500ff09ab82 */ /* 0x000e240000000800 */
[----:B0-----:R2:W-:Y:S01]  /*14bc0*/  @!P2 STL [R1+0x34], R9 ;  /* 0x000034090100a387 */ /* 0x0015e20000100800 */
[----:B------:R-:W-:Y:S01]  /*14bd0*/  ISETP.GT.AND P2, PT, R9, 0x1, PT ;  /* 0x000000010900780c */ /* 0x000fe20003f44270 */
[----:B------:R-:W-:-:S12]  /*14be0*/  @P1 BRA `(.L_x_1375) ;  /* 0x0000000000101947 */ /* 0x000fd80003800000 */
[----:B------:R-:W-:Y:S05]  /*14bf0*/  @!P0 BRA `(.L_x_1375) ;  /* 0x00000000000c8947 */ /* 0x000fea0003800000 */
[----:B--2---:R-:W2:Y:S04]  /*14c00*/  LDG.E R7, desc[UR42][R4.64] ;  /* 0x0000002a04077981 */ /* 0x004ea8000c1e1900 */
[----:B-----5:R-:W2:Y:S02]  /*14c10*/  LDG.E R0, desc[UR42][R4.64+0x4] ;  /* 0x0000042a04007981 */ /* 0x020ea4000c1e1900 */
[----:B--2---:R-:W-:-:S07]  /*14c20*/  IMAD.IADD R0, R0, 0x1, -R7 ;  /* 0x0000000100007824 */ /* 0x004fce00078e0a07 */
.L_x_1375:
[----:B--2---:R-:W2:Y:S04]  /*14c30*/  LDL.LU R5, [R1+0x30] ;  /* 0x0000300001057983 */ /* 0x004ea80000300800 */
[----:B------:R-:W3:Y:S01]  /*14c40*/  LDL.LU R4, [R1+0x50] ;  /* 0x0000500001047983 */ /* 0x000ee20000300800 */
[----:B------:R-:W-:Y:S01]  /*14c50*/  BSSY B1, `(.L_x_1376) ;  /* 0x0000039000017945 */ /* 0x000fe20003800000 */
[----:B-----5:R-:W-:Y:S02]  /*14c60*/  SHF.R.S32.HI R26, RZ, 0x1f, R3 ;  /* 0x0000001fff1a7819 */ /* 0x020fe40000011403 */
[----:B--2---:R-:W-:Y:S02]  /*14c70*/  SEL R29, R5, RZ, !P0 ;  /* 0x000000ff051d7207 */ /* 0x004fe40004000000 */
[----:B---3--:R-:W-:Y:S01]  /*14c80*/  SEL R28, R4, RZ, !P0 ;  /* 0x000000ff041c7207 */ /* 0x008fe20004000000 */
[----:B------:R-:W-:Y:S06]  /*14c90*/  @P3 BRA `(.L_x_1377) ;  /* 0x0000000000d03947 */ /* 0x000fec0003800000 */
[----:B------:R-:W2:Y:S01]  /*14ca0*/  LDL R5, [R1+0x40] ;  /* 0x0000400001057983 */ /* 0x000ea20000100800 */
[----:B------:R-:W0:Y:S01]  /*14cb0*/  LDC R31, c[0x0][0xce8] ;  /* 0x00033a00ff1f7b82 */ /* 0x000e220000000800 */
[----:B------:R-:W2:Y:S02]  /*14cc0*/  S2R R4, SR_TID.X ;  /* 0x0000000000047919 */ /* 0x000ea40000002100 */
[----:B--2---:R-:W-:Y:S02]  /*14cd0*/  IMAD R4, R5, 0x40, R4 ;  /* 0x0000004005047824 */ /* 0x004fe400078e0204 */
[----:B0-----:R-:W-:Y:S02]  /*14ce0*/  IMAD R5, R0, R31, RZ ;  /* 0x0000001f00057224 */ /* 0x001fe400078e02ff */
[----:B------:R-:W-:-:S05]  /*14cf0*/  VIADD R30, R4, 0xffffff80 ;  /* 0xffffff80041e7836 */ /* 0x000fca0000000000 */
[----:B------:R-:W-:-:S13]  /*14d00*/  ISETP.GE.AND P0, PT, R30, R5, PT ;  /* 0x000000051e00720c */ /* 0x000fda0003f06270 */
[----:B------:R-:W-:Y:S05]  /*14d10*/  @P0 BRA `(.L_x_1377) ;  /* 0x0000000000b00947 */ /* 0x000fea0003800000 */
[----:B------:R-:W2:Y:S01]  /*14d20*/  LDL.LU R33, [R1+0x48] ;  /* 0x0000480001217983 */ /* 0x000ea20000300800 */
[----:B------:R-:W-:Y:S01]  /*14d30*/  IMAD.MOV.U32 R24, RZ, RZ, 0xab8 ;  /* 0x00000ab8ff187424 */ /* 0x000fe200078e00ff */
[----:B------:R-:W-:Y:S01]  /*14d40*/  ISETP.GT.AND P0, PT, R9, 0x1, PT ;  /* 0x000000010900780c */ /* 0x000fe20003f04270 */
[----:B------:R-:W0:Y:S01]  /*14d50*/  LDC.64 R10, c[0x0][0xca8] ;  /* 0x00032a00ff0a7b82 */ /* 0x000e220000000a00 */
[----:B------:R-:W-:Y:S01]  /*14d60*/  ISETP.NE.AND P1, PT, R31, 0x1, PT ;  /* 0x000000011f00780c */ /* 0x000fe20003f25270 */
[----:B------:R-:W-:Y:S01]  /*14d70*/  IMAD.MOV.U32 R21, RZ, RZ, R30 ;  /* 0x000000ffff157224 */ /* 0x000fe200078e001e */
[----:B------:R-:W-:-:S05]  /*14d80*/  SEL R24, R24, 0xa78, P0 ;  /* 0x00000a7818187807 */ /* 0x000fca0000000000 */
[----:B------:R-:W3:Y:S08]  /*14d90*/  LDC.64 R4, c[0x0][R24+0x220] ;  /* 0x0000880018047b82 */ /* 0x000ef00000000a00 */
[----:B-1----:R-:W1:Y:S08]  /*14da0*/  LDC.64 R12, c[0x0][R24+0x218] ;  /* 0x00008600180c7b82 */ /* 0x002e700000000a00 */
[----:B------:R-:W4:Y:S08]  /*14db0*/  LDC.64 R6, c[0x0][R24+0x228] ;  /* 0x00008a0018067b82 */ /* 0x000f300000000a00 */
[----:B------:R-:W5:Y:S08]  /*14dc0*/  @P1 LDC R15, c[0x0][0xcec] ;  /* 0x00033b00ff0f1b82 */ /* 0x000f700000000800 */
[----:B------:R-:W4:Y:S08]  /*14dd0*/  LDC.64 R8, c[0x0][R24+0x210] ;  /* 0x0000840018087b82 */ /* 0x000f300000000a00 */
[----:B------:R-:W4:Y:S01]  /*14de0*/  @P1 LDC R27, c[0x0][0xcf0] ;  /* 0x00033c00ff1b1b82 */ /* 0x000f220000000800 */
[----:B-----5:R-:W-:-:S07]  /*14df0*/  @P1 IMAD.HI.U32 R20, R30, R15, RZ ;  /* 0x0000000f1e141227 */ /* 0x020fce00078e00ff */
[----:B0-----:R-:W0:Y:S01]  /*14e00*/  @!P0 LDC R10, c[0x0][0xc50] ;  /* 0x00031400ff0a8b82 */ /* 0x001e220000000800 */
[-C--:B---3--:R-:W-:Y:S02]  /*14e10*/  IMAD R5, R5, R29.reuse, RZ ;  /* 0x0000001d05057224 */ /* 0x088fe400078e02ff */
[----:B------:R-:W-:-:S05]  /*14e20*/  IMAD.WIDE.U32 R14, R4, R29, RZ ;  /* 0x0000001d040e7225 */ /* 0x000fca00078e00ff */
[----:B------:R-:W3:Y:S01]  /*14e30*/  @!P0 LDC R11, c[0x0][0xc54] ;  /* 0x00031500ff0b8b82 */ /* 0x000ee20000000800 */
[-C--:B-1----:R-:W-:Y:S02]  /*14e40*/  IMAD R25, R13, R184.reuse, RZ ;  /* 0x000000b80d197224 */ /* 0x082fe400078e02ff */
        /* <DEDUP_REMOVED lines=23> */
[----:B---3--:R-:W-:-:S05]  /*14fc0*/  LEA.HI.X R11, R6, R11, R4, 0x2, P0 ;  /* 0x0000000b060b7211 */ /* 0x008fca00000f1404 */
[----:B------:R0:W-:Y:S02]  /*14fd0*/  STG.E desc[UR42][R10.64], R5 ;  /* 0x000000050a007986 */ /* 0x0001e4000c10192a */
.L_x_1377:
[----:B------:R-:W-:Y:S05]  /*14fe0*/  BSYNC B1 ;  /* 0x0000000000017941 */ /* 0x000fea0003800000 */
.L_x_1376:
[----:B------:R-:W-:Y:S05]  /*14ff0*/  @P2 BRA `(.L_x_1372) ;  /* 0x0000000800a82947 */ /* 0x000fea0003800000 */
[----:B0-----:R-:W2:Y:S01]  /*15000*/  LDL.LU R10, [R1+0x40] ;  /* 0x00004000010a7983 */ /* 0x001ea20000300800 */
[----:B------:R-:W0:Y:S01]  /*15010*/  LDC R11, c[0x0][0xce8] ;  /* 0x00033a00ff0b7b82 */ /* 0x000e220000000800 */
[----:B------:R-:W-:Y:S01]  /*15020*/  ULDC.64 UR4, c[0x0][0xba0] ;  /* 0x0002e80000047ab9 */ /* 0x000fe20000000a00 */
[----:B------:R-:W-:Y:S01]  /*15030*/  SHF.R.S32.HI R9, RZ, 0x1f, R32 ;  /* 0x0000001fff097819 */ /* 0x000fe20000011420 */
[----:B------:R-:W-:Y:S01]  /*15040*/  IMAD R6, R26, UR4, RZ ;  /* 0x000000041a067c24 */ /* 0x000fe2000f8e02ff */
[----:B------:R-:W-:Y:S01]  /*15050*/  BSSY B1, `(.L_x_1378) ;  /* 0x0000080000017945 */ /* 0x000fe20003800000 */
[----:B------:R-:W-:-:S04]  /*15060*/  IMAD.WIDE.U32 R4, R3, UR4, RZ ;  /* 0x0000000403047c25 */ /* 0x000fc8000f8e00ff */
[----:B------:R-:W-:Y:S01]  /*15070*/  IMAD R7, R3, UR5, R6 ;  /* 0x0000000503077c24 */ /* 0x000fe2000f8e0206 */
[----:B------:R-:W-:Y:S01]  /*15080*/  LEA.HI R6, R9, R32, RZ, 0x3 ;  /* 0x0000002009067211 */ /* 0x000fe200078f18ff */
[----:B------:R-:W3:Y:S01]  /*15090*/  LDC R3, c[0x0][0xbc8] ;  /* 0x0002f200ff037b82 */ /* 0x000ee20000000800 */
[----:B------:R-:W-:Y:S01]  /*150a0*/  ULDC.64 UR4, c[0x0][0xbe8] ;  /* 0x0002fa0000047ab9 */ /* 0x000fe20000000a00 */
[----:B------:R-:W-:Y:S01]  /*150b0*/  IMAD.IADD R5, R5, 0x1, R7 ;  /* 0x0000000105057824 */ /* 0x000fe200078e0207 */
[----:B------:R-:W-:Y:S01]  /*150c0*/  LOP3.LUT R7, R6, 0xfffffff8, RZ, 0xc0, !PT ;  /* 0xfffffff806077812 */ /* 0x000fe200078ec0ff */
[----:B------:R-:W-:Y:S01]  /*150d0*/  VIADD R40, R192, 0x40 ;  /* 0x00000040c0287836 */ /* 0x000fe20000000000 */
[----:B------:R-:W-:Y:S01]  /*150e0*/  SHF.R.S32.HI R20, RZ, 0x3, R6 ;  /* 0x00000003ff147819 */ /* 0x000fe20000011406 */
[----:B------:R-:W-:-:S04]  /*150f0*/  IMAD.WIDE.U32 R4, R184, UR4, R4 ;  /* 0x00000004b8047c25 */ /* 0x000fc8000f8e0004 */
[----:B------:R-:W-:Y:S02]  /*15100*/  IMAD.IADD R7, R32, 0x1, -R7 ;  /* 0x0000000120077824 */ /* 0x000fe400078e0a07 */
[----:B------:R-:W-:Y:S01]  /*15110*/  IMAD R5, R184, UR5, R5 ;  /* 0x00000005b8057c24 */ /* 0x000fe2000f8e0205 */
[----:B0-----:R-:W-:Y:S01]  /*15120*/  ISETP.NE.AND P0, PT, R11, 0x1, PT ;  /* 0x000000010b00780c */ /* 0x001fe20003f05270 */
[----:B------:R-:W-:Y:S01]  /*15130*/  IMAD R8, R7, 0x20, R20 ;  /* 0x0000002007087824 */ /* 0x000fe200078e0214 */
[----:B------:R-:W-:Y:S01]  /*15140*/  ULDC.64 UR4, c[0x0][0xbf0] ;  /* 0x0002fc0000047ab9 */ /* 0x000fe20000000a00 */
[----:B------:R-:W-:Y:S02]  /*15150*/  VIADD R38, R192, 0x80 ;  /* 0x00000080c0267836 */ /* 0x000fe40000000000 */
[----:B------:R-:W-:Y:S02]  /*15160*/  IMAD R6, R28, UR4, RZ ;  /* 0x000000041c067c24 */ /* 0x000fe4000f8e02ff */
[----:B------:R-:W-:Y:S01]  /*15170*/  IMAD.WIDE.U32 R4, R29, UR4, R4 ;  /* 0x000000041d047c25 */ /* 0x000fe2000f8e0004 */
[----:B---3--:R-:W-:-:S03]  /*15180*/  ISETP.GE.AND P1, PT, R40, R3, PT ;  /* 0x000000032800720c */ /* 0x008fc60003f26270 */
[----:B------:R-:W-:Y:S02]  /*15190*/  IMAD R7, R29, UR5, R6 ;  /* 0x000000051d077c24 */ /* 0x000fe4000f8e0206 */
[----:B------:R-:W0:Y:S01]  /*151a0*/  @P0 LDC R9, c[0x0][0xcec] ;  /* 0x00033b00ff090b82 */ /* 0x000e220000000800 */
[C---:B------:R-:W-:Y:S01]  /*151b0*/  ISETP.GE.AND P2, PT, R192.reuse, R3, PT ;  /* 0x00000003c000720c */ /* 0x040fe20003f46270 */
[C---:B------:R-:W-:Y:S01]  /*151c0*/  VIADD R36, R192.reuse, 0xc0 ;  /* 0x000000c0c0247836 */ /* 0x040fe20000000000 */
[----:B------:R-:W-:Y:S01]  /*151d0*/  ULDC.64 UR4, c[0x0][0xbe0] ;  /* 0x0002f80000047ab9 */ /* 0x000fe20000000a00 */
[----:B------:R-:W-:Y:S02]  /*151e0*/  IMAD.IADD R5, R5, 0x1, R7 ;  /* 0x0000000105057824 */ /* 0x000fe400078e0207 */
[----:B------:R-:W-:Y:S02]  /*151f0*/  VIADD R34, R192, 0x100 ;  /* 0x00000100c0227836 */ /* 0x000fe40000000000 */
[----:B------:R-:W3:Y:S01]  /*15200*/  @P0 LDC R13, c[0x0][0xcf0] ;  /* 0x00033c00ff0d0b82 */ /* 0x000ee20000000800 */
[----:B------:R-:W-:-:S02]  /*15210*/  IMAD R21, R0, R11, RZ ;  /* 0x0000000b00157224 */ /* 0x000fc400078e02ff */
[C---:B------:R-:W-:Y:S02]  /*15220*/  VIADD R31, R192.reuse, 0x140 ;  /* 0x00000140c01f7836 */ /* 0x040fe40000000000 */
[C---:B------:R-:W-:Y:S02]  /*15230*/  VIADD R27, R192.reuse, 0x180 ;  /* 0x00000180c01b7836 */ /* 0x040fe40000000000 */
[C---:B------:R-:W-:Y:S02]  /*15240*/  VIADD R24, R192.reuse, 0x1c0 ;  /* 0x000001c0c0187836 */ /* 0x040fe40000000000 */
[C---:B------:R-:W-:Y:S02]  /*15250*/  VIADD R25, R192.reuse, 0x1c0 ;  /* 0x000001c0c0197836 */ /* 0x040fe40000000000 */
        /* <DEDUP_REMOVED lines=10> */
[----:B------:R-:W-:-:S02]  /*15300*/  SHF.R.S32.HI R37, RZ, 0x1f, R37 ;  /* 0x0000001fff257819 */ /* 0x000fc40000011425 */
[----:B------:R-:W-:Y:S02]  /*15310*/  SHF.R.S32.HI R39, RZ, 0x1f, R39 ;  /* 0x0000001fff277819 */ /* 0x000fe40000011427 */
[----:B------:R-:W-:Y:S01]  /*15320*/  SHF.R.S32.HI R41, RZ, 0x1f, R41 ;  /* 0x0000001fff297819 */ /* 0x000fe20000011429 */
[C---:B--2---:R-:W-:Y:S02]  /*15330*/  IMAD R8, R10.reuse, 0x40, R8 ;  /* 0x000000400a087824 */ /* 0x044fe400078e0208 */
[----:B------:R-:W-:Y:S01]  /*15340*/  IMAD R20, R10, 0x40, R20 ;  /* 0x000000400a147824 */ /* 0x000fe200078e0214 */
[----:B------:R-:W-:Y:S01]  /*15350*/  SEL R10, RZ, 0xffffffff, P1 ;  /* 0xffffffffff0a7807 */ /* 0x000fe20000800000 */
[----:B0-----:R-:W-:Y:S01]  /*15360*/  @P0 IMAD.HI.U32 R6, R8, R9, RZ ;  /* 0x0000000908060227 */ /* 0x001fe200078e00ff */
[----:B------:R-:W-:Y:S02]  /*15370*/  ISETP.GE.AND P1, PT, R38, R3, PT ;  /* 0x000000032600720c */ /* 0x000fe40003f26270 */
[----:B------:R-:W-:Y:S01]  /*15380*/  SEL R9, RZ, 0x1, P2 ;  /* 0x00000001ff097807 */ /* 0x000fe20001000000 */
[----:B------:R-:W-:Y:S01]  /*15390*/  IMAD.MOV.U32 R7, RZ, RZ, R8 ;  /* 0x000000ffff077224 */ /* 0x000fe200078e0008 */
[----:B---3--:R-:W-:Y:S01]  /*153a0*/  @P0 SHF.R.U32.HI R7, RZ, R13, R6 ;  /* 0x0000000dff070219 */ /* 0x008fe20000011606 */
[----:B------:R-:W-:Y:S01]  /*153b0*/  IMAD.SHL.U32 R10, R10, 0x2, RZ ;  /* 0x000000020a0a7824 */ /* 0x000fe200078e00ff */
[----:B-1----:R-:W-:-:S02]  /*153c0*/  SEL R12, RZ, 0xffffffff, P1 ;  /* 0xffffffffff0c7807 */ /* 0x002fc40000800000 */
[----:B------:R-:W-:Y:S01]  /*153d0*/  SHF.R.S32.HI R6, RZ, 0x1f, R7 ;  /* 0x0000001fff067819 */ /* 0x000fe20000011407 */
[----:B------:R-:W-:Y:S01]  /*153e0*/  IMAD.WIDE.U32 R4, R7, UR4, R4 ;  /* 0x0000000407047c25 */ /* 0x000fe2000f8e0004 */
[----:B------:R-:W-:Y:S02]  /*153f0*/  LOP3.LUT R10, R10, 0x2, R9, 0xe2, !PT ;  /* 0x000000020a0a7812 */ /* 0x000fe400078ee209 */
[-C--:B------:R-:W-:Y:S01]  /*15400*/  ISETP.GE.AND P0, PT, R36, R3.reuse, PT ;  /* 0x000000032400720c */ /* 0x080fe20003f06270 */
[----:B------:R-:W-:Y:S01]  /*15410*/  IMAD.MOV R9, RZ, RZ, -R7 ;  /* 0x000000ffff097224 */ /* 0x000fe200078e0a07 */
[-C--:B------:R-:W-:Y:S01]  /*15420*/  ISETP.GE.AND P1, PT, R34, R3.reuse, PT ;  /* 0x000000032200720c */ /* 0x080fe20003f26270 */
[----:B------:R-:W-:Y:S01]  /*15430*/  IMAD.SHL.U32 R13, R12, 0x4, RZ ;  /* 0x000000040c0d7824 */ /* 0x000fe200078e00ff */
[----:B------:R-:W-:Y:S01]  /*15440*/  SEL R0, RZ, 0xffffffff, P0 ;  /* 0xffffffffff007807 */ /* 0x000fe20000000000 */
[----:B------:R-:W-:Y:S01]  /*15450*/  IMAD R6, R6, UR4, RZ ;  /* 0x0000000406067c24 */ /* 0x000fe2000f8e02ff */
[----:B------:R-:W-:Y:S01]  /*15460*/  ISETP.GE.AND P0, PT, R31, R3, PT ;  /* 0x000000031f00720c */ /* 0x000fe20003f06270 */
[----:B------:R-:W-:Y:S01]  /*15470*/  IMAD R9, R11, R9, R8 ;  /* 0x000000090b097224 */ /* 0x000fe200078e0208 */
[----:B------:R-:W-:Y:S01]  /*15480*/  LOP3.LUT R10, R13, 0x4, R10, 0xe2, !PT ;  /* 0x000000040d0a7812 */ /* 0x000fe200078ee20a */
[----:B------:R-:W-:Y:S01]  /*15490*/  IMAD R11, R7, UR5, R6 ;  /* 0x00000005070b7c24 */ /* 0x000fe2000f8e0206 */
[----:B------:R-:W-:Y:S01]  /*154a0*/  SEL R6, RZ, 0xffffffff, P1 ;  /* 0xffffffffff067807 */ /* 0x000fe20000800000 */
[----:B------:R-:W-:Y:S01]  /*154b0*/  IMAD.SHL.U32 R13, R0, 0x8, RZ ;  /* 0x00000008000d7824 */ /* 0x000fe200078e00ff */
[----:B------:R-:W-:Y:S01]  /*154c0*/  SHF.R.S32.HI R0, RZ, 0x1f, R9 ;  /* 0x0000001fff007819 */ /* 0x000fe20000011409 */
[----:B------:R-:W-:Y:S01]  /*154d0*/  ULDC.64 UR4, c[0x0][0xbd8] ;  /* 0x0002f60000047ab9 */ /* 0x000fe20000000a00 */
[----:B------:R-:W-:Y:S01]  /*154e0*/  IMAD.IADD R5, R5, 0x1, R11 ;  /* 0x0000000105057824 */ /* 0x000fe200078e020b */
[-C--:B------:R-:W-:Y:S01]  /*154f0*/  ISETP.GE.AND P2, PT, R24, R3.reuse, PT ;  /* 0x000000031800720c */ /* 0x080fe20003f46270 */
[----:B------:R-:W-:Y:S01]  /*15500*/  IMAD.SHL.U32 R7, R6, 0x10, RZ ;  /* 0x0000001006077824 */ /* 0x000fe200078e00ff */
[----:B------:R-:W-:Y:S01]  /*15510*/  LOP3.LUT R10, R13, 0x8, R10, 0xe2, !PT ;  /* 0x000000080d0a7812 */ /* 0x000fe200078ee20a */
[----:B------:R-:W-:Y:S01]  /*15520*/  IMAD R0, R0, UR4, RZ ;  /* 0x0000000400007c24 */ /* 0x000fe2000f8e02ff */
[----:B------:R-:W-:Y:S01]  /*15530*/  SEL R6, RZ, 0xffffffff, P0 ;  /* 0xffffffffff067807 */ /* 0x000fe20000000000 */
[----:B------:R-:W-:Y:S01]  /*15540*/  IMAD.WIDE.U32 R4, R9, UR4, R4 ;  /* 0x0000000409047c25 */ /* 0x000fe2000f8e0004 */
[----:B------:R-:W-:-:S02]  /*15550*/  ISETP.GE.AND P0, PT, R27, R3, PT ;  /* 0x000000031b00720c */ /* 0x000fc40003f06270 */
[----:B------:R-:W-:Y:S01]  /*15560*/  LOP3.LUT R10, R7, 0x10, R10, 0xe2, !PT ;  /* 0x00000010070a7812 */ /* 0x000fe200078ee20a */
[----:B------:R-:W-:Y:S01]  /*15570*/  IMAD R7, R9, UR5, R0 ;  /* 0x0000000509077c24 */ /* 0x000fe2000f8e0200 */
[----:B------:R-:W-:Y:S01]  /*15580*/  SEL R9, RZ, 0x40, P0 ;  /* 0x00000040ff097807 */ /* 0x000fe20000000000 */
[----:B------:R-:W-:Y:S01]  /*15590*/  IMAD.SHL.U32 R11, R6, 0x20, RZ ;  /* 0x00000020060b7824 */ /* 0x000fe200078e00ff */
[----:B------:R-:W-:Y:S01]  /*155a0*/  ISETP.GE.AND P0, PT, R20, R21, PT ;  /* 0x000000151400720c */ /* 0x000fe20003f06270 */
[----:B------:R-:W-:Y:S01]  /*155b0*/  ULDC.64 UR4, c[0x0][0xb80] ;  /* 0x0002e00000047ab9 */ /* 0x000fe20000000a00 */
[----:B------:R-:W-:Y:S01]  /*155c0*/  IMAD.IADD R5, R5, 0x1, R7 ;  /* 0x0000000105057824 */ /* 0x000fe200078e0207 */
[C---:B------:R-:W-:Y:S02]  /*155d0*/  LEA R12, P1, R4.reuse, UR4, 0x1 ;  /* 0x00000004040c7c11 */ /* 0x040fe4000f8208ff */
[----:B------:R-:W-:Y:S02]  /*155e0*/  LOP3.LUT R10, R11, 0x20, R10, 0xe2, !PT ;  /* 0x000000200b0a7812 */ /* 0x000fe400078ee20a */
[----:B------:R-:W-:-:S02]  /*155f0*/  LEA.HI.X R13, R4, UR5, R5, 0x1, P1 ;  /* 0x00000005040d7c11 */ /* 0x000fc400088f0c05 */
[----:B------:R-:W-:Y:S02]  /*15600*/  LOP3.LUT R14, R10, R9, RZ, 0xfc, !PT ;  /* 0x000000090a0e7212 */ /* 0x000fe400078efcff */
[----:B------:R-:W-:Y:S01]  /*15610*/  SEL R7, RZ, 0x80, P2 ;  /* 0x00000080ff077807 */ /* 0x000fe20001000000 */
[----:B------:R0:W1:Y:S03]  /*15620*/  SHFL.IDX PT, R10, R12, RZ, 0x181f ;  /* 0x00181fff0c0a7589 */ /* 0x00006600000e0000 */
[----:B------:R-:W-:Y:S01]  /*15630*/  LOP3.LUT R15, R14, R7, RZ, 0xfc, !PT ;  /* 0x000000070e0f7212 */ /* 0x000fe200078efcff */
[----:B------:R0:W2:Y:S01]  /*15640*/  SHFL.IDX PT, R11, R13, RZ, 0x181f ;  /* 0x00181fff0d0b7589 */ /* 0x0000a200000e0000 */
[----:B------:R-:W-:Y:S05]  /*15650*/  @P0 BRA `(.L_x_1379) ;  /* 0x00000000007c0947 */ /* 0x000fea0003800000 */
[-C--:B------:R-:W-:Y:S02]  /*15660*/  ISETP.GE.AND P2, PT, R40, R3.reuse, PT ;  /* 0x000000032800720c */ /* 0x080fe40003f46270 */
[-C--:B------:R-:W-:Y:S02]  /*15670*/  ISETP.GE.AND P1, PT, R192, R3.reuse, PT ;  /* 0x00000003c000720c */ /* 0x080fe40003f26270 */
[-C--:B------:R-:W-:Y:S02]  /*15680*/  ISETP.GE.AND P5, PT, R38, R3.reuse, PT ;  /* 0x000000032600720c */ /* 0x080fe40003fa6270 */
[----:B------:R-:W-:-:S07]  /*15690*/  ISETP.GE.AND P3, PT, R36, R3, PT ;  /* 0x000000032400720c */ /* 0x000fce0003f66270 */
[----:B-1----:R-:W-:Y:S02]  /*156a0*/  @!P2 LEA R4, P0, R40, R10, 0x1 ;  /* 0x0000000a2804a211 */ /* 0x002fe400078008ff */
        /* <DEDUP_REMOVED lines=26> */
.L_x_1379:
[----:B------:R-:W-:Y:S05]  /*15850*/  BSYNC B1 ;  /* 0x0000000000017941 */ /* 0x000fea0003800000 */
.L_x_1378:
[----:B------:R-:W-:Y:S01]  /*15860*/  VIADD R0, R20, 0x20 ;  /* 0x0000002014007836 */ /* 0x000fe20000000000 */
[----:B--23--:R2:W3:Y:S04]  /*15870*/  SHFL.IDX PT, R11, R13, 0x1, 0x181f ;  /* 0x00381f000d0b7f89 */ /* 0x00c4e800000e0000 */
[----:B------:R-:W-:Y:S01]  /*15880*/  ISETP.GE.AND P0, PT, R0, R21, PT ;  /* 0x000000150000720c */ /* 0x000fe20003f06270 */
[----:B-1----:R2:W4:-:S12]  /*15890*/  SHFL.IDX PT, R10, R12, 0x1, 0x181f ;  /* 0x00381f000c0a7f89 */ /* 0x00251800000e0000 */
[----:B--2---:R-:W-:Y:S05]  /*158a0*/  @P0 BRA `(.L_x_1372) ;  /* 0x00000000007c0947 */ /* 0x004fea0003800000 */
[-C--:B------:R-:W-:Y:S02]  /*158b0*/  ISETP.GE.AND P6, PT, R192, R3.reuse, PT ;  /* 0x00000003c000720c */ /* 0x080fe40003fc6270 */
[-C--:B------:R-:W-:Y:S02]  /*158c0*/  ISETP.GE.AND P5, PT, R40, R3.reuse, PT ;  /* 0x000000032800720c */ /* 0x080fe40003fa6270 */
[-C--:B------:R-:W-:Y:S02]  /*158d0*/  ISETP.GE.AND P4, PT, R38, R3.reuse, PT ;  /* 0x000000032600720c */ /* 0x080fe40003f86270 */
[-C--:B------:R-:W-:Y:S02]  /*158e0*/  ISETP.GE.AND P3, PT, R36, R3.reuse, PT ;  /* 0x000000032400720c */ /* 0x080fe40003f66270 */
[-C--:B------:R-:W-:Y:S02]  /*158f0*/  ISETP.GE.AND P2, PT, R34, R3.reuse, PT ;  /* 0x000000032200720c */ /* 0x080fe40003f46270 */
[----:B------:R-:W-:-:S03]  /*15900*/  ISETP.GE.AND P1, PT, R31, R3, PT ;  /* 0x000000031f00720c */ /* 0x000fc60003f26270 */
[----:B---34-:R-:W-:Y:S02]  /*15910*/  @!P6 IMAD.WIDE R6, R192, 0x2, R10 ;  /* 0x00000002c006e825 */ /* 0x018fe400078e020a */
        /* <DEDUP_REMOVED lines=24> */
.L_x_1372:
[----:B------:R-:W-:Y:S05]  /*15aa0*/  BSYNC B0 ;  /* 0x0000000000007941 */ /* 0x000fea0003800000 */
.L_x_1365:
[----:B------:R-:W-:Y:S02]  /*15ab0*/  ULDC UR4, c[0x0][0xd3c] ;  /* 0x00034f0000047ab9 */ /* 0x000fe40000000800 */
[----:B------:R-:W-:-:S13]  /*15ac0*/  ISETP.GE.AND P0, PT, R87, UR4, PT ;  /* 0x0000000457007c0c */ /* 0x000fda000bf06270 */
[----:B------:R-:W-:Y:S05]  /*15ad0*/  @!P0 BRA `(.L_x_1380) ;  /* 0xfffffebc00a48947 */ /* 0x000fea000383ffff */
[----:B------:R-:W-:Y:S05]  /*15ae0*/  BRA `(.L_x_1250) ;  /* 0x0000008800007947 */ /* 0x000fea0003800000 */
.L_x_1248:
        /* <DEDUP_REMOVED lines=16> */
.L_x_1381:
        /* <DEDUP_REMOVED lines=43> */
.L_x_1385:
        /* <DEDUP_REMOVED lines=37> */
.L_x_1383:
        /* <DEDUP_REMOVED lines=18> */
.L_x_1386:
        /* <DEDUP_REMOVED lines=58> */
.L_x_1384:
[----:B------:R-:W-:Y:S02]  /*165b0*/  IMAD.MOV.U32 R25, RZ, RZ, RZ ;  /* 0x000000ffff197224 */ /* 0x000fe400078e00ff */
[----:B------:R-:W-:Y:S02]  /*165c0*/  IMAD.U32 R24, RZ, RZ, UR6 ;  /* 0x00000006ff187e24 */ /* 0x000fe4000f8e00ff */
[----:B------:R-:W-:-:S07]  /*165d0*/  IMAD.MOV.U32 R26, RZ, RZ, RZ ;  /* 0x000000ffff1a7224 */ /* 0x000fce00078e00ff */
.L_x_1387:
[----:B------:R-:W-:-:S13]  /*165e0*/  ISETP.NE.AND P0, PT, R7, RZ, PT ;  /* 0x000000ff0700720c */ /* 0x000fda0003f05270 */
[----:B------:R-:W0:Y:S01]  /*165f0*/  @!P0 S2R R3, SR_CgaCtaId ;  /* 0x0000000000038919 */ /* 0x000e220000008800 */
[----:B------:R-:W-:-:S04]  /*16600*/  @!P0 MOV R2, 0x400 ;  /* 0x0000040000028802 */ /* 0x000fc80000000f00 */
[----:B0-----:R-:W-:-:S05]  /*16610*/  @!P0 LEA R2, R3, R2, 0x18 ;  /* 0x0000000203028211 */ /* 0x001fca00078ec0ff */
[----:B------:R1:W-:Y:S01]  /*16620*/  @!P0 STS.128 [R2+0x388d0], R24 ;  /* 0x0388d01802008388 */ /* 0x0003e20000000c00 */
[----:B------:R-:W-:Y:S06]  /*16630*/  BAR.ARV 0x5, 0x180 ;  /* 0x0146000000007b1d */ /* 0x000fec0000002000 */
.L_x_1382:
        /* <DEDUP_REMOVED lines=8> */
[----:B------:R1:W-:Y:S01]  /*166c0*/  STL [R1+0x28], RZ ;  /* 0x000028ff01007387 */ /* 0x0003e20000100800 */
[----:B------:R-:W-:Y:S01]  /*166d0*/  LOP3.LUT R4, R0, 0x7f, RZ, 0xc0, !PT ;  /* 0x0000007f00047812 */ /* 0x000fe200078ec0ff */
[----:B------:R-:W-:Y:S01]  /*166e0*/  UMOV UR4, 0x400 ;  /* 0x0000040000047882 */ /* 0x000fe20000000000 */
[----:B------:R-:W-:Y:S01]  /*166f0*/  BSSY B8, `(.L_x_1388) ;  /* 0x0000788000087945 */ /* 0x000fe20003800000 */
[C---:B------:R-:W-:Y:S01]  /*16700*/  LOP3.LUT R3, R2.reuse, 0x1f8, RZ, 0xc0, !PT ;  /* 0x000001f802037812 */ /* 0x040fe200078ec0ff */
[----:B------:R-:W-:Y:S01]  /*16710*/  IMAD.MOV.U32 R29, RZ, RZ, 0x1 ;  /* 0x00000001ff1d7424 */ /* 0x000fe200078e00ff */
[----:B------:R-:W-:Y:S01]  /*16720*/  LOP3.LUT R2, R2, 0x38, RZ, 0xc0, !PT ;  /* 0x0000003802027812 */ /* 0x000fe200078ec0ff */
[----:B------:R-:W-:Y:S01]  /*16730*/  IMAD.SHL.U32 R36, R4, 0x8, RZ ;  /* 0x0000000804247824 */ /* 0x000fe200078e00ff */
[----:B------:R-:W-:Y:S01]  /*16740*/  LOP3.LUT R3, R3, 0x38, R0, 0x78, !PT ;  /* 0x0000003803037812 */ /* 0x000fe200078e7800 */
[----:B------:R-:W-:Y:S01]  /*16750*/  IMAD.SHL.U32 R0, R0, 0x10, RZ ;  /* 0x0000001000007824 */ /* 0x000fe200078e00ff */
[----:B------:R-:W-:Y:S01]  /*16760*/  ULDC.64 UR40, c[0x0][0x198] ;  /* 0x0000660000287ab9 */ /* 0x000fe20000000a00 */
[----:B------:R-:W-:Y:S01]  /*16770*/  IMAD.MOV.U32 R19, RZ, RZ, RZ ;  /* 0x000000ffff137224 */ /* 0x000fe200078e00ff */
[----:B------:R-:W-:Y:S01]  /*16780*/  LOP3.LUT R36, R3, 0x200, R36, 0xf8, !PT ;  /* 0x0000020003247812 */ /* 0x000fe200078ef824 */
[----:B------:R-:W-:Y:S01]  /*16790*/  IMAD.MOV.U32 R22, RZ, RZ, RZ ;  /* 0x000000ffff167224 */ /* 0x000fe200078e00ff */
[----:B------:R-:W-:Y:S01]  /*167a0*/  SHF.R.U32.HI R3, RZ, 0x3, R4 ;  /* 0x00000003ff037819 */ /* 0x000fe20000011604 */
[----:B------:R-:W-:Y:S01]  /*167b0*/  IMAD.MOV.U32 R28, RZ, RZ, 0x1 ;  /* 0x00000001ff1c7424 */ /* 0x000fe200078e00ff */
[C---:B------:R-:W-:Y:S01]  /*167c0*/  LOP3.LUT R4, R2.reuse, 0x80, RZ, 0xfc, !PT ;  /* 0x0000008002047812 */ /* 0x040fe200078efcff */
[----:B------:R-:W-:Y:S01]  /*167d0*/  ULOP3.LUT UR38, UR36, 0x2, URZ, 0xfc, !UPT ;  /* 0x0000000224267892 */ /* 0x000fe2000f8efc3f */
[----:B------:R-:W-:Y:S01]  /*167e0*/  LOP3.LUT R3, R3, 0x70, R0, 0xf8, !PT ;  /* 0x0000007003037812 */ /* 0x000fe200078ef800 */
[----:B------:R-:W-:Y:S01]  /*167f0*/  ULDC UR37, c[0x0][0xc] ;  /* 0x0000030000257ab9 */ /* 0x000fe20000000800 */
[C---:B------:R-:W-:Y:S01]  /*16800*/  LOP3.LUT R0, R2.reuse, 0x40, RZ, 0xfc, !PT ;  /* 0x0000004002007812 */ /* 0x040fe200078efcff */
[----:B0-----:R-:W-:Y:S01]  /*16810*/  ULEA UR4, UR5, UR4, 0x18 ;  /* 0x0000000405047291 */ /* 0x001fe2000f8ec03f */
[----:B------:R-:W-:-:S02]  /*16820*/  LOP3.LUT R3, R2, 0xc0, RZ, 0xfc, !PT ;  /* 0x000000c002037812 */ /* 0x000fc400078efcff */
[C---:B------:R-:W-:Y:S02]  /*16830*/  LOP3.LUT R0, R2.reuse, 0x100, RZ, 0xfc, !PT ;  /* 0x0000010002007812 */ /* 0x040fe400078efcff */
[C---:B------:R-:W-:Y:S01]  /*16840*/  LOP3.LUT R4, R2.reuse, 0x140, RZ, 0xfc, !PT ;  /* 0x0000014002047812 */ /* 0x040fe200078efcff */
[----:B------:R-:W-:Y:S01]  /*16850*/  IMAD.U32 R18, RZ, RZ, UR4 ;  /* 0x00000004ff127e24 */ /* 0x000fe2000f8e00ff */
[C---:B------:R-:W-:Y:S02]  /*16860*/  LOP3.LUT R3, R2.reuse, 0x180, RZ, 0xfc, !PT ;  /* 0x0000018002037812 */ /* 0x040fe400078efcff */
[----:B------:R-:W-:Y:S01]  /*16870*/  LOP3.LUT R0, R2, 0x1c0, RZ, 0xfc, !PT ;  /* 0x000001c002007812 */ /* 0x000fe200078efcff */
[----:B-1----:R-:W-:-:S07]  /*16880*/  IMAD R23, R36, 0x2, R18 ;  /* 0x0000000224177824 */ /* 0x002fce00078e0212 */
.L_x_1503:
[----:B0-----:R-:W0:Y:S02]  /*16890*/  LDC.64 R2, c[0x0][0xd88] ;  /* 0x00036200ff027b82 */ /* 0x001e240000000a00 */
[----:B0-----:R-:W-:-:S05]  /*168a0*/  IMAD.WIDE R2, R27, 0x4, R2 ;  /* 0x000000041b027825 */ /* 0x001fca00078e0202 */
[----:B--2---:R-:W2:Y:S01]  /*168b0*/  LDG.E R37, desc[UR42][R2.64] ;  /* 0x0000002a02257981 */ /* 0x004ea2000c1e1900 */
[----:B------:R-:W-:Y:S05]  /*168c0*/  YIELD ;  /* 0x0000000000007946 */ /* 0x000fea0003800000 */
[----:B------:R-:W-:Y:S01]  /*168d0*/  ULDC.64 UR4, c[0x0][0xb20] ;  /* 0x0002c80000047ab9 */ /* 0x000fe20000000a00 */
[----:B------:R-:W-:Y:S01]  /*168e0*/  IMAD.MOV.U32 R34, RZ, RZ, RZ ;  /* 0x000000ffff227224 */ /* 0x000fe200078e00ff */
[----:B------:R-:W-:Y:S01]  /*168f0*/  ISETP.NE.U32.AND P0, PT, RZ, UR4, PT ;  /* 0x00000004ff007c0c */ /* 0x000fe2000bf05070 */
[----:B-1----:R-:W-:Y:S01]  /*16900*/  IMAD.MOV.U32 R6, RZ, RZ, RZ ;  /* 0x000000ffff067224 */ /* 0x002fe200078e00ff */
[----:B------:R-:W-:Y:S01]  /*16910*/  ULDC.64 UR8, c[0x0][0xb10] ;  /* 0x0002c40000087ab9 */ /* 0x000fe20000000a00 */
[----:B------:R-:W-:Y:S01]  /*16920*/  ULDC.64 UR6, c[0x0][0xb08] ;  /* 0x0002c20000067ab9 */ /* 0x000fe20000000a00 */
[----:B------:R-:W-:-:S02]  /*16930*/  ISETP.NE.AND.EX P0, PT, RZ, UR5, PT, P0 ;  /* 0x00000005ff007c0c */ /* 0x000fc4000bf05300 */
[----:B--2---:R-:W-:-:S11]  /*16940*/  SHF.R.S32.HI R0, RZ, 0x1f, R37 ;  /* 0x0000001fff007819 */ /* 0x004fd60000011425 */
        /* <DEDUP_REMOVED lines=23> */
[----:B--2---:R0:W-:Y:S02]  /*16ac0*/  STL [R1], R6 ;  /* 0x0000000601007387 */ /* 0x0041e40000100800 */
        /* <DEDUP_REMOVED lines=13> */
[----:B---3--:R-:W-:Y:S06]  /*16ba0*/  @P1 BRA `(.L_x_1389) ;  /* 0x0000000000141947 */ /* 0x008fec0003800000 */
[----:B------:R-:W-:Y:S05]  /*16bb0*/  @!P0 BRA `(.L_x_1389) ;  /* 0x0000000000108947 */ /* 0x000fea0003800000 */
[----:B------:R-:W2:Y:S04]  /*16bc0*/  LDG.E R7, desc[UR42][R2.64] ;  /* 0x0000002a02077981 */ /* 0x000ea8000c1e1900 */
[----:B------:R-:W2:Y:S02]  /*16bd0*/  LDG.E R2, desc[UR42][R2.64+0x4] ;  /* 0x0000042a02027981 */ /* 0x000ea4000c1e1900 */
[----:B--2---:R-:W-:-:S05]  /*16be0*/  IMAD.IADD R2, R2, 0x1, -R7 ;  /* 0x0000000102027824 */ /* 0x004fca00078e0a07 */
[----:B------:R0:W-:Y:S02]  /*16bf0*/  STL [R1+0x14], R2 ;  /* 0x0000140201007387 */ /* 0x0001e40000100800 */
.L_x_1389:
[----:B------:R-:W-:Y:S01]  /*16c00*/  ULDC.64 UR4, c[0x0][0xb18] ;  /* 0x0002c60000047ab9 */ /* 0x000fe20000000a00 */
[C---:B------:R-:W-:Y:S01]  /*16c10*/  LOP3.LUT R7, R26.reuse, 0xff000000, RZ, 0xc0, !PT ;  /* 0xff0000001a077812 */ /* 0x040fe200078ec0ff */
[----:B------:R-:W-:Y:S01]  /*16c20*/  IMAD.MOV.U32 R30, RZ, RZ, R37 ;  /* 0x000000ffff1e7224 */ /* 0x000fe200078e0025 */
[----:B------:R-:W-:Y:S02]  /*16c30*/  ISETP.NE.U32.AND P0, PT, RZ, UR4, PT ;  /* 0x00000004ff007c0c */ /* 0x000fe4000bf05070 */
[----:B------:R-:W-:Y:S02]  /*16c40*/  SHF.R.U32.HI R7, RZ, 0x8, R7 ;  /* 0x00000008ff077819 */ /* 0x000fe40000011607 */
[----:B------:R-:W-:Y:S02]  /*16c50*/  ISETP.NE.AND.EX P0, PT, RZ, UR5, PT, P0 ;  /* 0x00000005ff007c0c */ /* 0x000fe4000bf05300 */
[C---:B0-----:R-:W-:Y:S02]  /*16c60*/  LOP3.LUT R2, R26.reuse, 0xff0000, RZ, 0xc0, !PT ;  /* 0x00ff00001a027812 */ /* 0x041fe400078ec0ff */
[----:B------:R-:W-:-:S02]  /*16c70*/  LOP3.LUT R17, R26, 0xffff, RZ, 0xc0, !PT ;  /* 0x0000ffff1a117812 */ /* 0x000fc400078ec0ff */
[----:B------:R-:W-:-:S07]  /*16c80*/  LEA.HI R7, R2, R7, RZ, 0x10 ;  /* 0x0000000702077211 */ /* 0x000fce00078f80ff */
[----:B------:R-:W-:Y:S05]  /*16c90*/  @!P0 BRA `(.L_x_1390) ;  /* 0x0000000000108947 */ /* 0x000fea0003800000 */
[----:B------:R-:W-:-:S04]  /*16ca0*/  IADD3 R2, P0, R31, UR4, RZ ;  /* 0x000000041f027c10 */ /* 0x000fc8000ff1e0ff */
[----:B------:R-:W-:-:S05]  /*16cb0*/  IADD3.X R3, R32, UR5, RZ, P0, !PT ;  /* 0x0000000520037c10 */ /* 0x000fca00087fe4ff */
[----:B------:R0:W5:Y:S01]  /*16cc0*/  LDG.E R8, desc[UR42][R2.64] ;  /* 0x0000002a02087981 */ /* 0x000162000c1e1900 */
[----:B------:R-:W-:Y:S05]  /*16cd0*/  BRA `(.L_x_1391) ;  /* 0x0000000000247947 */ /* 0x000fea0003800000 */
.L_x_1390:
        /* <DEDUP_REMOVED lines=9> */
.L_x_1391:
[----:B0-----:R-:W2:Y:S04]  /*16d70*/  @P2 LDG.E R2, desc[UR42][R4.64] ;  /* 0x0000002a04022981 */ /* 0x001ea8000c1e1900 */
[----:B------:R0:W2:Y:S01]  /*16d80*/  @P2 LDG.E R4, desc[UR42][R4.64+0x4] ;  /* 0x0000042a04042981 */ /* 0x0000a2000c1e1900 */
[----:B-----5:R-:W-:Y:S01]  /*16d90*/  IMAD.IADD R8, R8, 0x1, -R34 ;  /* 0x0000000108087824 */ /* 0x020fe200078e0a22 */
[----:B------:R-:W-:Y:S01]  /*16da0*/  BSSY B0, `(.L_x_1392) ;  /* 0x0000029000007945 */ /* 0x000fe20003800000 */
[----:B------:R-:W-:Y:S01]  /*16db0*/  LOP3.LUT R33, R7, 0xff, RZ, 0xc0, !PT ;  /* 0x000000ff07217812 */ /* 0x000fe200078ec0ff */
[----:B------:R-:W-:Y:S01]  /*16dc0*/  IMAD.MOV.U32 R3, RZ, RZ, RZ ;  /* 0x000000ffff037224 */ /* 0x000fe200078e00ff */
[----:B0-----:R-:W-:Y:S01]  /*16dd0*/  SHF.R.U32.HI R5, RZ, 0x10, R7 ;  /* 0x00000010ff057819 */ /* 0x001fe20000011607 */
[----:B--2---:R-:W-:-:S04]  /*16de0*/  @P2 IMAD.IADD R6, R4, 0x1, -R2 ;  /* 0x0000000104062824 */ /* 0x004fc800078e0a02 */
[----:B------:R-:W-:-:S04]  /*16df0*/  IMAD.IADD R26, R8, 0x1, R6 ;  /* 0x00000001081a7824 */ /* 0x000fc800078e0206 */
[C---:B------:R-:W-:Y:S01]  /*16e00*/  VIADD R4, R26.reuse, 0x3f ;  /* 0x0000003f1a047836 */ /* 0x040fe20000000000 */
[----:B------:R-:W-:-:S04]  /*16e10*/  ISETP.GE.AND P1, PT, R26, 0x1, PT ;  /* 0x000000011a00780c */ /* 0x000fc80003f26270 */
[----:B------:R-:W-:-:S04]  /*16e20*/  SHF.R.S32.HI R2, RZ, 0x1f, R4 ;  /* 0x0000001fff027819 */ /* 0x000fc80000011404 */
[----:B------:R-:W-:-:S04]  /*16e30*/  LEA.HI R4, R2, R4, RZ, 0x6 ;  /* 0x0000000402047211 */ /* 0x000fc800078f30ff */
        /* <DEDUP_REMOVED lines=31> */
.L_x_1393:
[----:B------:R-:W-:Y:S05]  /*17030*/  BSYNC B0 ;  /* 0x0000000000007941 */ /* 0x000fea0003800000 */
.L_x_1392:
        /* <DEDUP_REMOVED lines=24> */
.L_x_1548:
[----:B-1----:R-:W-:Y:S02]  /*171c0*/  ISETP.NE.AND P0, PT, R14, RZ, PT ;  /* 0x000000ff0e00720c */ /* 0x002fe40003f05270 */
[----:B------:R-:W-:-:S11]  /*171d0*/  PLOP3.LUT P6, PT, PT, PT, PT, 0x8, 0x0 ;  /* 0x000000000000781c */ /* 0x000fd60003fce170 */
[----:B------:R-:W-:Y:S05]  /*171e0*/  @P0 BRA `(.L_x_1397) ;  /* 0x00000000000c0947 */ /* 0x000fea0003800000 */
[----:B------:R-:W-:-:S03]  /*171f0*/  UMOV UR4, 0xffffffff ;  /* 0xffffffff00047882 */ /* 0x000fc60000000000 */
[----:B------:R-:W-:Y:S05]  /*17200*/  BRA.DIV UR4, `(.L_x_1398) ;  /* 0x0000007e04047947 */ /* 0x000fea000b800000 */
[----:B------:R-:W-:-:S13]  /*17210*/  ELECT P6, URZ, PT ;  /* 0x00000000003f782f */ /* 0x000fda00038c0000 */
.L_x_1397:
        /* <DEDUP_REMOVED lines=9> */
.L_x_1551:
[----:B------:R-:W-:Y:S05]  /*172b0*/  BSYNC B1 ;  /* 0x0000000000017941 */ /* 0x000fea0003800000 */
.L_x_1399:
        /* <DEDUP_REMOVED lines=10> */
.L_x_1552:
[----:B------:R-:W-:Y:S05]  /*17360*/  BSYNC B2 ;  /* 0x0000000000027941 */ /* 0x000fea0003800000 */
.L_x_1403:
        /* <DEDUP_REMOVED lines=9> */
.L_x_1406:
[----:B------:R-:W-:Y:S05]  /*17400*/  BSYNC B2 ;  /* 0x0000000000027941 */ /* 0x000fea0003800000 */
.L_x_1405:
        /* <DEDUP_REMOVED lines=12> */
.L_x_1407:
        /* <DEDUP_REMOVED lines=13> */
.L_x_1553:
[----:B------:R-:W-:Y:S05]  /*175a0*/  BSYNC B2 ;  /* 0x0000000000027941 */ /* 0x000fea0003800000 */
.L_x_1408:
        /* <DEDUP_REMOVED lines=11> */
.L_x_1411:
[----:B------:R-:W-:Y:S05]  /*17660*/  BSYNC B2 ;  /* 0x0000000000027941 */ /* 0x000fea0003800000 */
.L_x_1410:
        /* <DEDUP_REMOVED lines=9> */
.L_x_1412:
        /* <DEDUP_REMOVED lines=15> */
.L_x_1413:
        /* <DEDUP_REMOVED lines=15> */
.L_x_1414:
        /* <DEDUP_REMOVED lines=15> */
.L_x_1415:
        /* <DEDUP_REMOVED lines=15> */
.L_x_1416:
        /* <DEDUP_REMOVED lines=15> */
.L_x_1417:
        /* <DEDUP_REMOVED lines=15> */
.L_x_1418:
        /* <DEDUP_REMOVED lines=15> */
.L_x_1419:
        /* <DEDUP_REMOVED lines=10> */
.L_x_1402:
[----:B------:R-:W-:Y:S05]  /*17e30*/  BSYNC B1 ;  /* 0x0000000000017941 */ /* 0x000fea0003800000 */
.L_x_1401:
        /* <DEDUP_REMOVED lines=9> */
.L_x_1439:
        /* <DEDUP_REMOVED lines=11> */
.L_x_1554:
[----:B------:R-:W-:Y:S05]  /*17f80*/  BSYNC B2 ;  /* 0x0000000000027941 */ /* 0x000fea0003800000 */
.L_x_1422:
        /* <DEDUP_REMOVED lines=9> */
.L_x_1425:
[----:B------:R-:W-:Y:S05]  /*18020*/  BSYNC B2 ;  /* 0x0000000000027941 */ /* 0x000fea0003800000 */
.L_x_1424:
        /* <DEDUP_REMOVED lines=11> */
.L_x_1426:
        /* <DEDUP_REMOVED lines=13> */
.L_x_1555:
[----:B------:R-:W-:Y:S05]  /*181b0*/  BSYNC B2 ;  /* 0x0000000000027941 */ /* 0x000fea0003800000 */
.L_x_1427:
        /* <DEDUP_REMOVED lines=11> */
.L_x_1430:
[----:B------:R-:W-:Y:S05]  /*18270*/  BSYNC B2 ;  /* 0x0000000000027941 */ /* 0x000fea0003800000 */
.L_x_1429:
        /* <DEDUP_REMOVED lines=9> */
.L_x_1431:
        /* <DEDUP_REMOVED lines=15> */
.L_x_1432:
        /* <DEDUP_REMOVED lines=15> */
.L_x_1433:
        /* <DEDUP_REMOVED lines=15> */
.L_x_1434:
        /* <DEDUP_REMOVED lines=15> */
.L_x_1435:
        /* <DEDUP_REMOVED lines=15> */
.L_x_1436:
        /* <DEDUP_REMOVED lines=15> */
.L_x_1437:
        /* <DEDUP_REMOVED lines=15> */
.L_x_1438:
        /* <DEDUP_REMOVED lines=10> */
.L_x_1421:
[----:B------:R-:W-:Y:S05]  /*18a40*/  BSYNC B1 ;  /* 0x0000000000017941 */ /* 0x000fea0003800000 */
.L_x_1420:
        /* <DEDUP_REMOVED lines=8> */
.L_x_1395:
[----:B------:R-:W-:Y:S05]  /*18ad0*/  BSYNC B0 ;  /* 0x0000000000007941 */ /* 0x000fea0003800000 */
.L_x_1394:
        /* <DEDUP_REMOVED lines=33> */
.L_x_1441:
[----:B------:R-:W-:Y:S05]  /*18cf0*/  BSYNC B0 ;  /* 0x0000000000007941 */ /* 0x000fea0003800000 */
.L_x_1440:
        /* <DEDUP_REMOVED lines=23> */
.L_x_1443:
        /* <DEDUP_REMOVED lines=20> */
.L_x_1446:
[----:B------:R-:W-:Y:S05]  /*18fb0*/  BSYNC B6 ;  /* 0x0000000000067941 */ /* 0x000fea0003800000 */
.L_x_1445:
        /* <DEDUP_REMOVED lines=20> */
.L_x_1449:
        /* <DEDUP_REMOVED lines=15> */
.L_x_1448:
[----:B------:R-:W-:Y:S05]  /*191f0*/  BSYNC B6 ;  /* 0x0000000000067941 */ /* 0x000fea0003800000 */
.L_x_1447:
[----:B------:R-:W2:Y:S01]  /*19200*/  LDL R21, [R1+0x30] ;  /* 0x0000300001157983 */ /* 0x000ea20000100800 */
[----:B------:R-:W-:Y:S01]  /*19210*/  ULDC.64 UR4, c[0x0][0xaf0] ;  /* 0x0002bc0000047ab9 */ /* 0x000fe20000000a00 */
[----:B------:R-:W1:Y:S01]  /*19220*/  LDC R9, c[0x0][0x430] ;  /* 0x00010c00ff097b82 */ /* 0x000e620000000800 */
[----:B------:R-:W-:Y:S01]  /*19230*/  ISETP.NE.U32.AND P0, PT, RZ, UR4, PT ;  /* 0x00000004ff007c0c */ /* 0x000fe2000bf05070 */
[----:B------:R-:W3:Y:S03]  /*19240*/  S2R R20, SR_TID.X ;  /* 0x0000000000147919 */ /* 0x000ee60000002100 */
[----:B------:R-:W-:-:S13]  /*19250*/  ISETP.NE.AND.EX P0, PT, RZ, UR5, PT, P0 ;  /* 0x00000005ff007c0c */ /* 0x000fda000bf05300 */
[----:B------:R-:W-:Y:S01]  /*19260*/  @P0 IADD3 R2, P1, R31, UR4, RZ ;  /* 0x000000041f020c10 */ /* 0x000fe2000ff3e0ff */
[----:B------:R-:W-:-:S03]  /*19270*/  ULDC UR4, c[0x0][0x320] ;  /* 0x0000c80000047ab9 */ /* 0x000fc60000000800 */
[----:B0-----:R-:W-:-:S05]  /*19280*/  @P0 IADD3.X R3, R32, UR5, RZ, P1, !PT ;  /* 0x0000000520030c10 */ /* 0x001fca0008ffe4ff */
[----:B------:R0:W4:Y:S01]  /*19290*/  @P0 LDG.E R30, desc[UR42][R2.64] ;  /* 0x0000002a021e0981 */ /* 0x000122000c1e1900 */
[----:B---3--:R-:W-:-:S04]  /*192a0*/  LOP3.LUT R20, R20, 0x7f, RZ, 0xc0, !PT ;  /* 0x0000007f14147812 */ /* 0x008fc800078ec0ff */
[----:B------:R-:W-:Y:S02]  /*192b0*/  SHF.R.U32.HI R35, RZ, 0x3, R20 ;  /* 0x00000003ff237819 */ /* 0x000fe40000011614 */
[----:B------:R-:W3:Y:S02]  /*192c0*/  S2R R20, SR_TID.X ;  /* 0x0000000000147919 */ /* 0x000ee40000002100 */
[----:B---3--:R-:W-:-:S05]  /*192d0*/  IMAD.SHL.U32 R20, R20, 0x10, RZ ;  /* 0x0000001014147824 */ /* 0x008fca00078e00ff */
[----:B------:R-:W-:Y:S02]  /*192e0*/  LOP3.LUT R20, R35, 0x70, R20, 0xf8, !PT ;  /* 0x0000007023147812 */ /* 0x000fe400078ef814 */
[----:B------:R-:W3:Y:S01]  /*192f0*/  S2R R35, SR_TID.X ;  /* 0x0000000000237919 */ /* 0x000ee20000002100 */
[----:B-1----:R-:W-:Y:S01]  /*19300*/  ISETP.NE.AND P1, PT, R9, 0x1, PT ;  /* 0x000000010900780c */ /* 0x002fe20003f25270 */
[----:B------:R-:W1:-:S12]  /*19310*/  S2R R4, SR_TID.X ;  /* 0x0000000000047919 */ /* 0x000e580000002100 */
[----:B0-----:R-:W0:Y:S08]  /*19320*/  @P1 LDC R3, c[0x0][0x434] ;  /* 0x00010d00ff031b82 */ /* 0x001e300000000800 */
[----:B------:R-:W5:Y:S01]  /*19330*/  @P1 LDC R2, c[0x0][0x438] ;  /* 0x00010e00ff021b82 */ /* 0x000f620000000800 */
[----:B---3--:R-:W-:-:S05]  /*19340*/  IMAD.SHL.U32 R35, R35, 0x8, RZ ;  /* 0x0000000823237824 */ /* 0x008fca00078e00ff */
[----:B------:R-:W-:-:S04]  /*19350*/  LOP3.LUT R35, R35, 0x38, RZ, 0xc0, !PT ;  /* 0x0000003823237812 */ /* 0x000fc800078ec0ff */
[----:B------:R-:W-:-:S04]  /*19360*/  LOP3.LUT R35, R35, 0x40, RZ, 0xfc, !PT ;  /* 0x0000004023237812 */ /* 0x000fc800078efcff */
[----:B------:R-:W-:Y:S02]  /*19370*/  ISETP.GE.AND P2, PT, R35, UR4, PT ;  /* 0x0000000423007c0c */ /* 0x000fe4000bf46270 */
[----:B------:R-:W3:Y:S01]  /*19380*/  S2R R35, SR_TID.X ;  /* 0x0000000000237919 */ /* 0x000ee20000002100 */
[----:B-1----:R-:W-:Y:S01]  /*19390*/  IMAD.SHL.U32 R4, R4, 0x8, RZ ;  /* 0x0000000804047824 */ /* 0x002fe200078e00ff */
[----:B------:R-:W-:-:S04]  /*193a0*/  LOP3.LUT R16, R16, 0xffffffbf, RZ, 0xc0, !PT ;  /* 0xffffffbf10107812 */ /* 0x000fc800078ec0ff */
[----:B------:R-:W-:Y:S02]  /*193b0*/  LOP3.LUT R4, R4, 0x38, RZ, 0xc0, !PT ;  /* 0x0000003804047812 */ /* 0x000fe400078ec0ff */
[----:B------:R-:W-:Y:S02]  /*193c0*/  SEL R8, RZ, 0xffffffff, P2 ;  /* 0xffffffffff087807 */ /* 0x000fe40001000000 */
[----:B------:R-:W-:Y:S02]  /*193d0*/  LOP3.LUT R4, R4, 0x80, RZ, 0xfc, !PT ;  /* 0x0000008004047812 */ /* 0x000fe400078efcff */
[----:B------:R-:W-:Y:S01]  /*193e0*/  @P2 LOP3.LUT R16, R16, 0x40, RZ, 0xfc, !PT ;  /* 0x0000004010102812 */ /* 0x000fe200078efcff */
[----:B------:R-:W-:Y:S01]  /*193f0*/  IMAD.SHL.U32 R8, R8, 0x2, RZ ;  /* 0x0000000208087824 */ /* 0x000fe200078e00ff */
[----:B------:R-:W-:Y:S01]  /*19400*/  ISETP.GE.AND P2, PT, R4, UR4, PT ;  /* 0x0000000404007c0c */ /* 0x000fe2000bf46270 */
[----:B---3--:R-:W-:-:S05]  /*19410*/  IMAD.SHL.U32 R35, R35, 0x8, RZ ;  /* 0x0000000823237824 */ /* 0x008fca00078e00ff */
[----:B------:R-:W-:-:S04]  /*19420*/  LOP3.LUT R35, R35, 0x38, RZ, 0xc0, !PT ;  /* 0x0000003823237812 */ /* 0x000fc800078ec0ff */
[----:B------:R-:W-:Y:S02]  /*19430*/  LOP3.LUT R35, R35, 0xc0, RZ, 0xfc, !PT ;  /* 0x000000c023237812 */ /* 0x000fe400078efcff */
[----:B------:R-:W-:Y:S01]  /*19440*/  LOP3.LUT R16, R16, 0xffffff7f, RZ, 0xc0, !PT ;  /* 0xffffff7f10107812 */ /* 0x000fe200078ec0ff */
[----:B------:R-:W-:Y:S01]  /*19450*/  IMAD.MOV.U32 R11, RZ, RZ, RZ ;  /* 0x000000ffff0b7224 */ /* 0x000fe200078e00ff */
[----:B--2---:R-:W-:Y:S02]  /*19460*/  LEA R31, R21, 0xffffffc0, 0x6 ;  /* 0xffffffc0151f7811 */ /* 0x004fe400078e30ff */
[----:B------:R-:W1:Y:S03]  /*19470*/  S2R R21, SR_TID.X ;  /* 0x0000000000157919 */ /* 0x000e660000002100 */
[----:B------:R-:W-:-:S05]  /*19480*/  IMAD.IADD R0, R20, 0x1, R31 ;  /* 0x0000000114007824 */ /* 0x000fca00078e021f */
[C---:B------:R-:W-:Y:S01]  /*19490*/  ISETP.GE.AND P0, PT, R0.reuse, R26, PT ;  /* 0x0000001a0000720c */ /* 0x040fe20003f06270 */
[----:B------:R-:W-:-:S03]  /*194a0*/  IMAD.IADD R0, R0, 0x1, R34 ;  /* 0x0000000100007824 */ /* 0x000fc600078e0222 */
[----:B------:R-:W-:Y:S01]  /*194b0*/  ISETP.GT.U32.OR P0, PT, R20, 0x3f, P0 ;  /* 0x0000003f1400780c */ /* 0x000fe20000704470 */
[----:B0-----:R-:W-:-:S04]  /*194c0*/  @P1 IMAD.HI.U32 R3, R0, R3, RZ ;  /* 0x0000000300031227 */ /* 0x001fc800078e00ff */
[----:B------:R-:W-:Y:S01]  /*194d0*/  IMAD.MOV.U32 R6, RZ, RZ, R0 ;  /* 0x000000ffff067224 */ /* 0x000fe200078e0000 */
[----:B-----5:R-:W-:-:S07]  /*194e0*/  @P1 SHF.R.U32.HI R6, RZ, R2, R3 ;  /* 0x00000002ff061219 */ /* 0x020fce0000011603 */
[----:B------:R-:W0:Y:S01]  /*194f0*/  @!P0 LDC.64 R2, c[0x0][0x428] ;  /* 0x00010a00ff028b82 */ /* 0x000e220000000a00 */
[----:B-1----:R-:W-:-:S05]  /*19500*/  IMAD.SHL.U32 R21, R21, 0x8, RZ ;  /* 0x0000000815157824 */ /* 0x002fca00078e00ff */
[----:B------:R-:W-:-:S04]  /*19510*/  LOP3.LUT R21, R21, 0x38, RZ, 0xc0, !PT ;  /* 0x0000003815157812 */ /* 0x000fc800078ec0ff */
[----:B------:R-:W-:Y:S02]  /*19520*/  ISETP.GE.AND P3, PT, R21, UR4, PT ;  /* 0x0000000415007c0c */ /* 0x000fe4000bf66270 */
[----:B------:R-:W-:Y:S02]  /*19530*/  ISETP.GE.AND P1, PT, R35, UR4, PT ;  /* 0x0000000423007c0c */ /* 0x000fe4000bf26270 */
[----:B------:R-:W-:Y:S02]  /*19540*/  SEL R4, RZ, 0x1, P3 ;  /* 0x00000001ff047807 */ /* 0x000fe40001800000 */
[----:B------:R-:W-:Y:S02]  /*19550*/  SEL R5, RZ, 0x8, P1 ;  /* 0x00000008ff057807 */ /* 0x000fe40000800000 */
[----:B------:R-:W-:Y:S02]  /*19560*/  LOP3.LUT R8, R8, 0x2, R4, 0xe2, !PT ;  /* 0x0000000208087812 */ /* 0x000fe400078ee204 */
[----:B------:R-:W-:-:S02]  /*19570*/  SEL R4, RZ, 0x4, P2 ;  /* 0x00000004ff047807 */ /* 0x000fc40001000000 */
[----:B----4-:R-:W-:Y:S02]  /*19580*/  SHF.R.S32.HI R35, RZ, 0x1f, R30 ;  /* 0x0000001fff237819 */ /* 0x010fe4000001141e */
[----:B------:R-:W-:Y:S01]  /*19590*/  LOP3.LUT R8, R5, R8, R4, 0xfe, !PT ;  /* 0x0000000805087212 */ /* 0x000fe200078efe04 */
[--C-:B------:R-:W-:Y:S01]  /*195a0*/  @!P0 IMAD.MOV.U32 R4, RZ, RZ, R6.reuse ;  /* 0x000000ffff048224 */ /* 0x100fe200078e0006 */
[----:B------:R-:W-:Y:S01]  /*195b0*/  @!P0 SHF.R.S32.HI R5, RZ, 0x1f, R6 ;  /* 0x0000001fff058819 */ /* 0x000fe20000011406 */
[----:B0-----:R-:W-:-:S04]  /*195c0*/  @!P0 IMAD R7, R35, R2, RZ ;  /* 0x0000000223078224 */ /* 0x001fc800078e02ff */
[C---:B------:R-:W-:Y:S02]  /*195d0*/  @!P0 IMAD R7, R30.reuse, R3, R7 ;  /* 0x000000031e078224 */ /* 0x040fe400078e0207 */
[----:B------:R-:W-:Y:S02]  /*195e0*/  @!P0 IMAD.WIDE.U32 R4, R30, R2, R4 ;  /* 0x000000021e048225 */ /* 0x000fe400078e0004 */
[----:B------:R-:W0:Y:S01]  /*195f0*/  @!P0 LDC.64 R2, c[0x0][0x418] ;  /* 0x00010600ff028b82 */ /* 0x000e220000000a00 */
        /* <DEDUP_REMOVED lines=8> */
[----:B------:R0:W2:Y:S01]  /*19680*/  @!P0 LDG.E R11, desc[UR42][R2.64] ;  /* 0x0000002a020b8981 */ /* 0x0000a2000c1e1900 */
[----:B------:R-:W1:Y:S02]  /*19690*/  S2R R10, SR_TID.X ;  /* 0x00000000000a7919 */ /* 0x000e640000002100 */
[----:B-1----:R-:W-:-:S05]  /*196a0*/  IMAD.SHL.U32 R10, R10, 0x8, RZ ;  /* 0x000000080a0a7824 */ /* 0x002fca00078e00ff */
[----:B------:R-:W-:-:S04]  /*196b0*/  LOP3.LUT R10, R10, 0x38, RZ, 0xc0, !PT ;  /* 0x000000380a0a7812 */ /* 0x000fc800078ec0ff */
[----:B------:R-:W-:-:S04]  /*196c0*/  LOP3.LUT R10, R10, 0x180, RZ, 0xfc, !PT ;  /* 0x000001800a0a7812 */ /* 0x000fc800078efcff */
[----:B------:R-:W-:Y:S02]  /*196d0*/  ISETP.GE.AND P0, PT, R10, UR4, PT ;  /* 0x000000040a007c0c */ /* 0x000fe4000bf06270 */
[----:B------:R-:W-:-:S04]  /*196e0*/  LOP3.LUT R10, R21, 0x140, RZ, 0xfc, !PT ;  /* 0x00000140150a7812 */ /* 0x000fc800078efcff */
[----:B------:R-:W-:-:S04]  /*196f0*/  ISETP.GE.AND P2, PT, R10, UR4, PT ;  /* 0x000000040a007c0c */ /* 0x000fc8000bf46270 */
[----:B------:R-:W-:Y:S02]  /*19700*/  SEL R4, RZ, 0x20, P2 ;  /* 0x00000020ff047807 */ /* 0x000fe40001000000 */
[----:B0-----:R-:W-:Y:S02]  /*19710*/  SEL R2, RZ, 0x40, P0 ;  /* 0x00000040ff027807 */ /* 0x001fe40000000000 */
[----:B------:R-:W-:Y:S02]  /*19720*/  LOP3.LUT R16, R16, 0xfffffff7, RZ, 0xc0, !PT ;  /* 0xfffffff710107812 */ /* 0x000fe400078ec0ff */
[----:B------:R-:W-:-:S04]  /*19730*/  LOP3.LUT R12, R21, 0x1c0, RZ, 0xfc, !PT ;  /* 0x000001c0150c7812 */ /* 0x000fc800078efcff */
[----:B------:R-:W-:-:S04]  /*19740*/  ISETP.GE.AND P0, PT, R12, UR4, PT ;  /* 0x000000040c007c0c */ /* 0x000fc8000bf06270 */
[----:B------:R-:W-:Y:S01]  /*19750*/  SEL R32, RZ, 0x80, P0 ;  /* 0x00000080ff207807 */ /* 0x000fe20000000000 */
[----:B--2---:R0:W-:Y:S02]  /*19760*/  STL [R1+0x4], R11 ;  /* 0x0000040b01007387 */ /* 0x0041e40000100800 */
[----:B0-----:R-:W-:-:S04]  /*19770*/  LOP3.LUT R11, R21, 0x100, RZ, 0xfc, !PT ;  /* 0x00000100150b7812 */ /* 0x001fc800078efcff */
[----:B------:R-:W-:-:S04]  /*19780*/  ISETP.GE.AND P3, PT, R11, UR4, PT ;  /* 0x000000040b007c0c */ /* 0x000fc8000bf66270 */
[----:B------:R-:W-:-:S04]  /*19790*/  SEL R3, RZ, 0x10, P3 ;  /* 0x00000010ff037807 */ /* 0x000fc80001800000 */
[----:B------:R-:W-:-:S04]  /*197a0*/  LOP3.LUT R3, R4, R8, R3, 0xfe, !PT ;  /* 0x0000000804037212 */ /* 0x000fc800078efe03 */
[----:B------:R-:W-:Y:S01]  /*197b0*/  LOP3.LUT R5, R3, R2, RZ, 0xfc, !PT ;  /* 0x0000000203057212 */ /* 0x000fe200078efcff */
[----:B------:R-:W-:-:S04]  /*197c0*/  IMAD.MOV R2, RZ, RZ, -R6 ;  /* 0x000000ffff027224 */ /* 0x000fc800078e0a06 */
[----:B------:R-:W-:Y:S01]  /*197d0*/  IMAD R0, R9, R2, R0 ;  /* 0x0000000209007224 */ /* 0x000fe200078e0200 */
[----:B------:R0:W-:Y:S04]  /*197e0*/  STL [R1+0x44], R5 ;  /* 0x0000440501007387 */ /* 0x0001e80000100800 */
[----:B------:R0:W-:Y:S01]  /*197f0*/  STL [R1+0x8], R0 ;  /* 0x0000080001007387 */ /* 0x0001e20000100800 */
[----:B------:R-:W-:Y:S01]  /*19800*/  @P3 LOP3.LUT R16, R16, 0x8, RZ, 0xfc, !PT ;  /* 0x0000000810103812 */ /* 0x000fe200078efcff */
[----:B------:R-:W-:-:S03]  /*19810*/  UMOV UR4, 0xffffffff ;  /* 0xffffffff00047882 */ /* 0x000fc60000000000 */
[----:B------:R-:W-:Y:S01]  /*19820*/  LOP3.LUT R16, R16, 0xfffffffb, RZ, 0xc0, !PT ;  /* 0xfffffffb10107812 */ /* 0x000fe200078ec0ff */
[----:B------:R-:W-:-:S03]  /*19830*/  IMAD.U32 R3, RZ, RZ, UR38 ;  /* 0x00000026ff037e24 */ /* 0x000fc6000f8e00ff */
[----:B------:R-:W-:Y:S01]  /*19840*/  @P2 LOP3.LUT R16, R16, 0x4, RZ, 0xfc, !PT ;  /* 0x0000000410102812 */ /* 0x000fe200078efcff */
[----:B0-----:R-:W-:Y:S06]  /*19850*/  BRA.DIV UR4, `(.L_x_1450) ;  /* 0x0000005604f47947 */ /* 0x001fec000b800000 */
.L_x_1558:
[----:B------:R-:W-:Y:S02]  /*19860*/  ISETP.NE.AND P0, PT, R3, 0x3, PT ;  /* 0x000000030300780c */ /* 0x000fe40003f05270 */
[----:B------:R-:W-:Y:S02]  /*19870*/  ISETP.GT.U32.AND P1, PT, R20, 0x3f, PT ;  /* 0x0000003f1400780c */ /* 0x000fe40003f24070 */
[----:B------:R-:W-:Y:S02]  /*19880*/  LOP3.LUT R16, R16, 0xffff7fff, RZ, 0xc0, !PT ;  /* 0xffff7fff10107812 */ /* 0x000fe400078ec0ff */
[----:B------:R-:W-:-:S07]  /*19890*/  LOP3.LUT R32, R5, R32, RZ, 0xfc, !PT ;  /* 0x0000002005207212 */ /* 0x000fce00078efcff */
[----:B------:R-:W-:-:S04]  /*198a0*/  @P0 LOP3.LUT R16, R16, 0x8000, RZ, 0xfc, !PT ;  /* 0x0000800010100812 */ /* 0x000fc800078efcff */
[----:B------:R-:W-:-:S04]  /*198b0*/  LOP3.LUT R16, R16, 0xfffffffe, RZ, 0xc0, !PT ;  /* 0xfffffffe10107812 */ /* 0x000fc800078ec0ff */
[----:B------:R-:W-:Y:S01]  /*198c0*/  @P1 LOP3.LUT R16, R16, 0x1, RZ, 0xfc, !PT ;  /* 0x0000000110101812 */ /* 0x000fe200078efcff */
[----:B------:R-:W-:Y:S06]  /*198d0*/  @!P0 BRA `(.L_x_1451) ;  /* 0x0000000000048947 */ /* 0x000fec0003800000 */
[----:B------:R-:W-:Y:S01]  /*198e0*/  BPT.TRAP 0x1 ;  /* 0x000000040000795c */ /* 0x000fe20000300000 */
.L_x_1451:
[----:B------:R-:W0:Y:S01]  /*198f0*/  S2R R0, SR_TID.X ;  /* 0x0000000000007919 */ /* 0x000e220000002100 */
[----:B------:R-:W-:Y:S01]  /*19900*/  BSSY B0, `(.L_x_1452) ;  /* 0x0000008000007945 */ /* 0x000fe20003800000 */
[----:B0-----:R-:W-:-:S04]  /*19910*/  LOP3.LUT R0, R0, 0x7f, RZ, 0xc0, !PT ;  /* 0x0000007f00007812 */ /* 0x001fc800078ec0ff */
[----:B------:R-:W-:-:S04]  /*19920*/  SHF.R.U32.HI R0, RZ, 0x3, R0 ;  /* 0x00000003ff007819 */ /* 0x000fc80000011600 */
[----:B------:R-:W-:Y:S01]  /*19930*/  IADD3 R31, -R0, R26, -R31 ;  /* 0x0000001a001f7210 */ /* 0x000fe20007ffe91f */
[----:B------:R-:W-:Y:S01]  /*19940*/  IMAD R26, R22, 0x8, R18 ;  /* 0x00000008161a7824 */ /* 0x000fe200078e0212 */
[----:B------:R-:W-:-:S04]  /*19950*/  SHF.L.U32 R0, R28, 0x1f, RZ ;  /* 0x0000001f1c007819 */ /* 0x000fc800000006ff */
[----:B------:R-:W0:Y:S02]  /*19960*/  SYNCS.PHASECHK.TRANS64.TRYWAIT P0, [R26+URZ+0x38840], R0 ;  /* 0x038840001a0075a7 */ /* 0x000e24000800017f */
[----:B0-----:R-:W-:Y:S05]  /*19970*/  @!P0 BRA `(.L_x_1453) ;  /* 0x0000005400e08947 */ /* 0x001fea0003800000 */
.L_x_1559:
[----:B------:R-:W-:Y:S05]  /*19980*/  BSYNC B0 ;  /* 0x0000000000007941 */ /* 0x000fea0003800000 */
.L_x_1452:
[----:B------:R-:W0:Y:S01]  /*19990*/  LDL R2, [R1+0x8] ;  /* 0x0000080001027983 */ /* 0x000e220000100800 */
[----:B------:R-:W-:Y:S01]  /*199a0*/  ULDC.64 UR4, c[0x0][0x300] ;  /* 0x0000c00000047ab9 */ /* 0x000fe20000000a00 */
[----:B------:R-:W-:Y:S02]  /*199b0*/  ULDC.64 UR6, c[0x0][0x2e8] ;  /* 0x0000ba0000067ab9 */ /* 0x000fe40000000a00 */
[----:B------:R-:W2:Y:S01]  /*199c0*/  LDL R4, [R1+0x4] ;  /* 0x0000040001047983 */ /* 0x000ea20000100800 */
[----:B------:R-:W-:Y:S01]  /*199d0*/  LOP3.LUT R16, R16, 0xfffffffd, RZ, 0xc0, !PT ;  /* 0xfffffffd10107812 */ /* 0x000fe200078ec0ff */
[----:B------:R-:W1:Y:S02]  /*199e0*/  S2R R7, SR_TID.X ;  /* 0x0000000000077919 */ /* 0x000e640000002100 */
[----:B-1----:R-:W-:-:S05]  /*199f0*/  IMAD.SHL.U32 R7, R7, 0x8, RZ ;  /* 0x0000000807077824 */ /* 0x002fca00078e00ff */
[----:B------:R-:W-:Y:S02]  /*19a00*/  LOP3.LUT R7, R7, 0x38, RZ, 0xc0, !PT ;  /* 0x0000003807077812 */ /* 0x000fe400078ec0ff */
[----:B0-----:R-:W-:Y:S02]  /*19a10*/  SHF.R.S32.HI R0, RZ, 0x1f, R2 ;  /* 0x0000001fff007819 */ /* 0x001fe40000011402 */
[----:B--2---:R-:W-:-:S03]  /*19a20*/  SHF.R.S32.HI R5, RZ, 0x1f, R4 ;  /* 0x0000001fff057819 */ /* 0x004fc60000011404 */
        /* <DEDUP_REMOVED lines=13> */
[----:B------:R-:W-:Y:S01]  /*19b00*/  IMAD.WIDE.U32 R2, R17, UR4, R2 ;  /* 0x0000000411027c25 */ /* 0x000fe2000f8e0002 */
        /* <DEDUP_REMOVED lines=41> */
.L_x_1569:
        /* <DEDUP_REMOVED lines=10> */
.L_x_1455:
        /* <DEDUP_REMOVED lines=11> */
.L_x_1456:
[----:B------:R1:W5:Y:S01]  /*19ef0*/  LDL.LU R0, [R1+0x18] ;  /* 0x0000180001007983 */ /* 0x0003620000300800 */
[----:B------:R1:W-:Y:S03]  /*19f00*/  SYNCS.ARRIVE.TRANS64.A1T0 RZ, [R26+URZ+0x38830], RZ ;  /* 0x038830ff1aff79a7 */ /* 0x0003e6000810003f */
[----:B0-----:R1:W5:Y:S02]  /*19f10*/  LDL R2, [R1] ;  /* 0x0000000001027983 */ /* 0x0013640000100800 */
[----:B------:R-:W-:Y:S05]  /*19f20*/  WARPSYNC.ALL ;  /* 0x0000000000007948 */ /* 0x000fea0003800000 */
[----:B------:R-:W-:Y:S01]  /*19f30*/  ULDC.64 UR4, c[0x0][0xaf8] ;  /* 0x0002be0000047ab9 */ /* 0x000fe20000000a00 */
[----:B------:R-:W-:Y:S01]  /*19f40*/  BSSY B6, `(.L_x_1457) ;  /* 0x000001d000067945 */ /* 0x000fe20003800000 */
[----:B------:R-:W-:Y:S01]  /*19f50*/  BAR.SYNC.DEFER_BLOCKING 0x8, 0x100 ;  /* 0x0204000000007b1d */ /* 0x000fe20000010000 */
[----:B------:R-:W-:-:S04]  /*19f60*/  ISETP.NE.U32.AND P0, PT, RZ, UR4, PT ;  /* 0x00000004ff007c0c */ /* 0x000fc8000bf05070 */
[----:B------:R-:W-:-:S04]  /*19f70*/  ISETP.NE.AND.EX P0, PT, RZ, UR5, PT, P0 ;  /* 0x00000005ff007c0c */ /* 0x000fc8000bf05300 */
[----:B------:R-:W-:-:S05]  /*19f80*/  SEL R4, R37, RZ, !P0 ;  /* 0x000000ff25047207 */ /* 0x000fca0004000000 */
[----:B------:R0:W-:Y:S01]  /*19f90*/  STL [R1+0xc], R4 ;  /* 0x00000c0401007387 */ /* 0x0001e20000100800 */
[----:B-----5:R-:W-:Y:S01]  /*19fa0*/  SEL R3, R0, RZ, !P0 ;  /* 0x000000ff00037207 */ /* 0x020fe20004000000 */
[----:B------:R-:W-:-:S04]  /*19fb0*/  VIADD R0, R18, 0x20400 ;  /* 0x0002040012007836 */ /* 0x000fc80000000000 */
[----:B------:R0:W-:Y:S01]  /*19fc0*/  STL [R1+0x24], R3 ;  /* 0x0000240301007387 */ /* 0x0001e20000100800 */
[----:B------:R-:W-:Y:S02]  /*19fd0*/  LOP3.LUT P0, RZ, R0, 0x3ff, RZ, 0xc0, !PT ;  /* 0x000003ff00ff7812 */ /* 0x000fe4000780c0ff */
[----:B------:R-:W-:-:S05]  /*19fe0*/  SHF.R.S32.HI R0, RZ, 0x1f, R2 ;  /* 0x0000001fff007819 */ /* 0x000fca0000011402 */
[----:B------:R0:W-:Y:S06]  /*19ff0*/  STL [R1+0x20], R0 ;  /* 0x0000200001007387 */ /* 0x0001ec0000100800 */
[----:B------:R-:W-:Y:S05]  /*1a000*/  @!P0 BRA `(.L_x_1458) ;  /* 0x0000000000408947 */ /* 0x000fea0003800000 */
[----:B------:R-:W-:Y:S01]  /*1a010*/  MOV R2, 0x0 ;  /* 0x0000000000027802 */ /* 0x000fe20000000f00 */
[----:B------:R-:W-:Y:S01]  /*1a020*/  ULDC.64 UR4, c[0x4][0x90] ;  /* 0x0100240000047ab9 */ /* 0x000fe20000000a00 */
[----:B------:R-:W-:Y:S01]  /*1a030*/  ULDC.64 UR6, c[0x4][0x98] ;  /* 0x0100260000067ab9 */ /* 0x000fe20000000a00 */
[----:B------:R-:W-:Y:S01]  /*1a040*/  ULDC.64 UR8, c[0x4][0x20] ;  /* 0x0100080000087ab9 */ /* 0x000fe20000000a00 */
[----:B0-----:R-:W-:Y:S02]  /*1a050*/  IMAD.U32 R4, RZ, RZ, UR4 ;  /* 0x00000004ff047e24 */ /* 0x001fe4000f8e00ff */
        /* <DEDUP_REMOVED lines=11> */
.L_x_1458:
[----:B------:R-:W-:Y:S05]  /*1a110*/  BSYNC B6 ;  /* 0x0000000000067941 */ /* 0x000fea0003800000 */
.L_x_1457:
[----:B------:R-:W2:Y:S01]  /*1a120*/  LDL R20, [R1+0x24] ;  /* 0x0000240001147983 */ /* 0x000ea20000100800 */
[----:B------:R-:W3:Y:S01]  /*1a130*/  LDC R6, c[0x0][0x448] ;  /* 0x00011200ff067b82 */ /* 0x000ee20000000800 */
[----:B------:R-:W-:Y:S02]  /*1a140*/  ULDC.64 UR4, c[0x0][0x298] ;  /* 0x0000a60000047ab9 */ /* 0x000fe40000000a00 */
[----:B0-----:R-:W4:Y:S04]  /*1a150*/  LDL R4, [R1+0x20] ;  /* 0x0000200001047983 */ /* 0x001f280000100800 */
[----:B------:R-:W4:Y:S04]  /*1a160*/  LDL R5, [R1] ;  /* 0x0000000001057983 */ /* 0x000f280000100800 */
[----:B------:R0:W5:Y:S01]  /*1a170*/  LDL R9, [R1+0x14] ;  /* 0x0000140001097983 */ /* 0x0001620000100800 */
[----:B------:R-:W1:Y:S01]  /*1a180*/  S2R R2, SR_TID.X ;  /* 0x0000000000027919 */ /* 0x000e620000002100 */
[----:B------:R-:W0:Y:S01]  /*1a190*/  S2R R0, SR_TID.X ;  /* 0x0000000000007919 */ /* 0x000e220000002100 */
[----:B---3--:R-:W-:-:S13]  /*1a1a0*/  ISETP.NE.AND P0, PT, R6, 0x1, PT ;  /* 0x000000010600780c */ /* 0x008fda0003f05270 */
[----:B------:R-:W3:Y:S01]  /*1a1b0*/  @P0 LDC R3, c[0x0][0x450] ;  /* 0x00011400ff030b82 */ /* 0x000ee20000000800 */
[----:B-1----:R-:W-:-:S04]  /*1a1c0*/  LOP3.LUT R2, R2, 0x7f, RZ, 0xc0, !PT ;  /* 0x0000007f02027812 */ /* 0x002fc800078ec0ff */
[----:B------:R-:W-:Y:S01]  /*1a1d0*/  SHF.R.U32.HI R2, RZ, 0x3, R2 ;  /* 0x00000003ff027819 */ /* 0x000fe20000011602 */
[----:B0-----:R-:W-:Y:S02]  /*1a1e0*/  IMAD.SHL.U32 R0, R0, 0x10, RZ ;  /* 0x0000001000007824 */ /* 0x001fe400078e00ff */
[----:B--2---:R-:W-:Y:S02]  /*1a1f0*/  IMAD.MOV.U32 R21, RZ, RZ, R20 ;  /* 0x000000ffff157224 */ /* 0x004fe400078e0014 */
[----:B------:R-:W2:Y:S01]  /*1a200*/  LDL R20, [R1+0xc] ;  /* 0x00000c0001147983 */ /* 0x000ea20000100800 */
[----:B------:R-:W-:Y:S02]  /*1a210*/  LOP3.LUT R0, R2, 0x70, R0, 0xf8, !PT ;  /* 0x0000007002007812 */ /* 0x000fe400078ef800 */
[----:B------:R-:W0:Y:S03]  /*1a220*/  @P0 LDC R2, c[0x0][0x44c] ;  /* 0x00011300ff020b82 */ /* 0x000e260000000800 */
[----:B------:R-:W-:-:S02]  /*1a230*/  IMAD R37, R25, 0x40, R0 ;  /* 0x0000004019257824 */ /* 0x000fc400078e0200 */
[----:B----4-:R-:W-:Y:S02]  /*1a240*/  IMAD R4, R4, UR4, RZ ;  /* 0x0000000404047c24 */ /* 0x010fe4000f8e02ff */
[----:B------:R-:W-:Y:S02]  /*1a250*/  IMAD.MOV.U32 R0, RZ, RZ, R37 ;  /* 0x000000ffff007224 */ /* 0x000fe400078e0025 */
[----:B------:R-:W-:Y:S02]  /*1a260*/  IMAD R4, R5, UR5, R4 ;  /* 0x0000000505047c24 */ /* 0x000fe4000f8e0204 */
[----:B0-----:R-:W-:-:S05]  /*1a270*/  @P0 IMAD.HI.U32 R2, R37, R2, RZ ;  /* 0x0000000225020227 */ /* 0x001fca00078e00ff */
[----:B---3--:R-:W-:Y:S01]  /*1a280*/  @P0 SHF.R.U32.HI R0, RZ, R3, R2 ;  /* 0x00000003ff000219 */ /* 0x008fe20000011602 */
[----:B------:R-:W-:Y:S01]  /*1a290*/  IMAD.WIDE.U32 R2, R5, UR4, RZ ;  /* 0x0000000405027c25 */ /* 0x000fe2000f8e00ff */
[----:B------:R-:W-:-:S03]  /*1a2a0*/  ULDC.64 UR4, c[0x0][0x2d8] ;  /* 0x0000b60000047ab9 */ /* 0x000fc60000000a00 */
[----:B------:R-:W-:Y:S02]  /*1a2b0*/  IMAD.IADD R3, R3, 0x1, R4 ;  /* 0x0000000103037824 */ /* 0x000fe400078e0204 */
[----:B------:R-:W-:-:S04]  /*1a2c0*/  IMAD.WIDE.U32 R2, R17, UR4, R2 ;  /* 0x0000000411027c25 */ /* 0x000fc8000f8e0002 */
[----:B------:R-:W-:Y:S01]  /*1a2d0*/  IMAD R3, R17, UR5, R3 ;  /* 0x0000000511037c24 */ /* 0x000fe2000f8e0203 */
[----:B------:R-:W-:Y:S02]  /*1a2e0*/  ULDC.64 UR4, c[0x0][0x2e0] ;  /* 0x0000b80000047ab9 */ /* 0x000fe40000000a00 */
[----:B------:R-:W-:Y:S01]  /*1a2f0*/  IMAD R4, R21, UR4, RZ ;  /* 0x0000000415047c24 */ /* 0x000fe2000f8e02ff */
[----:B------:R-:W0:Y:S02]  /*1a300*/  S2R R7, SR_TID.X ;  /* 0x0000000000077919 */ /* 0x000e240000002100 */
[----:B0-----:R-:W-:-:S05]  /*1a310*/  IMAD.SHL.U32 R7, R7, 0x8, RZ ;  /* 0x0000000807077824 */ /* 0x001fca00078e00ff */
[----:B------:R-:W-:Y:S01]  /*1a320*/  LOP3.LUT R7, R7, 0x38, RZ, 0xc0, !PT ;  /* 0x0000003807077812 */ /* 0x000fe200078ec0ff */
[C---:B--2---:R-:W-:Y:S02]  /*1a330*/  IMAD R4, R20.reuse, UR5, R4 ;  /* 0x0000000514047c24 */ /* 0x044fe4000f8e0204 */
[----:B------:R-:W-:Y:S01]  /*1a340*/  IMAD.WIDE.U32 R2, R20, UR4, R2 ;  /* 0x0000000414027c25 */ /* 0x000fe2000f8e0002 */
        /* <DEDUP_REMOVED lines=26> */
[----:B-----5:R-:W-:Y:S02]  /*1a4f0*/  IMAD R3, R9, R6, RZ ;  /* 0x0000000609037224 */ /* 0x020fe400078e02ff */
[----:B------:R-:W-:Y:S01]  /*1a500*/  IMAD R25, R25, 0x40, R8 ;  /* 0x0000004019197824 */ /* 0x000fe200078e0208 */
[----:B------:R-:W1:Y:S03]  /*1a510*/  SHFL.IDX PT, R5, R2, RZ, 0x181f ;  /* 0x00181fff02057589 */ /* 0x000e6600000e0000 */
[C---:B------:R-:W-:Y:S01]  /*1a520*/  VIADD R6, R25.reuse, 0x10 ;  /* 0x0000001019067836 */ /* 0x040fe20000000000 */
[C---:B------:R-:W-:Y:S01]  /*1a530*/  ISETP.GE.AND P0, PT, R25.reuse, R3, PT ;  /* 0x000000031900720c */ /* 0x040fe20003f06270 */
[----:B------:R-:W-:-:S03]  /*1a540*/  VIADD R8, R25, 0x20 ;  /* 0x0000002019087836 */ /* 0x000fc60000000000 */
[----:B------:R-:W-:Y:S04]  /*1a550*/  STL [R1+0x18], R6 ;  /* 0x0000180601007387 */ /* 0x000fe80000100800 */
[----:B------:R-:W-:Y:S05]  /*1a560*/  STL [R1+0x1c], R8 ;  /* 0x00001c0801007387 */ /* 0x000fea0000100800 */
[----:B0-----:R-:W-:-:S05]  /*1a570*/  @!P0 LEA R4, P2, R7, R4, 0x1 ;  /* 0x0000000407048211 */ /* 0x001fca00078408ff */
[----:B-1----:R-:W-:-:S05]  /*1a580*/  @!P0 IMAD.X R5, RZ, RZ, R5, P2 ;  /* 0x000000ffff058224 */ /* 0x002fca00010e0605 */
[----:B------:R-:W-:Y:S01]  /*1a590*/  @!PT LDS RZ, [RZ] ;  /* 0x00000000fffff984 */ /* 0x000fe20000000800 */
[----:B------:R0:W-:Y:S01]  /*1a5a0*/  @!P0 LDGSTS.E.BYPASS.LTC128B.128 [R23+0x20400], desc[UR42][R4.64], !P1 ;  /* 0x2040000004178fae */ /* 0x0001e2000c901d6a */
[----:B------:R-:W-:-:S03]  /*1a5b0*/  ISETP.GE.AND P0, PT, R6, R3, PT ;  /* 0x000000030600720c */ /* 0x000fc60003f06270 */
[----:B------:R-:W-:Y:S04]  /*1a5c0*/  SHFL.IDX PT, R6, R2, 0x2, 0x181f ;  /* 0x00581f0002067f89 */ /* 0x000fe800000e0000 */
[----:B0-----:R-:W0:Y:S04]  /*1a5d0*/  SHFL.IDX PT, R5, R0, 0x1, 0x181f ;  /* 0x00381f0000057f89 */ /* 0x001e2800000e0000 */
[----:B------:R-:W1:Y:S02]  /*1a5e0*/  SHFL.IDX PT, R4, R2, 0x1, 0x181f ;  /* 0x00381f0002047f89 */ /* 0x000e6400000e0000 */
[----:B0-----:R-:W-:-:S05]  /*1a5f0*/  @!P0 LEA R5, P2, R7, R5, 0x1 ;  /* 0x0000000507058211 */ /* 0x001fca00078408ff */
[----:B-1----:R-:W-:-:S05]  /*1a600*/  @!P0 IMAD.X R4, RZ, RZ, R4, P2 ;  /* 0x000000ffff048224 */ /* 0x002fca00010e0604 */
[----:B------:R-:W-:-:S04]  /*1a610*/  @!P0 LOP3.LUT R5, R5, R4, RZ, 0x3c, !PT ;  /* 0x0000000405058212 */ /* 0x000fc800078e3cff */
[----:B------:R-:W-:-:S04]  /*1a620*/  @!P0 LOP3.LUT R4, R5, R4, RZ, 0x3c, !PT ;  /* 0x0000000405048212 */ /* 0x000fc800078e3cff */
[----:B------:R-:W-:-:S05]  /*1a630*/  @!P0 LOP3.LUT R5, R5, R4, RZ, 0x3c, !PT ;  /* 0x0000000405058212 */ /* 0x000fca00078e3cff */
[----:B------:R0:W-:Y:S01]  /*1a640*/  @!P0 LDGSTS.E.BYPASS.LTC128B.128 [R23+0x20c00], desc[UR42][R4.64], !P1 ;  /* 0x20c0000004178fae */ /* 0x0001e2000c901d6a */
[----:B------:R-:W-:-:S03]  /*1a650*/  ISETP.GE.AND P0, PT, R8, R3, PT ;  /* 0x000000030800720c */ /* 0x000fc60003f06270 */
[----:B0-----:R-:W0:Y:S04]  /*1a660*/  SHFL.IDX PT, R4, R0, 0x2, 0x181f ;  /* 0x00581f0000047f89 */ /* 0x001e2800000e0000 */
[----:B------:R-:W1:Y:S06]  /*1a670*/  SHFL.IDX PT, R0, R0, 0x3, 0x181f ;  /* 0x00781f0000007f89 */ /* 0x000e6c00000e0000 */
[----:B0-----:R-:W-:-:S05]  /*1a680*/  @!P0 LEA R5, P2, R7, R4, 0x1 ;  /* 0x0000000407058211 */ /* 0x001fca00078408ff */
[----:B------:R-:W-:-:S05]  /*1a690*/  @!P0 IMAD.X R4, RZ, RZ, R6, P2 ;  /* 0x000000ffff048224 */ /* 0x000fca00010e0606 */
[----:B------:R-:W-:-:S04]  /*1a6a0*/  @!P0 LOP3.LUT R5, R5, R4, RZ, 0x3c, !PT ;  /* 0x0000000405058212 */ /* 0x000fc800078e3cff */
[----:B------:R-:W-:-:S04]  /*1a6b0*/  @!P0 LOP3.LUT R4, R5, R4, RZ, 0x3c, !PT ;  /* 0x0000000405048212 */ /* 0x000fc800078e3cff */
[----:B------:R-:W-:-:S05]  /*1a6c0*/  @!P0 LOP3.LUT R5, R5, R4, RZ, 0x3c, !PT ;  /* 0x0000000405058212 */ /* 0x000fca00078e3cff */
[----:B------:R0:W-:Y:S04]  /*1a6d0*/  @!P0 LDGSTS.E.BYPASS.LTC128B.128 [R23+0x21400], desc[UR42][R4.64], !P1 ;  /* 0x2140000004178fae */ /* 0x0001e8000c901d6a */
[----:B01----:R0:W2:Y:S02]  /*1a6e0*/  SHFL.IDX PT, R4, R2, 0x3, 0x181f ;  /* 0x00781f0002047f89 */ /* 0x0030a400000e0000 */
.L_x_1578:
[----:B0-----:R-:W-:-:S05]  /*1a6f0*/  VIADD R2, R25, 0x30 ;  /* 0x0000003019027836 */ /* 0x001fca0000000000 */
[----:B------:R-:W-:Y:S01]  /*1a700*/  ISETP.GE.AND P0, PT, R2, R3, PT ;  /* 0x000000030200720c */ /* 0x000fe20003f06270 */
[----:B------:R0:W-:-:S12]  /*1a710*/  STL [R1+0x2c], R2 ;  /* 0x00002c0201007387 */ /* 0x0001d80000100800 */
[----:B0-----:R-:W-:-:S05]  /*1a720*/  @!P0 LEA R2, P2, R7, R0, 0x1 ;  /* 0x0000000007028211 */ /* 0x001fca00078408ff */
[----:B--2---:R-:W-:-:S05]  /*1a730*/  @!P0 IMAD.X R3, RZ, RZ, R4, P2 ;  /* 0x000000ffff038224 */ /* 0x004fca00010e0604 */
[----:B------:R-:W-:Y:S01]  /*1a740*/  @!PT LDS RZ, [RZ] ;  /* 0x00000000fffff984 */ /* 0x000fe20000000800 */
[----:B------:R-:W-:Y:S01]  /*1a750*/  @!PT LDS RZ, [RZ] ;  /* 0x00000000fffff984 */ /* 0x000fe20000000800 */
[----:B------:R-:W-:Y:S01]  /*1a760*/  @!PT LDS RZ, [RZ] ;  /* 0x00000000fffff984 */ /* 0x000fe20000000800 */
[----:B------:R0:W-:Y:S01]  /*1a770*/  @!P0 LDGSTS.E.BYPASS.LTC128B.128 [R23+0x21c00], desc[UR42][R2.64], !P1 ;  /* 0x21c0000002178fae */ /* 0x0001e2000c901d6a */
[----:B------:R-:W-:Y:S01]  /*1a780*/  PLOP3.LUT P0, PT, PT, PT, PT, 0x80, 0x0 ;  /* 0x000000000000781c */ /* 0x000fe20003f0f070 */
[----:B------:R-:W-:-:S12]  /*1a790*/  NOP ;  /* 0x0000000000007918 */ /* 0x000fd80000000000 */
.L_x_1460:
        /* <DEDUP_REMOVED lines=28> */
.L_x_1462:
[----:B------:R-:W-:Y:S05]  /*1a960*/  BSYNC B6 ;  /* 0x0000000000067941 */ /* 0x000fea0003800000 */
.L_x_1461:
[----:B------:R-:W2:Y:S01]  /*1a970*/  LDL.LU R0, [R1+0x20] ;  /* 0x0000200001007983 */ /* 0x000ea20000300800 */
[----:B------:R-:W1:Y:S01]  /*1a980*/  LDC R7, c[0x0][0x448] ;  /* 0x00011200ff077b82 */ /* 0x000e620000000800 */
[----:B------:R-:W-:Y:S02]  /*1a990*/  ULDC.64 UR4, c[0x0][0x398] ;  /* 0x0000e60000047ab9 */ /* 0x000fe40000000a00 */
[----:B0-----:R-:W3:Y:S04]  /*1a9a0*/  LDL.LU R2, [R1] ;  /* 0x0000000001027983 */ /* 0x001ee80000300800 */
[----:B------:R-:W4:Y:S04]  /*1a9b0*/  LDL.LU R21, [R1+0x24] ;  /* 0x0000240001157983 */ /* 0x000f280000300800 */
[----:B------:R-:W5:Y:S01]  /*1a9c0*/  LDL.LU R20, [R1+0xc] ;  /* 0x00000c0001147983 */ /* 0x000f620000300800 */
[----:B------:R-:W-:Y:S01]  /*1a9d0*/  IMAD.MOV.U32 R4, RZ, RZ, R37 ;  /* 0x000000ffff047224 */ /* 0x000fe200078e0025 */
[----:B------:R-:W-:Y:S01]  /*1a9e0*/  LOP3.LUT R16, R16, 0xfffffbff, RZ, 0xc0, !PT ;  /* 0xfffffbff10107812 */ /* 0x000fe200078ec0ff */
[----:B------:R-:W0:Y:S01]  /*1a9f0*/  S2R R9, SR_TID.X ;  /* 0x0000000000097919 */ /* 0x000e220000002100 */
[----:B-1----:R-:W-:-:S13]  /*1aa00*/  ISETP.NE.AND P0, PT, R7, 0x1, PT ;  /* 0x000000010700780c */ /* 0x002fda0003f05270 */
[----:B------:R-:W1:Y:S01]  /*1aa10*/  @P0 LDC R5, c[0x0][0x450] ;  /* 0x00011400ff050b82 */ /* 0x000e620000000800 */
[----:B0-----:R-:W-:-:S05]  /*1aa20*/  IMAD.SHL.U32 R9, R9, 0x8, RZ ;  /* 0x0000000809097824 */ /* 0x001fca00078e00ff */
[----:B------:R-:W-:-:S04]  /*1aa30*/  LOP3.LUT R9, R9, 0x38, RZ, 0xc0, !PT ;  /* 0x0000003809097812 */ /* 0x000fc800078ec0ff */
[----:B------:R-:W-:Y:S01]  /*1aa40*/  LOP3.LUT R9, R9, 0xc0, RZ, 0xfc, !PT ;  /* 0x000000c009097812 */ /* 0x000fe200078efcff */
[----:B--2---:R-:W-:-:S04]  /*1aa50*/  IMAD R0, R0, UR4, RZ ;  /* 0x0000000400007c24 */ /* 0x004fc8000f8e02ff */
[C---:B---3--:R-:W-:Y:S02]  /*1aa60*/  IMAD R0, R2.reuse, UR5, R0 ;  /* 0x0000000502007c24 */ /* 0x048fe4000f8e0200 */
[----:B------:R-:W-:Y:S01]  /*1aa70*/  IMAD.WIDE.U32 R2, R2, UR4, RZ ;  /* 0x0000000402027c25 */ /* 0x000fe2000f8e00ff */
[----:B------:R-:W-:-:S03]  /*1aa80*/  ULDC.64 UR4, c[0x0][0x3d8] ;  /* 0x0000f60000047ab9 */ /* 0x000fc60000000a00 */
[----:B------:R-:W-:Y:S02]  /*1aa90*/  IMAD.IADD R3, R3, 0x1, R0 ;  /* 0x0000000103037824 */ /* 0x000fe400078e0200 */
[----:B------:R-:W-:-:S04]  /*1aaa0*/  IMAD.WIDE.U32 R2, R17, UR4, R2 ;  /* 0x0000000411027c25 */ /* 0x000fc8000f8e0002 */
[----:B------:R-:W-:Y:S01]  /*1aab0*/  IMAD R3, R17, UR5, R3 ;  /* 0x0000000511037c24 */ /* 0x000fe2000f8e0203 */
[----:B------:R-:W-:Y:S02]  /*1aac0*/  ULDC.64 UR4, c[0x0][0x3e0] ;  /* 0x0000f80000047ab9 */ /* 0x000fe40000000a00 */
[----:B----4-:R-:W-:Y:S02]  /*1aad0*/  IMAD R0, R21, UR4, RZ ;  /* 0x0000000415007c24 */ /* 0x010fe4000f8e02ff */
[C---:B-----5:R-:W-:Y:S01]  /*1aae0*/  IMAD.WIDE.U32 R2, R20.reuse, UR4, R2 ;  /* 0x0000000414027c25 */ /* 0x060fe2000f8e0002 */
[----:B------:R-:W0:Y:S03]  /*1aaf0*/  S2R R21, SR_TID.X ;  /* 0x0000000000157919 */ /* 0x000e260000002100 */
[----:B------:R-:W-:Y:S01]  /*1ab00*/  IMAD R0, R20, UR5, R0 ;  /* 0x0000000514007c24 */ /* 0x000fe2000f8e0200 */
[----:B------:R-:W-:Y:S01]  /*1ab10*/  ULDC.64 UR4, c[0x0][0x3d0] ;  /* 0x0000f40000047ab9 */ /* 0x000fe20000000a00 */
[----:B------:R-:W2:Y:S02]  /*1ab20*/  S2R R20, SR_TID.X ;  /* 0x0000000000147919 */ /* 0x000ea40000002100 */
[----:B------:R-:W-:-:S02]  /*1ab30*/  IMAD.IADD R3, R3, 0x1, R0 ;  /* 0x0000000103037824 */ /* 0x000fc400078e0200 */
[----:B------:R-:W3:Y:S01]  /*1ab40*/  @P0 LDC R0, c[0x0][0x44c] ;  /* 0x00011300ff000b82 */ /* 0x000ee20000000800 */
[----:B0-----:R-:W-:Y:S02]  /*1ab50*/  IMAD.SHL.U32 R21, R21, 0x8, RZ ;  /* 0x0000000815157824 */ /* 0x001fe400078e00ff */
[----:B---3--:R-:W-:-:S03]  /*1ab60*/  @P0 IMAD.HI.U32 R0, R37, R0, RZ ;  /* 0x0000000025000227 */ /* 0x008fc600078e00ff */
[----:B------:R-:W-:Y:S01]  /*1ab70*/  LOP3.LUT R21, R21, 0x38, RZ, 0xc0, !PT ;  /* 0x0000003815157812 */ /* 0x000fe200078ec0ff */
[----:B--2---:R-:W-:Y:S01]  /*1ab80*/  IMAD.SHL.U32 R20, R20, 0x8, RZ ;  /* 0x0000000814147824 */ /* 0x004fe200078e00ff */
[----:B-1----:R-:W-:Y:S02]  /*1ab90*/  @P0 SHF.R.U32.HI R4, RZ, R5, R0 ;  /* 0x00000005ff040219 */ /* 0x002fe40000011600 */
[----:B------:R-:W-:Y:S02]  /*1aba0*/  LOP3.LUT R8, R21, 0x80, RZ, 0xfc, !PT ;  /* 0x0000008015087812 */ /* 0x000fe400078efcff */
[--C-:B------:R-:W-:Y:S01]  /*1abb0*/  SHF.R.S32.HI R5, RZ, 0x1f, R4.reuse ;  /* 0x0000001fff057819 */ /* 0x100fe20000011404 */
[----:B------:R-:W-:Y:S01]  /*1abc0*/  IMAD.MOV R0, RZ, RZ, -R4 ;  /* 0x000000ffff007224 */ /* 0x000fe200078e0a04 */
[----:B------:R-:W0:Y:S01]  /*1abd0*/  S2R R21, SR_TID.X ;  /* 0x0000000000157919 */ /* 0x000e220000002100 */
[----:B------:R-:W-:Y:S01]  /*1abe0*/  IMAD.WIDE.U32 R2, R4, UR4, R2 ;  /* 0x0000000404027c25 */ /* 0x000fe2000f8e0002 */
[----:B------:R-:W-:-:S03]  /*1abf0*/  LOP3.LUT R20, R20, 0x38, RZ, 0xc0, !PT ;  /* 0x0000003814147812 */ /* 0x000fc600078ec0ff */
[----:B------:R-:W-:Y:S02]  /*1ac00*/  IMAD R0, R7, R0, R37 ;  /* 0x0000000007007224 */ /* 0x000fe400078e0225 */
        /* <DEDUP_REMOVED lines=14> */
[----:B0-----:R-:W-:Y:S01]  /*1acf0*/  IMAD.SHL.U32 R21, R21, 0x8, RZ ;  /* 0x0000000815157824 */ /* 0x001fe200078e00ff */
[----:B------:R-:W-:-:S02]  /*1ad00*/  ISETP.GE.AND P0, PT, R8, UR4, PT ;  /* 0x0000000408007c0c */ /* 0x000fc4000bf06270 */
[----:B------:R-:W0:Y:S01]  /*1ad10*/  S2R R8, SR_TID.X ;  /* 0x0000000000087919 */ /* 0x000e220000002100 */
[----:B------:R-:W-:Y:S02]  /*1ad20*/  SEL R2, RZ, 0x1, P1 ;  /* 0x00000001ff027807 */ /* 0x000fe40000800000 */
[----:B------:R-:W-:Y:S02]  /*1ad30*/  LOP3.LUT R21, R21, 0x38, RZ, 0xc0, !PT ;  /* 0x0000003815157812 */ /* 0x000fe400078ec0ff */
[----:B------:R-:W-:Y:S02]  /*1ad40*/  SEL R3, RZ, 0x4, P0 ;  /* 0x00000004ff037807 */ /* 0x000fe40000000000 */
[----:B------:R-:W-:Y:S02]  /*1ad50*/  @P1 LOP3.LUT R16, R16, 0x400, RZ, 0xfc, !PT ;  /* 0x0000040010101812 */ /* 0x000fe400078efcff */
[----:B------:R-:W-:Y:S02]  /*1ad60*/  ISETP.GE.AND P5, PT, R9, UR4, PT ;  /* 0x0000000409007c0c */ /* 0x000fe4000bfa6270 */
[----:B------:R-:W-:-:S04]  /*1ad70*/  LOP3.LUT R16, R16, 0xfffffeff, RZ, 0xc0, !PT ;  /* 0xfffffeff10107812 */ /* 0x000fc800078ec0ff */
[----:B------:R-:W-:-:S04]  /*1ad80*/  @P0 LOP3.LUT R16, R16, 0x100, RZ, 0xfc, !PT ;  /* 0x0000010010100812 */ /* 0x000fc800078efcff */
[----:B------:R-:W-:Y:S01]  /*1ad90*/  LOP3.LUT R16, R16, 0xfffffdff, RZ, 0xc0, !PT ;  /* 0xfffffdff10107812 */ /* 0x000fe200078ec0ff */
[----:B0-----:R-:W-:-:S05]  /*1ada0*/  IMAD.SHL.U32 R8, R8, 0x8, RZ ;  /* 0x0000000808087824 */ /* 0x001fca00078e00ff */
[----:B------:R-:W-:-:S04]  /*1adb0*/  LOP3.LUT R8, R8, 0x38, RZ, 0xc0, !PT ;  /* 0x0000003808087812 */ /* 0x000fc800078ec0ff */
[----:B------:R-:W-:-:S04]  /*1adc0*/  LOP3.LUT R8, R8, 0x40, RZ, 0xfc, !PT ;  /* 0x0000004008087812 */ /* 0x000fc800078efcff */
[----:B------:R-:W-:Y:S02]  /*1add0*/  ISETP.GE.AND P0, PT, R8, UR4, PT ;  /* 0x0000000408007c0c */ /* 0x000fe4000bf06270 */
[----:B------:R-:W-:Y:S02]  /*1ade0*/  LOP3.LUT R8, R21, 0x100, RZ, 0xfc, !PT ;  /* 0x0000010015087812 */ /* 0x000fe400078efcff */
[----:B------:R-:W0:Y:S01]  /*1adf0*/  S2R R21, SR_TID.X ;  /* 0x0000000000157919 */ /* 0x000e220000002100 */
[----:B------:R-:W-:Y:S02]  /*1ae00*/  SEL R4, RZ, 0x2, P0 ;  /* 0x00000002ff047807 */ /* 0x000fe40000000000 */
[----:B------:R-:W-:Y:S02]  /*1ae10*/  ISETP.GE.AND P4, PT, R8, UR4, PT ;  /* 0x0000000408007c0c */ /* 0x000fe4000bf86270 */
[----:B------:R-:W1:Y:S01]  /*1ae20*/  S2R R8, SR_TID.X ;  /* 0x0000000000087919 */ /* 0x000e620000002100 */
[----:B------:R-:W-:-:S02]  /*1ae30*/  IADD3 R2, R3, R4, R2 ;  /* 0x0000000403027210 */ /* 0x000fc40007ffe002 */
[----:B------:R-:W-:Y:S02]  /*1ae40*/  SEL R3, RZ, 0x10, P4 ;  /* 0x00000010ff037807 */ /* 0x000fe40002000000 */
[----:B------:R-:W-:Y:S02]  /*1ae50*/  @P0 LOP3.LUT R16, R16, 0x200, RZ, 0xfc, !PT ;  /* 0x0000020010100812 */ /* 0x000fe400078efcff */
[----:B------:R-:W-:-:S04]  /*1ae60*/  SEL R4, RZ, 0x8, P5 ;  /* 0x00000008ff047807 */ /* 0x000fc80002800000 */
[----:B------:R-:W-:Y:S01]  /*1ae70*/  IADD3 R4, R3, R2, R4 ;  /* 0x0000000203047210 */ /* 0x000fe20007ffe004 */
[----:B0-----:R-:W-:Y:S02]  /*1ae80*/  IMAD.SHL.U32 R21, R21, 0x8, RZ ;  /* 0x0000000815157824 */ /* 0x001fe400078e00ff */
[----:B-1----:R-:W-:-:S03]  /*1ae90*/  IMAD.SHL.U32 R8, R8, 0x8, RZ ;  /* 0x0000000808087824 */ /* 0x002fc600078e00ff */
[----:B------:R-:W-:Y:S02]  /*1aea0*/  LOP3.LUT R21, R21, 0x38, RZ, 0xc0, !PT ;  /* 0x0000003815157812 */ /* 0x000fe400078ec0ff */
[----:B------:R-:W-:Y:S02]  /*1aeb0*/  LOP3.LUT R8, R8, 0x38, RZ, 0xc0, !PT ;  /* 0x0000003808087812 */ /* 0x000fe400078ec0ff */
[----:B------:R-:W-:Y:S02]  /*1aec0*/  LOP3.LUT R9, R21, 0x140, RZ, 0xfc, !PT ;  /* 0x0000014015097812 */ /* 0x000fe400078efcff */
[----:B------:R-:W-:Y:S02]  /*1aed0*/  LOP3.LUT R8, R8, 0x180, RZ, 0xfc, !PT ;  /* 0x0000018008087812 */ /* 0x000fe400078efcff */
[----:B------:R-:W-:Y:S02]  /*1aee0*/  ISETP.GE.AND P3, PT, R9, UR4, PT ;  /* 0x0000000409007c0c */ /* 0x000fe4000bf66270 */
[----:B------:R-:W-:-:S02]  /*1aef0*/  ISETP.GE.AND P0, PT, R8, UR4, PT ;  /* 0x0000000408007c0c */ /* 0x000fc4000bf06270 */
[----:B------:R-:W-:Y:S02]  /*1af00*/  LOP3.LUT R8, R21, 0x1c0, RZ, 0xfc, !PT ;  /* 0x000001c015087812 */ /* 0x000fe400078efcff */
[----:B------:R-:W-:Y:S02]  /*1af10*/  SEL R2, RZ, 0x40, P0 ;  /* 0x00000040ff027807 */ /* 0x000fe40000000000 */
[----:B------:R-:W-:Y:S02]  /*1af20*/  SEL R3, RZ, 0x20, P3 ;  /* 0x00000020ff037807 */ /* 0x000fe40001800000 */
[----:B------:R-:W-:Y:S01]  /*1af30*/  ISETP.GE.AND P0, PT, R8, UR4, PT ;  /* 0x0000000408007c0c */ /* 0x000fe2000bf06270 */
[----:B------:R-:W-:Y:S01]  /*1af40*/  UMOV UR4, 0xffffffff ;  /* 0xffffffff00047882 */ /* 0x000fe20000000000 */
[----:B------:R-:W-:Y:S02]  /*1af50*/  IADD3 R4, R2, R4, R3 ;  /* 0x0000000402047210 */ /* 0x000fe40007ffe003 */
[----:B------:R-:W-:-:S05]  /*1af60*/  SEL R5, RZ, 0x80, P0 ;  /* 0x00000080ff057807 */ /* 0x000fca0000000000 */
[----:B------:R-:W-:Y:S01]  /*1af70*/  IMAD.IADD R5, R4, 0x1, R5 ;  /* 0x0000000104057824 */ /* 0x000fe200078e0205 */
[----:B------:R-:W-:Y:S06]  /*1af80*/  BRA.DIV UR4, `(.L_x_1463) ;  /* 0x0000004e04007947 */ /* 0x000fec000b800000 */
[----:B------:R-:W2:Y:S04]  /*1af90*/  LDL.LU R3, [R1+0x14] ;  /* 0x0000140001037983 */ /* 0x000ea80000300800 */
[----:B------:R-:W3:Y:S04]  /*1afa0*/  LDL.LU R2, [R1+0x1c] ;  /* 0x00001c0001027983 */ /* 0x000ee80000300800 */
[----:B------:R-:W4:Y:S01]  /*1afb0*/  LDL.LU R8, [R1+0x18] ;  /* 0x0000180001087983 */ /* 0x000f220000300800 */
[----:B------:R-:W-:-:S03]  /*1afc0*/  LOP3.LUT R16, R16, 0xffbfffff, RZ, 0xc0, !PT ;  /* 0xffbfffff10107812 */ /* 0x000fc600078ec0ff */
[----:B------:R-:W-:Y:S01]  /*1afd0*/  SHFL.IDX PT, R14, R0, 0x2, 0x181f ;  /* 0x00581f00000e7f89 */ /* 0x000fe200000e0000 */
[----:B------:R-:W-:-:S04]  /*1afe0*/  @P4 LOP3.LUT R16, R16, 0x400000, RZ, 0xfc, !PT ;  /* 0x0040000010104812 */ /* 0x000fc800078efcff */
[C---:B------:R-:W-:Y:S02]  /*1aff0*/  LOP3.LUT P4, RZ, R16.reuse, 0x400, RZ, 0xc0, !PT ;  /* 0x0000040010ff7812 */ /* 0x040fe4000788c0ff */
[----:B------:R-:W-:-:S04]  /*1b000*/  LOP3.LUT R16, R16, 0xffdfffff, RZ, 0xc0, !PT ;  /* 0xffdfffff10107812 */ /* 0x000fc800078ec0ff */
[----:B------:R-:W-:-:S04]  /*1b010*/  @P3 LOP3.LUT R16, R16, 0x200000, RZ, 0xfc, !PT ;  /* 0x0020000010103812 */ /* 0x000fc800078efcff */
[----:B------:R-:W-:Y:S01]  /*1b020*/  LOP3.LUT P3, RZ, R16, 0x200, RZ, 0xc0, !PT ;  /* 0x0000020010ff7812 */ /* 0x000fe2000786c0ff */
[----:B--2---:R-:W-:Y:S02]  /*1b030*/  IMAD R7, R3, R7, RZ ;  /* 0x0000000703077224 */ /* 0x004fe400078e02ff */
[----:B------:R-:W0:Y:S01]  /*1b040*/  SHFL.IDX PT, R3, R0, RZ, 0x181f ;  /* 0x00181fff00037589 */ /* 0x000e2200000e0000 */
[----:B---3--:R-:W-:Y:S02]  /*1b050*/  IMAD.MOV.U32 R9, RZ, RZ, R2 ;  /* 0x000000ffff097224 */ /* 0x008fe400078e0002 */
[----:B------:R-:W-:-:S13]  /*1b060*/  ISETP.GE.AND P0, PT, R25, R7, PT ;  /* 0x000000071900720c */ /* 0x000fda0003f06270 */
[----:B------:R-:W-:-:S04]  /*1b070*/  @!P0 LOP3.LUT R2, R4, 0x40, RZ, 0xc0, !PT ;  /* 0x0000004004028812 */ /* 0x000fc800078ec0ff */
[----:B------:R-:W-:-:S04]  /*1b080*/  @!P0 SHF.R.U32.HI R2, RZ, 0x2, R2 ;  /* 0x00000002ff028819 */ /* 0x000fc80000011602 */
[----:B------:R-:W-:Y:S02]  /*1b090*/  @!P0 ISETP.NE.U32.AND P2, PT, R2, RZ, PT ;  /* 0x000000ff0200820c */ /* 0x000fe40003f45070 */
[----:B------:R-:W-:Y:S02]  /*1b0a0*/  @!P0 LOP3.LUT R2, R5, 0x80, RZ, 0xc0, !PT ;  /* 0x0000008005028812 */ /* 0x000fe400078ec0ff */
[----:B0-----:R-:W-:Y:S02]  /*1b0b0*/  @!P0 LEA R3, P6, R20, R3, 0x1 ;  /* 0x0000000314038211 */ /* 0x001fe400078c08ff */
[----:B------:R-:W-:-:S04]  /*1b0c0*/  @!P0 SHF.R.U32.HI R2, RZ, 0x3, R2 ;  /* 0x00000003ff028819 */ /* 0x000fc80000011602 */
[----:B------:R-:W-:Y:S02]  /*1b0d0*/  @!P0 ISETP.NE.U32.AND P1, PT, R2, RZ, PT ;  /* 0x000000ff0200820c */ /* 0x000fe40003f25070 */
[----:B------:R-:W0:Y:S02]  /*1b0e0*/  SHFL.IDX PT, R2, R6, RZ, 0x181f ;  /* 0x00181fff06027589 */ /* 0x000e2400000e0000 */
[----:B0-----:R-:W-:Y:S01]  /*1b0f0*/  @!P0 IMAD.X R2, RZ, RZ, R2, P6 ;  /* 0x000000ffff028224 */ /* 0x001fe200030e0602 */
[----:B------:R-:W-:-:S04]  /*1b100*/  LOP3.LUT P6, RZ, R16, 0x100, RZ, 0xc0, !PT ;  /* 0x0000010010ff7812 */ /* 0x000fc800078cc0ff */
[----:B------:R-:W-:-:S04]  /*1b110*/  @!P0 LOP3.LUT R3, R3, R2, RZ, 0x3c, !PT ;  /* 0x0000000203038212 */ /* 0x000fc800078e3cff */
[----:B------:R-:W-:-:S04]  /*1b120*/  @!P0 LOP3.LUT R2, R3, R2, RZ, 0x3c, !PT ;  /* 0x0000000203028212 */ /* 0x000fc800078e3cff */
[----:B------:R-:W-:-:S05]  /*1b130*/  @!P0 LOP3.LUT R3, R3, R2, RZ, 0x3c, !PT ;  /* 0x0000000203038212 */ /* 0x000fca00078e3cff */
[----:B------:R-:W-:Y:S01]  /*1b140*/  @!P0 LDGSTS.E.BYPASS.LTC128B.128 [R23+0x26400], desc[UR42][R2.64], !P4 ;  /* 0x2640000002178fae */ /* 0x000fe2000e101d6a */
[----:B------:R-:W-:-:S03]  /*1b150*/  LOP3.LUT P4, RZ, R16, 0x400000, RZ, 0xc0, !PT ;  /* 0x0040000010ff7812 */ /* 0x000fc6000788c0ff */
[----:B------:R-:W-:Y:S01]  /*1b160*/  @!P0 LDGSTS.E.BYPASS.LTC128B.128 [R23+0x28400], desc[UR42][R2.64+0x80], !P3 ;  /* 0x2840008002178fae */ /* 0x000fe2000d901d6a */
[C---:B------:R-:W-:Y:S02]  /*1b170*/  LOP3.LUT P3, RZ, R16.reuse, 0x200000, RZ, 0xc0, !PT ;  /* 0x0020000010ff7812 */ /* 0x040fe4000786c0ff */
[----:B------:R-:W-:Y:S01]  /*1b180*/  LOP3.LUT R16, R16, 0xffefffff, RZ, 0xc0, !PT ;  /* 0xffefffff10107812 */ /* 0x000fe200078ec0ff */
[----:B------:R-:W-:Y:S03]  /*1b190*/  @!P0 LDGSTS.E.BYPASS.LTC128B.128 [R23+0x2a400], desc[UR42][R2.64+0x100], !P6 ;  /* 0x2a40010002178fae */ /* 0x000fe6000f101d6a */
[----:B------:R-:W-:Y:S01]  /*1b1a0*/  @P6 LOP3.LUT R16, R16, 0x100000, RZ, 0xfc, !PT ;  /* 0x0010000010106812 */ /* 0x000fe200078efcff */
[----:B------:R-:W-:Y:S03]  /*1b1b0*/  @!P0 LDGSTS.E.BYPASS.LTC128B.128 [R23+0x2c400], desc[UR42][R2.64+0x180], !P5 ;  /* 0x2c40018002178fae */ /* 0x000fe6000e901d6a */
[C---:B------:R-:W-:Y:S01]  /*1b1c0*/  LOP3.LUT P6, RZ, R16.reuse, 0x400, RZ, 0xc0, !PT ;  /* 0x0000040010ff7812 */ /* 0x040fe200078cc0ff */
[----:B------:R-:W-:Y:S01]  /*1b1d0*/  @!P0 LDGSTS.E.BYPASS.LTC128B.128 [R23+0x2e400], desc[UR42][R2.64+0x200], !P4 ;  /* 0x2e40020002178fae */ /* 0x000fe2000e101d6a */
[----:B------:R-:W-:-:S03]  /*1b1e0*/  LOP3.LUT R16, R16, 0xffffbfff, RZ, 0xc0, !PT ;  /* 0xffffbfff10107812 */ /* 0x000fc600078ec0ff */
[----:B------:R-:W-:Y:S04]  /*1b1f0*/  @!P0 LDGSTS.E.BYPASS.LTC128B.128 [R23+0x30400], desc[UR42][R2.64+0x280], !P3 ;  /* 0x3040028002178fae */ /* 0x000fe8000d901d6a */
[----:B------:R-:W-:Y:S04]  /*1b200*/  @!P0 LDGSTS.E.BYPASS.LTC128B.128 [R23+0x32400], desc[UR42][R2.64+0x300], P2 ;  /* 0x3240030002178fae */ /* 0x000fe80009101d6a */
[----:B------:R0:W-:Y:S01]  /*1b210*/  @!P0 LDGSTS.E.BYPASS.LTC128B.128 [R23+0x34400], desc[UR42][R2.64+0x380], P1 ;  /* 0x3440038002178fae */ /* 0x0001e20008901d6a */
[----:B----4-:R-:W-:-:S03]  /*1b220*/  ISETP.GE.AND P0, PT, R8, R7, PT ;  /* 0x000000070800720c */ /* 0x010fc60003f06270 */
[----:B------:R-:W-:Y:S10]  /*1b230*/  SHFL.IDX PT, R8, R6, 0x2, 0x181f ;  /* 0x00581f0006087f89 */ /* 0x000ff400000e0000 */
[----:B0-----:R-:W-:-:S02]  /*1b240*/  @!P0 LOP3.LUT R3, R4, 0x40, RZ, 0xc0, !PT ;  /* 0x0000004004038812 */ /* 0x001fc400078ec0ff */
[----:B------:R-:W-:Y:S02]  /*1b250*/  @!P0 LOP3.LUT R2, R5, 0x80, RZ, 0xc0, !PT ;  /* 0x0000008005028812 */ /* 0x000fe400078ec0ff */
[----:B------:R-:W-:Y:S02]  /*1b260*/  @!P0 SHF.R.U32.HI R3, RZ, 0x2, R3 ;  /* 0x00000002ff038819 */ /* 0x000fe40000011603 */
[----:B------:R-:W-:Y:S02]  /*1b270*/  @!P0 SHF.R.U32.HI R2, RZ, 0x3, R2 ;  /* 0x00000003ff028819 */ /* 0x000fe40000011602 */
[----:B------:R-:W-:Y:S02]  /*1b280*/  @!P0 ISETP.NE.U32.AND P2, PT, R3, RZ, PT ;  /* 0x000000ff0300820c */ /* 0x000fe40003f45070 */
[----:B------:R-:W0:Y:S01]  /*1b290*/  SHFL.IDX PT, R3, R0, 0x1, 0x181f ;  /* 0x00381f0000037f89 */ /* 0x000e2200000e0000 */
[----:B------:R-:W-:-:S03]  /*1b2a0*/  @!P0 ISETP.NE.U32.AND P1, PT, R2, RZ, PT ;  /* 0x000000ff0200820c */ /* 0x000fc60003f25070 */
[----:B------:R-:W1:Y:S04]  /*1b2b0*/  SHFL.IDX PT, R2, R6, 0x1, 0x181f ;  /* 0x00381f0006027f89 */ /* 0x000e6800000e0000 */
[----:B------:R-:W2:Y:S03]  /*1b2c0*/  SHFL.IDX PT, R0, R0, 0x3, 0x181f ;  /* 0x00781f0000007f89 */ /* 0x000ea600000e0000 */
[----:B------:R-:W-:Y:S01]  /*1b2d0*/  @P2 LOP3.LUT R16, R16, 0x4000, RZ, 0xfc, !PT ;  /* 0x0000400010102812 */ /* 0x000fe200078efcff */
[----:B------:R-:W3:Y:S03]  /*1b2e0*/  SHFL.IDX PT, R6, R6, 0x3, 0x181f ;  /* 0x00781f0006067f89 */ /* 0x000ee600000e0000 */
[----:B------:R-:W-:-:S04]  /*1b2f0*/  LOP3.LUT R16, R16, 0xfff7ffff, RZ, 0xc0, !PT ;  /* 0xfff7ffff10107812 */ /* 0x000fc800078ec0ff */
[----:B------:R-:W-:-:S04]  /*1b300*/  @P1 LOP3.LUT R16, R16, 0x80000, RZ, 0xfc, !PT ;  /* 0x0008000010101812 */ /* 0x000fc800078efcff */
[----:B------:R-:W-:Y:S02]  /*1b310*/  LOP3.LUT P1, RZ, R16, 0x4000, RZ, 0xc0, !PT ;  /* 0x0000400010ff7812 */ /* 0x000fe4000782c0ff */
[----:B0-----:R-:W-:-:S05]  /*1b320*/  @!P0 LEA R3, P2, R20, R3, 0x1 ;  /* 0x0000000314038211 */ /* 0x001fca00078408ff */
[----:B-1----:R-:W-:Y:S01]  /*1b330*/  @!P0 IMAD.X R2, RZ, RZ, R2, P2 ;  /* 0x000000ffff028224 */ /* 0x002fe200010e0602 */
[----:B------:R-:W-:-:S04]  /*1b340*/  LOP3.LUT P2, RZ, R16, 0x200, RZ, 0xc0, !PT ;  /* 0x0000020010ff7812 */ /* 0x000fc8000784c0ff */
[----:B------:R-:W-:-:S04]  /*1b350*/  @!P0 LOP3.LUT R3, R3, R2, RZ, 0x3c, !PT ;  /* 0x0000000203038212 */ /* 0x000fc800078e3cff */
[----:B------:R-:W-:-:S04]  /*1b360*/  @!P0 LOP3.LUT R2, R3, R2, RZ, 0x3c, !PT ;  /* 0x0000000203028212 */ /* 0x000fc800078e3cff */
[----:B------:R-:W-:-:S05]  /*1b370*/  @!P0 LOP3.LUT R3, R3, R2, RZ, 0x3c, !PT ;  /* 0x0000000203038212 */ /* 0x000fca00078e3cff */
[----:B------:R-:W-:Y:S01]  /*1b380*/  @!P0 LDGSTS.E.BYPASS.LTC128B.128 [R23+0x26c00], desc[UR42][R2.64], !P6 ;  /* 0x26c0000002178fae */ /* 0x000fe2000f101d6a */
[----:B------:R-:W-:-:S03]  /*1b390*/  LOP3.LUT P6, RZ, R16, 0x100000, RZ, 0xc0, !PT ;  /* 0x0010000010ff7812 */ /* 0x000fc600078cc0ff */
[----:B------:R-:W-:Y:S10]  /*1b3a0*/  @!P0 LDGSTS.E.BYPASS.LTC128B.128 [R23+0x28c00], desc[UR42][R2.64+0x80], !P2 ;  /* 0x28c0008002178fae */ /* 0x000ff4000d101d6a */
[----:B------:R-:W-:Y:S04]  /*1b3b0*/  @!P0 LDGSTS.E.BYPASS.LTC128B.128 [R23+0x2ac00], desc[UR42][R2.64+0x100], !P6 ;  /* 0x2ac0010002178fae */ /* 0x000fe8000f101d6a */
[----:B------:R-:W-:Y:S04]  /*1b3c0*/  @!P0 LDGSTS.E.BYPASS.LTC128B.128 [R23+0x2cc00], desc[UR42][R2.64+0x180], !P5 ;  /* 0x2cc0018002178fae */ /* 0x000fe8000e901d6a */
[----:B------:R-:W-:Y:S04]  /*1b3d0*/  @!P0 LDGSTS.E.BYPASS.LTC128B.128 [R23+0x2ec00], desc[UR42][R2.64+0x200], !P4 ;  /* 0x2ec0020002178fae */ /* 0x000fe8000e101d6a */
[----:B------:R-:W-:Y:S04]  /*1b3e0*/  @!P0 LDGSTS.E.BYPASS.LTC128B.128 [R23+0x30c00], desc[UR42][R2.64+0x280], !P3 ;  /* 0x30c0028002178fae */ /* 0x000fe8000d901d6a */
[----:B------:R-:W-:Y:S01]  /*1b3f0*/  @!P0 LDGSTS.E.BYPASS.LTC128B.128 [R23+0x32c00], desc[UR42][R2.64+0x300], P1 ;  /* 0x32c0030002178fae */ /* 0x000fe20008901d6a */
[----:B------:R-:W-:-:S13]  /*1b400*/  LOP3.LUT P1, RZ, R16, 0x80000, RZ, 0xc0, !PT ;  /* 0x0008000010ff7812 */ /* 0x000fda000782c0ff */
[----:B------:R0:W-:Y:S01]  /*1b410*/  @!P0 LDGSTS.E.BYPASS.LTC128B.128 [R23+0x34c00], desc[UR42][R2.64+0x380], P1 ;  /* 0x34c0038002178fae */ /* 0x0001e20008901d6a */
[----:B------:R-:W-:-:S13]  /*1b420*/  ISETP.GE.AND P0, PT, R9, R7, PT ;  /* 0x000000070900720c */ /* 0x000fda0003f06270 */
[----:B------:R-:W-:-:S05]  /*1b430*/  @!P0 LEA R9, P1, R20, R14, 0x1 ;  /* 0x0000000e14098211 */ /* 0x000fca00078208ff */
[----:B------:R-:W-:Y:S01]  /*1b440*/  @!P0 IMAD.X R10, RZ, RZ, R8, P1 ;  /* 0x000000ffff0a8224 */ /* 0x000fe200008e0608 */
[----:B------:R-:W-:Y:S01]  /*1b450*/  LOP3.LUT P1, RZ, R16, 0x400, RZ, 0xc0, !PT ;  /* 0x0000040010ff7812 */ /* 0x000fe2000782c0ff */
[----:B0-----:R-:W-:Y:S01]  /*1b460*/  @!P0 IMAD.MOV.U32 R2, RZ, RZ, R9 ;  /* 0x000000ffff028224 */ /* 0x001fe200078e0009 */
[----:B------:R-:W-:Y:S01]  /*1b470*/  @!P0 LOP3.LUT R8, R4, 0x40, RZ, 0xc0, !PT ;  /* 0x0000004004088812 */ /* 0x000fe200078ec0ff */
[----:B------:R-:W-:-:S03]  /*1b480*/  @!P0 IMAD.MOV.U32 R3, RZ, RZ, R10 ;  /* 0x000000ffff038224 */ /* 0x000fc600078e000a */
        /* <DEDUP_REMOVED lines=12> */
[----:B--23--:R0:W-:Y:S02]  /*1b550*/  @!P0 LDGSTS.E.BYPASS.LTC128B.128 [R23+0x35400], desc[UR42][R2.64+0x380], P1 ;  /* 0x3540038002178fae */ /* 0x00c1e40008901d6a */
.L_x_1588:
[----:B0-----:R-:W2:Y:S01]  /*1b560*/  LDL.LU R2, [R1+0x2c] ;  /* 0x00002c0001027983 */ /* 0x001ea20000300800 */
[----:B------:R-:W-:Y:S01]  /*1b570*/  BSSY B0, `(.L_x_1464) ;  /* 0x0000019000007945 */ /* 0x000fe20003800000 */
[----:B--2---:R-:W-:-:S13]  /*1b580*/  ISETP.GE.AND P0, PT, R2, R7, PT ;  /* 0x000000070200720c */ /* 0x004fda0003f06270 */
[----:B------:R-:W-:Y:S05]  /*1b590*/  @P0 BRA `(.L_x_1465) ;  /* 0x0000000000580947 */ /* 0x000fea0003800000 */
[----:B------:R-:W-:Y:S02]  /*1b5a0*/  LOP3.LUT R4, R4, 0x40, RZ, 0xc0, !PT ;  /* 0x0000004004047812 */ /* 0x000fe400078ec0ff */
[----:B------:R-:W-:Y:S02]  /*1b5b0*/  LOP3.LUT P6, RZ, R16, 0x400, RZ, 0xc0, !PT ;  /* 0x0000040010ff7812 */ /* 0x000fe400078cc0ff */
[----:B------:R-:W-:Y:S02]  /*1b5c0*/  LEA R2, P0, R20, R0, 0x1 ;  /* 0x0000000014027211 */ /* 0x000fe400078008ff */
[C---:B------:R-:W-:Y:S02]  /*1b5d0*/  LOP3.LUT P2, RZ, R16.reuse, 0x200, RZ, 0xc0, !PT ;  /* 0x0000020010ff7812 */ /* 0x040fe4000784c0ff */
[----:B------:R-:W-:Y:S01]  /*1b5e0*/  LOP3.LUT P1, RZ, R16, 0x100, RZ, 0xc0, !PT ;  /* 0x0000010010ff7812 */ /* 0x000fe2000782c0ff */
[----:B------:R-:W-:Y:S01]  /*1b5f0*/  IMAD.X R3, RZ, RZ, R6, P0 ;  /* 0x000000ffff037224 */ /* 0x000fe200000e0606 */
[----:B------:R-:W-:-:S02]  /*1b600*/  SHF.R.U32.HI R4, RZ, 0x2, R4 ;  /* 0x00000002ff047819 */ /* 0x000fc40000011604 */
[----:B------:R-:W-:Y:S02]  /*1b610*/  LOP3.LUT R5, R5, 0x80, RZ, 0xc0, !PT ;  /* 0x0000008005057812 */ /* 0x000fe400078ec0ff */
[----:B------:R-:W-:Y:S01]  /*1b620*/  ISETP.NE.U32.AND P0, PT, R4, RZ, PT ;  /* 0x000000ff0400720c */ /* 0x000fe20003f05070 */
        /* <DEDUP_REMOVED lines=13> */
.L_x_1465:
[----:B------:R-:W-:Y:S05]  /*1b700*/  BSYNC B0 ;  /* 0x0000000000007941 */ /* 0x000fea0003800000 */
.L_x_1464:
[----:B------:R-:W-:Y:S01]  /*1b710*/  NOP ;  /* 0x0000000000007918 */ /* 0x000fe20000000000 */
[----:B------:R-:W-:-:S13]  /*1b720*/  PLOP3.LUT P0, PT, PT, PT, PT, 0x80, 0x0 ;  /* 0x000000000000781c */ /* 0x000fda0003f0f070 */
.L_x_1466:
        /* <DEDUP_REMOVED lines=18> */
.L_x_1589:
[----:B------:R-:W-:Y:S05]  /*1b850*/  BSYNC B0 ;  /* 0x0000000000007941 */ /* 0x000fea0003800000 */
.L_x_1467:
[----:B------:R-:W-:-:S05]  /*1b860*/  IMAD.U32 R2, RZ, RZ, UR38 ;  /* 0x00000026ff027e24 */ /* 0x000fca000f8e00ff */
[----:B------:R-:W-:-:S13]  /*1b870*/  ISETP.NE.AND P0, PT, R2, 0x3, PT ;  /* 0x000000030200780c */ /* 0x000fda0003f05270 */
[----:B------:R-:W-:Y:S05]  /*1b880*/  @!P0 BRA `(.L_x_1469) ;  /* 0x0000000000048947 */ /* 0x000fea0003800000 */
[----:B------:R-:W-:Y:S01]  /*1b890*/  BPT.TRAP 0x1 ;  /* 0x000000040000795c */ /* 0x000fe20000300000 */
.L_x_1469:
[----:B0-----:R-:W-:Y:S01]  /*1b8a0*/  SHF.L.U32 R0, R28, 0x1f, RZ ;  /* 0x0000001f1c007819 */ /* 0x001fe200000006ff */
[----:B------:R-:W-:Y:S03]  /*1b8b0*/  BSSY B0, `(.L_x_1470) ;  /* 0x0000003000007945 */ /* 0x000fe60003800000 */
[----:B------:R-:W0:Y:S02]  /*1b8c0*/  SYNCS.PHASECHK.TRANS64.TRYWAIT P0, [R26+URZ+0x38860], R0 ;  /* 0x038860001a0075a7 */ /* 0x000e24000800017f */
[----:B0-----:R-:W-:Y:S05]  /*1b8d0*/  @!P0 BRA `(.L_x_1471) ;  /* 0x0000004c00808947 */ /* 0x001fea0003800000 */
.L_x_1590:
[----:B------:R-:W-:Y:S05]  /*1b8e0*/  BSYNC B0 ;  /* 0x0000000000007941 */ /* 0x000fea0003800000 */
.L_x_1470:
[----:B------:R-:W0:Y:S01]  /*1b8f0*/  LDL.LU R3, [R1+0x38] ;  /* 0x0000380001037983 */ /* 0x000e220000300800 */
[----:B------:R-:W-:Y:S01]  /*1b900*/  ULDC.64 UR4, c[0x0][0x328] ;  /* 0x0000ca0000047ab9 */ /* 0x000fe20000000a00 */
[----:B------:R-:W-:Y:S02]  /*1b910*/  ULDC.64 UR6, c[0x0][0x318] ;  /* 0x0000c60000067ab9 */ /* 0x000fe40000000a00 */
[----:B------:R-:W2:Y:S04]  /*1b920*/  LDL.LU R2, [R1+0x8] ;  /* 0x0000080001027983 */ /* 0x000ea80000300800 */
[----:B------:R-:W3:Y:S04]  /*1b930*/  LDL.LU R5, [R1+0x3c] ;  /* 0x00003c0001057983 */ /* 0x000ee80000300800 */
[----:B------:R-:W4:Y:S01]  /*1b940*/  LDL.LU R4, [R1+0x4] ;  /* 0x0000040001047983 */ /* 0x000f220000300800 */
[----:B0-----:R-:W-:-:S04]  /*1b950*/  IMAD R0, R3, UR4, RZ ;  /* 0x0000000403007c24 */ /* 0x001fc8000f8e02ff */
[C---:B--2---:R-:W-:Y:S02]  /*1b960*/  IMAD R0, R2.reuse, UR5, R0 ;  /* 0x0000000502007c24 */ /* 0x044fe4000f8e0200 */
[----:B------:R-:W-:Y:S01]  /*1b970*/  IMAD.WIDE.U32 R2, R2, UR4, RZ ;  /* 0x0000000402027c25 */ /* 0x000fe2000f8e00ff */
[----:B------:R-:W-:-:S03]  /*1b980*/  ULDC.64 UR4, c[0x0][0x338] ;  /* 0x0000ce0000047ab9 */ /* 0x000fc60000000a00 */
[----:B------:R-:W-:Y:S02]  /*1b990*/  IMAD.IADD R3, R3, 0x1, R0 ;  /* 0x0000000103037824 */ /* 0x000fe400078e0200 */
[----:B---3--:R-:W-:Y:S02]  /*1b9a0*/  IMAD R0, R5, UR4, RZ ;  /* 0x0000000405007c24 */ /* 0x008fe4000f8e02ff */
[----:B----4-:R-:W-:-:S04]  /*1b9b0*/  IMAD.WIDE.U32 R2, R4, UR4, R2 ;  /* 0x0000000404027c25 */ /* 0x010fc8000f8e0002 */
        /* <DEDUP_REMOVED lines=96> */
.L_x_1600:
        /* <DEDUP_REMOVED lines=34> */
.L_x_1473:
        /* <DEDUP_REMOVED lines=11> */
.L_x_1474:
        /* <DEDUP_REMOVED lines=11> */
.L_x_1489:
        /* <DEDUP_REMOVED lines=32> */
[----:B------:R-:W-:Y:S02]  /*1c540*/  ISETP.NE.AND P1, PT, R10, 0x3, PT ;  /* 0x000000030a00780c */ /* 0x000fe40003f25270 */
[----:B------:R-:W-:Y:S01]  /*1c550*/  SEL R2, RZ, 0x1, P0 ;  /* 0x00000001ff027807 */ /* 0x000fe20000000000 */
[----:B------:R-:W-:Y:S05]  /*1c560*/  YIELD ;  /* 0x0000000000007946 */ /* 0x000fea0003800000 */
[----:B------:R-:W-:Y:S01]  /*1c570*/  LOP3.LUT R28, R28, R2, RZ, 0x3c, !PT ;  /* 0x000000021c1c7212 */ /* 0x000fe200078e3cff */
[----:B------:R-:W-:Y:S01]  /*1c580*/  IMAD.MOV.U32 R2, RZ, RZ, R7 ;  /* 0x000000ffff027224 */ /* 0x000fe200078e0007 */
[----:B------:R-:W-:Y:S01]  /*1c590*/  SEL R22, R22, RZ, P0 ;  /* 0x000000ff16167207 */ /* 0x000fe20000000000 */
[----:B------:R-:W-:-:S03]  /*1c5a0*/  VIADD R7, R7, 0xffffffff ;  /* 0xffffffff07077836 */ /* 0x000fc60000000000 */
[----:B------:R-:W-:Y:S01]  /*1c5b0*/  ISETP.GT.AND P3, PT, R2, R33, PT ;  /* 0x000000210200720c */ /* 0x000fe20003f64270 */
[----:B0-----:R-:W-:-:S12]  /*1c5c0*/  @!P1 BRA `(.L_x_1477) ;  /* 0x0000000000049947 */ /* 0x001fd80003800000 */
[----:B------:R-:W-:Y:S01]  /*1c5d0*/  BPT.TRAP 0x1 ;  /* 0x000000040000795c */ /* 0x000fe20000300000 */
.L_x_1477:
[----:B------:R-:W-:Y:S01]  /*1c5e0*/  IMAD R6, R22, 0x8, R18 ;  /* 0x0000000816067824 */ /* 0x000fe200078e0212 */
[----:B------:R-:W-:Y:S01]  /*1c5f0*/  SHF.L.U32 R25, R28, 0x1f, RZ ;  /* 0x0000001f1c197819 */ /* 0x000fe200000006ff */
[----:B------:R-:W-:Y:S01]  /*1c600*/  BSSY B1, `(.L_x_1478) ;  /* 0x0000004000017945 */ /* 0x000fe20003800000 */
[----:B------:R-:W-:Y:S02]  /*1c610*/  SHF.R.S32.HI R9, RZ, 0x1f, R5 ;  /* 0x0000001fff097819 */ /* 0x000fe40000011405 */
[----:B------:R-:W0:Y:S02]  /*1c620*/  SYNCS.PHASECHK.TRANS64.TRYWAIT P0, [R6+URZ+0x38840], R25 ;  /* 0x03884019060075a7 */ /* 0x000e24000800017f */
[----:B0-----:R-:W-:Y:S05]  /*1c630*/  @!P0 BRA `(.L_x_1479) ;  /* 0x0000004800648947 */ /* 0x001fea0003800000 */
.L_x_1601:
[----:B------:R-:W-:Y:S05]  /*1c640*/  BSYNC B1 ;  /* 0x0000000000017941 */ /* 0x000fea0003800000 */
.L_x_1478:
        /* <DEDUP_REMOVED lines=40> */
.L_x_1611:
        /* <DEDUP_REMOVED lines=8> */
.L_x_1481:
        /* <DEDUP_REMOVED lines=11> */
.L_x_1482:
[----:B------:R2:W-:Y:S01]  /*1ca00*/  SYNCS.ARRIVE.TRANS64.A1T0 RZ, [R6+URZ+0x38830], RZ ;  /* 0x038830ff06ff79a7 */ /* 0x0005e2000810003f */
[----:B------:R-:W-:Y:S05]  /*1ca10*/  @!P2 BRA `(.L_x_1483) ;  /* 0x000000000004a947 */ /* 0x000fea0003800000 */
[----:B------:R-:W-:Y:S01]  /*1ca20*/  BPT.TRAP 0x1 ;  /* 0x000000040000795c */ /* 0x000fe20000300000 */
.L_x_1483:
[----:B------:R-:W3:Y:S01]  /*1ca30*/  SYNCS.PHASECHK.TRANS64.TRYWAIT P0, [R6+URZ+0x38860], R25 ;  /* 0x03886019060075a7 */ /* 0x000ee2000800017f */
[----:B------:R-:W-:Y:S04]  /*1ca40*/  BSSY B1, `(.L_x_1484) ;  /* 0x0000002000017945 */ /* 0x000fe80003800000 */
[----:B---3--:R-:W-:Y:S05]  /*1ca50*/  @!P0 BRA `(.L_x_1485) ;  /* 0x00000048008c8947 */ /* 0x008fea0003800000 */
.L_x_1612:
[----:B------:R-:W-:Y:S05]  /*1ca60*/  BSYNC B1 ;  /* 0x0000000000017941 */ /* 0x000fea0003800000 */
.L_x_1484:
        /* <DEDUP_REMOVED lines=8> */
[----:B------:R-:W-:Y:S02]  /*1caf0*/  IMAD R21, R22, 0x7000, R8 ;  /* 0x0000700016157824 */ /* 0x000fe400078e0208 */
        /* <DEDUP_REMOVED lines=12> */
[----:B------:R-:W4:Y:S01]  /*1cbc0*/  SHFL.IDX PT, R2, R9, RZ, 0x181f ;  /* 0x00181fff09027589 */ /* 0x000f2200000e0000 */
[C---:B------:R-:W-:Y:S01]  /*1cbd0*/  LOP3.LUT P1, RZ, R16.reuse, 0x80, RZ, 0xc0, !PT ;  /* 0x0000008010ff7812 */ /* 0x040fe2000782c0ff */
[----:B------:R-:W-:Y:S01]  /*1cbe0*/  IMAD R21, R21, 0x2, R18 ;  /* 0x0000000215157824 */ /* 0x000fe200078e0212 */
[C---:B------:R-:W-:Y:S01]  /*1cbf0*/  LOP3.LUT P2, RZ, R16.reuse, 0x40, RZ, 0xc0, !PT ;  /* 0x0000004010ff7812 */ /* 0x040fe2000784c0ff */
[----:B------:R-:W5:Y:S01]  /*1cc00*/  SHFL.IDX PT, R3, R10, RZ, 0x181f ;  /* 0x00181fff0a037589 */ /* 0x000f6200000e0000 */
[----:B------:R-:W-:-:S03]  /*1cc10*/  LOP3.LUT R16, R16, 0xfff7ffff, RZ, 0xc0, !PT ;  /* 0xfff7ffff10107812 */ /* 0x000fc600078ec0ff */
[----:B------:R-:W0:Y:S01]  /*1cc20*/  SHFL.IDX PT, R14, R9, 0x1, 0x181f ;  /* 0x00381f00090e7f89 */ /* 0x000e2200000e0000 */
[----:B------:R-:W-:-:S03]  /*1cc30*/  @P3 LOP3.LUT R16, R16, 0x80000, RZ, 0xfc, !PT ;  /* 0x0008000010103812 */ /* 0x000fc600078efcff */
[----:B------:R-:W1:Y:S01]  /*1cc40*/  SHFL.IDX PT, R5, R10, 0x1, 0x181f ;  /* 0x00381f000a057f89 */ /* 0x000e6200000e0000 */
[C---:B------:R-:W-:Y:S02]  /*1cc50*/  LOP3.LUT P3, RZ, R16.reuse, 0x20, RZ, 0xc0, !PT ;  /* 0x0000002010ff7812 */ /* 0x040fe4000786c0ff */
[C---:B------:R-:W-:Y:S01]  /*1cc60*/  LOP3.LUT P6, RZ, R16.reuse, 0x10, RZ, 0xc0, !PT ;  /* 0x0000001010ff7812 */ /* 0x040fe200078cc0ff */
[----:B------:R-:W-:Y:S01]  /*1cc70*/  SHFL.IDX PT, R8, R10, 0x2, 0x181f ;  /* 0x00581f000a087f89 */ /* 0x000fe200000e0000 */
[----:B------:R-:W-:-:S03]  /*1cc80*/  LOP3.LUT R16, R16, 0xffdfffff, RZ, 0xc0, !PT ;  /* 0xffdfffff10107812 */ /* 0x000fc600078ec0ff */
[----:B------:R-:W-:Y:S01]  /*1cc90*/  SHFL.IDX PT, R10, R10, 0x3, 0x181f ;  /* 0x00781f000a0a7f89 */ /* 0x000fe200000e0000 */
[----:B----4-:R-:W-:-:S05]  /*1cca0*/  IADD3 R2, P0, R2, R0, RZ ;  /* 0x0000000002027210 */ /* 0x010fca0007f1e0ff */
[----:B------:R-:W-:Y:S01]  /*1ccb0*/  @P3 LOP3.LUT R16, R16, 0x200000, RZ, 0xfc, !PT ;  /* 0x0020000010103812 */ /* 0x000fe200078efcff */
[----:B-----5:R-:W-:Y:S01]  /*1ccc0*/  IMAD.X R3, RZ, RZ, R3, P0 ;  /* 0x000000ffff037224 */ /* 0x020fe200000e0603 */
[----:B------:R-:W-:-:S04]  /*1ccd0*/  ISETP.NE.U32.AND P0, PT, R32, RZ, PT ;  /* 0x000000ff2000720c */ /* 0x000fc80003f05070 */
[----:B------:R-:W-:Y:S01]  /*1cce0*/  LDGSTS.E.BYPASS.LTC128B.128 [R21+0x400], desc[UR42][R2.64], !P1 ;  /* 0x0040000002157fae */ /* 0x000fe2000c901d6a */
[----:B------:R-:W-:-:S03]  /*1ccf0*/  ISETP.NE.U32.AND P1, PT, R31, RZ, PT ;  /* 0x000000ff1f00720c */ /* 0x000fc60003f25070 */
[----:B------:R-:W-:Y:S01]  /*1cd00*/  LDGSTS.E.BYPASS.LTC128B.128 [R21+0x2400], desc[UR42][R2.64+0x80], !P2 ;  /* 0x0240008002157fae */ /* 0x000fe2000d101d6a */
[----:B0-----:R-:W-:-:S03]  /*1cd10*/  IADD3 R4, P2, R14, R0, RZ ;  /* 0x000000000e047210 */ /* 0x001fc60007f5e0ff */
[----:B------:R-:W-:Y:S01]  /*1cd20*/  LDGSTS.E.BYPASS.LTC128B.128 [R21+0x4400], desc[UR42][R2.64+0x100], !P3 ;  /* 0x0440010002157fae */ /* 0x000fe2000d901d6a */
[C---:B------:R-:W-:Y:S01]  /*1cd30*/  LOP3.LUT P3, RZ, R16.reuse, 0x80, RZ, 0xc0, !PT ;  /* 0x0000008010ff7812 */ /* 0x040fe2000786c0ff */
[----:B-1----:R-:W-:Y:S01]  /*1cd40*/  IMAD.X R5, RZ, RZ, R5, P2 ;  /* 0x000000ffff057224 */ /* 0x002fe200010e0605 */
        /* <DEDUP_REMOVED lines=33> */
.L_x_1622:
        /* <DEDUP_REMOVED lines=25> */
.L_x_1487:
        /* <DEDUP_REMOVED lines=11> */
.L_x_1488:
[----:B------:R1:W-:Y:S01]  /*1d1a0*/  SYNCS.ARRIVE.TRANS64.A1T0 RZ, [R6+URZ+0x38850], RZ ;  /* 0x038850ff06ff79a7 */ /* 0x0003e2000810003f */
[----:B------:R-:W-:Y:S05]  /*1d1b0*/  @P3 BRA `(.L_x_1489) ;  /* 0xfffffff000603947 */ /* 0x000fea000383ffff */
.L_x_1476:
[----:B------:R-:W-:Y:S05]  /*1d1c0*/  BSYNC B0 ;  /* 0x0000000000007941 */ /* 0x000fea0003800000 */
.L_x_1475:
        /* <DEDUP_REMOVED lines=21> */
.L_x_1491:
[----:B------:R-:W-:Y:S05]  /*1d320*/  BSYNC B0 ;  /* 0x0000000000007941 */ /* 0x000fea0003800000 */
.L_x_1490:
[----:B------:R-:W-:-:S07]  /*1d330*/  SEL R22, R22, RZ, P0 ;  /* 0x000000ff16167207 */ /* 0x000fce0000000000 */
.L_x_1444:
[----:B------:R-:W-:Y:S05]  /*1d340*/  BSYNC B7 ;  /* 0x0000000000077941 */ /* 0x000fea0003800000 */
.L_x_1442:
        /* <DEDUP_REMOVED lines=8> */
[----:B---3--:R3:W4:Y:S01]  /*1d3d0*/  LDS.128 R24, [R18+0x388d0] ;  /* 0x0388d00012187984 */ /* 0x0087220000000c00 */
[----:B------:R-:W-:Y:S06]  /*1d3e0*/  BAR.ARV 0x4, 0x180 ;  /* 0x0106000000007b1d */ /* 0x000fec0000002000 */
[----:B------:R-:W-:Y:S05]  /*1d3f0*/  BRA `(.L_x_1493) ;  /* 0x0000000800d07947 */ /* 0x000fea0003800000 */
.L_x_1492:
        /* <DEDUP_REMOVED lines=43> */
.L_x_1632:
[----:B------:R-:W-:Y:S02]  /*1d6b0*/  ULDC UR4, c[0x0][0xd38] ;  /* 0x00034e0000047ab9 */ /* 0x000fe40000000800 */
[----:B------:R-:W-:-:S04]  /*1d6c0*/  IMAD.U32 R2, RZ, RZ, UR4 ;  /* 0x00000004ff027e24 */ /* 0x000fc8000f8e00ff */
[----:B-1----:R-:W-:-:S04]  /*1d6d0*/  IMAD R5, R14, R2, RZ ;  /* 0x000000020e057224 */ /* 0x002fc800078e02ff */
[----:B------:R-:W-:-:S05]  /*1d6e0*/  IMAD.IADD R6, R6, 0x1, R5 ;  /* 0x0000000106067824 */ /* 0x000fca00078e0205 */
[----:B------:R-:W-:-:S13]  /*1d6f0*/  ISETP.GT.AND P6, PT, R6, R0, PT ;  /* 0x000000000600720c */ /* 0x000fda0003fc4270 */
[----:B------:R-:W-:Y:S05]  /*1d700*/  @P6 BRA `(.L_x_1495) ;  /* 0x0000000000a46947 */ /* 0x000fea0003800000 */
.L_x_1498:
        /* <DEDUP_REMOVED lines=35> */
.L_x_1640:
[----:B------:R-:W-:Y:S02]  /*1d940*/  ULDC UR4, c[0x0][0xd38] ;  /* 0x00034e0000047ab9 */ /* 0x000fe40000000800 */
[----:B------:R-:W-:-:S04]  /*1d950*/  IMAD.U32 R2, RZ, RZ, UR4 ;  /* 0x00000004ff027e24 */ /* 0x000fc8000f8e00ff */
[----:B-1----:R-:W-:-:S04]  /*1d960*/  IMAD R5, R14, R2, RZ ;  /* 0x000000020e057224 */ /* 0x002fc800078e02ff */
[----:B------:R-:W-:-:S05]  /*1d970*/  IMAD.IADD R6, R5, 0x1, R6 ;  /* 0x0000000105067824 */ /* 0x000fca00078e0206 */
[----:B------:R-:W-:-:S13]  /*1d980*/  ISETP.GT.AND P6, PT, R6, R0, PT ;  /* 0x000000000600720c */ /* 0x000fda0003fc4270 */
[----:B------:R-:W-:Y:S05]  /*1d990*/  @!P6 BRA `(.L_x_1498) ;  /* 0xfffffffc005ce947 */ /* 0x000fea000383ffff */
.L_x_1495:
        /* <DEDUP_REMOVED lines=9> */
.L_x_1645:
[----:B------:R-:W-:-:S13]  /*1da30*/  ISETP.NE.AND P0, PT, R8, RZ, PT ;  /* 0x000000ff0800720c */ /* 0x000fda0003f05270 */
[----:B------:R-:W-:Y:S05]  /*1da40*/  @!P0 BRA `(.L_x_1500) ;  /* 0x0000000000108947 */ /* 0x000fea0003800000 */
[----:B------:R-:W-:Y:S01]  /*1da50*/  UMOV UR4, 0xffffffff ;  /* 0xffffffff00047882 */ /* 0x000fe20000000000 */
[----:B------:R-:W-:Y:S02]  /*1da60*/  VIADD R12, R5, 0xffffffff ;  /* 0xffffffff050c7836 */ /* 0x000fe40000000000 */
[----:B------:R-:W-:Y:S05]  /*1da70*/  BRA.DIV UR4, `(.L_x_1501) ;  /* 0x0000004a04c47947 */ /* 0x000fea000b800000 */
[----:B------:R4:W0:Y:S02]  /*1da80*/  SHFL.IDX PT, R24, R3, R12, 0x1f ;  /* 0x00001f0c03187589 */ /* 0x00082400000e0000 */
.L_x_1500:
        /* <DEDUP_REMOVED lines=58> */
.L_x_1496:
[----:B------:R-:W-:Y:S01]  /*1de30*/  UMOV UR4, URZ ;  /* 0x0000003f00047c82 */ /* 0x000fe20008000000 */
[----:B------:R-:W-:Y:S01]  /*1de40*/  UMOV UR5, URZ ;  /* 0x0000003f00057c82 */ /* 0x000fe20008000000 */
[----:B------:R-:W-:Y:S01]  /*1de50*/  ULDC UR6, c[0x0][0xd3c] ;  /* 0x00034f0000067ab9 */ /* 0x000fe20000000800 */
[----:B------:R-:W-:Y:S02]  /*1de60*/  IMAD.MOV.U32 R24, RZ, RZ, R0 ;  /* 0x000000ffff187224 */ /* 0x000fe400078e0000 */
[----:B------:R-:W-:Y:S02]  /*1de70*/  IMAD.U32 R25, RZ, RZ, UR4 ;  /* 0x00000004ff197e24 */ /* 0x000fe4000f8e00ff */
[----:B------:R-:W-:Y:S02]  /*1de80*/  IMAD.U32 R26, RZ, RZ, UR5 ;  /* 0x00000005ff1a7e24 */ /* 0x000fe4000f8e00ff */
[----:B------:R-:W-:-:S07]  /*1de90*/  IMAD.U32 R27, RZ, RZ, UR6 ;  /* 0x00000006ff1b7e24 */ /* 0x000fce000f8e00ff */
.L_x_1502:
        /* <DEDUP_REMOVED lines=10> */
.L_x_1493:
[----:B------:R-:W-:Y:S02]  /*1df40*/  ULDC UR4, c[0x0][0xd3c] ;  /* 0x00034f0000047ab9 */ /* 0x000fe40000000800 */
[----:B----4-:R-:W-:-:S13]  /*1df50*/  ISETP.GE.AND P0, PT, R27, UR4, PT ;  /* 0x000000041b007c0c */ /* 0x010fda000bf06270 */
[----:B------:R-:W-:Y:S05]  /*1df60*/  @!P0 BRA `(.L_x_1503) ;  /* 0xffffff8800488947 */ /* 0x000fea000383ffff */
[----:B------:R-:W-:Y:S05]  /*1df70*/  BSYNC B8 ;  /* 0x0000000000087941 */ /* 0x000fea0003800000 */
.L_x_1388:
        /* <DEDUP_REMOVED lines=12> */
.L_x_1648:
[----:B------:R-:W-:Y:S05]  /*1e040*/  BSYNC B0 ;  /* 0x0000000000007941 */ /* 0x000fea0003800000 */
.L_x_1504:
[----:B------:R-:W-:-:S03]  /*1e050*/  UMOV UR4, 0xffffffff ;  /* 0xffffffff00047882 */ /* 0x000fc60000000000 */
[----:B------:R-:W-:Y:S05]  /*1e060*/  BRA.DIV UR4, `(.L_x_1506) ;  /* 0x0000004604847947 */ /* 0x000fea000b800000 */
[----:B-1----:R-:W1:Y:S02]  /*1e070*/  S2R R0, SR_TID.X ;  /* 0x0000000000007919 */ /* 0x002e640000002100 */
[----:B-1----:R-:W-:-:S04]  /*1e080*/  SHF.R.U32.HI R0, RZ, 0x5, R0 ;  /* 0x00000005ff007819 */ /* 0x002fc80000011600 */
[----:B------:R-:W-:-:S05]  /*1e090*/  LOP3.LUT R0, R0, 0x3, RZ, 0xc0, !PT ;  /* 0x0000000300007812 */ /* 0x000fca00078ec0ff */
[----:B------:R1:W4:Y:S02]  /*1e0a0*/  SHFL.IDX PT, R14, R0, RZ, 0x1f ;  /* 0x00001fff000e7589 */ /* 0x00032400000e0000 */
.L_x_1651:
[----:B----4-:R-:W-:-:S13]  /*1e0b0*/  ISETP.NE.AND P0, PT, R14, RZ, PT ;  /* 0x000000ff0e00720c */ /* 0x010fda0003f05270 */
[----:B------:R-:W-:Y:S05]  /*1e0c0*/  @P0 BRA `(.L_x_1250) ;  /* 0x0000000000880947 */ /* 0x000fea0003800000 */
[----:B------:R-:W-:-:S03]  /*1e0d0*/  UMOV UR4, 0xffffffff ;  /* 0xffffffff00047882 */ /* 0x000fc60000000000 */
[----:B------:R-:W-:Y:S05]  /*1e0e0*/  BRA.DIV UR4, `(.L_x_1507) ;  /* 0x0000004604987947 */ /* 0x000fea000b800000 */
[----:B------:R-:W-:-:S13]  /*1e0f0*/  ELECT P6, URZ, PT ;  /* 0x00000000003f782f */ /* 0x000fda00038c0000 */
.L_x_1654:
[----:B------:R-:W-:Y:S05]  /*1e100*/  @!P6 BRA `(.L_x_1250) ;  /* 0x000000000078e947 */ /* 0x000fea0003800000 */
[----:B------:R-:W-:-:S06]  /*1e110*/  ULOP3.LUT UR4, UR36, 0x2, URZ, 0xfc, !UPT ;  /* 0x0000000224047892 */ /* 0x000fcc000f8efc3f */
[----:B-1----:R-:W-:-:S05]  /*1e120*/  IMAD.U32 R0, RZ, RZ, UR4 ;  /* 0x00000004ff007e24 */ /* 0x002fca000f8e00ff */
[----:B------:R-:W-:-:S13]  /*1e130*/  ISETP.NE.AND P0, PT, R0, 0x3, PT ;  /* 0x000000030000780c */ /* 0x000fda0003f05270 */
[----:B------:R-:W-:Y:S05]  /*1e140*/  @!P0 BRA `(.L_x_1508) ;  /* 0x0000000000048947 */ /* 0x000fea0003800000 */
[----:B------:R-:W-:Y:S01]  /*1e150*/  BPT.TRAP 0x1 ;  /* 0x000000040000795c */ /* 0x000fe20000300000 */
.L_x_1508:
[----:B------:R-:W-:Y:S01]  /*1e160*/  IMAD R5, R22, 0x8, R7 ;  /* 0x0000000816057824 */ /* 0x000fe200078e0207 */
[----:B------:R-:W-:Y:S01]  /*1e170*/  SHF.L.U32 R0, R28, 0x1f, RZ ;  /* 0x0000001f1c007819 */ /* 0x000fe200000006ff */
[----:B------:R-:W-:-:S03]  /*1e180*/  VIADD R22, R22, 0x1 ;  /* 0x0000000116167836 */ /* 0x000fc60000000000 */
[----:B------:R-:W1:Y:S02]  /*1e190*/  SYNCS.PHASECHK.TRANS64.TRYWAIT P1, [R5+URZ+0x38840], R0 ;  /* 0x03884000050075a7 */ /* 0x000e64000802017f */
[----:B------:R-:W-:-:S04]  /*1e1a0*/  ISETP.NE.AND P2, PT, R22, 0x2, PT ;  /* 0x000000021600780c */ /* 0x000fc80003f45270 */
[----:B------:R-:W-:Y:S01]  /*1e1b0*/  SEL R3, RZ, 0x1, P2 ;  /* 0x00000001ff037807 */ /* 0x000fe20001000000 */
[----:B-1----:R-:W-:Y:S08]  /*1e1c0*/  @!P1 BRA `(.L_x_1509) ;  /* 0x0000004400809947 */ /* 0x002ff00003800000 */
.L_x_1655:
[----:B------:R-:W-:Y:S02]  /*1e1d0*/  SEL R22, R22, RZ, P2 ;  /* 0x000000ff16167207 */ /* 0x000fe40001000000 */
[----:B------:R-:W-:Y:S01]  /*1e1e0*/  LOP3.LUT R2, R28, R3, RZ, 0x3c, !PT ;  /* 0x000000031c027212 */ /* 0x000fe200078e3cff */
[----:B------:R-:W-:Y:S06]  /*1e1f0*/  @!P0 BRA `(.L_x_1510) ;  /* 0x0000000000048947 */ /* 0x000fec0003800000 */
[----:B------:R-:W-:Y:S01]  /*1e200*/  BPT.TRAP 0x1 ;  /* 0x000000040000795c */ /* 0x000fe20000300000 */
.L_x_1510:
[----:B------:R-:W-:Y:S01]  /*1e210*/  IMAD R3, R22, 0x8, R7 ;  /* 0x0000000816037824 */ /* 0x000fe200078e0207 */
[----:B------:R-:W-:-:S04]  /*1e220*/  SHF.L.U32 R2, R2, 0x1f, RZ ;  /* 0x0000001f02027819 */ /* 0x000fc800000006ff */
[----:B------:R-:W4:Y:S02]  /*1e230*/  SYNCS.PHASECHK.TRANS64.TRYWAIT P1, [R3+URZ+0x38840], R2 ;  /* 0x03884002030075a7 */ /* 0x000f24000802017f */
[----:B----4-:R-:W-:Y:S05]  /*1e240*/  @!P1 BRA `(.L_x_1511) ;  /* 0x0000004400749947 */ /* 0x010fea0003800000 */
.L_x_1656:
[----:B------:R-:W-:Y:S05]  /*1e250*/  @!P0 BRA `(.L_x_1512) ;  /* 0x0000000000048947 */ /* 0x000fea0003800000 */
[----:B------:R-:W-:Y:S01]  /*1e260*/  BPT.TRAP 0x1 ;  /* 0x000000040000795c */ /* 0x000fe20000300000 */
.L_x_1512:
[----:B------:R-:W5:Y:S02]  /*1e270*/  SYNCS.PHASECHK.TRANS64.TRYWAIT P1, [R5+URZ+0x38860], R0 ;  /* 0x03886000050075a7 */ /* 0x000f64000802017f */
[----:B-----5:R-:W-:Y:S05]  /*1e280*/  @!P1 BRA `(.L_x_1513) ;  /* 0x0000004400789947 */ /* 0x020fea0003800000 */
.L_x_1657:
[----:B------:R-:W-:Y:S05]  /*1e290*/  @!P0 BRA `(.L_x_1514) ;  /* 0x0000000000048947 */ /* 0x000fea0003800000 */
[----:B------:R-:W-:Y:S01]  /*1e2a0*/  BPT.TRAP 0x1 ;  /* 0x000000040000795c */ /* 0x000fe20000300000 */
.L_x_1514:
[----:B------:R0:W0:Y:S02]  /*1e2b0*/  SYNCS.PHASECHK.TRANS64.TRYWAIT P0, [R3+URZ+0x38860], R2 ;  /* 0x03886002030075a7 */ /* 0x000024000800017f */
[----:B0-----:R-:W-:Y:S05]  /*1e2c0*/  @!P0 NANOSLEEP.SYNCS 0x989680 ;  /* 0x009896800000895d */ /* 0x001fea0003900000 */
[----:B------:R-:W0:Y:S02]  /*1e2d0*/  @!P0 SYNCS.PHASECHK.TRANS64 P0, [R3+URZ+0x38860], R2 ;  /* 0x03886002030085a7 */ /* 0x000e24000800007f */
[----:B0-----:R-:W-:Y:S05]  /*1e2e0*/  @!P0 BRA `(.L_x_1514) ;  /* 0xfffffffc00f08947 */ /* 0x001fea000383ffff */
.L_x_1250:
[----:B------:R-:W-:Y:S05]  /*1e2f0*/  BSYNC B9 ;  /* 0x0000000000097941 */ /* 0x000fea0003800000 */
.L_x_1247:
[----:B------:R-:W-:Y:S05]  /*1e300*/  EXIT ;  /* 0x000000000000794d */ /* 0x000fea0003800000 */
.L_x_1268:
[----:B0-----:R0:W1:Y:S02]  /*1e310*/  SYNCS.PHASECHK.TRANS64.TRYWAIT P4, [R58+URZ+0x38890], R65 ;  /* 0x038890413a0075a7 */ /* 0x001064000808017f */
[----:B-1----:R-:W-:Y:S05]  /*1e320*/  @!P4 NANOSLEEP.SYNCS 0x989680 ;  /* 0x009896800000c95d */ /* 0x002fea0003900000 */
[----:B------:R-:W1:Y:S02]  /*1e330*/  @!P4 SYNCS.PHASECHK.TRANS64 P4, [R58+URZ+0x38890], R65 ;  /* 0x038890413a00c5a7 */ /* 0x000e64000808007f */
[----:B-1----:R-:W-:Y:S05]  /*1e340*/  @!P4 BRA `(.L_x_1268) ;  /* 0xfffffffc00f0c947 */ /* 0x002fea000383ffff */
[----:B------:R-:W-:Y:S05]  /*1e350*/  BRA `(.L_x_1515) ;  /* 0xfffffe4c00787947 */ /* 0x000fea000383ffff */
.L_x_1269:
[----:B------:R-:W-:Y:S01]  /*1e360*/  BSSY B1, `(.L_x_1516) ;  /* 0x0000007000017945 */ /* 0x000fe20003800000 */
[----:B------:R-:W-:Y:S02]  /*1e370*/  IMAD.MOV.U32 R12, RZ, RZ, RZ ;  /* 0x000000ffff0c7224 */ /* 0x000fe400078e00ff */
[----:B------:R-:W-:Y:S02]  /*1e380*/  IMAD.MOV.U32 R11, RZ, RZ, 0x1c1f ;  /* 0x00001c1fff0b7424 */ /* 0x000fe400078e00ff */
[----:B------:R-:W-:-:S07]  /*1e390*/  IMAD.MOV.U32 R15, RZ, RZ, -0x1 ;  /* 0xffffffffff0f7424 */ /* 0x000fce00078e00ff */
[----:B0-----:R-:W-:Y:S05]  /*1e3a0*/  WARPSYNC.COLLECTIVE R15, `(.L_x_1517) ;  /* 0x000000000f087348 */ /* 0x001fea0003c00000 */
[----:B------:R1:W2:Y:S02]  /*1e3b0*/  SHFL.IDX P6, R14, R13, R12, R11 ;  /* 0x0000000c0d0e7389 */ /* 0x0002a400000c000b */
[----:B012---:R-:W-:Y:S01]  /*1e3c0*/  ENDCOLLECTIVE ;  /* 0x000000000000791b */ /* 0x007fe20003800000 */
.L_x_1517:
[----:B------:R-:W-:Y:S05]  /*1e3d0*/  BSYNC B1 ;  /* 0x0000000000017941 */ /* 0x000fea0003800000 */
.L_x_1516:
        /* <DEDUP_REMOVED lines=8> */
.L_x_1518:
[----:B------:R-:W-:Y:S05]  /*1e460*/  BRA `(.L_x_1519) ;  /* 0xfffffe4c00487947 */ /* 0x000fea000383ffff */
.L_x_1279:
[----:B0-----:R0:W1:Y:S02]  /*1e470*/  SYNCS.PHASECHK.TRANS64.TRYWAIT P4, [R58+URZ+0x38890], R65 ;  /* 0x038890413a0075a7 */ /* 0x001064000808017f */
[----:B-1----:R-:W-:Y:S05]  /*1e480*/  @!P4 NANOSLEEP.SYNCS 0x989680 ;  /* 0x009896800000c95d */ /* 0x002fea0003900000 */
[----:B------:R-:W1:Y:S02]  /*1e490*/  @!P4 SYNCS.PHASECHK.TRANS64 P4, [R58+URZ+0x38890], R65 ;  /* 0x038890413a00c5a7 */ /* 0x000e64000808007f */
[----:B-1----:R-:W-:Y:S05]  /*1e4a0*/  @!P4 BRA `(.L_x_1279) ;  /* 0xfffffffc00f0c947 */ /* 0x002fea000383ffff */
[----:B------:R-:W-:Y:S05]  /*1e4b0*/  BRA `(.L_x_1520) ;  /* 0xfffffe5400c87947 */ /* 0x000fea000383ffff */
.L_x_1280:
[----:B------:R-:W-:Y:S01]  /*1e4c0*/  BSSY B1, `(.L_x_1521) ;  /* 0x0000007000017945 */ /* 0x000fe20003800000 */
[----:B------:R-:W-:Y:S02]  /*1e4d0*/  IMAD.MOV.U32 R12, RZ, RZ, RZ ;  /* 0x000000ffff0c7224 */ /* 0x000fe400078e00ff */
[----:B------:R-:W-:Y:S02]  /*1e4e0*/  IMAD.MOV.U32 R11, RZ, RZ, 0x1c1f ;  /* 0x00001c1fff0b7424 */ /* 0x000fe400078e00ff */
[----:B------:R-:W-:-:S07]  /*1e4f0*/  IMAD.MOV.U32 R15, RZ, RZ, -0x1 ;  /* 0xffffffffff0f7424 */ /* 0x000fce00078e00ff */
[----:B0-----:R-:W-:Y:S05]  /*1e500*/  WARPSYNC.COLLECTIVE R15, `(.L_x_1522) ;  /* 0x000000000f087348 */ /* 0x001fea0003c00000 */
[----:B------:R1:W2:Y:S02]  /*1e510*/  SHFL.IDX P6, R14, R13, R12, R11 ;  /* 0x0000000c0d0e7389 */ /* 0x0002a400000c000b */
[----:B012---:R-:W-:Y:S01]  /*1e520*/  ENDCOLLECTIVE ;  /* 0x000000000000791b */ /* 0x007fe20003800000 */
.L_x_1522:
[----:B------:R-:W-:Y:S05]  /*1e530*/  BSYNC B1 ;  /* 0x0000000000017941 */ /* 0x000fea0003800000 */
.L_x_1521:
        /* <DEDUP_REMOVED lines=8> */
.L_x_1523:
[----:B------:R-:W-:Y:S01]  /*1e5c0*/  IMAD.MOV.U32 R67, RZ, RZ, R14 ;  /* 0x000000ffff437224 */ /* 0x000fe200078e000e */
[----:B------:R-:W-:Y:S06]  /*1e5d0*/  BRA `(.L_x_1524) ;  /* 0xfffffe5400947947 */ /* 0x000fec000383ffff */
.L_x_1285:
[----:B-1----:R1:W2:Y:S02]  /*1e5e0*/  SYNCS.PHASECHK.TRANS64.TRYWAIT P2, [R58+URZ+0x38890], R65 ;  /* 0x038890413a0075a7 */ /* 0x0022a4000804017f */
[----:B--2---:R-:W-:Y:S05]  /*1e5f0*/  @!P2 NANOSLEEP.SYNCS 0x989680 ;  /* 0x009896800000a95d */ /* 0x004fea0003900000 */
[----:B------:R-:W2:Y:S02]  /*1e600*/  @!P2 SYNCS.PHASECHK.TRANS64 P2, [R58+URZ+0x38890], R65 ;  /* 0x038890413a00a5a7 */ /* 0x000ea4000804007f */
[----:B--2---:R-:W-:Y:S05]  /*1e610*/  @!P2 BRA `(.L_x_1285) ;  /* 0xfffffffc00f0a947 */ /* 0x004fea000383ffff */
[----:B------:R-:W-:Y:S05]  /*1e620*/  BRA `(.L_x_1525) ;  /* 0xfffffe5c00a47947 */ /* 0x000fea000383ffff */
.L_x_1286:
[----:B------:R-:W-:Y:S01]  /*1e630*/  BSSY B1, `(.L_x_1526) ;  /* 0x0000007000017945 */ /* 0x000fe20003800000 */
[----:B------:R-:W-:Y:S02]  /*1e640*/  IMAD.MOV.U32 R12, RZ, RZ, RZ ;  /* 0x000000ffff0c7224 */ /* 0x000fe400078e00ff */
[----:B------:R-:W-:Y:S02]  /*1e650*/  IMAD.MOV.U32 R11, RZ, RZ, 0x1c1f ;  /* 0x00001c1fff0b7424 */ /* 0x000fe400078e00ff */
[----:B------:R-:W-:-:S07]  /*1e660*/  IMAD.MOV.U32 R15, RZ, RZ, -0x1 ;  /* 0xffffffffff0f7424 */ /* 0x000fce00078e00ff */
[----:B-1----:R-:W-:Y:S05]  /*1e670*/  WARPSYNC.COLLECTIVE R15, `(.L_x_1527) ;  /* 0x000000000f087348 */ /* 0x002fea0003c00000 */
[----:B------:R0:W2:Y:S02]  /*1e680*/  SHFL.IDX P6, R14, R13, R12, R11 ;  /* 0x0000000c0d0e7389 */ /* 0x0000a400000c000b */
[----:B012---:R-:W-:Y:S01]  /*1e690*/  ENDCOLLECTIVE ;  /* 0x000000000000791b */ /* 0x007fe20003800000 */
.L_x_1527:
[----:B------:R-:W-:Y:S05]  /*1e6a0*/  BSYNC B1 ;  /* 0x0000000000017941 */ /* 0x000fea0003800000 */
.L_x_1526:
        /* <DEDUP_REMOVED lines=8> */
.L_x_1528:
[----:B------:R-:W-:Y:S05]  /*1e730*/  BRA `(.L_x_1529) ;  /* 0xfffffe5c00c47947 */ /* 0x000fea000383ffff */
.L_x_1290:
[----:B-1----:R1:W2:Y:S02]  /*1e740*/  SYNCS.PHASECHK.TRANS64.TRYWAIT P3, [R58+URZ+0x388b0], R65 ;  /* 0x0388b0413a0075a7 */ /* 0x0022a4000806017f */
[----:B--2---:R-:W-:Y:S05]  /*1e750*/  @!P3 NANOSLEEP.SYNCS 0x989680 ;  /* 0x009896800000b95d */ /* 0x004fea0003900000 */
[----:B------:R-:W2:Y:S02]  /*1e760*/  @!P3 SYNCS.PHASECHK.TRANS64 P3, [R58+URZ+0x388b0], R65 ;  /* 0x0388b0413a00b5a7 */ /* 0x000ea4000806007f */
[----:B--2---:R-:W-:Y:S05]  /*1e770*/  @!P3 BRA `(.L_x_1290) ;  /* 0xfffffffc00f0b947 */ /* 0x004fea000383ffff */
[----:B------:R-:W-:Y:S05]  /*1e780*/  BRA `(.L_x_1530) ;  /* 0xfffffe6000507947 */ /* 0x000fea000383ffff */
.L_x_1319:
        /* <DEDUP_REMOVED lines=8> */
.L_x_1532:
[----:B------:R-:W-:Y:S05]  /*1e810*/  BSYNC B1 ;  /* 0x0000000000017941 */ /* 0x000fea0003800000 */
.L_x_1531:
        /* <DEDUP_REMOVED lines=8> */
.L_x_1533:
[----:B------:R-:W-:Y:S02]  /*1e8a0*/  IMAD.MOV.U32 R13, RZ, RZ, R24 ;  /* 0x000000ffff0d7224 */ /* 0x000fe400078e0018 */
[----:B------:R-:W-:-:S07]  /*1e8b0*/  IMAD.MOV.U32 R20, RZ, RZ, R14 ;  /* 0x000000ffff147224 */ /* 0x000fce00078e000e */
[----:B------:R-:W-:Y:S05]  /*1e8c0*/  WARPSYNC.COLLECTIVE R15, `(.L_x_1534) ;  /* 0x000000000f087348 */ /* 0x000fea0003c00000 */
[----:B------:R0:W1:Y:S02]  /*1e8d0*/  SHFL.IDX P6, R14, R13, R12, R11 ;  /* 0x0000000c0d0e7389 */ /* 0x00006400000c000b */
[----:B01----:R-:W-:Y:S01]  /*1e8e0*/  ENDCOLLECTIVE ;  /* 0x000000000000791b */ /* 0x003fe20003800000 */
.L_x_1534:
[----:B------:R-:W-:Y:S02]  /*1e8f0*/  IMAD.MOV.U32 R13, RZ, RZ, R27 ;  /* 0x000000ffff0d7224 */ /* 0x000fe400078e001b */
[----:B------:R-:W-:-:S07]  /*1e900*/  IMAD.MOV.U32 R24, RZ, RZ, R14 ;  /* 0x000000ffff187224 */ /* 0x000fce00078e000e */
[----:B------:R-:W-:Y:S05]  /*1e910*/  WARPSYNC.COLLECTIVE R15, `(.L_x_1535) ;  /* 0x000000000f087348 */ /* 0x000fea0003c00000 */
[----:B------:R0:W1:Y:S02]  /*1e920*/  SHFL.IDX P6, R14, R13, R12, R11 ;  /* 0x0000000c0d0e7389 */ /* 0x00006400000c000b */
[----:B01----:R-:W-:Y:S01]  /*1e930*/  ENDCOLLECTIVE ;  /* 0x000000000000791b */ /* 0x003fe20003800000 */
.L_x_1535:
[----:B------:R-:W-:Y:S01]  /*1e940*/  IMAD.MOV.U32 R21, RZ, RZ, R14 ;  /* 0x000000ffff157224 */ /* 0x000fe200078e000e */
[----:B------:R-:W-:Y:S06]  /*1e950*/  BRA `(.L_x_1536) ;  /* 0xfffffe9400407947 */ /* 0x000fec000383ffff */
.L_x_1323:
[----:B0-----:R0:W1:Y:S02]  /*1e960*/  SYNCS.PHASECHK.TRANS64.TRYWAIT P0, [R2+URZ+0x38800], R25 ;  /* 0x03880019020075a7 */ /* 0x001064000800017f */
[----:B-1----:R-:W-:Y:S05]  /*1e970*/  @!P0 NANOSLEEP.SYNCS 0x989680 ;  /* 0x009896800000895d */ /* 0x002fea0003900000 */
[----:B------:R-:W1:Y:S02]  /*1e980*/  @!P0 SYNCS.PHASECHK.TRANS64 P0, [R2+URZ+0x38800], R25 ;  /* 0x03880019020085a7 */ /* 0x000e64000800007f */
[----:B-1----:R-:W-:Y:S05]  /*1e990*/  @!P0 BRA `(.L_x_1323) ;  /* 0xfffffffc00f08947 */ /* 0x002fea000383ffff */
[----:B------:R-:W-:Y:S05]  /*1e9a0*/  BRA `(.L_x_1537) ;  /* 0xfffffe98005c7947 */ /* 0x000fea000383ffff */
.L_x_1331:
        /* <DEDUP_REMOVED lines=8> */
.L_x_1539:
[----:B------:R-:W-:Y:S05]  /*1ea30*/  BSYNC B1 ;  /* 0x0000000000017941 */ /* 0x000fea0003800000 */
.L_x_1538:
        /* <DEDUP_REMOVED lines=8> */
.L_x_1540:
[----:B------:R-:W-:Y:S02]  /*1eac0*/  IMAD.MOV.U32 R13, RZ, RZ, R24 ;  /* 0x000000ffff0d7224 */ /* 0x000fe400078e0018 */
[----:B------:R-:W-:-:S07]  /*1ead0*/  IMAD.MOV.U32 R20, RZ, RZ, R14 ;  /* 0x000000ffff147224 */ /* 0x000fce00078e000e */
[----:B------:R-:W-:Y:S05]  /*1eae0*/  WARPSYNC.COLLECTIVE R15, `(.L_x_1541) ;  /* 0x000000000f087348 */ /* 0x000fea0003c00000 */
[----:B------:R0:W1:Y:S02]  /*1eaf0*/  SHFL.IDX P6, R14, R13, R12, R11 ;  /* 0x0000000c0d0e7389 */ /* 0x00006400000c000b */
[----:B01----:R-:W-:Y:S01]  /*1eb00*/  ENDCOLLECTIVE ;  /* 0x000000000000791b */ /* 0x003fe20003800000 */
.L_x_1541:
[----:B------:R-:W-:Y:S02]  /*1eb10*/  IMAD.MOV.U32 R13, RZ, RZ, R27 ;  /* 0x000000ffff0d7224 */ /* 0x000fe400078e001b */
[----:B------:R-:W-:-:S07]  /*1eb20*/  IMAD.MOV.U32 R21, RZ, RZ, R14 ;  /* 0x000000ffff157224 */ /* 0x000fce00078e000e */
[----:B------:R-:W-:Y:S05]  /*1eb30*/  WARPSYNC.COLLECTIVE R15, `(.L_x_1542) ;  /* 0x000000000f087348 */ /* 0x000fea0003c00000 */
[----:B------:R0:W1:Y:S02]  /*1eb40*/  SHFL.IDX P6, R14, R13, R12, R11 ;  /* 0x0000000c0d0e7389 */ /* 0x00006400000c000b */
[----:B01----:R-:W-:Y:S01]  /*1eb50*/  ENDCOLLECTIVE ;  /* 0x000000000000791b */ /* 0x003fe20003800000 */
.L_x_1542:
[----:B------:R-:W-:Y:S05]  /*1eb60*/  BRA `(.L_x_1543) ;  /* 0xfffffea000cc7947 */ /* 0x000fea000383ffff */
.L_x_1335:
[----:B0-----:R0:W1:Y:S02]  /*1eb70*/  SYNCS.PHASECHK.TRANS64.TRYWAIT P1, [R2+URZ+0x38800], R27 ;  /* 0x0388001b020075a7 */ /* 0x001064000802017f */
[----:B-1----:R-:W-:Y:S05]  /*1eb80*/  @!P1 NANOSLEEP.SYNCS 0x989680 ;  /* 0x009896800000995d */ /* 0x002fea0003900000 */
[----:B------:R-:W1:Y:S02]  /*1eb90*/  @!P1 SYNCS.PHASECHK.TRANS64 P1, [R2+URZ+0x38800], R27 ;  /* 0x0388001b020095a7 */ /* 0x000e64000802007f */
[----:B-1----:R-:W-:Y:S05]  /*1eba0*/  @!P1 BRA `(.L_x_1335) ;  /* 0xfffffffc00f09947 */ /* 0x002fea000383ffff */
[----:B------:R-:W-:Y:S05]  /*1ebb0*/  BRA `(.L_x_1544) ;  /* 0xfffffea400ac7947 */ /* 0x000fea000383ffff */
.L_x_1341:
[----:B-1----:R1:W2:Y:S02]  /*1ebc0*/  SYNCS.PHASECHK.TRANS64.TRYWAIT P1, [R13+URZ+0x38830], R12 ;  /* 0x0388300c0d0075a7 */ /* 0x0022a4000802017f */
[----:B--2---:R-:W-:Y:S05]  /*1ebd0*/  @!P1 NANOSLEEP.SYNCS 0x989680 ;  /* 0x009896800000995d */ /* 0x004fea0003900000 */
[----:B------:R-:W2:Y:S02]  /*1ebe0*/  @!P1 SYNCS.PHASECHK.TRANS64 P1, [R13+URZ+0x38830], R12 ;  /* 0x0388300c0d0095a7 */ /* 0x000ea4000802007f */
[----:B--2---:R-:W-:Y:S05]  /*1ebf0*/  @!P1 BRA `(.L_x_1341) ;  /* 0xfffffffc00f09947 */ /* 0x004fea000383ffff */
[----:B------:R-:W-:Y:S05]  /*1ec00*/  BRA `(.L_x_1340) ;  /* 0xfffffeb000e47947 */ /* 0x000fea000383ffff */
.L_x_1343:
[----:B--2---:R2:W3:Y:S02]  /*1ec10*/  SYNCS.PHASECHK.TRANS64.TRYWAIT P1, [R2+URZ+0x38810], R3 ;  /* 0x03881003020075a7 */ /* 0x0044e4000802017f */
[----:B---3--:R-:W-:Y:S05]  /*1ec20*/  @!P1 NANOSLEEP.SYNCS 0x989680 ;  /* 0x009896800000995d */ /* 0x008fea0003900000 */
[----:B------:R-:W3:Y:S02]  /*1ec30*/  @!P1 SYNCS.PHASECHK.TRANS64 P1, [R2+URZ+0x38810], R3 ;  /* 0x03881003020095a7 */ /* 0x000ee4000802007f */
[----:B---3--:R-:W-:Y:S05]  /*1ec40*/  @!P1 BRA `(.L_x_1343) ;  /* 0xfffffffc00f09947 */ /* 0x008fea000383ffff */
[----:B------:R-:W-:Y:S05]  /*1ec50*/  BRA `(.L_x_1545) ;  /* 0xfffffeb400947947 */ /* 0x000fea000383ffff */
.L_x_1347:
[----:B--2---:R2:W4:Y:S02]  /*1ec60*/  SYNCS.PHASECHK.TRANS64.TRYWAIT P1, [R13+URZ+0x38850], R12 ;  /* 0x0388500c0d0075a7 */ /* 0x004524000802017f */
[----:B----4-:R-:W-:Y:S05]  /*1ec70*/  @!P1 NANOSLEEP.SYNCS 0x989680 ;  /* 0x009896800000995d */ /* 0x010fea0003900000 */
[----:B------:R-:W4:Y:S02]  /*1ec80*/  @!P1 SYNCS.PHASECHK.TRANS64 P1, [R13+URZ+0x38850], R12 ;  /* 0x0388500c0d0095a7 */ /* 0x000f24000802007f */
[----:B----4-:R-:W-:Y:S05]  /*1ec90*/  @!P1 BRA `(.L_x_1347) ;  /* 0xfffffffc00f09947 */ /* 0x010fea000383ffff */
[----:B------:R-:W-:Y:S05]  /*1eca0*/  BRA `(.L_x_1346) ;  /* 0xfffffeb400c07947 */ /* 0x000fea000383ffff */
.L_x_1356:
[----:B-1----:R1:W2:Y:S02]  /*1ecb0*/  SYNCS.PHASECHK.TRANS64.TRYWAIT P2, [R14+URZ+0x38830], R3 ;  /* 0x038830030e0075a7 */ /* 0x0022a4000804017f */
[----:B--2---:R-:W-:Y:S05]  /*1ecc0*/  @!P2 NANOSLEEP.SYNCS 0x989680 ;  /* 0x009896800000a95d */ /* 0x004fea0003900000 */
[----:B------:R-:W2:Y:S02]  /*1ecd0*/  @!P2 SYNCS.PHASECHK.TRANS64 P2, [R14+URZ+0x38830], R3 ;  /* 0x038830030e00a5a7 */ /* 0x000ea4000804007f */
[----:B--2---:R-:W-:Y:S05]  /*1ece0*/  @!P2 BRA `(.L_x_1356) ;  /* 0xfffffffc00f0a947 */ /* 0x004fea000383ffff */
[----:B------:R-:W-:Y:S05]  /*1ecf0*/  BRA `(.L_x_1355) ;  /* 0xfffffee000707947 */ /* 0x000fea000383ffff */
.L_x_1361:
[----:B---3--:R3:W4:Y:S02]  /*1ed00*/  SYNCS.PHASECHK.TRANS64.TRYWAIT P2, [R14+URZ+0x38850], R3 ;  /* 0x038850030e0075a7 */ /* 0x008724000804017f */
[----:B----4-:R-:W-:Y:S05]  /*1ed10*/  @!P2 NANOSLEEP.SYNCS 0x989680 ;  /* 0x009896800000a95d */ /* 0x010fea0003900000 */
[----:B------:R-:W4:Y:S02]  /*1ed20*/  @!P2 SYNCS.PHASECHK.TRANS64 P2, [R14+URZ+0x38850], R3 ;  /* 0x038850030e00a5a7 */ /* 0x000f24000804007f */
[----:B----4-:R-:W-:Y:S05]  /*1ed30*/  @!P2 BRA `(.L_x_1361) ;  /* 0xfffffffc00f0a947 */ /* 0x010fea000383ffff */
[----:B------:R-:W-:Y:S05]  /*1ed40*/  BRA `(.L_x_1360) ;  /* 0xfffffee400147947 */ /* 0x000fea000383ffff */
.L_x_1396:
        /* <DEDUP_REMOVED lines=11> */
.L_x_1547:
[----:B------:R-:W-:Y:S05]  /*1ee00*/  BSYNC B1 ;  /* 0x0000000000017941 */ /* 0x000fea0003800000 */
.L_x_1546:
[----:B------:R-:W-:Y:S05]  /*1ee10*/  BRA `(.L_x_1548) ;  /* 0xffffff8000e87947 */ /* 0x000fea000383ffff */
.L_x_1398:
[----:B------:R-:W-:Y:S01]  /*1ee20*/  BSSY B1, `(.L_x_1549) ;  /* 0x0000006000017945 */ /* 0x000fe20003800000 */
[----:B------:R-:W-:-:S07]  /*1ee30*/  IMAD.MOV.U32 R15, RZ, RZ, -0x1 ;  /* 0xffffffffff0f7424 */ /* 0x000fce00078e00ff */
[----:B0-----:R-:W-:Y:S05]  /*1ee40*/  WARPSYNC.COLLECTIVE R15, `(.L_x_1550) ;  /* 0x000000000f0c7348 */ /* 0x001fea0003c00000 */
[----:B------:R-:W-:Y:S02]  /*1ee50*/  ELECT P6, UR62, PT ;  /* 0x00000000003e782f */ /* 0x000fe400038c0000 */
[----:B------:R-:W-:Y:S01]  /*1ee60*/  MOV R14, UR62 ;  /* 0x0000003e000e7c02 */ /* 0x000fe20008000f00 */
[----:B0-----:R-:W-:Y:S10]  /*1ee70*/  ENDCOLLECTIVE ;  /* 0x000000000000791b */ /* 0x001ff40003800000 */
.L_x_1550:
[----:B------:R-:W-:Y:S05]  /*1ee80*/  BSYNC B1 ;  /* 0x0000000000017941 */ /* 0x000fea0003800000 */
.L_x_1549:
[----:B------:R-:W-:Y:S05]  /*1ee90*/  BRA `(.L_x_1397) ;  /* 0xffffff8000e07947 */ /* 0x000fea000383ffff */
.L_x_1400:
[----:B0-----:R0:W1:Y:S02]  /*1eea0*/  SYNCS.PHASECHK.TRANS64.TRYWAIT P0, [R18+URZ+0x38820], R3 ;  /* 0x03882003120075a7 */ /* 0x001064000800017f */
[----:B-1----:R-:W-:Y:S05]  /*1eeb0*/  @!P0 NANOSLEEP.SYNCS 0x989680 ;  /* 0x009896800000895d */ /* 0x002fea0003900000 */
[----:B------:R-:W1:Y:S02]  /*1eec0*/  @!P0 SYNCS.PHASECHK.TRANS64 P0, [R18+URZ+0x38820], R3 ;  /* 0x03882003120085a7 */ /* 0x000e64000800007f */
[----:B-1----:R-:W-:Y:S05]  /*1eed0*/  @!P0 BRA `(.L_x_1400) ;  /* 0xfffffffc00f08947 */ /* 0x002fea000383ffff */
[----:B------:R-:W-:Y:S05]  /*1eee0*/  BRA `(.L_x_1551) ;  /* 0xffffff8000f07947 */ /* 0x000fea000383ffff */
.L_x_1404:
[----:B0-----:R0:W1:Y:S02]  /*1eef0*/  SYNCS.PHASECHK.TRANS64.TRYWAIT P0, [R3+URZ+0x388a0], R8 ;  /* 0x0388a008030075a7 */ /* 0x001064000800017f */
[----:B-1----:R-:W-:Y:S05]  /*1ef00*/  @!P0 NANOSLEEP.SYNCS 0x989680 ;  /* 0x009896800000895d */ /* 0x002fea0003900000 */
[----:B------:R-:W1:Y:S02]  /*1ef10*/  @!P0 SYNCS.PHASECHK.TRANS64 P0, [R3+URZ+0x388a0], R8 ;  /* 0x0388a008030085a7 */ /* 0x000e64000800007f */
[----:B-1----:R-:W-:Y:S05]  /*1ef20*/  @!P0 BRA `(.L_x_1404) ;  /* 0xfffffffc00f08947 */ /* 0x002fea000383ffff */
[----:B------:R-:W-:Y:S05]  /*1ef30*/  BRA `(.L_x_1552) ;  /* 0xffffff8400087947 */ /* 0x000fea000383ffff */
.L_x_1409:
[----:B-1----:R1:W2:Y:S02]  /*1ef40*/  SYNCS.PHASECHK.TRANS64.TRYWAIT P0, [R3+URZ+0x388c0], R8 ;  /* 0x0388c008030075a7 */ /* 0x0022a4000800017f */
[----:B--2---:R-:W-:Y:S05]  /*1ef50*/  @!P0 NANOSLEEP.SYNCS 0x989680 ;  /* 0x009896800000895d */ /* 0x004fea0003900000 */
[----:B------:R-:W2:Y:S02]  /*1ef60*/  @!P0 SYNCS.PHASECHK.TRANS64 P0, [R3+URZ+0x388c0], R8 ;  /* 0x0388c008030085a7 */ /* 0x000ea4000800007f */
[----:B--2---:R-:W-:Y:S05]  /*1ef70*/  @!P0 BRA `(.L_x_1409) ;  /* 0xfffffffc00f08947 */ /* 0x004fea000383ffff */
[----:B------:R-:W-:Y:S05]  /*1ef80*/  BRA `(.L_x_1553) ;  /* 0xffffff8400847947 */ /* 0x000fea000383ffff */
.L_x_1423:
[----:B0-----:R0:W1:Y:S02]  /*1ef90*/  SYNCS.PHASECHK.TRANS64.TRYWAIT P2, [R8+URZ+0x388a0], R2 ;  /* 0x0388a002080075a7 */ /* 0x001064000804017f */
[----:B-1----:R-:W-:Y:S05]  /*1efa0*/  @!P2 NANOSLEEP.SYNCS 0x989680 ;  /* 0x009896800000a95d */ /* 0x002fea0003900000 */
[----:B------:R-:W1:Y:S02]  /*1efb0*/  @!P2 SYNCS.PHASECHK.TRANS64 P2, [R8+URZ+0x388a0], R2 ;  /* 0x0388a0020800a5a7 */ /* 0x000e64000804007f */
[----:B-1----:R-:W-:Y:S05]  /*1efc0*/  @!P2 BRA `(.L_x_1423) ;  /* 0xfffffffc00f0a947 */ /* 0x002fea000383ffff */
[----:B------:R-:W-:Y:S05]  /*1efd0*/  BRA `(.L_x_1554) ;  /* 0xffffff8c00e87947 */ /* 0x000fea000383ffff */
.L_x_1428:
[----:B-1----:R1:W2:Y:S02]  /*1efe0*/  SYNCS.PHASECHK.TRANS64.TRYWAIT P2, [R8+URZ+0x388c0], R2 ;  /* 0x0388c002080075a7 */ /* 0x0022a4000804017f */
[----:B--2---:R-:W-:Y:S05]  /*1eff0*/  @!P2 NANOSLEEP.SYNCS 0x989680 ;  /* 0x009896800000a95d */ /* 0x004fea0003900000 */
[----:B------:R-:W2:Y:S02]  /*1f000*/  @!P2 SYNCS.PHASECHK.TRANS64 P2, [R8+URZ+0x388c0], R2 ;  /* 0x0388c0020800a5a7 */ /* 0x000ea4000804007f */
[----:B--2---:R-:W-:Y:S05]  /*1f010*/  @!P2 BRA `(.L_x_1428) ;  /* 0xfffffffc00f0a947 */ /* 0x004fea000383ffff */
[----:B------:R-:W-:Y:S05]  /*1f020*/  BRA `(.L_x_1555) ;  /* 0xffffff9000607947 */ /* 0x000fea000383ffff */
.L_x_1450:
        /* <DEDUP_REMOVED lines=11> */
.L_x_1557:
[----:B------:R-:W-:Y:S05]  /*1f0e0*/  BSYNC B0 ;  /* 0x0000000000007941 */ /* 0x000fea0003800000 */
.L_x_1556:
[----:B------:R-:W-:Y:S05]  /*1f0f0*/  BRA `(.L_x_1558) ;  /* 0xffffffa400d87947 */ /* 0x000fea000383ffff */
.L_x_1453:
[----:B0-----:R0:W1:Y:S02]  /*1f100*/  SYNCS.PHASECHK.TRANS64.TRYWAIT P0, [R26+URZ+0x38840], R0 ;  /* 0x038840001a0075a7 */ /* 0x001064000800017f */
[----:B-1----:R-:W-:Y:S05]  /*1f110*/  @!P0 NANOSLEEP.SYNCS 0x989680 ;  /* 0x009896800000895d */ /* 0x002fea0003900000 */
[----:B------:R-:W1:Y:S02]  /*1f120*/  @!P0 SYNCS.PHASECHK.TRANS64 P0, [R26+URZ+0x38840], R0 ;  /* 0x038840001a0085a7 */ /* 0x000e64000800007f */
[----:B-1----:R-:W-:Y:S05]  /*1f130*/  @!P0 BRA `(.L_x_1453) ;  /* 0xfffffffc00f08947 */ /* 0x002fea000383ffff */
[----:B------:R-:W-:Y:S05]  /*1f140*/  BRA `(.L_x_1559) ;  /* 0xffffffa8000c7947 */ /* 0x000fea000383ffff */
.L_x_1454:
        /* <DEDUP_REMOVED lines=8> */
.L_x_1561:
[----:B------:R-:W-:Y:S05]  /*1f1d0*/  BSYNC B0 ;  /* 0x0000000000007941 */ /* 0x000fea0003800000 */
.L_x_1560:
        /* <DEDUP_REMOVED lines=9> */
.L_x_1562:
[----:B------:R-:W-:Y:S02]  /*1f270*/  IMAD.MOV.U32 R13, RZ, RZ, R4 ;  /* 0x000000ffff0d7224 */ /* 0x000fe400078e0004 */
[----:B------:R-:W-:Y:S02]  /*1f280*/  IMAD.MOV.U32 R12, RZ, RZ, 0x1 ;  /* 0x00000001ff0c7424 */ /* 0x000fe400078e00ff */
[----:B------:R-:W-:-:S07]  /*1f290*/  IMAD.MOV.U32 R3, RZ, RZ, R14 ;  /* 0x000000ffff037224 */ /* 0x000fce00078e000e */
[----:B------:R-:W-:Y:S05]  /*1f2a0*/  WARPSYNC.COLLECTIVE R15, `(.L_x_1563) ;  /* 0x000000000f087348 */ /* 0x000fea0003c00000 */
[----:B------:R0:W1:Y:S02]  /*1f2b0*/  SHFL.IDX P6, R14, R13, R12, R11 ;  /* 0x0000000c0d0e7389 */ /* 0x00006400000c000b */
[----:B01----:R-:W-:Y:S01]  /*1f2c0*/  ENDCOLLECTIVE ;  /* 0x000000000000791b */ /* 0x003fe20003800000 */
.L_x_1563:
        /* <DEDUP_REMOVED lines=15> */
.L_x_1564:
[----:B------:R-:W-:Y:S02]  /*1f3c0*/  @P0 IMAD R6, R5, 0x2, R18 ;  /* 0x0000000205060824 */ /* 0x000fe400078e0212 */
[----:B------:R-:W-:Y:S02]  /*1f3d0*/  IMAD.MOV.U32 R13, RZ, RZ, R4 ;  /* 0x000000ffff0d7224 */ /* 0x000fe400078e0004 */
[----:B------:R-:W-:Y:S02]  /*1f3e0*/  IMAD.MOV.U32 R12, RZ, RZ, 0x2 ;  /* 0x00000002ff0c7424 */ /* 0x000fe400078e00ff */
[----:B------:R-:W-:-:S07]  /*1f3f0*/  IMAD.MOV.U32 R3, RZ, RZ, R14 ;  /* 0x000000ffff037224 */ /* 0x000fce00078e000e */
[----:B------:R-:W-:Y:S05]  /*1f400*/  WARPSYNC.COLLECTIVE R15, `(.L_x_1565) ;  /* 0x000000000f087348 */ /* 0x000fea0003c00000 */
[----:B------:R0:W1:Y:S02]  /*1f410*/  SHFL.IDX P6, R14, R13, R12, R11 ;  /* 0x0000000c0d0e7389 */ /* 0x00006400000c000b */
[----:B01----:R-:W-:Y:S01]  /*1f420*/  ENDCOLLECTIVE ;  /* 0x000000000000791b */ /* 0x003fe20003800000 */
.L_x_1565:
        /* <DEDUP_REMOVED lines=15> */
.L_x_1566:
[----:B------:R-:W-:Y:S02]  /*1f520*/  @P0 IMAD R6, R5, 0x2, R18 ;  /* 0x0000000205060824 */ /* 0x000fe400078e0212 */
[----:B------:R-:W-:Y:S02]  /*1f530*/  IMAD.MOV.U32 R13, RZ, RZ, R4 ;  /* 0x000000ffff0d7224 */ /* 0x000fe400078e0004 */
[----:B------:R-:W-:Y:S02]  /*1f540*/  IMAD.MOV.U32 R12, RZ, RZ, 0x3 ;  /* 0x00000003ff0c7424 */ /* 0x000fe400078e00ff */
[----:B------:R-:W-:-:S07]  /*1f550*/  IMAD.MOV.U32 R3, RZ, RZ, R14 ;  /* 0x000000ffff037224 */ /* 0x000fce00078e000e */
[----:B------:R-:W-:Y:S05]  /*1f560*/  WARPSYNC.COLLECTIVE R15, `(.L_x_1567) ;  /* 0x000000000f087348 */ /* 0x000fea0003c00000 */
[----:B------:R0:W1:Y:S02]  /*1f570*/  SHFL.IDX P6, R14, R13, R12, R11 ;  /* 0x0000000c0d0e7389 */ /* 0x00006400000c000b */
[----:B01----:R-:W-:Y:S01]  /*1f580*/  ENDCOLLECTIVE ;  /* 0x000000000000791b */ /* 0x003fe20003800000 */
.L_x_1567:
        /* <DEDUP_REMOVED lines=10> */
.L_x_1568:
[----:B------:R-:W-:Y:S01]  /*1f630*/  @!PT LDS RZ, [RZ] ;  /* 0x00000000fffff984 */ /* 0x000fe20000000800 */
[----:B------:R-:W-:Y:S01]  /*1f640*/  @!PT LDS RZ, [RZ] ;  /* 0x00000000fffff984 */ /* 0x000fe20000000800 */
[----:B------:R-:W-:Y:S01]  /*1f650*/  @!PT LDS RZ, [RZ] ;  /* 0x00000000fffff984 */ /* 0x000fe20000000800 */
[----:B------:R0:W-:Y:S01]  /*1f660*/  @P0 LDGSTS.E.BYPASS.LTC128B.128 [R6+0x23400], desc[UR42][R2.64], !P2 ;  /* 0x2340000002060fae */ /* 0x0001e2000d101d6a */
[----:B------:R-:W-:Y:S01]  /*1f670*/  IMAD.MOV.U32 R0, RZ, RZ, R14 ;  /* 0x000000ffff007224 */ /* 0x000fe200078e000e */
[----:B------:R-:W-:Y:S06]  /*1f680*/  BRA `(.L_x_1569) ;  /* 0xffffffa400c47947 */ /* 0x000fec000383ffff */
.L_x_1459:
        /* <DEDUP_REMOVED lines=9> */
.L_x_1570:
[C---:B------:R-:W-:Y:S01]  /*1f720*/  VIADD R10, R25.reuse, 0x10 ;  /* 0x00000010190a7836 */ /* 0x040fe20000000000 */
[C---:B------:R-:W-:Y:S01]  /*1f730*/  ISETP.GE.AND P0, PT, R25.reuse, R3, PT ;  /* 0x000000031900720c */ /* 0x040fe20003f06270 */
[----:B------:R-:W-:-:S03]  /*1f740*/  VIADD R8, R25, 0x20 ;  /* 0x0000002019087836 */ /* 0x000fc60000000000 */
[----:B------:R0:W-:Y:S04]  /*1f750*/  STL [R1+0x18], R10 ;  /* 0x0000180a01007387 */ /* 0x0001e80000100800 */
[----:B------:R0:W-:Y:S01]  /*1f760*/  STL [R1+0x1c], R8 ;  /* 0x00001c0801007387 */ /* 0x0001e20000100800 */
[----:B------:R-:W-:Y:S02]  /*1f770*/  IMAD.MOV.U32 R13, RZ, RZ, R0 ;  /* 0x000000ffff0d7224 */ /* 0x000fe400078e0000 */
[----:B------:R-:W-:-:S07]  /*1f780*/  IMAD.MOV.U32 R5, RZ, RZ, R14 ;  /* 0x000000ffff057224 */ /* 0x000fce00078e000e */
[----:B0-----:R-:W-:Y:S05]  /*1f790*/  WARPSYNC.COLLECTIVE R15, `(.L_x_1571) ;  /* 0x000000000f087348 */ /* 0x001fea0003c00000 */
[----:B------:R1:W2:Y:S02]  /*1f7a0*/  SHFL.IDX P6, R14, R13, R12, R11 ;  /* 0x0000000c0d0e7389 */ /* 0x0002a400000c000b */
[----:B012---:R-:W-:Y:S01]  /*1f7b0*/  ENDCOLLECTIVE ;  /* 0x000000000000791b */ /* 0x007fe20003800000 */
.L_x_1571:
[----:B------:R-:W-:Y:S02]  /*1f7c0*/  IMAD.MOV.U32 R13, RZ, RZ, R2 ;  /* 0x000000ffff0d7224 */ /* 0x000fe400078e0002 */
[----:B------:R-:W-:Y:S02]  /*1f7d0*/  IMAD.MOV.U32 R12, RZ, RZ, 0x1 ;  /* 0x00000001ff0c7424 */ /* 0x000fe400078e00ff */
[----:B------:R-:W-:-:S07]  /*1f7e0*/  IMAD.MOV.U32 R4, RZ, RZ, R14 ;  /* 0x000000ffff047224 */ /* 0x000fce00078e000e */
[----:B------:R-:W-:Y:S05]  /*1f7f0*/  WARPSYNC.COLLECTIVE R15, `(.L_x_1572) ;  /* 0x000000000f087348 */ /* 0x000fea0003c00000 */
[----:B------:R0:W1:Y:S02]  /*1f800*/  SHFL.IDX P6, R14, R13, R12, R11 ;  /* 0x0000000c0d0e7389 */ /* 0x00006400000c000b */
[----:B01----:R-:W-:Y:S01]  /*1f810*/  ENDCOLLECTIVE ;  /* 0x000000000000791b */ /* 0x003fe20003800000 */
.L_x_1572:
[----:B------:R-:W-:-:S05]  /*1f820*/  @!P0 LEA R4, P2, R7, R4, 0x1 ;  /* 0x0000000407048211 */ /* 0x000fca00078408ff */
[----:B------:R-:W-:-:S05]  /*1f830*/  @!P0 IMAD.X R5, RZ, RZ, R5, P2 ;  /* 0x000000ffff058224 */ /* 0x000fca00010e0605 */
[----:B------:R-:W-:Y:S01]  /*1f840*/  @!PT LDS RZ, [RZ] ;  /* 0x00000000fffff984 */ /* 0x000fe20000000800 */
[----:B------:R-:W-:Y:S01]  /*1f850*/  @!PT LDS RZ, [RZ] ;  /* 0x00000000fffff984 */ /* 0x000fe20000000800 */
[----:B------:R-:W-:Y:S01]  /*1f860*/  @!PT LDS RZ, [RZ] ;  /* 0x00000000fffff984 */ /* 0x000fe20000000800 */
[----:B------:R0:W-:Y:S01]  /*1f870*/  @!P0 LDGSTS.E.BYPASS.LTC128B.128 [R23+0x20400], desc[UR42][R4.64], !P1 ;  /* 0x2040000004178fae */ /* 0x0001e2000c901d6a */
[----:B------:R-:W-:Y:S01]  /*1f880*/  IMAD.MOV.U32 R13, RZ, RZ, R0 ;  /* 0x000000ffff0d7224 */ /* 0x000fe200078e0000 */
[----:B------:R-:W-:Y:S01]  /*1f890*/  ISETP.GE.AND P0, PT, R10, R3, PT ;  /* 0x000000030a00720c */ /* 0x000fe20003f06270 */
[----:B0-----:R-:W-:-:S12]  /*1f8a0*/  IMAD.MOV.U32 R4, RZ, RZ, R14 ;  /* 0x000000ffff047224 */ /* 0x001fd800078e000e */
[----:B------:R-:W-:Y:S05]  /*1f8b0*/  WARPSYNC.COLLECTIVE R15, `(.L_x_1573) ;  /* 0x000000000f087348 */ /* 0x000fea0003c00000 */
[----:B------:R0:W1:Y:S02]  /*1f8c0*/  SHFL.IDX P6, R14, R13, R12, R11 ;  /* 0x0000000c0d0e7389 */ /* 0x00006400000c000b */
[----:B01----:R-:W-:Y:S01]  /*1f8d0*/  ENDCOLLECTIVE ;  /* 0x000000000000791b */ /* 0x003fe20003800000 */
.L_x_1573:
[----:B------:R-:W-:Y:S02]  /*1f8e0*/  IMAD.MOV.U32 R13, RZ, RZ, R2 ;  /* 0x000000ffff0d7224 */ /* 0x000fe400078e0002 */
[----:B------:R-:W-:Y:S02]  /*1f8f0*/  IMAD.MOV.U32 R12, RZ, RZ, 0x2 ;  /* 0x00000002ff0c7424 */ /* 0x000fe400078e00ff */
[----:B------:R-:W-:-:S07]  /*1f900*/  IMAD.MOV.U32 R5, RZ, RZ, R14 ;  /* 0x000000ffff057224 */ /* 0x000fce00078e000e */
[----:B------:R-:W-:Y:S05]  /*1f910*/  WARPSYNC.COLLECTIVE R15, `(.L_x_1574) ;  /* 0x000000000f087348 */ /* 0x000fea0003c00000 */
[----:B------:R0:W1:Y:S02]  /*1f920*/  SHFL.IDX P6, R14, R13, R12, R11 ;  /* 0x0000000c0d0e7389 */ /* 0x00006400000c000b */
[----:B01----:R-:W-:Y:S01]  /*1f930*/  ENDCOLLECTIVE ;  /* 0x000000000000791b */ /* 0x003fe20003800000 */
.L_x_1574:
        /* <DEDUP_REMOVED lines=10> */
.L_x_1575:
[----:B------:R-:W-:Y:S01]  /*1f9e0*/  @!PT LDS RZ, [RZ] ;  /* 0x00000000fffff984 */ /* 0x000fe20000000800 */
[----:B------:R-:W-:Y:S01]  /*1f9f0*/  @!PT LDS RZ, [RZ] ;  /* 0x00000000fffff984 */ /* 0x000fe20000000800 */
[----:B------:R-:W-:Y:S01]  /*1fa00*/  @!PT LDS RZ, [RZ] ;  /* 0x00000000fffff984 */ /* 0x000fe20000000800 */
[----:B------:R0:W-:Y:S01]  /*1fa10*/  @!P0 LDGSTS.E.BYPASS.LTC128B.128 [R23+0x20c00], desc[UR42][R4.64], !P1 ;  /* 0x20c0000004178fae */ /* 0x0001e2000c901d6a */
[----:B------:R-:W-:Y:S01]  /*1fa20*/  ISETP.GE.AND P0, PT, R8, R3, PT ;  /* 0x000000030800720c */ /* 0x000fe20003f06270 */
[----:B------:R-:W-:Y:S02]  /*1fa30*/  IMAD.MOV.U32 R13, RZ, RZ, R2 ;  /* 0x000000ffff0d7224 */ /* 0x000fe400078e0002 */
[----:B------:R-:W-:Y:S02]  /*1fa40*/  IMAD.MOV.U32 R12, RZ, RZ, 0x3 ;  /* 0x00000003ff0c7424 */ /* 0x000fe400078e00ff */
[----:B0-----:R-:W-:-:S08]  /*1fa50*/  IMAD.MOV.U32 R4, RZ, RZ, R14 ;  /* 0x000000ffff047224 */ /* 0x001fd000078e000e */
[----:B------:R-:W-:Y:S05]  /*1fa60*/  WARPSYNC.COLLECTIVE R15, `(.L_x_1576) ;  /* 0x000000000f087348 */ /* 0x000fea0003c00000 */
[----:B------:R0:W1:Y:S02]  /*1fa70*/  SHFL.IDX P6, R14, R13, R12, R11 ;  /* 0x0000000c0d0e7389 */ /* 0x00006400000c000b */
[----:B01----:R-:W-:Y:S01]  /*1fa80*/  ENDCOLLECTIVE ;  /* 0x000000000000791b */ /* 0x003fe20003800000 */
.L_x_1576:
        /* <DEDUP_REMOVED lines=14> */
.L_x_1577:
[----:B------:R-:W-:Y:S01]  /*1fb70*/  IMAD.MOV.U32 R0, RZ, RZ, R14 ;  /* 0x000000ffff007224 */ /* 0x000fe200078e000e */
[----:B------:R-:W-:Y:S06]  /*1fb80*/  BRA `(.L_x_1578) ;  /* 0xffffffa800d87947 */ /* 0x000fec000383ffff */
.L_x_1463:
[----:B------:R-:W2:Y:S04]  /*1fb90*/  LDL.LU R10, [R1+0x14] ;  /* 0x00001400010a7983 */ /* 0x000ea80000300800 */
[----:B------:R-:W3:Y:S04]  /*1fba0*/  LDL.LU R9, [R1+0x18] ;  /* 0x0000180001097983 */ /* 0x000ee80000300800 */
[----:B------:R-:W4:Y:S01]  /*1fbb0*/  LDL.LU R8, [R1+0x1c] ;  /* 0x00001c0001087983 */ /* 0x000f220000300800 */
[----:B------:R-:W-:Y:S01]  /*1fbc0*/  LOP3.LUT R16, R16, 0xffffefff, RZ, 0xc0, !PT ;  /* 0xffffefff10107812 */ /* 0x000fe200078ec0ff */
[----:B------:R-:W-:Y:S01]  /*1fbd0*/  BSSY B0, `(.L_x_1579) ;  /* 0x0000029000007945 */ /* 0x000fe20003800000 */
[----:B------:R-:W-:-:S02]  /*1fbe0*/  IMAD.MOV.U32 R13, RZ, RZ, R6 ;  /* 0x000000ffff0d7224 */ /* 0x000fc400078e0006 */
[----:B------:R-:W-:Y:S02]  /*1fbf0*/  IMAD.MOV.U32 R12, RZ, RZ, RZ ;  /* 0x000000ffff0c7224 */ /* 0x000fe400078e00ff */
[----:B------:R-:W-:Y:S02]  /*1fc00*/  IMAD.MOV.U32 R11, RZ, RZ, 0x181f ;  /* 0x0000181fff0b7424 */ /* 0x000fe400078e00ff */
[----:B------:R-:W-:Y:S02]  /*1fc10*/  IMAD.MOV.U32 R15, RZ, RZ, -0x1 ;  /* 0xffffffffff0f7424 */ /* 0x000fe400078e00ff */
[----:B--2---:R-:W-:-:S05]  /*1fc20*/  IMAD R7, R10, R7, RZ ;  /* 0x000000070a077224 */ /* 0x004fca00078e02ff */
[-C--:B------:R-:W-:Y:S02]  /*1fc30*/  ISETP.GE.AND P2, PT, R25, R7.reuse, PT ;  /* 0x000000071900720c */ /* 0x080fe40003f46270 */
[-C--:B---3--:R-:W-:Y:S02]  /*1fc40*/  ISETP.GE.AND P1, PT, R9, R7.reuse, PT ;  /* 0x000000070900720c */ /* 0x088fe40003f26270 */
[----:B----4-:R-:W-:-:S09]  /*1fc50*/  ISETP.GE.AND P0, PT, R8, R7, PT ;  /* 0x000000070800720c */ /* 0x010fd20003f06270 */
[C---:B------:R-:W-:Y:S02]  /*1fc60*/  @!P2 LOP3.LUT R2, R4.reuse, 0x40, RZ, 0xc0, !PT ;  /* 0x000000400402a812 */ /* 0x040fe400078ec0ff */
[----:B------:R-:W-:Y:S02]  /*1fc70*/  @!P1 LOP3.LUT R3, R4, 0x40, RZ, 0xc0, !PT ;  /* 0x0000004004039812 */ /* 0x000fe400078ec0ff */
[----:B------:R-:W-:Y:S02]  /*1fc80*/  @!P2 SHF.R.U32.HI R2, RZ, 0x2, R2 ;  /* 0x00000002ff02a819 */ /* 0x000fe40000011602 */
[----:B------:R-:W-:Y:S02]  /*1fc90*/  @!P1 SHF.R.U32.HI R3, RZ, 0x2, R3 ;  /* 0x00000002ff039819 */ /* 0x000fe40000011603 */
[----:B------:R-:W-:Y:S02]  /*1fca0*/  @!P2 ISETP.NE.U32.AND P6, PT, R2, RZ, PT ;  /* 0x000000ff0200a20c */ /* 0x000fe40003fc5070 */
[----:B------:R-:W-:-:S02]  /*1fcb0*/  @!P2 LOP3.LUT R2, R5, 0x80, RZ, 0xc0, !PT ;  /* 0x000000800502a812 */ /* 0x000fc400078ec0ff */
[----:B------:R-:W-:Y:S02]  /*1fcc0*/  @!P0 LOP3.LUT R8, R4, 0x40, RZ, 0xc0, !PT ;  /* 0x0000004004088812 */ /* 0x000fe400078ec0ff */
[----:B------:R-:W-:Y:S02]  /*1fcd0*/  @!P2 SHF.R.U32.HI R2, RZ, 0x3, R2 ;  /* 0x00000003ff02a819 */ /* 0x000fe40000011602 */
[----:B------:R-:W-:-:S05]  /*1fce0*/  @!P0 SHF.R.U32.HI R8, RZ, 0x2, R8 ;  /* 0x00000002ff088819 */ /* 0x000fca0000011608 */
[----:B------:R-:W-:Y:S02]  /*1fcf0*/  @P6 LOP3.LUT R16, R16, 0x1000, RZ, 0xfc, !PT ;  /* 0x0000100010106812 */ /* 0x000fe400078efcff */
[----:B------:R-:W-:Y:S02]  /*1fd00*/  @!P2 ISETP.NE.U32.AND P6, PT, R2, RZ, PT ;  /* 0x000000ff0200a20c */ /* 0x000fe40003fc5070 */
[----:B------:R-:W-:Y:S02]  /*1fd10*/  LOP3.LUT R16, R16, 0xfffff7ff, RZ, 0xc0, !PT ;  /* 0xfffff7ff10107812 */ /* 0x000fe400078ec0ff */
[----:B------:R-:W-:-:S04]  /*1fd20*/  @!P1 LOP3.LUT R2, R5, 0x80, RZ, 0xc0, !PT ;  /* 0x0000008005029812 */ /* 0x000fc800078ec0ff */
[----:B------:R-:W-:-:S05]  /*1fd30*/  @!P1 SHF.R.U32.HI R2, RZ, 0x3, R2 ;  /* 0x00000003ff029819 */ /* 0x000fca0000011602 */
[----:B------:R-:W-:Y:S02]  /*1fd40*/  @P6 LOP3.LUT R16, R16, 0x800, RZ, 0xfc, !PT ;  /* 0x0000080010106812 */ /* 0x000fe400078efcff */
[----:B------:R-:W-:Y:S02]  /*1fd50*/  @!P1 ISETP.NE.U32.AND P6, PT, R3, RZ, PT ;  /* 0x000000ff0300920c */ /* 0x000fe40003fc5070 */
[----:B------:R-:W-:-:S11]  /*1fd60*/  LOP3.LUT R16, R16, 0xffffbfff, RZ, 0xc0, !PT ;  /* 0xffffbfff10107812 */ /* 0x000fd600078ec0ff */
[----:B------:R-:W-:Y:S02]  /*1fd70*/  @P6 LOP3.LUT R16, R16, 0x4000, RZ, 0xfc, !PT ;  /* 0x0000400010106812 */ /* 0x000fe400078efcff */
[----:B------:R-:W-:Y:S02]  /*1fd80*/  @!P1 ISETP.NE.U32.AND P6, PT, R2, RZ, PT ;  /* 0x000000ff0200920c */ /* 0x000fe40003fc5070 */
[----:B------:R-:W-:-:S11]  /*1fd90*/  LOP3.LUT R16, R16, 0xffffdfff, RZ, 0xc0, !PT ;  /* 0xffffdfff10107812 */ /* 0x000fd600078ec0ff */
        /* <DEDUP_REMOVED lines=12> */
.L_x_1580:
[----:B------:R-:W-:Y:S05]  /*1fe60*/  BSYNC B0 ;  /* 0x0000000000007941 */ /* 0x000fea0003800000 */
.L_x_1579:
        /* <DEDUP_REMOVED lines=11> */
.L_x_1581:
[----:B------:R-:W-:-:S04]  /*1ff20*/  LOP3.LUT R16, R16, 0xfdffffff, RZ, 0xc0, !PT ;  /* 0xfdffffff10107812 */ /* 0x000fc800078ec0ff */
[----:B------:R-:W-:-:S04]  /*1ff30*/  @P3 LOP3.LUT R16, R16, 0x2000000, RZ, 0xfc, !PT ;  /* 0x0200000010103812 */ /* 0x000fc800078efcff */
[C---:B------:R-:W-:Y:S02]  /*1ff40*/  LOP3.LUT P3, RZ, R16.reuse, 0x200, RZ, 0xc0, !PT ;  /* 0x0000020010ff7812 */ /* 0x040fe4000786c0ff */
[----:B------:R-:W-:Y:S01]  /*1ff50*/  LOP3.LUT R16, R16, 0xfeffffff, RZ, 0xc0, !PT ;  /* 0xfeffffff10107812 */ /* 0x000fe200078ec0ff */
[----:B------:R-:W-:-:S03]  /*1ff60*/  IMAD.MOV.U32 R13, RZ, RZ, R6 ;  /* 0x000000ffff0d7224 */ /* 0x000fc600078e0006 */
[----:B------:R-:W-:Y:S01]  /*1ff70*/  @P1 LOP3.LUT R16, R16, 0x1000000, RZ, 0xfc, !PT ;  /* 0x0100000010101812 */ /* 0x000fe200078efcff */
[----:B------:R-:W-:-:S03]  /*1ff80*/  IMAD.MOV.U32 R12, RZ, RZ, 0x1 ;  /* 0x00000001ff0c7424 */ /* 0x000fc600078e00ff */
[C---:B------:R-:W-:Y:S02]  /*1ff90*/  LOP3.LUT P1, RZ, R16.reuse, 0x100, RZ, 0xc0, !PT ;  /* 0x0000010010ff7812 */ /* 0x040fe4000782c0ff */
[----:B------:R-:W-:Y:S01]  /*1ffa0*/  LOP3.LUT R16, R16, 0xffdfffff, RZ, 0xc0, !PT ;  /* 0xffdfffff10107812 */ /* 0x000fe200078ec0ff */
[----:B------:R-:W-:-:S03]  /*1ffb0*/  IMAD.MOV.U32 R3, RZ, RZ, R14 ;  /* 0x000000ffff037224 */ /* 0x000fc600078e000e */
[----:B------:R-:W-:Y:S02]  /*1ffc0*/  @P0 LOP3.LUT R16, R16, 0x200000, RZ, 0xfc, !PT ;  /* 0x0020000010100812 */ /* 0x000fe400078efcff */
[----:B------:R-:W-:Y:S02]  /*1ffd0*/  @!P2 LEA R3, P6, R20, R3, 0x1 ;  /* 0x000000031403a211 */ /* 0x000fe400078c08ff */
[----:B------:R-:W-:-:S03]  /*1ffe0*/  LOP3.LUT P0, RZ, R16, 0x1000, RZ, 0xc0, !PT ;  /* 0x0000100010ff7812 */ /* 0x000fc6000780c0ff */
[----:B------:R-:W-:Y:S01]  /*1fff0*/  @!P2 IMAD.X R2, RZ, RZ, R2, P6 ;  /* 0x000000ffff02a224 */ /* 0x000fe200030e0602 */
[----:B------:R-:W-:-:S04]  /*20000*/  LOP3.LUT P6, RZ, R16, 0x800, RZ, 0xc0, !PT ;  /* 0x0000080010ff7812 */ /* 0x000fc800078cc0ff */
[----:B------:R-:W-:-:S04]  /*20010*/  @!P2 LOP3.LUT R3, R3, R2, RZ, 0x3c, !PT ;  /* 0x000000020303a212 */ /* 0x000fc800078e3cff */
[----:B------:R-:W-:-:S04]  /*20020*/  @!P2 LOP3.LUT R2, R3, R2, RZ, 0x3c, !PT ;  /* 0x000000020302a212 */ /* 0x000fc800078e3cff */
[----:B------:R-:W-:-:S05]  /*20030*/  @!P2 LOP3.LUT R3, R3, R2, RZ, 0x3c, !PT ;  /* 0x000000020303a212 */ /* 0x000fca00078e3cff */
[----:B------:R-:W-:Y:S01]  /*20040*/  @!PT LDS RZ, [RZ] ;  /* 0x00000000fffff984 */ /* 0x000fe20000000800 */
[----:B------:R-:W-:Y:S01]  /*20050*/  @!PT LDS RZ, [RZ] ;  /* 0x00000000fffff984 */ /* 0x000fe20000000800 */
[----:B------:R-:W-:Y:S01]  /*20060*/  @!PT LDS RZ, [RZ] ;  /* 0x00000000fffff984 */ /* 0x000fe20000000800 */
[----:B------:R0:W-:Y:S01]  /*20070*/  @!P2 LDGSTS.E.BYPASS.LTC128B.128 [R23+0x26400], desc[UR42][R2.64], !P4 ;  /* 0x264000000217afae */ /* 0x0001e2000e101d6a */
[----:B------:R-:W-:-:S03]  /*20080*/  LOP3.LUT P4, RZ, R16, 0x4000000, RZ, 0xc0, !PT ;  /* 0x0400000010ff7812 */ /* 0x000fc6000788c0ff */
[----:B------:R0:W-:Y:S01]  /*20090*/  @!P2 LDGSTS.E.BYPASS.LTC128B.128 [R23+0x28400], desc[UR42][R2.64+0x80], !P3 ;  /* 0x284000800217afae */ /* 0x0001e2000d901d6a */
[----:B------:R-:W-:-:S03]  /*200a0*/  LOP3.LUT P3, RZ, R16, 0x2000000, RZ, 0xc0, !PT ;  /* 0x0200000010ff7812 */ /* 0x000fc6000786c0ff */
        /* <DEDUP_REMOVED lines=9> */
[----:B------:R0:W-:Y:S04]  /*20140*/  @!P2 LDGSTS.E.BYPASS.LTC128B.128 [R23+0x32400], desc[UR42][R2.64+0x300], P0 ;  /* 0x324003000217afae */ /* 0x0001e80008101d6a */
[----:B------:R0:W-:Y:S04]  /*20150*/  @!P2 LDGSTS.E.BYPASS.LTC128B.128 [R23+0x34400], desc[UR42][R2.64+0x380], P6 ;  /* 0x344003800217afae */ /* 0x0001e8000b101d6a */
[----:B0-----:R-:W-:Y:S05]  /*20160*/  WARPSYNC.COLLECTIVE R15, `(.L_x_1582) ;  /* 0x000000000f087348 */ /* 0x001fea0003c00000 */
[----:B------:R1:W2:Y:S02]  /*20170*/  SHFL.IDX P6, R14, R13, R12, R11 ;  /* 0x0000000c0d0e7389 */ /* 0x0002a400000c000b */
[----:B012---:R-:W-:Y:S01]  /*20180*/  ENDCOLLECTIVE ;  /* 0x000000000000791b */ /* 0x007fe20003800000 */
.L_x_1582:
[----:B------:R-:W-:-:S04]  /*20190*/  @P5 LOP3.LUT R16, R16, 0x800000, RZ, 0xfc, !PT ;  /* 0x0080000010105812 */ /* 0x000fc800078efcff */
[C---:B------:R-:W-:Y:S02]  /*201a0*/  LOP3.LUT P5, RZ, R16.reuse, 0x400, RZ, 0xc0, !PT ;  /* 0x0000040010ff7812 */ /* 0x040fe400078ac0ff */
[----:B------:R-:W-:Y:S01]  /*201b0*/  LOP3.LUT P0, RZ, R16, 0x4000, RZ, 0xc0, !PT ;  /* 0x0000400010ff7812 */ /* 0x000fe2000780c0ff */
[----:B------:R-:W-:Y:S02]  /*201c0*/  IMAD.MOV.U32 R13, RZ, RZ, R0 ;  /* 0x000000ffff0d7224 */ /* 0x000fe400078e0000 */
[----:B------:R-:W-:-:S10]  /*201d0*/  IMAD.MOV.U32 R2, RZ, RZ, R14 ;  /* 0x000000ffff027224 */ /* 0x000fd400078e000e */
[----:B------:R-:W-:Y:S05]  /*201e0*/  WARPSYNC.COLLECTIVE R15, `(.L_x_1583) ;  /* 0x000000000f087348 */ /* 0x000fea0003c00000 */
[----:B------:R0:W1:Y:S02]  /*201f0*/  SHFL.IDX P6, R14, R13, R12, R11 ;  /* 0x0000000c0d0e7389 */ /* 0x00006400000c000b */
[----:B01----:R-:W-:Y:S01]  /*20200*/  ENDCOLLECTIVE ;  /* 0x000000000000791b */ /* 0x003fe20003800000 */
.L_x_1583:
[----:B------:R-:W-:Y:S02]  /*20210*/  IMAD.MOV.U32 R13, RZ, RZ, R6 ;  /* 0x000000ffff0d7224 */ /* 0x000fe400078e0006 */
[----:B------:R-:W-:Y:S02]  /*20220*/  IMAD.MOV.U32 R12, RZ, RZ, 0x2 ;  /* 0x00000002ff0c7424 */ /* 0x000fe400078e00ff */
[----:B------:R-:W-:Y:S01]  /*20230*/  IMAD.MOV.U32 R3, RZ, RZ, R14 ;  /* 0x000000ffff037224 */ /* 0x000fe200078e000e */
[----:B------:R-:W-:-:S04]  /*20240*/  LOP3.LUT P6, RZ, R16, 0x2000, RZ, 0xc0, !PT ;  /* 0x0000200010ff7812 */ /* 0x000fc800078cc0ff */
[----:B------:R-:W-:-:S05]  /*20250*/  @!P1 LEA R3, P2, R20, R3, 0x1 ;  /* 0x0000000314039211 */ /* 0x000fca00078408ff */
[----:B------:R-:W-:Y:S01]  /*20260*/  @!P1 IMAD.X R2, RZ, RZ, R2, P2 ;  /* 0x000000ffff029224 */ /* 0x000fe200010e0602 */
[C---:B------:R-:W-:Y:S02]  /*20270*/  LOP3.LUT P2, RZ, R16.reuse, 0x10000, RZ, 0xc0, !PT ;  /* 0x0001000010ff7812 */ /* 0x040fe4000784c0ff */
[----:B------:R-:W-:Y:S02]  /*20280*/  LOP3.LUT R16, R16, 0xfff7ffff, RZ, 0xc0, !PT ;  /* 0xfff7ffff10107812 */ /* 0x000fe400078ec0ff */
[----:B------:R-:W-:-:S04]  /*20290*/  @!P1 LOP3.LUT R3, R3, R2, RZ, 0x3c, !PT ;  /* 0x0000000203039212 */ /* 0x000fc800078e3cff */
[----:B------:R-:W-:-:S04]  /*202a0*/  @!P1 LOP3.LUT R2, R3, R2, RZ, 0x3c, !PT ;  /* 0x0000000203029212 */ /* 0x000fc800078e3cff */
[----:B------:R-:W-:Y:S02]  /*202b0*/  @!P1 LOP3.LUT R3, R3, R2, RZ, 0x3c, !PT ;  /* 0x0000000203039212 */ /* 0x000fe400078e3cff */
[----:B------:R-:W-:-:S03]  /*202c0*/  @P2 LOP3.LUT R16, R16, 0x80000, RZ, 0xfc, !PT ;  /* 0x0008000010102812 */ /* 0x000fc600078efcff */
[----:B------:R-:W-:Y:S01]  /*202d0*/  @!PT LDS RZ, [RZ] ;  /* 0x00000000fffff984 */ /* 0x000fe20000000800 */
[----:B------:R-:W-:Y:S01]  /*202e0*/  @!PT LDS RZ, [RZ] ;  /* 0x00000000fffff984 */ /* 0x000fe20000000800 */
[----:B------:R-:W-:Y:S01]  /*202f0*/  @!PT LDS RZ, [RZ] ;  /* 0x00000000fffff984 */ /* 0x000fe20000000800 */
[----:B------:R0:W-:Y:S01]  /*20300*/  @!P1 LDGSTS.E.BYPASS.LTC128B.128 [R23+0x26c00], desc[UR42][R2.64], !P5 ;  /* 0x26c0000002179fae */ /* 0x0001e2000e901d6a */
[C---:B------:R-:W-:Y:S02]  /*20310*/  LOP3.LUT P2, RZ, R16.reuse, 0x200, RZ, 0xc0, !PT ;  /* 0x0000020010ff7812 */ /* 0x040fe4000784c0ff */
[C---:B------:R-:W-:Y:S02]  /*20320*/  LOP3.LUT P5, RZ, R16.reuse, 0x800000, RZ, 0xc0, !PT ;  /* 0x0080000010ff7812 */ /* 0x040fe400078ac0ff */
[----:B------:R-:W-:-:S09]  /*20330*/  LOP3.LUT R16, R16, 0xffefffff, RZ, 0xc0, !PT ;  /* 0xffefffff10107812 */ /* 0x000fd200078ec0ff */
[----:B------:R-:W-:Y:S01]  /*20340*/  @P2 LOP3.LUT R16, R16, 0x100000, RZ, 0xfc, !PT ;  /* 0x0010000010102812 */ /* 0x000fe200078efcff */
[----:B------:R0:W-:Y:S03]  /*20350*/  @!P1 LDGSTS.E.BYPASS.LTC128B.128 [R23+0x28c00], desc[UR42][R2.64+0x80], !P2 ;  /* 0x28c0008002179fae */ /* 0x0001e6000d101d6a */
[C---:B------:R-:W-:Y:S01]  /*20360*/  LOP3.LUT P2, RZ, R16.reuse, 0x400, RZ, 0xc0, !PT ;  /* 0x0000040010ff7812 */ /* 0x040fe2000784c0ff */
[----:B------:R0:W-:Y:S01]  /*20370*/  @!P1 LDGSTS.E.BYPASS.LTC128B.128 [R23+0x2ac00], desc[UR42][R2.64+0x100], !P5 ;  /* 0x2ac0010002179fae */ /* 0x0001e2000e901d6a */
[----:B------:R-:W-:-:S13]  /*20380*/  LOP3.LUT P5, RZ, R16, 0x400000, RZ, 0xc0, !PT ;  /* 0x0040000010ff7812 */ /* 0x000fda00078ac0ff */
[----:B------:R0:W-:Y:S04]  /*20390*/  @!P1 LDGSTS.E.BYPASS.LTC128B.128 [R23+0x2cc00], desc[UR42][R2.64+0x180], !P5 ;  /* 0x2cc0018002179fae */ /* 0x0001e8000e901d6a */
[----:B------:R0:W-:Y:S04]  /*203a0*/  @!P1 LDGSTS.E.BYPASS.LTC128B.128 [R23+0x2ec00], desc[UR42][R2.64+0x200], !P4 ;  /* 0x2ec0020002179fae */ /* 0x0001e8000e101d6a */
[----:B------:R0:W-:Y:S04]  /*203b0*/  @!P1 LDGSTS.E.BYPASS.LTC128B.128 [R23+0x30c00], desc[UR42][R2.64+0x280], !P3 ;  /* 0x30c0028002179fae */ /* 0x0001e8000d901d6a */
[----:B------:R0:W-:Y:S01]  /*203c0*/  @!P1 LDGSTS.E.BYPASS.LTC128B.128 [R23+0x32c00], desc[UR42][R2.64+0x300], P0 ;  /* 0x32c0030002179fae */ /* 0x0001e20008101d6a */
[----:B------:R-:W-:-:S03]  /*203d0*/  LOP3.LUT P0, RZ, R16, 0x200000, RZ, 0xc0, !PT ;  /* 0x0020000010ff7812 */ /* 0x000fc6000780c0ff */
[----:B------:R0:W-:Y:S10]  /*203e0*/  @!P1 LDGSTS.E.BYPASS.LTC128B.128 [R23+0x34c00], desc[UR42][R2.64+0x380], P6 ;  /* 0x34c0038002179fae */ /* 0x0001f4000b101d6a */
[----:B0-----:R-:W-:Y:S05]  /*203f0*/  WARPSYNC.COLLECTIVE R15, `(.L_x_1584) ;  /* 0x000000000f087348 */ /* 0x001fea0003c00000 */
[----:B------:R1:W2:Y:S02]  /*20400*/  SHFL.IDX P6, R14, R13, R12, R11 ;  /* 0x0000000c0d0e7389 */ /* 0x0002a400000c000b */
[----:B012---:R-:W-:Y:S01]  /*20410*/  ENDCOLLECTIVE ;  /* 0x000000000000791b */ /* 0x007fe20003800000 */
.L_x_1584:
[----:B------:R-:W-:Y:S02]  /*20420*/  IMAD.MOV.U32 R13, RZ, RZ, R0 ;  /* 0x000000ffff0d7224 */ /* 0x000fe400078e0000 */
[----:B------:R-:W-:-:S07]  /*20430*/  IMAD.MOV.U32 R8, RZ, RZ, R14 ;  /* 0x000000ffff087224 */ /* 0x000fce00078e000e */
[----:B------:R-:W-:Y:S05]  /*20440*/  WARPSYNC.COLLECTIVE R15, `(.L_x_1585) ;  /* 0x000000000f087348 */ /* 0x000fea0003c00000 */
[----:B------:R0:W1:Y:S02]  /*20450*/  SHFL.IDX P6, R14, R13, R12, R11 ;  /* 0x0000000c0d0e7389 */ /* 0x00006400000c000b */
[----:B01----:R-:W-:Y:S01]  /*20460*/  ENDCOLLECTIVE ;  /* 0x000000000000791b */ /* 0x003fe20003800000 */
.L_x_1585:
[----:B------:R-:W-:Y:S02]  /*20470*/  IMAD.MOV.U32 R13, RZ, RZ, R6 ;  /* 0x000000ffff0d7224 */ /* 0x000fe400078e0006 */
[----:B------:R-:W-:Y:S01]  /*20480*/  IMAD.MOV.U32 R12, RZ, RZ, 0x3 ;  /* 0x00000003ff0c7424 */ /* 0x000fe200078e00ff */
[----:B------:R-:W-:Y:S02]  /*20490*/  @!P0 LEA R9, P1, R20, R14, 0x1 ;  /* 0x0000000e14098211 */ /* 0x000fe400078208ff */
[----:B------:R-:W-:-:S03]  /*204a0*/  LOP3.LUT P6, RZ, R16, 0x20000, RZ, 0xc0, !PT ;  /* 0x0002000010ff7812 */ /* 0x000fc600078cc0ff */
[----:B------:R-:W-:Y:S01]  /*204b0*/  @!P0 IMAD.X R10, RZ, RZ, R8, P1 ;  /* 0x000000ffff0a8224 */ /* 0x000fe200008e0608 */
[----:B------:R-:W-:Y:S01]  /*204c0*/  LOP3.LUT P1, RZ, R16, 0x100, RZ, 0xc0, !PT ;  /* 0x0000010010ff7812 */ /* 0x000fe2000782c0ff */
[----:B------:R-:W-:Y:S02]  /*204d0*/  @!P0 IMAD.MOV.U32 R2, RZ, RZ, R9 ;  /* 0x000000ffff028224 */ /* 0x000fe400078e0009 */
[----:B------:R-:W-:-:S05]  /*204e0*/  @!P0 IMAD.MOV.U32 R3, RZ, RZ, R10 ;  /* 0x000000ffff038224 */ /* 0x000fca00078e000a */
[----:B------:R-:W-:Y:S01]  /*204f0*/  @!PT LDS RZ, [RZ] ;  /* 0x00000000fffff984 */ /* 0x000fe20000000800 */
[----:B------:R-:W-:Y:S01]  /*20500*/  @!PT LDS RZ, [RZ] ;  /* 0x00000000fffff984 */ /* 0x000fe20000000800 */
[----:B------:R-:W-:Y:S01]  /*20510*/  @!PT LDS RZ, [RZ] ;  /* 0x00000000fffff984 */ /* 0x000fe20000000800 */
[----:B------:R0:W-:Y:S01]  /*20520*/  @!P0 LDGSTS.E.BYPASS.LTC128B.128 [R23+0x27400], desc[UR42][R2.64], !P2 ;  /* 0x2740000002178fae */ /* 0x0001e2000d101d6a */
[----:B------:R-:W-:-:S13]  /*20530*/  LOP3.LUT P2, RZ, R16, 0x100000, RZ, 0xc0, !PT ;  /* 0x0010000010ff7812 */ /* 0x000fda000784c0ff */
[----:B------:R0:W-:Y:S01]  /*20540*/  @!P0 LDGSTS.E.BYPASS.LTC128B.128 [R23+0x29400], desc[UR42][R2.64+0x80], !P2 ;  /* 0x2940008002178fae */ /* 0x0001e2000d101d6a */
[----:B------:R-:W-:-:S03]  /*20550*/  LOP3.LUT P2, RZ, R16, 0x80000, RZ, 0xc0, !PT ;  /* 0x0008000010ff7812 */ /* 0x000fc6000784c0ff */
[----:B------:R0:W-:Y:S04]  /*20560*/  @!P0 LDGSTS.E.BYPASS.LTC128B.128 [R23+0x2b400], desc[UR42][R2.64+0x100], !P1 ;  /* 0x2b40010002178fae */ /* 0x0001e8000c901d6a */
[----:B------:R0:W-:Y:S04]  /*20570*/  @!P0 LDGSTS.E.BYPASS.LTC128B.128 [R23+0x2d400], desc[UR42][R2.64+0x180], !P5 ;  /* 0x2d40018002178fae */ /* 0x0001e8000e901d6a */
[----:B------:R0:W-:Y:S04]  /*20580*/  @!P0 LDGSTS.E.BYPASS.LTC128B.128 [R23+0x2f400], desc[UR42][R2.64+0x200], !P4 ;  /* 0x2f40020002178fae */ /* 0x0001e8000e101d6a */
[----:B------:R0:W-:Y:S04]  /*20590*/  @!P0 LDGSTS.E.BYPASS.LTC128B.128 [R23+0x31400], desc[UR42][R2.64+0x280], !P3 ;  /* 0x3140028002178fae */ /* 0x0001e8000d901d6a */
[----:B------:R0:W-:Y:S02]  /*205a0*/  @!P0 LDGSTS.E.BYPASS.LTC128B.128 [R23+0x33400], desc[UR42][R2.64+0x300], P6 ;  /* 0x3340030002178fae */ /* 0x0001e4000b101d6a */
[----:B0-----:R-:W-:Y:S05]  /*205b0*/  WARPSYNC.COLLECTIVE R15, `(.L_x_1586) ;  /* 0x000000000f087348 */ /* 0x001fea0003c00000 */
[----:B------:R1:W2:Y:S02]  /*205c0*/  SHFL.IDX P6, R14, R13, R12, R11 ;  /* 0x0000000c0d0e7389 */ /* 0x0002a400000c000b */
[----:B012---:R-:W-:Y:S01]  /*205d0*/  ENDCOLLECTIVE ;  /* 0x000000000000791b */ /* 0x007fe20003800000 */
.L_x_1586:
[----:B------:R-:W-:Y:S01]  /*205e0*/  @!PT LDS RZ, [RZ] ;  /* 0x00000000fffff984 */ /* 0x000fe20000000800 */
[----:B------:R-:W-:Y:S01]  /*205f0*/  @!PT LDS RZ, [RZ] ;  /* 0x00000000fffff984 */ /* 0x000fe20000000800 */
[----:B------:R-:W-:Y:S01]  /*20600*/  @!PT LDS RZ, [RZ] ;  /* 0x00000000fffff984 */ /* 0x000fe20000000800 */
[----:B------:R0:W-:Y:S01]  /*20610*/  @!P0 LDGSTS.E.BYPASS.LTC128B.128 [R23+0x35400], desc[UR42][R2.64+0x380], P2 ;  /* 0x3540038002178fae */ /* 0x0001e20009101d6a */
[----:B------:R-:W-:Y:S02]  /*20620*/  IMAD.MOV.U32 R13, RZ, RZ, R0 ;  /* 0x000000ffff0d7224 */ /* 0x000fe400078e0000 */
[----:B------:R-:W-:-:S07]  /*20630*/  IMAD.MOV.U32 R6, RZ, RZ, R14 ;  /* 0x000000ffff067224 */ /* 0x000fce00078e000e */
[----:B0-----:R-:W-:Y:S05]  /*20640*/  WARPSYNC.COLLECTIVE R15, `(.L_x_1587) ;  /* 0x000000000f087348 */ /* 0x001fea0003c00000 */
[----:B------:R1:W2:Y:S02]  /*20650*/  SHFL.IDX P6, R14, R13, R12, R11 ;  /* 0x0000000c0d0e7389 */ /* 0x0002a400000c000b */
[----:B012---:R-:W-:Y:S01]  /*20660*/  ENDCOLLECTIVE ;  /* 0x000000000000791b */ /* 0x007fe20003800000 */
.L_x_1587:
[----:B------:R-:W-:Y:S01]  /*20670*/  IMAD.MOV.U32 R0, RZ, RZ, R14 ;  /* 0x000000ffff007224 */ /* 0x000fe200078e000e */
[----:B------:R-:W-:Y:S06]  /*20680*/  BRA `(.L_x_1588) ;  /* 0xffffffac00b47947 */ /* 0x000fec000383ffff */
.L_x_1468:
[----:B0-----:R0:W1:Y:S02]  /*20690*/  SYNCS.PHASECHK.TRANS64.TRYWAIT P0, [R18+URZ+0x38820], R0 ;  /* 0x03882000120075a7 */ /* 0x001064000800017f */
[----:B-1----:R-:W-:Y:S05]  /*206a0*/  @!P0 NANOSLEEP.SYNCS 0x989680 ;  /* 0x009896800000895d */ /* 0x002fea0003900000 */
[----:B------:R-:W1:Y:S02]  /*206b0*/  @!P0 SYNCS.PHASECHK.TRANS64 P0, [R18+URZ+0x38820], R0 ;  /* 0x03882000120085a7 */ /* 0x000e64000800007f */
[----:B-1----:R-:W-:Y:S05]  /*206c0*/  @!P0 BRA `(.L_x_1468) ;  /* 0xfffffffc00f08947 */ /* 0x002fea000383ffff */
[----:B------:R-:W-:Y:S05]  /*206d0*/  BRA `(.L_x_1589) ;  /* 0xffffffb0005c7947 */ /* 0x000fea000383ffff */
.L_x_1471:
[----:B0-----:R0:W1:Y:S02]  /*206e0*/  SYNCS.PHASECHK.TRANS64.TRYWAIT P0, [R26+URZ+0x38860], R0 ;  /* 0x038860001a0075a7 */ /* 0x001064000800017f */
[----:B-1----:R-:W-:Y:S05]  /*206f0*/  @!P0 NANOSLEEP.SYNCS 0x989680 ;  /* 0x009896800000895d */ /* 0x002fea0003900000 */
[----:B------:R-:W1:Y:S02]  /*20700*/  @!P0 SYNCS.PHASECHK.TRANS64 P0, [R26+URZ+0x38860], R0 ;  /* 0x038860001a0085a7 */ /* 0x000e64000800007f */
[----:B-1----:R-:W-:Y:S05]  /*20710*/  @!P0 BRA `(.L_x_1471) ;  /* 0xfffffffc00f08947 */ /* 0x002fea000383ffff */
[----:B------:R-:W-:Y:S05]  /*20720*/  BRA `(.L_x_1590) ;  /* 0xffffffb0006c7947 */ /* 0x000fea000383ffff */
.L_x_1472:
        /* <DEDUP_REMOVED lines=8> */
.L_x_1592:
[----:B------:R-:W-:Y:S05]  /*207b0*/  BSYNC B0 ;  /* 0x0000000000007941 */ /* 0x000fea0003800000 */
.L_x_1591:
        /* <DEDUP_REMOVED lines=15> */
.L_x_1593:
        /* <DEDUP_REMOVED lines=39> */
.L_x_1594:
[----:B------:R-:W-:Y:S02]  /*20b20*/  IMAD.MOV.U32 R13, RZ, RZ, R5 ;  /* 0x000000ffff0d7224 */ /* 0x000fe400078e0005 */
[----:B------:R-:W-:-:S07]  /*20b30*/  IMAD.MOV.U32 R3, RZ, RZ, R14 ;  /* 0x000000ffff037224 */ /* 0x000fce00078e000e */
[----:B------:R-:W-:Y:S05]  /*20b40*/  WARPSYNC.COLLECTIVE R15, `(.L_x_1595) ;  /* 0x000000000f087348 */ /* 0x000fea0003c00000 */
[----:B------:R0:W1:Y:S02]  /*20b50*/  SHFL.IDX P6, R14, R13, R12, R11 ;  /* 0x0000000c0d0e7389 */ /* 0x00006400000c000b */
[----:B01----:R-:W-:Y:S01]  /*20b60*/  ENDCOLLECTIVE ;  /* 0x000000000000791b */ /* 0x003fe20003800000 */
.L_x_1595:
        /* <DEDUP_REMOVED lines=29> */
.L_x_1596:
[----:B------:R-:W-:Y:S02]  /*20d40*/  IMAD.MOV.U32 R13, RZ, RZ, R5 ;  /* 0x000000ffff0d7224 */ /* 0x000fe400078e0005 */
[----:B------:R-:W-:-:S07]  /*20d50*/  IMAD.MOV.U32 R7, RZ, RZ, R14 ;  /* 0x000000ffff077224 */ /* 0x000fce00078e000e */
[----:B------:R-:W-:Y:S05]  /*20d60*/  WARPSYNC.COLLECTIVE R15, `(.L_x_1597) ;  /* 0x000000000f087348 */ /* 0x000fea0003c00000 */
[----:B------:R0:W1:Y:S02]  /*20d70*/  SHFL.IDX P6, R14, R13, R12, R11 ;  /* 0x0000000c0d0e7389 */ /* 0x00006400000c000b */
[----:B01----:R-:W-:Y:S01]  /*20d80*/  ENDCOLLECTIVE ;  /* 0x000000000000791b */ /* 0x003fe20003800000 */
.L_x_1597:
        /* <DEDUP_REMOVED lines=29> */
.L_x_1598:
[----:B------:R-:W-:Y:S02]  /*20f60*/  IMAD.MOV.U32 R13, RZ, RZ, R5 ;  /* 0x000000ffff0d7224 */ /* 0x000fe400078e0005 */
[----:B------:R-:W-:-:S07]  /*20f70*/  IMAD.MOV.U32 R6, RZ, RZ, R14 ;  /* 0x000000ffff067224 */ /* 0x000fce00078e000e */
[----:B------:R-:W-:Y:S05]  /*20f80*/  WARPSYNC.COLLECTIVE R15, `(.L_x_1599) ;  /* 0x000000000f087348 */ /* 0x000fea0003c00000 */
[----:B------:R0:W1:Y:S02]  /*20f90*/  SHFL.IDX P6, R14, R13, R12, R11 ;  /* 0x0000000c0d0e7389 */ /* 0x00006400000c000b */
[----:B01----:R-:W-:Y:S01]  /*20fa0*/  ENDCOLLECTIVE ;  /* 0x000000000000791b */ /* 0x003fe20003800000 */
.L_x_1599:
[----:B------:R-:W-:Y:S01]  /*20fb0*/  IMAD.MOV.U32 R2, RZ, RZ, R14 ;  /* 0x000000ffff027224 */ /* 0x000fe200078e000e */
[----:B------:R-:W-:Y:S06]  /*20fc0*/  BRA `(.L_x_1600) ;  /* 0xffffffac00fc7947 */ /* 0x000fec000383ffff */
.L_x_1479:
[----:B0-----:R0:W1:Y:S02]  /*20fd0*/  SYNCS.PHASECHK.TRANS64.TRYWAIT P0, [R6+URZ+0x38840], R25 ;  /* 0x03884019060075a7 */ /* 0x001064000800017f */
[----:B-1----:R-:W-:Y:S05]  /*20fe0*/  @!P0 NANOSLEEP.SYNCS 0x989680 ;  /* 0x009896800000895d */ /* 0x002fea0003900000 */
[----:B------:R-:W1:Y:S02]  /*20ff0*/  @!P0 SYNCS.PHASECHK.TRANS64 P0, [R6+URZ+0x38840], R25 ;  /* 0x03884019060085a7 */ /* 0x000e64000800007f */
[----:B-1----:R-:W-:Y:S05]  /*21000*/  @!P0 BRA `(.L_x_1479) ;  /* 0xfffffffc00f08947 */ /* 0x002fea000383ffff */
[----:B------:R-:W-:Y:S05]  /*21010*/  BRA `(.L_x_1601) ;  /* 0xffffffb400887947 */ /* 0x000fea000383ffff */
.L_x_1480:
        /* <DEDUP_REMOVED lines=8> */
.L_x_1603:
[----:B------:R-:W-:Y:S05]  /*210a0*/  BSYNC B1 ;  /* 0x0000000000017941 */ /* 0x000fea0003800000 */
.L_x_1602:
        /* <DEDUP_REMOVED lines=9> */
.L_x_1604:
[----:B------:R-:W-:Y:S02]  /*21140*/  IMAD.MOV.U32 R13, RZ, RZ, R26 ;  /* 0x000000ffff0d7224 */ /* 0x000fe400078e001a */
[----:B------:R-:W-:Y:S02]  /*21150*/  IMAD.MOV.U32 R12, RZ, RZ, 0x1 ;  /* 0x00000001ff0c7424 */ /* 0x000fe400078e00ff */
[----:B------:R-:W-:-:S07]  /*21160*/  IMAD.MOV.U32 R2, RZ, RZ, R14 ;  /* 0x000000ffff027224 */ /* 0x000fce00078e000e */
[----:B------:R-:W-:Y:S05]  /*21170*/  WARPSYNC.COLLECTIVE R15, `(.L_x_1605) ;  /* 0x000000000f087348 */ /* 0x000fea0003c00000 */
[----:B------:R0:W1:Y:S02]  /*21180*/  SHFL.IDX P6, R14, R13, R12, R11 ;  /* 0x0000000c0d0e7389 */ /* 0x00006400000c000b */
[----:B01----:R-:W-:Y:S01]  /*21190*/  ENDCOLLECTIVE ;  /* 0x000000000000791b */ /* 0x003fe20003800000 */
.L_x_1605:
        /* <DEDUP_REMOVED lines=11> */
.L_x_1606:
[----:B------:R-:W-:Y:S02]  /*21250*/  IMAD.MOV.U32 R13, RZ, RZ, R26 ;  /* 0x000000ffff0d7224 */ /* 0x000fe400078e001a */
[----:B------:R-:W-:Y:S02]  /*21260*/  IMAD.MOV.U32 R12, RZ, RZ, 0x2 ;  /* 0x00000002ff0c7424 */ /* 0x000fe400078e00ff */
[----:B------:R-:W-:-:S07]  /*21270*/  IMAD.MOV.U32 R2, RZ, RZ, R14 ;  /* 0x000000ffff027224 */ /* 0x000fce00078e000e */
[----:B------:R-:W-:Y:S05]  /*21280*/  WARPSYNC.COLLECTIVE R15, `(.L_x_1607) ;  /* 0x000000000f087348 */ /* 0x000fea0003c00000 */
[----:B------:R0:W1:Y:S02]  /*21290*/  SHFL.IDX P6, R14, R13, R12, R11 ;  /* 0x0000000c0d0e7389 */ /* 0x00006400000c000b */
[----:B01----:R-:W-:Y:S01]  /*212a0*/  ENDCOLLECTIVE ;  /* 0x000000000000791b */ /* 0x003fe20003800000 */
.L_x_1607:
        /* <DEDUP_REMOVED lines=11> */
.L_x_1608:
[----:B------:R-:W-:Y:S02]  /*21360*/  IMAD.MOV.U32 R13, RZ, RZ, R26 ;  /* 0x000000ffff0d7224 */ /* 0x000fe400078e001a */
[----:B------:R-:W-:Y:S02]  /*21370*/  IMAD.MOV.U32 R12, RZ, RZ, 0x3 ;  /* 0x00000003ff0c7424 */ /* 0x000fe400078e00ff */
[----:B------:R-:W-:-:S07]  /*21380*/  IMAD.MOV.U32 R2, RZ, RZ, R14 ;  /* 0x000000ffff027224 */ /* 0x000fce00078e000e */
[----:B------:R-:W-:Y:S05]  /*21390*/  WARPSYNC.COLLECTIVE R15, `(.L_x_1609) ;  /* 0x000000000f087348 */ /* 0x000fea0003c00000 */
[----:B------:R0:W1:Y:S02]  /*213a0*/  SHFL.IDX P6, R14, R13, R12, R11 ;  /* 0x0000000c0d0e7389 */ /* 0x00006400000c000b */
[----:B01----:R-:W-:Y:S01]  /*213b0*/  ENDCOLLECTIVE ;  /* 0x000000000000791b */ /* 0x003fe20003800000 */
.L_x_1609:
        /* <DEDUP_REMOVED lines=11> */
.L_x_1610:
[----:B------:R-:W-:Y:S01]  /*21470*/  IMAD.MOV.U32 R2, RZ, RZ, R14 ;  /* 0x000000ffff027224 */ /* 0x000fe200078e000e */
[----:B------:R-:W-:Y:S06]  /*21480*/  BRA `(.L_x_1611) ;  /* 0xffffffb400107947 */ /* 0x000fec000383ffff */
.L_x_1485:
[----:B---3--:R3:W4:Y:S02]  /*21490*/  SYNCS.PHASECHK.TRANS64.TRYWAIT P0, [R6+URZ+0x38860], R25 ;  /* 0x03886019060075a7 */ /* 0x008724000800017f */
[----:B----4-:R-:W-:Y:S05]  /*214a0*/  @!P0 NANOSLEEP.SYNCS 0x989680 ;  /* 0x009896800000895d */ /* 0x010fea0003900000 */
[----:B------:R-:W4:Y:S02]  /*214b0*/  @!P0 SYNCS.PHASECHK.TRANS64 P0, [R6+URZ+0x38860], R25 ;  /* 0x03886019060085a7 */ /* 0x000f24000800007f */
[----:B----4-:R-:W-:Y:S05]  /*214c0*/  @!P0 BRA `(.L_x_1485) ;  /* 0xfffffffc00f08947 */ /* 0x010fea000383ffff */
[----:B------:R-:W-:Y:S05]  /*214d0*/  BRA `(.L_x_1612) ;  /* 0xffffffb400607947 */ /* 0x000fea000383ffff */
.L_x_1486:
        /* <DEDUP_REMOVED lines=8> */
.L_x_1614:
[----:B------:R-:W-:Y:S05]  /*21560*/  BSYNC B1 ;  /* 0x0000000000017941 */ /* 0x000fea0003800000 */
.L_x_1613:
        /* <DEDUP_REMOVED lines=13> */
.L_x_1615:
        /* <DEDUP_REMOVED lines=17> */
.L_x_1616:
        /* <DEDUP_REMOVED lines=16> */
.L_x_1617:
        /* <DEDUP_REMOVED lines=19> */
.L_x_1618:
        /* <DEDUP_REMOVED lines=14> */
.L_x_1619:
        /* <DEDUP_REMOVED lines=16> */
.L_x_1620:
        /* <DEDUP_REMOVED lines=14> */
.L_x_1621:
[----:B------:R-:W-:Y:S05]  /*21c40*/  BRA `(.L_x_1622) ;  /* 0xffffffb000c47947 */ /* 0x000fea000383ffff */
.L_x_1494:
        /* <DEDUP_REMOVED lines=8> */
.L_x_1624:
[----:B------:R-:W-:Y:S05]  /*21cd0*/  BSYNC B0 ;  /* 0x0000000000007941 */ /* 0x000fea0003800000 */
.L_x_1623:
        /* <DEDUP_REMOVED lines=9> */
.L_x_1625:
        /* <DEDUP_REMOVED lines=24> */
.L_x_1626:
[----:B------:R-:W-:Y:S01]  /*21ef0*/  IMAD.MOV.U32 R12, RZ, RZ, 0x2 ;  /* 0x00000002ff0c7424 */ /* 0x000fe200078e00ff */
[----:B------:R-:W-:-:S05]  /*21f00*/  SEL R14, R14, RZ, P1 ;  /* 0x000000ff0e0e7207 */ /* 0x000fca0000800000 */
[----:B------:R-:W-:-:S04]  /*21f10*/  IMAD.IADD R5, R13, 0x1, R14 ;  /* 0x000000010d057824 */ /* 0x000fc800078e020e */
[----:B------:R-:W-:-:S07]  /*21f20*/  IMAD.MOV.U32 R13, RZ, RZ, R5 ;  /* 0x000000ffff0d7224 */ /* 0x000fce00078e0005 */
[----:B------:R-:W-:Y:S05]  /*21f30*/  WARPSYNC.COLLECTIVE R15, `(.L_x_1627) ;  /* 0x000000000f087348 */ /* 0x000fea0003c00000 */
[----:B------:R0:W1:Y:S02]  /*21f40*/  SHFL.UP P6, R14, R13, R12, R11 ;  /* 0x0400000c0d0e7389 */ /* 0x00006400000c000b */
[----:B01----:R-:W-:Y:S01]  /*21f50*/  ENDCOLLECTIVE ;  /* 0x000000000000791b */ /* 0x003fe20003800000 */
.L_x_1627:
[----:B------:R-:W-:Y:S01]  /*21f60*/  IMAD.MOV.U32 R12, RZ, RZ, 0x4 ;  /* 0x00000004ff0c7424 */ /* 0x000fe200078e00ff */
[----:B------:R-:W-:-:S05]  /*21f70*/  SEL R2, R14, RZ, P2 ;  /* 0x000000ff0e027207 */ /* 0x000fca0001000000 */
[----:B------:R-:W-:-:S04]  /*21f80*/  IMAD.IADD R2, R5, 0x1, R2 ;  /* 0x0000000105027824 */ /* 0x000fc800078e0202 */
[----:B------:R-:W-:-:S07]  /*21f90*/  IMAD.MOV.U32 R13, RZ, RZ, R2 ;  /* 0x000000ffff0d7224 */ /* 0x000fce00078e0002 */
[----:B------:R-:W-:Y:S05]  /*21fa0*/  WARPSYNC.COLLECTIVE R15, `(.L_x_1628) ;  /* 0x000000000f087348 */ /* 0x000fea0003c00000 */
[----:B------:R0:W1:Y:S02]  /*21fb0*/  SHFL.UP P6, R14, R13, R12, R11 ;  /* 0x0400000c0d0e7389 */ /* 0x00006400000c000b */
[----:B01----:R-:W-:Y:S01]  /*21fc0*/  ENDCOLLECTIVE ;  /* 0x000000000000791b */ /* 0x003fe20003800000 */
.L_x_1628:
[----:B------:R-:W-:Y:S01]  /*21fd0*/  IMAD.MOV.U32 R12, RZ, RZ, 0x8 ;  /* 0x00000008ff0c7424 */ /* 0x000fe200078e00ff */
[----:B------:R-:W-:-:S05]  /*21fe0*/  SEL R3, R14, RZ, P3 ;  /* 0x000000ff0e037207 */ /* 0x000fca0001800000 */
[----:B------:R-:W-:-:S04]  /*21ff0*/  IMAD.IADD R8, R2, 0x1, R3 ;  /* 0x0000000102087824 */ /* 0x000fc800078e0203 */
[----:B------:R-:W-:-:S07]  /*22000*/  IMAD.MOV.U32 R13, RZ, RZ, R8 ;  /* 0x000000ffff0d7224 */ /* 0x000fce00078e0008 */
[----:B------:R-:W-:Y:S05]  /*22010*/  WARPSYNC.COLLECTIVE R15, `(.L_x_1629) ;  /* 0x000000000f087348 */ /* 0x000fea0003c00000 */
[----:B------:R0:W1:Y:S02]  /*22020*/  SHFL.UP P6, R14, R13, R12, R11 ;  /* 0x0400000c0d0e7389 */ /* 0x00006400000c000b */
[----:B01----:R-:W-:Y:S01]  /*22030*/  ENDCOLLECTIVE ;  /* 0x000000000000791b */ /* 0x003fe20003800000 */
.L_x_1629:
[----:B------:R-:W-:Y:S01]  /*22040*/  IMAD.MOV.U32 R12, RZ, RZ, 0x10 ;  /* 0x00000010ff0c7424 */ /* 0x000fe200078e00ff */
[----:B------:R-:W-:-:S05]  /*22050*/  SEL R5, R14, RZ, P4 ;  /* 0x000000ff0e057207 */ /* 0x000fca0002000000 */
[----:B------:R-:W-:-:S04]  /*22060*/  IMAD.IADD R5, R8, 0x1, R5 ;  /* 0x0000000108057824 */ /* 0x000fc800078e0205 */
[----:B------:R-:W-:-:S07]  /*22070*/  IMAD.MOV.U32 R13, RZ, RZ, R5 ;  /* 0x000000ffff0d7224 */ /* 0x000fce00078e0005 */
[----:B------:R-:W-:Y:S05]  /*22080*/  WARPSYNC.COLLECTIVE R15, `(.L_x_1630) ;  /* 0x000000000f087348 */ /* 0x000fea0003c00000 */
[----:B------:R0:W1:Y:S02]  /*22090*/  SHFL.UP P6, R14, R13, R12, R11 ;  /* 0x0400000c0d0e7389 */ /* 0x00006400000c000b */
[----:B01----:R-:W-:Y:S01]  /*220a0*/  ENDCOLLECTIVE ;  /* 0x000000000000791b */ /* 0x003fe20003800000 */
.L_x_1630:
        /* <DEDUP_REMOVED lines=8> */
.L_x_1631:
[----:B------:R-:W-:Y:S05]  /*22130*/  BRA `(.L_x_1632) ;  /* 0xffffffb4005c7947 */ /* 0x000fea000383ffff */
.L_x_1497:
[----:B------:R-:W-:Y:S01]  /*22140*/  BSSY B0, `(.L_x_1633) ;  /* 0x0000007000007945 */ /* 0x000fe20003800000 */
[----:B------:R-:W-:Y:S02]  /*22150*/  IMAD.MOV.U32 R12, RZ, RZ, 0x1 ;  /* 0x00000001ff0c7424 */ /* 0x000fe400078e00ff */
[----:B------:R-:W-:Y:S02]  /*22160*/  IMAD.MOV.U32 R11, RZ, RZ, RZ ;  /* 0x000000ffff0b7224 */ /* 0x000fe400078e00ff */
[----:B------:R-:W-:-:S07]  /*22170*/  IMAD.MOV.U32 R15, RZ, RZ, -0x1 ;  /* 0xffffffffff0f7424 */ /* 0x000fce00078e00ff */
[----:B------:R-:W-:Y:S05]  /*22180*/  WARPSYNC.COLLECTIVE R15, `(.L_x_1634) ;  /* 0x000000000f087348 */ /* 0x000fea0003c00000 */
[----:B------:R0:W1:Y:S02]  /*22190*/  SHFL.UP P6, R14, R13, R12, R11 ;  /* 0x0400000c0d0e7389 */ /* 0x00006400000c000b */
[----:B01----:R-:W-:Y:S01]  /*221a0*/  ENDCOLLECTIVE ;  /* 0x000000000000791b */ /* 0x003fe20003800000 */
.L_x_1634:
[----:B------:R-:W-:Y:S05]  /*221b0*/  BSYNC B0 ;  /* 0x0000000000007941 */ /* 0x000fea0003800000 */
.L_x_1633:
        /* <DEDUP_REMOVED lines=8> */
.L_x_1635:
[----:B------:R-:W-:Y:S01]  /*22240*/  IMAD.MOV.U32 R12, RZ, RZ, 0x4 ;  /* 0x00000004ff0c7424 */ /* 0x000fe200078e00ff */
[----:B------:R-:W-:-:S05]  /*22250*/  SEL R2, R14, RZ, P2 ;  /* 0x000000ff0e027207 */ /* 0x000fca0001000000 */
[----:B------:R-:W-:-:S04]  /*22260*/  IMAD.IADD R2, R13, 0x1, R2 ;  /* 0x000000010d027824 */ /* 0x000fc800078e0202 */
[----:B------:R-:W-:-:S07]  /*22270*/  IMAD.MOV.U32 R13, RZ, RZ, R2 ;  /* 0x000000ffff0d7224 */ /* 0x000fce00078e0002 */
[----:B------:R-:W-:Y:S05]  /*22280*/  WARPSYNC.COLLECTIVE R15, `(.L_x_1636) ;  /* 0x000000000f087348 */ /* 0x000fea0003c00000 */
[----:B------:R0:W1:Y:S02]  /*22290*/  SHFL.UP P6, R14, R13, R12, R11 ;  /* 0x0400000c0d0e7389 */ /* 0x00006400000c000b */
[----:B01----:R-:W-:Y:S01]  /*222a0*/  ENDCOLLECTIVE ;  /* 0x000000000000791b */ /* 0x003fe20003800000 */
.L_x_1636:
[----:B------:R-:W-:Y:S01]  /*222b0*/  IMAD.MOV.U32 R12, RZ, RZ, 0x8 ;  /* 0x00000008ff0c7424 */ /* 0x000fe200078e00ff */
[----:B------:R-:W-:-:S05]  /*222c0*/  SEL R3, R14, RZ, P3 ;  /* 0x000000ff0e037207 */ /* 0x000fca0001800000 */
[----:B------:R-:W-:-:S04]  /*222d0*/  IMAD.IADD R3, R2, 0x1, R3 ;  /* 0x0000000102037824 */ /* 0x000fc800078e0203 */
[----:B------:R-:W-:-:S07]  /*222e0*/  IMAD.MOV.U32 R13, RZ, RZ, R3 ;  /* 0x000000ffff0d7224 */ /* 0x000fce00078e0003 */
[----:B------:R-:W-:Y:S05]  /*222f0*/  WARPSYNC.COLLECTIVE R15, `(.L_x_1637) ;  /* 0x000000000f087348 */ /* 0x000fea0003c00000 */
[----:B------:R0:W1:Y:S02]  /*22300*/  SHFL.UP P6, R14, R13, R12, R11 ;  /* 0x0400000c0d0e7389 */ /* 0x00006400000c000b */
[----:B01----:R-:W-:Y:S01]  /*22310*/  ENDCOLLECTIVE ;  /* 0x000000000000791b */ /* 0x003fe20003800000 */
.L_x_1637:
[----:B------:R-:W-:Y:S01]  /*22320*/  IMAD.MOV.U32 R12, RZ, RZ, 0x10 ;  /* 0x00000010ff0c7424 */ /* 0x000fe200078e00ff */
[----:B------:R-:W-:-:S05]  /*22330*/  SEL R14, R14, RZ, P4 ;  /* 0x000000ff0e0e7207 */ /* 0x000fca0002000000 */
[----:B------:R-:W-:-:S04]  /*22340*/  IMAD.IADD R5, R3, 0x1, R14 ;  /* 0x0000000103057824 */ /* 0x000fc800078e020e */
[----:B------:R-:W-:-:S07]  /*22350*/  IMAD.MOV.U32 R13, RZ, RZ, R5 ;  /* 0x000000ffff0d7224 */ /* 0x000fce00078e0005 */
[----:B------:R-:W-:Y:S05]  /*22360*/  WARPSYNC.COLLECTIVE R15, `(.L_x_1638) ;  /* 0x000000000f087348 */ /* 0x000fea0003c00000 */
[----:B------:R0:W1:Y:S02]  /*22370*/  SHFL.UP P6, R14, R13, R12, R11 ;  /* 0x0400000c0d0e7389 */ /* 0x00006400000c000b */
[----:B01----:R-:W-:Y:S01]  /*22380*/  ENDCOLLECTIVE ;  /* 0x000000000000791b */ /* 0x003fe20003800000 */
.L_x_1638:
        /* <DEDUP_REMOVED lines=8> */
.L_x_1639:
[----:B------:R-:W-:Y:S05]  /*22410*/  BRA `(.L_x_1640) ;  /* 0xffffffb400487947 */ /* 0x000fea000383ffff */
.L_x_1499:
[----:B------:R-:W-:Y:S01]  /*22420*/  BSSY B0, `(.L_x_1641) ;  /* 0x0000006000007945 */ /* 0x000fe20003800000 */
[----:B------:R-:W-:Y:S01]  /*22430*/  PLOP3.LUT P6, PT, P6, PT, PT, 0x8, 0x0 ;  /* 0x000000000000781c */ /* 0x000fe200037ce170 */
[----:B------:R-:W-:-:S12]  /*22440*/  IMAD.MOV.U32 R15, RZ, RZ, -0x1 ;  /* 0xffffffffff0f7424 */ /* 0x000fd800078e00ff */
[----:B0-----:R-:W-:Y:S05]  /*22450*/  WARPSYNC.COLLECTIVE R15, `(.L_x_1642) ;  /* 0x000000000f087348 */ /* 0x001fea0003c00000 */
[----:B------:R-:W-:Y:S01]  /*22460*/  VOTE.ANY R14, PT, P6 ;  /* 0x00000000000e7806 */ /* 0x000fe200030e0100 */
[----:B0-----:R-:W-:Y:S06]  /*22470*/  ENDCOLLECTIVE ;  /* 0x000000000000791b */ /* 0x001fec0003800000 */
.L_x_1642:
[----:B------:R-:W-:Y:S05]  /*22480*/  BSYNC B0 ;  /* 0x0000000000007941 */ /* 0x000fea0003800000 */
.L_x_1641:
        /* <DEDUP_REMOVED lines=9> */
.L_x_1643:
[----:B------:R-:W-:Y:S02]  /*22520*/  IMAD.MOV.U32 R13, RZ, RZ, R4 ;  /* 0x000000ffff0d7224 */ /* 0x000fe400078e0004 */
[----:B------:R-:W-:-:S07]  /*22530*/  IMAD.MOV.U32 R7, RZ, RZ, R14 ;  /* 0x000000ffff077224 */ /* 0x000fce00078e000e */
[----:B------:R-:W-:Y:S05]  /*22540*/  WARPSYNC.COLLECTIVE R15, `(.L_x_1644) ;  /* 0x000000000f087348 */ /* 0x000fea0003c00000 */
[----:B------:R0:W1:Y:S02]  /*22550*/  SHFL.IDX P6, R14, R13, R12, R11 ;  /* 0x0000000c0d0e7389 */ /* 0x00006400000c000b */
[----:B01----:R-:W-:Y:S01]  /*22560*/  ENDCOLLECTIVE ;  /* 0x000000000000791b */ /* 0x003fe20003800000 */
.L_x_1644:
[----:B------:R-:W-:Y:S01]  /*22570*/  IMAD.MOV.U32 R4, RZ, RZ, R14 ;  /* 0x000000ffff047224 */ /* 0x000fe200078e000e */
[----:B------:R-:W-:Y:S06]  /*22580*/  BRA `(.L_x_1645) ;  /* 0xffffffb400287947 */ /* 0x000fec000383ffff */
.L_x_1501:
[----:B------:R-:W-:Y:S01]  /*22590*/  BSSY B0, `(.L_x_1646) ;  /* 0x0000007000007945 */ /* 0x000fe20003800000 */
[----:B------:R-:W-:Y:S02]  /*225a0*/  IMAD.MOV.U32 R13, RZ, RZ, R3 ;  /* 0x000000ffff0d7224 */ /* 0x000fe400078e0003 */
[----:B------:R-:W-:Y:S02]  /*225b0*/  IMAD.MOV.U32 R11, RZ, RZ, 0x1f ;  /* 0x0000001fff0b7424 */ /* 0x000fe400078e00ff */
[----:B------:R-:W-:-:S07]  /*225c0*/  IMAD.MOV.U32 R15, RZ, RZ, -0x1 ;  /* 0xffffffffff0f7424 */ /* 0x000fce00078e00ff */
[----:B0123--:R-:W-:Y:S05]  /*225d0*/  WARPSYNC.COLLECTIVE R15, `(.L_x_1647) ;  /* 0x000000000f087348 */ /* 0x00ffea0003c00000 */
[----:B------:R4:W0:Y:S02]  /*225e0*/  SHFL.IDX P6, R14, R13, R12, R11 ;  /* 0x0000000c0d0e7389 */ /* 0x00082400000c000b */
[----:B01234-:R-:W-:Y:S01]  /*225f0*/  ENDCOLLECTIVE ;  /* 0x000000000000791b */ /* 0x01ffe20003800000 */
.L_x_1647:
[----:B------:R-:W-:Y:S05]  /*22600*/  BSYNC B0 ;  /* 0x0000000000007941 */ /* 0x000fea0003800000 */
.L_x_1646:
[----:B------:R-:W-:Y:S01]  /*22610*/  IMAD.MOV.U32 R24, RZ, RZ, R14 ;  /* 0x000000ffff187224 */ /* 0x000fe200078e000e */
[----:B------:R-:W-:Y:S06]  /*22620*/  BRA `(.L_x_1500) ;  /* 0xffffffb400187947 */ /* 0x000fec000383ffff */
.L_x_1505:
[----:B-1----:R1:W4:Y:S02]  /*22630*/  SYNCS.PHASECHK.TRANS64.TRYWAIT P0, [R7+URZ+0x38820], R0 ;  /* 0x03882000070075a7 */ /* 0x002324000800017f */
[----:B----4-:R-:W-:Y:S05]  /*22640*/  @!P0 NANOSLEEP.SYNCS 0x989680 ;  /* 0x009896800000895d */ /* 0x010fea0003900000 */
[----:B------:R-:W4:Y:S02]  /*22650*/  @!P0 SYNCS.PHASECHK.TRANS64 P0, [R7+URZ+0x38820], R0 ;  /* 0x03882000070085a7 */ /* 0x000f24000800007f */
[----:B----4-:R-:W-:Y:S05]  /*22660*/  @!P0 BRA `(.L_x_1505) ;  /* 0xfffffffc00f08947 */ /* 0x010fea000383ffff */
[----:B------:R-:W-:Y:S05]  /*22670*/  BRA `(.L_x_1648) ;  /* 0xffffffb800707947 */ /* 0x000fea000383ffff */
.L_x_1506:
        /* <DEDUP_REMOVED lines=11> */
.L_x_1650:
[----:B------:R-:W-:Y:S05]  /*22730*/  BSYNC B0 ;  /* 0x0000000000007941 */ /* 0x000fea0003800000 */
.L_x_1649:
[----:B------:R-:W-:Y:S05]  /*22740*/  BRA `(.L_x_1651) ;  /* 0xffffffb800587947 */ /* 0x000fea000383ffff */
.L_x_1507:
[----:B------:R-:W-:Y:S01]  /*22750*/  BSSY B0, `(.L_x_1652) ;  /* 0x0000006000007945 */ /* 0x000fe20003800000 */
[----:B------:R-:W-:-:S07]  /*22760*/  IMAD.MOV.U32 R15, RZ, RZ, -0x1 ;  /* 0xffffffffff0f7424 */ /* 0x000fce00078e00ff */
[----:B0123--:R-:W-:Y:S05]  /*22770*/  WARPSYNC.COLLECTIVE R15, `(.L_x_1653) ;  /* 0x000000000f0c7348 */ /* 0x00ffea0003c00000 */
[----:B------:R-:W-:Y:S02]  /*22780*/  ELECT P6, UR62, PT ;  /* 0x00000000003e782f */ /* 0x000fe400038c0000 */
[----:B------:R-:W-:Y:S01]  /*22790*/  MOV R14, UR62 ;  /* 0x0000003e000e7c02 */ /* 0x000fe20008000f00 */
[----:B0123--:R-:W-:Y:S10]  /*227a0*/  ENDCOLLECTIVE ;  /* 0x000000000000791b */ /* 0x00fff40003800000 */
.L_x_1653:
[----:B------:R-:W-:Y:S05]  /*227b0*/  BSYNC B0 ;  /* 0x0000000000007941 */ /* 0x000fea0003800000 */
.L_x_1652:
[----:B------:R-:W-:Y:S05]  /*227c0*/  BRA `(.L_x_1654) ;  /* 0xffffffb8004c7947 */ /* 0x000fea000383ffff */
.L_x_1509:
[----:B-1----:R1:W4:Y:S02]  /*227d0*/  SYNCS.PHASECHK.TRANS64.TRYWAIT P1, [R5+URZ+0x38840], R0 ;  /* 0x03884000050075a7 */ /* 0x002324000802017f */
[----:B----4-:R-:W-:Y:S05]  /*227e0*/  @!P1 NANOSLEEP.SYNCS 0x989680 ;  /* 0x009896800000995d */ /* 0x010fea0003900000 */
[----:B------:R-:W4:Y:S02]  /*227f0*/  @!P1 SYNCS.PHASECHK.TRANS64 P1, [R5+URZ+0x38840], R0 ;  /* 0x03884000050095a7 */ /* 0x000f24000802007f */
[----:B----4-:R-:W-:Y:S05]  /*22800*/  @!P1 BRA `(.L_x_1509) ;  /* 0xfffffffc00f09947 */ /* 0x010fea000383ffff */
[----:B------:R-:W-:Y:S05]  /*22810*/  BRA `(.L_x_1655) ;  /* 0xffffffb8006c7947 */ /* 0x000fea000383ffff */
.L_x_1511:
[----:B----4-:R4:W0:Y:S02]  /*22820*/  SYNCS.PHASECHK.TRANS64.TRYWAIT P1, [R3+URZ+0x38840], R2 ;  /* 0x03884002030075a7 */ /* 0x010824000802017f */
[----:B0-----:R-:W-:Y:S05]  /*22830*/  @!P1 NANOSLEEP.SYNCS 0x989680 ;  /* 0x009896800000995d */ /* 0x001fea0003900000 */
[----:B------:R-:W0:Y:S02]  /*22840*/  @!P1 SYNCS.PHASECHK.TRANS64 P1, [R3+URZ+0x38840], R2 ;  /* 0x03884002030095a7 */ /* 0x000e24000802007f */
[----:B0-----:R-:W-:Y:S05]  /*22850*/  @!P1 BRA `(.L_x_1511) ;  /* 0xfffffffc00f09947 */ /* 0x001fea000383ffff */
[----:B------:R-:W-:Y:S05]  /*22860*/  BRA `(.L_x_1656) ;  /* 0xffffffb800787947 */ /* 0x000fea000383ffff */
.L_x_1513:
[----:B------:R0:W0:Y:S02]  /*22870*/  SYNCS.PHASECHK.TRANS64.TRYWAIT P1, [R5+URZ+0x38860], R0 ;  /* 0x03886000050075a7 */ /* 0x000024000802017f */
[----:B0-----:R-:W-:Y:S05]  /*22880*/  @!P1 NANOSLEEP.SYNCS 0x989680 ;  /* 0x009896800000995d */ /* 0x001fea0003900000 */
[----:B------:R-:W0:Y:S02]  /*22890*/  @!P1 SYNCS.PHASECHK.TRANS64 P1, [R5+URZ+0x38860], R0 ;  /* 0x03886000050095a7 */ /* 0x000e24000802007f */
[----:B0-----:R-:W-:Y:S05]  /*228a0*/  @!P1 BRA `(.L_x_1513) ;  /* 0xfffffffc00f09947 */ /* 0x001fea000383ffff */
[----:B------:R-:W-:Y:S05]  /*228b0*/  BRA `(.L_x_1657) ;  /* 0xffffffb800747947 */ /* 0x000fea000383ffff */
.L_x_1658:
        /* <DEDUP_REMOVED lines=12> */
.L_x_5652:


//--------------------- .text._ZN7cutlass13device_kernelIN5flash11enable_sm90INS1_16FlashAttnFwdSm90INS1_25CollectiveMainloopFwdSm90ILi2EN4cute5tupleIJNS5_1CILi1EEES8_S8_EEENS6_IJNS7_ILi64EEESA_SA_EEELi512ENS_10bfloat16_tEfNS_4arch4Sm90ELb0ELb1ELb0ELb0ELb1ELb0ELb0ELb0ELb0ELb1ELb1ELb0EEENS1_21CollectiveEpilogueFwdINS6_IJSA_NS7_ILi512EEESA_EEES9_SC_SE_Li256ELb0ELb1ELb1ELb0EEENS1_19SingleTileSchedulerILb0ELb1ELb1ELi64EEEEEEEEEvNT_6ParamsE --------------------------
	.section	.text._ZN7cutlass13device_kernelIN5flash11enable_sm90INS1_16FlashAttnFwdSm90INS1_25CollectiveMainloopFwdSm90ILi2EN4cute5tupleIJNS5_1CILi1EEES8_S8_EEENS6_IJNS7_ILi64EEESA_SA_EEELi512ENS_10bfloat16_tEfNS_4arch4Sm90ELb0ELb1ELb0ELb0ELb1ELb0ELb0ELb0ELb0ELb1ELb1ELb0EEENS1_21CollectiveEpilogueFwdINS6_IJSA_NS7_ILi512EEESA_EEES9_SC_SE_Li256ELb0ELb1ELb1ELb0EEENS1_19SingleTileSchedulerILb0ELb1ELb1ELi64EEEEEEEEEvNT_6ParamsE,"ax",@progbits
	.align	128
.text._ZN7cutlass13device_kernelIN5flash11enable_sm90INS1_16FlashAttnFwdSm90INS1_25CollectiveMainloopFwdSm90ILi2EN4cute5tupleIJNS5_1CILi1EEES8_S8_EEENS6_IJNS7_ILi64EEESA_SA_EEELi512ENS_10bfloat16_tEfNS_4arch4Sm90ELb0ELb1ELb0ELb0ELb1ELb0ELb0ELb0ELb0ELb1ELb1ELb0EEENS1_21CollectiveEpilogueFwdINS6_IJSA_NS7_ILi512EEESA_EEES9_SC_SE_Li256ELb0ELb1ELb1ELb0EEENS1_19SingleTileSchedulerILb0ELb1ELb1ELi64EEEEEEEEEvNT_6ParamsE:
        .type           _ZN7cutlass13device_kernelIN5flash11enable_sm90INS1_16FlashAttnFwdSm90INS1_25CollectiveMainloopFwdSm90ILi2EN4cute5tupleIJNS5_1CILi1EEES8_S8_EEENS6_IJNS7_ILi64EEESA_SA_EEELi512ENS_10bfloat16_tEfNS_4arch4Sm90ELb0ELb1ELb0ELb0ELb1ELb0ELb0ELb0ELb0ELb1ELb1ELb0EEENS1_21CollectiveEpilogueFwdINS6_IJSA_NS7_ILi512EEESA_EEES9_SC_SE_Li256ELb0ELb1ELb1ELb0EEENS1_19SingleTileSchedulerILb0ELb1ELb1ELi64EEEEEEEEEvNT_6ParamsE,@function
        .size           _ZN7cutlass13device_kernelIN5flash11enable_sm90INS1_16FlashAttnFwdSm90INS1_25CollectiveMainloopFwdSm90ILi2EN4cute5tupleIJNS5_1CILi1EEES8_S8_EEENS6_IJNS7_ILi64EEESA_SA_EEELi512ENS_10bfloat16_tEfNS_4arch4Sm90ELb0ELb1ELb0ELb0ELb1ELb0ELb0ELb0ELb0ELb1ELb1ELb0EEENS1_21CollectiveEpilogueFwdINS6_IJSA_NS7_ILi512EEESA_EEES9_SC_SE_Li256ELb0ELb1ELb1ELb0EEENS1_19SingleTileSchedulerILb0ELb1ELb1ELi64EEEEEEEEEvNT_6ParamsE,(.L_x_5653 - _ZN7cutlass13device_kernelIN5flash11enable_sm90INS1_16FlashAttnFwdSm90INS1_25CollectiveMainloopFwdSm90ILi2EN4cute5tupleIJNS5_1CILi1EEES8_S8_EEENS6_IJNS7_ILi64EEESA_SA_EEELi512ENS_10bfloat16_tEfNS_4arch4Sm90ELb0ELb1ELb0ELb0ELb1ELb0ELb0ELb0ELb0ELb1ELb1ELb0EEENS1_21CollectiveEpilogueFwdINS6_IJSA_NS7_ILi512EEESA_EEES9_SC_SE_Li256ELb0ELb1ELb1ELb0EEENS1_19SingleTileSchedulerILb0ELb1ELb1ELi64EEEEEEEEEvNT_6ParamsE)
        .other          _ZN7cutlass13device_kernelIN5flash11enable_sm90INS1_16FlashAttnFwdSm90INS1_25CollectiveMainloopFwdSm90ILi2EN4cute5tupleIJNS5_1CILi1EEES8_S8_EEENS6_IJNS7_ILi64EEESA_SA_EEELi512ENS_10bfloat16_tEfNS_4arch4Sm90ELb0ELb1ELb0ELb0ELb1ELb0ELb0ELb0ELb0ELb1ELb1ELb0EEENS1_21CollectiveEpilogueFwdINS6_IJSA_NS7_ILi512EEESA_EEES9_SC_SE_Li256ELb0ELb1ELb1ELb0EEENS1_19SingleTileSchedulerILb0ELb1ELb1ELi64EEEEEEEEEvNT_6ParamsE,@"STO_CUDA_ENTRY STV_DEFAULT"
_ZN7cutlass13device_kernelIN5flash11enable_sm90INS1_16FlashAttnFwdSm90INS1_25CollectiveMainloopFwdSm90ILi2EN4cute5tupleIJNS5_1CILi1EEES8_S8_EEENS6_IJNS7_ILi64EEESA_SA_EEELi512ENS_10bfloat16_tEfNS_4arch4Sm90ELb0ELb1ELb0ELb0ELb1ELb0ELb0ELb0ELb0ELb1ELb1ELb0EEENS1_21CollectiveEpilogueFwdINS6_IJSA_NS7_ILi512EEESA_EEES9_SC_SE_Li256ELb0ELb1ELb1ELb0EEENS1_19SingleTileSchedulerILb0ELb1ELb1ELi64EEEEEEEEEvNT_6ParamsE:
        /* <DEDUP_REMOVED lines=40> */
.L_x_1659:
        /* <DEDUP_REMOVED lines=22> */
.L_x_1660:
        /* <DEDUP_REMOVED lines=18> */
.L_x_1661:
        /* <DEDUP_REMOVED lines=22> */
.L_x_1662:
        /* <DEDUP_REMOVED lines=23> */
.L_x_1663:
        /* <DEDUP_REMOVED lines=9> */
.L_x_1666:
[----:B------:R-:W-:-:S08]  /*0860*/  NOP ;  /* 0x0000000000007918 */ /* 0x000fd00000000000 */
[----:B------:R-:W0:Y:S02]  /*0870*/  USETMAXREG.TRY_ALLOC.CTAPOOL UP0, 0xe8 ;  /* 0x000000e8000079c8 */ /* 0x000e240008000600 */
[----:B0-----:R-:W-:-:S13]  /*0880*/  PLOP3.LUT P0, PT, PT, PT, UP0, 0x80, 0x0 ;  /* 0x000000000000781c */ /* 0x001fda0003f0f008 */
[----:B------:R-:W-:Y:S05]  /*0890*/  @!P0 BRA `(.L_x_1666) ;  /* 0xfffffffc00f08947 */ /* 0x000fea000383ffff */
[----:B------:R-:W0:Y:S01]  /*08a0*/  LDC R2, c[0x0][0xc50] ;  /* 0x00031400ff027b82 */ /* 0x000e220000000800 */
[----:B------:R-:W-:-:S04]  /*08b0*/  LOP3.LUT R0, R30, 0xffffff80, RZ, 0xc0, !PT ;  /* 0xffffff801e007812 */ /* 0x000fc800078ec0ff */
[----:B------:R-:W-:-:S03]  /*08c0*/  ISETP.NE.AND P0, PT, R0, 0x80, PT ;  /* 0x000000800000780c */ /* 0x000fc60003f05270 */
[----:B------:R-:W1:Y:S08]  /*08d0*/  S2UR UR4, SR_CTAID.Y ;  /* 0x00000000000479c3 */ /* 0x000e700000002600 */
[----:B------:R-:W2:Y:S08]  /*08e0*/  S2UR UR5, SR_CTAID.Z ;  /* 0x00000000000579c3 */ /* 0x000eb00000002700 */
[----:B------:R-:W-:Y:S06]  /*08f0*/  @!P0 BAR.ARV 0x8, 0x100 ;  /* 0x0204000000008b1d */ /* 0x000fec0000002000 */
[----:B0-----:R-:W-:-:S02]  /*0900*/  ISETP.NE.AND P1, PT, R2, 0x1, PT ;  /* 0x000000010200780c */ /* 0x001fc40003f25270 */
[----:B------:R-:W-:Y:S01]  /*0910*/  ISETP.GE.U32.AND P0, PT, R30, 0x100, PT ;  /* 0x000001001e00780c */ /* 0x000fe20003f06070 */
[----:B-1----:R-:W-:-:S10]  /*0920*/  IMAD.U32 R18, RZ, RZ, UR4 ;  /* 0x00000004ff127e24 */ /* 0x002fd4000f8e00ff */
[----:B------:R-:W0:Y:S08]  /*0930*/  @P1 LDC R0, c[0x0][0xc54] ;  /* 0x00031500ff001b82 */ /* 0x000e300000000800 */
[----:B------:R-:W-:Y:S08]  /*0940*/  @P0 BAR.ARV 0xf, 0x100 ;  /* 0x03c4000000000b1d */ /* 0x000ff00000002000 */
[----:B------:R-:W1:Y:S01]  /*0950*/  @P1 LDC R3, c[0x0][0xc58] ;  /* 0x00031600ff031b82 */ /* 0x000e620000000800 */
[----:B--2---:R-:W-:Y:S01]  /*0960*/  ISETP.LE.AND P0, PT, RZ, UR5, PT ;  /* 0x00000005ff007c0c */ /* 0x004fe2000bf03270 */
[----:B0-----:R-:W-:-:S05]  /*0970*/  @P1 IMAD.HI.U32 R0, R0, UR4, RZ ;  /* 0x0000000400001c27 */ /* 0x001fca000f8e00ff */
[----:B-1----:R-:W-:-:S05]  /*0980*/  @P1 SHF.R.U32.HI R18, RZ, R3, R0 ;  /* 0x00000003ff121219 */ /* 0x002fca0000011600 */
[----:B------:R-:W-:-:S04]  /*0990*/  IMAD.MOV R3, RZ, RZ, -R18 ;  /* 0x000000ffff037224 */ /* 0x000fc800078e0a12 */
[----:B------:R-:W-:Y:S01]  /*09a0*/  IMAD R8, R2, R3, UR4 ;  /* 0x0000000402087e24 */ /* 0x000fe2000f8e0203 */
[----:B------:R-:W-:Y:S06]  /*09b0*/  @!P0 BRA `(.L_x_1667) ;  /* 0x0000012800048947 */ /* 0x000fec0003800000 */
[----:B------:R-:W0:Y:S01]  /*09c0*/  S2R R152, SR_CTAID.X ;  /* 0x0000000000987919 */ /* 0x000e220000002500 */
[----:B------:R-:W-:Y:S01]  /*09d0*/  ULDC.64 UR4, c[0x0][0x418] ;  /* 0x0001060000047ab9 */ /* 0x000fe20000000a00 */
[----:B------:R-:W-:Y:S01]  /*09e0*/  ULDC UR41, c[0x0][0x424] ;  /* 0x0001090000297ab9 */ /* 0x000fe20000000800 */
[----:B------:R-:W-:Y:S01]  /*09f0*/  UISETP.NE.U32.AND UP0, UPT, UR4, URZ, UPT ;  /* 0x0000003f0400728c */ /* 0x000fe2000bf05070 */
[----:B------:R-:W1:Y:S01]  /*0a00*/  S2UR UR42, SR_CgaCtaId ;  /* 0x00000000002a79c3 */ /* 0x000e620000008800 */
[----:B------:R-:W-:Y:S01]  /*0a10*/  ULDC UR6, c[0x0][0x2f0] ;  /* 0x0000bc0000067ab9 */ /* 0x000fe20000000800 */
[----:B------:R-:W-:Y:S01]  /*0a20*/  VIADD R22, R30, 0xffffff80 ;  /* 0xffffff801e167836 */ /* 0x000fe20000000000 */
[----:B------:R-:W-:-:S04]  /*0a30*/  UISETP.NE.AND.EX UP0, UPT, UR5, URZ, UPT, UP0 ;  /* 0x0000003f0500728c */ /* 0x000fc8000bf05300 */
[----:B------:R-:W-:Y:S02]  /*0a40*/  USEL UR41, UR41, 0x1, UP0 ;  /* 0x0000000129297887 */ /* 0x000fe40008000000 */
[----:B------:R-:W-:Y:S02]  /*0a50*/  UISETP.NE.AND UP0, UPT, UR9, 0x1, UPT ;  /* 0x000000010900788c */ /* 0x000fe4000bf05270 */
[----:B------:R-:W-:-:S04]  /*0a60*/  UIMAD UR4, UR41, UR6, 0x3f ;  /* 0x0000003f290474a4 */ /* 0x000fc8000f8e0206 */
[----:B------:R-:W-:Y:S01]  /*0a70*/  PLOP3.LUT P0, PT, PT, PT, UP0, 0x80, 0x0 ;  /* 0x000000000000781c */ /* 0x000fe20003f0f008 */
[----:B------:R-:W-:-:S04]  /*0a80*/  USHF.R.S32.HI UR5, URZ, 0x1f, UR4 ;  /* 0x0000001f3f057899 */ /* 0x000fc80008011404 */
[----:B------:R-:W-:-:S04]  /*0a90*/  ULEA.HI UR5, UR5, UR4, URZ, 0x6 ;  /* 0x0000000405057291 */ /* 0x000fc8000f8f303f */
[----:B------:R-:W-:Y:S01]  /*0aa0*/  USHF.R.S32.HI UR5, URZ, 0x6, UR5 ;  /* 0x000000063f057899 */ /* 0x000fe20008011405 */
[----:B0-----:R-:W-:-:S03]  /*0ab0*/  IMAD.SHL.U32 R152, R152, 0x40, RZ ;  /* 0x0000004098987824 */ /* 0x001fc600078e00ff */
[----:B-1----:R-:W-:Y:S08]  /*0ac0*/  @!P0 BRA `(.L_x_1668) ;  /* 0x0000002000f48947 */ /* 0x002ff00003800000 */
[----:B------:R-:W0:Y:S01]  /*0ad0*/  LDC R0, c[0x0][0x448] ;  /* 0x00011200ff007b82 */ /* 0x000e220000000800 */
[----:B------:R-:W-:Y:S02]  /*0ae0*/  ULDC UR7, c[0x0][0x288] ;  /* 0x0000a20000077ab9 */ /* 0x000fe40000000800 */
[----:B------:R-:W-:-:S04]  /*0af0*/  UIADD3 UR4, -UR7, 0x1, URZ ;  /* 0x0000000107047890 */ /* 0x000fc8000fffe13f */
[----:B------:R-:W-:Y:S01]  /*0b00*/  UIMAD UR4, UR41, UR6, UR4 ;  /* 0x00000006290472a4 */ /* 0x000fe2000f8e0204 */
[----:B------:R-:W1:Y:S01]  /*0b10*/  LDC.64 R6, c[0x0][0x9e0] ;  /* 0x00027800ff067b82 */ /* 0x000e620000000a00 */
[----:B0-----:R-:W-:Y:S02]  /*0b20*/  ISETP.NE.AND P1, PT, R0, 0x1, PT ;  /* 0x000000010000780c */ /* 0x001fe40003f25270 */
[----:B------:R-:W-:Y:S02]  /*0b30*/  IADD3 R0, R152, 0x3f, RZ ;  /* 0x0000003f98007810 */ /* 0x000fe40007ffe0ff */
[----:B-1----:R-:W-:-:S09]  /*0b40*/  ISETP.GE.AND P2, PT, R7, 0x1, PT ;  /* 0x000000010700780c */ /* 0x002fd20003f46270 */
[----:B------:R-:W0:Y:S08]  /*0b50*/  @P1 LDC R3, c[0x0][0x44c] ;  /* 0x00011300ff031b82 */ /* 0x000e300000000800 */
[----:B------:R-:W1:Y:S01]  /*0b60*/  @P1 LDC R5, c[0x0][0x450] ;  /* 0x00011400ff051b82 */ /* 0x000e620000000800 */
[----:B0-----:R-:W-:-:S05]  /*0b70*/  @P1 IMAD.HI.U32 R2, R0, R3, RZ ;  /* 0x0000000300021227 */ /* 0x001fca00078e00ff */
[----:B-1----:R-:W-:-:S05]  /*0b80*/  @P1 SHF.R.U32.HI R0, RZ, R5, R2 ;  /* 0x00000005ff001219 */ /* 0x002fca0000011602 */
[----:B------:R-:W-:-:S04]  /*0b90*/  VIADD R3, R0, UR4 ;  /* 0x0000000400037c36 */ /* 0x000fc80008000000 */
[----:B------:R-:W-:Y:S01]  /*0ba0*/  IMAD.IADD R0, R3, 0x1, R6 ;  /* 0x0000000103007824 */ /* 0x000fe200078e0206 */
[----:B------:R-:W-:Y:S06]  /*0bb0*/  @!P2 BRA `(.L_x_1669) ;  /* 0x000000000040a947 */ /* 0x000fec0003800000 */
[C---:B------:R-:W-:Y:S01]  /*0bc0*/  ISETP.GT.AND P0, PT, R3.reuse, RZ, PT ;  /* 0x000000ff0300720c */ /* 0x040fe20003f04270 */
[----:B------:R-:W-:-:S12]  /*0bd0*/  VIADD R2, R3, 0xffffffff ;  /* 0xffffffff03027836 */ /* 0x000fd80000000000 */
[----:B------:R-:W-:Y:S05]  /*0be0*/  @P0 BRA `(.L_x_1670) ;  /* 0x00000000001c0947 */ /* 0x000fea0003800000 */
[----:B------:R-:W-:Y:S01]  /*0bf0*/  ISETP.NE.AND P0, PT, R7, 0x1, PT ;  /* 0x000000010700780c */ /* 0x000fe20003f05270 */
[----:B------:R-:W-:-:S12]  /*0c00*/  IMAD.MOV R3, RZ, RZ, -R3 ;  /* 0x000000ffff037224 */ /* 0x000fd800078e0a03 */
[----:B------:R-:W0:Y:S02]  /*0c10*/  @P0 LDC.64 R4, c[0x0][0x9e8] ;  /* 0x00027a00ff040b82 */ /* 0x000e240000000a00 */
[----:B0-----:R-:W-:-:S05]  /*0c20*/  @P0 IMAD.HI.U32 R2, R3, R4, RZ ;  /* 0x0000000403020227 */ /* 0x001fca00078e00ff */
[----:B------:R-:W-:-:S04]  /*0c30*/  @P0 SHF.R.U32.HI R3, RZ, R5, R2 ;  /* 0x00000005ff030219 */ /* 0x000fc80000011602 */
[----:B------:R-:W-:Y:S01]  /*0c40*/  LOP3.LUT R2, RZ, R3, RZ, 0x33, !PT ;  /* 0x00000003ff027212 */ /* 0x000fe200078e33ff */
[----:B------:R-:W-:Y:S06]  /*0c50*/  BRA `(.L_x_1671) ;  /* 0x0000000000107947 */ /* 0x000fec0003800000 */
.L_x_1670:
[----:B------:R-:W-:-:S13]  /*0c60*/  ISETP.NE.AND P0, PT, R7, 0x1, PT ;  /* 0x000000010700780c */ /* 0x000fda0003f05270 */
[----:B------:R-:W0:Y:S02]  /*0c70*/  @P0 LDC.64 R4, c[0x0][0x9e8] ;  /* 0x00027a00ff040b82 */ /* 0x000e240000000a00 */
[----:B0-----:R-:W-:-:S05]  /*0c80*/  @P0 IMAD.HI.U32 R4, R2, R4, RZ ;  /* 0x0000000402040227 */ /* 0x001fca00078e00ff */
[----:B------:R-:W-:-:S07]  /*0c90*/  @P0 SHF.R.U32.HI R2, RZ, R5, R4 ;  /* 0x00000005ff020219 */ /* 0x000fce0000011604 */
.L_x_1671:
[----:B------:R-:W-:-:S05]  /*0ca0*/  IMAD R3, R2, R7, R7 ;  /* 0x0000000702037224 */ /* 0x000fca00078e0207 */
[----:B------:R-:W-:-:S07]  /*0cb0*/  VIMNMX R0, R0, R3, PT ;  /* 0x0000000300007248 */ /* 0x000fce0003fe0100 */
.L_x_1669:
[----:B------:R-:W0:Y:S01]  /*0cc0*/  @P1 LDC R5, c[0x0][0x44c] ;  /* 0x00011300ff051b82 */ /* 0x000e220000000800 */
[----:B------:R-:W-:Y:S01]  /*0cd0*/  IADD3 R0, R0, 0x3f, RZ ;  /* 0x0000003f00007810 */ /* 0x000fe20007ffe0ff */
[----:B------:R-:W-:Y:S01]  /*0ce0*/  UIMAD UR41, UR41, UR6, -UR7 ;  /* 0x00000006292972a4 */ /* 0x000fe2000f8e0a07 */
[----:B------:R-:W-:Y:S02]  /*0cf0*/  ULDC UR4, c[0x0][0x9dc] ;  /* 0x0002770000047ab9 */ /* 0x000fe40000000800 */
[----:B------:R-:W-:-:S03]  /*0d00*/  SHF.R.S32.HI R3, RZ, 0x1f, R0 ;  /* 0x0000001fff037819 */ /* 0x000fc60000011400 */
[----:B------:R-:W1:Y:S01]  /*0d10*/  @P1 LDC R9, c[0x0][0x450] ;  /* 0x00011400ff091b82 */ /* 0x000e620000000800 */
[----:B------:R-:W-:-:S04]  /*0d20*/  LEA.HI R3, R3, R0, RZ, 0x6 ;  /* 0x0000000003037211 */ /* 0x000fc800078f30ff */
[----:B------:R-:W-:-:S04]  /*0d30*/  SHF.R.S32.HI R3, RZ, 0x6, R3 ;  /* 0x00000006ff037819 */ /* 0x000fc80000011403 */
[----:B------:R-:W-:Y:S01]  /*0d40*/  VIMNMX R11, R3, UR5, PT ;  /* 0x00000005030b7c48 */ /* 0x000fe2000bfe0100 */
[----:B0-----:R-:W-:-:S05]  /*0d50*/  @P1 IMAD.HI.U32 R2, R152, R5, RZ ;  /* 0x0000000598021227 */ /* 0x001fca00078e00ff */
[----:B-1----:R-:W-:-:S05]  /*0d60*/  @P1 SHF.R.U32.HI R152, RZ, R9, R2 ;  /* 0x00000009ff981219 */ /* 0x002fca0000011602 */
[----:B------:R-:W-:-:S04]  /*0d70*/  VIADD R152, R152, UR41 ;  /* 0x0000002998987c36 */ /* 0x000fc80008000000 */
[----:B------:R-:W-:Y:S01]  /*0d80*/  VIADD R0, R152, -UR4 ;  /* 0x8000000498007c36 */ /* 0x000fe20008000000 */
[----:B------:R-:W-:Y:S06]  /*0d90*/  @!P2 BRA `(.L_x_1672) ;  /* 0x00000000003ca947 */ /* 0x000fec0003800000 */
[----:B------:R-:W-:-:S13]  /*0da0*/  ISETP.GT.AND P0, PT, R152, -0x1, PT ;  /* 0xffffffff9800780c */ /* 0x000fda0003f04270 */
[----:B------:R-:W-:Y:S05]  /*0db0*/  @P0 BRA `(.L_x_1673) ;  /* 0x00000000001c0947 */ /* 0x000fea0003800000 */
[----:B------:R-:W-:Y:S02]  /*0dc0*/  ISETP.NE.AND P0, PT, R7, 0x1, PT ;  /* 0x000000010700780c */ /* 0x000fe40003f05270 */
[----:B------:R-:W-:-:S11]  /*0dd0*/  LOP3.LUT R3, RZ, R152, RZ, 0x33, !PT ;  /* 0x00000098ff037212 */ /* 0x000fd600078e33ff */
[----:B------:R-:W0:Y:S02]  /*0de0*/  @P0 LDC.64 R4, c[0x0][0x9e8] ;  /* 0x00027a00ff040b82 */ /* 0x000e240000000a00 */
[----:B0-----:R-:W-:-:S05]  /*0df0*/  @P0 IMAD.HI.U32 R2, R3, R4, RZ ;  /* 0x0000000403020227 */ /* 0x001fca00078e00ff */
[----:B------:R-:W-:-:S04]  /*0e00*/  @P0 SHF.R.U32.HI R3, RZ, R5, R2 ;  /* 0x00000005ff030219 */ /* 0x000fc80000011602 */
[----:B------:R-:W-:Y:S01]  /*0e10*/  LOP3.LUT R152, RZ, R3, RZ, 0x33, !PT ;  /* 0x00000003ff987212 */ /* 0x000fe200078e33ff */
[----:B------:R-:W-:Y:S06]  /*0e20*/  BRA `(.L_x_1674) ;  /* 0x0000000000107947 */ /* 0x000fec0003800000 */
.L_x_1673:
[----:B------:R-:W-:-:S13]  /*0e30*/  ISETP.NE.AND P0, PT, R7, 0x1, PT ;  /* 0x000000010700780c */ /* 0x000fda0003f05270 */
[----:B------:R-:W0:Y:S02]  /*0e40*/  @P0 LDC.64 R2, c[0x0][0x9e8] ;  /* 0x00027a00ff020b82 */ /* 0x000e240000000a00 */
[----:B0-----:R-:W-:-:S05]  /*0e50*/  @P0 IMAD.HI.U32 R2, R152, R2, RZ ;  /* 0x0000000298020227 */ /* 0x001fca00078e00ff */
[----:B------:R-:W-:-:S07]  /*0e60*/  @P0 SHF.R.U32.HI R152, RZ, R3, R2 ;  /* 0x00000003ff980219 */ /* 0x000fce0000011602 */
.L_x_1674:
[----:B------:R-:W-:-:S05]  /*0e70*/  IMAD R3, R152, R7, RZ ;  /* 0x0000000798037224 */ /* 0x000fca00078e02ff */
[----:B------:R-:W-:-:S07]  /*0e80*/  VIMNMX R0, R0, R3, !PT ;  /* 0x0000000300007248 */ /* 0x000fce0007fe0100 */
.L_x_1672:
[----:B------:R-:W-:Y:S01]  /*0e90*/  SHF.R.S32.HI R3, RZ, 0x1f, R0 ;  /* 0x0000001fff037819 */ /* 0x000fe20000011400 */
[----:B------:R-:W-:Y:S01]  /*0ea0*/  IMAD.MOV.U32 R4, RZ, RZ, RZ ;  /* 0x000000ffff047224 */ /* 0x000fe200078e00ff */
[----:B------:R-:W-:Y:S02]  /*0eb0*/  LOP3.LUT R7, R8, 0xffff, RZ, 0xc0, !PT ;  /* 0x0000ffff08077812 */ /* 0x000fe400078ec0ff */
[----:B------:R-:W-:Y:S02]  /*0ec0*/  LEA.HI R3, R3, R0, RZ, 0x6 ;  /* 0x0000000003037211 */ /* 0x000fe400078f30ff */
[----:B------:R-:W-:Y:S02]  /*0ed0*/  SHF.R.U32.HI R0, RZ, 0x10, R8 ;  /* 0x00000010ff007819 */ /* 0x000fe40000011608 */
[----:B------:R-:W-:Y:S02]  /*0ee0*/  SHF.R.S32.HI R3, RZ, 0x6, R3 ;  /* 0x00000006ff037819 */ /* 0x000fe40000011403 */
[----:B------:R-:W-:-:S02]  /*0ef0*/  ISETP.NE.AND P0, PT, R0, RZ, PT ;  /* 0x000000ff0000720c */ /* 0x000fc40003f05270 */
[----:B------:R-:W-:-:S04]  /*0f00*/  VIMNMX R10, RZ, R3, !PT ;  /* 0x00000003ff0a7248 */ /* 0x000fc80007fe0100 */
[----:B------:R-:W-:-:S07]  /*0f10*/  ISETP.GT.AND P1, PT, R11, R10, PT ;  /* 0x0000000a0b00720c */ /* 0x000fce0003f24270 */
[----:B------:R-:W0:Y:S06]  /*0f20*/  @!P0 LDC R0, c[0x0][0x9f0] ;  /* 0x00027c00ff008b82 */ /* 0x000e2c0000000800 */
[----:B------:R-:W-:Y:S05]  /*0f30*/  @!P1 BRA `(.L_x_1675) ;  /* 0x0000000000709947 */ /* 0x000fea0003800000 */
[-C--:B0-----:R-:W-:Y:S02]  /*0f40*/  IABS R6, R0.reuse ;  /* 0x0000000000067213 */ /* 0x081fe40000000000 */
[----:B------:R-:W-:Y:S02]  /*0f50*/  IADD3 R2, R0, -0x1, R11 ;  /* 0xffffffff00027810 */ /* 0x000fe40007ffe00b */
[----:B------:R-:W0:Y:S03]  /*0f60*/  I2F.RP R4, R6 ;  /* 0x0000000600047306 */ /* 0x000e260000209400 */
[----:B------:R-:W-:Y:S01]  /*0f70*/  IMAD.IADD R5, R2, 0x1, -R10 ;  /* 0x0000000102057824 */ /* 0x000fe200078e0a0a */
[----:B------:R-:W-:-:S04]  /*0f80*/  IABS R2, R0 ;  /* 0x0000000000027213 */ /* 0x000fc80000000000 */
[----:B------:R-:W-:Y:S02]  /*0f90*/  IABS R8, R5 ;  /* 0x0000000500087213 */ /* 0x000fe40000000000 */
[----:B------:R-:W-:-:S04]  /*0fa0*/  LOP3.LUT R5, R5, R0, RZ, 0x3c, !PT ;  /* 0x0000000005057212 */ /* 0x000fc800078e3cff */
[----:B------:R-:W-:Y:S01]  /*0fb0*/  ISETP.GE.AND P2, PT, R5, RZ, PT ;  /* 0x000000ff0500720c */ /* 0x000fe20003f46270 */
[----:B0-----:R-:W0:Y:S02]  /*0fc0*/  MUFU.RCP R4, R4 ;  /* 0x0000000400047308 */ /* 0x001e240000001000 */
[----:B0-----:R-:W-:Y:S02]  /*0fd0*/  VIADD R3, R4, 0xffffffe ;  /* 0x0ffffffe04037836 */ /* 0x001fe40000000000 */
[----:B------:R-:W-:Y:S02]  /*0fe0*/  IMAD.MOV R4, RZ, RZ, -R2 ;  /* 0x000000ffff047224 */ /* 0x000fe400078e0a02 */
[----:B------:R-:W-:Y:S02]  /*0ff0*/  IMAD.MOV.U32 R2, RZ, RZ, RZ ;  /* 0x000000ffff027224 */ /* 0x000fe400078e00ff */
[----:B------:R-:W0:Y:S02]  /*1000*/  F2I.FTZ.U32.TRUNC.NTZ R3, R3 ;  /* 0x0000000300037305 */ /* 0x000e24000021f000 */
[----:B0-----:R-:W-:-:S05]  /*1010*/  IADD3 R9, RZ, -R3, RZ ;  /* 0x80000003ff097210 */ /* 0x001fca0007ffe0ff */
[----:B------:R-:W-:-:S04]  /*1020*/  IMAD R9, R9, R6, RZ ;  /* 0x0000000609097224 */ /* 0x000fc800078e02ff */
[----:B------:R-:W-:-:S04]  /*1030*/  IMAD.HI.U32 R2, R3, R9, R2 ;  /* 0x0000000903027227 */ /* 0x000fc800078e0002 */
[----:B------:R-:W-:-:S04]  /*1040*/  IMAD.MOV.U32 R3, RZ, RZ, R8 ;  /* 0x000000ffff037224 */ /* 0x000fc800078e0008 */
[----:B------:R-:W-:-:S04]  /*1050*/  IMAD.HI.U32 R2, R2, R3, RZ ;  /* 0x0000000302027227 */ /* 0x000fc800078e00ff */
[----:B------:R-:W-:-:S05]  /*1060*/  IMAD R3, R2, R4, R3 ;  /* 0x0000000402037224 */ /* 0x000fca00078e0203 */
[----:B------:R-:W-:-:S13]  /*1070*/  ISETP.GT.U32.AND P1, PT, R6, R3, PT ;  /* 0x000000030600720c */ /* 0x000fda0003f24070 */
[-C--:B------:R-:W-:Y:S01]  /*1080*/  @!P1 IADD3 R3, R3, -R6.reuse, RZ ;  /* 0x8000000603039210 */ /* 0x080fe20007ffe0ff */
[----:B------:R-:W-:Y:S01]  /*1090*/  @!P1 VIADD R2, R2, 0x1 ;  /* 0x0000000102029836 */ /* 0x000fe20000000000 */
[----:B------:R-:W-:Y:S02]  /*10a0*/  ISETP.NE.AND P1, PT, R0, RZ, PT ;  /* 0x000000ff0000720c */ /* 0x000fe40003f25270 */
[----:B------:R-:W-:-:S13]  /*10b0*/  ISETP.GE.U32.AND P0, PT, R3, R6, PT ;  /* 0x000000060300720c */ /* 0x000fda0003f06070 */
[----:B------:R-:W-:-:S04]  /*10c0*/  @P0 VIADD R2, R2, 0x1 ;  /* 0x0000000102020836 */ /* 0x000fc80000000000 */
[----:B------:R-:W-:Y:S01]  /*10d0*/  @!P2 IMAD.MOV R2, RZ, RZ, -R2 ;  /* 0x000000ffff02a224 */ /* 0x000fe200078e0a02 */
[----:B------:R-:W-:-:S05]  /*10e0*/  @!P1 LOP3.LUT R2, RZ, R0, RZ, 0x33, !PT ;  /* 0x00000000ff029212 */ /* 0x000fca00078e33ff */
[----:B------:R-:W-:-:S07]  /*10f0*/  IMAD.MOV.U32 R4, RZ, RZ, R2 ;  /* 0x000000ffff047224 */ /* 0x000fce00078e0002 */
.L_x_1675:
[-C--:B------:R-:W-:Y:S01]  /*1100*/  IMAD R3, R7, R4.reuse, R10 ;  /* 0x0000000407037224 */ /* 0x080fe200078e020a */
[----:B------:R-:W-:Y:S02]  /*1110*/  PLOP3.LUT P0, PT, PT, PT, PT, 0x80, 0x0 ;  /* 0x000000000000781c */ /* 0x000fe40003f0f070 */
[----:B------:R-:W-:Y:S02]  /*1120*/  CS2R R150, SRZ ;  /* 0x0000000000967805 */ /* 0x000fe4000001ff00 */
[----:B------:R-:W-:Y:S02]  /*1130*/  MOV R2, RZ ;  /* 0x000000ff00027202 */ /* 0x000fe40000000f00 */
[----:B------:R-:W-:Y:S02]  /*1140*/  CS2R R148, SRZ ;  /* 0x0000000000947805 */ /* 0x000fe4000001ff00 */
[----:B0-----:R-:W-:Y:S01]  /*1150*/  VIADDMNMX R0, R3, R4, R11, PT ;  /* 0x0000000403007246 */ /* 0x001fe2000380010b */
[----:B------:R-:W-:Y:S01]  /*1160*/  IMAD.MOV.U32 R4, RZ, RZ, RZ ;  /* 0x000000ffff047224 */ /* 0x000fe200078e00ff */
[----:B------:R-:W-:-:S02]  /*1170*/  CS2R R146, SRZ ;  /* 0x0000000000927805 */ /* 0x000fc4000001ff00 */
[----:B------:R-:W-:Y:S02]  /*1180*/  CS2R R144, SRZ ;  /* 0x0000000000907805 */ /* 0x000fe4000001ff00 */
[----:B------:R-:W-:Y:S02]  /*1190*/  ISETP.GT.AND P1, PT, R0, R3, PT ;  /* 0x000000030000720c */ /* 0x000fe40003f24270 */
        /* <DEDUP_REMOVED lines=93> */
.L_x_1677:
[----:B------:R-:W-:-:S04]  /*1770*/  SHF.L.U32 R2, RZ, 0x1f, RZ ;  /* 0x0000001fff027819 */ /* 0x000fc800000006ff */
[----:B------:R-:W0:Y:S02]  /*1780*/  SYNCS.PHASECHK.TRANS64.TRYWAIT P1, [UR5+0x28c50], R2 ;  /* 0x028c5002ff0075a7 */ /* 0x000e240008020145 */
[----:B0-----:R-:W-:Y:S05]  /*1790*/  @!P1 BRA `(.L_x_1678) ;  /* 0x0000011800949947 */ /* 0x001fea0003800000 */
.L_x_1828:
        /* <DEDUP_REMOVED lines=39> */
.L_x_1679:
        /* <DEDUP_REMOVED lines=9> */
.L_x_1686:
[----:B------:R-:W-:Y:S01]  /*1aa0*/  BAR.SYNC.DEFER_BLOCKING 0xe, 0x100 ;  /* 0x0384000000007b1d */ /* 0x000fe20000010000 */
[----:B01----:R-:W-:Y:S01]  /*1ab0*/  IMAD.U32 R5, RZ, RZ, UR4 ;  /* 0x00000004ff057e24 */ /* 0x003fe2000f8e00ff */
[----:B------:R-:W-:Y:S01]  /*1ac0*/  UIADD3 UR4, UR4, 0x1, URZ ;  /* 0x0000000104047890 */ /* 0x000fe2000fffe03f */
[C---:B------:R-:W-:Y:S01]  /*1ad0*/  ISETP.GT.AND P2, PT, R0.reuse, R3, PT ;  /* 0x000000030000720c */ /* 0x040fe20003f44270 */
[----:B------:R-:W-:Y:S02]  /*1ae0*/  VIADD R0, R0, 0xffffffff ;  /* 0xffffffff00007836 */ /* 0x000fe40000000000 */
        /* <DEDUP_REMOVED lines=138> */
.L_x_1681:
[----:B------:R-:W-:Y:S01]  /*2390*/  ULEA UR7, UR4, UR5, 0x3 ;  /* 0x0000000504077291 */ /* 0x000fe2000f8e183f */
[----:B------:R-:W-:-:S08]  /*23a0*/  SHF.L.U32 R2, R7, 0x1f, RZ ;  /* 0x0000001f07027819 */ /* 0x000fd000000006ff */
[----:B------:R0:W1:Y:S01]  /*23b0*/  SYNCS.PHASECHK.TRANS64.TRYWAIT P1, [UR7+0x28c50], R2 ;  /* 0x028c5002ff0075a7 */ /* 0x0000620008020147 */
[----:B------:R-:W-:Y:S05]  /*23c0*/  @!P0 BRA `(.L_x_1682) ;  /* 0x0000000000048947 */ /* 0x000fea0003800000 */
[----:B------:R-:W-:Y:S01]  /*23d0*/  BPT.TRAP 0x1 ;  /* 0x000000040000795c */ /* 0x000fe20000300000 */
.L_x_1682:
[----:B-1----:R-:W-:Y:S05]  /*23e0*/  @P1 BRA `(.L_x_1683) ;  /* 0x0000000000081947 */ /* 0x002fea0003800000 */
[----:B------:R-:W1:Y:S02]  /*23f0*/  SYNCS.PHASECHK.TRANS64.TRYWAIT P1, [UR7+0x28c50], R2 ;  /* 0x028c5002ff0075a7 */ /* 0x000e640008020147 */
[----:B-1----:R-:W-:Y:S05]  /*2400*/  @!P1 BRA `(.L_x_1684) ;  /* 0x0000010c00909947 */ /* 0x002fea0003800000 */
.L_x_1683:
        /* <DEDUP_REMOVED lines=26> */
.L_x_1685:
[----:B------:R-:W-:-:S04]  /*25b0*/  UIADD3 UR7, UR7, 0x28c60, URZ ;  /* 0x00028c6007077890 */ /* 0x000fc8000fffe03f */
[----:B------:R-:W-:-:S09]  /*25c0*/  UPRMT UR7, UR42, 0x654, UR7 ;  /* 0x000006542a077896 */ /* 0x000fd20008000007 */
[----:B------:R-:W-:Y:S01]  /*25d0*/  SYNCS.ARRIVE.TRANS64.RED.A1T0 RZ, [UR7], RZ ;  /* 0x000000ffffff79a7 */ /* 0x000fe20008100407 */
[----:B------:R-:W-:Y:S05]  /*25e0*/  @P2 BRA `(.L_x_1686) ;  /* 0xfffffff4002c2947 */ /* 0x000fea000383ffff */
[----:B------:R-:W-:-:S12]  /*25f0*/  USHF.L.U32 UR4, UR4, 0x6, URZ ;  /* 0x0000000604047899 */ /* 0x000fd8000800063f */
.L_x_1680:
[----:B------:R-:W-:Y:S01]  /*2600*/  BAR.SYNC.DEFER_BLOCKING 0xe, 0x100 ;  /* 0x0384000000007b1d */ /* 0x000fe20000010000 */
[----:B------:R-:W-:Y:S02]  /*2610*/  IADD3 R4, R4, UR4, RZ ;  /* 0x0000000404047c10 */ /* 0x000fe4000fffe0ff */
[----:B------:R-:W-:Y:S02]  /*2620*/  PLOP3.LUT P0, PT, PT, PT, PT, 0x8, 0x0 ;  /* 0x000000000000781c */ /* 0x000fe40003f0e170 */
        /* <DEDUP_REMOVED lines=135> */
.L_x_1668:
[----:B------:R-:W0:Y:S01]  /*2ea0*/  LDC R19, c[0x0][0x448] ;  /* 0x00011200ff137b82 */ /* 0x000e220000000800 */
[----:B------:R-:W-:Y:S01]  /*2eb0*/  VIADD R0, R152, 0x3f ;  /* 0x0000003f98007836 */ /* 0x000fe20000000000 */
[----:B------:R-:W-:Y:S01]  /*2ec0*/  ULDC UR4, c[0x0][0x288] ;  /* 0x0000a20000047ab9 */ /* 0x000fe20000000800 */
[----:B------:R-:W-:Y:S01]  /*2ed0*/  LOP3.LUT R16, R16, 0xfffffffd, RZ, 0xc0, !PT ;  /* 0xfffffffd10107812 */ /* 0x000fe200078ec0ff */
[----:B------:R-:W-:-:S04]  /*2ee0*/  UIADD3 UR7, -UR4, 0x1, URZ ;  /* 0x0000000104077890 */ /* 0x000fc8000fffe13f */
[----:B------:R-:W1:Y:S01]  /*2ef0*/  LDC.64 R4, c[0x0][0x9e0] ;  /* 0x00027800ff047b82 */ /* 0x000e620000000a00 */
[----:B------:R-:W-:Y:S01]  /*2f00*/  UIMAD UR7, UR41, UR6, UR7 ;  /* 0x00000006290772a4 */ /* 0x000fe2000f8e0207 */
[----:B0-----:R-:W-:Y:S02]  /*2f10*/  ISETP.NE.AND P2, PT, R19, 0x1, PT ;  /* 0x000000011300780c */ /* 0x001fe40003f45270 */
[----:B-1----:R-:W-:-:S11]  /*2f20*/  ISETP.GE.AND P1, PT, R5, 0x1, PT ;  /* 0x000000010500780c */ /* 0x002fd60003f26270 */
[----:B------:R-:W0:Y:S01]  /*2f30*/  @P2 LDC R3, c[0x0][0x44c] ;  /* 0x00011300ff032b82 */ /* 0x000e220000000800 */
[----:B------:R-:W-:-:S04]  /*2f40*/  @P2 LOP3.LUT R16, R16, 0x2, RZ, 0xfc, !PT ;  /* 0x0000000210102812 */ /* 0x000fc800078efcff */
[----:B------:R-:W-:-:S03]  /*2f50*/  LOP3.LUT R16, R16, 0xfffffffe, RZ, 0xc0, !PT ;  /* 0xfffffffe10107812 */ /* 0x000fc600078ec0ff */
[----:B------:R-:W1:Y:S01]  /*2f60*/  @P2 LDC R2, c[0x0][0x450] ;  /* 0x00011400ff022b82 */ /* 0x000e620000000800 */
[----:B------:R-:W-:Y:S01]  /*2f70*/  @P1 LOP3.LUT R16, R16, 0x1, RZ, 0xfc, !PT ;  /* 0x0000000110101812 */ /* 0x000fe200078efcff */
[----:B0-----:R-:W-:-:S05]  /*2f80*/  @P2 IMAD.HI.U32 R3, R0, R3, RZ ;  /* 0x0000000300032227 */ /* 0x001fca00078e00ff */
[----:B-1----:R-:W-:-:S05]  /*2f90*/  @P2 SHF.R.U32.HI R0, RZ, R2, R3 ;  /* 0x00000002ff002219 */ /* 0x002fca0000011603 */
[----:B------:R-:W-:-:S05]  /*2fa0*/  VIADD R3, R0, UR7 ;  /* 0x0000000700037c36 */ /* 0x000fca0008000000 */
[----:B------:R-:W-:Y:S01]  /*2fb0*/  IADD3 R0, R3, R4, RZ ;  /* 0x0000000403007210 */ /* 0x000fe20007ffe0ff */
        /* <DEDUP_REMOVED lines=11> */
.L_x_1688:
[----:B------:R-:W-:-:S13]  /*3070*/  ISETP.NE.AND P0, PT, R5, 0x1, PT ;  /* 0x000000010500780c */ /* 0x000fda0003f05270 */
[----:B------:R-:W0:Y:S02]  /*3080*/  @P0 LDC.64 R6, c[0x0][0x9e8] ;  /* 0x00027a00ff060b82 */ /* 0x000e240000000a00 */
[----:B0-----:R-:W-:-:S05]  /*3090*/  @P0 IMAD.HI.U32 R4, R2, R6, RZ ;  /* 0x0000000602040227 */ /* 0x001fca00078e00ff */
[----:B------:R-:W-:-:S07]  /*30a0*/  @P0 SHF.R.U32.HI R2, RZ, R7, R4 ;  /* 0x00000007ff020219 */ /* 0x000fce0000011604 */
.L_x_1689:
[----:B------:R-:W-:-:S05]  /*30b0*/  IMAD R3, R2, R5, R5 ;  /* 0x0000000502037224 */ /* 0x000fca00078e0205 */
[----:B------:R-:W-:-:S07]  /*30c0*/  VIMNMX R0, R0, R3, PT ;  /* 0x0000000300007248 */ /* 0x000fce0003fe0100 */
.L_x_1687:
[----:B------:R-:W0:Y:S01]  /*30d0*/  @P2 LDC R7, c[0x0][0x44c] ;  /* 0x00011300ff072b82 */ /* 0x000e220000000800 */
[----:B------:R-:W-:Y:S01]  /*30e0*/  VIADD R0, R0, 0x3f ;  /* 0x0000003f00007836 */ /* 0x000fe20000000000 */
[----:B------:R-:W-:Y:S01]  /*30f0*/  UIMAD UR4, UR41, UR6, -UR4 ;  /* 0x00000006290472a4 */ /* 0x000fe2000f8e0a04 */
[----:B------:R-:W-:-:S03]  /*3100*/  IMAD.MOV.U32 R2, RZ, RZ, R152 ;  /* 0x000000ffff027224 */ /* 0x000fc600078e0098 */
[----:B------:R-:W-:Y:S02]  /*3110*/  SHF.R.S32.HI R3, RZ, 0x1f, R0 ;  /* 0x0000001fff037819 */ /* 0x000fe40000011400 */
[----:B------:R-:W1:Y:S02]  /*3120*/  @P2 LDC R4, c[0x0][0x450] ;  /* 0x00011400ff042b82 */ /* 0x000e640000000800 */
[----:B------:R-:W-:-:S04]  /*3130*/  LEA.HI R3, R3, R0, RZ, 0x6 ;  /* 0x0000000003037211 */ /* 0x000fc800078f30ff */
[----:B------:R-:W-:-:S04]  /*3140*/  SHF.R.S32.HI R3, RZ, 0x6, R3 ;  /* 0x00000006ff037819 */ /* 0x000fc80000011403 */
[----:B------:R-:W-:Y:S01]  /*3150*/  VIMNMX R6, R3, UR5, PT ;  /* 0x0000000503067c48 */ /* 0x000fe2000bfe0100 */
[----:B0-----:R-:W-:-:S05]  /*3160*/  @P2 IMAD.HI.U32 R7, R152, R7, RZ ;  /* 0x0000000798072227 */ /* 0x001fca00078e00ff */
[----:B-1----:R-:W-:-:S04]  /*3170*/  @P2 SHF.R.U32.HI R2, RZ, R4, R7 ;  /* 0x00000004ff022219 */ /* 0x002fc80000011607 */
[----:B------:R-:W-:Y:S01]  /*3180*/  IADD3 R0, R2, UR4, RZ ;  /* 0x0000000402007c10 */ /* 0x000fe2000fffe0ff */
[----:B------:R-:W-:-:S04]  /*3190*/  ULDC UR4, c[0x0][0x9dc] ;  /* 0x0002770000047ab9 */ /* 0x000fc80000000800 */
        /* <DEDUP_REMOVED lines=11> */
.L_x_1691:
[----:B------:R-:W-:-:S13]  /*3250*/  ISETP.NE.AND P0, PT, R5, 0x1, PT ;  /* 0x000000010500780c */ /* 0x000fda0003f05270 */
[----:B------:R-:W0:Y:S02]  /*3260*/  @P0 LDC.64 R10, c[0x0][0x9e8] ;  /* 0x00027a00ff0a0b82 */ /* 0x000e240000000a00 */
[----:B0-----:R-:W-:-:S05]  /*3270*/  @P0 IMAD.HI.U32 R4, R0, R10, RZ ;  /* 0x0000000a00040227 */ /* 0x001fca00078e00ff */
[----:B------:R-:W-:-:S07]  /*3280*/  @P0 SHF.R.U32.HI R0, RZ, R11, R4 ;  /* 0x0000000bff000219 */ /* 0x000fce0000011604 */
.L_x_1692:
[----:B------:R-:W-:-:S05]  /*3290*/  IMAD R3, R0, R5, RZ ;  /* 0x0000000500037224 */ /* 0x000fca00078e02ff */
[----:B------:R-:W-:-:S07]  /*32a0*/  VIMNMX R2, R2, R3, !PT ;  /* 0x0000000302027248 */ /* 0x000fce0007fe0100 */
.L_x_1690:
[----:B------:R-:W-:Y:S01]  /*32b0*/  SHF.R.U32.HI R9, RZ, 0x10, R8 ;  /* 0x00000010ff097819 */ /* 0x000fe20000011608 */
[----:B------:R-:W-:Y:S01]  /*32c0*/  IMAD.MOV.U32 R0, RZ, RZ, RZ ;  /* 0x000000ffff007224 */ /* 0x000fe200078e00ff */
[----:B------:R-:W-:Y:S02]  /*32d0*/  SHF.R.S32.HI R3, RZ, 0x1f, R2 ;  /* 0x0000001fff037819 */ /* 0x000fe40000011402 */
[----:B------:R-:W-:Y:S02]  /*32e0*/  ISETP.NE.AND P1, PT, R9, RZ, PT ;  /* 0x000000ff0900720c */ /* 0x000fe40003f25270 */
[----:B------:R-:W-:Y:S02]  /*32f0*/  LEA.HI R3, R3, R2, RZ, 0x6 ;  /* 0x0000000203037211 */ /* 0x000fe400078f30ff */
[----:B------:R-:W-:Y:S02]  /*3300*/  LOP3.LUT R8, R8, 0xffff, RZ, 0xc0, !PT ;  /* 0x0000ffff08087812 */ /* 0x000fe400078ec0ff */
[----:B------:R-:W-:-:S04]  /*3310*/  SHF.R.S32.HI R3, RZ, 0x6, R3 ;  /* 0x00000006ff037819 */ /* 0x000fc80000011403 */
[----:B------:R-:W-:-:S03]  /*3320*/  VIMNMX R17, RZ, R3, !PT ;  /* 0x00000003ff117248 */ /* 0x000fc60007fe0100 */
[----:B------:R-:W0:Y:S01]  /*3330*/  @!P1 LDC R9, c[0x0][0x9f0] ;  /* 0x00027c00ff099b82 */ /* 0x000e220000000800 */
[----:B------:R-:W-:-:S13]  /*3340*/  ISETP.GT.AND P0, PT, R6, R17, PT ;  /* 0x000000110600720c */ /* 0x000fda0003f04270 */
[----:B------:R-:W-:Y:S05]  /*3350*/  @!P0 BRA `(.L_x_1693) ;  /* 0x0000000000708947 */ /* 0x000fea0003800000 */
[-C--:B0-----:R-:W-:Y:S02]  /*3360*/  IABS R5, R9.reuse ;  /* 0x0000000900057213 */ /* 0x081fe40000000000 */
[----:B------:R-:W-:Y:S02]  /*3370*/  IADD3 R0, R9, -0x1, R6 ;  /* 0xffffffff09007810 */ /* 0x000fe40007ffe006 */
[----:B------:R-:W0:Y:S01]  /*3380*/  I2F.RP R4, R5 ;  /* 0x0000000500047306 */ /* 0x000e220000209400 */
[----:B------:R-:W-:Y:S02]  /*3390*/  IABS R11, R9 ;  /* 0x00000009000b7213 */ /* 0x000fe40000000000 */
[----:B------:R-:W-:-:S05]  /*33a0*/  IADD3 R0, -R17, R0, RZ ;  /* 0x0000000011007210 */ /* 0x000fca0007ffe1ff */
[----:B0-----:R-:W0:Y:S02]  /*33b0*/  MUFU.RCP R4, R4 ;  /* 0x0000000400047308 */ /* 0x001e240000001000 */
[----:B0-----:R-:W-:Y:S02]  /*33c0*/  VIADD R2, R4, 0xffffffe ;  /* 0x0ffffffe04027836 */ /* 0x001fe40000000000 */
[----:B------:R-:W-:-:S04]  /*33d0*/  IMAD.MOV R4, RZ, RZ, -R11 ;  /* 0x000000ffff047224 */ /* 0x000fc800078e0a0b */
[----:B------:R0:W1:Y:S02]  /*33e0*/  F2I.FTZ.U32.TRUNC.NTZ R3, R2 ;  /* 0x0000000200037305 */ /* 0x000064000021f000 */
[----:B0-----:R-:W-:Y:S02]  /*33f0*/  IMAD.MOV.U32 R2, RZ, RZ, RZ ;  /* 0x000000ffff027224 */ /* 0x001fe400078e00ff */
[----:B-1----:R-:W-:-:S04]  /*3400*/  IMAD.MOV R10, RZ, RZ, -R3 ;  /* 0x000000ffff0a7224 */ /* 0x002fc800078e0a03 */
[----:B------:R-:W-:Y:S01]  /*3410*/  IMAD R7, R10, R5, RZ ;  /* 0x000000050a077224 */ /* 0x000fe200078e02ff */
[----:B------:R-:W-:Y:S02]  /*3420*/  IABS R10, R0 ;  /* 0x00000000000a7213 */ /* 0x000fe40000000000 */
[----:B------:R-:W-:Y:S01]  /*3430*/  LOP3.LUT R0, R0, R9, RZ, 0x3c, !PT ;  /* 0x0000000900007212 */ /* 0x000fe200078e3cff */
[----:B------:R-:W-:-:S03]  /*3440*/  IMAD.HI.U32 R3, R3, R7, R2 ;  /* 0x0000000703037227 */ /* 0x000fc600078e0002 */
[----:B------:R-:W-:Y:S01]  /*3450*/  ISETP.GE.AND P2, PT, R0, RZ, PT ;  /* 0x000000ff0000720c */ /* 0x000fe20003f46270 */
[----:B------:R-:W-:-:S04]  /*3460*/  IMAD.MOV.U32 R2, RZ, RZ, R10 ;  /* 0x000000ffff027224 */ /* 0x000fc800078e000a */
[----:B------:R-:W-:-:S04]  /*3470*/  IMAD.HI.U32 R3, R3, R2, RZ ;  /* 0x0000000203037227 */ /* 0x000fc800078e00ff */
[----:B------:R-:W-:-:S05]  /*3480*/  IMAD R2, R3, R4, R2 ;  /* 0x0000000403027224 */ /* 0x000fca00078e0202 */
[----:B------:R-:W-:-:S13]  /*3490*/  ISETP.GT.U32.AND P1, PT, R5, R2, PT ;  /* 0x000000020500720c */ /* 0x000fda0003f24070 */
[----:B------:R-:W-:Y:S01]  /*34a0*/  @!P1 IMAD.IADD R2, R2, 0x1, -R5 ;  /* 0x0000000102029824 */ /* 0x000fe200078e0a05 */
[----:B------:R-:W-:Y:S02]  /*34b0*/  @!P1 IADD3 R3, R3, 0x1, RZ ;  /* 0x0000000103039810 */ /* 0x000fe40007ffe0ff */
[----:B------:R-:W-:Y:S02]  /*34c0*/  ISETP.NE.AND P1, PT, R9, RZ, PT ;  /* 0x000000ff0900720c */ /* 0x000fe40003f25270 */
[----:B------:R-:W-:-:S13]  /*34d0*/  ISETP.GE.U32.AND P0, PT, R2, R5, PT ;  /* 0x000000050200720c */ /* 0x000fda0003f06070 */
[----:B------:R-:W-:-:S04]  /*34e0*/  @P0 VIADD R3, R3, 0x1 ;  /* 0x0000000103030836 */ /* 0x000fc80000000000 */
[----:B------:R-:W-:-:S04]  /*34f0*/  IMAD.MOV.U32 R0, RZ, RZ, R3 ;  /* 0x000000ffff007224 */ /* 0x000fc800078e0003 */
[----:B------:R-:W-:Y:S01]  /*3500*/  @!P2 IMAD.MOV R0, RZ, RZ, -R0 ;  /* 0x000000ffff00a224 */ /* 0x000fe200078e0a00 */
[----:B------:R-:W-:-:S07]  /*3510*/  @!P1 LOP3.LUT R0, RZ, R9, RZ, 0x33, !PT ;  /* 0x00000009ff009212 */ /* 0x000fce00078e33ff */
.L_x_1693:
[-C--:B------:R-:W-:Y:S01]  /*3520*/  IMAD R17, R8, R0.reuse, R17 ;  /* 0x0000000008117224 */ /* 0x080fe200078e0211 */
[----:B------:R-:W-:Y:S01]  /*3530*/  PLOP3.LUT P0, PT, PT, PT, PT, 0x80, 0x0 ;  /* 0x000000000000781c */ /* 0x000fe20003f0f070 */
[----:B------:R-:W-:Y:S01]  /*3540*/  IMAD.MOV.U32 R2, RZ, RZ, RZ ;  /* 0x000000ffff027224 */ /* 0x000fe200078e00ff */
[----:B------:R-:W-:Y:S02]  /*3550*/  MOV R4, RZ ;  /* 0x000000ff00047202 */ /* 0x000fe40000000f00 */
[----:B------:R-:W-:Y:S02]  /*3560*/  CS2R R150, SRZ ;  /* 0x0000000000967805 */ /* 0x000fe4000001ff00 */
[----:B------:R-:W-:Y:S02]  /*3570*/  VIADDMNMX R0, R17, R0, R6, PT ;  /* 0x0000000011007246 */ /* 0x000fe40003800106 */
[----:B------:R-:W-:Y:S02]  /*3580*/  CS2R R148, SRZ ;  /* 0x0000000000947805 */ /* 0x000fe4000001ff00 */
[----:B------:R-:W-:-:S02]  /*3590*/  CS2R R146, SRZ ;  /* 0x0000000000927805 */ /* 0x000fc4000001ff00 */
[----:B------:R-:W-:Y:S02]  /*35a0*/  CS2R R144, SRZ ;  /* 0x0000000000907805 */ /* 0x000fe4000001ff00 */
[----:B------:R-:W-:Y:S02]  /*35b0*/  R2UR UR43, R0 ;  /* 0x00000000002b72ca */ /* 0x000fe400000e0000 */
        /* <DEDUP_REMOVED lines=12> */
[----:B------:R-:W-:Y:S02]  /*3680*/  ISETP.LT.AND P1, PT, R17, UR43, PT ;  /* 0x0000002b11007c0c */ /* 0x000fe4000bf21270 */
        /* <DEDUP_REMOVED lines=54> */
[----:B------:R-:W1:Y:S02]  /*39f0*/  SHFL.IDX PT, R0, R25, RZ, 0x1f ;  /* 0x00001fff19007589 */ /* 0x000e6400000e0000 */
[----:B-1----:R-:W-:-:S13]  /*3a00*/  R2UR UR4, R0 ;  /* 0x00000000000472ca */ /* 0x002fda00000e0000 */
        /* <DEDUP_REMOVED lines=9> */
[----:B------:R-:W-:-:S04]  /*3aa0*/  ULOP3.LUT UR5, UR5, 0x3fff, URZ, 0xc0, !UPT ;  /* 0x00003fff05057892 */ /* 0x000fc8000f8ec03f */
[----:B------:R-:W-:-:S04]  /*3ab0*/  ULOP3.LUT UR38, UR5, 0x2000000, URZ, 0xfc, !UPT ;  /* 0x0200000005267892 */ /* 0x000fc8000f8efc3f */
[----:B------:R-:W-:Y:S08]  /*3ac0*/  @!P0 BRA `(.L_x_1694) ;  /* 0x0000000000408947 */ /* 0x000ff00003800000 */
[----:B------:R-:W-:Y:S01]  /*3ad0*/  MOV R0, 0x0 ;  /* 0x0000000000007802 */ /* 0x000fe20000000f00 */
[----:B------:R-:W-:Y:S01]  /*3ae0*/  ULDC.64 UR4, c[0x4][0x90] ;  /* 0x0100240000047ab9 */ /* 0x000fe20000000a00 */
[----:B------:R-:W-:Y:S01]  /*3af0*/  ULDC.64 UR6, c[0x4][0x20] ;  /* 0x0100080000067ab9 */ /* 0x000fe20000000a00 */
[----:B------:R-:W-:Y:S01]  /*3b00*/  IMAD.U32 R4, RZ, RZ, UR4 ;  /* 0x00000004ff047e24 */ /* 0x000fe2000f8e00ff */
[----:B------:R1:W2:Y:S01]  /*3b10*/  LDC.64 R2, c[0x4][R0] ;  /* 0x0100000000027b82 */ /* 0x0002a20000000a00 */
[----:B------:R-:W-:Y:S01]  /*3b20*/  IMAD.U32 R5, RZ, RZ, UR5 ;  /* 0x00000005ff057e24 */ /* 0x000fe2000f8e00ff */
[----:B------:R-:W-:Y:S01]  /*3b30*/  ULDC.64 UR4, c[0x4][0x98] ;  /* 0x0100260000047ab9 */ /* 0x000fe20000000a00 */
[----:B------:R-:W-:Y:S01]  /*3b40*/  MOV R10, UR6 ;  /* 0x00000006000a7c02 */ /* 0x000fe20008000f00 */
[----:B------:R-:W-:Y:S02]  /*3b50*/  IMAD.U32 R6, RZ, RZ, UR4 ;  /* 0x00000004ff067e24 */ /* 0x000fe4000f8e00ff */
[----:B------:R-:W-:-:S02]  /*3b60*/  IMAD.U32 R7, RZ, RZ, UR5 ;  /* 0x00000005ff077e24 */ /* 0x000fc4000f8e00ff */
[----:B------:R-:W-:Y:S02]  /*3b70*/  IMAD.U32 R11, RZ, RZ, UR7 ;  /* 0x00000007ff0b7e24 */ /* 0x000fe4000f8e00ff */
[----:B------:R-:W-:Y:S02]  /*3b80*/  IMAD.MOV.U32 R8, RZ, RZ, 0x70 ;  /* 0x00000070ff087424 */ /* 0x000fe400078e00ff */
[----:B------:R-:W-:Y:S02]  /*3b90*/  IMAD.MOV.U32 R12, RZ, RZ, 0x1 ;  /* 0x00000001ff0c7424 */ /* 0x000fe400078e00ff */
[----:B-1----:R-:W-:-:S07]  /*3ba0*/  IMAD.MOV.U32 R13, RZ, RZ, RZ ;  /* 0x000000ffff0d7224 */ /* 0x002fce00078e00ff */
[----:B------:R-:W-:-:S07]  /*3bb0*/  LEPC R20, `(.L_x_1694) ;  /* 0x000000001014794e */ /* 0x000fce0000000000 */
[----:B0-2---:R-:W-:Y:S05]  /*3bc0*/  CALL.ABS.NOINC R2 ;  /* 0x0000000002007343 */ /* 0x005fea0003c00000 */
.L_x_1694:
[----:B------:R-:W-:Y:S02]  /*3bd0*/  SHF.L.U32 R13, RZ, 0x1f, RZ ;  /* 0x0000001fff0d7819 */ /* 0x000fe400000006ff */
[----:B------:R-:W-:Y:S02]  /*3be0*/  LOP3.LUT R3, R24, 0xffffff80, RZ, 0xc0, !PT ;  /* 0xffffff8018037812 */ /* 0x000fe400078ec0ff */
[----:B------:R-:W1:Y:S01]  /*3bf0*/  SYNCS.PHASECHK.TRANS64.TRYWAIT P0, [UR40+0x28c00], R13 ;  /* 0x028c000dff0075a7 */ /* 0x000e620008000168 */
[----:B------:R-:W-:Y:S02]  /*3c00*/  LEA.HI R0, R25, R25, RZ, 0x1 ;  /* 0x0000001919007211 */ /* 0x000fe400078f08ff */
[----:B------:R-:W-:Y:S02]  /*3c10*/  IADD3 R5, R22, -R3, RZ ;  /* 0x8000000316057210 */ /* 0x000fe40007ffe0ff */
[----:B------:R-:W-:Y:S02]  /*3c20*/  LOP3.LUT R2, R0, 0xfffffe, RZ, 0xc0, !PT ;  /* 0x00fffffe00027812 */ /* 0x000fe400078ec0ff */
[----:B------:R-:W-:-:S04]  /*3c30*/  SHF.R.S32.HI R4, RZ, 0x1f, R5 ;  /* 0x0000001fff047819 */ /* 0x000fc80000011405 */
[----:B------:R-:W-:-:S04]  /*3c40*/  LEA.HI R3, R4, R5, RZ, 0x2 ;  /* 0x0000000504037211 */ /* 0x000fc800078f10ff */
[--C-:B------:R-:W-:Y:S02]  /*3c50*/  SHF.R.S32.HI R6, RZ, 0x2, R3.reuse ;  /* 0x00000002ff067819 */ /* 0x100fe40000011403 */
[----:B------:R-:W-:Y:S01]  /*3c60*/  SHF.R.S32.HI R7, RZ, 0x1f, R3 ;  /* 0x0000001fff077819 */ /* 0x000fe20000011403 */
[----:B-1----:R-:W-:Y:S06]  /*3c70*/  @!P0 BRA `(.L_x_1695) ;  /* 0x000000f4008c8947 */ /* 0x002fec0003800000 */
.L_x_1829:
[----:B------:R-:W-:Y:S01]  /*3c80*/  ULOP3.LUT UR4, UR39, 0x1, URZ, 0xfc, !UPT ;  /* 0x0000000127047892 */ /* 0x000fe2000f8efc3f */
[----:B-1----:R-:W-:Y:S01]  /*3c90*/  LOP3.LUT R0, R3, 0x7ffffffc, RZ, 0xc0, !PT ;  /* 0x7ffffffc03007812 */ /* 0x002fe200078ec0ff */
[----:B------:R-:W-:Y:S01]  /*3ca0*/  IMAD.IADD R3, R25, 0x1, -R2 ;  /* 0x0000000119037824 */ /* 0x000fe200078e0a02 */
[----:B------:R-:W-:Y:S02]  /*3cb0*/  LEA.HI R7, R7, R6, RZ, 0x3 ;  /* 0x0000000607077211 */ /* 0x000fe400078f18ff */
[----:B------:R-:W-:Y:S01]  /*3cc0*/  LEA.HI R4, R4, R5, RZ, 0x5 ;  /* 0x0000000504047211 */ /* 0x000fe200078f28ff */
[----:B------:R-:W-:Y:S01]  /*3cd0*/  IMAD.U32 R2, RZ, RZ, UR4 ;  /* 0x00000004ff027e24 */ /* 0x000fe2000f8e00ff */
[----:B------:R-:W-:Y:S01]  /*3ce0*/  LOP3.LUT R7, R7, 0xfffffff8, RZ, 0xc0, !PT ;  /* 0xfffffff807077812 */ /* 0x000fe200078ec0ff */
[----:B------:R-:W-:Y:S01]  /*3cf0*/  IMAD.IADD R0, R5, 0x1, -R0 ;  /* 0x0000000105007824 */ /* 0x000fe200078e0a00 */
[----:B------:R-:W-:Y:S02]  /*3d00*/  SHF.R.S32.HI R4, RZ, 0x5, R4 ;  /* 0x00000005ff047819 */ /* 0x000fe40000011404 */
[----:B------:R-:W-:Y:S01]  /*3d10*/  ISETP.NE.AND P4, PT, R2, 0x3, PT ;  /* 0x000000030200780c */ /* 0x000fe20003f85270 */
[----:B------:R-:W-:Y:S01]  /*3d20*/  IMAD.IADD R7, R6, 0x1, -R7 ;  /* 0x0000000106077824 */ /* 0x000fe200078e0a07 */
[----:B------:R-:W-:-:S03]  /*3d30*/  SHF.L.U32 R0, R0, 0x1, RZ ;  /* 0x0000000100007819 */ /* 0x000fc600000006ff */
[----:B0-----:R-:W-:Y:S02]  /*3d40*/  IMAD R9, R4, 0x10, R7 ;  /* 0x0000001004097824 */ /* 0x001fe400078e0207 */
[----:B------:R-:W-:-:S06]  /*3d50*/  IMAD R10, R3, 0x100, R0 ;  /* 0x00000100030a7824 */ /* 0x000fcc00078e0200 */
[----:B------:R-:W-:Y:S05]  /*3d60*/  @!P4 BRA `(.L_x_1696) ;  /* 0x000000000004c947 */ /* 0x000fea0003800000 */
[----:B------:R-:W-:Y:S01]  /*3d70*/  BPT.TRAP 0x1 ;  /* 0x000000040000795c */ /* 0x000fe20000300000 */
.L_x_1696:
[----:B------:R0:W1:Y:S01]  /*3d80*/  SYNCS.PHASECHK.TRANS64.TRYWAIT P0, [UR40+0x28c30], R13 ;  /* 0x028c300dff0075a7 */ /* 0x0000620008000168 */
[----:B------:R-:W-:Y:S05]  /*3d90*/  @!P4 BRA `(.L_x_1697) ;  /* 0x000000000004c947 */ /* 0x000fea0003800000 */
[----:B------:R-:W-:Y:S01]  /*3da0*/  BPT.TRAP 0x1 ;  /* 0x000000040000795c */ /* 0x000fe20000300000 */
.L_x_1697:
[----:B-1----:R-:W-:Y:S05]  /*3db0*/  @P0 BRA `(.L_x_1698) ;  /* 0x0000000000080947 */ /* 0x002fea0003800000 */
[----:B------:R-:W1:Y:S02]  /*3dc0*/  SYNCS.PHASECHK.TRANS64.TRYWAIT P0, [UR40+0x28c30], R13 ;  /* 0x028c300dff0075a7 */ /* 0x000e640008000168 */
[----:B-1----:R-:W-:Y:S05]  /*3dd0*/  @!P0 BRA `(.L_x_1699) ;  /* 0x000000f4004c8947 */ /* 0x002fea0003800000 */
.L_x_1698:
        /* <DEDUP_REMOVED lines=12> */
[----:B------:R-:W-:Y:S02]  /*3ea0*/  UIADD3 UR12, UR4, 0x2, URZ ;  /* 0x00000002040c7890 */ /* 0x000fe4000fffe03f */
[----:B------:R-:W-:-:S02]  /*3eb0*/  UMOV UR8, UR4 ;  /* 0x0000000400087c82 */ /* 0x000fc40008000000 */
[----:B------:R-:W-:Y:S01]  /*3ec0*/  UMOV UR10, UR24 ;  /* 0x00000018000a7c82 */ /* 0x000fe20008000000 */
[----:B------:R-:W-:Y:S01]  /*3ed0*/  UIADD3 UR14, UR24, 0x2, URZ ;  /* 0x00000002180e7890 */ /* 0x000fe2000fffe03f */
        /* <DEDUP_REMOVED lines=23> */
.L_x_1700:
[----:B------:R-:W-:Y:S01]  /*4050*/  ISETP.NE.AND P0, PT, R19, 0x1, PT ;  /* 0x000000011300780c */ /* 0x000fe20003f05270 */
[----:B------:R-:W-:Y:S01]  /*4060*/  UMOV UR6, 0xffffffc0 ;  /* 0xffffffc000067882 */ /* 0x000fe20000000000 */
[----:B-1----:R-:W-:Y:S01]  /*4070*/  LEA.HI R2, R23, R22, RZ, 0x2 ;  /* 0x0000001617027211 */ /* 0x002fe200078f10ff */
[----:B------:R-:W-:Y:S01]  /*4080*/  UIMAD UR5, UR43, UR6, 0x41 ;  /* 0x000000412b0574a4 */ /* 0x000fe2000f8e0206 */
[----:B------:R-:W-:Y:S01]  /*4090*/  LOP3.LUT P1, RZ, R16, 0x1, RZ, 0xc0, !PT ;  /* 0x0000000110ff7812 */ /* 0x000fe2000782c0ff */
[----:B------:R-:W-:Y:S01]  /*40a0*/  UIADD3 UR4, UR40, 0x28c40, URZ ;  /* 0x00028c4028047890 */ /* 0x000fe2000fffe03f */
[----:B------:R-:W-:Y:S01]  /*40b0*/  LOP3.LUT R3, R2, 0xfffffffc, RZ, 0xc0, !PT ;  /* 0xfffffffc02037812 */ /* 0x000fe200078ec0ff */
[----:B------:R-:W-:Y:S01]  /*40c0*/  ULDC UR11, c[0x0][0x2f0] ;  /* 0x0000bc00000b7ab9 */ /* 0x000fe20000000800 */
[----:B------:R-:W-:Y:S02]  /*40d0*/  ULEA UR10, UR43, 0xffffffc0, 0x6 ;  /* 0xffffffc02b0a7891 */ /* 0x000fe4000f8e303f */
[----:B------:R-:W-:Y:S01]  /*40e0*/  UIMAD UR5, UR41, UR11, UR5 ;  /* 0x0000000b290572a4 */ /* 0x000fe2000f8e0205 */
[----:B------:R-:W-:Y:S01]  /*40f0*/  IMAD.IADD R3, R22, 0x1, -R3 ;  /* 0x0000000116037824 */ /* 0x000fe200078e0a03 */
[----:B------:R-:W-:Y:S01]  /*4100*/  UPRMT UR4, UR42, 0x654, UR4 ;  /* 0x000006542a047896 */ /* 0x000fe20008000004 */
[----:B------:R-:W1:Y:S01]  /*4110*/  @P0 LDC R5, c[0x0][0x44c] ;  /* 0x00011300ff050b82 */ /* 0x000e620000000800 */
[----:B------:R-:W-:Y:S01]  /*4120*/  ULDC UR7, c[0x0][0x9dc] ;  /* 0x0002770000077ab9 */ /* 0x000fe20000000800 */
[----:B------:R-:W-:Y:S01]  /*4130*/  ULDC UR14, c[0x0][0x288] ;  /* 0x0000a200000e7ab9 */ /* 0x000fe20000000800 */
[----:B------:R-:W-:Y:S01]  /*4140*/  LEA.HI R2, R3, R3, RZ, 0x1 ;  /* 0x0000000303027211 */ /* 0x000fe200078f08ff */
[----:B------:R-:W-:Y:S01]  /*4150*/  ULOP3.LUT UR7, URZ, UR7, URZ, 0x33, !UPT ;  /* 0x000000073f077292 */ /* 0x000fe2000f8e333f */
[----:B------:R-:W-:-:S02]  /*4160*/  ULDC UR15, c[0x0][0x9e0] ;  /* 0x00027800000f7ab9 */ /* 0x000fc40000000800 */
[----:B------:R-:W-:Y:S01]  /*4170*/  LOP3.LUT R2, R2, 0x1ffffffe, RZ, 0xc0, !PT ;  /* 0x1ffffffe02027812 */ /* 0x000fe200078ec0ff */
[----:B------:R-:W2:Y:S04]  /*4180*/  @P0 LDC R7, c[0x0][0x450] ;  /* 0x00011400ff070b82 */ /* 0x000ea80000000800 */
[----:B------:R-:W-:Y:S01]  /*4190*/  IMAD.IADD R2, R3, 0x1, -R2 ;  /* 0x0000000103027824 */ /* 0x000fe200078e0a02 */
[----:B------:R-:W-:Y:S01]  /*41a0*/  IADD3 R3, R152, R9, RZ ;  /* 0x0000000998037210 */ /* 0x000fe20007ffe0ff */
[----:B------:R-:W-:Y:S01]  /*41b0*/  SYNCS.ARRIVE.TRANS64.RED.A1T0 RZ, [UR4], RZ ;  /* 0x000000ffffff79a7 */ /* 0x000fe20008100404 */
[----:B------:R-:W-:-:S03]  /*41c0*/  UIMAD UR4, UR41, UR11, -UR10 ;  /* 0x0000000b290472a4 */ /* 0x000fc6000f8e0a0a */
[----:B------:R-:W-:-:S04]  /*41d0*/  IMAD R2, R2, 0x8, R3 ;  /* 0x0000000802027824 */ /* 0x000fc800078e0203 */
[----:B------:R-:W-:Y:S01]  /*41e0*/  IMAD.MOV.U32 R3, RZ, RZ, R2 ;  /* 0x000000ffff037224 */ /* 0x000fe200078e0002 */
[----:B------:R-:W-:Y:S01]  /*41f0*/  IADD3 R8, -R0, UR4, RZ ;  /* 0x0000000400087c10 */ /* 0x000fe2000fffe1ff */
[----:B-1----:R-:W-:-:S04]  /*4200*/  @P0 IMAD.HI.U32 R4, R2, R5, RZ ;  /* 0x0000000502040227 */ /* 0x002fc800078e00ff */
[----:B------:R-:W-:Y:S01]  /*4210*/  IMAD.U32 R5, RZ, RZ, UR5 ;  /* 0x00000005ff057e24 */ /* 0x000fe2000f8e00ff */
[----:B--2---:R-:W-:-:S04]  /*4220*/  @P0 SHF.R.U32.HI R3, RZ, R7, R4 ;  /* 0x00000007ff030219 */ /* 0x004fc80000011604 */
[----:B------:R-:W-:Y:S01]  /*4230*/  IADD3 R4, R5, -UR14, -R0 ;  /* 0x8000000e05047c10 */ /* 0x000fe2000fffe800 */
[----:B------:R-:W1:Y:S03]  /*4240*/  SHFL.IDX PT, R7, R3, RZ, 0x1c1f ;  /* 0x001c1fff03077589 */ /* 0x000e6600000e0000 */
[C---:B------:R-:W-:Y:S01]  /*4250*/  IADD3 R12, R4.reuse, UR7, RZ ;  /* 0x00000007040c7c10 */ /* 0x040fe2000fffe0ff */
[----:B------:R-:W-:-:S05]  /*4260*/  VIADD R11, R4, UR15 ;  /* 0x0000000f040b7c36 */ /* 0x000fca0008000000 */
[----:B-1----:R-:W-:Y:S01]  /*4270*/  VIADDMNMX R4, R7, R11, R8, PT ;  /* 0x0000000b07047246 */ /* 0x002fe20003800108 */
[----:B------:R-:W-:Y:S01]  /*4280*/  IMAD.IADD R5, R12, 0x1, R7 ;  /* 0x000000010c057824 */ /* 0x000fe200078e0207 */
[----:B------:R-:W-:Y:S06]  /*4290*/  @!P1 BRA `(.L_x_1701) ;  /* 0x0000000000689947 */ /* 0x000fec0003800000 */
[----:B------:R-:W-:Y:S01]  /*42a0*/  IMAD.U32 R6, RZ, RZ, UR11 ;  /* 0x0000000bff067e24 */ /* 0x000fe2000f8e00ff */
[----:B------:R-:W-:Y:S03]  /*42b0*/  BSSY B0, `(.L_x_1702) ;  /* 0x0000014000007945 */ /* 0x000fe60003800000 */
[----:B------:R-:W-:-:S04]  /*42c0*/  IMAD R6, R6, UR41, R7 ;  /* 0x0000002906067c24 */ /* 0x000fc8000f8e0207 */
[----:B------:R-:W-:-:S05]  /*42d0*/  VIADD R7, R6, -UR14 ;  /* 0x8000000e06077c36 */ /* 0x000fca0008000000 */
[----:B------:R-:W-:-:S13]  /*42e0*/  ISETP.GT.AND P0, PT, R7, -0x1, PT ;  /* 0xffffffff0700780c */ /* 0x000fda0003f04270 */
[----:B------:R-:W-:Y:S05]  /*42f0*/  @P0 BRA `(.L_x_1703) ;  /* 0x0000000000240947 */ /* 0x000fea0003800000 */
[----:B------:R-:W-:Y:S01]  /*4300*/  ULDC UR4, c[0x0][0x9e4] ;  /* 0x0002790000047ab9 */ /* 0x000fe20000000800 */
[----:B------:R-:W-:Y:S01]  /*4310*/  LOP3.LUT R7, RZ, R7, RZ, 0x33, !PT ;  /* 0x00000007ff077212 */ /* 0x000fe200078e33ff */
[----:B------:R-:W-:-:S05]  /*4320*/  IMAD.U32 R14, RZ, RZ, UR4 ;  /* 0x00000004ff0e7e24 */ /* 0x000fca000f8e00ff */
[----:B------:R-:W-:-:S13]  /*4330*/  ISETP.NE.AND P0, PT, R14, 0x1, PT ;  /* 0x000000010e00780c */ /* 0x000fda0003f05270 */
[----:B------:R-:W1:Y:S02]  /*4340*/  @P0 LDC.64 R20, c[0x0][0x9e8] ;  /* 0x00027a00ff140b82 */ /* 0x000e640000000a00 */
[----:B-1----:R-:W-:-:S05]  /*4350*/  @P0 IMAD.HI.U32 R6, R7, R20, RZ ;  /* 0x0000001407060227 */ /* 0x002fca00078e00ff */
[----:B------:R-:W-:-:S04]  /*4360*/  @P0 SHF.R.U32.HI R7, RZ, R21, R6 ;  /* 0x00000015ff070219 */ /* 0x000fc80000011606 */
[----:B------:R-:W-:Y:S01]  /*4370*/  LOP3.LUT R7, RZ, R7, RZ, 0x33, !PT ;  /* 0x00000007ff077212 */ /* 0x000fe200078e33ff */
[----:B------:R-:W-:Y:S06]  /*4380*/  BRA `(.L_x_1704) ;  /* 0x0000000000187947 */ /* 0x000fec0003800000 */
.L_x_1703:
[----:B------:R-:W-:Y:S02]  /*4390*/  ULDC UR4, c[0x0][0x9e4] ;  /* 0x0002790000047ab9 */ /* 0x000fe40000000800 */
[----:B------:R-:W-:-:S04]  /*43a0*/  MOV R14, UR4 ;  /* 0x00000004000e7c02 */ /* 0x000fc80008000f00 */
[----:B------:R-:W-:-:S13]  /*43b0*/  ISETP.NE.AND P0, PT, R14, 0x1, PT ;  /* 0x000000010e00780c */ /* 0x000fda0003f05270 */
[----:B------:R-:W1:Y:S02]  /*43c0*/  @P0 LDC.64 R20, c[0x0][0x9e8] ;  /* 0x00027a00ff140b82 */ /* 0x000e640000000a00 */
[----:B-1----:R-:W-:-:S05]  /*43d0*/  @P0 IMAD.HI.U32 R6, R7, R20, RZ ;  /* 0x0000001407060227 */ /* 0x002fca00078e00ff */
[----:B------:R-:W-:-:S07]  /*43e0*/  @P0 SHF.R.U32.HI R7, RZ, R21, R6 ;  /* 0x00000015ff070219 */ /* 0x000fce0000011606 */
.L_x_1704:
[----:B------:R-:W-:Y:S05]  /*43f0*/  BSYNC B0 ;  /* 0x0000000000007941 */ /* 0x000fea0003800000 */
.L_x_1702:
[----:B------:R-:W-:-:S04]  /*4400*/  IMAD R7, R7, R14, -UR10 ;  /* 0x8000000a07077e24 */ /* 0x000fc8000f8e020e */
[----:B------:R-:W-:-:S05]  /*4410*/  IMAD.IADD R7, R7, 0x1, -R0 ;  /* 0x0000000107077824 */ /* 0x000fca00078e0a00 */
[----:B------:R-:W-:Y:S02]  /*4420*/  VIADDMNMX R4, R7, R14, R4, PT ;  /* 0x0000000e07047246 */ /* 0x000fe40003800104 */
[----:B------:R-:W-:-:S07]  /*4430*/  VIMNMX R5, R5, R7, !PT ;  /* 0x0000000705057248 */ /* 0x000fce0007fe0100 */
.L_x_1701:
[----:B------:R-:W1:Y:S02]  /*4440*/  SHFL.IDX PT, R3, R3, 0x1, 0x1c1f ;  /* 0x003c1f0003037f89 */ /* 0x000e6400000e0000 */
        /* <DEDUP_REMOVED lines=10> */
[----:B------:R-:W-:Y:S02]  /*44f0*/  LOP3.LUT R3, RZ, R3, RZ, 0x33, !PT ;  /* 0x00000003ff037212 */ /* 0x000fe400078e33ff */
[----:B------:R-:W-:-:S04]  /*4500*/  MOV R12, UR4 ;  /* 0x00000004000c7c02 */ /* 0x000fc80008000f00 */
[----:B------:R-:W-:-:S13]  /*4510*/  ISETP.NE.AND P0, PT, R12, 0x1, PT ;  /* 0x000000010c00780c */ /* 0x000fda0003f05270 */
[----:B------:R-:W1:Y:S02]  /*4520*/  @P0 LDC.64 R14, c[0x0][0x9e8] ;  /* 0x00027a00ff0e0b82 */ /* 0x000e640000000a00 */
[----:B-1----:R-:W-:-:S05]  /*4530*/  @P0 IMAD.HI.U32 R8, R3, R14, RZ ;  /* 0x0000000e03080227 */ /* 0x002fca00078e00ff */
[----:B------:R-:W-:-:S04]  /*4540*/  @P0 SHF.R.U32.HI R3, RZ, R15, R8 ;  /* 0x0000000fff030219 */ /* 0x000fc80000011608 */
[----:B------:R-:W-:Y:S01]  /*4550*/  LOP3.LUT R3, RZ, R3, RZ, 0x33, !PT ;  /* 0x00000003ff037212 */ /* 0x000fe200078e33ff */
[----:B------:R-:W-:Y:S06]  /*4560*/  BRA `(.L_x_1708) ;  /* 0x0000000000187947 */ /* 0x000fec0003800000 */
.L_x_1707:
[----:B------:R-:W-:Y:S02]  /*4570*/  ULDC UR4, c[0x0][0x9e4] ;  /* 0x0002790000047ab9 */ /* 0x000fe40000000800 */
[----:B------:R-:W-:-:S05]  /*4580*/  IMAD.U32 R12, RZ, RZ, UR4 ;  /* 0x00000004ff0c7e24 */ /* 0x000fca000f8e00ff */
[----:B------:R-:W-:-:S13]  /*4590*/  ISETP.NE.AND P0, PT, R12, 0x1, PT ;  /* 0x000000010c00780c */ /* 0x000fda0003f05270 */
[----:B------:R-:W1:Y:S02]  /*45a0*/  @P0 LDC.64 R14, c[0x0][0x9e8] ;  /* 0x00027a00ff0e0b82 */ /* 0x000e640000000a00 */
[----:B-1----:R-:W-:-:S05]  /*45b0*/  @P0 IMAD.HI.U32 R8, R3, R14, RZ ;  /* 0x0000000e03080227 */ /* 0x002fca00078e00ff */
[----:B------:R-:W-:-:S07]  /*45c0*/  @P0 SHF.R.U32.HI R3, RZ, R15, R8 ;  /* 0x0000000fff030219 */ /* 0x000fce0000011608 */
.L_x_1708:
[----:B------:R-:W-:Y:S05]  /*45d0*/  BSYNC B0 ;  /* 0x0000000000007941 */ /* 0x000fea0003800000 */
.L_x_1706:
[----:B------:R-:W-:-:S04]  /*45e0*/  IMAD R3, R3, R12, -UR10 ;  /* 0x8000000a03037e24 */ /* 0x000fc8000f8e020c */
[----:B------:R-:W-:-:S05]  /*45f0*/  IMAD.IADD R3, R3, 0x1, -R0 ;  /* 0x0000000103037824 */ /* 0x000fca00078e0a00 */
[----:B------:R-:W-:Y:S02]  /*4600*/  VIADDMNMX R6, R3, R12, R6, PT ;  /* 0x0000000c03067246 */ /* 0x000fe40003800106 */
[----:B------:R-:W-:-:S07]  /*4610*/  VIMNMX R7, R7, R3, !PT ;  /* 0x0000000307077248 */ /* 0x000fce0007fe0100 */
.L_x_1705:
[----:B------:R-:W-:Y:S01]  /*4620*/  UIMAD UR4, UR43, UR6, 0x40 ;  /* 0x000000402b0474a4 */ /* 0x000fe2000f8e0206 */
[----:B------:R-:W-:Y:S03]  /*4630*/  BAR.SYNC.DEFER_BLOCKING 0xf, 0x100 ;  /* 0x03c4000000007b1d */ /* 0x000fe60000010000 */
[----:B------:R-:W-:Y:S02]  /*4640*/  UISETP.GE.AND UP5, UPT, UR4, 0x1, UPT ;  /* 0x000000010400788c */ /* 0x000fe4000bfa6270 */
[----:B------:R-:W-:Y:S02]  /*4650*/  UISETP.GE.AND UP6, UPT, UR4, 0x2, UPT ;  /* 0x000000020400788c */ /* 0x000fe4000bfc6270 */
[----:B------:R-:W-:Y:S02]  /*4660*/  UISETP.GE.AND UP0, UPT, UR4, 0x9, UPT ;  /* 0x000000090400788c */ /* 0x000fe4000bf06270 */
[----:B------:R-:W-:Y:S01]  /*4670*/  PLOP3.LUT P1, PT, PT, PT, UP5, 0x40, 0x0 ;  /* 0x000000000000781c */ /* 0x000fe20003f2e858 */
[----:B------:R-:W-:Y:S01]  /*4680*/  UISETP.GE.AND UP1, UPT, UR4, 0xa, UPT ;  /* 0x0000000a0400788c */ /* 0x000fe2000bf26270 */
[----:B------:R-:W-:Y:S01]  /*4690*/  PLOP3.LUT P3, PT, PT, PT, UP6, 0x40, 0x0 ;  /* 0x000000000000781c */ /* 0x000fe20003f6e868 */
[----:B------:R-:W-:Y:S01]  /*46a0*/  UISETP.GE.AND UP2, UPT, UR4, 0x11, UPT ;  /* 0x000000110400788c */ /* 0x000fe2000bf46270 */
[C---:B------:R-:W-:Y:S01]  /*46b0*/  ISETP.GT.AND P1, PT, R5.reuse, RZ, P1 ;  /* 0x000000ff0500720c */ /* 0x040fe20000f24270 */
[----:B------:R-:W-:Y:S01]  /*46c0*/  UISETP.GE.AND UP3, UPT, UR4, 0x12, UPT ;  /* 0x000000120400788c */ /* 0x000fe2000bf66270 */
[----:B------:R-:W-:Y:S01]  /*46d0*/  ISETP.GT.AND P3, PT, R5, 0x1, P3 ;  /* 0x000000010500780c */ /* 0x000fe20001f64270 */
[----:B------:R-:W-:Y:S01]  /*46e0*/  UISETP.GE.AND UP4, UPT, UR4, 0x19, UPT ;  /* 0x000000190400788c */ /* 0x000fe2000bf86270 */
[----:B------:R-:W-:Y:S01]  /*46f0*/  ISETP.LT.OR P1, PT, R4, 0x1, P1 ;  /* 0x000000010400780c */ /* 0x000fe20000f21670 */
[----:B------:R-:W-:Y:S01]  /*4700*/  ULDC UR10, c[0x0][0x988] ;  /* 0x00026200000a7ab9 */ /* 0x000fe20000000800 */
[----:B------:R-:W-:Y:S01]  /*4710*/  PLOP3.LUT P2, PT, PT, PT, UP6, 0x40, 0x0 ;  /* 0x000000000000781c */ /* 0x000fe20003f4e868 */
[----:B------:R-:W-:Y:S01]  /*4720*/  UISETP.GE.AND UP6, UPT, UR4, 0x21, UPT ;  /* 0x000000210400788c */ /* 0x000fe2000bfc6270 */
[----:B------:R-:W-:-:S02]  /*4730*/  FSEL R24, R24, -INF , !P1 ;  /* 0xff80000018187808 */ /* 0x000fc40004800000 */
[----:B------:R-:W-:Y:S02]  /*4740*/  PLOP3.LUT P1, PT, PT, PT, UP0, 0x40, 0x0 ;  /* 0x000000000000781c */ /* 0x000fe40003f2e808 */
[----:B------:R-:W-:Y:S02]  /*4750*/  ISETP.LT.OR P3, PT, R4, 0x2, P3 ;  /* 0x000000020400780c */ /* 0x000fe40001f61670 */
[----:B------:R-:W-:Y:S02]  /*4760*/  ISETP.GT.AND P2, PT, R7, 0x1, P2 ;  /* 0x000000010700780c */ /* 0x000fe40001744270 */
[----:B------:R-:W-:Y:S02]  /*4770*/  ISETP.GT.AND P1, PT, R5, 0x8, P1 ;  /* 0x000000080500780c */ /* 0x000fe40000f24270 */
[----:B------:R-:W-:Y:S01]  /*4780*/  PLOP3.LUT P0, PT, PT, PT, UP5, 0x40, 0x0 ;  /* 0x000000000000781c */ /* 0x000fe20003f0e858 */
[----:B------:R-:W-:Y:S01]  /*4790*/  UISETP.GE.AND UP5, UPT, UR4, 0x1a, UPT ;  /* 0x0000001a0400788c */ /* 0x000fe2000bfa6270 */
[----:B------:R-:W-:-:S02]  /*47a0*/  FSEL R25, R25, -INF , !P3 ;  /* 0xff80000019197808 */ /* 0x000fc40005800000 */
[----:B------:R-:W-:Y:S02]  /*47b0*/  PLOP3.LUT P3, PT, PT, PT, UP1, 0x40, 0x0 ;  /* 0x000000000000781c */ /* 0x000fe40003f6e818 */
[----:B------:R-:W-:Y:S02]  /*47c0*/  ISETP.LT.OR P2, PT, R6, 0x2, P2 ;  /* 0x000000020600780c */ /* 0x000fe40001741670 */
[----:B------:R-:W-:Y:S02]  /*47d0*/  ISETP.LT.OR P1, PT, R4, 0x9, P1 ;  /* 0x000000090400780c */ /* 0x000fe40000f21670 */
[----:B------:R-:W-:Y:S02]  /*47e0*/  ISETP.GT.AND P0, PT, R7, RZ, P0 ;  /* 0x000000ff0700720c */ /* 0x000fe40000704270 */
[----:B------:R-:W-:Y:S02]  /*47f0*/  ISETP.GT.AND P3, PT, R5, 0x9, P3 ;  /* 0x000000090500780c */ /* 0x000fe40001f64270 */
[----:B------:R-:W-:-:S02]  /*4800*/  FSEL R27, R27, -INF , !P2 ;  /* 0xff8000001b1b7808 */ /* 0x000fc40005000000 */
[----:B------:R-:W-:Y:S02]  /*4810*/  FSEL R28, R28, -INF , !P1 ;  /* 0xff8000001c1c7808 */ /* 0x000fe40004800000 */
[----:B------:R-:W-:Y:S01]  /*4820*/  PLOP3.LUT P2, PT, PT, PT, UP1, 0x40, 0x0 ;  /* 0x000000000000781c */ /* 0x000fe20003f4e818 */
[----:B------:R-:W-:Y:S01]  /*4830*/  UISETP.GE.AND UP1, UPT, UR4, 0x29, UPT ;  /* 0x000000290400788c */ /* 0x000fe2000bf26270 */
[----:B------:R-:W-:Y:S02]  /*4840*/  PLOP3.LUT P1, PT, PT, PT, UP2, 0x40, 0x0 ;  /* 0x000000000000781c */ /* 0x000fe40003f2e828 */
[----:B------:R-:W-:Y:S02]  /*4850*/  ISETP.LT.OR P0, PT, R6, 0x1, P0 ;  /* 0x000000010600780c */ /* 0x000fe40000701670 */
[----:B------:R-:W-:Y:S02]  /*4860*/  ISETP.LT.OR P3, PT, R4, 0xa, P3 ;  /* 0x0000000a0400780c */ /* 0x000fe40001f61670 */
[----:B------:R-:W-:-:S02]  /*4870*/  ISETP.GT.AND P2, PT, R7, 0x9, P2 ;  /* 0x000000090700780c */ /* 0x000fc40001744270 */
[----:B------:R-:W-:Y:S02]  /*4880*/  ISETP.GT.AND P1, PT, R5, 0x10, P1 ;  /* 0x000000100500780c */ /* 0x000fe40000f24270 */
[----:B------:R-:W-:Y:S02]  /*4890*/  FSEL R26, R26, -INF , !P0 ;  /* 0xff8000001a1a7808 */ /* 0x000fe40004000000 */
[----:B------:R-:W-:Y:S01]  /*48a0*/  PLOP3.LUT P0, PT, PT, PT, UP0, 0x40, 0x0 ;  /* 0x000000000000781c */ /* 0x000fe20003f0e808 */
[----:B------:R-:W-:Y:S01]  /*48b0*/  UISETP.GE.AND UP0, UPT, UR4, 0x22, UPT ;  /* 0x000000220400788c */ /* 0x000fe2000bf06270 */
[----:B------:R-:W-:Y:S02]  /*48c0*/  FSEL R29, R29, -INF , !P3 ;  /* 0xff8000001d1d7808 */ /* 0x000fe40005800000 */
[----:B------:R-:W-:Y:S01]  /*48d0*/  PLOP3.LUT P3, PT, PT, PT, UP3, 0x40, 0x0 ;  /* 0x000000000000781c */ /* 0x000fe20003f6e838 */
[----:B------:R-:W-:Y:S01]  /*48e0*/  UP2UR UR5, UPR, URZ, 0x1 ;  /* 0x000000013f057883 */ /* 0x000fe20008000000 */
[----:B------:R-:W-:-:S02]  /*48f0*/  ISETP.LT.OR P2, PT, R6, 0xa, P2 ;  /* 0x0000000a0600780c */ /* 0x000fc40001741670 */
[----:B------:R-:W-:Y:S02]  /*4900*/  ISETP.LT.OR P1, PT, R4, 0x11, P1 ;  /* 0x000000110400780c */ /* 0x000fe40000f21670 */
[----:B------:R-:W-:Y:S02]  /*4910*/  ISETP.GT.AND P0, PT, R7, 0x8, P0 ;  /* 0x000000080700780c */ /* 0x000fe40000704270 */
[----:B------:R-:W-:Y:S02]  /*4920*/  ISETP.GT.AND P3, PT, R5, 0x11, P3 ;  /* 0x000000110500780c */ /* 0x000fe40001f64270 */
[----:B------:R-:W-:Y:S02]  /*4930*/  FSEL R31, R31, -INF , !P2 ;  /* 0xff8000001f1f7808 */ /* 0x000fe40005000000 */
[----:B------:R-:W-:Y:S02]  /*4940*/  FSEL R32, R32, -INF , !P1 ;  /* 0xff80000020207808 */ /* 0x000fe40004800000 */
[----:B------:R-:W-:-:S02]  /*4950*/  PLOP3.LUT P2, PT, PT, PT, UP4, 0x40, 0x0 ;  /* 0x000000000000781c */ /* 0x000fc40003f4e848 */
[----:B------:R-:W-:Y:S02]  /*4960*/  PLOP3.LUT P1, PT, PT, PT, UP5, 0x40, 0x0 ;  /* 0x000000000000781c */ /* 0x000fe40003f2e858 */
[----:B------:R-:W-:Y:S02]  /*4970*/  ISETP.LT.OR P0, PT, R6, 0x9, P0 ;  /* 0x000000090600780c */ /* 0x000fe40000701670 */
[----:B------:R-:W-:Y:S02]  /*4980*/  ISETP.LT.OR P3, PT, R4, 0x12, P3 ;  /* 0x000000120400780c */ /* 0x000fe40001f61670 */
[C---:B------:R-:W-:Y:S02]  /*4990*/  ISETP.GT.AND P2, PT, R5.reuse, 0x18, P2 ;  /* 0x000000180500780c */ /* 0x040fe40001744270 */
[----:B------:R-:W-:Y:S02]  /*49a0*/  ISETP.GT.AND P1, PT, R5, 0x19, P1 ;  /* 0x000000190500780c */ /* 0x000fe40000f24270 */
[----:B------:R-:W-:-:S02]  /*49b0*/  FSEL R30, R30, -INF , !P0 ;  /* 0xff8000001e1e7808 */ /* 0x000fc40004000000 */
[----:B------:R-:W-:Y:S01]  /*49c0*/  PLOP3.LUT P0, PT, PT, PT, UP2, 0x40, 0x0 ;  /* 0x000000000000781c */ /* 0x000fe20003f0e828 */
[----:B------:R-:W-:Y:S01]  /*49d0*/  UISETP.GE.AND UP2, UPT, UR4, 0x2a, UPT ;  /* 0x0000002a0400788c */ /* 0x000fe2000bf46270 */
[----:B------:R-:W-:Y:S02]  /*49e0*/  FSEL R33, R33, -INF , !P3 ;  /* 0xff80000021217808 */ /* 0x000fe40005800000 */
[----:B------:R-:W-:Y:S01]  /*49f0*/  PLOP3.LUT P3, PT, PT, PT, UP6, 0x40, 0x0 ;  /* 0x000000000000781c */ /* 0x000fe20003f6e868 */
[----:B------:R-:W-:Y:S01]  /*4a00*/  UISETP.GE.AND UP6, UPT, UR4, 0x3a, UPT ;  /* 0x0000003a0400788c */ /* 0x000fe2000bfc6270 */
[C---:B------:R-:W-:Y:S02]  /*4a10*/  ISETP.LT.OR P2, PT, R4.reuse, 0x19, P2 ;  /* 0x000000190400780c */ /* 0x040fe40001741670 */
[----:B------:R-:W-:Y:S02]  /*4a20*/  ISETP.LT.OR P1, PT, R4, 0x1a, P1 ;  /* 0x0000001a0400780c */ /* 0x000fe40000f21670 */
[----:B------:R-:W-:-:S02]  /*4a30*/  ISETP.GT.AND P0, PT, R7, 0x10, P0 ;  /* 0x000000100700780c */ /* 0x000fc40000704270 */
[----:B------:R-:W-:Y:S02]  /*4a40*/  ISETP.GT.AND P3, PT, R5, 0x20, P3 ;  /* 0x000000200500780c */ /* 0x000fe40001f64270 */
[----:B------:R-:W-:Y:S02]  /*4a50*/  FSEL R36, R36, -INF , !P2 ;  /* 0xff80000024247808 */ /* 0x000fe40005000000 */
[----:B------:R-:W-:Y:S02]  /*4a60*/  FSEL R37, R37, -INF , !P1 ;  /* 0xff80000025257808 */ /* 0x000fe40004800000 */
[----:B------:R-:W-:Y:S01]  /*4a70*/  PLOP3.LUT P2, PT, PT, PT, UP0, 0x40, 0x0 ;  /* 0x000000000000781c */ /* 0x000fe20003f4e808 */
[----:B------:R-:W-:Y:S01]  /*4a80*/  UISETP.GE.AND UP0, UPT, UR4, 0x21, UPT ;  /* 0x000000210400788c */ /* 0x000fe2000bf06270 */
[----:B------:R-:W-:Y:S02]  /*4a90*/  PLOP3.LUT P1, PT, PT, PT, UP1, 0x40, 0x0 ;  /* 0x000000000000781c */ /* 0x000fe40003f2e818 */
[----:B------:R-:W-:-:S02]  /*4aa0*/  ISETP.LT.OR P0, PT, R6, 0x11, P0 ;  /* 0x000000110600780c */ /* 0x000fc40000701670 */
[----:B------:R-:W-:Y:S02]  /*4ab0*/  ISETP.LT.OR P3, PT, R4, 0x21, P3 ;  /* 0x000000210400780c */ /* 0x000fe40001f61670 */
[C---:B------:R-:W-:Y:S02]  /*4ac0*/  ISETP.GT.AND P2, PT, R5.reuse, 0x21, P2 ;  /* 0x000000210500780c */ /* 0x040fe40001744270 */
[----:B------:R-:W-:Y:S02]  /*4ad0*/  ISETP.GT.AND P1, PT, R5, 0x28, P1 ;  /* 0x000000280500780c */ /* 0x000fe40000f24270 */
[----:B------:R-:W-:Y:S02]  /*4ae0*/  FSEL R34, R34, -INF , !P0 ;  /* 0xff80000022227808 */ /* 0x000fe40004000000 */
[----:B------:R-:W-:Y:S01]  /*4af0*/  PLOP3.LUT P0, PT, PT, PT, UP3, 0x40, 0x0 ;  /* 0x000000000000781c */ /* 0x000fe20003f0e838 */
[----:B------:R-:W-:Y:S01]  /*4b00*/  UISETP.GE.AND UP3, UPT, UR4, 0x31, UPT ;  /* 0x000000310400788c */ /* 0x000fe2000bf66270 */
[----:B------:R-:W-:-:S02]  /*4b10*/  FSEL R40, R40, -INF , !P3 ;  /* 0xff80000028287808 */ /* 0x000fc40005800000 */
[----:B------:R-:W-:Y:S02]  /*4b20*/  PLOP3.LUT P3, PT, PT, PT, UP2, 0x40, 0x0 ;  /* 0x000000000000781c */ /* 0x000fe40003f6e828 */
[C---:B------:R-:W-:Y:S02]  /*4b30*/  ISETP.LT.OR P2, PT, R4.reuse, 0x22, P2 ;  /* 0x000000220400780c */ /* 0x040fe40001741670 */
[----:B------:R-:W-:Y:S02]  /*4b40*/  ISETP.LT.OR P1, PT, R4, 0x29, P1 ;  /* 0x000000290400780c */ /* 0x000fe40000f21670 */
[----:B------:R-:W-:Y:S02]  /*4b50*/  ISETP.GT.AND P3, PT, R5, 0x29, P3 ;  /* 0x000000290500780c */ /* 0x000fe40001f64270 */
[----:B------:R-:W-:Y:S02]  /*4b60*/  FSEL R41, R41, -INF , !P2 ;  /* 0xff80000029297808 */ /* 0x000fe40005000000 */
[----:B------:R-:W-:-:S02]  /*4b70*/  FSEL R44, R44, -INF , !P1 ;  /* 0xff8000002c2c7808 */ /* 0x000fc40004800000 */
[----:B------:R-:W-:Y:S01]  /*4b80*/  PLOP3.LUT P2, PT, PT, PT, UP4, 0x40, 0x0 ;  /* 0x000000000000781c */ /* 0x000fe20003f4e848 */
[----:B------:R-:W-:Y:S01]  /*4b90*/  UISETP.GE.AND UP4, UPT, UR4, 0x32, UPT ;  /* 0x000000320400788c */ /* 0x000fe2000bf86270 */
[----:B------:R-:W-:Y:S02]  /*4ba0*/  PLOP3.LUT P1, PT, PT, PT, UP3, 0x40, 0x0 ;  /* 0x000000000000781c */ /* 0x000fe40003f2e838 */
[----:B------:R-:W-:Y:S02]  /*4bb0*/  ISETP.LT.OR P3, PT, R4, 0x2a, P3 ;  /* 0x0000002a0400780c */ /* 0x000fe40001f61670 */
[----:B------:R-:W-:Y:S02]  /*4bc0*/  ISETP.GT.AND P1, PT, R5, 0x30, P1 ;  /* 0x000000300500780c */ /* 0x000fe40000f24270 */
[----:B------:R-:W-:Y:S02]  /*4bd0*/  FSEL R45, R45, -INF , !P3 ;  /* 0xff8000002d2d7808 */ /* 0x000fe40005800000 */
[----:B------:R-:W-:-:S02]  /*4be0*/  PLOP3.LUT P3, PT, PT, PT, UP4, 0x40, 0x0 ;  /* 0x000000000000781c */ /* 0x000fc40003f6e848 */
[----:B------:R-:W-:Y:S02]  /*4bf0*/  ISETP.LT.OR P1, PT, R4, 0x31, P1 ;  /* 0x000000310400780c */ /* 0x000fe40000f21670 */
[----:B------:R-:W-:Y:S02]  /*4c00*/  ISETP.GT.AND P3, PT, R5, 0x31, P3 ;  /* 0x000000310500780c */ /* 0x000fe40001f64270 */
[----:B------:R-:W-:Y:S02]  /*4c10*/  FSEL R48, R48, -INF , !P1 ;  /* 0xff80000030307808 */ /* 0x000fe40004800000 */
[----:B------:R-:W-:Y:S01]  /*4c20*/  PLOP3.LUT P1, PT, PT, PT, UP5, 0x40, 0x0 ;  /* 0x000000000000781c */ /* 0x000fe20003f2e858 */
[----:B------:R-:W-:Y:S01]  /*4c30*/  UISETP.GE.AND UP5, UPT, UR4, 0x39, UPT ;  /* 0x000000390400788c */ /* 0x000fe2000bfa6270 */
[----:B------:R-:W-:Y:S02]  /*4c40*/  ISETP.LT.OR P3, PT, R4, 0x32, P3 ;  /* 0x000000320400780c */ /* 0x000fe40001f61670 */
[----:B------:R-:W-:-:S02]  /*4c50*/  FMNMX.FTZ R3, R24, R25, !PT ;  /* 0x0000001918037209 */ /* 0x000fc40007810000 */
[----:B------:R-:W-:Y:S02]  /*4c60*/  FSEL R49, R49, -INF , !P3 ;  /* 0xff80000031317808 */ /* 0x000fe40005800000 */
[----:B------:R-:W-:Y:S02]  /*4c70*/  PLOP3.LUT P3, PT, PT, PT, UP5, 0x40, 0x0 ;  /* 0x000000000000781c */ /* 0x000fe40003f6e858 */
[----:B------:R-:W-:Y:S02]  /*4c80*/  ISETP.GT.AND P0, PT, R7, 0x11, P0 ;  /* 0x000000110700780c */ /* 0x000fe40000704270 */
[----:B------:R-:W-:Y:S02]  /*4c90*/  ISETP.GT.AND P3, PT, R5, 0x38, P3 ;  /* 0x000000380500780c */ /* 0x000fe40001f64270 */
[----:B------:R-:W-:Y:S02]  /*4ca0*/  ISETP.GT.AND P2, PT, R7, 0x18, P2 ;  /* 0x000000180700780c */ /* 0x000fe40001744270 */
[----:B------:R-:W-:-:S02]  /*4cb0*/  ISETP.LT.OR P3, PT, R4, 0x39, P3 ;  /* 0x000000390400780c */ /* 0x000fc40001f61670 */
[----:B------:R-:W-:Y:S02]  /*4cc0*/  ISETP.LT.OR P0, PT, R6, 0x12, P0 ;  /* 0x000000120600780c */ /* 0x000fe40000701670 */
[----:B------:R-:W-:Y:S02]  /*4cd0*/  FSEL R52, R52, -INF , !P3 ;  /* 0xff80000034347808 */ /* 0x000fe40005800000 */
[----:B------:R-:W-:Y:S02]  /*4ce0*/  PLOP3.LUT P3, PT, PT, PT, UP6, 0x40, 0x0 ;  /* 0x000000000000781c */ /* 0x000fe40003f6e868 */
[----:B------:R-:W-:Y:S02]  /*4cf0*/  ISETP.LT.OR P2, PT, R6, 0x19, P2 ;  /* 0x000000190600780c */ /* 0x000fe40001741670 */
[----:B------:R-:W-:Y:S02]  /*4d00*/  ISETP.GT.AND P3, PT, R5, 0x39, P3 ;  /* 0x000000390500780c */ /* 0x000fe40001f64270 */
[----:B------:R-:W-:-:S02]  /*4d10*/  FSEL R35, R35, -INF , !P0 ;  /* 0xff80000023237808 */ /* 0x000fc40004000000 */
[----:B------:R-:W-:Y:S02]  /*4d20*/  ISETP.LT.OR P3, PT, R4, 0x3a, P3 ;  /* 0x0000003a0400780c */ /* 0x000fe40001f61670 */
[----:B------:R-:W-:Y:S02]  /*4d30*/  FMNMX.FTZ R4, R28, R3, !PT ;  /* 0x000000031c047209 */ /* 0x000fe40007810000 */
[----:B------:R-:W-:Y:S02]  /*4d40*/  FSEL R53, R53, -INF , !P3 ;  /* 0xff80000035357808 */ /* 0x000fe40005800000 */
[----:B------:R-:W-:Y:S02]  /*4d50*/  FMNMX.FTZ R3, R29, R4, !PT ;  /* 0x000000041d037209 */ /* 0x000fe40007810000 */
[----:B------:R-:W-:Y:S01]  /*4d60*/  PLOP3.LUT P3, PT, PT, PT, UP0, 0x40, 0x0 ;  /* 0x000000000000781c */ /* 0x000fe20003f6e808 */
[----:B------:R-:W-:Y:S01]  /*4d70*/  UISETP.NE.AND UP0, UPT, UR5, URZ, UPT ;  /* 0x0000003f0500728c */ /* 0x000fe2000bf05270 */
[----:B------:R-:W-:-:S02]  /*4d80*/  FMNMX.FTZ R4, R32, R3, !PT ;  /* 0x0000000320047209 */ /* 0x000fc40007810000 */
[----:B------:R-:W-:Y:S02]  /*4d90*/  ISETP.GT.AND P1, PT, R7, 0x19, P1 ;  /* 0x000000190700780c */ /* 0x000fe40000f24270 */
[----:B------:R-:W-:Y:S02]  /*4da0*/  FMNMX.FTZ R3, R33, R4, !PT ;  /* 0x0000000421037209 */ /* 0x000fe40007810000 */
[----:B------:R-:W-:Y:S02]  /*4db0*/  PLOP3.LUT P0, PT, PT, PT, UP0, 0x40, 0x0 ;  /* 0x000000000000781c */ /* 0x000fe40003f0e808 */
[----:B------:R-:W-:Y:S02]  /*4dc0*/  FMNMX.FTZ R4, R36, R3, !PT ;  /* 0x0000000324047209 */ /* 0x000fe40007810000 */
[----:B------:R-:W-:Y:S02]  /*4dd0*/  FSEL R38, R38, -INF , !P2 ;  /* 0xff80000026267808 */ /* 0x000fe40005000000 */
[----:B------:R-:W-:-:S02]  /*4de0*/  FMNMX.FTZ R3, R37, R4, !PT ;  /* 0x0000000425037209 */ /* 0x000fc40007810000 */
[----:B------:R-:W-:Y:S02]  /*4df0*/  ISETP.GT.AND P3, PT, R7, 0x20, P3 ;  /* 0x000000200700780c */ /* 0x000fe40001f64270 */
[----:B------:R-:W-:Y:S02]  /*4e00*/  FMNMX.FTZ R4, R40, R3, !PT ;  /* 0x0000000328047209 */ /* 0x000fe40007810000 */
[----:B------:R-:W-:Y:S02]  /*4e10*/  ISETP.LT.OR P1, PT, R6, 0x1a, P1 ;  /* 0x0000001a0600780c */ /* 0x000fe40000f21670 */
[----:B------:R-:W-:Y:S02]  /*4e20*/  FMNMX.FTZ R3, R41, R4, !PT ;  /* 0x0000000429037209 */ /* 0x000fe40007810000 */
[----:B------:R-:W-:Y:S02]  /*4e30*/  PLOP3.LUT P2, PT, PT, PT, UP1, 0x40, 0x0 ;  /* 0x000000000000781c */ /* 0x000fe40003f4e818 */
[----:B------:R-:W-:-:S02]  /*4e40*/  FMNMX.FTZ R4, R44, R3, !PT ;  /* 0x000000032c047209 */ /* 0x000fc40007810000 */
[----:B------:R-:W-:Y:S02]  /*4e50*/  ISETP.GT.AND P0, PT, R7, 0x21, P0 ;  /* 0x000000210700780c */ /* 0x000fe40000704270 */
[----:B------:R-:W-:Y:S02]  /*4e60*/  FMNMX.FTZ R3, R45, R4, !PT ;  /* 0x000000042d037209 */ /* 0x000fe40007810000 */
[----:B------:R-:W-:Y:S02]  /*4e70*/  ISETP.LT.OR P3, PT, R6, 0x21, P3 ;  /* 0x000000210600780c */ /* 0x000fe40001f61670 */
[----:B------:R-:W-:Y:S02]  /*4e80*/  FMNMX.FTZ R4, R48, R3, !PT ;  /* 0x0000000330047209 */ /* 0x000fe40007810000 */
[----:B------:R-:W-:Y:S02]  /*4e90*/  FSEL R39, R39, -INF , !P1 ;  /* 0xff80000027277808 */ /* 0x000fe40004800000 */
[----:B------:R-:W-:-:S02]  /*4ea0*/  FMNMX.FTZ R3, R49, R4, !PT ;  /* 0x0000000431037209 */ /* 0x000fc40007810000 */
[----:B------:R-:W-:Y:S02]  /*4eb0*/  PLOP3.LUT P1, PT, PT, PT, UP2, 0x40, 0x0 ;  /* 0x000000000000781c */ /* 0x000fe40003f2e828 */
[----:B------:R-:W-:Y:S02]  /*4ec0*/  FMNMX.FTZ R4, R52, R3, !PT ;  /* 0x0000000334047209 */ /* 0x000fe40007810000 */
[----:B------:R-:W-:Y:S02]  /*4ed0*/  ISETP.LT.OR P0, PT, R6, 0x22, P0 ;  /* 0x000000220600780c */ /* 0x000fe40000701670 */
[----:B------:R-:W-:Y:S02]  /*4ee0*/  FMNMX.FTZ R4, R53, R4, !PT ;  /* 0x0000000435047209 */ /* 0x000fe40007810000 */
[----:B------:R-:W-:Y:S02]  /*4ef0*/  FSEL R42, R42, -INF , !P3 ;  /* 0xff8000002a2a7808 */ /* 0x000fe40005800000 */
[----:B------:R-:W-:Y:S01]  /*4f00*/  ISETP.GT.AND P2, PT, R7, 0x28, P2 ;  /* 0x000000280700780c */ /* 0x000fe20001744270 */
[----:B------:R-:W1:Y:S01]  /*4f10*/  SHFL.BFLY PT, R3, R4, 0x2, 0x1f ;  /* 0x0c401f0004037f89 */ /* 0x000e6200000e0000 */
[----:B------:R-:W-:-:S02]  /*4f20*/  PLOP3.LUT P3, PT, PT, PT, UP3, 0x40, 0x0 ;  /* 0x000000000000781c */ /* 0x000fc40003f6e838 */
[----:B------:R-:W-:Y:S02]  /*4f30*/  FSEL R43, R43, -INF , !P0 ;  /* 0xff8000002b2b7808 */ /* 0x000fe40004000000 */
[C---:B------:R-:W-:Y:S02]  /*4f40*/  ISETP.GT.AND P1, PT, R7.reuse, 0x29, P1 ;  /* 0x000000290700780c */ /* 0x040fe40000f24270 */
[C---:B------:R-:W-:Y:S02]  /*4f50*/  ISETP.LT.OR P2, PT, R6.reuse, 0x29, P2 ;  /* 0x000000290600780c */ /* 0x040fe40001741670 */
[----:B------:R-:W-:Y:S02]  /*4f60*/  PLOP3.LUT P0, PT, PT, PT, UP4, 0x40, 0x0 ;  /* 0x000000000000781c */ /* 0x000fe40003f0e848 */
[----:B------:R-:W-:Y:S02]  /*4f70*/  ISETP.GT.AND P3, PT, R7, 0x30, P3 ;  /* 0x000000300700780c */ /* 0x000fe40001f64270 */
[----:B------:R-:W-:-:S02]  /*4f80*/  ISETP.LT.OR P1, PT, R6, 0x2a, P1 ;  /* 0x0000002a0600780c */ /* 0x000fc40000f21670 */
[----:B------:R-:W-:Y:S02]  /*4f90*/  FSEL R46, R46, -INF , !P2 ;  /* 0xff8000002e2e7808 */ /* 0x000fe40005000000 */
[----:B------:R-:W-:Y:S02]  /*4fa0*/  ISETP.LT.OR P3, PT, R6, 0x31, P3 ;  /* 0x000000310600780c */ /* 0x000fe40001f61670 */
[----:B------:R-:W-:Y:S02]  /*4fb0*/  PLOP3.LUT P2, PT, PT, PT, UP5, 0x40, 0x0 ;  /* 0x000000000000781c */ /* 0x000fe40003f4e858 */
[----:B------:R-:W-:Y:S02]  /*4fc0*/  FSEL R47, R47, -INF , !P1 ;  /* 0xff8000002f2f7808 */ /* 0x000fe40004800000 */
[----:B------:R-:W-:Y:S02]  /*4fd0*/  ISETP.GT.AND P0, PT, R7, 0x31, P0 ;  /* 0x000000310700780c */ /* 0x000fe40000704270 */
[----:B-1----:R-:W-:-:S02]  /*4fe0*/  FMNMX.FTZ R3, R4, R3, !PT ;  /* 0x0000000304037209 */ /* 0x002fc40007810000 */
[----:B------:R-:W-:Y:S02]  /*4ff0*/  FSEL R50, R50, -INF , !P3 ;  /* 0xff80000032327808 */ /* 0x000fe40005800000 */
[----:B------:R-:W-:Y:S01]  /*5000*/  PLOP3.LUT P1, PT, PT, PT, UP6, 0x40, 0x0 ;  /* 0x000000000000781c */ /* 0x000fe20003f2e868 */
[----:B------:R-:W1:Y:S01]  /*5010*/  SHFL.BFLY PT, R8, R3, 0x1, 0x1f ;  /* 0x0c201f0003087f89 */ /* 0x000e6200000e0000 */
[C---:B------:R-:W-:Y:S02]  /*5020*/  ISETP.GT.AND P2, PT, R7.reuse, 0x38, P2 ;  /* 0x000000380700780c */ /* 0x040fe40001744270 */
[C---:B------:R-:W-:Y:S02]  /*5030*/  ISETP.LT.OR P0, PT, R6.reuse, 0x32, P0 ;  /* 0x000000320600780c */ /* 0x040fe40000701670 */
[----:B------:R-:W-:Y:S02]  /*5040*/  ISETP.GT.AND P1, PT, R7, 0x39, P1 ;  /* 0x000000390700780c */ /* 0x000fe40000f24270 */
[----:B------:R-:W-:-:S02]  /*5050*/  ISETP.LT.OR P2, PT, R6, 0x39, P2 ;  /* 0x000000390600780c */ /* 0x000fc40001741670 */
[----:B------:R-:W-:Y:S02]  /*5060*/  FSEL R51, R51, -INF , !P0 ;  /* 0xff80000033337808 */ /* 0x000fe40004000000 */
[----:B------:R-:W-:Y:S02]  /*5070*/  ISETP.LT.OR P1, PT, R6, 0x3a, P1 ;  /* 0x0000003a0600780c */ /* 0x000fe40000f21670 */
[----:B------:R-:W-:Y:S02]  /*5080*/  FSEL R54, R54, -INF , !P2 ;  /* 0xff80000036367808 */ /* 0x000fe40005000000 */
[----:B------:R-:W-:Y:S02]  /*5090*/  FSEL R55, R55, -INF , !P1 ;  /* 0xff80000037377808 */ /* 0x000fe40004800000 */
[----:B-1----:R-:W-:Y:S02]  /*50a0*/  FMNMX.FTZ R11, R3, R8, !PT ;  /* 0x00000008030b7209 */ /* 0x002fe40007810000 */
[----:B------:R-:W-:-:S02]  /*50b0*/  FMNMX.FTZ R3, R26, R27, !PT ;  /* 0x0000001b1a037209 */ /* 0x000fc40007810000 */
        /* <DEDUP_REMOVED lines=26> */
[----:B------:R-:W-:Y:S01]  /*5260*/  FFMA.FTZ R5, R53, UR10, -R5 ;  /* 0x0000000a35057c23 */ /* 0x000fe20008010805 */
[----:B------:R-:W-:Y:S01]  /*5270*/  FMNMX.FTZ R4, R46, R3, !PT ;  /* 0x000000032e047209 */ /* 0x000fe20007810000 */
[----:B------:R-:W-:Y:S03]  /*5280*/  MUFU.EX2 R24, R24 ;  /* 0x0000001800187308 */ /* 0x000fe60000000800 */
[----:B------:R-:W-:-:S04]  /*5290*/  FMNMX.FTZ R3, R47, R4, !PT ;  /* 0x000000042f037209 */ /* 0x000fc80007810000 */
[----:B------:R-:W-:Y:S01]  /*52a0*/  FMNMX.FTZ R4, R50, R3, !PT ;  /* 0x0000000332047209 */ /* 0x000fe20007810000 */
[----:B------:R-:W-:Y:S03]  /*52b0*/  MUFU.EX2 R15, R5 ;  /* 0x00000005000f7308 */ /* 0x000fe60000000800 */
[----:B------:R-:W-:-:S04]  /*52c0*/  FMNMX.FTZ R3, R51, R4, !PT ;  /* 0x0000000433037209 */ /* 0x000fc80007810000 */
[----:B------:R-:W-:Y:S01]  /*52d0*/  FMNMX.FTZ R4, R54, R3, !PT ;  /* 0x0000000336047209 */ /* 0x000fe20007810000 */
[----:B------:R-:W1:Y:S03]  /*52e0*/  MUFU.EX2 R25, R25 ;  /* 0x0000001900197308 */ /* 0x000e660000000800 */
[----:B------:R-:W-:-:S05]  /*52f0*/  FMNMX.FTZ R4, R55, R4, !PT ;  /* 0x0000000437047209 */ /* 0x000fca0007810000 */
[----:B------:R-:W2:Y:S01]  /*5300*/  SHFL.BFLY PT, R3, R4, 0x2, 0x1f ;  /* 0x0c401f0004037f89 */ /* 0x000ea200000e0000 */
[----:B------:R-:W-:Y:S08]  /*5310*/  MUFU.EX2 R28, R28 ;  /* 0x0000001c001c7308 */ /* 0x000ff00000000800 */
[----:B------:R-:W3:Y:S01]  /*5320*/  MUFU.EX2 R29, R29 ;  /* 0x0000001d001d7308 */ /* 0x000ee20000000800 */
[----:B-1----:R-:W-:-:S07]  /*5330*/  F2FP.BF16.F32.PACK_AB R152, R25, R24 ;  /* 0x000000181998723e */ /* 0x002fce00000010ff */
[----:B------:R-:W-:Y:S01]  /*5340*/  MUFU.EX2 R32, R32 ;  /* 0x0000002000207308 */ /* 0x000fe20000000800 */
[----:B--2---:R-:W-:-:S07]  /*5350*/  FMNMX.FTZ R3, R4, R3, !PT ;  /* 0x0000000304037209 */ /* 0x004fce0007810000 */
[----:B------:R-:W1:Y:S01]  /*5360*/  MUFU.EX2 R33, R33 ;  /* 0x0000002100217308 */ /* 0x000e620000000800 */
[----:B---3--:R-:W-:Y:S01]  /*5370*/  F2FP.BF16.F32.PACK_AB R154, R29, R28 ;  /* 0x0000001c1d9a723e */ /* 0x008fe200000010ff */
[----:B------:R-:W2:Y:S06]  /*5380*/  SHFL.BFLY PT, R12, R3, 0x1, 0x1f ;  /* 0x0c201f00030c7f89 */ /* 0x000eac00000e0000 */
[----:B------:R-:W-:Y:S08]  /*5390*/  MUFU.EX2 R36, R36 ;  /* 0x0000002400247308 */ /* 0x000ff00000000800 */
[----:B------:R-:W3:Y:S01]  /*53a0*/  MUFU.EX2 R37, R37 ;  /* 0x0000002500257308 */ /* 0x000ee20000000800 */
[----:B-1----:R-:W-:-:S07]  /*53b0*/  F2FP.BF16.F32.PACK_AB R156, R33, R32 ;  /* 0x00000020219c723e */ /* 0x002fce00000010ff */
[----:B------:R-:W-:Y:S01]  /*53c0*/  MUFU.EX2 R40, R40 ;  /* 0x0000002800287308 */ /* 0x000fe20000000800 */
[----:B--2---:R-:W-:-:S04]  /*53d0*/  FMNMX.FTZ R12, R3, R12, !PT ;  /* 0x0000000c030c7209 */ /* 0x004fc80007810000 */
[C---:B------:R-:W-:Y:S01]  /*53e0*/  FSETP.NEU.FTZ.AND P0, PT, R12.reuse, -INF , PT ;  /* 0xff8000000c00780b */ /* 0x040fe20003f1d000 */
[----:B------:R-:W-:Y:S02]  /*53f0*/  FMUL.FTZ R3, R12, UR10 ;  /* 0x0000000a0c037c20 */ /* 0x000fe40008410000 */
[----:B------:R-:W-:Y:S01]  /*5400*/  MUFU.EX2 R41, R41 ;  /* 0x0000002900297308 */ /* 0x000fe20000000800 */
[----:B---3--:R-:W-:Y:S02]  /*5410*/  F2FP.BF16.F32.PACK_AB R158, R37, R36 ;  /* 0x00000024259e723e */ /* 0x008fe400000010ff */
[----:B------:R-:W-:Y:S02]  /*5420*/  FSEL R7, R3, RZ, P0 ;  /* 0x000000ff03077208 */ /* 0x000fe40000000000 */
[----:B------:R-:W-:-:S03]  /*5430*/  LEA.HI R3, R23, R22, RZ, 0x4 ;  /* 0x0000001617037211 */ /* 0x000fc600078f20ff */
[----:B------:R-:W-:Y:S01]  /*5440*/  MUFU.EX2 R44, R44 ;  /* 0x0000002c002c7308 */ /* 0x000fe20000000800 */
[--C-:B------:R-:W-:Y:S01]  /*5450*/  FFMA.FTZ R26, R26, UR10, -R7.reuse ;  /* 0x0000000a1a1a7c23 */ /* 0x100fe20008010807 */
[----:B------:R-:W-:Y:S01]  /*5460*/  LOP3.LUT R5, R3, 0xfffffff0, RZ, 0xc0, !PT ;  /* 0xfffffff003057812 */ /* 0x000fe200078ec0ff */
[--C-:B------:R-:W-:Y:S01]  /*5470*/  FFMA.FTZ R27, R27, UR10, -R7.reuse ;  /* 0x0000000a1b1b7c23 */ /* 0x100fe20008010807 */
[--C-:B------:R-:W-:Y:S01]  /*5480*/  FFMA.FTZ R30, R30, UR10, -R7.reuse ;  /* 0x0000000a1e1e7c23 */ /* 0x100fe20008010807 */
[--C-:B------:R-:W-:Y:S01]  /*5490*/  FFMA.FTZ R31, R31, UR10, -R7.reuse ;  /* 0x0000000a1f1f7c23 */ /* 0x100fe20008010807 */
[----:B------:R-:W-:Y:S01]  /*54a0*/  FFMA.FTZ R34, R34, UR10, -R7 ;  /* 0x0000000a22227c23 */ /* 0x000fe20008010807 */
[----:B------:R-:W-:Y:S01]  /*54b0*/  IMAD.IADD R5, R22, 0x1, -R5 ;  /* 0x0000000116057824 */ /* 0x000fe200078e0a05 */
[----:B------:R-:W-:Y:S01]  /*54c0*/  MUFU.EX2 R26, R26 ;  /* 0x0000001a001a7308 */ /* 0x000fe20000000800 */
[----:B------:R-:W-:Y:S01]  /*54d0*/  LEA.HI R22, R23, R22, RZ, 0x5 ;  /* 0x0000001617167211 */ /* 0x000fe200078f28ff */
[--C-:B------:R-:W-:Y:S01]  /*54e0*/  FFMA.FTZ R35, R35, UR10, -R7.reuse ;  /* 0x0000000a23237c23 */ /* 0x100fe20008010807 */
[----:B------:R-:W-:Y:S01]  /*54f0*/  FFMA.FTZ R38, R38, UR10, -R7 ;  /* 0x0000000a26267c23 */ /* 0x000fe20008010807 */
[----:B------:R-:W-:Y:S01]  /*5500*/  SHF.R.S32.HI R4, RZ, 0x1f, R5 ;  /* 0x0000001fff047819 */ /* 0x000fe20000011405 */
[----:B------:R-:W-:Y:S01]  /*5510*/  FFMA.FTZ R39, R39, UR10, -R7 ;  /* 0x0000000a27277c23 */ /* 0x000fe20008010807 */
[----:B------:R-:W-:-:S02]  /*5520*/  IMAD.SHL.U32 R22, R22, 0x20, RZ ;  /* 0x0000002016167824 */ /* 0x000fc400078e00ff */
[--C-:B------:R-:W-:Y:S01]  /*5530*/  FFMA.FTZ R42, R42, UR10, -R7.reuse ;  /* 0x0000000a2a2a7c23 */ /* 0x100fe20008010807 */
[----:B------:R-:W-:Y:S01]  /*5540*/  LEA.HI R4, R4, R5, RZ, 0x3 ;  /* 0x0000000504047211 */ /* 0x000fe200078f18ff */
[----:B------:R-:W1:Y:S01]  /*5550*/  MUFU.EX2 R27, R27 ;  /* 0x0000001b001b7308 */ /* 0x000e620000000800 */
[--C-:B------:R-:W-:Y:S01]  /*5560*/  FFMA.FTZ R43, R43, UR10, -R7.reuse ;  /* 0x0000000a2b2b7c23 */ /* 0x100fe20008010807 */
[--C-:B------:R-:W-:Y:S01]  /*5570*/  FFMA.FTZ R46, R46, UR10, -R7.reuse ;  /* 0x0000000a2e2e7c23 */ /* 0x100fe20008010807 */
[C---:B------:R-:W-:Y:S01]  /*5580*/  LOP3.LUT R6, R4.reuse, 0xfffffff8, RZ, 0xc0, !PT ;  /* 0xfffffff804067812 */ /* 0x040fe200078ec0ff */
[----:B------:R-:W-:Y:S02]  /*5590*/  IMAD.SHL.U32 R14, R4, 0x40, RZ ;  /* 0x00000040040e7824 */ /* 0x000fe400078e00ff */
[--C-:B------:R-:W-:Y:S01]  /*55a0*/  FFMA.FTZ R47, R47, UR10, -R7.reuse ;  /* 0x0000000a2f2f7c23 */ /* 0x100fe20008010807 */
[--C-:B------:R-:W-:Y:S01]  /*55b0*/  FFMA.FTZ R50, R50, UR10, -R7.reuse ;  /* 0x0000000a32327c23 */ /* 0x100fe20008010807 */
[----:B------:R-:W-:Y:S01]  /*55c0*/  FFMA.FTZ R51, R51, UR10, -R7 ;  /* 0x0000000a33337c23 */ /* 0x000fe20008010807 */
[----:B------:R-:W-:Y:S01]  /*55d0*/  IMAD.IADD R6, R5, 0x1, -R6 ;  /* 0x0000000105067824 */ /* 0x000fe200078e0a06 */
[----:B------:R-:W-:Y:S01]  /*55e0*/  SHF.R.S32.HI R5, RZ, 0x4, R3 ;  /* 0x00000004ff057819 */ /* 0x000fe20000011403 */
[----:B------:R-:W-:Y:S01]  /*55f0*/  MUFU.EX2 R30, R30 ;  /* 0x0000001e001e7308 */ /* 0x000fe20000000800 */
[----:B------:R-:W-:Y:S01]  /*5600*/  LOP3.LUT R14, R14, 0x7ffffe00, RZ, 0xc0, !PT ;  /* 0x7ffffe000e0e7812 */ /* 0x000fe200078ec0ff */
[--C-:B------:R-:W-:Y:S01]  /*5610*/  FFMA.FTZ R54, R54, UR10, -R7.reuse ;  /* 0x0000000a36367c23 */ /* 0x100fe20008010807 */
[----:B------:R-:W-:Y:S01]  /*5620*/  SHF.L.U32 R3, R6, 0x6, RZ ;  /* 0x0000000606037819 */ /* 0x000fe200000006ff */
[----:B------:R-:W-:Y:S01]  /*5630*/  IMAD.SHL.U32 R8, R5, 0x8, RZ ;  /* 0x0000000805087824 */ /* 0x000fe200078e00ff */
[----:B------:R-:W-:Y:S01]  /*5640*/  LOP3.LUT R5, R22, 0x7ffffc00, RZ, 0xc0, !PT ;  /* 0x7ffffc0016057812 */ /* 0x000fe200078ec0ff */
[----:B------:R-:W-:Y:S01]  /*5650*/  FFMA.FTZ R55, R55, UR10, -R7 ;  /* 0x0000000a37377c23 */ /* 0x000fe20008010807 */
[----:B------:R-:W-:Y:S01]  /*5660*/  LOP3.LUT R3, R3, 0x1c0, RZ, 0xc0, !PT ;  /* 0x000001c003037812 */ /* 0x000fe200078ec0ff */
[----:B------:R-:W2:Y:S01]  /*5670*/  MUFU.EX2 R31, R31 ;  /* 0x0000001f001f7308 */ /* 0x000ea20000000800 */
[----:B------:R-:W-:Y:S01]  /*5680*/  LOP3.LUT P0, RZ, R6, 0x4, RZ, 0xc0, !PT ;  /* 0x0000000406ff7812 */ /* 0x000fe2000780c0ff */
[----:B------:R-:W-:Y:S01]  /*5690*/  IMAD.MOV.U32 R7, RZ, RZ, -0x40 ;  /* 0xffffffc0ff077424 */ /* 0x000fe200078e00ff */
[----:B------:R-:W-:-:S02]  /*56a0*/  LOP3.LUT R8, R3, 0x8, R8, 0xf8, !PT ;  /* 0x0000000803087812 */ /* 0x000fc400078ef808 */
[----:B------:R-:W-:Y:S02]  /*56b0*/  SHF.R.U32.HI R3, RZ, 0x3, R3 ;  /* 0x00000003ff037819 */ /* 0x000fe40000011603 */
[----:B------:R-:W-:Y:S01]  /*56c0*/  LOP3.LUT P1, RZ, R6, 0x2, RZ, 0xc0, !PT ;  /* 0x0000000206ff7812 */ /* 0x000fe2000782c0ff */
[----:B------:R-:W-:Y:S01]  /*56d0*/  MUFU.EX2 R34, R34 ;  /* 0x0000002200227308 */ /* 0x000fe20000000800 */
[----:B------:R-:W-:Y:S01]  /*56e0*/  LOP3.LUT R8, R8, R3, RZ, 0x3c, !PT ;  /* 0x0000000308087212 */ /* 0x000fe200078e3cff */
[----:B------:R-:W-:Y:S01]  /*56f0*/  FADD.FTZ R3, R24, R25 ;  /* 0x0000001918037221 */ /* 0x000fe20000010000 */
[----:B------:R-:W-:Y:S02]  /*5700*/  SEL R7, R7, 0x40, P0 ;  /* 0x0000004007077807 */ /* 0x000fe40000000000 */
[----:B------:R-:W-:Y:S01]  /*5710*/  IADD3 R8, R8, R14, R5 ;  /* 0x0000000e08087210 */ /* 0x000fe20007ffe005 */
[----:B------:R-:W-:Y:S01]  /*5720*/  FADD.FTZ R4, R28, R3 ;  /* 0x000000031c047221 */ /* 0x000fe20000010000 */
[----:B-1----:R-:W-:Y:S01]  /*5730*/  F2FP.BF16.F32.PACK_AB R153, R27, R26 ;  /* 0x0000001a1b99723e */ /* 0x002fe200000010ff */
[----:B------:R-:W1:Y:S01]  /*5740*/  MUFU.EX2 R35, R35 ;  /* 0x0000002300237308 */ /* 0x000e620000000800 */
[----:B--2---:R-:W-:Y:S01]  /*5750*/  F2FP.BF16.F32.PACK_AB R155, R31, R30 ;  /* 0x0000001e1f9b723e */ /* 0x004fe200000010ff */
[----:B------:R-:W-:Y:S01]  /*5760*/  FADD.FTZ R3, R29, R4 ;  /* 0x000000041d037221 */ /* 0x000fe20000010000 */
[----:B------:R-:W-:-:S03]  /*5770*/  F2FP.BF16.F32.PACK_AB R160, R41, R40 ;  /* 0x0000002829a0723e */ /* 0x000fc600000010ff */
[----:B------:R-:W-:Y:S01]  /*5780*/  FADD.FTZ R4, R32, R3 ;  /* 0x0000000320047221 */ /* 0x000fe20000010000 */
[----:B------:R-:W-:Y:S01]  /*5790*/  FADD.FTZ R3, R26, R27 ;  /* 0x0000001b1a037221 */ /* 0x000fe20000010000 */
[----:B------:R-:W2:Y:S02]  /*57a0*/  MUFU.EX2 R38, R38 ;  /* 0x0000002600267308 */ /* 0x000ea40000000800 */
[----:B------:R-:W-:Y:S01]  /*57b0*/  FADD.FTZ R5, R33, R4 ;  /* 0x0000000421057221 */ /* 0x000fe20000010000 */
[----:B------:R-:W-:-:S03]  /*57c0*/  FADD.FTZ R4, R30, R3 ;  /* 0x000000031e047221 */ /* 0x000fc60000010000 */
[----:B------:R-:W-:Y:S01]  /*57d0*/  FADD.FTZ R6, R36, R5 ;  /* 0x0000000524067221 */ /* 0x000fe20000010000 */
[----:B------:R-:W-:Y:S01]  /*57e0*/  FADD.FTZ R3, R31, R4 ;  /* 0x000000041f037221 */ /* 0x000fe20000010000 */
[----:B------:R-:W3:Y:S01]  /*57f0*/  MUFU.EX2 R39, R39 ;  /* 0x0000002700277308 */ /* 0x000ee20000000800 */
[----:B-1----:R-:W-:Y:S01]  /*5800*/  F2FP.BF16.F32.PACK_AB R157, R35, R34 ;  /* 0x00000022239d723e */ /* 0x002fe200000010ff */
[----:B------:R-:W-:Y:S01]  /*5810*/  FADD.FTZ R5, R37, R6 ;  /* 0x0000000625057221 */ /* 0x000fe20000010000 */
[----:B------:R-:W-:-:S03]  /*5820*/  FADD.FTZ R4, R34, R3 ;  /* 0x0000000322047221 */ /* 0x000fc60000010000 */
[----:B------:R-:W-:Y:S01]  /*5830*/  FADD.FTZ R6, R40, R5 ;  /* 0x0000000528067221 */ /* 0x000fe20000010000 */
[----:B------:R-:W-:Y:S01]  /*5840*/  FADD.FTZ R3, R35, R4 ;  /* 0x0000000423037221 */ /* 0x000fe20000010000 */
[----:B------:R-:W1:Y:S02]  /*5850*/  MUFU.EX2 R42, R42 ;  /* 0x0000002a002a7308 */ /* 0x000e640000000800 */
[----:B------:R-:W-:Y:S01]  /*5860*/  FADD.FTZ R21, R41, R6 ;  /* 0x0000000629157221 */ /* 0x000fe20000010000 */
[----:B--2---:R-:W-:Y:S01]  /*5870*/  FADD.FTZ R4, R38, R3 ;  /* 0x0000000326047221 */ /* 0x004fe20000010000 */
[----:B------:R-:W-:-:S04]  /*5880*/  LEA R6, R8, UR40, 0x1 ;  /* 0x0000002808067c11 */ /* 0x000fc8000f8e08ff */
[----:B------:R-:W2:Y:S01]  /*5890*/  MUFU.EX2 R43, R43 ;  /* 0x0000002b002b7308 */ /* 0x000ea20000000800 */
[C---:B---3--:R-:W-:Y:S01]  /*58a0*/  FADD.FTZ R3, R39.reuse, R4 ;  /* 0x0000000427037221 */ /* 0x048fe20000010000 */
[C---:B------:R-:W-:Y:S01]  /*58b0*/  IADD3 R8, R6.reuse, 0x26800, RZ ;  /* 0x0002680006087810 */ /* 0x040fe20007ffe0ff */
[----:B------:R-:W-:Y:S01]  /*58c0*/  VIADD R5, R6, 0x26820 ;  /* 0x0002682006057836 */ /* 0x000fe20000000000 */
[----:B------:R-:W-:Y:S01]  /*58d0*/  F2FP.BF16.F32.PACK_AB R159, R39, R38 ;  /* 0x00000026279f723e */ /* 0x000fe200000010ff */
[----:B------:R3:W-:Y:S02]  /*58e0*/  STSM.16.M88.4 [R6+0x26800], R152 ;  /* 0x0268009806007844 */ /* 0x0007e40000000200 */
[----:B------:R-:W-:Y:S01]  /*58f0*/  @P1 VIADD R5, R8, 0xffffffe0 ;  /* 0xffffffe008051836 */ /* 0x000fe20000000000 */
[----:B------:R-:W4:Y:S01]  /*5900*/  MUFU.EX2 R46, R46 ;  /* 0x0000002e002e7308 */ /* 0x000f220000000800 */
[----:B-1----:R-:W-:Y:S01]  /*5910*/  FADD.FTZ R4, R42, R3 ;  /* 0x000000032a047221 */ /* 0x002fe20000010000 */
[----:B------:R-:W-:-:S02]  /*5920*/  IMAD.IADD R8, R8, 0x1, R7 ;  /* 0x0000000108087824 */ /* 0x000fc400078e0207 */
[----:B------:R-:W-:Y:S01]  /*5930*/  IMAD.IADD R7, R7, 0x1, R5 ;  /* 0x0000000107077824 */ /* 0x000fe200078e0205 */
[----:B------:R3:W-:Y:S03]  /*5940*/  STSM.16.M88.4 [R5], R156 ;  /* 0x0000009c05007844 */ /* 0x0007e60000000200 */
[----:B------:R-:W1:Y:S01]  /*5950*/  MUFU.EX2 R45, R45 ;  /* 0x0000002d002d7308 */ /* 0x000e620000000800 */
[C---:B--2---:R-:W-:Y:S01]  /*5960*/  FADD.FTZ R3, R43.reuse, R4 ;  /* 0x000000042b037221 */ /* 0x044fe20000010000 */
[----:B------:R-:W-:Y:S01]  /*5970*/  FADD.FTZ R4, R44, R21 ;  /* 0x000000152c047221 */ /* 0x000fe20000010000 */
[----:B------:R-:W-:-:S05]  /*5980*/  F2FP.BF16.F32.PACK_AB R161, R43, R42 ;  /* 0x0000002a2ba1723e */ /* 0x000fca00000010ff */
[----:B------:R-:W2:Y:S01]  /*5990*/  MUFU.EX2 R47, R47 ;  /* 0x0000002f002f7308 */ /* 0x000ea20000000800 */
[----:B----4-:R-:W-:-:S07]  /*59a0*/  FADD.FTZ R14, R46, R3 ;  /* 0x000000032e0e7221 */ /* 0x010fce0000010000 */
[----:B------:R-:W-:Y:S01]  /*59b0*/  MUFU.EX2 R48, R48 ;  /* 0x0000003000307308 */ /* 0x000fe20000000800 */
[C---:B-1----:R-:W-:Y:S01]  /*59c0*/  F2FP.BF16.F32.PACK_AB R162, R45.reuse, R44 ;  /* 0x0000002c2da2723e */ /* 0x042fe200000010ff */
[----:B------:R-:W-:-:S06]  /*59d0*/  FADD.FTZ R45, R45, R4 ;  /* 0x000000042d2d7221 */ /* 0x000fcc0000010000 */
[----:B------:R-:W1:Y:S01]  /*59e0*/  MUFU.EX2 R49, R49 ;  /* 0x0000003100317308 */ /* 0x000e620000000800 */
[C---:B--2---:R-:W-:Y:S01]  /*59f0*/  F2FP.BF16.F32.PACK_AB R163, R47.reuse, R46 ;  /* 0x0000002e2fa3723e */ /* 0x044fe200000010ff */
[----:B------:R-:W-:-:S04]  /*5a00*/  FADD.FTZ R47, R47, R14 ;  /* 0x0000000e2f2f7221 */ /* 0x000fc80000010000 */
[----:B------:R3:W-:Y:S02]  /*5a10*/  STSM.16.M88.4 [R8], R160 ;  /* 0x000000a008007844 */ /* 0x0007e40000000200 */
[----:B------:R-:W-:Y:S08]  /*5a20*/  MUFU.EX2 R50, R50 ;  /* 0x0000003200327308 */ /* 0x000ff00000000800 */
[----:B------:R-:W2:Y:S01]  /*5a30*/  MUFU.EX2 R51, R51 ;  /* 0x0000003300337308 */ /* 0x000ea20000000800 */
[----:B-1----:R-:W-:Y:S01]  /*5a40*/  F2FP.BF16.F32.PACK_AB R164, R49, R48 ;  /* 0x0000003031a4723e */ /* 0x002fe200000010ff */
[----:B------:R-:W-:-:S04]  /*5a50*/  FADD.FTZ R48, R48, R45 ;  /* 0x0000002d30307221 */ /* 0x000fc80000010000 */
[----:B------:R-:W-:Y:S02]  /*5a60*/  FADD.FTZ R49, R49, R48 ;  /* 0x0000003031317221 */ /* 0x000fe40000010000 */
[----:B------:R-:W1:Y:S08]  /*5a70*/  MUFU.EX2 R52, R52 ;  /* 0x0000003400347308 */ /* 0x000e700000000800 */
[----:B------:R-:W4:Y:S01]  /*5a80*/  MUFU.EX2 R54, R54 ;  /* 0x0000003600367308 */ /* 0x000f220000000800 */
[----:B--2---:R-:W-:Y:S01]  /*5a90*/  F2FP.BF16.F32.PACK_AB R165, R51, R50 ;  /* 0x0000003233a5723e */ /* 0x004fe200000010ff */
[----:B------:R-:W-:-:S04]  /*5aa0*/  FADD.FTZ R50, R50, R47 ;  /* 0x0000002f32327221 */ /* 0x000fc80000010000 */
[----:B------:R-:W-:Y:S02]  /*5ab0*/  FADD.FTZ R51, R51, R50 ;  /* 0x0000003233337221 */ /* 0x000fe40000010000 */
[----:B------:R-:W2:Y:S01]  /*5ac0*/  MUFU.EX2 R55, R55 ;  /* 0x0000003700377308 */ /* 0x000ea20000000800 */
[----:B-1----:R-:W-:Y:S01]  /*5ad0*/  F2FP.BF16.F32.PACK_AB R166, R15, R52 ;  /* 0x000000340fa6723e */ /* 0x002fe200000010ff */
[----:B------:R-:W-:-:S04]  /*5ae0*/  FADD.FTZ R52, R52, R49 ;  /* 0x0000003134347221 */ /* 0x000fc80000010000 */
[----:B------:R-:W-:Y:S01]  /*5af0*/  FADD.FTZ R3, R15, R52 ;  /* 0x000000340f037221 */ /* 0x000fe20000010000 */
[----:B----4-:R-:W-:Y:S01]  /*5b00*/  FADD.FTZ R4, R54, R51 ;  /* 0x0000003336047221 */ /* 0x010fe20000010000 */
[----:B--2---:R-:W-:-:S03]  /*5b10*/  F2FP.BF16.F32.PACK_AB R167, R55, R54 ;  /* 0x0000003637a7723e */ /* 0x004fc600000010ff */
[----:B------:R-:W-:Y:S02]  /*5b20*/  FADD.FTZ R4, R55, R4 ;  /* 0x0000000437047221 */ /* 0x000fe40000010000 */
[----:B------:R3:W-:Y:S01]  /*5b30*/  STSM.16.M88.4 [R7], R164 ;  /* 0x000000a407007844 */ /* 0x0007e20000000200 */
[----:B------:R-:W-:Y:S05]  /*5b40*/  @!P4 BRA `(.L_x_1709) ;  /* 0x000000000004c947 */ /* 0x000fea0003800000 */
[----:B------:R-:W-:Y:S01]  /*5b50*/  BPT.TRAP 0x1 ;  /* 0x000000040000795c */ /* 0x000fe20000300000 */
.L_x_1709:
[----:B------:R1:W2:Y:S01]  /*5b60*/  SYNCS.PHASECHK.TRANS64.TRYWAIT P0, [UR40+0x28c50], R13 ;  /* 0x028c500dff0075a7 */ /* 0x0002a20008000168 */
[----:B------:R-:W-:Y:S05]  /*5b70*/  @!P4 BRA `(.L_x_1710) ;  /* 0x000000000004c947 */ /* 0x000fea0003800000 */
[----:B------:R-:W-:Y:S01]  /*5b80*/  BPT.TRAP 0x1 ;  /* 0x000000040000795c */ /* 0x000fe20000300000 */
.L_x_1710:
[----:B--2---:R-:W-:Y:S05]  /*5b90*/  @P0 BRA `(.L_x_1711) ;  /* 0x0000000000080947 */ /* 0x004fea0003800000 */
[----:B------:R-:W2:Y:S02]  /*5ba0*/  SYNCS.PHASECHK.TRANS64.TRYWAIT P0, [UR40+0x28c50], R13 ;  /* 0x028c500dff0075a7 */ /* 0x000ea40008000168 */
[----:B--2---:R-:W-:Y:S05]  /*5bb0*/  @!P0 BRA `(.L_x_1712) ;  /* 0x000000d400ec8947 */ /* 0x004fea0003800000 */
.L_x_1711:
        /* <DEDUP_REMOVED lines=36> */
.L_x_1713:
[----:B------:R-:W-:Y:S01]  /*5e00*/  ISETP.NE.AND P1, PT, R19, 0x1, PT ;  /* 0x000000011300780c */ /* 0x000fe20003f25270 */
[----:B012---:R-:W0:Y:S01]  /*5e10*/  S2R R13, SR_CTAID.X ;  /* 0x00000000000d7919 */ /* 0x007e220000002500 */
[----:B------:R-:W-:Y:S01]  /*5e20*/  UIMAD UR5, UR41, UR11, -UR14 ;  /* 0x0000000b290572a4 */ /* 0x000fe2000f8e0a0e */
[----:B------:R-:W-:Y:S01]  /*5e30*/  LOP3.LUT P0, RZ, R16, 0x1, RZ, 0xc0, !PT ;  /* 0x0000000110ff7812 */ /* 0x000fe2000780c0ff */
[----:B------:R-:W-:Y:S02]  /*5e40*/  UIADD3 UR4, UR40, 0x28c60, URZ ;  /* 0x00028c6028047890 */ /* 0x000fe4000fffe03f */
[----:B------:R-:W-:Y:S02]  /*5e50*/  UIADD3 UR43, UR43, -0x2, URZ ;  /* 0xfffffffe2b2b7890 */ /* 0x000fe4000fffe03f */
[----:B------:R-:W-:-:S05]  /*5e60*/  UPRMT UR4, UR42, 0x654, UR4 ;  /* 0x000006542a047896 */ /* 0x000fca0008000004 */
[----:B------:R-:W1:Y:S08]  /*5e70*/  @P1 LDC R14, c[0x0][0x44c] ;  /* 0x00011300ff0e1b82 */ /* 0x000e700000000800 */
[----:B------:R-:W2:Y:S01]  /*5e80*/  @P1 LDC R15, c[0x0][0x450] ;  /* 0x00011400ff0f1b82 */ /* 0x000ea20000000800 */
[----:B------:R-:W-:Y:S01]  /*5e90*/  SYNCS.ARRIVE.TRANS64.RED.A1T0 RZ, [UR4], RZ ;  /* 0x000000ffffff79a7 */ /* 0x000fe20008100404 */
[----:B0-----:R-:W-:-:S05]  /*5ea0*/  SHF.L.U32 R13, R13, 0x6, RZ ;  /* 0x000000060d0d7819 */ /* 0x001fca00000006ff */
[----:B-1----:R-:W-:-:S05]  /*5eb0*/  @P1 IMAD.HI.U32 R14, R13, R14, RZ ;  /* 0x0000000e0d0e1227 */ /* 0x002fca00078e00ff */
[----:B--2---:R-:W-:-:S05]  /*5ec0*/  @P1 SHF.R.U32.HI R13, RZ, R15, R14 ;  /* 0x0000000fff0d1219 */ /* 0x004fca000001160e */
[----:B------:R-:W-:-:S04]  /*5ed0*/  VIADD R13, R13, UR5 ;  /* 0x000000050d0d7c36 */ /* 0x000fc80008000000 */
[----:B------:R-:W-:-:S05]  /*5ee0*/  VIADD R14, R13, UR15 ;  /* 0x0000000f0d0e7c36 */ /* 0x000fca0008000000 */
[----:B------:R-:W-:Y:S01]  /*5ef0*/  R2UR UR6, R14 ;  /* 0x000000000e0672ca */ /* 0x000fe200000e0000 */
[----:B------:R-:W-:-:S14]  /*5f00*/  @!P0 BRA `(.L_x_1714) ;  /* 0x0000000000548947 */ /* 0x000fdc0003800000 */
[C---:B------:R-:W-:Y:S01]  /*5f10*/  ISETP.GT.AND P0, PT, R13.reuse, RZ, PT ;  /* 0x000000ff0d00720c */ /* 0x040fe20003f04270 */
[----:B------:R-:W-:-:S05]  /*5f20*/  VIADD R14, R13, 0xffffffff ;  /* 0xffffffff0d0e7836 */ /* 0x000fca0000000000 */
[----:B------:R-:W-:-:S07]  /*5f30*/  R2UR UR15, R14 ;  /* 0x000000000e0f72ca */ /* 0x000fce00000e0000 */
[----:B------:R-:W-:Y:S08]  /*5f40*/  @P0 BRA `(.L_x_1715) ;  /* 0x0000000000240947 */ /* 0x000ff00003800000 */
[----:B------:R-:W-:Y:S01]  /*5f50*/  R2UR UR15, R13 ;  /* 0x000000000d0f72ca */ /* 0x000fe200000e0000 */
[----:B------:R-:W-:Y:S02]  /*5f60*/  ULDC UR18, c[0x0][0x9e4] ;  /* 0x0002790000127ab9 */ /* 0x000fe40000000800 */
[----:B------:R-:W-:-:S10]  /*5f70*/  UISETP.NE.AND UP0, UPT, UR18, 0x1, UPT ;  /* 0x000000011200788c */ /* 0x000fd4000bf05270 */
[----:B------:R-:W-:Y:S01]  /*5f80*/  UIADD3 UR15, -UR15, URZ, URZ ;  /* 0x0000003f0f0f7290 */ /* 0x000fe2000fffe13f */
[----:B------:R-:W-:-:S03]  /*5f90*/  @UP0 ULDC.64 UR22, c[0x0][0x9e8] ;  /* 0x00027a0000160ab9 */ /* 0x000fc60000000a00 */
[----:B------:R-:W-:-:S04]  /*5fa0*/  UIMAD.WIDE.U32 UR4, UR15, UR22, URZ ;  /* 0x000000160f0472a5 */ /* 0x000fc8000f8e003f */
[----:B------:R-:W-:-:S04]  /*5fb0*/  @UP0 USHF.R.U32.HI UR15, URZ, UR23, UR5 ;  /* 0x000000173f0f0299 */ /* 0x000fc80008011605 */
[----:B------:R-:W-:Y:S01]  /*5fc0*/  ULOP3.LUT UR15, URZ, UR15, URZ, 0x33, !UPT ;  /* 0x0000000f3f0f7292 */ /* 0x000fe2000f8e333f */
[----:B------:R-:W-:Y:S11]  /*5fd0*/  BRA `(.L_x_1716) ;  /* 0x0000000000147947 */ /* 0x000ff60003800000 */
.L_x_1715:
[----:B------:R-:W-:Y:S02]  /*5fe0*/  ULDC UR18, c[0x0][0x9e4] ;  /* 0x0002790000127ab9 */ /* 0x000fe40000000800 */
[----:B------:R-:W-:-:S11]  /*5ff0*/  UISETP.NE.AND UP0, UPT, UR18, 0x1, UPT ;  /* 0x000000011200788c */ /* 0x000fd6000bf05270 */
[----:B------:R-:W-:Y:S02]  /*6000*/  @UP0 ULDC.64 UR22, c[0x0][0x9e8] ;  /* 0x00027a0000160ab9 */ /* 0x000fe40000000a00 */
[----:B------:R-:W-:-:S04]  /*6010*/  UIMAD.WIDE.U32 UR4, UR15, UR22, URZ ;  /* 0x000000160f0472a5 */ /* 0x000fc8000f8e003f */
[----:B------:R-:W-:-:S12]  /*6020*/  @UP0 USHF.R.U32.HI UR15, URZ, UR23, UR5 ;  /* 0x000000173f0f0299 */ /* 0x000fd80008011605 */
.L_x_1716:
[----:B------:R-:W-:-:S04]  /*6030*/  UIMAD UR15, UR15, UR18, UR18 ;  /* 0x000000120f0f72a4 */ /* 0x000fc8000f8e0212 */
[----:B------:R-:W-:-:S04]  /*6040*/  UISETP.LT.AND UP0, UPT, UR6, UR15, UPT ;  /* 0x0000000f0600728c */ /* 0x000fc8000bf01270 */
[----:B------:R-:W-:-:S12]  /*6050*/  USEL UR6, UR6, UR15, UP0 ;  /* 0x0000000f06067287 */ /* 0x000fd80008000000 */
.L_x_1714:
[----:B------:R-:W-:Y:S01]  /*6060*/  R2UR UR25, R17 ;  /* 0x00000000111972ca */ /* 0x000fe200000e0000 */
[----:B------:R-:W-:Y:S01]  /*6070*/  USHF.R.S32.HI UR4, URZ, 0x1f, UR6 ;  /* 0x0000001f3f047899 */ /* 0x000fe20008011406 */
[----:B------:R-:W-:-:S03]  /*6080*/  UMOV UR5, URZ ;  /* 0x0000003f00057c82 */ /* 0x000fc60008000000 */
[----:B------:R-:W-:-:S04]  /*6090*/  ULEA.HI UR4, UR4, UR6, URZ, 0x6 ;  /* 0x0000000604047291 */ /* 0x000fc8000f8f303f */
[----:B------:R-:W-:-:S04]  /*60a0*/  USHF.R.S32.HI UR4, URZ, 0x6, UR4 ;  /* 0x000000063f047899 */ /* 0x000fc80008011404 */
[----:B------:R-:W-:-:S04]  /*60b0*/  UISETP.LT.AND UP0, UPT, UR25, UR4, UPT ;  /* 0x000000041900728c */ /* 0x000fc8000bf01270 */
[----:B------:R-:W-:-:S03]  /*60c0*/  USEL UR25, UR25, UR4, !UP0 ;  /* 0x0000000419197287 */ /* 0x000fc6000c000000 */
[----:B------:R-:W-:Y:S01]  /*60d0*/  UMOV UR4, URZ ;  /* 0x0000003f00047c82 */ /* 0x000fe20008000000 */
[----:B------:R-:W-:-:S06]  /*60e0*/  UISETP.GE.AND UP0, UPT, UR43, UR25, UPT ;  /* 0x000000192b00728c */ /* 0x000fcc000bf06270 */
[----:B------:R-:W-:-:S13]  /*60f0*/  PLOP3.LUT P0, PT, PT, PT, UP0, 0x80, 0x0 ;  /* 0x000000000000781c */ /* 0x000fda0003f0f008 */
[----:B------:R-:W-:Y:S05]  /*6100*/  @!P0 BRA `(.L_x_1717) ;  /* 0x00000024000c8947 */ /* 0x000fea0003800000 */
[----:B------:R-:W-:Y:S01]  /*6110*/  IMAD.MOV.U32 R14, RZ, RZ, R12 ;  /* 0x000000ffff0e7224 */ /* 0x000fe200078e000c */
[----:B------:R-:W-:Y:S01]  /*6120*/  MOV R15, R11 ;  /* 0x0000000b000f7202 */ /* 0x000fe20000000f00 */
[----:B------:R-:W-:Y:S01]  /*6130*/  UMOV UR5, URZ ;  /* 0x0000003f00057c82 */ /* 0x000fe20008000000 */
[----:B------:R-:W-:Y:S01]  /*6140*/  UMOV UR6, URZ ;  /* 0x0000003f00067c82 */ /* 0x000fe20008000000 */
[----:B------:R-:W-:Y:S01]  /*6150*/  ULDC UR30, c[0x0][0x9e4] ;  /* 0x00027900001e7ab9 */ /* 0x000fe20000000800 */
[----:B------:R-:W-:Y:S01]  /*6160*/  ULDC UR28, c[0x0][0x288] ;  /* 0x0000a200001c7ab9 */ /* 0x000fe20000000800 */
[----:B------:R-:W-:Y:S01]  /*6170*/  ULDC UR27, c[0x0][0x2f0] ;  /* 0x0000bc00001b7ab9 */ /* 0x000fe20000000800 */
[----:B------:R-:W-:Y:S01]  /*6180*/  ULDC UR26, c[0x0][0x988] ;  /* 0x00026200001a7ab9 */ /* 0x000fe20000000800 */
[----:B------:R-:W-:-:S05]  /*6190*/  ULDC UR29, c[0x0][0x9e0] ;  /* 0x00027800001d7ab9 */ /* 0x000fca0000000800 */
.L_x_1736:
[----:B------:R-:W-:-:S04]  /*61a0*/  UIADD3 UR4, UR6, 0x1, URZ ;  /* 0x0000000106047890 */ /* 0x000fc8000fffe03f */
[----:B------:R-:W-:-:S04]  /*61b0*/  UISETP.NE.AND UP0, UPT, UR4, 0x2, UPT ;  /* 0x000000020400788c */ /* 0x000fc8000bf05270 */
[----:B------:R-:W-:Y:S02]  /*61c0*/  USEL UR10, URZ, 0x1, UP0 ;  /* 0x000000013f0a7887 */ /* 0x000fe40008000000 */
[----:B------:R-:W-:Y:S02]  /*61d0*/  USEL UR4, UR4, URZ, UP0 ;  /* 0x0000003f04047287 */ /* 0x000fe40008000000 */
[----:B------:R-:W-:Y:S01]  /*61e0*/  ULOP3.LUT UR5, UR5, UR10, URZ, 0x3c, !UPT ;  /* 0x0000000a05057292 */ /* 0x000fe2000f8e3c3f */
[----:B0-----:R-:W-:Y:S11]  /*61f0*/  @!P4 BRA `(.L_x_1718) ;  /* 0x000000000004c947 */ /* 0x001ff60003800000 */
[----:B------:R-:W-:Y:S01]  /*6200*/  BPT.TRAP 0x1 ;  /* 0x000000040000795c */ /* 0x000fe20000300000 */
.L_x_1718:
[----:B------:R-:W-:Y:S01]  /*6210*/  ULEA UR31, UR4, UR40, 0x3 ;  /* 0x00000028041f7291 */ /* 0x000fe2000f8e183f */
[----:B------:R-:W-:-:S05]  /*6220*/  IMAD.U32 R13, RZ, RZ, UR5 ;  /* 0x00000005ff0d7e24 */ /* 0x000fca000f8e00ff */
[----:B------:R-:W-:-:S04]  /*6230*/  SHF.L.U32 R13, R13, 0x1f, RZ ;  /* 0x0000001f0d0d7819 */ /* 0x000fc800000006ff */
[----:B------:R0:W1:Y:S01]  /*6240*/  SYNCS.PHASECHK.TRANS64.TRYWAIT P0, [UR31+0x28c30], R13 ;  /* 0x028c300dff0075a7 */ /* 0x000062000800015f */
[----:B------:R-:W-:Y:S05]  /*6250*/  @!P4 BRA `(.L_x_1719) ;  /* 0x000000000004c947 */ /* 0x000fea0003800000 */
[----:B------:R-:W-:Y:S01]  /*6260*/  BPT.TRAP 0x1 ;  /* 0x000000040000795c */ /* 0x000fe20000300000 */
.L_x_1719:
[----:B-1----:R-:W-:Y:S05]  /*6270*/  @P0 BRA `(.L_x_1720) ;  /* 0x0000000000080947 */ /* 0x002fea0003800000 */
[----:B------:R-:W1:Y:S02]  /*6280*/  SYNCS.PHASECHK.TRANS64.TRYWAIT P0, [UR31+0x28c30], R13 ;  /* 0x028c300dff0075a7 */ /* 0x000e64000800015f */
[----:B-1----:R-:W-:Y:S05]  /*6290*/  @!P0 BRA `(.L_x_1721) ;  /* 0x000000d0004c8947 */ /* 0x002fea0003800000 */
.L_x_1720:
        /* <DEDUP_REMOVED lines=22> */
.L_x_1722:
[----:B------:R-:W-:Y:S01]  /*6400*/  ISETP.NE.AND P0, PT, R19, 0x1, PT ;  /* 0x000000011300780c */ /* 0x000fe20003f05270 */
[----:B------:R-:W-:Y:S01]  /*6410*/  USHF.L.U32 UR15, UR43, 0x6, URZ ;  /* 0x000000062b0f7899 */ /* 0x000fe2000800063f */
[----:B------:R-:W-:Y:S01]  /*6420*/  LOP3.LUT P5, RZ, R16, 0x1, RZ, 0xc0, !PT ;  /* 0x0000000110ff7812 */ /* 0x000fe200078ac0ff */
[----:B------:R-:W-:Y:S01]  /*6430*/  UMOV UR11, UR27 ;  /* 0x0000001b000b7c82 */ /* 0x000fe20008000000 */
[----:B------:R-:W-:Y:S01]  /*6440*/  UIADD3 UR10, UR31, 0x28c40, URZ ;  /* 0x00028c401f0a7890 */ /* 0x000fe2000fffe03f */
[----:B------:R-:W-:Y:S02]  /*6450*/  UMOV UR14, UR28 ;  /* 0x0000001c000e7c82 */ /* 0x000fe40008000000 */
[----:B------:R-:W-:Y:S01]  /*6460*/  IMAD.U32 R23, RZ, RZ, UR15 ;  /* 0x0000000fff177e24 */ /* 0x000fe2000f8e00ff */
[----:B------:R-:W-:-:S05]  /*6470*/  UPRMT UR10, UR42, 0x654, UR10 ;  /* 0x000006542a0a7896 */ /* 0x000fca000800000a */
[----:B------:R-:W1:Y:S08]  /*6480*/  @P0 LDC R11, c[0x0][0x44c] ;  /* 0x00011300ff0b0b82 */ /* 0x000e700000000800 */
[----:B------:R-:W2:Y:S01]  /*6490*/  @P0 LDC R21, c[0x0][0x450] ;  /* 0x00011400ff150b82 */ /* 0x000ea20000000800 */
[----:B------:R-:W-:Y:S01]  /*64a0*/  SYNCS.ARRIVE.TRANS64.RED.A1T0 RZ, [UR10], RZ ;  /* 0x000000ffffff79a7 */ /* 0x000fe2000810040a */
[----:B-1----:R-:W-:-:S04]  /*64b0*/  @P0 IMAD.HI.U32 R12, R2, R11, RZ ;  /* 0x0000000b020c0227 */ /* 0x002fc800078e00ff */
[----:B------:R-:W-:Y:S01]  /*64c0*/  IMAD.MOV.U32 R11, RZ, RZ, R2 ;  /* 0x000000ffff0b7224 */ /* 0x000fe200078e0002 */
[----:B--2---:R-:W-:Y:S01]  /*64d0*/  @P0 SHF.R.U32.HI R11, RZ, R21, R12 ;  /* 0x00000015ff0b0219 */ /* 0x004fe2000001160c */
[----:B------:R-:W-:Y:S01]  /*64e0*/  IMAD.U32 R21, RZ, RZ, UR11 ;  /* 0x0000000bff157e24 */ /* 0x000fe2000f8e00ff */
[----:B------:R-:W-:-:S03]  /*64f0*/  IADD3 R12, -R0, 0x1, -R23 ;  /* 0x00000001000c7810 */ /* 0x000fc60007ffe917 */
[----:B------:R-:W1:Y:S02]  /*6500*/  SHFL.IDX PT, R22, R11, RZ, 0x1c1f ;  /* 0x001c1fff0b167589 */ /* 0x000e6400000e0000 */
[----:B------:R-:W-:-:S05]  /*6510*/  IMAD R12, R21, UR41, R12 ;  /* 0x00000029150c7c24 */ /* 0x000fca000f8e020c */
[----:B------:R-:W-:-:S05]  /*6520*/  IADD3 R12, R12, -UR14, RZ ;  /* 0x8000000e0c0c7c10 */ /* 0x000fca000fffe0ff */
[C---:B------:R-:W-:Y:S02]  /*6530*/  VIADD R23, R12.reuse, UR29 ;  /* 0x0000001d0c177c36 */ /* 0x040fe40008000000 */
[----:B------:R-:W-:Y:S02]  /*6540*/  VIADD R185, R12, UR7 ;  /* 0x000000070cb97c36 */ /* 0x000fe40008000000 */
[----:B-1----:R-:W-:Y:S02]  /*6550*/  IMAD.IADD R12, R23, 0x1, R22 ;  /* 0x00000001170c7824 */ /* 0x002fe400078e0216 */
[----:B------:R-:W-:Y:S01]  /*6560*/  IMAD.IADD R20, R22, 0x1, R185 ;  /* 0x0000000116147824 */ /* 0x000fe200078e02b9 */
[----:B------:R-:W-:Y:S06]  /*6570*/  @!P5 BRA `(.L_x_1723) ;  /* 0x000000000060d947 */ /* 0x000fec0003800000 */
[----:B------:R-:W-:Y:S01]  /*6580*/  MOV R21, UR11 ;  /* 0x0000000b00157c02 */ /* 0x000fe20008000f00 */
[----:B------:R-:W-:Y:S04]  /*6590*/  BSSY B0, `(.L_x_1724) ;  /* 0x0000012000007945 */ /* 0x000fe80003800000 */
[----:B------:R-:W-:-:S04]  /*65a0*/  IMAD R21, R21, UR41, R22 ;  /* 0x0000002915157c24 */ /* 0x000fc8000f8e0216 */
[----:B------:R-:W-:-:S05]  /*65b0*/  VIADD R21, R21, -UR14 ;  /* 0x8000000e15157c36 */ /* 0x000fca0008000000 */
[----:B------:R-:W-:-:S13]  /*65c0*/  ISETP.GT.AND P0, PT, R21, -0x1, PT ;  /* 0xffffffff1500780c */ /* 0x000fda0003f04270 */
[----:B------:R-:W-:Y:S05]  /*65d0*/  @P0 BRA `(.L_x_1725) ;  /* 0x0000000000200947 */ /* 0x000fea0003800000 */
[----:B------:R-:W-:Y:S01]  /*65e0*/  IMAD.U32 R184, RZ, RZ, UR30 ;  /* 0x0000001effb87e24 */ /* 0x000fe2000f8e00ff */
[----:B------:R-:W-:-:S04]  /*65f0*/  LOP3.LUT R21, RZ, R21, RZ, 0x33, !PT ;  /* 0x00000015ff157212 */ /* 0x000fc800078e33ff */
[----:B------:R-:W-:-:S13]  /*6600*/  ISETP.NE.AND P0, PT, R184, 0x1, PT ;  /* 0x00000001b800780c */ /* 0x000fda0003f05270 */
[----:B------:R-:W1:Y:S02]  /*6610*/  @P0 LDC.64 R186, c[0x0][0x9e8] ;  /* 0x00027a00ffba0b82 */ /* 0x000e640000000a00 */
[----:B-1----:R-:W-:-:S05]  /*6620*/  @P0 IMAD.HI.U32 R22, R21, R186, RZ ;  /* 0x000000ba15160227 */ /* 0x002fca00078e00ff */
[----:B------:R-:W-:-:S04]  /*6630*/  @P0 SHF.R.U32.HI R21, RZ, R187, R22 ;  /* 0x000000bbff150219 */ /* 0x000fc80000011616 */
[----:B------:R-:W-:Y:S01]  /*6640*/  LOP3.LUT R21, RZ, R21, RZ, 0x33, !PT ;  /* 0x00000015ff157212 */ /* 0x000fe200078e33ff */
[----:B------:R-:W-:Y:S06]  /*6650*/  BRA `(.L_x_1726) ;  /* 0x0000000000147947 */ /* 0x000fec0003800000 */
.L_x_1725:
[----:B------:R-:W-:-:S05]  /*6660*/  IMAD.U32 R184, RZ, RZ, UR30 ;  /* 0x0000001effb87e24 */ /* 0x000fca000f8e00ff */
[----:B------:R-:W-:-:S13]  /*6670*/  ISETP.NE.AND P0, PT, R184, 0x1, PT ;  /* 0x00000001b800780c */ /* 0x000fda0003f05270 */
[----:B------:R-:W1:Y:S02]  /*6680*/  @P0 LDC.64 R186, c[0x0][0x9e8] ;  /* 0x00027a00ffba0b82 */ /* 0x000e640000000a00 */
[----:B-1----:R-:W-:-:S05]  /*6690*/  @P0 IMAD.HI.U32 R22, R21, R186, RZ ;  /* 0x000000ba15160227 */ /* 0x002fca00078e00ff */
[----:B------:R-:W-:-:S07]  /*66a0*/  @P0 SHF.R.U32.HI R21, RZ, R187, R22 ;  /* 0x000000bbff150219 */ /* 0x000fce0000011616 */
.L_x_1726:
[----:B------:R-:W-:Y:S05]  /*66b0*/  BSYNC B0 ;  /* 0x0000000000007941 */ /* 0x000fea0003800000 */
.L_x_1724:
[----:B------:R-:W-:-:S04]  /*66c0*/  IMAD R21, R21, R184, -UR15 ;  /* 0x8000000f15157e24 */ /* 0x000fc8000f8e02b8 */
[----:B------:R-:W-:-:S05]  /*66d0*/  IMAD.IADD R21, R21, 0x1, -R0 ;  /* 0x0000000115157824 */ /* 0x000fca00078e0a00 */
[----:B------:R-:W-:Y:S02]  /*66e0*/  VIADDMNMX R12, R21, R184, R12, PT ;  /* 0x000000b8150c7246 */ /* 0x000fe4000380010c */
[----:B------:R-:W-:-:S07]  /*66f0*/  VIMNMX R20, R20, R21, !PT ;  /* 0x0000001514147248 */ /* 0x000fce0007fe0100 */
.L_x_1723:
[----:B------:R-:W-:Y:S01]  /*6700*/  UISETP.GT.AND UP0, UPT, UR43, -0x1, UPT ;  /* 0xffffffff2b00788c */ /* 0x000fe2000bf04270 */
[----:B------:R-:W1:Y:S05]  /*6710*/  SHFL.IDX PT, R22, R11, 0x1, 0x1c1f ;  /* 0x003c1f000b167f89 */ /* 0x000e6a00000e0000 */
[----:B------:R-:W-:-:S04]  /*6720*/  PLOP3.LUT P0, PT, PT, PT, UP0, 0x80, 0x0 ;  /* 0x000000000000781c */ /* 0x000fc80003f0f008 */
[C---:B------:R-:W-:Y:S02]  /*6730*/  ISETP.GT.AND P1, PT, R20.reuse, RZ, P0 ;  /* 0x000000ff1400720c */ /* 0x040fe40000724270 */
[----:B------:R-:W-:Y:S02]  /*6740*/  ISETP.GT.AND P3, PT, R20, 0x1, P0 ;  /* 0x000000011400780c */ /* 0x000fe40000764270 */
[----:B------:R-:W-:Y:S02]  /*6750*/  ISETP.LT.OR P2, PT, R12, 0x1, P1 ;  /* 0x000000010c00780c */ /* 0x000fe40000f41670 */
[----:B------:R-:W-:Y:S02]  /*6760*/  ISETP.GT.AND P1, PT, R20, 0x8, P0 ;  /* 0x000000081400780c */ /* 0x000fe40000724270 */
[----:B------:R-:W-:Y:S02]  /*6770*/  FSEL R152, R152, -INF , !P2 ;  /* 0xff80000098987808 */ /* 0x000fe40005000000 */
[----:B------:R-:W-:-:S02]  /*6780*/  ISETP.GT.AND P2, PT, R20, 0x9, P0 ;  /* 0x000000091400780c */ /* 0x000fc40000744270 */
[C---:B------:R-:W-:Y:S02]  /*6790*/  ISETP.LT.OR P3, PT, R12.reuse, 0x2, P3 ;  /* 0x000000020c00780c */ /* 0x040fe40001f61670 */
[C---:B------:R-:W-:Y:S02]  /*67a0*/  ISETP.LT.OR P1, PT, R12.reuse, 0x9, P1 ;  /* 0x000000090c00780c */ /* 0x040fe40000f21670 */
[----:B------:R-:W-:Y:S02]  /*67b0*/  ISETP.LT.OR P2, PT, R12, 0xa, P2 ;  /* 0x0000000a0c00780c */ /* 0x000fe40001741670 */
[----:B------:R-:W-:Y:S02]  /*67c0*/  FSEL R153, R153, -INF , !P3 ;  /* 0xff80000099997808 */ /* 0x000fe40005800000 */
[----:B------:R-:W-:Y:S02]  /*67d0*/  FSEL R156, R156, -INF , !P1 ;  /* 0xff8000009c9c7808 */ /* 0x000fe40004800000 */
[----:B------:R-:W-:-:S02]  /*67e0*/  FSEL R157, R157, -INF , !P2 ;  /* 0xff8000009d9d7808 */ /* 0x000fc40005000000 */
[C---:B------:R-:W-:Y:S02]  /*67f0*/  ISETP.GT.AND P3, PT, R20.reuse, 0x10, P0 ;  /* 0x000000101400780c */ /* 0x040fe40000764270 */
[C---:B------:R-:W-:Y:S02]  /*6800*/  ISETP.GT.AND P1, PT, R20.reuse, 0x11, P0 ;  /* 0x000000111400780c */ /* 0x040fe40000724270 */
[----:B------:R-:W-:Y:S02]  /*6810*/  ISETP.GT.AND P2, PT, R20, 0x18, P0 ;  /* 0x000000181400780c */ /* 0x000fe40000744270 */
[C---:B------:R-:W-:Y:S02]  /*6820*/  ISETP.LT.OR P3, PT, R12.reuse, 0x11, P3 ;  /* 0x000000110c00780c */ /* 0x040fe40001f61670 */
[C---:B------:R-:W-:Y:S02]  /*6830*/  ISETP.LT.OR P1, PT, R12.reuse, 0x12, P1 ;  /* 0x000000120c00780c */ /* 0x040fe40000f21670 */
[----:B------:R-:W-:-:S02]  /*6840*/  ISETP.LT.OR P2, PT, R12, 0x19, P2 ;  /* 0x000000190c00780c */ /* 0x000fc40001741670 */
[----:B------:R-:W-:Y:S02]  /*6850*/  FSEL R160, R160, -INF , !P3 ;  /* 0xff800000a0a07808 */ /* 0x000fe40005800000 */
[----:B------:R-:W-:Y:S02]  /*6860*/  FSEL R161, R161, -INF , !P1 ;  /* 0xff800000a1a17808 */ /* 0x000fe40004800000 */
[----:B------:R-:W-:Y:S02]  /*6870*/  FSEL R164, R164, -INF , !P2 ;  /* 0xff800000a4a47808 */ /* 0x000fe40005000000 */
[C---:B------:R-:W-:Y:S02]  /*6880*/  ISETP.GT.AND P3, PT, R20.reuse, 0x19, P0 ;  /* 0x000000191400780c */ /* 0x040fe40000764270 */
[C---:B------:R-:W-:Y:S02]  /*6890*/  ISETP.GT.AND P1, PT, R20.reuse, 0x20, P0 ;  /* 0x000000201400780c */ /* 0x040fe40000724270 */
        /* <DEDUP_REMOVED lines=18> */
[----:B------:R-:W-:Y:S01]  /*69c0*/  ISETP.GT.AND P2, PT, R20, 0x39, P0 ;  /* 0x000000391400780c */ /* 0x000fe20000744270 */
[----:B-1----:R-:W-:Y:S01]  /*69d0*/  IMAD.IADD R20, R185, 0x1, R22 ;  /* 0x00000001b9147824 */ /* 0x002fe200078e0216 */
[----:B------:R-:W-:-:S02]  /*69e0*/  ISETP.LT.OR P3, PT, R12, 0x32, P3 ;  /* 0x000000320c00780c */ /* 0x000fc40001f61670 */
[C---:B------:R-:W-:Y:S02]  /*69f0*/  ISETP.LT.OR P1, PT, R12.reuse, 0x39, P1 ;  /* 0x000000390c00780c */ /* 0x040fe40000f21670 */
[----:B------:R-:W-:Y:S02]  /*6a00*/  ISETP.LT.OR P2, PT, R12, 0x3a, P2 ;  /* 0x0000003a0c00780c */ /* 0x000fe40001741670 */
[----:B------:R-:W-:Y:S02]  /*6a10*/  IADD3 R12, R23, R22, RZ ;  /* 0x00000016170c7210 */ /* 0x000fe40007ffe0ff */
[----:B------:R-:W-:Y:S02]  /*6a20*/  FSEL R177, R177, -INF , !P3 ;  /* 0xff800000b1b17808 */ /* 0x000fe40005800000 */
[----:B------:R-:W-:Y:S02]  /*6a30*/  FSEL R180, R180, -INF , !P1 ;  /* 0xff800000b4b47808 */ /* 0x000fe40004800000 */
[----:B------:R-:W-:Y:S01]  /*6a40*/  FSEL R181, R181, -INF , !P2 ;  /* 0xff800000b5b57808 */ /* 0x000fe20005000000 */
[----:B------:R-:W-:Y:S06]  /*6a50*/  @!P5 BRA `(.L_x_1727) ;  /* 0x000000000060d947 */ /* 0x000fec0003800000 */
[----:B------:R-:W-:Y:S01]  /*6a60*/  IMAD.U32 R11, RZ, RZ, UR11 ;  /* 0x0000000bff0b7e24 */ /* 0x000fe2000f8e00ff */
[----:B------:R-:W-:Y:S03]  /*6a70*/  BSSY B0, `(.L_x_1728) ;  /* 0x0000012000007945 */ /* 0x000fe60003800000 */
        /* <DEDUP_REMOVED lines=12> */
.L_x_1729:
[----:B------:R-:W-:-:S04]  /*6b40*/  MOV R184, UR30 ;  /* 0x0000001e00b87c02 */ /* 0x000fc80008000f00 */
[----:B------:R-:W-:-:S13]  /*6b50*/  ISETP.NE.AND P1, PT, R184, 0x1, PT ;  /* 0x00000001b800780c */ /* 0x000fda0003f25270 */
[----:B------:R-:W1:Y:S02]  /*6b60*/  @P1 LDC.64 R22, c[0x0][0x9e8] ;  /* 0x00027a00ff161b82 */ /* 0x000e640000000a00 */
[----:B-1----:R-:W-:-:S05]  /*6b70*/  @P1 IMAD.HI.U32 R22, R11, R22, RZ ;  /* 0x000000160b161227 */ /* 0x002fca00078e00ff */
[----:B------:R-:W-:-:S07]  /*6b80*/  @P1 SHF.R.U32.HI R11, RZ, R23, R22 ;  /* 0x00000017ff0b1219 */ /* 0x000fce0000011616 */
.L_x_1730:
[----:B------:R-:W-:Y:S05]  /*6b90*/  BSYNC B0 ;  /* 0x0000000000007941 */ /* 0x000fea0003800000 */
.L_x_1728:
[----:B------:R-:W-:-:S04]  /*6ba0*/  IMAD R11, R11, R184, -UR15 ;  /* 0x8000000f0b0b7e24 */ /* 0x000fc8000f8e02b8 */
[----:B------:R-:W-:-:S05]  /*6bb0*/  IMAD.IADD R11, R11, 0x1, -R0 ;  /* 0x000000010b0b7824 */ /* 0x000fca00078e0a00 */
[----:B------:R-:W-:Y:S02]  /*6bc0*/  VIADDMNMX R12, R11, R184, R12, PT ;  /* 0x000000b80b0c7246 */ /* 0x000fe4000380010c */
[----:B------:R-:W-:-:S07]  /*6bd0*/  VIMNMX R20, R20, R11, !PT ;  /* 0x0000000b14147248 */ /* 0x000fce0007fe0100 */
.L_x_1727:
[----:B------:R-:W-:Y:S01]  /*6be0*/  FMNMX.FTZ R22, R152, R15, !PT ;  /* 0x0000000f98167209 */ /* 0x000fe20007810000 */
[----:B------:R-:W-:Y:S01]  /*6bf0*/  UMOV UR10, UR26 ;  /* 0x0000001a000a7c82 */ /* 0x000fe20008000000 */
[----:B------:R-:W-:Y:S02]  /*6c00*/  ISETP.GT.AND P1, PT, R20, 0x1, P0 ;  /* 0x000000011400780c */ /* 0x000fe40000724270 */
[----:B------:R-:W-:Y:S02]  /*6c10*/  FMNMX.FTZ R11, R153, R22, !PT ;  /* 0x00000016990b7209 */ /* 0x000fe40007810000 */
[----:B------:R-:W-:Y:S02]  /*6c20*/  ISETP.LT.OR P1, PT, R12, 0x2, P1 ;  /* 0x000000020c00780c */ /* 0x000fe40000f21670 */
[----:B------:R-:W-:Y:S02]  /*6c30*/  FMNMX.FTZ R22, R156, R11, !PT ;  /* 0x0000000b9c167209 */ /* 0x000fe40007810000 */
[----:B------:R-:W-:-:S02]  /*6c40*/  FSEL R155, R155, -INF , !P1 ;  /* 0xff8000009b9b7808 */ /* 0x000fc40004800000 */
[----:B------:R-:W-:Y:S02]  /*6c50*/  FMNMX.FTZ R11, R157, R22, !PT ;  /* 0x000000169d0b7209 */ /* 0x000fe40007810000 */
[----:B------:R-:W-:Y:S02]  /*6c60*/  ISETP.GT.AND P1, PT, R20, RZ, P0 ;  /* 0x000000ff1400720c */ /* 0x000fe40000724270 */
[----:B------:R-:W-:Y:S02]  /*6c70*/  FMNMX.FTZ R22, R160, R11, !PT ;  /* 0x0000000ba0167209 */ /* 0x000fe40007810000 */
[----:B------:R-:W-:Y:S02]  /*6c80*/  ISETP.GT.AND P3, PT, R20, 0x9, P0 ;  /* 0x000000091400780c */ /* 0x000fe40000764270 */
[----:B------:R-:W-:Y:S02]  /*6c90*/  FMNMX.FTZ R11, R161, R22, !PT ;  /* 0x00000016a10b7209 */ /* 0x000fe40007810000 */
[----:B------:R-:W-:-:S02]  /*6ca0*/  ISETP.LT.OR P1, PT, R12, 0x1, P1 ;  /* 0x000000010c00780c */ /* 0x000fc40000f21670 */
[----:B------:R-:W-:Y:S02]  /*6cb0*/  FMNMX.FTZ R22, R164, R11, !PT ;  /* 0x0000000ba4167209 */ /* 0x000fe40007810000 */
[----:B------:R-:W-:Y:S02]  /*6cc0*/  ISETP.GT.AND P2, PT, R20, 0x8, P0 ;  /* 0x000000081400780c */ /* 0x000fe40000744270 */
[----:B------:R-:W-:Y:S02]  /*6cd0*/  FMNMX.FTZ R11, R165, R22, !PT ;  /* 0x00000016a50b7209 */ /* 0x000fe40007810000 */
[----:B------:R-:W-:Y:S02]  /*6ce0*/  ISETP.LT.OR P3, PT, R12, 0xa, P3 ;  /* 0x0000000a0c00780c */ /* 0x000fe40001f61670 */
[----:B------:R-:W-:Y:S02]  /*6cf0*/  FMNMX.FTZ R22, R168, R11, !PT ;  /* 0x0000000ba8167209 */ /* 0x000fe40007810000 */
[----:B------:R-:W-:-:S02]  /*6d00*/  ISETP.LT.OR P2, PT, R12, 0x9, P2 ;  /* 0x000000090c00780c */ /* 0x000fc40001741670 */
[----:B------:R-:W-:Y:S02]  /*6d10*/  FMNMX.FTZ R11, R169, R22, !PT ;  /* 0x00000016a90b7209 */ /* 0x000fe40007810000 */
[----:B------:R-:W-:Y:S02]  /*6d20*/  FSEL R159, R159, -INF , !P3 ;  /* 0xff8000009f9f7808 */ /* 0x000fe40005800000 */
[----:B------:R-:W-:Y:S02]  /*6d30*/  FMNMX.FTZ R22, R172, R11, !PT ;  /* 0x0000000bac167209 */ /* 0x000fe40007810000 */
[----:B------:R-:W-:Y:S02]  /*6d40*/  ISETP.GT.AND P3, PT, R20, 0x11, P0 ;  /* 0x000000111400780c */ /* 0x000fe40000764270 */
[----:B------:R-:W-:Y:S02]  /*6d50*/  FMNMX.FTZ R11, R173, R22, !PT ;  /* 0x00000016ad0b7209 */ /* 0x000fe40007810000 */
[----:B------:R-:W-:-:S02]  /*6d60*/  FSEL R158, R158, -INF , !P2 ;  /* 0xff8000009e9e7808 */ /* 0x000fc40005000000 */
        /* <DEDUP_REMOVED lines=8> */
[----:B------:R-:W-:Y:S01]  /*6df0*/  ISETP.GT.AND P3, PT, R20, 0x20, P0 ;  /* 0x000000201400780c */ /* 0x000fe20000764270 */
[----:B------:R-:W1:Y:S01]  /*6e00*/  SHFL.BFLY PT, R11, R22, 0x2, 0x1f ;  /* 0x0c401f00160b7f89 */ /* 0x000e6200000e0000 */
[----:B------:R-:W-:Y:S02]  /*6e10*/  FSEL R162, R162, -INF , !P2 ;  /* 0xff800000a2a27808 */ /* 0x000fe40005000000 */
[----:B------:R-:W-:Y:S02]  /*6e20*/  ISETP.LT.OR P3, PT, R12, 0x21, P3 ;  /* 0x000000210c00780c */ /* 0x000fe40001f61670 */
[----:B------:R-:W-:-:S02]  /*6e30*/  ISETP.GT.AND P2, PT, R20, 0x19, P0 ;  /* 0x000000191400780c */ /* 0x000fc40000744270 */
[----:B------:R-:W-:Y:S02]  /*6e40*/  FSEL R170, R170, -INF , !P3 ;  /* 0xff800000aaaa7808 */ /* 0x000fe40005800000 */
[----:B------:R-:W-:-:S04]  /*6e50*/  ISETP.LT.OR P2, PT, R12, 0x1a, P2 ;  /* 0x0000001a0c00780c */ /* 0x000fc80001741670 */
[----:B------:R-:W-:Y:S02]  /*6e60*/  FSEL R167, R167, -INF , !P2 ;  /* 0xff800000a7a77808 */ /* 0x000fe40005000000 */
[----:B------:R-:W-:-:S04]  /*6e70*/  ISETP.GT.AND P2, PT, R20, 0x28, P0 ;  /* 0x000000281400780c */ /* 0x000fc80000744270 */
[----:B------:R-:W-:-:S04]  /*6e80*/  ISETP.LT.OR P2, PT, R12, 0x29, P2 ;  /* 0x000000290c00780c */ /* 0x000fc80001741670 */
[----:B------:R-:W-:Y:S02]  /*6e90*/  FSEL R174, R174, -INF , !P2 ;  /* 0xff800000aeae7808 */ /* 0x000fe40005000000 */
[----:B-1----:R-:W-:Y:S02]  /*6ea0*/  FMNMX.FTZ R21, R22, R11, !PT ;  /* 0x0000000b16157209 */ /* 0x002fe40007810000 */
[----:B------:R-:W-:-:S03]  /*6eb0*/  ISETP.GT.AND P2, PT, R20, 0x30, P0 ;  /* 0x000000301400780c */ /* 0x000fc60000744270 */
[----:B------:R-:W1:Y:S01]  /*6ec0*/  SHFL.BFLY PT, R184, R21, 0x1, 0x1f ;  /* 0x0c201f0015b87f89 */ /* 0x000e6200000e0000 */
[----:B------:R-:W-:-:S04]  /*6ed0*/  ISETP.LT.OR P2, PT, R12, 0x31, P2 ;  /* 0x000000310c00780c */ /* 0x000fc80001741670 */
[----:B------:R-:W-:Y:S02]  /*6ee0*/  FSEL R178, R178, -INF , !P2 ;  /* 0xff800000b2b27808 */ /* 0x000fe40005000000 */
[----:B------:R-:W-:-:S04]  /*6ef0*/  ISETP.GT.AND P2, PT, R20, 0x38, P0 ;  /* 0x000000381400780c */ /* 0x000fc80000744270 */
[----:B------:R-:W-:-:S04]  /*6f00*/  ISETP.LT.OR P2, PT, R12, 0x39, P2 ;  /* 0x000000390c00780c */ /* 0x000fc80001741670 */
[----:B------:R-:W-:Y:S02]  /*6f10*/  FSEL R182, R182, -INF , !P2 ;  /* 0xff800000b6b67808 */ /* 0x000fe40005000000 */
[----:B-1----:R-:W-:Y:S02]  /*6f20*/  FMNMX.FTZ R11, R21, R184, !PT ;  /* 0x000000b8150b7209 */ /* 0x002fe40007810000 */
[----:B------:R-:W-:Y:S02]  /*6f30*/  FSEL R21, R154, -INF , !P1 ;  /* 0xff8000009a157808 */ /* 0x000fe40004800000 */
[----:B------:R-:W-:Y:S01]  /*6f40*/  ISETP.GT.AND P1, PT, R20, 0x18, P0 ;  /* 0x000000181400780c */ /* 0x000fe20000724270 */
[----:B------:R-:W-:Y:S01]  /*6f50*/  FMUL.FTZ R154, R11, UR10 ;  /* 0x0000000a0b9a7c20 */ /* 0x000fe20008410000 */
[----:B------:R-:W-:Y:S02]  /*6f60*/  FMNMX.FTZ R22, R21, R14, !PT ;  /* 0x0000000e15167209 */ /* 0x000fe40007810000 */
[----:B------:R-:W-:-:S02]  /*6f70*/  ISETP.LT.OR P1, PT, R12, 0x19, P1 ;  /* 0x000000190c00780c */ /* 0x000fc40000f21670 */
[----:B------:R-:W-:Y:S02]  /*6f80*/  FMNMX.FTZ R23, R155, R22, !PT ;  /* 0x000000169b177209 */ /* 0x000fe40007810000 */
[----:B------:R-:W-:Y:S02]  /*6f90*/  FSETP.NEU.FTZ.AND P3, PT, R11, -INF , PT ;  /* 0xff8000000b00780b */ /* 0x000fe40003f7d000 */
[----:B------:R-:W-:Y:S02]  /*6fa0*/  FMNMX.FTZ R22, R158, R23, !PT ;  /* 0x000000179e167209 */ /* 0x000fe40007810000 */
[----:B------:R-:W-:Y:S02]  /*6fb0*/  FSEL R166, R166, -INF , !P1 ;  /* 0xff800000a6a67808 */ /* 0x000fe40004800000 */
[----:B------:R-:W-:Y:S02]  /*6fc0*/  FMNMX.FTZ R23, R159, R22, !PT ;  /* 0x000000169f177209 */ /* 0x000fe40007810000 */
[----:B------:R-:W-:-:S02]  /*6fd0*/  ISETP.GT.AND P1, PT, R20, 0x21, P0 ;  /* 0x000000211400780c */ /* 0x000fc40000724270 */
[----:B------:R-:W-:Y:S02]  /*6fe0*/  FMNMX.FTZ R22, R162, R23, !PT ;  /* 0x00000017a2167209 */ /* 0x000fe40007810000 */
[----:B------:R-:W-:Y:S02]  /*6ff0*/  ISETP.LT.OR P1, PT, R12, 0x22, P1 ;  /* 0x000000220c00780c */ /* 0x000fe40000f21670 */
[----:B------:R-:W-:Y:S02]  /*7000*/  FMNMX.FTZ R23, R163, R22, !PT ;  /* 0x00000016a3177209 */ /* 0x000fe40007810000 */
[----:B------:R-:W-:Y:S02]  /*7010*/  FSEL R22, R154, RZ, P3 ;  /* 0x000000ff9a167208 */ /* 0x000fe40001800000 */
[----:B------:R-:W-:Y:S02]  /*7020*/  FMNMX.FTZ R154, R166, R23, !PT ;  /* 0x00000017a69a7209 */ /* 0x000fe40007810000 */
[----:B------:R-:W-:Y:S01]  /*7030*/  FSEL R171, R171, -INF , !P1 ;  /* 0xff800000abab7808 */ /* 0x000fe20004800000 */
[--C-:B------:R-:W-:Y:S01]  /*7040*/  FFMA.FTZ R184, R160, UR10, -R22.reuse ;  /* 0x0000000aa0b87c23 */ /* 0x100fe20008010816 */
[----:B------:R-:W-:Y:S01]  /*7050*/  FMNMX.FTZ R23, R167, R154, !PT ;  /* 0x0000009aa7177209 */ /* 0x000fe20007810000 */
[--C-:B------:R-:W-:Y:S01]  /*7060*/  FFMA.FTZ R160, R168, UR10, -R22.reuse ;  /* 0x0000000aa8a07c23 */ /* 0x100fe20008010816 */
[----:B------:R-:W-:Y:S01]  /*7070*/  ISETP.GT.AND P1, PT, R20, 0x29, P0 ;  /* 0x000000291400780c */ /* 0x000fe20000724270 */
[--C-:B------:R-:W-:Y:S01]  /*7080*/  FFMA.FTZ R152, R152, UR10, -R22.reuse ;  /* 0x0000000a98987c23 */ /* 0x100fe20008010816 */
[----:B------:R-:W-:Y:S01]  /*7090*/  FMNMX.FTZ R154, R170, R23, !PT ;  /* 0x00000017aa9a7209 */ /* 0x000fe20007810000 */
[--C-:B------:R-:W-:Y:S01]  /*70a0*/  FFMA.FTZ R23, R153, UR10, -R22.reuse ;  /* 0x0000000a99177c23 */ /* 0x100fe20008010816 */
[----:B------:R-:W-:Y:S01]  /*70b0*/  ISETP.LT.OR P1, PT, R12, 0x2a, P1 ;  /* 0x0000002a0c00780c */ /* 0x000fe20000f21670 */
[--C-:B------:R-:W-:Y:S01]  /*70c0*/  FFMA.FTZ R156, R156, UR10, -R22.reuse ;  /* 0x0000000a9c9c7c23 */ /* 0x100fe20008010816 */
[----:B------:R-:W-:Y:S01]  /*70d0*/  FMNMX.FTZ R153, R171, R154, !PT ;  /* 0x0000009aab997209 */ /* 0x000fe20007810000 */
[----:B------:R-:W-:Y:S01]  /*70e0*/  MUFU.EX2 R152, R152 ;  /* 0x0000009800987308 */ /* 0x000fe20000000800 */
[----:B------:R-:W-:Y:S01]  /*70f0*/  FSEL R175, R175, -INF , !P1 ;  /* 0xff800000afaf7808 */ /* 0x000fe20004800000 */
[----:B------:R-:W-:Y:S01]  /*7100*/  FFMA.FTZ R181, R181, UR10, -R22 ;  /* 0x0000000ab5b57c23 */ /* 0x000fe20008010816 */
[----:B------:R-:W-:-:S02]  /*7110*/  ISETP.GT.AND P1, PT, R20, 0x31, P0 ;  /* 0x000000311400780c */ /* 0x000fc40000724270 */
[----:B------:R-:W-:Y:S02]  /*7120*/  FMNMX.FTZ R154, R174, R153, !PT ;  /* 0x00000099ae9a7209 */ /* 0x000fe40007810000 */
[----:B------:R-:W-:Y:S01]  /*7130*/  ISETP.LT.OR P1, PT, R12, 0x32, P1 ;  /* 0x000000320c00780c */ /* 0x000fe20000f21670 */
[----:B------:R-:W-:Y:S01]  /*7140*/  MUFU.EX2 R23, R23 ;  /* 0x0000001700177308 */ /* 0x000fe20000000800 */
[----:B------:R-:W-:Y:S02]  /*7150*/  FMNMX.FTZ R153, R175, R154, !PT ;  /* 0x0000009aaf997209 */ /* 0x000fe40007810000 */
[----:B------:R-:W-:Y:S02]  /*7160*/  ISETP.GT.AND P0, PT, R20, 0x39, P0 ;  /* 0x000000391400780c */ /* 0x000fe40000704270 */
[----:B------:R-:W-:Y:S02]  /*7170*/  FSEL R179, R179, -INF , !P1 ;  /* 0xff800000b3b37808 */ /* 0x000fe40004800000 */
[----:B------:R-:W-:Y:S01]  /*7180*/  FMNMX.FTZ R20, R178, R153, !PT ;  /* 0x00000099b2147209 */ /* 0x000fe20007810000 */
[--C-:B------:R-:W-:Y:S01]  /*7190*/  FFMA.FTZ R153, R157, UR10, -R22.reuse ;  /* 0x0000000a9d997c23 */ /* 0x100fe20008010816 */
[----:B------:R-:W-:Y:S01]  /*71a0*/  ISETP.LT.OR P0, PT, R12, 0x3a, P0 ;  /* 0x0000003a0c00780c */ /* 0x000fe20000701670 */
[----:B------:R-:W-:Y:S01]  /*71b0*/  MUFU.EX2 R154, R156 ;  /* 0x0000009c009a7308 */ /* 0x000fe20000000800 */
[----:B------:R-:W-:Y:S01]  /*71c0*/  FMNMX.FTZ R157, R179, R20, !PT ;  /* 0x00000014b39d7209 */ /* 0x000fe20007810000 */
[--C-:B------:R-:W-:Y:S01]  /*71d0*/  FFMA.FTZ R20, R164, UR10, -R22.reuse ;  /* 0x0000000aa4147c23 */ /* 0x100fe20008010816 */
[----:B------:R-:W-:Y:S01]  /*71e0*/  FSEL R183, R183, -INF , !P0 ;  /* 0xff800000b7b77808 */ /* 0x000fe20004000000 */
[--C-:B------:R-:W-:Y:S01]  /*71f0*/  FFMA.FTZ R164, R172, UR10, -R22.reuse ;  /* 0x0000000aaca47c23 */ /* 0x100fe20008010816 */
[----:B------:R-:W-:Y:S01]  /*7200*/  FMNMX.FTZ R12, R182, R157, !PT ;  /* 0x0000009db60c7209 */ /* 0x000fe20007810000 */
[--C-:B------:R-:W-:Y:S01]  /*7210*/  FFMA.FTZ R157, R161, UR10, -R22.reuse ;  /* 0x0000000aa19d7c23 */ /* 0x100fe20008010816 */
[----:B------:R-:W-:Y:S01]  /*7220*/  FSEL R168, R11, RZ, P3 ;  /* 0x000000ff0ba87208 */ /* 0x000fe20001800000 */
[----:B------:R-:W-:Y:S01]  /*7230*/  MUFU.EX2 R153, R153 ;  /* 0x0000009900997308 */ /* 0x000fe20000000800 */
[----:B------:R-:W-:Y:S01]  /*7240*/  FMNMX.FTZ R12, R183, R12, !PT ;  /* 0x0000000cb70c7209 */ /* 0x000fe20007810000 */
[--C-:B------:R-:W-:Y:S01]  /*7250*/  FFMA.FTZ R161, R165, UR10, -R22.reuse ;  /* 0x0000000aa5a17c23 */ /* 0x100fe20008010816 */
[--C-:B------:R-:W-:Y:S01]  /*7260*/  FFMA.FTZ R165, R169, UR10, -R22.reuse ;  /* 0x0000000aa9a57c23 */ /* 0x100fe20008010816 */
[----:B------:R-:W-:Y:S01]  /*7270*/  FADD.FTZ R168, -R168, R15 ;  /* 0x0000000fa8a87221 */ /* 0x000fe20000010100 */
[--C-:B------:R-:W-:Y:S01]  /*7280*/  FFMA.FTZ R169, R173, UR10, -R22.reuse ;  /* 0x0000000aada97c23 */ /* 0x100fe20008010816 */
[----:B------:R-:W1:Y:S01]  /*7290*/  SHFL.BFLY PT, R185, R12, 0x2, 0x1f ;  /* 0x0c401f000cb97f89 */ /* 0x000e6200000e0000 */
[--C-:B------:R-:W-:Y:S01]  /*72a0*/  FFMA.FTZ R173, R177, UR10, -R22.reuse ;  /* 0x0000000ab1ad7c23 */ /* 0x100fe20008010816 */
[----:B------:R-:W-:Y:S01]  /*72b0*/  FMUL.FTZ R15, R168, UR10 ;  /* 0x0000000aa80f7c20 */ /* 0x000fe20008410000 */
[----:B------:R-:W-:Y:S01]  /*72c0*/  MUFU.EX2 R156, R184 ;  /* 0x000000b8009c7308 */ /* 0x000fe20000000800 */
[--C-:B------:R-:W-:Y:S01]  /*72d0*/  FFMA.FTZ R168, R176, UR10, -R22.reuse ;  /* 0x0000000ab0a87c23 */ /* 0x100fe20008010816 */
[----:B------:R-:W-:Y:S01]  /*72e0*/  FFMA.FTZ R172, R180, UR10, -R22 ;  /* 0x0000000ab4ac7c23 */ /* 0x000fe20008010816 */
[----:B------:R-:W-:-:S05]  /*72f0*/  ISETP.NE.AND P0, PT, R10, RZ, PT ;  /* 0x000000ff0a00720c */ /* 0x000fca0003f05270 */
[----:B------:R-:W2:Y:S08]  /*7300*/  MUFU.EX2 R15, R15 ;  /* 0x0000000f000f7308 */ /* 0x000eb00000000800 */
[----:B------:R-:W3:Y:S01]  /*7310*/  MUFU.EX2 R157, R157 ;  /* 0x0000009d009d7308 */ /* 0x000ee20000000800 */
[----:B-1----:R-:W-:-:S07]  /*7320*/  FMNMX.FTZ R185, R12, R185, !PT ;  /* 0x000000b90cb97209 */ /* 0x002fce0007810000 */
[----:B------:R-:W1:Y:S01]  /*7330*/  MUFU.EX2 R20, R20 ;  /* 0x0000001400147308 */ /* 0x000e620000000800 */
[----:B--2---:R-:W-:Y:S01]  /*7340*/  FFMA.FTZ R22, R15, R3, R152 ;  /* 0x000000030f167223 */ /* 0x004fe20000010098 */
[----:B------:R-:W2:Y:S01]  /*7350*/  SHFL.BFLY PT, R12, R185, 0x1, 0x1f ;  /* 0x0c201f00b90c7f89 */ /* 0x000ea200000e0000 */
[C---:B------:R-:W-:Y:S01]  /*7360*/  F2FP.BF16.F32.PACK_AB R152, R23.reuse, R152 ;  /* 0x000000981798723e */ /* 0x040fe200000010ff */
[-C--:B------:R-:W-:Y:S01]  /*7370*/  FMUL.FTZ R24, R24, R15.reuse ;  /* 0x0000000f18187220 */ /* 0x080fe20000410000 */
[----:B------:R-:W-:Y:S01]  /*7380*/  FADD.FTZ R177, R23, R22 ;  /* 0x0000001617b17221 */ /* 0x000fe20000010000 */
[-C--:B------:R-:W-:Y:S01]  /*7390*/  FMUL.FTZ R25, R25, R15.reuse ;  /* 0x0000000f19197220 */ /* 0x080fe20000410000 */
[-C--:B------:R-:W-:Y:S01]  /*73a0*/  FMUL.FTZ R28, R28, R15.reuse ;  /* 0x0000000f1c1c7220 */ /* 0x080fe20000410000 */
[----:B------:R-:W4:Y:S01]  /*73b0*/  MUFU.EX2 R161, R161 ;  /* 0x000000a100a17308 */ /* 0x000f220000000800 */
[----:B------:R-:W-:Y:S01]  /*73c0*/  FADD.FTZ R22, R154, R177 ;  /* 0x000000b19a167221 */ /* 0x000fe20000010000 */
[----:B------:R-:W-:Y:S01]  /*73d0*/  F2FP.BF16.F32.PACK_AB R154, R153, R154 ;  /* 0x0000009a999a723e */ /* 0x000fe200000010ff */
[-C--:B------:R-:W-:Y:S01]  /*73e0*/  FMUL.FTZ R29, R29, R15.reuse ;  /* 0x0000000f1d1d7220 */ /* 0x080fe20000410000 */
[----:B------:R-:W-:Y:S01]  /*73f0*/  FMUL.FTZ R32, R32, R15 ;  /* 0x0000000f20207220 */ /* 0x000fe20000410000 */
[----:B------:R-:W-:Y:S01]  /*7400*/  FADD.FTZ R177, R153, R22 ;  /* 0x0000001699b17221 */ /* 0x000fe20000010000 */
[----:B------:R-:W-:-:S02]  /*7410*/  IMAD.U32 R22, RZ, RZ, UR6 ;  /* 0x00000006ff167e24 */ /* 0x000fc4000f8e00ff */
[-C--:B------:R-:W-:Y:S01]  /*7420*/  FMUL.FTZ R33, R33, R15.reuse ;  /* 0x0000000f21217220 */ /* 0x080fe20000410000 */
[----:B------:R-:W5:Y:S01]  /*7430*/  MUFU.EX2 R160, R160 ;  /* 0x000000a000a07308 */ /* 0x000f620000000800 */
[----:B------:R-:W-:Y:S01]  /*7440*/  FADD.FTZ R180, R156, R177 ;  /* 0x000000b19cb47221 */ /* 0x000fe20000010000 */
[----:B------:R-:W-:Y:S01]  /*7450*/  @!P0 IMAD R22, R22, 0x40, R9 ;  /* 0x0000004016168824 */ /* 0x000fe200078e0209 */
[----:B---3--:R-:W-:Y:S01]  /*7460*/  F2FP.BF16.F32.PACK_AB R156, R157, R156 ;  /* 0x0000009c9d9c723e */ /* 0x008fe200000010ff */
[-C--:B------:R-:W-:Y:S01]  /*7470*/  FMUL.FTZ R36, R36, R15.reuse ;  /* 0x0000000f24247220 */ /* 0x080fe20000410000 */
[-C--:B------:R-:W-:Y:S01]  /*7480*/  FMUL.FTZ R37, R37, R15.reuse ;  /* 0x0000000f25257220 */ /* 0x080fe20000410000 */
[-C--:B------:R-:W-:Y:S01]  /*7490*/  FMUL.FTZ R40, R40, R15.reuse ;  /* 0x0000000f28287220 */ /* 0x080fe20000410000 */
[-C--:B------:R-:W-:Y:S01]  /*74a0*/  FMUL.FTZ R41, R41, R15.reuse ;  /* 0x0000000f29297220 */ /* 0x080fe20000410000 */
[----:B------:R-:W3:Y:S01]  /*74b0*/  MUFU.EX2 R165, R165 ;  /* 0x000000a500a57308 */ /* 0x000ee20000000800 */
[-C--:B------:R-:W-:Y:S01]  /*74c0*/  FMUL.FTZ R44, R44, R15.reuse ;  /* 0x0000000f2c2c7220 */ /* 0x080fe20000410000 */
[----:B--2---:R-:W-:Y:S01]  /*74d0*/  FMNMX.FTZ R12, R185, R12, !PT ;  /* 0x0000000cb90c7209 */ /* 0x004fe20007810000 */
[----:B------:R-:W-:Y:S01]  /*74e0*/  FADD.FTZ R185, R157, R180 ;  /* 0x000000b49db97221 */ /* 0x000fe20000010000 */
[-C--:B------:R-:W-:Y:S01]  /*74f0*/  FMUL.FTZ R45, R45, R15.reuse ;  /* 0x0000000f2d2d7220 */ /* 0x080fe20000410000 */
[-C--:B------:R-:W-:Y:S01]  /*7500*/  FMUL.FTZ R48, R48, R15.reuse ;  /* 0x0000000f30307220 */ /* 0x080fe20000410000 */
[C---:B------:R-:W-:Y:S01]  /*7510*/  FSETP.NEU.FTZ.AND P1, PT, R12.reuse, -INF , PT ;  /* 0xff8000000c00780b */ /* 0x040fe20003f3d000 */
[----:B------:R-:W-:Y:S01]  /*7520*/  FMUL.FTZ R3, R12, UR10 ;  /* 0x0000000a0c037c20 */ /* 0x000fe20008410000 */
[----:B------:R-:W2:Y:S01]  /*7530*/  MUFU.EX2 R164, R164 ;  /* 0x000000a400a47308 */ /* 0x000ea20000000800 */
[-C--:B------:R-:W-:Y:S01]  /*7540*/  FMUL.FTZ R49, R49, R15.reuse ;  /* 0x0000000f31317220 */ /* 0x080fe20000410000 */
[-C--:B------:R-:W-:Y:S01]  /*7550*/  FMUL.FTZ R52, R52, R15.reuse ;  /* 0x0000000f34347220 */ /* 0x080fe20000410000 */
[-C--:B------:R-:W-:Y:S01]  /*7560*/  FMUL.FTZ R53, R53, R15.reuse ;  /* 0x0000000f35357220 */ /* 0x080fe20000410000 */
[----:B------:R-:W-:Y:S01]  /*7570*/  FSEL R176, R3, RZ, P1 ;  /* 0x000000ff03b07208 */ /* 0x000fe20000800000 */
[-C--:B------:R-:W-:Y:S01]  /*7580*/  FMUL.FTZ R56, R56, R15.reuse ;  /* 0x0000000f38387220 */ /* 0x080fe20000410000 */
[----:B------:R-:W-:Y:S01]  /*7590*/  FSEL R3, R12, RZ, P1 ;  /* 0x000000ff0c037208 */ /* 0x000fe20000800000 */
[-C--:B------:R-:W-:Y:S01]  /*75a0*/  FMUL.FTZ R57, R57, R15.reuse ;  /* 0x0000000f39397220 */ /* 0x080fe20000410000 */
[----:B------:R-:W0:Y:S01]  /*75b0*/  MUFU.EX2 R169, R169 ;  /* 0x000000a900a97308 */ /* 0x000e220000000800 */
[--C-:B------:R-:W-:Y:S01]  /*75c0*/  FFMA.FTZ R177, R155, UR10, -R176.reuse ;  /* 0x0000000a9bb17c23 */ /* 0x100fe200080108b0 */
[----:B------:R-:W-:Y:S01]  /*75d0*/  @!P0 LEA R155, R22, UR40, 0x2 ;  /* 0x00000028169b8c11 */ /* 0x000fe2000f8e10ff */
[----:B-1----:R-:W-:Y:S01]  /*75e0*/  FADD.FTZ R22, R20, R185 ;  /* 0x000000b914167221 */ /* 0x002fe20000010000 */
[--C-:B------:R-:W-:Y:S01]  /*75f0*/  FFMA.FTZ R180, R159, UR10, -R176.reuse ;  /* 0x0000000a9fb47c23 */ /* 0x100fe200080108b0 */
[----:B------:R-:W-:Y:S01]  /*7600*/  FFMA.FTZ R184, R162, UR10, -R176 ;  /* 0x0000000aa2b87c23 */ /* 0x000fe200080108b0 */
[----:B------:R-:W-:Y:S01]  /*7610*/  FADD.FTZ R3, -R3, R14 ;  /* 0x0000000e03037221 */ /* 0x000fe20000010100 */
[----:B----4-:R-:W-:Y:S01]  /*7620*/  FADD.FTZ R159, R161, R22 ;  /* 0x00000016a19f7221 */ /* 0x010fe20000010000 */
[----:B------:R-:W-:Y:S01]  /*7630*/  MUFU.EX2 R168, R168 ;  /* 0x000000a800a87308 */ /* 0x000fe20000000800 */
[--C-:B------:R-:W-:Y:S01]  /*7640*/  FFMA.FTZ R21, R21, UR10, -R176.reuse ;  /* 0x0000000a15157c23 */ /* 0x100fe200080108b0 */
[----:B------:R-:W-:Y:S01]  /*7650*/  FMUL.FTZ R3, R3, UR10 ;  /* 0x0000000a03037c20 */ /* 0x000fe20008410000 */
[----:B-----5:R-:W-:Y:S01]  /*7660*/  FADD.FTZ R162, R160, R159 ;  /* 0x0000009fa0a27221 */ /* 0x020fe20000010000 */
        /* <DEDUP_REMOVED lines=10> */
[----:B---3--:R-:W-:Y:S01]  /*7710*/  F2FP.BF16.F32.PACK_AB R160, R165, R160 ;  /* 0x000000a0a5a0723e */ /* 0x008fe200000010ff */
[--C-:B------:R-:W-:Y:S01]  /*7720*/  FFMA.FTZ R179, R179, UR10, -R176.reuse ;  /* 0x0000000ab3b37c23 */ /* 0x100fe200080108b0 */
[----:B------:R1:W-:Y:S01]  /*7730*/  MUFU.EX2 R14, R177 ;  /* 0x000000b1000e7308 */ /* 0x0003e20000000800 */
[--C-:B------:R-:W-:Y:S01]  /*7740*/  FFMA.FTZ R182, R182, UR10, -R176.reuse ;  /* 0x0000000ab6b67c23 */ /* 0x100fe200080108b0 */
[----:B------:R-:W-:Y:S01]  /*7750*/  FFMA.FTZ R176, R183, UR10, -R176 ;  /* 0x0000000ab7b07c23 */ /* 0x000fe200080108b0 */
[----:B------:R-:W-:Y:S01]  /*7760*/  @!P0 STS [R155+0x28800], R15 ;  /* 0x0288000f9b008388 */ /* 0x000fe20000000800 */
[-C--:B------:R-:W-:Y:S01]  /*7770*/  FMUL.FTZ R60, R60, R15.reuse ;  /* 0x0000000f3c3c7220 */ /* 0x080fe20000410000 */
[-C--:B------:R-:W-:Y:S01]  /*7780*/  FMUL.FTZ R61, R61, R15.reuse ;  /* 0x0000000f3d3d7220 */ /* 0x080fe20000410000 */
[-C--:B------:R-:W-:Y:S01]  /*7790*/  FMUL.FTZ R64, R64, R15.reuse ;  /* 0x0000000f40407220 */ /* 0x080fe20000410000 */
[-C--:B------:R-:W-:Y:S01]  /*77a0*/  FMUL.FTZ R65, R65, R15.reuse ;  /* 0x0000000f41417220 */ /* 0x080fe20000410000 */
[----:B------:R-:W-:Y:S01]  /*77b0*/  MUFU.EX2 R172, R172 ;  /* 0x000000ac00ac7308 */ /* 0x000fe20000000800 */
[----:B-1----:R-:W-:Y:S01]  /*77c0*/  FADD.FTZ R177, R165, R162 ;  /* 0x000000a2a5b17221 */ /* 0x002fe20000010000 */
[-C--:B------:R-:W-:Y:S01]  /*77d0*/  FMUL.FTZ R68, R68, R15.reuse ;  /* 0x0000000f44447220 */ /* 0x080fe20000410000 */
[-C--:B------:R-:W-:Y:S01]  /*77e0*/  FMUL.FTZ R69, R69, R15.reuse ;  /* 0x0000000f45457220 */ /* 0x080fe20000410000 */
[-C--:B------:R-:W-:Y:S01]  /*77f0*/  FMUL.FTZ R72, R72, R15.reuse ;  /* 0x0000000f48487220 */ /* 0x080fe20000410000 */
[----:B--2---:R-:W-:Y:S01]  /*7800*/  FADD.FTZ R162, R164, R177 ;  /* 0x000000b1a4a27221 */ /* 0x004fe20000010000 */
        /* <DEDUP_REMOVED lines=10> */
[----:B------:R0:W2:Y:S01]  /*78b0*/  MUFU.EX2 R22, R3 ;  /* 0x0000000300167308 */ /* 0x0000a20000000800 */
[-C--:B------:R-:W-:Y:S01]  /*78c0*/  FMUL.FTZ R92, R92, R15.reuse ;  /* 0x0000000f5c5c7220 */ /* 0x080fe20000410000 */
[-C--:B------:R-:W-:Y:S01]  /*78d0*/  FMUL.FTZ R93, R93, R15.reuse ;  /* 0x0000000f5d5d7220 */ /* 0x080fe20000410000 */
[-C--:B------:R-:W-:Y:S01]  /*78e0*/  FMUL.FTZ R96, R96, R15.reuse ;  /* 0x0000000f60607220 */ /* 0x080fe20000410000 */
[-C--:B------:R-:W-:Y:S01]  /*78f0*/  FMUL.FTZ R97, R97, R15.reuse ;  /* 0x0000000f61617220 */ /* 0x080fe20000410000 */
[-C--:B------:R-:W-:Y:S01]  /*7900*/  FMUL.FTZ R100, R100, R15.reuse ;  /* 0x0000000f64647220 */ /* 0x080fe20000410000 */
[-C--:B------:R-:W-:Y:S01]  /*7910*/  FMUL.FTZ R101, R101, R15.reuse ;  /* 0x0000000f65657220 */ /* 0x080fe20000410000 */
[----:B------:R-:W-:Y:S01]  /*7920*/  FMUL.FTZ R104, R104, R15 ;  /* 0x0000000f68687220 */ /* 0x000fe20000410000 */
[----:B------:R-:W3:Y:S01]  /*7930*/  MUFU.EX2 R181, R181 ;  /* 0x000000b500b57308 */ /* 0x000ee20000000800 */
[----:B0-----:R-:W-:Y:S01]  /*7940*/  FADD.FTZ R3, R169, R162 ;  /* 0x000000a2a9037221 */ /* 0x001fe20000010000 */
[----:B-1----:R-:W-:Y:S01]  /*7950*/  F2FP.BF16.F32.PACK_AB R153, R14, R21 ;  /* 0x000000150e99723e */ /* 0x002fe200000010ff */
[-C--:B------:R-:W-:Y:S01]  /*7960*/  FMUL.FTZ R105, R105, R15.reuse ;  /* 0x0000000f69697220 */ /* 0x080fe20000410000 */
[-C--:B------:R-:W-:Y:S01]  /*7970*/  FMUL.FTZ R108, R108, R15.reuse ;  /* 0x0000000f6c6c7220 */ /* 0x080fe20000410000 */
[----:B------:R-:W-:Y:S01]  /*7980*/  FADD.FTZ R162, R168, R3 ;  /* 0x00000003a8a27221 */ /* 0x000fe20000010000 */
[-C--:B------:R-:W-:Y:S01]  /*7990*/  FMUL.FTZ R109, R109, R15.reuse ;  /* 0x0000000f6d6d7220 */ /* 0x080fe20000410000 */
[-C--:B------:R-:W-:Y:S01]  /*79a0*/  FMUL.FTZ R112, R112, R15.reuse ;  /* 0x0000000f70707220 */ /* 0x080fe20000410000 */
[----:B------:R0:W1:Y:S01]  /*79b0*/  MUFU.EX2 R159, R158 ;  /* 0x0000009e009f7308 */ /* 0x0000620000000800 */
[----:B------:R-:W-:Y:S01]  /*79c0*/  FADD.FTZ R3, R173, R162 ;  /* 0x000000a2ad037221 */ /* 0x000fe20000010000 */
[----:B--2---:R-:W-:Y:S01]  /*79d0*/  FFMA.FTZ R23, R22, R4, R21 ;  /* 0x0000000416177223 */ /* 0x004fe20000010015 */
[----:B------:R-:W-:Y:S01]  /*79e0*/  F2FP.BF16.F32.PACK_AB R162, R169, R164 ;  /* 0x000000a4a9a2723e */ /* 0x000fe200000010ff */
[----:B------:R2:W-:Y:S01]  /*79f0*/  @!P0 STS [R155+0x28820], R22 ;  /* 0x028820169b008388 */ /* 0x0005e20000000800 */
[----:B------:R-:W-:Y:S01]  /*7a00*/  F2FP.BF16.F32.PACK_AB R164, R173, R168 ;  /* 0x000000a8ada4723e */ /* 0x000fe200000010ff */
[----:B------:R-:W-:Y:S01]  /*7a10*/  FADD.FTZ R4, R14, R23 ;  /* 0x000000170e047221 */ /* 0x000fe20000010000 */
[-C--:B------:R-:W-:Y:S01]  /*7a20*/  FMUL.FTZ R113, R113, R15.reuse ;  /* 0x0000000f71717220 */ /* 0x080fe20000410000 */
[----:B------:R-:W2:Y:S01]  /*7a30*/  MUFU.EX2 R180, R180 ;  /* 0x000000b400b47308 */ /* 0x000ea20000000800 */
[----:B0-----:R-:W-:Y:S01]  /*7a40*/  F2FP.BF16.F32.PACK_AB R158, R161, R20 ;  /* 0x00000014a19e723e */ /* 0x001fe200000010ff */
[----:B------:R-:W-:Y:S01]  /*7a50*/  FADD.FTZ R20, R172, R3 ;  /* 0x00000003ac147221 */ /* 0x000fe20000010000 */
[----:B---3--:R-:W-:Y:S01]  /*7a60*/  F2FP.BF16.F32.PACK_AB R166, R181, R172 ;  /* 0x000000acb5a6723e */ /* 0x008fe200000010ff */
[-C--:B------:R-:W-:Y:S01]  /*7a70*/  FMUL.FTZ R116, R116, R15.reuse ;  /* 0x0000000f74747220 */ /* 0x080fe20000410000 */
[-C--:B------:R-:W-:Y:S01]  /*7a80*/  FMUL.FTZ R117, R117, R15.reuse ;  /* 0x0000000f75757220 */ /* 0x080fe20000410000 */
[----:B------:R-:W-:Y:S01]  /*7a90*/  FADD.FTZ R3, R181, R20 ;  /* 0x00000014b5037221 */ /* 0x000fe20000010000 */
[-C--:B------:R-:W-:Y:S01]  /*7aa0*/  FMUL.FTZ R120, R120, R15.reuse ;  /* 0x0000000f78787220 */ /* 0x080fe20000410000 */
[----:B------:R-:W-:Y:S01]  /*7ab0*/  MUFU.EX2 R157, R184 ;  /* 0x000000b8009d7308 */ /* 0x000fe20000000800 */
[----:B-1----:R-:W-:Y:S01]  /*7ac0*/  FADD.FTZ R23, R159, R4 ;  /* 0x000000049f177221 */ /* 0x002fe20000010000 */
[-C--:B------:R-:W-:Y:S01]  /*7ad0*/  FMUL.FTZ R121, R121, R15.reuse ;  /* 0x0000000f79797220 */ /* 0x080fe20000410000 */
[-C--:B------:R-:W-:Y:S01]  /*7ae0*/  FMUL.FTZ R124, R124, R15.reuse ;  /* 0x0000000f7c7c7220 */ /* 0x080fe20000410000 */
[-C--:B------:R-:W-:Y:S01]  /*7af0*/  FMUL.FTZ R125, R125, R15.reuse ;  /* 0x0000000f7d7d7220 */ /* 0x080fe20000410000 */
[-C--:B------:R-:W-:Y:S01]  /*7b00*/  FMUL.FTZ R128, R128, R15.reuse ;  /* 0x0000000f80807220 */ /* 0x080fe20000410000 */
[-C--:B------:R-:W-:Y:S01]  /*7b10*/  FMUL.FTZ R129, R129, R15.reuse ;  /* 0x0000000f81817220 */ /* 0x080fe20000410000 */
[----:B------:R-:W-:Y:S01]  /*7b20*/  FMUL.FTZ R132, R132, R15 ;  /* 0x0000000f84847220 */ /* 0x000fe20000410000 */
[----:B------:R-:W-:Y:S01]  /*7b30*/  MUFU.EX2 R20, R163 ;  /* 0x000000a300147308 */ /* 0x000fe20000000800 */
[----:B--2---:R-:W-:Y:S01]  /*7b40*/  F2FP.BF16.F32.PACK_AB R155, R180, R159 ;  /* 0x0000009fb49b723e */ /* 0x004fe200000010ff */
        /* <DEDUP_REMOVED lines=10> */
[----:B------:R-:W-:Y:S01]  /*7bf0*/  FMUL.FTZ R149, R149, R15 ;  /* 0x0000000f95957220 */ /* 0x000fe20000410000 */
        /* <DEDUP_REMOVED lines=13> */
[----:B------:R3:W-:Y:S01]  /*7cd0*/  STSM.16.M88.4 [R6+0x26800], R152 ;  /* 0x0268009806007844 */ /* 0x0007e20000000200 */
[-C--:B------:R-:W-:Y:S01]  /*7ce0*/  FMUL.FTZ R47, R47, R22.reuse ;  /* 0x000000162f2f7220 */ /* 0x080fe20000410000 */
[-C--:B------:R-:W-:Y:S01]  /*7cf0*/  FMUL.FTZ R50, R50, R22.reuse ;  /* 0x0000001632327220 */ /* 0x080fe20000410000 */
[-C--:B------:R-:W-:Y:S01]  /*7d00*/  FMUL.FTZ R51, R51, R22.reuse ;  /* 0x0000001633337220 */ /* 0x080fe20000410000 */
[-C--:B------:R-:W-:Y:S01]  /*7d10*/  FMUL.FTZ R54, R54, R22.reuse ;  /* 0x0000001636367220 */ /* 0x080fe20000410000 */
[-C--:B------:R-:W-:Y:S01]  /*7d20*/  FMUL.FTZ R55, R55, R22.reuse ;  /* 0x0000001637377220 */ /* 0x080fe20000410000 */
[----:B------:R-:W4:Y:S01]  /*7d30*/  MUFU.EX2 R172, R171 ;  /* 0x000000ab00ac7308 */ /* 0x000f220000000800 */
[----:B-1----:R-:W-:Y:S01]  /*7d40*/  FADD.FTZ R170, R180, R23 ;  /* 0x00000017b4aa7221 */ /* 0x002fe20000010000 */
[----:B0-----:R-:W-:Y:S01]  /*7d50*/  F2FP.BF16.F32.PACK_AB R159, R168, R185 ;  /* 0x000000b9a89f723e */ /* 0x001fe200000010ff */
[-C--:B------:R-:W-:Y:S01]  /*7d60*/  FMUL.FTZ R58, R58, R22.reuse ;  /* 0x000000163a3a7220 */ /* 0x080fe20000410000 */
[-C--:B------:R-:W-:Y:S01]  /*7d70*/  FMUL.FTZ R59, R59, R22.reuse ;  /* 0x000000163b3b7220 */ /* 0x080fe20000410000 */
[----:B------:R-:W-:Y:S01]  /*7d80*/  FADD.FTZ R23, R157, R170 ;  /* 0x000000aa9d177221 */ /* 0x000fe20000010000 */
[----:B------:R-:W-:Y:S01]  /*7d90*/  F2FP.BF16.F32.PACK_AB R157, R20, R157 ;  /* 0x0000009d149d723e */ /* 0x000fe200000010ff */
[-C--:B------:R-:W-:Y:S01]  /*7da0*/  FMUL.FTZ R62, R62, R22.reuse ;  /* 0x000000163e3e7220 */ /* 0x080fe20000410000 */
[----:B------:R0:W1:Y:S01]  /*7db0*/  MUFU.EX2 R163, R174 ;  /* 0x000000ae00a37308 */ /* 0x0000620000000800 */
[----:B------:R-:W-:Y:S01]  /*7dc0*/  FADD.FTZ R170, R20, R23 ;  /* 0x0000001714aa7221 */ /* 0x000fe20000010000 */
[-C--:B------:R-:W-:Y:S01]  /*7dd0*/  FMUL.FTZ R63, R63, R22.reuse ;  /* 0x000000163f3f7220 */ /* 0x080fe20000410000 */
[----:B------:R3:W-:Y:S01]  /*7de0*/  STSM.16.M88.4 [R5], R156 ;  /* 0x0000009c05007844 */ /* 0x0007e20000000200 */
[-C--:B------:R-:W-:Y:S01]  /*7df0*/  FMUL.FTZ R66, R66, R22.reuse ;  /* 0x0000001642427220 */ /* 0x080fe20000410000 */
[----:B------:R-:W-:Y:S01]  /*7e00*/  FADD.FTZ R23, R185, R170 ;  /* 0x000000aab9177221 */ /* 0x000fe20000010000 */
[-C--:B------:R-:W-:Y:S01]  /*7e10*/  FMUL.FTZ R67, R67, R22.reuse ;  /* 0x0000001643437220 */ /* 0x080fe20000410000 */
[-C--:B------:R-:W-:Y:S01]  /*7e20*/  FMUL.FTZ R70, R70, R22.reuse ;  /* 0x0000001646467220 */ /* 0x080fe20000410000 */
[----:B------:R-:W5:Y:S01]  /*7e30*/  MUFU.EX2 R4, R175 ;  /* 0x000000af00047308 */ /* 0x000f620000000800 */
[----:B0-----:R-:W-:Y:S01]  /*7e40*/  FADD.FTZ R174, R168, R23 ;  /* 0x00000017a8ae7221 */ /* 0x001fe20000010000 */
[-C--:B------:R-:W-:Y:S01]  /*7e50*/  FMUL.FTZ R71, R71, R22.reuse ;  /* 0x0000001647477220 */ /* 0x080fe20000410000 */
[-C--:B------:R-:W-:Y:S01]  /*7e60*/  FMUL.FTZ R74, R74, R22.reuse ;  /* 0x000000164a4a7220 */ /* 0x080fe20000410000 */
[-C--:B------:R-:W-:Y:S01]  /*7e70*/  FMUL.FTZ R75, R75, R22.reuse ;  /* 0x000000164b4b7220 */ /* 0x080fe20000410000 */
[----:B--2---:R-:W-:Y:S01]  /*7e80*/  FADD.FTZ R23, R161, R174 ;  /* 0x000000aea1177221 */ /* 0x004fe20000010000 */
[----:B----4-:R-:W-:Y:S01]  /*7e90*/  F2FP.BF16.F32.PACK_AB R161, R172, R161 ;  /* 0x000000a1aca1723e */ /* 0x010fe200000010ff */
[-C--:B------:R-:W-:Y:S01]  /*7ea0*/  FMUL.FTZ R78, R78, R22.reuse ;  /* 0x000000164e4e7220 */ /* 0x080fe20000410000 */
[----:B------:R-:W0:Y:S01]  /*7eb0*/  MUFU.EX2 R165, R178 ;  /* 0x000000b200a57308 */ /* 0x000e220000000800 */
[----:B------:R-:W-:Y:S01]  /*7ec0*/  FADD.FTZ R174, R172, R23 ;  /* 0x00000017acae7221 */ /* 0x000fe20000010000 */
[-C--:B------:R-:W-:Y:S01]  /*7ed0*/  FMUL.FTZ R79, R79, R22.reuse ;  /* 0x000000164f4f7220 */ /* 0x080fe20000410000 */
[-C--:B------:R-:W-:Y:S01]  /*7ee0*/  FMUL.FTZ R82, R82, R22.reuse ;  /* 0x0000001652527220 */ /* 0x080fe20000410000 */
[-C--:B------:R-:W-:Y:S01]  /*7ef0*/  FMUL.FTZ R83, R83, R22.reuse ;  /* 0x0000001653537220 */ /* 0x080fe20000410000 */
[----:B-1----:R-:W-:Y:S01]  /*7f00*/  FADD.FTZ R23, R163, R174 ;  /* 0x000000aea3177221 */ /* 0x002fe20000010000 */
[-C--:B------:R-:W-:Y:S01]  /*7f10*/  FMUL.FTZ R86, R86, R22.reuse ;  /* 0x0000001656567220 */ /* 0x080fe20000410000 */
[-C--:B------:R-:W-:Y:S01]  /*7f20*/  FMUL.FTZ R87, R87, R22.reuse ;  /* 0x0000001657577220 */ /* 0x080fe20000410000 */
[----:B------:R-:W1:Y:S01]  /*7f30*/  MUFU.EX2 R170, R179 ;  /* 0x000000b300aa7308 */ /* 0x000e620000000800 */
[C---:B-----5:R-:W-:Y:S01]  /*7f40*/  FADD.FTZ R174, R4.reuse, R23 ;  /* 0x0000001704ae7221 */ /* 0x060fe20000010000 */
[----:B------:R-:W-:Y:S01]  /*7f50*/  F2FP.BF16.F32.PACK_AB R163, R4, R163 ;  /* 0x000000a304a3723e */ /* 0x000fe200000010ff */
[-C--:B------:R-:W-:Y:S01]  /*7f60*/  FMUL.FTZ R90, R90, R22.reuse ;  /* 0x000000165a5a7220 */ /* 0x080fe20000410000 */
[-C--:B------:R-:W-:Y:S01]  /*7f70*/  FMUL.FTZ R91, R91, R22.reuse ;  /* 0x000000165b5b7220 */ /* 0x080fe20000410000 */
[-C--:B------:R-:W-:Y:S01]  /*7f80*/  FMUL.FTZ R94, R94, R22.reuse ;  /* 0x000000165e5e7220 */ /* 0x080fe20000410000 */
[-C--:B------:R-:W-:Y:S01]  /*7f90*/  FMUL.FTZ R95, R95, R22.reuse ;  /* 0x000000165f5f7220 */ /* 0x080fe20000410000 */
[----:B------:R3:W-:Y:S01]  /*7fa0*/  STSM.16.M88.4 [R8], R160 ;  /* 0x000000a008007844 */ /* 0x0007e20000000200 */
        /* <DEDUP_REMOVED lines=9> */
[C---:B-1----:R-:W-:Y:S01]  /*8040*/  FADD.FTZ R14, R170.reuse, R23 ;  /* 0x00000017aa0e7221 */ /* 0x042fe20000010000 */
[----:B------:R-:W-:Y:S01]  /*8050*/  F2FP.BF16.F32.PACK_AB R165, R170, R165 ;  /* 0x000000a5aaa5723e */ /* 0x000fe200000010ff */
[-C--:B------:R-:W-:Y:S01]  /*8060*/  FMUL.FTZ R110, R110, R22.reuse ;  /* 0x000000166e6e7220 */ /* 0x080fe20000410000 */
[-C--:B------:R-:W-:Y:S01]  /*8070*/  FMUL.FTZ R111, R111, R22.reuse ;  /* 0x000000166f6f7220 */ /* 0x080fe20000410000 */
[-C--:B------:R-:W-:Y:S01]  /*8080*/  FMUL.FTZ R114, R114, R22.reuse ;  /* 0x0000001672727220 */ /* 0x080fe20000410000 */
[-C--:B------:R-:W-:Y:S01]  /*8090*/  FMUL.FTZ R115, R115, R22.reuse ;  /* 0x0000001673737220 */ /* 0x080fe20000410000 */
[-C--:B------:R-:W-:Y:S01]  /*80a0*/  FMUL.FTZ R118, R118, R22.reuse ;  /* 0x0000001676767220 */ /* 0x080fe20000410000 */
[-C--:B------:R-:W-:Y:S01]  /*80b0*/  FMUL.FTZ R119, R119, R22.reuse ;  /* 0x0000001677777220 */ /* 0x080fe20000410000 */
[----:B--2---:R-:W-:Y:S01]  /*80c0*/  FADD.FTZ R15, R167, R14 ;  /* 0x0000000ea70f7221 */ /* 0x004fe20000010000 */
[-C--:B------:R-:W-:Y:S01]  /*80d0*/  FMUL.FTZ R122, R122, R22.reuse ;  /* 0x000000167a7a7220 */ /* 0x080fe20000410000 */
[-C--:B------:R-:W-:Y:S01]  /*80e0*/  FMUL.FTZ R123, R123, R22.reuse ;  /* 0x000000167b7b7220 */ /* 0x080fe20000410000 */
[-C--:B------:R-:W-:Y:S01]  /*80f0*/  FMUL.FTZ R126, R126, R22.reuse ;  /* 0x000000167e7e7220 */ /* 0x080fe20000410000 */
[-C--:B------:R-:W-:Y:S01]  /*8100*/  FMUL.FTZ R127, R127, R22.reuse ;  /* 0x000000167f7f7220 */ /* 0x080fe20000410000 */
[-C--:B------:R-:W-:Y:S01]  /*8110*/  FMUL.FTZ R130, R130, R22.reuse ;  /* 0x0000001682827220 */ /* 0x080fe20000410000 */
[-C--:B------:R-:W-:Y:S01]  /*8120*/  FMUL.FTZ R131, R131, R22.reuse ;  /* 0x0000001683837220 */ /* 0x080fe20000410000 */
[-C--:B------:R-:W-:Y:S01]  /*8130*/  FMUL.FTZ R134, R134, R22.reuse ;  /* 0x0000001686867220 */ /* 0x080fe20000410000 */
[C---:B0-----:R-:W-:Y:S01]  /*8140*/  F2FP.BF16.F32.PACK_AB R167, R176.reuse, R167 ;  /* 0x000000a7b0a7723e */ /* 0x041fe200000010ff */
[----:B------:R-:W-:Y:S01]  /*8150*/  FADD.FTZ R4, R176, R15 ;  /* 0x0000000fb0047221 */ /* 0x000fe20000010000 */
[-C--:B------:R-:W-:Y:S01]  /*8160*/  FMUL.FTZ R135, R135, R22.reuse ;  /* 0x0000001687877220 */ /* 0x080fe20000410000 */
[-C--:B------:R-:W-:Y:S01]  /*8170*/  FMUL.FTZ R138, R138, R22.reuse ;  /* 0x000000168a8a7220 */ /* 0x080fe20000410000 */
[-C--:B------:R-:W-:Y:S01]  /*8180*/  FMUL.FTZ R139, R139, R22.reuse ;  /* 0x000000168b8b7220 */ /* 0x080fe20000410000 */
[----:B------:R3:W-:Y:S01]  /*8190*/  STSM.16.M88.4 [R7], R164 ;  /* 0x000000a407007844 */ /* 0x0007e20000000200 */
        /* <DEDUP_REMOVED lines=8> */
.L_x_1731:
[----:B------:R0:W1:Y:S01]  /*8220*/  SYNCS.PHASECHK.TRANS64.TRYWAIT P0, [UR31+0x28c50], R13 ;  /* 0x028c500dff0075a7 */ /* 0x000062000800015f */
[----:B------:R-:W-:Y:S05]  /*8230*/  @!P4 BRA `(.L_x_1732) ;  /* 0x000000000004c947 */ /* 0x000fea0003800000 */
[----:B------:R-:W-:Y:S01]  /*8240*/  BPT.TRAP 0x1 ;  /* 0x000000040000795c */ /* 0x000fe20000300000 */
.L_x_1732:
[----:B-1----:R-:W-:Y:S05]  /*8250*/  @P0 BRA `(.L_x_1733) ;  /* 0x0000000000080947 */ /* 0x002fea0003800000 */
[----:B------:R-:W1:Y:S02]  /*8260*/  SYNCS.PHASECHK.TRANS64.TRYWAIT P0, [UR31+0x28c50], R13 ;  /* 0x028c500dff0075a7 */ /* 0x000e64000800015f */
[----:B-1----:R-:W-:Y:S05]  /*8270*/  @!P0 BRA `(.L_x_1734) ;  /* 0x000000b0006c8947 */ /* 0x002fea0003800000 */
.L_x_1733:
        /* <DEDUP_REMOVED lines=29> */
[----:B--2---:R-:W2:Y:S02]  /*8450*/  FENCE.VIEW.ASYNC.S ;  /* 0x00000000000073c6 */ /* 0x004ea40000000000 */
[----:B--2---:R-:W-:Y:S01]  /*8460*/  NOP ;  /* 0x0000000000007918 */ /* 0x004fe20000000000 */
[----:B------:R-:W-:Y:S06]  /*8470*/  BAR.ARV 0xe, 0x100 ;  /* 0x0384000000007b1d */ /* 0x000fec0000002000 */
[----:B------:R-:W-:Y:S05]  /*8480*/  @!P4 BRA `(.L_x_1735) ;  /* 0x000000000004c947 */ /* 0x000fea0003800000 */
[----:B------:R-:W-:Y:S01]  /*8490*/  BPT.TRAP 0x1 ;  /* 0x000000040000795c */ /* 0x000fe20000300000 */
.L_x_1735:
[----:B------:R-:W-:Y:S01]  /*84a0*/  UISETP.GT.AND UP0, UPT, UR43, UR25, UPT ;  /* 0x000000192b00728c */ /* 0x000fe2000bf04270 */
[----:B-1----:R-:W-:Y:S01]  /*84b0*/  IMAD.MOV.U32 R14, RZ, RZ, R12 ;  /* 0x000000ffff0e7224 */ /* 0x002fe200078e000c */
[----:B------:R-:W-:Y:S01]  /*84c0*/  UIADD3 UR6, UR31, 0x28c60, URZ ;  /* 0x00028c601f067890 */ /* 0x000fe2000fffe03f */
[----:B------:R-:W-:Y:S01]  /*84d0*/  MOV R15, R11 ;  /* 0x0000000b000f7202 */ /* 0x000fe20000000f00 */
[----:B------:R-:W-:Y:S02]  /*84e0*/  UIADD3 UR43, UR43, -0x1, URZ ;  /* 0xffffffff2b2b7890 */ /* 0x000fe4000fffe03f */
[----:B------:R-:W-:Y:S01]  /*84f0*/  PLOP3.LUT P0, PT, PT, PT, UP0, 0x80, 0x0 ;  /* 0x000000000000781c */ /* 0x000fe20003f0f008 */
[----:B------:R-:W-:-:S09]  /*8500*/  UPRMT UR6, UR42, 0x654, UR6 ;  /* 0x000006542a067896 */ /* 0x000fd20008000006 */
[----:B------:R-:W-:Y:S01]  /*8510*/  SYNCS.ARRIVE.TRANS64.RED.A1T0 RZ, [UR6], RZ ;  /* 0x000000ffffff79a7 */ /* 0x000fe20008100406 */
[----:B------:R-:W-:Y:S02]  /*8520*/  UMOV UR6, UR4 ;  /* 0x0000000400067c82 */ /* 0x000fe40008000000 */
[----:B------:R-:W-:Y:S05]  /*8530*/  @P0 BRA `(.L_x_1736) ;  /* 0xffffffdc00180947 */ /* 0x000fea000383ffff */
.L_x_1717:
[----:B------:R-:W-:Y:S01]  /*8540*/  ISETP.NE.AND P1, PT, R19, 0x1, PT ;  /* 0x000000011300780c */ /* 0x000fe20003f25270 */
[----:B0-----:R-:W0:Y:S01]  /*8550*/  S2R R13, SR_CTAID.X ;  /* 0x00000000000d7919 */ /* 0x001e220000002500 */
[----:B------:R-:W-:Y:S01]  /*8560*/  UIADD3 UR14, -UR14, 0x1, URZ ;  /* 0x000000010e0e7890 */ /* 0x000fe2000fffe13f */
[----:B------:R-:W-:Y:S01]  /*8570*/  LOP3.LUT P0, RZ, R16, 0x1, RZ, 0xc0, !PT ;  /* 0x0000000110ff7812 */ /* 0x000fe2000780c0ff */
[----:B------:R-:W-:Y:S02]  /*8580*/  ULDC UR6, c[0x0][0x9dc] ;  /* 0x0002770000067ab9 */ /* 0x000fe40000000800 */
[----:B------:R-:W-:-:S07]  /*8590*/  UIMAD UR14, UR41, UR11, UR14 ;  /* 0x0000000b290e72a4 */ /* 0x000fce000f8e020e */
[----:B------:R-:W1:Y:S08]  /*85a0*/  @P1 LDC R14, c[0x0][0x44c] ;  /* 0x00011300ff0e1b82 */ /* 0x000e700000000800 */
[----:B------:R-:W2:Y:S01]  /*85b0*/  @P1 LDC R15, c[0x0][0x450] ;  /* 0x00011400ff0f1b82 */ /* 0x000ea20000000800 */
[----:B0-----:R-:W-:-:S05]  /*85c0*/  LEA R13, R13, 0x3f, 0x6 ;  /* 0x0000003f0d0d7811 */ /* 0x001fca00078e30ff */
[----:B-1----:R-:W-:-:S05]  /*85d0*/  @P1 IMAD.HI.U32 R14, R13, R14, RZ ;  /* 0x0000000e0d0e1227 */ /* 0x002fca00078e00ff */
[----:B--2---:R-:W-:-:S05]  /*85e0*/  @P1 SHF.R.U32.HI R13, RZ, R15, R14 ;  /* 0x0000000fff0d1219 */ /* 0x004fca000001160e */
[----:B------:R-:W-:-:S04]  /*85f0*/  VIADD R13, R13, UR14 ;  /* 0x0000000e0d0d7c36 */ /* 0x000fc80008000000 */
[----:B------:R-:W-:Y:S01]  /*8600*/  VIADD R14, R13, -UR6 ;  /* 0x800000060d0e7c36 */ /* 0x000fe20008000000 */
[----:B------:R-:W-:Y:S06]  /*8610*/  @!P0 BRA `(.L_x_1737) ;  /* 0x0000000000448947 */ /* 0x000fec0003800000 */
[----:B------:R-:W-:-:S13]  /*8620*/  ISETP.GT.AND P0, PT, R13, -0x1, PT ;  /* 0xffffffff0d00780c */ /* 0x000fda0003f04270 */
[----:B------:R-:W-:Y:S05]  /*8630*/  @P0 BRA `(.L_x_1738) ;  /* 0x0000000000200947 */ /* 0x000fea0003800000 */
[----:B------:R-:W0:Y:S01]  /*8640*/  LDC R22, c[0x0][0x9e4] ;  /* 0x00027900ff167b82 */ /* 0x000e220000000800 */
[----:B------:R-:W-:Y:S02]  /*8650*/  LOP3.LUT R13, RZ, R13, RZ, 0x33, !PT ;  /* 0x0000000dff0d7212 */ /* 0x000fe400078e33ff */
[----:B0-----:R-:W-:-:S13]  /*8660*/  ISETP.NE.AND P0, PT, R22, 0x1, PT ;  /* 0x000000011600780c */ /* 0x001fda0003f05270 */
[----:B------:R-:W0:Y:S02]  /*8670*/  @P0 LDC.64 R20, c[0x0][0x9e8] ;  /* 0x00027a00ff140b82 */ /* 0x000e240000000a00 */
[----:B0-----:R-:W-:-:S05]  /*8680*/  @P0 IMAD.HI.U32 R20, R13, R20, RZ ;  /* 0x000000140d140227 */ /* 0x001fca00078e00ff */
[----:B------:R-:W-:-:S04]  /*8690*/  @P0 SHF.R.U32.HI R13, RZ, R21, R20 ;  /* 0x00000015ff0d0219 */ /* 0x000fc80000011614 */
[----:B------:R-:W-:Y:S01]  /*86a0*/  LOP3.LUT R13, RZ, R13, RZ, 0x33, !PT ;  /* 0x0000000dff0d7212 */ /* 0x000fe200078e33ff */
[----:B------:R-:W-:Y:S06]  /*86b0*/  BRA `(.L_x_1739) ;  /* 0x0000000000147947 */ /* 0x000fec0003800000 */
.L_x_1738:
[----:B------:R-:W0:Y:S02]  /*86c0*/  LDC R22, c[0x0][0x9e4] ;  /* 0x00027900ff167b82 */ /* 0x000e240000000800 */
[----:B0-----:R-:W-:-:S13]  /*86d0*/  ISETP.NE.AND P0, PT, R22, 0x1, PT ;  /* 0x000000011600780c */ /* 0x001fda0003f05270 */
[----:B------:R-:W0:Y:S02]  /*86e0*/  @P0 LDC.64 R20, c[0x0][0x9e8] ;  /* 0x00027a00ff140b82 */ /* 0x000e240000000a00 */
[----:B0-----:R-:W-:-:S05]  /*86f0*/  @P0 IMAD.HI.U32 R20, R13, R20, RZ ;  /* 0x000000140d140227 */ /* 0x001fca00078e00ff */
[----:B------:R-:W-:-:S07]  /*8700*/  @P0 SHF.R.U32.HI R13, RZ, R21, R20 ;  /* 0x00000015ff0d0219 */ /* 0x000fce0000011614 */
.L_x_1739:
[----:B------:R-:W-:-:S05]  /*8710*/  IMAD R13, R13, R22, RZ ;  /* 0x000000160d0d7224 */ /* 0x000fca00078e02ff */
[----:B------:R-:W-:-:S07]  /*8720*/  VIMNMX R14, R14, R13, !PT ;  /* 0x0000000d0e0e7248 */ /* 0x000fce0007fe0100 */
.L_x_1737:
[----:B------:R-:W-:-:S05]  /*8730*/  VIADD R14, R14, 0x3f ;  /* 0x0000003f0e0e7836 */ /* 0x000fca0000000000 */
[----:B------:R-:W-:-:S04]  /*8740*/  SHF.R.S32.HI R13, RZ, 0x1f, R14 ;  /* 0x0000001fff0d7819 */ /* 0x000fc8000001140e */
[----:B------:R-:W-:-:S04]  /*8750*/  LEA.HI R13, R13, R14, RZ, 0x6 ;  /* 0x0000000e0d0d7211 */ /* 0x000fc800078f30ff */
[----:B------:R-:W-:-:S04]  /*8760*/  SHF.R.S32.HI R14, RZ, 0x6, R13 ;  /* 0x00000006ff0e7819 */ /* 0x000fc8000001140d */
[----:B------:R-:W-:-:S04]  /*8770*/  VIMNMX R13, R17, R14, !PT ;  /* 0x0000000e110d7248 */ /* 0x000fc80007fe0100 */
[----:B------:R-:W-:-:S13]  /*8780*/  ISETP.LE.AND P0, PT, R13, UR43, PT ;  /* 0x0000002b0d007c0c */ /* 0x000fda000bf03270 */
[----:B------:R-:W-:Y:S05]  /*8790*/  @!P0 BRA `(.L_x_1740) ;  /* 0x00000018003c8947 */ /* 0x000fea0003800000 */
[----:B------:R-:W-:Y:S01]  /*87a0*/  IMAD.MOV.U32 R15, RZ, RZ, R12 ;  /* 0x000000ffff0f7224 */ /* 0x000fe200078e000c */
[----:B------:R-:W-:Y:S01]  /*87b0*/  MOV R20, R11 ;  /* 0x0000000b00147202 */ /* 0x000fe20000000f00 */
[----:B------:R-:W-:Y:S01]  /*87c0*/  UMOV UR27, UR4 ;  /* 0x00000004001b7c82 */ /* 0x000fe20008000000 */
[----:B------:R-:W-:-:S05]  /*87d0*/  ULDC UR25, c[0x0][0x988] ;  /* 0x0002620000197ab9 */ /* 0x000fca0000000800 */
.L_x_1751:
[----:B------:R-:W-:Y:S01]  /*87e0*/  UIADD3 UR4, UR27, 0x1, URZ ;  /* 0x000000011b047890 */ /* 0x000fe2000fffe03f */
[----:B------:R-:W-:Y:S01]  /*87f0*/  IMAD.U32 R12, RZ, RZ, UR43 ;  /* 0x0000002bff0c7e24 */ /* 0x000fe2000f8e00ff */
[----:B------:R-:W-:Y:S02]  /*8800*/  UIADD3 UR6, UR43, -0x1, URZ ;  /* 0xffffffff2b067890 */ /* 0x000fe4000fffe03f */
[----:B------:R-:W-:Y:S02]  /*8810*/  UISETP.NE.AND UP0, UPT, UR4, 0x2, UPT ;  /* 0x000000020400788c */ /* 0x000fe4000bf05270 */
[----:B------:R-:W-:Y:S02]  /*8820*/  ISETP.GT.AND P0, PT, R12, R13, PT ;  /* 0x0000000d0c00720c */ /* 0x000fe40003f04270 */
[----:B------:R-:W-:Y:S02]  /*8830*/  USEL UR10, URZ, 0x1, UP0 ;  /* 0x000000013f0a7887 */ /* 0x000fe40008000000 */
[----:B------:R-:W-:-:S02]  /*8840*/  USEL UR4, UR4, URZ, UP0 ;  /* 0x0000003f04047287 */ /* 0x000fc40008000000 */
[----:B------:R-:W-:Y:S01]  /*8850*/  ULOP3.LUT UR5, UR5, UR10, URZ, 0x3c, !UPT ;  /* 0x0000000a05057292 */ /* 0x000fe2000f8e3c3f */
[----:B------:R-:W-:Y:S01]  /*8860*/  UMOV UR43, UR6 ;  /* 0x00000006002b7c82 */ /* 0x000fe20008000000 */
[----:B012---:R-:W-:Y:S10]  /*8870*/  @!P4 BRA `(.L_x_1741) ;  /* 0x000000000004c947 */ /* 0x007ff40003800000 */
[----:B------:R-:W-:Y:S01]  /*8880*/  BPT.TRAP 0x1 ;  /* 0x000000040000795c */ /* 0x000fe20000300000 */
.L_x_1741:
[----:B------:R-:W-:Y:S01]  /*8890*/  ULEA UR26, UR4, UR40, 0x3 ;  /* 0x00000028041a7291 */ /* 0x000fe2000f8e183f */
[----:B------:R-:W-:-:S05]  /*88a0*/  IMAD.U32 R14, RZ, RZ, UR5 ;  /* 0x00000005ff0e7e24 */ /* 0x000fca000f8e00ff */
[----:B------:R-:W-:-:S04]  /*88b0*/  SHF.L.U32 R14, R14, 0x1f, RZ ;  /* 0x0000001f0e0e7819 */ /* 0x000fc800000006ff */
[----:B------:R0:W1:Y:S01]  /*88c0*/  SYNCS.PHASECHK.TRANS64.TRYWAIT P1, [UR26+0x28c30], R14 ;  /* 0x028c300eff0075a7 */ /* 0x000062000802015a */
[----:B------:R-:W-:Y:S05]  /*88d0*/  @!P4 BRA `(.L_x_1742) ;  /* 0x000000000004c947 */ /* 0x000fea0003800000 */
[----:B------:R-:W-:Y:S01]  /*88e0*/  BPT.TRAP 0x1 ;  /* 0x000000040000795c */ /* 0x000fe20000300000 */
.L_x_1742:
[----:B-1----:R-:W-:Y:S05]  /*88f0*/  @P1 BRA `(.L_x_1743) ;  /* 0x0000000000081947 */ /* 0x002fea0003800000 */
[----:B------:R-:W1:Y:S02]  /*8900*/  SYNCS.PHASECHK.TRANS64.TRYWAIT P1, [UR26+0x28c30], R14 ;  /* 0x028c300eff0075a7 */ /* 0x000e64000802015a */
[----:B-1----:R-:W-:Y:S05]  /*8910*/  @!P1 BRA `(.L_x_1744) ;  /* 0x000000a800dc9947 */ /* 0x002fea0003800000 */
.L_x_1743:
        /* <DEDUP_REMOVED lines=22> */
.L_x_1745:
[----:B------:R-:W-:Y:S01]  /*8a80*/  FMNMX.FTZ R12, R152, R20, !PT ;  /* 0x00000014980c7209 */ /* 0x000fe20007810000 */
[----:B------:R-:W-:Y:S01]  /*8a90*/  UMOV UR10, UR25 ;  /* 0x00000019000a7c82 */ /* 0x000fe20008000000 */
[----:B------:R-:W-:Y:S01]  /*8aa0*/  ISETP.NE.AND P1, PT, R10, RZ, PT ;  /* 0x000000ff0a00720c */ /* 0x000fe20003f25270 */
[----:B------:R-:W-:Y:S01]  /*8ab0*/  UIADD3 UR11, UR26, 0x28c40, URZ ;  /* 0x00028c401a0b7890 */ /* 0x000fe2000fffe03f */
[----:B-1----:R-:W-:-:S03]  /*8ac0*/  FMNMX.FTZ R11, R153, R12, !PT ;  /* 0x0000000c990b7209 */ /* 0x002fc60007810000 */
        /* <DEDUP_REMOVED lines=40> */
[----:B------:R-:W-:Y:S01]  /*8d50*/  FMUL.FTZ R20, R20, UR10 ;  /* 0x0000000a14147c20 */ /* 0x000fe20008410000 */
[----:B------:R-:W-:Y:S01]  /*8d60*/  FMNMX.FTZ R12, R178, R23, !PT ;  /* 0x00000017b20c7209 */ /* 0x000fe20007810000 */
[--C-:B------:R-:W-:Y:S01]  /*8d70*/  FFMA.FTZ R168, R172, UR10, -R184.reuse ;  /* 0x0000000aaca87c23 */ /* 0x100fe200080108b8 */
[--C-:B------:R-:W-:Y:S01]  /*8d80*/  FFMA.FTZ R172, R176, UR10, -R184.reuse ;  /* 0x0000000ab0ac7c23 */ /* 0x100fe200080108b8 */
[--C-:B------:R-:W-:Y:S01]  /*8d90*/  FFMA.FTZ R176, R180, UR10, -R184.reuse ;  /* 0x0000000ab4b07c23 */ /* 0x100fe200080108b8 */
[----:B------:R-:W-:Y:S01]  /*8da0*/  FMNMX.FTZ R23, R179, R12, !PT ;  /* 0x0000000cb3177209 */ /* 0x000fe20007810000 */
[----:B------:R-:W1:Y:S01]  /*8db0*/  MUFU.EX2 R20, R20 ;  /* 0x0000001400147308 */ /* 0x000e620000000800 */
[----:B------:R-:W-:-:S02]  /*8dc0*/  FFMA.FTZ R181, R181, UR10, -R184 ;  /* 0x0000000ab5b57c23 */ /* 0x000fc400080108b8 */
[----:B------:R-:W-:Y:S01]  /*8dd0*/  FMNMX.FTZ R12, R182, R23, !PT ;  /* 0x00000017b60c7209 */ /* 0x000fe20007810000 */
[--C-:B------:R-:W-:Y:S01]  /*8de0*/  FFMA.FTZ R23, R157, UR10, -R184.reuse ;  /* 0x0000000a9d177c23 */ /* 0x100fe200080108b8 */
[--C-:B------:R-:W-:Y:S01]  /*8df0*/  FFMA.FTZ R157, R161, UR10, -R184.reuse ;  /* 0x0000000aa19d7c23 */ /* 0x100fe200080108b8 */
[--C-:B------:R-:W-:Y:S01]  /*8e00*/  FFMA.FTZ R161, R165, UR10, -R184.reuse ;  /* 0x0000000aa5a17c23 */ /* 0x100fe200080108b8 */
[----:B------:R-:W-:Y:S01]  /*8e10*/  FMNMX.FTZ R12, R183, R12, !PT ;  /* 0x0000000cb70c7209 */ /* 0x000fe20007810000 */
[----:B------:R-:W2:Y:S01]  /*8e20*/  MUFU.EX2 R21, R21 ;  /* 0x0000001500157308 */ /* 0x000ea20000000800 */
[--C-:B------:R-:W-:Y:S01]  /*8e30*/  FFMA.FTZ R165, R169, UR10, -R184.reuse ;  /* 0x0000000aa9a57c23 */ /* 0x100fe200080108b8 */
[--C-:B------:R-:W-:Y:S01]  /*8e40*/  FFMA.FTZ R169, R173, UR10, -R184.reuse ;  /* 0x0000000aada97c23 */ /* 0x100fe200080108b8 */
[----:B------:R-:W-:Y:S01]  /*8e50*/  FFMA.FTZ R173, R177, UR10, -R184 ;  /* 0x0000000ab1ad7c23 */ /* 0x000fe200080108b8 */
[----:B------:R-:W3:Y:S04]  /*8e60*/  SHFL.BFLY PT, R153, R12, 0x2, 0x1f ;  /* 0x0c401f000c997f89 */ /* 0x000ee800000e0000 */
[----:B------:R-:W4:Y:S01]  /*8e70*/  MUFU.EX2 R152, R152 ;  /* 0x0000009800987308 */ /* 0x000f220000000800 */
[-C--:B-1----:R-:W-:Y:S01]  /*8e80*/  FMUL.FTZ R24, R24, R20.reuse ;  /* 0x0000001418187220 */ /* 0x082fe20000410000 */
[-C--:B------:R-:W-:Y:S01]  /*8e90*/  FMUL.FTZ R25, R25, R20.reuse ;  /* 0x0000001419197220 */ /* 0x080fe20000410000 */
[-C--:B------:R-:W-:Y:S01]  /*8ea0*/  FMUL.FTZ R28, R28, R20.reuse ;  /* 0x000000141c1c7220 */ /* 0x080fe20000410000 */
[-C--:B------:R-:W-:Y:S01]  /*8eb0*/  FMUL.FTZ R29, R29, R20.reuse ;  /* 0x000000141d1d7220 */ /* 0x080fe20000410000 */
[-C--:B------:R-:W-:Y:S01]  /*8ec0*/  FMUL.FTZ R32, R32, R20.reuse ;  /* 0x0000001420207220 */ /* 0x080fe20000410000 */
[-C--:B------:R-:W-:Y:S01]  /*8ed0*/  FMUL.FTZ R33, R33, R20.reuse ;  /* 0x0000001421217220 */ /* 0x080fe20000410000 */
[-C--:B------:R-:W-:Y:S01]  /*8ee0*/  FMUL.FTZ R36, R36, R20.reuse ;  /* 0x0000001424247220 */ /* 0x080fe20000410000 */
[----:B------:R-:W-:Y:S01]  /*8ef0*/  MUFU.EX2 R22, R22 ;  /* 0x0000001600167308 */ /* 0x000fe20000000800 */
[----:B--2---:R-:W-:Y:S01]  /*8f00*/  FFMA.FTZ R3, R20, R3, R21 ;  /* 0x0000000314037223 */ /* 0x004fe20000010015 */
[-C--:B------:R-:W-:Y:S01]  /*8f10*/  FMUL.FTZ R37, R37, R20.reuse ;  /* 0x0000001425257220 */ /* 0x080fe20000410000 */
[-C--:B------:R-:W-:Y:S01]  /*8f20*/  FMUL.FTZ R40, R40, R20.reuse ;  /* 0x0000001428287220 */ /* 0x080fe20000410000 */
[-C--:B------:R-:W-:Y:S01]  /*8f30*/  FMUL.FTZ R41, R41, R20.reuse ;  /* 0x0000001429297220 */ /* 0x080fe20000410000 */
[-C--:B------:R-:W-:Y:S01]  /*8f40*/  FMUL.FTZ R44, R44, R20.reuse ;  /* 0x000000142c2c7220 */ /* 0x080fe20000410000 */
[-C--:B------:R-:W-:Y:S01]  /*8f50*/  FMUL.FTZ R45, R45, R20.reuse ;  /* 0x000000142d2d7220 */ /* 0x080fe20000410000 */
[-C--:B------:R-:W-:Y:S01]  /*8f60*/  FMUL.FTZ R48, R48, R20.reuse ;  /* 0x0000001430307220 */ /* 0x080fe20000410000 */
[----:B------:R-:W-:Y:S01]  /*8f70*/  MUFU.EX2 R23, R23 ;  /* 0x0000001700177308 */ /* 0x000fe20000000800 */
[C---:B----4-:R-:W-:Y:S01]  /*8f80*/  FADD.FTZ R3, R152.reuse, R3 ;  /* 0x0000000398037221 */ /* 0x050fe20000010000 */
[----:B------:R-:W-:Y:S01]  /*8f90*/  F2FP.BF16.F32.PACK_AB R152, R152, R21 ;  /* 0x000000159898723e */ /* 0x000fe200000010ff */
[-C--:B------:R-:W-:Y:S01]  /*8fa0*/  FMUL.FTZ R49, R49, R20.reuse ;  /* 0x0000001431317220 */ /* 0x080fe20000410000 */
[----:B---3--:R-:W-:Y:S01]  /*8fb0*/  FMNMX.FTZ R153, R12, R153, !PT ;  /* 0x000000990c997209 */ /* 0x008fe20007810000 */
[-C--:B------:R-:W-:Y:S01]  /*8fc0*/  FMUL.FTZ R52, R52, R20.reuse ;  /* 0x0000001434347220 */ /* 0x080fe20000410000 */
[-C--:B------:R-:W-:Y:S01]  /*8fd0*/  FMUL.FTZ R53, R53, R20.reuse ;  /* 0x0000001435357220 */ /* 0x080fe20000410000 */
[-C--:B------:R-:W-:Y:S01]  /*8fe0*/  FMUL.FTZ R56, R56, R20.reuse ;  /* 0x0000001438387220 */ /* 0x080fe20000410000 */
[----:B------:R-:W-:Y:S01]  /*8ff0*/  MUFU.EX2 R156, R156 ;  /* 0x0000009c009c7308 */ /* 0x000fe20000000800 */
[----:B------:R-:W1:Y:S01]  /*9000*/  SHFL.BFLY PT, R12, R153, 0x1, 0x1f ;  /* 0x0c201f00990c7f89 */ /* 0x000e6200000e0000 */
        /* <DEDUP_REMOVED lines=22> */
[----:B------:R-:W-:Y:S01]  /*9170*/  MUFU.EX2 R161, R161 ;  /* 0x000000a100a17308 */ /* 0x000fe20000000800 */
[----:B-1----:R-:W-:Y:S01]  /*9180*/  FMNMX.FTZ R12, R153, R12, !PT ;  /* 0x0000000c990c7209 */ /* 0x002fe20007810000 */
[-C--:B------:R-:W-:Y:S01]  /*9190*/  FMUL.FTZ R97, R97, R20.reuse ;  /* 0x0000001461617220 */ /* 0x080fe20000410000 */
[-C--:B------:R-:W-:Y:S01]  /*91a0*/  FMUL.FTZ R100, R100, R20.reuse ;  /* 0x0000001464647220 */ /* 0x080fe20000410000 */
[-C--:B------:R-:W-:Y:S01]  /*91b0*/  FMUL.FTZ R101, R101, R20.reuse ;  /* 0x0000001465657220 */ /* 0x080fe20000410000 */
[-C--:B------:R-:W-:Y:S01]  /*91c0*/  FMUL.FTZ R104, R104, R20.reuse ;  /* 0x0000001468687220 */ /* 0x080fe20000410000 */
[C---:B------:R-:W-:Y:S01]  /*91d0*/  FMUL.FTZ R186, R12.reuse, UR10 ;  /* 0x0000000a0cba7c20 */ /* 0x040fe20008410000 */
[----:B------:R-:W-:Y:S01]  /*91e0*/  FADD.FTZ R153, -R12, R15 ;  /* 0x0000000f0c997221 */ /* 0x000fe20000010100 */
[----:B------:R-:W-:Y:S01]  /*91f0*/  MUFU.EX2 R164, R164 ;  /* 0x000000a400a47308 */ /* 0x000fe20000000800 */
[-C--:B------:R-:W-:Y:S01]  /*9200*/  FMUL.FTZ R105, R105, R20.reuse ;  /* 0x0000001469697220 */ /* 0x080fe20000410000 */
        /* <DEDUP_REMOVED lines=18> */
[----:B------:R-:W-:Y:S01]  /*9330*/  FFMA.FTZ R183, R183, UR10, -R186 ;  /* 0x0000000ab7b77c23 */ /* 0x000fe200080108ba */
[-C--:B------:R-:W-:Y:S01]  /*9340*/  FMUL.FTZ R108, R108, R20.reuse ;  /* 0x000000146c6c7220 */ /* 0x080fe20000410000 */
[-C--:B------:R-:W-:Y:S01]  /*9350*/  FMUL.FTZ R109, R109, R20.reuse ;  /* 0x000000146d6d7220 */ /* 0x080fe20000410000 */
[-C--:B------:R-:W-:Y:S01]  /*9360*/  FMUL.FTZ R112, R112, R20.reuse ;  /* 0x0000001470707220 */ /* 0x080fe20000410000 */
[----:B------:R-:W2:Y:S01]  /*9370*/  MUFU.EX2 R155, R155 ;  /* 0x0000009b009b7308 */ /* 0x000ea20000000800 */
[-C--:B------:R-:W-:Y:S01]  /*9380*/  FMUL.FTZ R113, R113, R20.reuse ;  /* 0x0000001471717220 */ /* 0x080fe20000410000 */
[-C--:B------:R-:W-:Y:S01]  /*9390*/  FMUL.FTZ R116, R116, R20.reuse ;  /* 0x0000001474747220 */ /* 0x080fe20000410000 */
[-C--:B------:R-:W-:Y:S01]  /*93a0*/  FMUL.FTZ R117, R117, R20.reuse ;  /* 0x0000001475757220 */ /* 0x080fe20000410000 */
[-C--:B------:R-:W-:Y:S01]  /*93b0*/  FMUL.FTZ R120, R120, R20.reuse ;  /* 0x0000001478787220 */ /* 0x080fe20000410000 */
[-C--:B------:R-:W-:Y:S01]  /*93c0*/  FMUL.FTZ R121, R121, R20.reuse ;  /* 0x0000001479797220 */ /* 0x080fe20000410000 */
[-C--:B------:R-:W-:Y:S01]  /*93d0*/  FMUL.FTZ R124, R124, R20.reuse ;  /* 0x000000147c7c7220 */ /* 0x080fe20000410000 */
[----:B------:R-:W-:Y:S01]  /*93e0*/  FMUL.FTZ R125, R125, R20 ;  /* 0x000000147d7d7220 */ /* 0x000fe20000410000 */
[----:B------:R3:W4:Y:S01]  /*93f0*/  MUFU.EX2 R184, R154 ;  /* 0x0000009a00b87308 */ /* 0x0007220000000800 */
[----:B-1----:R-:W-:Y:S01]  /*9400*/  FFMA.FTZ R4, R177, R4, R180 ;  /* 0x00000004b1047223 */ /* 0x002fe200000100b4 */
[-C--:B------:R-:W-:Y:S01]  /*9410*/  FMUL.FTZ R128, R128, R20.reuse ;  /* 0x0000001480807220 */ /* 0x080fe20000410000 */
[-C--:B------:R-:W-:Y:S01]  /*9420*/  FMUL.FTZ R129, R129, R20.reuse ;  /* 0x0000001481817220 */ /* 0x080fe20000410000 */
[-C--:B------:R-:W-:Y:S01]  /*9430*/  FMUL.FTZ R132, R132, R20.reuse ;  /* 0x0000001484847220 */ /* 0x080fe20000410000 */
[-C--:B------:R-:W-:Y:S01]  /*9440*/  FMUL.FTZ R133, R133, R20.reuse ;  /* 0x0000001485857220 */ /* 0x080fe20000410000 */
[-C--:B------:R-:W-:Y:S01]  /*9450*/  FMUL.FTZ R136, R136, R20.reuse ;  /* 0x0000001488887220 */ /* 0x080fe20000410000 */
[----:B------:R-:W-:Y:S01]  /*9460*/  FMUL.FTZ R137, R137, R20 ;  /* 0x0000001489897220 */ /* 0x000fe20000410000 */
[----:B------:R-:W1:Y:S01]  /*9470*/  MUFU.EX2 R185, R185 ;  /* 0x000000b900b97308 */ /* 0x000e620000000800 */
[----:B---3--:R-:W-:-:S02]  /*9480*/  IMAD.U32 R154, RZ, RZ, UR27 ;  /* 0x0000001bff9a7e24 */ /* 0x008fc4000f8e00ff */
[----:B--2---:R-:W-:Y:S01]  /*9490*/  FADD.FTZ R167, R155, R4 ;  /* 0x000000049ba77221 */ /* 0x004fe20000010000 */
[----:B------:R-:W-:Y:S01]  /*94a0*/  FADD.FTZ R4, R22, R3 ;  /* 0x0000000316047221 */ /* 0x000fe20000010000 */
[-C--:B------:R-:W-:Y:S01]  /*94b0*/  FMUL.FTZ R140, R140, R20.reuse ;  /* 0x000000148c8c7220 */ /* 0x080fe20000410000 */
[----:B------:R-:W-:Y:S02]  /*94c0*/  @!P1 IMAD R153, R154, 0x40, R9 ;  /* 0x000000409a999824 */ /* 0x000fe400078e0209 */
[-C--:B------:R-:W-:Y:S01]  /*94d0*/  FMUL.FTZ R141, R141, R20.reuse ;  /* 0x000000148d8d7220 */ /* 0x080fe20000410000 */
[----:B------:R-:W-:Y:S01]  /*94e0*/  FADD.FTZ R3, R23, R4 ;  /* 0x0000000417037221 */ /* 0x000fe20000010000 */
[----:B------:R-:W2:Y:S01]  /*94f0*/  MUFU.EX2 R158, R158 ;  /* 0x0000009e009e7308 */ /* 0x000ea20000000800 */
[----:B----4-:R-:W-:Y:S01]  /*9500*/  FADD.FTZ R154, R184, R167 ;  /* 0x000000a7b89a7221 */ /* 0x010fe20000010000 */
[-C--:B------:R-:W-:Y:S01]  /*9510*/  FMUL.FTZ R144, R144, R20.reuse ;  /* 0x0000001490907220 */ /* 0x080fe20000410000 */
[----:B------:R-:W-:Y:S01]  /*9520*/  FADD.FTZ R4, R156, R3 ;  /* 0x000000039c047221 */ /* 0x000fe20000010000 */
[----:B------:R-:W-:Y:S01]  /*9530*/  @!P1 LEA R3, R153, UR40, 0x2 ;  /* 0x0000002899039c11 */ /* 0x000fe2000f8e10ff */
[----:B------:R-:W-:Y:S01]  /*9540*/  FMUL.FTZ R145, R145, R20 ;  /* 0x0000001491917220 */ /* 0x000fe20000410000 */
[C---:B------:R-:W-:Y:S01]  /*9550*/  F2FP.BF16.F32.PACK_AB R156, R157.reuse, R156 ;  /* 0x0000009c9d9c723e */ /* 0x040fe200000010ff */
[----:B------:R-:W-:Y:S01]  /*9560*/  FADD.FTZ R153, R157, R4 ;  /* 0x000000049d997221 */ /* 0x000fe20000010000 */
[----:B------:R-:W-:Y:S01]  /*9570*/  MUFU.EX2 R15, R181 ;  /* 0x000000b5000f7308 */ /* 0x000fe20000000800 */
[----:B-1----:R-:W-:Y:S01]  /*9580*/  FADD.FTZ R167, R185, R154 ;  /* 0x0000009ab9a77221 */ /* 0x002fe20000010000 */
[----:B------:R-:W-:Y:S01]  /*9590*/  @!P1 STS [R3+0x28800], R20 ;  /* 0x0288001403009388 */ /* 0x000fe20000000800 */
[----:B------:R-:W-:Y:S01]  /*95a0*/  FADD.FTZ R4, R160, R153 ;  /* 0x00000099a0047221 */ /* 0x000fe20000010000 */
[-C--:B------:R-:W-:Y:S01]  /*95b0*/  FMUL.FTZ R148, R148, R20.reuse ;  /* 0x0000001494947220 */ /* 0x080fe20000410000 */
[----:B------:R-:W-:Y:S01]  /*95c0*/  FMUL.FTZ R149, R149, R20 ;  /* 0x0000001495957220 */ /* 0x000fe20000410000 */
[----:B------:R1:W-:Y:S01]  /*95d0*/  @!P1 STS [R3+0x28820], R177 ;  /* 0x028820b103009388 */ /* 0x0003e20000000800 */
[----:B------:R-:W-:Y:S01]  /*95e0*/  FADD.FTZ R21, R161, R4 ;  /* 0x00000004a1157221 */ /* 0x000fe20000010000 */
[----:B------:R-:W3:Y:S01]  /*95f0*/  MUFU.EX2 R181, R163 ;  /* 0x000000a300b57308 */ /* 0x000ee20000000800 */
[----:B--2---:R-:W-:Y:S01]  /*9600*/  FADD.FTZ R154, R158, R167 ;  /* 0x000000a79e9a7221 */ /* 0x004fe20000010000 */
[-C--:B------:R-:W-:Y:S01]  /*9610*/  FMUL.FTZ R26, R26, R177.reuse ;  /* 0x000000b11a1a7220 */ /* 0x080fe20000410000 */
[----:B------:R-:W-:Y:S01]  /*9620*/  FADD.FTZ R4, R164, R21 ;  /* 0x00000015a4047221 */ /* 0x000fe20000010000 */
[-C--:B------:R-:W-:Y:S01]  /*9630*/  FMUL.FTZ R27, R27, R177.reuse ;  /* 0x000000b11b1b7220 */ /* 0x080fe20000410000 */
        /* <DEDUP_REMOVED lines=10> */
[-C--:B------:R-:W-:Y:S01]  /*96e0*/  FMUL.FTZ R47, R47, R177.reuse ;  /* 0x000000b12f2f7220 */ /* 0x080fe20000410000 */
[----:B------:R-:W4:Y:S01]  /*96f0*/  MUFU.EX2 R166, R166 ;  /* 0x000000a600a67308 */ /* 0x000f220000000800 */
[C---:B---3--:R-:W-:Y:S01]  /*9700*/  FADD.FTZ R154, R181.reuse, R154 ;  /* 0x0000009ab59a7221 */ /* 0x048fe20000010000 */
[----:B------:R-:W-:Y:S01]  /*9710*/  F2FP.BF16.F32.PACK_AB R157, R181, R158 ;  /* 0x0000009eb59d723e */ /* 0x000fe200000010ff */
[-C--:B------:R-:W-:Y:S01]  /*9720*/  FMUL.FTZ R50, R50, R177.reuse ;  /* 0x000000b132327220 */ /* 0x080fe20000410000 */
[----:B------:R-:W-:Y:S01]  /*9730*/  F2FP.BF16.F32.PACK_AB R158, R161, R160 ;  /* 0x000000a0a19e723e */ /* 0x000fe200000010ff */
[-C--:B------:R-:W-:Y:S01]  /*9740*/  FMUL.FTZ R51, R51, R177.reuse ;  /* 0x000000b133337220 */ /* 0x080fe20000410000 */
[-C--:B------:R-:W-:Y:S01]  /*9750*/  FMUL.FTZ R54, R54, R177.reuse ;  /* 0x000000b136367220 */ /* 0x080fe20000410000 */
[-C--:B------:R-:W-:Y:S01]  /*9760*/  FMUL.FTZ R55, R55, R177.reuse ;  /* 0x000000b137377220 */ /* 0x080fe20000410000 */
[----:B------:R-:W1:Y:S01]  /*9770*/  MUFU.EX2 R165, R165 ;  /* 0x000000a500a57308 */ /* 0x000e620000000800 */
[----:B--2---:R-:W-:Y:S01]  /*9780*/  FADD.FTZ R153, R159, R154 ;  /* 0x0000009a9f997221 */ /* 0x004fe20000010000 */
[----:B------:R-:W-:Y:S01]  /*9790*/  F2FP.BF16.F32.PACK_AB R154, R23, R22 ;  /* 0x00000016179a723e */ /* 0x000fe200000010ff */
        /* <DEDUP_REMOVED lines=9> */
[----:B------:R-:W-:Y:S01]  /*9830*/  F2FP.BF16.F32.PACK_AB R153, R155, R180 ;  /* 0x000000b49b99723e */ /* 0x000fe200000010ff */
[-C--:B------:R-:W-:Y:S01]  /*9840*/  FMUL.FTZ R70, R70, R177.reuse ;  /* 0x000000b146467220 */ /* 0x080fe20000410000 */
[----:B------:R-:W-:Y:S01]  /*9850*/  F2FP.BF16.F32.PACK_AB R155, R185, R184 ;  /* 0x000000b8b99b723e */ /* 0x000fe200000010ff */
[----:B------:R-:W-:Y:S01]  /*9860*/  BAR.SYNC.DEFER_BLOCKING 0xf, 0x100 ;  /* 0x03c4000000007b1d */ /* 0x000fe20000010000 */
[-C--:B------:R-:W-:Y:S01]  /*9870*/  FMUL.FTZ R71, R71, R177.reuse ;  /* 0x000000b147477220 */ /* 0x080fe20000410000 */
[C---:B-1----:R-:W-:Y:S01]  /*9880*/  FADD.FTZ R3, R165.reuse, R4 ;  /* 0x00000004a5037221 */ /* 0x042fe20000010000 */
[----:B------:R-:W-:Y:S01]  /*9890*/  F2FP.BF16.F32.PACK_AB R160, R165, R164 ;  /* 0x000000a4a5a0723e */ /* 0x000fe200000010ff */
[-C--:B------:R-:W-:Y:S01]  /*98a0*/  FMUL.FTZ R74, R74, R177.reuse ;  /* 0x000000b14a4a7220 */ /* 0x080fe20000410000 */
[-C--:B------:R-:W-:Y:S01]  /*98b0*/  FMUL.FTZ R75, R75, R177.reuse ;  /* 0x000000b14b4b7220 */ /* 0x080fe20000410000 */
[----:B------:R-:W1:Y:S01]  /*98c0*/  MUFU.EX2 R168, R168 ;  /* 0x000000a800a87308 */ /* 0x000e620000000800 */
[-C--:B------:R-:W-:Y:S01]  /*98d0*/  FMUL.FTZ R78, R78, R177.reuse ;  /* 0x000000b14e4e7220 */ /* 0x080fe20000410000 */
[-C--:B------:R-:W-:Y:S01]  /*98e0*/  FMUL.FTZ R79, R79, R177.reuse ;  /* 0x000000b14f4f7220 */ /* 0x080fe20000410000 */
[-C--:B------:R-:W-:Y:S01]  /*98f0*/  FMUL.FTZ R82, R82, R177.reuse ;  /* 0x000000b152527220 */ /* 0x080fe20000410000 */
[----:B--2---:R-:W-:Y:S01]  /*9900*/  FADD.FTZ R22, R162, R167 ;  /* 0x000000a7a2167221 */ /* 0x004fe20000010000 */
        /* <DEDUP_REMOVED lines=11> */
[----:B------:R-:W3:Y:S01]  /*99c0*/  MUFU.EX2 R169, R169 ;  /* 0x000000a900a97308 */ /* 0x000ee20000000800 */
[----:B-1----:R-:W-:Y:S01]  /*99d0*/  FADD.FTZ R4, R168, R3 ;  /* 0x00000003a8047221 */ /* 0x002fe20000010000 */
[----:B------:R1:W-:Y:S01]  /*99e0*/  STSM.16.M88.4 [R6+0x26800], R152 ;  /* 0x0268009806007844 */ /* 0x0003e20000000200 */
[-C--:B------:R-:W-:Y:S01]  /*99f0*/  FMUL.FTZ R103, R103, R177.reuse ;  /* 0x000000b167677220 */ /* 0x080fe20000410000 */
[-C--:B------:R-:W-:Y:S01]  /*9a00*/  FMUL.FTZ R106, R106, R177.reuse ;  /* 0x000000b16a6a7220 */ /* 0x080fe20000410000 */
[-C--:B------:R-:W-:Y:S01]  /*9a10*/  FMUL.FTZ R107, R107, R177.reuse ;  /* 0x000000b16b6b7220 */ /* 0x080fe20000410000 */
[----:B------:R1:W-:Y:S01]  /*9a20*/  STSM.16.M88.4 [R5], R156 ;  /* 0x0000009c05007844 */ /* 0x0003e20000000200 */
[-C--:B------:R-:W-:Y:S01]  /*9a30*/  FMUL.FTZ R110, R110, R177.reuse ;  /* 0x000000b16e6e7220 */ /* 0x080fe20000410000 */
        /* <DEDUP_REMOVED lines=30> */
[----:B------:R-:W-:-:S02]  /*9c20*/  FMUL.FTZ R151, R151, R177 ;  /* 0x000000b197977220 */ /* 0x000fc40000410000 */
[----:B------:R-:W2:Y:S01]  /*9c30*/  MUFU.EX2 R178, R178 ;  /* 0x000000b200b27308 */ /* 0x000ea20000000800 */
[C---:B---3--:R-:W-:Y:S01]  /*9c40*/  FADD.FTZ R21, R175.reuse, R170 ;  /* 0x000000aaaf157221 */ /* 0x048fe20000010000 */
[----:B------:R-:W-:-:S05]  /*9c50*/  F2FP.BF16.F32.PACK_AB R163, R175, R174 ;  /* 0x000000aeafa3723e */ /* 0x000fca00000010ff */
[----:B------:R1:W-:Y:S01]  /*9c60*/  STSM.16.M88.4 [R8], R160 ;  /* 0x000000a008007844 */ /* 0x0003e20000000200 */
[----:B------:R-:W3:Y:S01]  /*9c70*/  MUFU.EX2 R176, R176 ;  /* 0x000000b000b07308 */ /* 0x000ee20000000800 */
[----:B----4-:R-:W-:-:S07]  /*9c80*/  FADD.FTZ R3, R173, R4 ;  /* 0x00000004ad037221 */ /* 0x010fce0000010000 */
[----:B------:R-:W4:Y:S01]  /*9c90*/  MUFU.EX2 R179, R179 ;  /* 0x000000b300b37308 */ /* 0x000f220000000800 */
[----:B--2---:R-:W-:-:S07]  /*9ca0*/  FADD.FTZ R164, R178, R21 ;  /* 0x00000015b2a47221 */ /* 0x004fce0000010000 */
[----:B------:R-:W2:Y:S01]  /*9cb0*/  MUFU.EX2 R167, R182 ;  /* 0x000000b600a77308 */ /* 0x000ea20000000800 */
[----:B---3--:R-:W-:-:S04]  /*9cc0*/  FADD.FTZ R166, R176, R3 ;  /* 0x00000003b0a67221 */ /* 0x008fc80000010000 */
[C---:B------:R-:W-:Y:S01]  /*9cd0*/  FADD.FTZ R3, R15.reuse, R166 ;  /* 0x000000a60f037221 */ /* 0x040fe20000010000 */
[----:B------:R-:W-:Y:S02]  /*9ce0*/  F2FP.BF16.F32.PACK_AB R166, R15, R176 ;  /* 0x000000b00fa6723e */ /* 0x000fe400000010ff */
[----:B------:R-:W3:Y:S01]  /*9cf0*/  MUFU.EX2 R22, R183 ;  /* 0x000000b700167308 */ /* 0x000ee20000000800 */
[----:B----4-:R-:W-:Y:S01]  /*9d00*/  FADD.FTZ R4, R179, R164 ;  /* 0x000000a4b3047221 */ /* 0x010fe20000010000 */
[----:B------:R-:W-:Y:S02]  /*9d10*/  F2FP.BF16.F32.PACK_AB R164, R173, R172 ;  /* 0x000000acada4723e */ /* 0x000fe400000010ff */
[----:B------:R-:W-:Y:S01]  /*9d20*/  F2FP.BF16.F32.PACK_AB R165, R179, R178 ;  /* 0x000000b2b3a5723e */ /* 0x000fe200000010ff */
[----:B--2---:R-:W-:Y:S01]  /*9d30*/  FADD.FTZ R21, R167, R4 ;  /* 0x00000004a7157221 */ /* 0x004fe20000010000 */
[----:B---3--:R-:W-:-:S03]  /*9d40*/  F2FP.BF16.F32.PACK_AB R167, R22, R167 ;  /* 0x000000a716a7723e */ /* 0x008fc600000010ff */
[----:B------:R-:W-:Y:S02]  /*9d50*/  FADD.FTZ R4, R22, R21 ;  /* 0x0000001516047221 */ /* 0x000fe40000010000 */
[----:B------:R1:W-:Y:S01]  /*9d60*/  STSM.16.M88.4 [R7], R164 ;  /* 0x000000a407007844 */ /* 0x0003e20000000200 */
[----:B------:R-:W-:Y:S05]  /*9d70*/  @!P4 BRA `(.L_x_1746) ;  /* 0x000000000004c947 */ /* 0x000fea0003800000 */
[----:B------:R-:W-:Y:S01]  /*9d80*/  BPT.TRAP 0x1 ;  /* 0x000000040000795c */ /* 0x000fe20000300000 */
.L_x_1746:
[----:B------:R2:W3:Y:S01]  /*9d90*/  SYNCS.PHASECHK.TRANS64.TRYWAIT P1, [UR26+0x28c50], R14 ;  /* 0x028c500eff0075a7 */ /* 0x0004e2000802015a */
[----:B------:R-:W-:Y:S05]  /*9da0*/  @!P4 BRA `(.L_x_1747) ;  /* 0x000000000004c947 */ /* 0x000fea0003800000 */
[----:B------:R-:W-:Y:S01]  /*9db0*/  BPT.TRAP 0x1 ;  /* 0x000000040000795c */ /* 0x000fe20000300000 */
.L_x_1747:
[----:B---3--:R-:W-:Y:S05]  /*9dc0*/  @P1 BRA `(.L_x_1748) ;  /* 0x0000000000081947 */ /* 0x008fea0003800000 */
[----:B------:R-:W3:Y:S02]  /*9dd0*/  SYNCS.PHASECHK.TRANS64.TRYWAIT P1, [UR26+0x28c50], R14 ;  /* 0x028c500eff0075a7 */ /* 0x000ee4000802015a */
[----:B---3--:R-:W-:Y:S05]  /*9de0*/  @!P1 BRA `(.L_x_1749) ;  /* 0x0000009400c09947 */ /* 0x008fea0003800000 */
.L_x_1748:
        /* <DEDUP_REMOVED lines=34> */
.L_x_1750:
[----:B------:R-:W-:Y:S01]  /*a010*/  UIADD3 UR26, UR26, 0x28c60, URZ ;  /* 0x00028c601a1a7890 */ /* 0x000fe2000fffe03f */
[----:B---3--:R-:W-:Y:S01]  /*a020*/  MOV R15, R12 ;  /* 0x0000000c000f7202 */ /* 0x008fe20000000f00 */
[----:B------:R-:W-:Y:S01]  /*a030*/  UMOV UR27, UR4 ;  /* 0x00000004001b7c82 */ /* 0x000fe20008000000 */
[----:B------:R-:W-:Y:S01]  /*a040*/  IMAD.MOV.U32 R20, RZ, RZ, R11 ;  /* 0x000000ffff147224 */ /* 0x000fe200078e000b */
[----:B------:R-:W-:-:S09]  /*a050*/  UPRMT UR26, UR42, 0x654, UR26 ;  /* 0x000006542a1a7896 */ /* 0x000fd2000800001a */
[----:B------:R-:W-:Y:S01]  /*a060*/  SYNCS.ARRIVE.TRANS64.RED.A1T0 RZ, [UR26], RZ ;  /* 0x000000ffffff79a7 */ /* 0x000fe2000810041a */
[----:B------:R-:W-:Y:S05]  /*a070*/  @P0 BRA `(.L_x_1751) ;  /* 0xffffffe400d80947 */ /* 0x000fea000383ffff */
[----:B------:R-:W-:-:S05]  /*a080*/  UMOV UR43, UR6 ;  /* 0x00000006002b7c82 */ /* 0x000fca0008000000 */
.L_x_1740:
[----:B------:R-:W-:-:S13]  /*a090*/  ISETP.LE.AND P0, PT, R17, UR43, PT ;  /* 0x0000002b11007c0c */ /* 0x000fda000bf03270 */
[----:B------:R-:W-:Y:S05]  /*a0a0*/  @!P0 BRA `(.L_x_1752) ;  /* 0x0000002000f48947 */ /* 0x000fea0003800000 */
[----:B0-2---:R-:W-:Y:S01]  /*a0b0*/  IMAD.MOV.U32 R14, RZ, RZ, R12 ;  /* 0x000000ffff0e7224 */ /* 0x005fe200078e000c */
[----:B------:R-:W-:Y:S01]  /*a0c0*/  UMOV UR26, UR4 ;  /* 0x00000004001a7c82 */ /* 0x000fe20008000000 */
[----:B------:R-:W-:Y:S01]  /*a0d0*/  IMAD.MOV.U32 R15, RZ, RZ, R11 ;  /* 0x000000ffff0f7224 */ /* 0x000fe200078e000b */
[----:B------:R-:W-:Y:S01]  /*a0e0*/  ULDC UR27, c[0x0][0x9e4] ;  /* 0x00027900001b7ab9 */ /* 0x000fe20000000800 */
[----:B------:R-:W-:Y:S01]  /*a0f0*/  ULDC UR28, c[0x0][0x288] ;  /* 0x0000a200001c7ab9 */ /* 0x000fe20000000800 */
[----:B------:R-:W-:Y:S01]  /*a100*/  ULDC UR29, c[0x0][0x2f0] ;  /* 0x0000bc00001d7ab9 */ /* 0x000fe20000000800 */
[----:B------:R-:W-:Y:S01]  /*a110*/  ULDC UR6, c[0x0][0x988] ;  /* 0x0002620000067ab9 */ /* 0x000fe20000000800 */
[----:B------:R-:W-:-:S05]  /*a120*/  ULDC UR30, c[0x0][0x9e0] ;  /* 0x00027800001e7ab9 */ /* 0x000fca0000000800 */
.L_x_1771:
[----:B------:R-:W-:-:S04]  /*a130*/  UIADD3 UR4, UR26, 0x1, URZ ;  /* 0x000000011a047890 */ /* 0x000fc8000fffe03f */
[----:B------:R-:W-:-:S04]  /*a140*/  UISETP.NE.AND UP0, UPT, UR4, 0x2, UPT ;  /* 0x000000020400788c */ /* 0x000fc8000bf05270 */
[----:B------:R-:W-:Y:S02]  /*a150*/  USEL UR10, URZ, 0x1, UP0 ;  /* 0x000000013f0a7887 */ /* 0x000fe40008000000 */
[----:B------:R-:W-:Y:S02]  /*a160*/  USEL UR4, UR4, URZ, UP0 ;  /* 0x0000003f04047287 */ /* 0x000fe40008000000 */
[----:B------:R-:W-:Y:S01]  /*a170*/  ULOP3.LUT UR5, UR5, UR10, URZ, 0x3c, !UPT ;  /* 0x0000000a05057292 */ /* 0x000fe2000f8e3c3f */
[----:B0-----:R-:W-:Y:S11]  /*a180*/  @!P4 BRA `(.L_x_1753) ;  /* 0x000000000004c947 */ /* 0x001ff60003800000 */
[----:B------:R-:W-:Y:S01]  /*a190*/  BPT.TRAP 0x1 ;  /* 0x000000040000795c */ /* 0x000fe20000300000 */
.L_x_1753:
[----:B------:R-:W-:Y:S01]  /*a1a0*/  ULEA UR25, UR4, UR40, 0x3 ;  /* 0x0000002804197291 */ /* 0x000fe2000f8e183f */
[----:B------:R-:W-:-:S05]  /*a1b0*/  IMAD.U32 R13, RZ, RZ, UR5 ;  /* 0x00000005ff0d7e24 */ /* 0x000fca000f8e00ff */
[----:B------:R-:W-:-:S04]  /*a1c0*/  SHF.L.U32 R13, R13, 0x1f, RZ ;  /* 0x0000001f0d0d7819 */ /* 0x000fc800000006ff */
[----:B------:R0:W2:Y:S01]  /*a1d0*/  SYNCS.PHASECHK.TRANS64.TRYWAIT P0, [UR25+0x28c30], R13 ;  /* 0x028c300dff0075a7 */ /* 0x0000a20008000159 */
[----:B------:R-:W-:Y:S05]  /*a1e0*/  @!P4 BRA `(.L_x_1754) ;  /* 0x000000000004c947 */ /* 0x000fea0003800000 */
[----:B------:R-:W-:Y:S01]  /*a1f0*/  BPT.TRAP 0x1 ;  /* 0x000000040000795c */ /* 0x000fe20000300000 */
.L_x_1754:
[----:B--2---:R-:W-:Y:S05]  /*a200*/  @P0 BRA `(.L_x_1755) ;  /* 0x0000000000080947 */ /* 0x004fea0003800000 */
[----:B------:R-:W2:Y:S02]  /*a210*/  SYNCS.PHASECHK.TRANS64.TRYWAIT P0, [UR25+0x28c30], R13 ;  /* 0x028c300dff0075a7 */ /* 0x000ea40008000159 */
[----:B--2---:R-:W-:Y:S05]  /*a220*/  @!P0 BRA `(.L_x_1756) ;  /* 0x0000009000c88947 */ /* 0x004fea0003800000 */
.L_x_1755:
[----:B------:R-:W-:Y:S01]  /*a230*/  ULEA UR10, UR4, UR24, 0x9 ;  /* 0x00000018040a7291 */ /* 0x000fe2000f8e483f */
[----:B-1-3--:R-:W-:Y:S01]  /*a240*/  WARPGROUP.ARRIVE ;  /* 0x00000000000079c5 */ /* 0x00afe20000000000 */
        /* <DEDUP_REMOVED lines=20> */
.L_x_1757:
[----:B------:R-:W-:Y:S01]  /*a390*/  ISETP.NE.AND P0, PT, R19, 0x1, PT ;  /* 0x000000011300780c */ /* 0x000fe20003f05270 */
[----:B------:R-:W-:Y:S01]  /*a3a0*/  USHF.L.U32 UR11, UR43, 0x6, URZ ;  /* 0x000000062b0b7899 */ /* 0x000fe2000800063f */
[----:B------:R-:W-:Y:S01]  /*a3b0*/  IMAD.U32 R190, RZ, RZ, UR29 ;  /* 0x0000001dffbe7e24 */ /* 0x000fe2000f8e00ff */
[----:B------:R-:W-:Y:S01]  /*a3c0*/  UIADD3 UR10, UR25, 0x28c40, URZ ;  /* 0x00028c40190a7890 */ /* 0x000fe2000fffe03f */
[----:B------:R-:W-:-:S03]  /*a3d0*/  LOP3.LUT P5, RZ, R16, 0x1, RZ, 0xc0, !PT ;  /* 0x0000000110ff7812 */ /* 0x000fc600078ac0ff */
[----:B------:R-:W-:Y:S01]  /*a3e0*/  IMAD.U32 R23, RZ, RZ, UR11 ;  /* 0x0000000bff177e24 */ /* 0x000fe2000f8e00ff */
[----:B------:R-:W-:-:S05]  /*a3f0*/  UPRMT UR10, UR42, 0x654, UR10 ;  /* 0x000006542a0a7896 */ /* 0x000fca000800000a */
[----:B------:R-:W2:Y:S08]  /*a400*/  @P0 LDC R11, c[0x0][0x44c] ;  /* 0x00011300ff0b0b82 */ /* 0x000eb00000000800 */
[----:B------:R-:W1:Y:S01]  /*a410*/  @P0 LDC R21, c[0x0][0x450] ;  /* 0x00011400ff150b82 */ /* 0x000e620000000800 */
[----:B------:R-:W-:Y:S01]  /*a420*/  SYNCS.ARRIVE.TRANS64.RED.A1T0 RZ, [UR10], RZ ;  /* 0x000000ffffff79a7 */ /* 0x000fe2000810040a */
[----:B--2---:R-:W-:Y:S01]  /*a430*/  @P0 IMAD.HI.U32 R12, R2, R11, RZ ;  /* 0x0000000b020c0227 */ /* 0x004fe200078e00ff */
[----:B------:R-:W-:-:S04]  /*a440*/  MOV R11, R2 ;  /* 0x00000002000b7202 */ /* 0x000fc80000000f00 */
[----:B-1----:R-:W-:Y:S02]  /*a450*/  @P0 SHF.R.U32.HI R11, RZ, R21, R12 ;  /* 0x00000015ff0b0219 */ /* 0x002fe4000001160c */
[----:B------:R-:W-:-:S03]  /*a460*/  IADD3 R12, -R0, 0x1, -R23 ;  /* 0x00000001000c7810 */ /* 0x000fc60007ffe917 */
[----:B------:R-:W1:Y:S02]  /*a470*/  SHFL.IDX PT, R21, R11, RZ, 0x1c1f ;  /* 0x001c1fff0b157589 */ /* 0x000e6400000e0000 */
[----:B------:R-:W-:-:S04]  /*a480*/  IMAD R12, R190, UR41, R12 ;  /* 0x00000029be0c7c24 */ /* 0x000fc8000f8e020c */
[----:B------:R-:W-:-:S04]  /*a490*/  VIADD R12, R12, -UR28 ;  /* 0x8000001c0c0c7c36 */ /* 0x000fc80008000000 */
[C---:B------:R-:W-:Y:S01]  /*a4a0*/  VIADD R23, R12.reuse, UR30 ;  /* 0x0000001e0c177c36 */ /* 0x040fe20008000000 */
[----:B------:R-:W-:-:S03]  /*a4b0*/  IADD3 R184, R12, UR7, RZ ;  /* 0x000000070cb87c10 */ /* 0x000fc6000fffe0ff */
[--C-:B-1----:R-:W-:Y:S02]  /*a4c0*/  IMAD.IADD R12, R23, 0x1, R21.reuse ;  /* 0x00000001170c7824 */ /* 0x102fe400078e0215 */
[----:B------:R-:W-:Y:S01]  /*a4d0*/  IMAD.IADD R20, R184, 0x1, R21 ;  /* 0x00000001b8147824 */ /* 0x000fe200078e0215 */
[----:B------:R-:W-:Y:S06]  /*a4e0*/  @!P5 BRA `(.L_x_1758) ;  /* 0x00000000005cd947 */ /* 0x000fec0003800000 */
[----:B------:R-:W-:Y:S01]  /*a4f0*/  IMAD R21, R190, UR41, R21 ;  /* 0x00000029be157c24 */ /* 0x000fe2000f8e0215 */
[----:B------:R-:W-:Y:S03]  /*a500*/  BSSY B0, `(.L_x_1759) ;  /* 0x0000011000007945 */ /* 0x000fe60003800000 */
        /* <DEDUP_REMOVED lines=11> */
.L_x_1760:
[----:B------:R-:W-:-:S04]  /*a5c0*/  MOV R186, UR27 ;  /* 0x0000001b00ba7c02 */ /* 0x000fc80008000f00 */
[----:B------:R-:W-:-:S13]  /*a5d0*/  ISETP.NE.AND P0, PT, R186, 0x1, PT ;  /* 0x00000001ba00780c */ /* 0x000fda0003f05270 */
[----:B------:R-:W1:Y:S02]  /*a5e0*/  @P0 LDC.64 R188, c[0x0][0x9e8] ;  /* 0x00027a00ffbc0b82 */ /* 0x000e640000000a00 */
[----:B-1----:R-:W-:-:S05]  /*a5f0*/  @P0 IMAD.HI.U32 R22, R21, R188, RZ ;  /* 0x000000bc15160227 */ /* 0x002fca00078e00ff */
[----:B------:R-:W-:-:S07]  /*a600*/  @P0 SHF.R.U32.HI R21, RZ, R189, R22 ;  /* 0x000000bdff150219 */ /* 0x000fce0000011616 */
.L_x_1761:
[----:B------:R-:W-:Y:S05]  /*a610*/  BSYNC B0 ;  /* 0x0000000000007941 */ /* 0x000fea0003800000 */
.L_x_1759:
[----:B------:R-:W-:-:S04]  /*a620*/  IMAD R21, R21, R186, -UR11 ;  /* 0x8000000b15157e24 */ /* 0x000fc8000f8e02ba */
[----:B------:R-:W-:-:S05]  /*a630*/  IMAD.IADD R21, R21, 0x1, -R0 ;  /* 0x0000000115157824 */ /* 0x000fca00078e0a00 */
[----:B------:R-:W-:Y:S02]  /*a640*/  VIADDMNMX R12, R21, R186, R12, PT ;  /* 0x000000ba150c7246 */ /* 0x000fe4000380010c */
[----:B------:R-:W-:-:S07]  /*a650*/  VIMNMX R20, R20, R21, !PT ;  /* 0x0000001514147248 */ /* 0x000fce0007fe0100 */
.L_x_1758:
        /* <DEDUP_REMOVED lines=48> */
[----:B------:R-:W-:Y:S01]  /*a960*/  ISETP.LT.OR P2, PT, R12, 0x3a, P2 ;  /* 0x0000003a0c00780c */ /* 0x000fe20001741670 */
[----:B------:R-:W-:Y:S01]  /*a970*/  IMAD.IADD R12, R23, 0x1, R11 ;  /* 0x00000001170c7824 */ /* 0x000fe200078e020b */
[----:B------:R-:W-:Y:S02]  /*a980*/  FSEL R177, R177, -INF , !P3 ;  /* 0xff800000b1b17808 */ /* 0x000fe40005800000 */
[----:B------:R-:W-:Y:S02]  /*a990*/  FSEL R180, R180, -INF , !P1 ;  /* 0xff800000b4b47808 */ /* 0x000fe40004800000 */
[----:B------:R-:W-:Y:S01]  /*a9a0*/  FSEL R181, R181, -INF , !P2 ;  /* 0xff800000b5b57808 */ /* 0x000fe20005000000 */
[----:B------:R-:W-:Y:S06]  /*a9b0*/  @!P5 BRA `(.L_x_1762) ;  /* 0x00000000005cd947 */ /* 0x000fec0003800000 */
[----:B------:R-:W-:Y:S01]  /*a9c0*/  IMAD R11, R190, UR41, R11 ;  /* 0x00000029be0b7c24 */ /* 0x000fe2000f8e020b */
[----:B------:R-:W-:Y:S03]  /*a9d0*/  BSSY B0, `(.L_x_1763) ;  /* 0x0000011000007945 */ /* 0x000fe60003800000 */
[----:B------:R-:W-:-:S05]  /*a9e0*/  VIADD R11, R11, -UR28 ;  /* 0x8000001c0b0b7c36 */ /* 0x000fca0008000000 */
[----:B------:R-:W-:-:S13]  /*a9f0*/  ISETP.GT.AND P1, PT, R11, -0x1, PT ;  /* 0xffffffff0b00780c */ /* 0x000fda0003f24270 */
[----:B------:R-:W-:Y:S05]  /*aa00*/  @P1 BRA `(.L_x_1764) ;  /* 0x0000000000201947 */ /* 0x000fea0003800000 */
[----:B------:R-:W-:Y:S02]  /*aa10*/  MOV R184, UR27 ;  /* 0x0000001b00b87c02 */ /* 0x000fe40008000f00 */
[----:B------:R-:W-:Y:S02]  /*aa20*/  LOP3.LUT R11, RZ, R11, RZ, 0x33, !PT ;  /* 0x0000000bff0b7212 */ /* 0x000fe400078e33ff */
[----:B------:R-:W-:-:S13]  /*aa30*/  ISETP.NE.AND P1, PT, R184, 0x1, PT ;  /* 0x00000001b800780c */ /* 0x000fda0003f25270 */
[----:B------:R-:W1:Y:S02]  /*aa40*/  @P1 LDC.64 R22, c[0x0][0x9e8] ;  /* 0x00027a00ff161b82 */ /* 0x000e640000000a00 */
[----:B-1----:R-:W-:-:S05]  /*aa50*/  @P1 IMAD.HI.U32 R22, R11, R22, RZ ;  /* 0x000000160b161227 */ /* 0x002fca00078e00ff */
[----:B------:R-:W-:-:S04]  /*aa60*/  @P1 SHF.R.U32.HI R11, RZ, R23, R22 ;  /* 0x00000017ff0b1219 */ /* 0x000fc80000011616 */
[----:B------:R-:W-:Y:S01]  /*aa70*/  LOP3.LUT R11, RZ, R11, RZ, 0x33, !PT ;  /* 0x0000000bff0b7212 */ /* 0x000fe200078e33ff */
[----:B------:R-:W-:Y:S06]  /*aa80*/  BRA `(.L_x_1765) ;  /* 0x0000000000147947 */ /* 0x000fec0003800000 */
.L_x_1764:
[----:B------:R-:W-:-:S05]  /*aa90*/  IMAD.U32 R184, RZ, RZ, UR27 ;  /* 0x0000001bffb87e24 */ /* 0x000fca000f8e00ff */
[----:B------:R-:W-:-:S13]  /*aaa0*/  ISETP.NE.AND P1, PT, R184, 0x1, PT ;  /* 0x00000001b800780c */ /* 0x000fda0003f25270 */
[----:B------:R-:W1:Y:S02]  /*aab0*/  @P1 LDC.64 R22, c[0x0][0x9e8] ;  /* 0x00027a00ff161b82 */ /* 0x000e640000000a00 */
[----:B-1----:R-:W-:-:S05]  /*aac0*/  @P1 IMAD.HI.U32 R22, R11, R22, RZ ;  /* 0x000000160b161227 */ /* 0x002fca00078e00ff */
[----:B------:R-:W-:-:S07]  /*aad0*/  @P1 SHF.R.U32.HI R11, RZ, R23, R22 ;  /* 0x00000017ff0b1219 */ /* 0x000fce0000011616 */
.L_x_1765:
[----:B------:R-:W-:Y:S05]  /*aae0*/  BSYNC B0 ;  /* 0x0000000000007941 */ /* 0x000fea0003800000 */
.L_x_1763:
[----:B------:R-:W-:-:S04]  /*aaf0*/  IMAD R11, R11, R184, -UR11 ;  /* 0x8000000b0b0b7e24 */ /* 0x000fc8000f8e02b8 */
[----:B------:R-:W-:-:S05]  /*ab00*/  IMAD.IADD R11, R11, 0x1, -R0 ;  /* 0x000000010b0b7824 */ /* 0x000fca00078e0a00 */
[----:B------:R-:W-:Y:S02]  /*ab10*/  VIADDMNMX R12, R11, R184, R12, PT ;  /* 0x000000b80b0c7246 */ /* 0x000fe4000380010c */
[----:B------:R-:W-:-:S07]  /*ab20*/  VIMNMX R20, R20, R11, !PT ;  /* 0x0000000b14147248 */ /* 0x000fce0007fe0100 */
.L_x_1762:
        /* <DEDUP_REMOVED lines=148> */
[C---:B------:R-:W-:Y:S01]  /*b470*/  FMUL.FTZ R176, R12.reuse, UR10 ;  /* 0x0000000a0cb07c20 */ /* 0x040fe20008410000 */
[----:B------:R-:W2:Y:S01]  /*b480*/  MUFU.EX2 R164, R164 ;  /* 0x000000a400a47308 */ /* 0x000ea20000000800 */
[-C--:B------:R-:W-:Y:S01]  /*b490*/  FMUL.FTZ R49, R49, R15.reuse ;  /* 0x0000000f31317220 */ /* 0x080fe20000410000 */
[----:B------:R-:W-:Y:S01]  /*b4a0*/  FSEL R3, R12, RZ, P0 ;  /* 0x000000ff0c037208 */ /* 0x000fe20000000000 */
[-C--:B------:R-:W-:Y:S01]  /*b4b0*/  FMUL.FTZ R52, R52, R15.reuse ;  /* 0x0000000f34347220 */ /* 0x080fe20000410000 */
[----:B------:R-:W-:Y:S01]  /*b4c0*/  FSEL R176, R176, RZ, P0 ;  /* 0x000000ffb0b07208 */ /* 0x000fe20000000000 */
[-C--:B------:R-:W-:Y:S01]  /*b4d0*/  FMUL.FTZ R53, R53, R15.reuse ;  /* 0x0000000f35357220 */ /* 0x080fe20000410000 */
[-C--:B------:R-:W-:Y:S01]  /*b4e0*/  FMUL.FTZ R56, R56, R15.reuse ;  /* 0x0000000f38387220 */ /* 0x080fe20000410000 */
[----:B------:R-:W-:Y:S01]  /*b4f0*/  FADD.FTZ R3, -R3, R14 ;  /* 0x0000000e03037221 */ /* 0x000fe20000010100 */
[----:B------:R-:W0:Y:S01]  /*b500*/  MUFU.EX2 R169, R169 ;  /* 0x000000a900a97308 */ /* 0x000e220000000800 */
[--C-:B------:R-:W-:Y:S01]  /*b510*/  FFMA.FTZ R177, R155, UR10, -R176.reuse ;  /* 0x0000000a9bb17c23 */ /* 0x100fe200080108b0 */
[----:B------:R-:W-:Y:S01]  /*b520*/  @!P1 LEA R155, R22, UR40, 0x2 ;  /* 0x00000028169b9c11 */ /* 0x000fe2000f8e10ff */
[----:B-1----:R-:W-:Y:S01]  /*b530*/  FADD.FTZ R22, R20, R185 ;  /* 0x000000b914167221 */ /* 0x002fe20000010000 */
[--C-:B------:R-:W-:Y:S01]  /*b540*/  FFMA.FTZ R180, R159, UR10, -R176.reuse ;  /* 0x0000000a9fb47c23 */ /* 0x100fe200080108b0 */
[--C-:B------:R-:W-:Y:S01]  /*b550*/  FFMA.FTZ R184, R162, UR10, -R176.reuse ;  /* 0x0000000aa2b87c23 */ /* 0x100fe200080108b0 */
[----:B------:R-:W-:Y:S01]  /*b560*/  FFMA.FTZ R21, R21, UR10, -R176 ;  /* 0x0000000a15157c23 */ /* 0x000fe200080108b0 */
[----:B----4-:R-:W-:Y:S01]  /*b570*/  FADD.FTZ R159, R161, R22 ;  /* 0x00000016a19f7221 */ /* 0x010fe20000010000 */
[----:B------:R-:W-:Y:S01]  /*b580*/  MUFU.EX2 R168, R168 ;  /* 0x000000a800a87308 */ /* 0x000fe20000000800 */
[----:B------:R-:W-:Y:S01]  /*b590*/  FMUL.FTZ R3, R3, UR10 ;  /* 0x0000000a03037c20 */ /* 0x000fe20008410000 */
[--C-:B------:R-:W-:Y:S01]  /*b5a0*/  FFMA.FTZ R158, R158, UR10, -R176.reuse ;  /* 0x0000000a9e9e7c23 */ /* 0x100fe200080108b0 */
        /* <DEDUP_REMOVED lines=10> */
[----:B---3--:R-:W-:Y:S01]  /*b650*/  F2FP.BF16.F32.PACK_AB R160, R165, R160 ;  /* 0x000000a0a5a0723e */ /* 0x008fe200000010ff */
[--C-:B------:R-:W-:Y:S01]  /*b660*/  FFMA.FTZ R179, R179, UR10, -R176.reuse ;  /* 0x0000000ab3b37c23 */ /* 0x100fe200080108b0 */
[--C-:B------:R-:W-:Y:S01]  /*b670*/  FFMA.FTZ R182, R182, UR10, -R176.reuse ;  /* 0x0000000ab6b67c23 */ /* 0x100fe200080108b0 */
[----:B------:R1:W-:Y:S01]  /*b680*/  MUFU.EX2 R14, R177 ;  /* 0x000000b1000e7308 */ /* 0x0003e20000000800 */
[----:B------:R-:W-:Y:S01]  /*b690*/  FFMA.FTZ R176, R183, UR10, -R176 ;  /* 0x0000000ab7b07c23 */ /* 0x000fe200080108b0 */
[----:B------:R-:W-:Y:S01]  /*b6a0*/  @!P1 STS [R155+0x28800], R15 ;  /* 0x0288000f9b009388 */ /* 0x000fe20000000800 */
[-C--:B------:R-:W-:Y:S01]  /*b6b0*/  FMUL.FTZ R57, R57, R15.reuse ;  /* 0x0000000f39397220 */ /* 0x080fe20000410000 */
        /* <DEDUP_REMOVED lines=171> */
.L_x_1766:
[----:B------:R0:W1:Y:S01]  /*c170*/  SYNCS.PHASECHK.TRANS64.TRYWAIT P0, [UR25+0x28c50], R13 ;  /* 0x028c500dff0075a7 */ /* 0x0000620008000159 */
[----:B------:R-:W-:Y:S05]  /*c180*/  @!P4 BRA `(.L_x_1767) ;  /* 0x000000000004c947 */ /* 0x000fea0003800000 */
[----:B------:R-:W-:Y:S01]  /*c190*/  BPT.TRAP 0x1 ;  /* 0x000000040000795c */ /* 0x000fe20000300000 */
.L_x_1767:
[----:B-1----:R-:W-:Y:S05]  /*c1a0*/  @P0 BRA `(.L_x_1768) ;  /* 0x0000000000080947 */ /* 0x002fea0003800000 */
[----:B------:R-:W1:Y:S02]  /*c1b0*/  SYNCS.PHASECHK.TRANS64.TRYWAIT P0, [UR25+0x28c50], R13 ;  /* 0x028c500dff0075a7 */ /* 0x000e640008000159 */
[----:B-1----:R-:W-:Y:S05]  /*c1c0*/  @!P0 BRA `(.L_x_1769) ;  /* 0x0000007000f88947 */ /* 0x002fea0003800000 */
.L_x_1768:
        /* <DEDUP_REMOVED lines=34> */
.L_x_1770:
[----:B------:R-:W-:Y:S01]  /*c3f0*/  UIADD3 UR25, UR25, 0x28c60, URZ ;  /* 0x00028c6019197890 */ /* 0x000fe2000fffe03f */
[----:B------:R-:W-:Y:S01]  /*c400*/  ISETP.LT.AND P0, PT, R17, UR43, PT ;  /* 0x0000002b11007c0c */ /* 0x000fe2000bf01270 */
[----:B------:R-:W-:Y:S01]  /*c410*/  UIADD3 UR43, UR43, -0x1, URZ ;  /* 0xffffffff2b2b7890 */ /* 0x000fe2000fffe03f */
[----:B-1----:R-:W-:Y:S01]  /*c420*/  MOV R14, R12 ;  /* 0x0000000c000e7202 */ /* 0x002fe20000000f00 */
[----:B------:R-:W-:Y:S01]  /*c430*/  UPRMT UR25, UR42, 0x654, UR25 ;  /* 0x000006542a197896 */ /* 0x000fe20008000019 */
[----:B------:R-:W-:Y:S01]  /*c440*/  IMAD.MOV.U32 R15, RZ, RZ, R11 ;  /* 0x000000ffff0f7224 */ /* 0x000fe200078e000b */
[----:B------:R-:W-:-:S07]  /*c450*/  UMOV UR26, UR4 ;  /* 0x00000004001a7c82 */ /* 0x000fce0008000000 */
[----:B------:R-:W-:Y:S01]  /*c460*/  SYNCS.ARRIVE.TRANS64.RED.A1T0 RZ, [UR25], RZ ;  /* 0x000000ffffff79a7 */ /* 0x000fe20008100419 */
[----:B------:R-:W-:Y:S05]  /*c470*/  @P0 BRA `(.L_x_1771) ;  /* 0xffffffdc002c0947 */ /* 0x000fea000383ffff */
.L_x_1752:
[----:B------:R-:W4:Y:S01]  /*c480*/  SHFL.BFLY PT, R0, R3, 0x2, 0x1f ;  /* 0x0c401f0003007f89 */ /* 0x000f2200000e0000 */
[----:B------:R-:W-:Y:S08]  /*c490*/  BAR.ARV 0x8, 0x100 ;  /* 0x0204000000007b1d */ /* 0x000ff00000002000 */
[----:B------:R-:W-:Y:S01]  /*c4a0*/  BAR.SYNC.DEFER_BLOCKING 0xf, 0x100 ;  /* 0x03c4000000007b1d */ /* 0x000fe20000010000 */
[----:B------:R-:W-:-:S05]  /*c4b0*/  ISETP.NE.AND P0, PT, R10, RZ, PT ;  /* 0x000000ff0a00720c */ /* 0x000fca0003f05270 */
[----:B-1-3--:R-:W1:Y:S01]  /*c4c0*/  SHFL.BFLY PT, R7, R4, 0x2, 0x1f ;  /* 0x0c401f0004077f89 */ /* 0x00ae6200000e0000 */
[----:B----4-:R-:W-:-:S05]  /*c4d0*/  FADD.FTZ R2, R0, R3 ;  /* 0x0000000300027221 */ /* 0x010fca0000010000 */
[----:B------:R-:W3:Y:S01]  /*c4e0*/  SHFL.BFLY PT, R5, R2, 0x1, 0x1f ;  /* 0x0c201f0002057f89 */ /* 0x000ee200000e0000 */
[----:B-1----:R-:W-:Y:S01]  /*c4f0*/  FADD.FTZ R7, R7, R4 ;  /* 0x0000000407077221 */ /* 0x002fe20000010000 */
[----:B------:R-:W-:-:S04]  /*c500*/  IMAD.MOV.U32 R4, RZ, RZ, -0x800000 ;  /* 0xff800000ff047424 */ /* 0x000fc800078e00ff */
[----:B------:R-:W1:Y:S01]  /*c510*/  SHFL.BFLY PT, R0, R7, 0x1, 0x1f ;  /* 0x0c201f0007007f89 */ /* 0x000e6200000e0000 */
[----:B---3--:R-:W-:Y:S01]  /*c520*/  FADD.FTZ R6, R2, R5 ;  /* 0x0000000502067221 */ /* 0x008fe20000010000 */
[----:B------:R-:W-:Y:S02]  /*c530*/  IMAD.MOV.U32 R5, RZ, RZ, RZ ;  /* 0x000000ffff057224 */ /* 0x000fe400078e00ff */
[----:B------:R-:W-:Y:S02]  /*c540*/  IMAD.U32 R2, RZ, RZ, UR4 ;  /* 0x00000004ff027e24 */ /* 0x000fe4000f8e00ff */
[----:B------:R-:W-:-:S03]  /*c550*/  FSETP.NE.FTZ.AND P1, PT, R6, RZ, PT ;  /* 0x000000ff0600720b */ /* 0x000fc60003f35000 */
[----:B------:R-:W-:-:S04]  /*c560*/  LEA R2, R2, R9, 0x6 ;  /* 0x0000000902027211 */ /* 0x000fc800078e30ff */
[----:B------:R-:W-:-:S06]  /*c570*/  @!P0 LEA R2, R2, UR40, 0x2 ;  /* 0x0000002802028c11 */ /* 0x000fcc000f8e10ff */
[----:B------:R-:W3:Y:S01]  /*c580*/  @P1 MUFU.RCP R5, R6 ;  /* 0x0000000600051308 */ /* 0x000ee20000001000 */
[----:B-1----:R-:W-:Y:S01]  /*c590*/  FADD.FTZ R8, R7, R0 ;  /* 0x0000000007087221 */ /* 0x002fe20000010000 */
[----:B------:R-:W-:-:S04]  /*c5a0*/  IMAD.MOV.U32 R0, RZ, RZ, RZ ;  /* 0x000000ffff007224 */ /* 0x000fc800078e00ff */
[----:B------:R-:W-:Y:S02]  /*c5b0*/  FSETP.NE.FTZ.AND P2, PT, R8, RZ, PT ;  /* 0x000000ff0800720b */ /* 0x000fe40003f55000 */
[----:B------:R1:W4:Y:S01]  /*c5c0*/  @P1 MUFU.LG2 R3, R6 ;  /* 0x0000000600031308 */ /* 0x0003220000000c00 */
[----:B---3--:R-:W-:Y:S01]  /*c5d0*/  @!P0 STS [R2+0x28800], R5 ;  /* 0x0288000502008388 */ /* 0x008fe20000000800 */
[----:B-1----:R-:W-:Y:S02]  /*c5e0*/  IMAD.U32 R6, RZ, RZ, UR10 ;  /* 0x0000000aff067e24 */ /* 0x002fe4000f8e00ff */
[----:B------:R-:W-:-:S07]  /*c5f0*/  FMUL.FTZ R24, R24, R5 ;  /* 0x0000000518187220 */ /* 0x000fce0000410000 */
[----:B------:R-:W1:Y:S01]  /*c600*/  @P2 MUFU.RCP R0, R8 ;  /* 0x0000000800002308 */ /* 0x000e620000001000 */
[-C--:B------:R-:W-:Y:S01]  /*c610*/  FMUL.FTZ R25, R25, R5.reuse ;  /* 0x0000000519197220 */ /* 0x080fe20000410000 */
[----:B------:R-:W-:Y:S01]  /*c620*/  @P1 FMUL.FTZ R6, R6, 0.69314718246459960938 ;  /* 0x3f31721806061820 */ /* 0x000fe20000410000 */
[-C--:B------:R-:W-:Y:S01]  /*c630*/  FMUL.FTZ R28, R28, R5.reuse ;  /* 0x000000051c1c7220 */ /* 0x080fe20000410000 */
[-C--:B------:R-:W-:Y:S01]  /*c640*/  FMUL.FTZ R29, R29, R5.reuse ;  /* 0x000000051d1d7220 */ /* 0x080fe20000410000 */
[----:B----4-:R-:W-:Y:S01]  /*c650*/  @P1 FMUL.FTZ R3, R3, 0.69314718246459960938 ;  /* 0x3f31721803031820 */ /* 0x010fe20000410000 */
[-C--:B------:R-:W-:Y:S01]  /*c660*/  FMUL.FTZ R32, R32, R5.reuse ;  /* 0x0000000520207220 */ /* 0x080fe20000410000 */
[-C--:B------:R-:W-:Y:S01]  /*c670*/  FMUL.FTZ R33, R33, R5.reuse ;  /* 0x0000000521217220 */ /* 0x080fe20000410000 */
[----:B------:R3:W4:Y:S01]  /*c680*/  @P2 MUFU.LG2 R7, R8 ;  /* 0x0000000800072308 */ /* 0x0007220000000c00 */
        /* <DEDUP_REMOVED lines=8> */
[----:B-1----:R1:W-:Y:S01]  /*c710*/  @!P0 STS [R2+0x28820], R0 ;  /* 0x0288200002008388 */ /* 0x0023e20000000800 */
[----:B---3--:R-:W-:-:S02]  /*c720*/  IMAD.U32 R8, RZ, RZ, UR10 ;  /* 0x0000000aff087e24 */ /* 0x008fc4000f8e00ff */
[-C--:B------:R-:W-:Y:S01]  /*c730*/  FMUL.FTZ R52, R52, R5.reuse ;  /* 0x0000000534347220 */ /* 0x080fe20000410000 */
[-C--:B------:R-:W-:Y:S01]  /*c740*/  FMUL.FTZ R53, R53, R5.reuse ;  /* 0x0000000535357220 */ /* 0x080fe20000410000 */
[-C--:B------:R-:W-:Y:S01]  /*c750*/  FMUL.FTZ R56, R56, R5.reuse ;  /* 0x0000000538387220 */ /* 0x080fe20000410000 */
[----:B------:R-:W-:Y:S01]  /*c760*/  @P2 FMUL.FTZ R8, R8, 0.69314718246459960938 ;  /* 0x3f31721808082820 */ /* 0x000fe20000410000 */
[-C--:B------:R-:W-:Y:S01]  /*c770*/  FMUL.FTZ R57, R57, R5.reuse ;  /* 0x0000000539397220 */ /* 0x080fe20000410000 */
[-C--:B------:R-:W-:Y:S01]  /*c780*/  FMUL.FTZ R60, R60, R5.reuse ;  /* 0x000000053c3c7220 */ /* 0x080fe20000410000 */
[----:B----4-:R-:W-:Y:S01]  /*c790*/  @P2 FMUL.FTZ R7, R7, 0.69314718246459960938 ;  /* 0x3f31721807072820 */ /* 0x010fe20000410000 */
[-C--:B------:R-:W-:Y:S01]  /*c7a0*/  FMUL.FTZ R61, R61, R5.reuse ;  /* 0x000000053d3d7220 */ /* 0x080fe20000410000 */
[----:B-1----:R-:W-:Y:S02]  /*c7b0*/  IMAD.MOV.U32 R2, RZ, RZ, -0x800000 ;  /* 0xff800000ff027424 */ /* 0x002fe400078e00ff */
        /* <DEDUP_REMOVED lines=112> */
.L_x_1676:
[----:B------:R-:W-:Y:S05]  /*cec0*/  @P0 BRA `(.L_x_1772) ;  /* 0x0000002000e00947 */ /* 0x000fea0003800000 */
[----:B------:R-:W1:Y:S01]  /*ced0*/  S2R R0, SR_TID.X ;  /* 0x0000000000007919 */ /* 0x000e620000002100 */
[----:B------:R-:W3:Y:S01]  /*cee0*/  S2UR UR5, SR_CgaCtaId ;  /* 0x00000000000579c3 */ /* 0x000ee20000008800 */
[----:B------:R-:W-:Y:S01]  /*cef0*/  UMOV UR4, 0x400 ;  /* 0x0000040000047882 */ /* 0x000fe20000000000 */
[----:B------:R-:W-:-:S06]  /*cf00*/  IMAD.MOV R3, RZ, RZ, -R18 ;  /* 0x000000ffff037224 */ /* 0x000fcc00078e0a12 */
[----:B------:R-:W-:Y:S01]  /*cf10*/  BAR.SYNC.DEFER_BLOCKING 0x1, 0x100 ;  /* 0x0044000000007b1d */ /* 0x000fe20000010000 */
[----:B0-----:R-:W-:-:S07]  /*cf20*/  SHF.R.S32.HI R9, RZ, 0x1f, R18 ;  /* 0x0000001fff097819 */ /* 0x001fce0000011412 */
[----:B------:R-:W0:Y:S08]  /*cf30*/  S2UR UR6, SR_CTAID.Y ;  /* 0x00000000000679c3 */ /* 0x000e300000002600 */
[----:B------:R-:W0:Y:S01]  /*cf40*/  LDC R12, c[0x0][0xc50] ;  /* 0x00031400ff0c7b82 */ /* 0x000e220000000800 */
[----:B---3--:R-:W-:-:S07]  /*cf50*/  ULEA UR4, UR5, UR4, 0x18 ;  /* 0x0000000405047291 */ /* 0x008fce000f8ec03f */
[----:B------:R-:W3:Y:S01]  /*cf60*/  LDC R6, c[0x0][0xbe8] ;  /* 0x0002fa00ff067b82 */ /* 0x000ee20000000800 */
[----:B------:R-:W-:Y:S01]  /*cf70*/  UIADD3 UR4, UR4, 0x28c20, URZ ;  /* 0x00028c2004047890 */ /* 0x000fe2000fffe03f */
[----:B-1----:R-:W-:-:S03]  /*cf80*/  IADD3 R152, R0, -0x80, RZ ;  /* 0xffffff8000987810 */ /* 0x002fc60007ffe0ff */
[----:B------:R-:W-:Y:S01]  /*cf90*/  UPRMT UR4, URZ, 0x654, UR4 ;  /* 0x000006543f047896 */ /* 0x000fe20008000004 */
[----:B------:R-:W-:-:S04]  /*cfa0*/  SHF.R.S32.HI R153, RZ, 0x1f, R152 ;  /* 0x0000001fff997819 */ /* 0x000fc80000011498 */
[----:B------:R-:W-:Y:S01]  /*cfb0*/  LEA.HI R10, R153, R152, RZ, 0x7 ;  /* 0x00000098990a7211 */ /* 0x000fe200078f38ff */
[----:B0-----:R-:W-:-:S03]  /*cfc0*/  IMAD R3, R12, R3, UR6 ;  /* 0x000000060c037e24 */ /* 0x001fc6000f8e0203 */
[----:B------:R-:W-:Y:S01]  /*cfd0*/  SYNCS.ARRIVE.TRANS64.RED.A1T0 RZ, [UR4], RZ ;  /* 0x000000ffffff79a7 */ /* 0x000fe20008100404 */
[----:B------:R-:W-:Y:S02]  /*cfe0*/  SHF.R.S32.HI R8, RZ, 0x7, R10 ;  /* 0x00000007ff087819 */ /* 0x000fe4000001140a */
[----:B------:R-:W-:-:S03]  /*cff0*/  LOP3.LUT R5, R10, 0xffffff80, RZ, 0xc0, !PT ;  /* 0xffffff800a057812 */ /* 0x000fc600078ec0ff */
[----:B------:R-:W0:Y:S02]  /*d000*/  SHFL.IDX PT, R7, R8, RZ, 0x1f ;  /* 0x00001fff08077589 */ /* 0x000e2400000e0000 */
[----:B------:R-:W-:Y:S01]  /*d010*/  IMAD.IADD R0, R152, 0x1, -R5 ;  /* 0x0000000198007824 */ /* 0x000fe200078e0a05 */
[----:B------:R-:W-:-:S04]  /*d020*/  SHF.R.S32.HI R5, RZ, 0x1f, R3 ;  /* 0x0000001fff057819 */ /* 0x000fc80000011403 */
[----:B------:R-:W-:Y:S02]  /*d030*/  SHF.R.S32.HI R157, RZ, 0x1f, R0 ;  /* 0x0000001fff9d7819 */ /* 0x000fe40000011400 */
[----:B0-----:R-:W-:Y:S02]  /*d040*/  ISETP.NE.AND P0, PT, R7, RZ, PT ;  /* 0x000000ff0700720c */ /* 0x001fe40003f05270 */
[----:B------:R-:W-:-:S11]  /*d050*/  LEA.HI R7, R157, R0, RZ, 0x2 ;  /* 0x000000009d077211 */ /* 0x000fd600078f10ff */
[----:B---3--:R-:W-:Y:S05]  /*d060*/  @P0 BRA `(.L_x_1773) ;  /* 0x0000000400380947 */ /* 0x008fea0003800000 */
[----:B------:R-:W0:Y:S01]  /*d070*/  LDC R19, c[0x0][0xbe8] ;  /* 0x0002fa00ff137b82 */ /* 0x000e220000000800 */
[----:B------:R-:W-:Y:S01]  /*d080*/  LOP3.LUT R11, R10, 0xffffff80, RZ, 0xc0, !PT ;  /* 0xffffff800a0b7812 */ /* 0x000fe200078ec0ff */
[----:B------:R-:W1:Y:S01]  /*d090*/  S2R R155, SR_CTAID.X ;  /* 0x00000000009b7919 */ /* 0x000e620000002500 */
[----:B------:R-:W-:Y:S01]  /*d0a0*/  LEA.HI R12, R153, R152, RZ, 0x2 ;  /* 0x00000098990c7211 */ /* 0x000fe200078f10ff */
[----:B------:R-:W-:Y:S02]  /*d0b0*/  ULDC.64 UR4, c[0x0][0xbd0] ;  /* 0x0002f40000047ab9 */ /* 0x000fe40000000a00 */
[----:B------:R-:W-:Y:S01]  /*d0c0*/  IMAD.IADD R16, R152, 0x1, -R11 ;  /* 0x0000000198107824 */ /* 0x000fe200078e0a0b */
[----:B------:R-:W-:Y:S01]  /*d0d0*/  LOP3.LUT R15, R12, 0xfffffffc, RZ, 0xc0, !PT ;  /* 0xfffffffc0c0f7812 */ /* 0x000fe200078ec0ff */
[----:B------:R-:W3:Y:S03]  /*d0e0*/  S2UR UR6, SR_CTAID.Z ;  /* 0x00000000000679c3 */ /* 0x000ee60000002700 */
[----:B------:R-:W-:Y:S01]  /*d0f0*/  SHF.R.S32.HI R11, RZ, 0x1f, R16 ;  /* 0x0000001fff0b7819 */ /* 0x000fe20000011410 */
[----:B------:R-:W-:-:S03]  /*d100*/  IMAD.IADD R15, R152, 0x1, -R15 ;  /* 0x00000001980f7824 */ /* 0x000fc600078e0a0f */
[-C--:B------:R-:W-:Y:S01]  /*d110*/  LEA.HI R20, R11, R16.reuse, RZ, 0x2 ;  /* 0x000000100b147211 */ /* 0x080fe200078f10ff */
[----:B------:R-:W2:Y:S01]  /*d120*/  LDC.64 R22, c[0x0][0xbd8] ;  /* 0x0002f600ff167b82 */ /* 0x000ea20000000a00 */
[----:B------:R-:W-:Y:S02]  /*d130*/  LEA.HI R12, R15, R15, RZ, 0x1 ;  /* 0x0000000f0f0c7211 */ /* 0x000fe400078f08ff */
[--C-:B------:R-:W-:Y:S02]  /*d140*/  SHF.R.S32.HI R10, RZ, 0x2, R20.reuse ;  /* 0x00000002ff0a7819 */ /* 0x100fe40000011414 */
[----:B------:R-:W-:Y:S02]  /*d150*/  SHF.R.S32.HI R13, RZ, 0x1f, R20 ;  /* 0x0000001fff0d7819 */ /* 0x000fe40000011414 */
[----:B------:R-:W-:Y:S02]  /*d160*/  LEA.HI R11, R11, R16, RZ, 0x5 ;  /* 0x000000100b0b7211 */ /* 0x000fe400078f28ff */
[----:B0-----:R-:W-:-:S02]  /*d170*/  ISETP.NE.AND P0, PT, R19, 0x1, PT ;  /* 0x000000011300780c */ /* 0x001fc40003f05270 */
[----:B------:R-:W-:Y:S02]  /*d180*/  LEA.HI R13, R13, R10, RZ, 0x3 ;  /* 0x0000000a0d0d7211 */ /* 0x000fe400078f18ff */
[----:B------:R-:W-:Y:S02]  /*d190*/  LOP3.LUT R12, R12, 0x1ffffffe, RZ, 0xc0, !PT ;  /* 0x1ffffffe0c0c7812 */ /* 0x000fe400078ec0ff */
[----:B------:R-:W-:Y:S02]  /*d1a0*/  LOP3.LUT R13, R13, 0xfffffff8, RZ, 0xc0, !PT ;  /* 0xfffffff80d0d7812 */ /* 0x000fe400078ec0ff */
[----:B------:R-:W-:Y:S01]  /*d1b0*/  SHF.R.S32.HI R11, RZ, 0x5, R11 ;  /* 0x00000005ff0b7819 */ /* 0x000fe2000001140b */
[----:B------:R-:W-:Y:S01]  /*d1c0*/  IMAD.IADD R15, R15, 0x1, -R12 ;  /* 0x000000010f0f7824 */ /* 0x000fe200078e0a0c */
[----:B------:R-:W-:Y:S01]  /*d1d0*/  IADD3 R10, R10, -R13, RZ ;  /* 0x8000000d0a0a7210 */ /* 0x000fe20007ffe0ff */
[----:B------:R-:W-:Y:S02]  /*d1e0*/  IMAD R13, R9, UR4, RZ ;  /* 0x00000004090d7c24 */ /* 0x000fe4000f8e02ff */
[----:B------:R-:W0:Y:S02]  /*d1f0*/  @P0 LDC R17, c[0x0][0xbec] ;  /* 0x0002fb00ff110b82 */ /* 0x000e240000000800 */
[----:B------:R-:W-:-:S02]  /*d200*/  IMAD R154, R11, 0x10, R10 ;  /* 0x000000100b9a7824 */ /* 0x000fc400078e020a */
[----:B------:R-:W-:Y:S01]  /*d210*/  IMAD.WIDE.U32 R10, R18, UR4, RZ ;  /* 0x00000004120a7c25 */ /* 0x000fe2000f8e00ff */
[----:B---3--:R-:W-:-:S03]  /*d220*/  USHF.R.S32.HI UR4, URZ, 0x1f, UR6 ;  /* 0x0000001f3f047899 */ /* 0x008fc60008011406 */
[----:B------:R-:W3:Y:S01]  /*d230*/  @P0 LDC R21, c[0x0][0xbf0] ;  /* 0x0002fc00ff150b82 */ /* 0x000ee20000000800 */
[----:B------:R-:W-:Y:S02]  /*d240*/  IMAD R12, R15, 0x8, R154 ;  /* 0x000000080f0c7824 */ /* 0x000fe400078e029a */
[----:B--2---:R-:W-:Y:S02]  /*d250*/  IMAD R14, R22, UR4, RZ ;  /* 0x00000004160e7c24 */ /* 0x004fe4000f8e02ff */
[----:B------:R-:W-:Y:S01]  /*d260*/  IMAD R13, R18, UR5, R13 ;  /* 0x00000005120d7c24 */ /* 0x000fe2000f8e020d */
[----:B-1----:R-:W-:Y:S01]  /*d270*/  LEA R12, R155, R12, 0x6 ;  /* 0x0000000c9b0c7211 */ /* 0x002fe200078e30ff */
[----:B------:R-:W-:Y:S01]  /*d280*/  IMAD R15, R23, UR6, R14 ;  /* 0x00000006170f7c24 */ /* 0x000fe2000f8e020e */
[----:B------:R-:W-:Y:S01]  /*d290*/  ULDC.64 UR4, c[0x0][0xbe0] ;  /* 0x0002f80000047ab9 */ /* 0x000fe20000000a00 */
[----:B------:R-:W-:Y:S02]  /*d2a0*/  IMAD.IADD R11, R11, 0x1, R13 ;  /* 0x000000010b0b7824 */ /* 0x000fe400078e020d */
[----:B------:R-:W-:-:S02]  /*d2b0*/  IMAD.MOV.U32 R13, RZ, RZ, R12 ;  /* 0x000000ffff0d7224 */ /* 0x000fc400078e000c */
[----:B------:R-:W-:-:S04]  /*d2c0*/  IMAD.WIDE.U32 R10, R22, UR6, R10 ;  /* 0x00000006160a7c25 */ /* 0x000fc8000f8e000a */
[----:B0-----:R-:W-:-:S04]  /*d2d0*/  @P0 IMAD.HI.U32 R14, R12, R17, RZ ;  /* 0x000000110c0e0227 */ /* 0x001fc800078e00ff */
[----:B------:R-:W-:Y:S01]  /*d2e0*/  IMAD.IADD R11, R11, 0x1, R15 ;  /* 0x000000010b0b7824 */ /* 0x000fe200078e020f */
[----:B---3--:R-:W-:Y:S01]  /*d2f0*/  @P0 SHF.R.U32.HI R13, RZ, R21, R14 ;  /* 0x00000015ff0d0219 */ /* 0x008fe2000001160e */
[----:B------:R-:W-:Y:S02]  /*d300*/  IMAD R14, R5, UR4, RZ ;  /* 0x00000004050e7c24 */ /* 0x000fe4000f8e02ff */
[----:B------:R-:W-:Y:S01]  /*d310*/  IMAD.WIDE.U32 R10, R3, UR4, R10 ;  /* 0x00000004030a7c25 */ /* 0x000fe2000f8e000a */
[----:B------:R-:W-:-:S03]  /*d320*/  SHF.R.S32.HI R17, RZ, 0x1f, R13 ;  /* 0x0000001fff117819 */ /* 0x000fc6000001140d */
[----:B------:R-:W-:Y:S01]  /*d330*/  IMAD.MOV R15, RZ, RZ, -R13 ;  /* 0x000000ffff0f7224 */ /* 0x000fe200078e0a0d */
[----:B------:R-:W-:Y:S01]  /*d340*/  IADD3 R10, P0, R13, R10, RZ ;  /* 0x0000000a0d0a7210 */ /* 0x000fe20007f1e0ff */
[----:B------:R-:W-:Y:S01]  /*d350*/  IMAD R14, R3, UR5, R14 ;  /* 0x00000005030e7c24 */ /* 0x000fe2000f8e020e */
[----:B------:R-:W-:Y:S01]  /*d360*/  ULDC.64 UR4, c[0x0][0xbc8] ;  /* 0x0002f20000047ab9 */ /* 0x000fe20000000a00 */
[----:B------:R-:W-:Y:S01]  /*d370*/  IMAD R15, R19, R15, R12 ;  /* 0x0000000f130f7224 */ /* 0x000fe200078e020c */
[----:B------:R-:W-:Y:S02]  /*d380*/  LOP3.LUT R13, R20, 0x7ffffffc, RZ, 0xc0, !PT ;  /* 0x7ffffffc140d7812 */ /* 0x000fe400078ec0ff */
[----:B------:R-:W-:Y:S01]  /*d390*/  IADD3.X R11, R17, R11, R14, P0, !PT ;  /* 0x0000000b110b7210 */ /* 0x000fe200007fe40e */
[----:B------:R-:W-:Y:S01]  /*d3a0*/  IMAD R14, R155, 0x40, R154 ;  /* 0x000000409b0e7824 */ /* 0x000fe200078e029a */
[----:B------:R-:W-:Y:S01]  /*d3b0*/  SHF.R.S32.HI R12, RZ, 0x1f, R15 ;  /* 0x0000001fff0c7819 */ /* 0x000fe2000001140f */
[----:B------:R-:W-:-:S04]  /*d3c0*/  IMAD.WIDE.U32 R10, R15, UR4, R10 ;  /* 0x000000040f0a7c25 */ /* 0x000fc8000f8e000a */
[----:B------:R-:W-:-:S04]  /*d3d0*/  IMAD R12, R12, UR4, RZ ;  /* 0x000000040c0c7c24 */ /* 0x000fc8000f8e02ff */
[----:B------:R-:W-:Y:S01]  /*d3e0*/  IMAD R15, R15, UR5, R12 ;  /* 0x000000050f0f7c24 */ /* 0x000fe2000f8e020c */
[-C--:B------:R-:W-:Y:S01]  /*d3f0*/  LEA.HI R12, R8, R8.reuse, RZ, 0x1 ;  /* 0x00000008080c7211 */ /* 0x080fe200078f08ff */
[----:B------:R-:W-:Y:S02]  /*d400*/  ULDC.64 UR4, c[0x0][0xba8] ;  /* 0x0002ea0000047ab9 */ /* 0x000fe40000000a00 */
[----:B------:R-:W-:Y:S01]  /*d410*/  IMAD.IADD R11, R11, 0x1, R15 ;  /* 0x000000010b0b7824 */ /* 0x000fe200078e020f */
[----:B------:R-:W-:Y:S01]  /*d420*/  LEA R17, P0, R10, UR4, 0x2 ;  /* 0x000000040a117c11 */ /* 0x000fe2000f8010ff */
[----:B------:R-:W-:Y:S01]  /*d430*/  ULDC UR4, c[0x0][0xa88] ;  /* 0x0002a20000047ab9 */ /* 0x000fe20000000800 */
[----:B------:R-:W-:Y:S02]  /*d440*/  LOP3.LUT R15, R12, 0xfffffe, RZ, 0xc0, !PT ;  /* 0x00fffffe0c0f7812 */ /* 0x000fe400078ec0ff */
[----:B------:R-:W-:Y:S01]  /*d450*/  LEA.HI.X R20, R10, UR5, R11, 0x2, P0 ;  /* 0x000000050a147c11 */ /* 0x000fe200080f140b */
[----:B------:R-:W-:Y:S01]  /*d460*/  SHFL.IDX PT, R12, R17, 0x1, 0x1c1f ;  /* 0x003c1f00110c7f89 */ /* 0x000fe200000e0000 */
[----:B------:R-:W-:Y:S01]  /*d470*/  IADD3 R21, -R15, R8, RZ ;  /* 0x000000080f157210 */ /* 0x000fe20007ffe1ff */
[----:B------:R-:W-:-:S02]  /*d480*/  IMAD.IADD R15, R16, 0x1, -R13 ;  /* 0x00000001100f7824 */ /* 0x000fc400078e0a0d */
[----:B------:R-:W-:Y:S02]  /*d490*/  SHFL.IDX PT, R10, R17, RZ, 0x1c1f ;  /* 0x001c1fff110a7589 */ /* 0x000fe400000e0000 */
[----:B------:R-:W-:Y:S02]  /*d4a0*/  IMAD.U32 R16, R21, -0x100, RZ ;  /* 0xffffff0015107824 */ /* 0x000fe400078e00ff */
[----:B------:R-:W0:Y:S01]  /*d4b0*/  SHFL.IDX PT, R11, R20, RZ, 0x1c1f ;  /* 0x001c1fff140b7589 */ /* 0x000e2200000e0000 */
[----:B------:R-:W-:Y:S02]  /*d4c0*/  IMAD.SHL.U32 R21, R15, 0x2, RZ ;  /* 0x000000020f157824 */ /* 0x000fe400078e00ff */
[----:B------:R-:W-:Y:S01]  /*d4d0*/  IMAD R15, R19, UR4, RZ ;  /* 0x00000004130f7c24 */ /* 0x000fe2000f8e02ff */
[----:B------:R-:W1:Y:S02]  /*d4e0*/  SHFL.IDX PT, R13, R20, 0x1, 0x1c1f ;  /* 0x003c1f00140d7f89 */ /* 0x000e6400000e0000 */
[----:B------:R-:W-:-:S02]  /*d4f0*/  ISETP.NE.AND P0, PT, R21, R16, PT ;  /* 0x000000101500720c */ /* 0x000fc40003f05270 */
[C---:B------:R-:W-:Y:S02]  /*d500*/  IADD3 R16, R14.reuse, 0x8, RZ ;  /* 0x000000080e107810 */ /* 0x040fe40007ffe0ff */
[-C--:B------:R-:W-:Y:S02]  /*d510*/  ISETP.GE.OR P1, PT, R14, R15.reuse, P0 ;  /* 0x0000000f0e00720c */ /* 0x080fe40000726670 */
[----:B------:R-:W-:-:S11]  /*d520*/  ISETP.GE.OR P0, PT, R16, R15, P0 ;  /* 0x0000000f1000720c */ /* 0x000fd60000706670 */
[----:B0-----:R0:W-:Y:S04]  /*d530*/  @!P1 ST.E desc[UR36][R10.64], R4 ;  /* 0x000000040a009985 */ /* 0x0011e8000c101924 */
[----:B-1----:R0:W-:Y:S02]  /*d540*/  @!P0 ST.E desc[UR36][R12.64], R2 ;  /* 0x000000020c008985 */ /* 0x0021e4000c101924 */
.L_x_1773:
[----:B------:R-:W-:Y:S01]  /*d550*/  ISETP.NE.AND P0, PT, R6, 0x1, PT ;  /* 0x000000010600780c */ /* 0x000fe20003f05270 */
[----:B--2---:R-:W1:Y:S01]  /*d560*/  S2R R14, SR_CTAID.X ;  /* 0x00000000000e7919 */ /* 0x004e620000002500 */
[--C-:B0-----:R-:W-:Y:S01]  /*d570*/  SHF.R.S32.HI R2, RZ, 0x2, R7.reuse ;  /* 0x00000002ff027819 */ /* 0x101fe20000011407 */
[----:B------:R-:W0:Y:S01]  /*d580*/  S2UR UR6, SR_CTAID.Z ;  /* 0x00000000000679c3 */ /* 0x000e220000002700 */
[----:B------:R-:W-:Y:S01]  /*d590*/  SHF.R.S32.HI R11, RZ, 0x1f, R7 ;  /* 0x0000001fff0b7819 */ /* 0x000fe20000011407 */
[----:B------:R-:W-:Y:S01]  /*d5a0*/  ULDC.64 UR4, c[0x0][0xb38] ;  /* 0x0002ce0000047ab9 */ /* 0x000fe20000000a00 */
[----:B------:R-:W-:Y:S01]  /*d5b0*/  LEA.HI R153, R153, R152, RZ, 0x2 ;  /* 0x0000009899997211 */ /* 0x000fe200078f10ff */
[----:B------:R-:W-:Y:S01]  /*d5c0*/  IMAD R9, R9, UR4, RZ ;  /* 0x0000000409097c24 */ /* 0x000fe2000f8e02ff */
[----:B------:R-:W-:Y:S01]  /*d5d0*/  LEA.HI R11, R11, R2, RZ, 0x3 ;  /* 0x000000020b0b7211 */ /* 0x000fe200078f18ff */
[----:B------:R-:W-:Y:S01]  /*d5e0*/  BSSY B0, `(.L_x_1774) ;  /* 0x00000ff000007945 */ /* 0x000fe20003800000 */
[----:B------:R-:W-:Y:S01]  /*d5f0*/  LOP3.LUT R153, R153, 0xfffffffc, RZ, 0xc0, !PT ;  /* 0xfffffffc99997812 */ /* 0x000fe200078ec0ff */
[----:B------:R-:W2:Y:S01]  /*d600*/  LDC.64 R12, c[0x0][0xb40] ;  /* 0x0002d000ff0c7b82 */ /* 0x000ea20000000a00 */
[----:B------:R-:W-:Y:S01]  /*d610*/  LOP3.LUT R11, R11, 0xfffffff8, RZ, 0xc0, !PT ;  /* 0xfffffff80b0b7812 */ /* 0x000fe200078ec0ff */
[----:B------:R-:W-:Y:S01]  /*d620*/  IMAD R9, R18, UR5, R9 ;  /* 0x0000000512097c24 */ /* 0x000fe2000f8e0209 */
[----:B------:R-:W-:Y:S01]  /*d630*/  LEA.HI R157, R157, R0, RZ, 0x5 ;  /* 0x000000009d9d7211 */ /* 0x000fe200078f28ff */
[----:B------:R-:W-:-:S02]  /*d640*/  IMAD.IADD R153, R152, 0x1, -R153 ;  /* 0x0000000198997824 */ /* 0x000fc400078e0a99 */
[----:B------:R-:W-:Y:S01]  /*d650*/  IMAD.IADD R4, R2, 0x1, -R11 ;  /* 0x0000000102047824 */ /* 0x000fe200078e0a0b */
[----:B------:R-:W-:Y:S01]  /*d660*/  SHF.R.S32.HI R157, RZ, 0x5, R157 ;  /* 0x00000005ff9d7819 */ /* 0x000fe2000001149d */
[----:B------:R-:W3:Y:S01]  /*d670*/  @P0 LDC R16, c[0x0][0xbec] ;  /* 0x0002fb00ff100b82 */ /* 0x000ee20000000800 */
[----:B------:R-:W-:Y:S01]  /*d680*/  LEA.HI R2, R153, R153, RZ, 0x1 ;  /* 0x0000009999027211 */ /* 0x000fe200078f08ff */
[----:B------:R-:W-:-:S03]  /*d690*/  IMAD.WIDE.U32 R18, R18, UR4, RZ ;  /* 0x0000000412127c25 */ /* 0x000fc6000f8e00ff */
[----:B------:R-:W-:Y:S01]  /*d6a0*/  LOP3.LUT R2, R2, 0x1ffffffe, RZ, 0xc0, !PT ;  /* 0x1ffffffe02027812 */ /* 0x000fe200078ec0ff */
[----:B------:R-:W-:Y:S02]  /*d6b0*/  IMAD R157, R157, 0x10, R4 ;  /* 0x000000109d9d7824 */ /* 0x000fe400078e0204 */
[----:B------:R-:W4:Y:S01]  /*d6c0*/  @P0 LDC R17, c[0x0][0xbf0] ;  /* 0x0002fc00ff110b82 */ /* 0x000f220000000800 */
[----:B0-----:R-:W-:Y:S01]  /*d6d0*/  USHF.R.S32.HI UR4, URZ, 0x1f, UR6 ;  /* 0x0000001f3f047899 */ /* 0x001fe20008011406 */
[----:B------:R-:W-:Y:S02]  /*d6e0*/  IMAD.IADD R2, R153, 0x1, -R2 ;  /* 0x0000000199027824 */ /* 0x000fe400078e0a02 */
[----:B------:R-:W-:-:S03]  /*d6f0*/  IMAD.IADD R19, R19, 0x1, R9 ;  /* 0x0000000113137824 */ /* 0x000fc600078e0209 */
[----:B------:R-:W-:Y:S01]  /*d700*/  LEA R11, R2, R157, 0x3 ;  /* 0x0000009d020b7211 */ /* 0x000fe200078e18ff */
[----:B--2---:R-:W-:Y:S01]  /*d710*/  IMAD R2, R12, UR4, RZ ;  /* 0x000000040c027c24 */ /* 0x004fe2000f8e02ff */
[----:B------:R-:W-:-:S03]  /*d720*/  ULDC.64 UR4, c[0x0][0xb48] ;  /* 0x0002d20000047ab9 */ /* 0x000fc60000000a00 */
[----:B-1----:R-:W-:Y:S02]  /*d730*/  IMAD R15, R14, 0x40, R11 ;  /* 0x000000400e0f7824 */ /* 0x002fe400078e020b */
[----:B------:R-:W-:Y:S02]  /*d740*/  IMAD R13, R13, UR6, R2 ;  /* 0x000000060d0d7c24 */ /* 0x000fe4000f8e0202 */
[----:B---3--:R-:W-:-:S04]  /*d750*/  @P0 IMAD.HI.U32 R16, R15, R16, RZ ;  /* 0x000000100f100227 */ /* 0x008fc800078e00ff */
[----:B------:R-:W-:-:S04]  /*d760*/  IMAD.WIDE.U32 R10, R12, UR6, R18 ;  /* 0x000000060c0a7c25 */ /* 0x000fc8000f8e0012 */
[----:B------:R-:W-:Y:S01]  /*d770*/  IMAD.MOV.U32 R9, RZ, RZ, R15 ;  /* 0x000000ffff097224 */ /* 0x000fe200078e000f */
[----:B----4-:R-:W-:Y:S01]  /*d780*/  @P0 SHF.R.U32.HI R9, RZ, R17, R16 ;  /* 0x00000011ff090219 */ /* 0x010fe20000011610 */
[----:B------:R-:W-:Y:S02]  /*d790*/  IMAD R2, R5, UR4, RZ ;  /* 0x0000000405027c24 */ /* 0x000fe4000f8e02ff */
[----:B------:R-:W-:Y:S01]  /*d7a0*/  IMAD.IADD R11, R11, 0x1, R13 ;  /* 0x000000010b0b7824 */ /* 0x000fe200078e020d */
[----:B------:R-:W-:Y:S01]  /*d7b0*/  IADD3 R5, -R9, RZ, RZ ;  /* 0x000000ff09057210 */ /* 0x000fe20007ffe1ff */
[C---:B------:R-:W-:Y:S01]  /*d7c0*/  IMAD R13, R3.reuse, UR5, R2 ;  /* 0x00000005030d7c24 */ /* 0x040fe2000f8e0202 */
[----:B------:R-:W-:Y:S01]  /*d7d0*/  SHF.R.S32.HI R4, RZ, 0x1f, R9 ;  /* 0x0000001fff047819 */ /* 0x000fe20000011409 */
[----:B------:R-:W-:Y:S01]  /*d7e0*/  IMAD.WIDE.U32 R2, R3, UR4, R10 ;  /* 0x0000000403027c25 */ /* 0x000fe2000f8e000a */
[----:B------:R-:W-:-:S03]  /*d7f0*/  ULDC.64 UR4, c[0x0][0xb30] ;  /* 0x0002cc0000047ab9 */ /* 0x000fc60000000a00 */
        /* <DEDUP_REMOVED lines=13> */
[-C--:B------:R-:W-:Y:S02]  /*d8d0*/  LEA.HI R9, R8, R8.reuse, RZ, 0x1 ;  /* 0x0000000808097211 */ /* 0x080fe400078f08ff */
[----:B------:R-:W-:Y:S01]  /*d8e0*/  LEA R4, P0, R2, UR4, 0x2 ;  /* 0x0000000402047c11 */ /* 0x000fe2000f8010ff */
[----:B------:R-:W-:Y:S01]  /*d8f0*/  ULDC UR4, c[0x0][0xa88] ;  /* 0x0002a20000047ab9 */ /* 0x000fe20000000800 */
[----:B------:R-:W-:Y:S01]  /*d900*/  LOP3.LUT R11, R9, 0xfffffe, RZ, 0xc0, !PT ;  /* 0x00fffffe090b7812 */ /* 0x000fe200078ec0ff */
[----:B------:R-:W-:Y:S01]  /*d910*/  IMAD R6, R6, UR4, RZ ;  /* 0x0000000406067c24 */ /* 0x000fe2000f8e02ff */
[----:B------:R-:W-:Y:S01]  /*d920*/  LOP3.LUT R9, R7, 0x7ffffffc, RZ, 0xc0, !PT ;  /* 0x7ffffffc07097812 */ /* 0x000fe200078ec0ff */
[----:B------:R-:W-:Y:S01]  /*d930*/  IMAD R7, R14, 0x40, R157 ;  /* 0x000000400e077824 */ /* 0x000fe200078e029d */
[----:B------:R-:W-:Y:S02]  /*d940*/  LEA.HI.X R5, R2, UR5, R5, 0x2, P0 ;  /* 0x0000000502057c11 */ /* 0x000fe400080f1405 */
[----:B------:R-:W-:Y:S01]  /*d950*/  IADD3 R11, -R11, R8, RZ ;  /* 0x000000080b0b7210 */ /* 0x000fe20007ffe1ff */
[----:B------:R-:W-:Y:S01]  /*d960*/  IMAD.IADD R0, R0, 0x1, -R9 ;  /* 0x0000000100007824 */ /* 0x000fe200078e0a09 */
[----:B------:R-:W-:Y:S01]  /*d970*/  ISETP.GE.AND P0, PT, R7, R6, PT ;  /* 0x000000060700720c */ /* 0x000fe20003f06270 */
[----:B------:R0:W1:Y:S02]  /*d980*/  SHFL.IDX PT, R2, R4, RZ, 0x1c1f ;  /* 0x001c1fff04027589 */ /* 0x00006400000e0000 */
[----:B------:R-:W-:-:S02]  /*d990*/  IMAD R0, R11, 0x80, R0 ;  /* 0x000000800b007824 */ /* 0x000fc400078e0200 */
[----:B------:R0:W2:Y:S02]  /*d9a0*/  SHFL.IDX PT, R3, R5, RZ, 0x1c1f ;  /* 0x001c1fff05037589 */ /* 0x0000a400000e0000 */
[----:B------:R-:W-:-:S06]  /*d9b0*/  IMAD.SHL.U32 R0, R0, 0x2, RZ ;  /* 0x0000000200007824 */ /* 0x000fcc00078e00ff */
[----:B0-----:R-:W-:Y:S05]  /*d9c0*/  @P0 BRA `(.L_x_1775) ;  /* 0x0000000c00000947 */ /* 0x001fea0003800000 */
[C---:B------:R-:W-:Y:S01]  /*d9d0*/  VIADD R9, R0.reuse, 0x8 ;  /* 0x0000000800097836 */ /* 0x040fe20000000000 */
[----:B------:R-:W-:Y:S01]  /*d9e0*/  ULDC UR4, c[0x0][0xac8] ;  /* 0x0002b20000047ab9 */ /* 0x000fe20000000800 */
[C---:B------:R-:W-:Y:S01]  /*d9f0*/  IADD3 R11, R0.reuse, 0x10, RZ ;  /* 0x00000010000b7810 */ /* 0x040fe20007ffe0ff */
        /* <DEDUP_REMOVED lines=36> */
[----:B------:R-:W-:Y:S02]  /*dc40*/  ISETP.GE.AND P5, PT, R21, UR4, PT ;  /* 0x0000000415007c0c */ /* 0x000fe4000bfa6270 */
[----:B------:R-:W-:Y:S02]  /*dc50*/  @!P1 LEA.HI R17, R17, R17, RZ, 0x1 ;  /* 0x0000001111119211 */ /* 0x000fe400078f08ff */
[----:B0-----:R-:W-:Y:S02]  /*dc60*/  @!P0 LOP3.LUT R9, R16, 0xfffffffe, RZ, 0xc0, !PT ;  /* 0xfffffffe10098812 */ /* 0x001fe400078ec0ff */
        /* <DEDUP_REMOVED lines=16> */
[----:B------:R-:W-:Y:S02]  /*dd70*/  @!P6 LOP3.LUT R17, R22, 0xfffffffe, RZ, 0xc0, !PT ;  /* 0xfffffffe1611e812 */ /* 0x000fe400078ec0ff */
[----:B------:R-:W-:Y:S01]  /*dd80*/  IADD3 R24, R0, 0x60, RZ ;  /* 0x0000006000187810 */ /* 0x000fe20007ffe0ff */
[--C-:B0-----:R-:W-:Y:S01]  /*dd90*/  @!P2 IMAD.WIDE R8, R13, 0x4, R2.reuse ;  /* 0x000000040d08a825 */ /* 0x101fe200078e0202 */
[----:B------:R-:W-:Y:S02]  /*dda0*/  ISETP.GE.AND P1, PT, R23, UR4, PT ;  /* 0x0000000417007c0c */ /* 0x000fe4000bf26270 */
[----:B------:R-:W-:Y:S01]  /*ddb0*/  ISETP.GE.AND P0, PT, R24, UR4, PT ;  /* 0x0000000418007c0c */ /* 0x000fe2000bf06270 */
[--C-:B-1----:R-:W-:Y:S01]  /*ddc0*/  @!P3 IMAD.WIDE R10, R19, 0x4, R2.reuse ;  /* 0x00000004130ab825 */ /* 0x102fe200078e0202 */
[----:B------:R0:W-:Y:S01]  /*ddd0*/  @!P2 ST.E.64 desc[UR36][R8.64], R48 ;  /* 0x000000300800a985 */ /* 0x0001e2000c101b24 */
[----:B------:R-:W-:Y:S02]  /*dde0*/  IADD3 R22, R0, 0x88, RZ ;  /* 0x0000008800167810 */ /* 0x000fe40007ffe0ff */
[----:B------:R-:W-:Y:S01]  /*ddf0*/  @!P4 IMAD.WIDE R12, R15, 0x4, R2 ;  /* 0x000000040f0cc825 */ /* 0x000fe200078e0202 */
[----:B------:R1:W-:Y:S01]  /*de00*/  @!P3 ST.E.64 desc[UR36][R10.64], R52 ;  /* 0x000000340a00b985 */ /* 0x0003e2000c101b24 */
[----:B------:R-:W-:-:S02]  /*de10*/  ISETP.GE.AND P2, PT, R18, UR4, PT ;  /* 0x0000000412007c0c */ /* 0x000fc4000bf46270 */
        /* <DEDUP_REMOVED lines=29> */
[----:B---3--:R-:W-:-:S02]  /*dff0*/  @!P5 LOP3.LUT R15, R20, 0xfffffffe, RZ, 0xc0, !PT ;  /* 0xfffffffe140fd812 */ /* 0x008fc400078ec0ff */
[----:B------:R-:W-:Y:S02]  /*e000*/  @!P4 LOP3.LUT R21, R21, 0xfffffffe, RZ, 0xc0, !PT ;  /* 0xfffffffe1515c812 */ /* 0x000fe400078ec0ff */
[----:B----4-:R-:W-:Y:S01]  /*e010*/  @!P3 LOP3.LUT R17, R22, 0xfffffffe, RZ, 0xc0, !PT ;  /* 0xfffffffe1611b812 */ /* 0x010fe200078ec0ff */
[----:B------:R-:W-:Y:S01]  /*e020*/  VIADD R22, R0, 0xc0 ;  /* 0x000000c000167836 */ /* 0x000fe20000000000 */
[----:B------:R-:W-:Y:S01]  /*e030*/  ISETP.GE.AND P0, PT, R23, UR4, PT ;  /* 0x0000000417007c0c */ /* 0x000fe2000bf06270 */
[--C-:B0-----:R-:W-:Y:S01]  /*e040*/  @!P2 IMAD.WIDE R8, R13, 0x4, R2.reuse ;  /* 0x000000040d08a825 */ /* 0x101fe200078e0202 */
[----:B------:R-:W-:Y:S02]  /*e050*/  ISETP.GE.AND P1, PT, R24, UR4, PT ;  /* 0x0000000418007c0c */ /* 0x000fe4000bf26270 */
[----:B------:R-:W-:Y:S01]  /*e060*/  IADD3 R20, R0, 0xb0, RZ ;  /* 0x000000b000147810 */ /* 0x000fe20007ffe0ff */
[----:B-1----:R-:W-:Y:S01]  /*e070*/  @!P6 IMAD.WIDE R10, R19, 0x4, R2 ;  /* 0x00000004130ae825 */ /* 0x002fe200078e0202 */
[----:B------:R0:W-:Y:S01]  /*e080*/  @!P2 ST.E.64 desc[UR36][R8.64], R76 ;  /* 0x0000004c0800a985 */ /* 0x0001e2000c101b24 */
[----:B------:R-:W-:-:S02]  /*e090*/  ISETP.GE.AND P2, PT, R18, UR4, PT ;  /* 0x0000000412007c0c */ /* 0x000fc4000bf46270 */
[--C-:B------:R-:W-:Y:S01]  /*e0a0*/  @!P5 IMAD.WIDE R12, R15, 0x4, R2.reuse ;  /* 0x000000040f0cd825 */ /* 0x100fe200078e0202 */
        /* <DEDUP_REMOVED lines=8> */
[C---:B------:R-:W-:Y:S01]  /*e130*/  VIADD R19, R0.reuse, 0xa8 ;  /* 0x000000a800137836 */ /* 0x040fe20000000000 */
[----:B------:R4:W-:Y:S01]  /*e140*/  @!P3 ST.E.64 desc[UR36][R16.64], R92 ;  /* 0x0000005c1000b985 */ /* 0x0009e2000c101b24 */
[----:B------:R-:W-:Y:S01]  /*e150*/  VIADD R21, R0, 0xb8 ;  /* 0x000000b800157836 */ /* 0x000fe20000000000 */
[----:B------:R-:W-:Y:S02]  /*e160*/  @!P1 LEA.HI R24, R24, R24, RZ, 0x1 ;  /* 0x0000001818189211 */ /* 0x000fe400078f08ff */
[----:B------:R-:W-:Y:S02]  /*e170*/  ISETP.GE.AND P3, PT, R19, UR4, PT ;  /* 0x0000000413007c0c */ /* 0x000fe4000bf66270 */
[----:B------:R-:W-:Y:S02]  /*e180*/  ISETP.GE.AND P5, PT, R21, UR4, PT ;  /* 0x0000000415007c0c */ /* 0x000fe4000bfa6270 */
[----:B0-----:R-:W-:Y:S02]  /*e190*/  @!P0 LOP3.LUT R9, R23, 0xfffffffe, RZ, 0xc0, !PT ;  /* 0xfffffffe17098812 */ /* 0x001fe400078ec0ff */
[----:B------:R-:W-:-:S02]  /*e1a0*/  @!P2 LEA.HI R18, R18, R18, RZ, 0x1 ;  /* 0x000000121212a211 */ /* 0x000fc400078f08ff */
        /* <DEDUP_REMOVED lines=14> */
[----:B------:R-:W-:Y:S01]  /*e290*/  @!P2 ST.E.64 desc[UR36][R12.64], R104 ;  /* 0x000000680c00a985 */ /* 0x000fe2000c101b24 */
[----:B------:R-:W-:-:S02]  /*e2a0*/  @!P5 LOP3.LUT R21, R21, 0xfffffffe, RZ, 0xc0, !PT ;  /* 0xfffffffe1515d812 */ /* 0x000fc400078ec0ff */
[----:B----4-:R-:W-:Y:S02]  /*e2b0*/  @!P6 LOP3.LUT R17, R22, 0xfffffffe, RZ, 0xc0, !PT ;  /* 0xfffffffe1611e812 */ /* 0x010fe400078ec0ff */
[----:B------:R-:W-:Y:S01]  /*e2c0*/  IADD3 R20, R0, 0xd8, RZ ;  /* 0x000000d800147810 */ /* 0x000fe20007ffe0ff */
[--C-:B0-----:R-:W-:Y:S01]  /*e2d0*/  @!P3 IMAD.WIDE R8, R19, 0x4, R2.reuse ;  /* 0x000000041308b825 */ /* 0x101fe200078e0202 */
[----:B------:R-:W-:Y:S02]  /*e2e0*/  ISETP.GE.AND P0, PT, R18, UR4, PT ;  /* 0x0000000412007c0c */ /* 0x000fe4000bf06270 */
[----:B------:R-:W-:Y:S01]  /*e2f0*/  ISETP.GE.AND P2, PT, R20, UR4, PT ;  /* 0x0000000414007c0c */ /* 0x000fe2000bf46270 */
[--C-:B-1----:R-:W-:Y:S01]  /*e300*/  @!P4 IMAD.WIDE R10, R15, 0x4, R2.reuse ;  /* 0x000000040f0ac825 */ /* 0x102fe200078e0202 */
[----:B------:R0:W-:Y:S03]  /*e310*/  @!P3 ST.E.64 desc[UR36][R8.64], R108 ;  /* 0x0000006c0800b985 */ /* 0x0001e6000c101b24 */
[--C-:B------:R-:W-:Y:S01]  /*e320*/  @!P5 IMAD.WIDE R14, R21, 0x4, R2.reuse ;  /* 0x00000004150ed825 */ /* 0x100fe200078e0202 */
[----:B------:R1:W-:Y:S03]  /*e330*/  @!P4 ST.E.64 desc[UR36][R10.64], R112 ;  /* 0x000000700a00c985 */ /* 0x0003e6000c101b24 */
[----:B------:R-:W-:Y:S01]  /*e340*/  VIADD R19, R0, 0xd0 ;  /* 0x000000d000137836 */ /* 0x000fe20000000000 */
[----:B------:R2:W-:Y:S01]  /*e350*/  @!P5 ST.E.64 desc[UR36][R14.64], R116 ;  /* 0x000000740e00d985 */ /* 0x0005e2000c101b24 */
[----:B------:R-:W-:Y:S01]  /*e360*/  @!P6 IMAD.WIDE R16, R17, 0x4, R2 ;  /* 0x000000041110e825 */ /* 0x000fe200078e0202 */
[----:B------:R-:W-:-:S02]  /*e370*/  @!P0 LEA.HI R18, R18, R18, RZ, 0x1 ;  /* 0x0000001212128211 */ /* 0x000fc400078f08ff */
[----:B------:R-:W-:Y:S01]  /*e380*/  ISETP.GE.AND P1, PT, R19, UR4, PT ;  /* 0x0000000413007c0c */ /* 0x000fe2000bf26270 */
[C---:B------:R-:W-:Y:S01]  /*e390*/  VIADD R21, R0.reuse, 0xe0 ;  /* 0x000000e000157836 */ /* 0x040fe20000000000 */
[----:B------:R3:W-:Y:S01]  /*e3a0*/  @!P6 ST.E.64 desc[UR36][R16.64], R120 ;  /* 0x000000781000e985 */ /* 0x0007e2000c101b24 */
[----:B0-----:R-:W-:Y:S01]  /*e3b0*/  VIADD R9, R0, 0xf8 ;  /* 0x000000f800097836 */ /* 0x001fe20000000000 */
[----:B------:R-:W-:Y:S01]  /*e3c0*/  @!P2 LEA.HI R20, R20, R20, RZ, 0x1 ;  /* 0x000000141414a211 */ /* 0x000fe200078f08ff */
[C---:B------:R-:W-:Y:S01]  /*e3d0*/  VIADD R12, R0.reuse, 0xe8 ;  /* 0x000000e8000c7836 */ /* 0x040fe20000000000 */
[----:B------:R-:W-:Y:S01]  /*e3e0*/  ISETP.GE.AND P3, PT, R21, UR4, PT ;  /* 0x0000000415007c0c */ /* 0x000fe2000bf66270 */
[----:B------:R-:W-:Y:S01]  /*e3f0*/  VIADD R13, R0, 0xf0 ;  /* 0x000000f0000d7836 */ /* 0x000fe20000000000 */
[----:B------:R-:W-:Y:S02]  /*e400*/  ISETP.GE.AND P6, PT, R9, UR4, PT ;  /* 0x0000000409007c0c */ /* 0x000fe4000bfc6270 */
[----:B------:R-:W-:-:S02]  /*e410*/  ISETP.GE.AND P4, PT, R12, UR4, PT ;  /* 0x000000040c007c0c */ /* 0x000fc4000bf86270 */
[----:B------:R-:W-:Y:S02]  /*e420*/  ISETP.GE.AND P5, PT, R13, UR4, PT ;  /* 0x000000040d007c0c */ /* 0x000fe4000bfa6270 */
[----:B------:R-:W-:-:S04]  /*e430*/  @!P1 LEA.HI R19, R19, R19, RZ, 0x1 ;  /* 0x0000001313139211 */ /* 0x000fc800078f08ff */
[----:B-1----:R-:W-:Y:S02]  /*e440*/  @!P1 LOP3.LUT R11, R19, 0xfffffffe, RZ, 0xc0, !PT ;  /* 0xfffffffe130b9812 */ /* 0x002fe400078ec0ff */
[----:B------:R-:W-:Y:S02]  /*e450*/  @!P3 LEA.HI R21, R21, R21, RZ, 0x1 ;  /* 0x000000151515b211 */ /* 0x000fe400078f08ff */
[----:B------:R-:W-:Y:S02]  /*e460*/  @!P6 LEA.HI R10, R9, R9, RZ, 0x1 ;  /* 0x00000009090ae211 */ /* 0x000fe400078f08ff */
[----:B------:R-:W-:Y:S02]  /*e470*/  @!P4 LEA.HI R12, R12, R12, RZ, 0x1 ;  /* 0x0000000c0c0cc211 */ /* 0x000fe400078f08ff */
[----:B------:R-:W-:Y:S02]  /*e480*/  @!P5 LEA.HI R8, R13, R13, RZ, 0x1 ;  /* 0x0000000d0d08d211 */ /* 0x000fe400078f08ff */
[----:B------:R-:W-:-:S02]  /*e490*/  @!P0 LOP3.LUT R9, R18, 0xfffffffe, RZ, 0xc0, !PT ;  /* 0xfffffffe12098812 */ /* 0x000fc400078ec0ff */
[----:B------:R-:W-:Y:S02]  /*e4a0*/  @!P2 LOP3.LUT R13, R20, 0xfffffffe, RZ, 0xc0, !PT ;  /* 0xfffffffe140da812 */ /* 0x000fe400078ec0ff */
[----:B--2---:R-:W-:Y:S02]  /*e4b0*/  @!P3 LOP3.LUT R15, R21, 0xfffffffe, RZ, 0xc0, !PT ;  /* 0xfffffffe150fb812 */ /* 0x004fe400078ec0ff */
[----:B---3--:R-:W-:Y:S01]  /*e4c0*/  @!P4 LOP3.LUT R17, R12, 0xfffffffe, RZ, 0xc0, !PT ;  /* 0xfffffffe0c11c812 */ /* 0x008fe200078ec0ff */
        /* <DEDUP_REMOVED lines=16> */
.L_x_1775:
[----:B------:R-:W-:Y:S05]  /*e5d0*/  BSYNC B0 ;  /* 0x0000000000007941 */ /* 0x000fea0003800000 */
.L_x_1774:
[----:B------:R-:W-:Y:S01]  /*e5e0*/  IADD3 R7, R7, 0x8, RZ ;  /* 0x0000000807077810 */ /* 0x000fe20007ffe0ff */
[----:B0-2---:R3:W4:Y:S03]  /*e5f0*/  SHFL.IDX PT, R3, R5, 0x1, 0x1c1f ;  /* 0x003c1f0005037f89 */ /* 0x00572600000e0000 */
[----:B------:R-:W-:Y:S01]  /*e600*/  ISETP.GE.AND P0, PT, R7, R6, PT ;  /* 0x000000060700720c */ /* 0x000fe20003f06270 */
[----:B-1----:R3:W0:-:S12]  /*e610*/  SHFL.IDX PT, R2, R4, 0x1, 0x1c1f ;  /* 0x003c1f0004027f89 */ /* 0x00261800000e0000 */
[----:B---3--:R-:W-:Y:S05]  /*e620*/  @P0 BRA `(.L_x_1667) ;  /* 0x0000004800e80947 */ /* 0x008fea0003800000 */
        /* <DEDUP_REMOVED lines=15> */
[C---:B------:R-:W-:Y:S01]  /*e720*/  IADD3 R18, R0.reuse, 0x50, RZ ;  /* 0x0000005000127810 */ /* 0x040fe20007ffe0ff */
[C---:B------:R-:W-:Y:S01]  /*e730*/  VIADD R19, R0.reuse, 0x58 ;  /* 0x0000005800137836 */ /* 0x040fe20000000000 */
[C---:B------:R-:W-:Y:S01]  /*e740*/  @!P0 LEA.HI R4, R0.reuse, R0, RZ, 0x1 ;  /* 0x0000000000048211 */ /* 0x040fe200078f08ff */
[----:B------:R-:W-:Y:S01]  /*e750*/  VIADD R20, R0, 0x80 ;  /* 0x0000008000147836 */ /* 0x000fe20000000000 */
[----:B------:R-:W-:-:S02]  /*e760*/  @!P1 LEA.HI R6, R5, R5, RZ, 0x1 ;  /* 0x0000000505069211 */ /* 0x000fc400078f08ff */
[----:B------:R-:W-:Y:S02]  /*e770*/  @!P2 LEA.HI R8, R7, R7, RZ, 0x1 ;  /* 0x000000070708a211 */ /* 0x000fe400078f08ff */
[----:B------:R-:W-:Y:S02]  /*e780*/  @!P0 LOP3.LUT R5, R4, 0xfffffffe, RZ, 0xc0, !PT ;  /* 0xfffffffe04058812 */ /* 0x000fe400078ec0ff */
[----:B------:R-:W-:Y:S02]  /*e790*/  @!P1 LOP3.LUT R7, R6, 0xfffffffe, RZ, 0xc0, !PT ;  /* 0xfffffffe06079812 */ /* 0x000fe400078ec0ff */
[----:B------:R-:W-:Y:S01]  /*e7a0*/  @!P2 LOP3.LUT R9, R8, 0xfffffffe, RZ, 0xc0, !PT ;  /* 0xfffffffe0809a812 */ /* 0x000fe200078ec0ff */
[--C-:B0---4-:R-:W-:Y:S01]  /*e7b0*/  @!P0 IMAD.WIDE R4, R5, 0x4, R2.reuse ;  /* 0x0000000405048825 */ /* 0x111fe200078e0202 */
[----:B------:R-:W-:Y:S02]  /*e7c0*/  ISETP.GE.AND P3, PT, R15, UR4, PT ;  /* 0x000000040f007c0c */ /* 0x000fe4000bf66270 */
[----:B------:R-:W-:Y:S01]  /*e7d0*/  ISETP.GE.AND P4, PT, R16, UR4, PT ;  /* 0x0000000410007c0c */ /* 0x000fe2000bf86270 */
[----:B------:R-:W-:Y:S01]  /*e7e0*/  @!P1 IMAD.WIDE R6, R7, 0x4, R2 ;  /* 0x0000000407069825 */ /* 0x000fe200078e0202 */
[----:B------:R0:W-:Y:S01]  /*e7f0*/  @!P0 ST.E.64 desc[UR36][R4.64], R26 ;  /* 0x0000001a04008985 */ /* 0x0001e2000c101b24 */
[----:B------:R-:W-:-:S02]  /*e800*/  ISETP.GE.AND P0, PT, R12, UR4, PT ;  /* 0x000000040c007c0c */ /* 0x000fc4000bf06270 */
[----:B------:R-:W-:Y:S01]  /*e810*/  @!P2 IMAD.WIDE R8, R9, 0x4, R2 ;  /* 0x000000040908a825 */ /* 0x000fe200078e0202 */
[----:B------:R1:W-:Y:S01]  /*e820*/  @!P1 ST.E.64 desc[UR36][R6.64], R30 ;  /* 0x0000001e06009985 */ /* 0x0003e2000c101b24 */
[----:B------:R-:W-:Y:S02]  /*e830*/  ISETP.GE.AND P1, PT, R13, UR4, PT ;  /* 0x000000040d007c0c */ /* 0x000fe4000bf26270 */
[----:B------:R-:W-:Y:S01]  /*e840*/  @!P5 LEA.HI R10, R10, R10, RZ, 0x1 ;  /* 0x0000000a0a0ad211 */ /* 0x000fe200078f08ff */
[----:B------:R2:W-:Y:S01]  /*e850*/  @!P2 ST.E.64 desc[UR36][R8.64], R34 ;  /* 0x000000220800a985 */ /* 0x0005e2000c101b24 */
[----:B------:R-:W-:Y:S02]  /*e860*/  ISETP.GE.AND P2, PT, R14, UR4, PT ;  /* 0x000000040e007c0c */ /* 0x000fe4000bf46270 */
[----:B------:R-:W-:Y:S02]  /*e870*/  @!P6 LEA.HI R11, R11, R11, RZ, 0x1 ;  /* 0x0000000b0b0be211 */ /* 0x000fe400078f08ff */
[----:B------:R-:W-:-:S02]  /*e880*/  @!P3 LEA.HI R15, R15, R15, RZ, 0x1 ;  /* 0x0000000f0f0fb211 */ /* 0x000fc400078f08ff */
[----:B0-----:R-:W-:Y:S02]  /*e890*/  @!P5 LOP3.LUT R5, R10, 0xfffffffe, RZ, 0xc0, !PT ;  /* 0xfffffffe0a05d812 */ /* 0x001fe400078ec0ff */
[----:B------:R-:W-:Y:S02]  /*e8a0*/  @!P0 LEA.HI R12, R12, R12, RZ, 0x1 ;  /* 0x0000000c0c0c8211 */ /* 0x000fe400078f08ff */
[----:B-1----:R-:W-:Y:S01]  /*e8b0*/  @!P6 LOP3.LUT R7, R11, 0xfffffffe, RZ, 0xc0, !PT ;  /* 0xfffffffe0b07e812 */ /* 0x002fe200078ec0ff */
[--C-:B------:R-:W-:Y:S01]  /*e8c0*/  @!P5 IMAD.WIDE R4, R5, 0x4, R2.reuse ;  /* 0x000000040504d825 */ /* 0x100fe200078e0202 */
[----:B------:R-:W-:Y:S02]  /*e8d0*/  @!P1 LEA.HI R13, R13, R13, RZ, 0x1 ;  /* 0x0000000d0d0d9211 */ /* 0x000fe400078f08ff */
[----:B------:R-:W-:Y:S01]  /*e8e0*/  @!P2 LEA.HI R14, R14, R14, RZ, 0x1 ;  /* 0x0000000e0e0ea211 */ /* 0x000fe200078f08ff */
[----:B------:R-:W-:Y:S01]  /*e8f0*/  @!P6 IMAD.WIDE R6, R7, 0x4, R2 ;  /* 0x000000040706e825 */ /* 0x000fe200078e0202 */
[----:B------:R-:W-:Y:S01]  /*e900*/  @!P4 LEA.HI R16, R16, R16, RZ, 0x1 ;  /* 0x000000101010c211 */ /* 0x000fe200078f08ff */
[----:B------:R0:W-:Y:S01]  /*e910*/  @!P5 ST.E.64 desc[UR36][R4.64], R38 ;  /* 0x000000260400d985 */ /* 0x0001e2000c101b24 */
[----:B--2---:R-:W-:-:S02]  /*e920*/  @!P0 LOP3.LUT R9, R12, 0xfffffffe, RZ, 0xc0, !PT ;  /* 0xfffffffe0c098812 */ /* 0x004fc400078ec0ff */
[----:B------:R-:W-:Y:S01]  /*e930*/  @!P1 LOP3.LUT R13, R13, 0xfffffffe, RZ, 0xc0, !PT ;  /* 0xfffffffe0d0d9812 */ /* 0x000fe200078ec0ff */
[----:B------:R1:W-:Y:S01]  /*e940*/  @!P6 ST.E.64 desc[UR36][R6.64], R42 ;  /* 0x0000002a0600e985 */ /* 0x0003e2000c101b24 */
[----:B------:R-:W-:Y:S01]  /*e950*/  @!P2 LOP3.LUT R11, R14, 0xfffffffe, RZ, 0xc0, !PT ;  /* 0xfffffffe0e0ba812 */ /* 0x000fe200078ec0ff */
[----:B------:R-:W-:Y:S01]  /*e960*/  VIADD R14, R0, 0x60 ;  /* 0x00000060000e7836 */ /* 0x000fe20000000000 */
[----:B------:R-:W-:Y:S02]  /*e970*/  @!P3 LOP3.LUT R15, R15, 0xfffffffe, RZ, 0xc0, !PT ;  /* 0xfffffffe0f0fb812 */ /* 0x000fe400078ec0ff */
        /* <DEDUP_REMOVED lines=16> */
[C---:B------:R-:W-:Y:S02]  /*ea80*/  IADD3 R17, R0.reuse, 0x78, RZ ;  /* 0x0000007800117810 */ /* 0x040fe40007ffe0ff */
[----:B------:R-:W-:Y:S01]  /*ea90*/  VIADD R15, R0, 0x68 ;  /* 0x00000068000f7836 */ /* 0x000fe20000000000 */
[----:B------:R4:W-:Y:S01]  /*eaa0*/  @!P4 ST.E.64 desc[UR36][R12.64], R62 ;  /* 0x0000003e0c00c985 */ /* 0x0009e2000c101b24 */
        /* <DEDUP_REMOVED lines=46> */
[----:B0-----:R-:W-:Y:S01]  /*ed90*/  @!P6 LOP3.LUT R5, R18, 0xfffffffe, RZ, 0xc0, !PT ;  /* 0xfffffffe1205e812 */ /* 0x001fe200078ec0ff */
[----:B------:R-:W-:Y:S01]  /*eda0*/  VIADD R18, R0, 0xc0 ;  /* 0x000000c000127836 */ /* 0x000fe20000000000 */
        /* <DEDUP_REMOVED lines=16> */
[----:B----4-:R-:W-:Y:S02]  /*eeb0*/  @!P1 LOP3.LUT R13, R20, 0xfffffffe, RZ, 0xc0, !PT ;  /* 0xfffffffe140d9812 */ /* 0x010fe400078ec0ff */
[----:B------:R-:W-:Y:S01]  /*eec0*/  IADD3 R19, R0, 0xc8, RZ ;  /* 0x000000c800137810 */ /* 0x000fe20007ffe0ff */
        /* <DEDUP_REMOVED lines=15> */
[C---:B------:R-:W-:Y:S01]  /*efc0*/  VIADD R15, R0.reuse, 0xd8 ;  /* 0x000000d8000f7836 */ /* 0x040fe20000000000 */
[----:B------:R4:W-:Y:S01]  /*efd0*/  @!P1 ST.E.64 desc[UR36][R12.64], R118 ;  /* 0x000000760c009985 */ /* 0x0009e2000c101b24 */
[----:B------:R-:W-:Y:S01]  /*efe0*/  VIADD R17, R0, 0xe8 ;  /* 0x000000e800117836 */ /* 0x000fe20000000000 */
[----:B------:R-:W-:Y:S01]  /*eff0*/  @!P5 LEA.HI R18, R18, R18, RZ, 0x1 ;  /* 0x000000121212d211 */ /* 0x000fe200078f08ff */
[----:B------:R-:W-:Y:S01]  /*f000*/  VIADD R0, R0, 0xf8 ;  /* 0x000000f800007836 */ /* 0x000fe20000000000 */
[----:B------:R-:W-:Y:S02]  /*f010*/  ISETP.GE.AND P1, PT, R15, UR4, PT ;  /* 0x000000040f007c0c */ /* 0x000fe4000bf26270 */
[----:B------:R-:W-:-:S02]  /*f020*/  ISETP.GE.AND P3, PT, R17, UR4, PT ;  /* 0x0000000411007c0c */ /* 0x000fc4000bf66270 */
[----:B------:R-:W-:Y:S02]  /*f030*/  @!P6 LEA.HI R19, R19, R19, RZ, 0x1 ;  /* 0x000000131313e211 */ /* 0x000fe400078f08ff */
        /* <DEDUP_REMOVED lines=29> */
[----:B---3--:R-:W-:-:S05]  /*f210*/  LOP3.LUT R5, R0, 0xfffffffe, RZ, 0xc0, !PT ;  /* 0xfffffffe00057812 */ /* 0x008fca00078ec0ff */
[----:B------:R-:W-:-:S05]  /*f220*/  IMAD.WIDE R2, R5, 0x4, R2 ;  /* 0x0000000405027825 */ /* 0x000fca00078e0202 */
[----:B------:R0:W-:Y:S01]  /*f230*/  ST.E.64 desc[UR36][R2.64], R150 ;  /* 0x0000009602007985 */ /* 0x0001e2000c101b24 */
[----:B------:R-:W-:Y:S05]  /*f240*/  BRA `(.L_x_1667) ;  /* 0x0000003c00e07947 */ /* 0x000fea0003800000 */
.L_x_1772:
[----:B------:R-:W1:Y:S02]  /*f250*/  S2R R0, SR_TID.X ;  /* 0x0000000000007919 */ /* 0x000e640000002100 */
[----:B-1----:R-:W-:-:S05]  /*f260*/  VIADD R2, R0, 0xffffff80 ;  /* 0xffffff8000027836 */ /* 0x002fca0000000000 */
[----:B------:R-:W-:-:S13]  /*f270*/  ISETP.GT.AND P0, PT, R2, 0x3f, PT ;  /* 0x0000003f0200780c */ /* 0x000fda0003f04270 */
[----:B------:R-:W-:Y:S05]  /*f280*/  @P0 BRA `(.L_x_1667) ;  /* 0x0000003c00d00947 */ /* 0x000fea0003800000 */
[----:B------:R-:W1:Y:S01]  /*f290*/  S2R R3, SR_CTAID.X ;  /* 0x0000000000037919 */ /* 0x000e620000002500 */
[----:B------:R-:W3:Y:S01]  /*f2a0*/  LDC R6, c[0x0][0xbe8] ;  /* 0x0002fa00ff067b82 */ /* 0x000ee20000000800 */
[----:B------:R-:W-:Y:S01]  /*f2b0*/  ULDC UR4, c[0x0][0xa88] ;  /* 0x0002a20000047ab9 */ /* 0x000fe20000000800 */
[----:B-1----:R-:W-:Y:S02]  /*f2c0*/  IMAD R0, R3, 0x40, R0 ;  /* 0x0000004003007824 */ /* 0x002fe400078e0200 */
[----:B---3--:R-:W-:Y:S02]  /*f2d0*/  IMAD R3, R6, UR4, RZ ;  /* 0x0000000406037c24 */ /* 0x008fe4000f8e02ff */
[----:B------:R-:W-:-:S05]  /*f2e0*/  VIADD R0, R0, 0xffffff80 ;  /* 0xffffff8000007836 */ /* 0x000fca0000000000 */
[----:B------:R-:W-:-:S13]  /*f2f0*/  ISETP.GE.AND P0, PT, R0, R3, PT ;  /* 0x000000030000720c */ /* 0x000fda0003f06270 */
[----:B------:R-:W-:Y:S05]  /*f300*/  @P0 BRA `(.L_x_1667) ;  /* 0x0000003c00b00947 */ /* 0x000fea0003800000 */
[----:B------:R-:W-:Y:S01]  /*f310*/  ISETP.NE.AND P0, PT, R6, 0x1, PT ;  /* 0x000000010600780c */ /* 0x000fe20003f05270 */
[----:B------:R-:W1:Y:S01]  /*f320*/  S2UR UR4, SR_CTAID.Z ;  /* 0x00000000000479c3 */ /* 0x000e620000002700 */
[----:B------:R-:W-:Y:S01]  /*f330*/  SHF.R.S32.HI R5, RZ, 0x1f, R18 ;  /* 0x0000001fff057819 */ /* 0x000fe20000011412 */
[----:B------:R-:W-:Y:S02]  /*f340*/  ULDC.64 UR6, c[0x0][0xbd0] ;  /* 0x0002f40000067ab9 */ /* 0x000fe40000000a00 */
[----:B------:R-:W-:-:S04]  /*f350*/  IMAD.WIDE.U32 R2, R18, UR6, RZ ;  /* 0x0000000612027c25 */ /* 0x000fc8000f8e00ff */
[----:B0-----:R-:W0:Y:S01]  /*f360*/  LDC.64 R12, c[0x0][0xbd8] ;  /* 0x0002f600ff0c7b82 */ /* 0x001e220000000a00 */
[----:B------:R-:W-:-:S04]  /*f370*/  IMAD R5, R5, UR6, RZ ;  /* 0x0000000605057c24 */ /* 0x000fc8000f8e02ff */
[C---:B------:R-:W-:Y:S01]  /*f380*/  IMAD R5, R18.reuse, UR7, R5 ;  /* 0x0000000712057c24 */ /* 0x040fe2000f8e0205 */
[----:B------:R-:W-:Y:S02]  /*f390*/  IADD3 R18, -R18, RZ, RZ ;  /* 0x000000ff12127210 */ /* 0x000fe40007ffe1ff */
[----:B------:R-:W3:Y:S01]  /*f3a0*/  @P0 LDC R9, c[0x0][0xbec] ;  /* 0x0002fb00ff090b82 */ /* 0x000ee20000000800 */
[----:B------:R-:W-:Y:S02]  /*f3b0*/  IMAD.IADD R3, R3, 0x1, R5 ;  /* 0x0000000103037824 */ /* 0x000fe400078e0205 */
[----:B------:R-:W-:-:S05]  /*f3c0*/  IMAD.MOV.U32 R5, RZ, RZ, R0 ;  /* 0x000000ffff057224 */ /* 0x000fca00078e0000 */
[----:B------:R-:W4:Y:S01]  /*f3d0*/  S2UR UR8, SR_CTAID.Y ;  /* 0x00000000000879c3 */ /* 0x000f220000002600 */
[----:B-1----:R-:W-:-:S07]  /*f3e0*/  USHF.R.S32.HI UR5, URZ, 0x1f, UR4 ;  /* 0x0000001f3f057899 */ /* 0x002fce0008011404 */
[----:B------:R-:W4:Y:S01]  /*f3f0*/  LDC R7, c[0x0][0xc50] ;  /* 0x00031400ff077b82 */ /* 0x000f220000000800 */
[C---:B0-----:R-:W-:Y:S02]  /*f400*/  IMAD R8, R12.reuse, UR5, RZ ;  /* 0x000000050c087c24 */ /* 0x041fe4000f8e02ff */
[----:B------:R-:W-:-:S04]  /*f410*/  IMAD.WIDE.U32 R2, R12, UR4, R2 ;  /* 0x000000040c027c25 */ /* 0x000fc8000f8e0002 */
[----:B------:R-:W-:Y:S01]  /*f420*/  IMAD R13, R13, UR4, R8 ;  /* 0x000000040d0d7c24 */ /* 0x000fe2000f8e0208 */
[----:B------:R-:W0:Y:S01]  /*f430*/  @P0 LDC R11, c[0x0][0xbf0] ;  /* 0x0002fc00ff0b0b82 */ /* 0x000e220000000800 */
[----:B---3--:R-:W-:Y:S01]  /*f440*/  @P0 IMAD.HI.U32 R4, R0, R9, RZ ;  /* 0x0000000900040227 */ /* 0x008fe200078e00ff */
[----:B------:R-:W-:-:S03]  /*f450*/  ULDC.64 UR4, c[0x0][0xbe0] ;  /* 0x0002f80000047ab9 */ /* 0x000fc60000000a00 */
[----:B------:R-:W-:Y:S02]  /*f460*/  IMAD.IADD R3, R13, 0x1, R3 ;  /* 0x000000010d037824 */ /* 0x000fe400078e0203 */
[----:B----4-:R-:W-:-:S04]  /*f470*/  IMAD R9, R7, R18, UR8 ;  /* 0x0000000807097e24 */ /* 0x010fc8000f8e0212 */
[----:B------:R-:W-:Y:S01]  /*f480*/  IMAD.WIDE.U32 R2, R9, UR4, R2 ;  /* 0x0000000409027c25 */ /* 0x000fe2000f8e0002 */
[----:B0-----:R-:W-:Y:S02]  /*f490*/  @P0 SHF.R.U32.HI R5, RZ, R11, R4 ;  /* 0x0000000bff050219 */ /* 0x001fe40000011604 */
[----:B------:R-:W-:Y:S02]  /*f4a0*/  SHF.R.S32.HI R4, RZ, 0x1f, R9 ;  /* 0x0000001fff047819 */ /* 0x000fe40000011409 */
[----:B------:R-:W-:Y:S01]  /*f4b0*/  IADD3 R2, P0, R5, R2, RZ ;  /* 0x0000000205027210 */ /* 0x000fe20007f1e0ff */
[----:B------:R-:W-:Y:S02]  /*f4c0*/  IMAD.MOV R7, RZ, RZ, -R5 ;  /* 0x000000ffff077224 */ /* 0x000fe400078e0a05 */
[----:B------:R-:W-:Y:S02]  /*f4d0*/  IMAD R4, R4, UR4, RZ ;  /* 0x0000000404047c24 */ /* 0x000fe4000f8e02ff */
[----:B------:R-:W-:-:S02]  /*f4e0*/  IMAD R7, R6, R7, R0 ;  /* 0x0000000706077224 */ /* 0x000fc400078e0200 */
[----:B------:R-:W-:Y:S01]  /*f4f0*/  IMAD R4, R9, UR5, R4 ;  /* 0x0000000509047c24 */ /* 0x000fe2000f8e0204 */
[----:B------:R-:W-:Y:S01]  /*f500*/  SHF.R.S32.HI R9, RZ, 0x1f, R5 ;  /* 0x0000001fff097819 */ /* 0x000fe20000011405 */
[----:B------:R-:W-:Y:S01]  /*f510*/  ULDC.64 UR4, c[0x0][0xbc8] ;  /* 0x0002f20000047ab9 */ /* 0x000fe20000000a00 */
[----:B------:R-:W-:Y:S02]  /*f520*/  SHF.R.S32.HI R0, RZ, 0x1f, R7 ;  /* 0x0000001fff007819 */ /* 0x000fe40000011407 */
[----:B------:R-:W-:-:S03]  /*f530*/  IADD3.X R3, R9, R3, R4, P0, !PT ;  /* 0x0000000309037210 */ /* 0x000fc600007fe404 */
[----:B------:R-:W-:Y:S02]  /*f540*/  IMAD R0, R0, UR4, RZ ;  /* 0x0000000400007c24 */ /* 0x000fe4000f8e02ff */
[----:B------:R-:W-:-:S04]  /*f550*/  IMAD.WIDE.U32 R2, R7, UR4, R2 ;  /* 0x0000000407027c25 */ /* 0x000fc8000f8e0002 */
[----:B------:R-:W-:Y:S01]  /*f560*/  IMAD R5, R7, UR5, R0 ;  /* 0x0000000507057c24 */ /* 0x000fe2000f8e0200 */
[----:B------:R-:W-:Y:S02]  /*f570*/  ULDC.64 UR4, c[0x0][0xba8] ;  /* 0x0002ea0000047ab9 */ /* 0x000fe40000000a00 */
[----:B------:R-:W-:Y:S02]  /*f580*/  LEA R4, P0, R2, UR4, 0x2 ;  /* 0x0000000402047c11 */ /* 0x000fe4000f8010ff */
[----:B------:R-:W-:-:S04]  /*f590*/  IADD3 R3, R3, R5, RZ ;  /* 0x0000000503037210 */ /* 0x000fc80007ffe0ff */
[----:B------:R-:W-:Y:S01]  /*f5a0*/  LEA.HI.X R5, R2, UR5, R3, 0x2, P0 ;  /* 0x0000000502057c11 */ /* 0x000fe200080f1403 */
[----:B------:R-:W-:-:S05]  /*f5b0*/  IMAD.MOV.U32 R3, RZ, RZ, -0x800000 ;  /* 0xff800000ff037424 */ /* 0x000fca00078e00ff */
[----:B------:R1:W-:Y:S01]  /*f5c0*/  STG.E desc[UR36][R4.64], R3 ;  /* 0x0000000304007986 */ /* 0x0003e2000c101924 */
[----:B------:R-:W-:Y:S05]  /*f5d0*/  BRA `(.L_x_1667) ;  /* 0x0000003800fc7947 */ /* 0x000fea0003800000 */
.L_x_1665:
        /* <DEDUP_REMOVED lines=18> */
.L_x_1776:
[----:B------:R-:W-:Y:S01]  /*f700*/  ULDC UR7, c[0x0][0xc50] ;  /* 0x0003140000077ab9 */ /* 0x000fe20000000800 */
[----:B------:R-:W-:Y:S01]  /*f710*/  UMOV UR40, UR6 ;  /* 0x0000000600287c82 */ /* 0x000fe20008000000 */
[----:B------:R-:W-:-:S11]  /*f720*/  UISETP.NE.AND UP0, UPT, UR7, 0x1, UPT ;  /* 0x000000010700788c */ /* 0x000fd6000bf05270 */
[----:B------:R-:W-:Y:S01]  /*f730*/  @UP0 ULDC UR4, c[0x0][0xc54] ;  /* 0x0003150000040ab9 */ /* 0x000fe20000000800 */
[----:B------:R-:W-:Y:S01]  /*f740*/  @UP0 ULDC UR8, c[0x0][0xc58] ;  /* 0x0003160000080ab9 */ /* 0x000fe20000000800 */
[----:B------:R-:W-:-:S04]  /*f750*/  UIMAD.WIDE.U32 UR4, UR6, UR4, URZ ;  /* 0x00000004060472a5 */ /* 0x000fc8000f8e003f */
[----:B------:R-:W-:-:S12]  /*f760*/  @UP0 USHF.R.U32.HI UR40, URZ, UR8, UR5 ;  /* 0x000000083f280299 */ /* 0x000fd80008011605 */
.L_x_1777:
[----:B------:R-:W-:Y:S01]  /*f770*/  ISETP.GE.AND P0, PT, R17, RZ, PT ;  /* 0x000000ff1100720c */ /* 0x000fe20003f06270 */
[----:B------:R-:W-:Y:S01]  /*f780*/  UIADD3 UR45, -UR40, URZ, URZ ;  /* 0x0000003f282d7290 */ /* 0x000fe2000fffe13f */
[----:B------:R-:W-:Y:S02]  /*f790*/  IMAD.MOV.U32 R21, RZ, RZ, 0x1 ;  /* 0x00000001ff157424 */ /* 0x000fe400078e00ff */
[----:B------:R-:W-:Y:S01]  /*f7a0*/  IMAD.MOV.U32 R0, RZ, RZ, RZ ;  /* 0x000000ffff007224 */ /* 0x000fe200078e00ff */
[----:B------:R-:W-:Y:S01]  /*f7b0*/  UIMAD UR45, UR7, UR45, UR6 ;  /* 0x0000002d072d72a4 */ /* 0x000fe2000f8e0206 */
[----:B------:R-:W-:-:S07]  /*f7c0*/  IMAD.MOV.U32 R4, RZ, RZ, 0x1 ;  /* 0x00000001ff047424 */ /* 0x000fce00078e00ff */
[----:B------:R-:W-:Y:S05]  /*f7d0*/  @!P0 BRA `(.L_x_1778) ;  /* 0x0000003400b48947 */ /* 0x000fea0003800000 */
[----:B------:R-:W0:Y:S01]  /*f7e0*/  LDC.64 R2, c[0x0][0xa28] ;  /* 0x00028a00ff027b82 */ /* 0x000e220000000a00 */
[----:B------:R-:W-:Y:S01]  /*f7f0*/  MOV R28, RZ ;  /* 0x000000ff001c7202 */ /* 0x000fe20000000f00 */
[----:B------:R-:W-:Y:S01]  /*f800*/  ULDC.64 UR4, c[0x0][0x418] ;  /* 0x0001060000047ab9 */ /* 0x000fe20000000a00 */
[----:B------:R-:W-:Y:S01]  /*f810*/  ULDC UR6, c[0x0][0x448] ;  /* 0x0001120000067ab9 */ /* 0x000fe20000000800 */
[----:B------:R-:W-:Y:S01]  /*f820*/  ULDC UR10, c[0x0][0x2f0] ;  /* 0x0000bc00000a7ab9 */ /* 0x000fe20000000800 */
[----:B------:R-:W-:Y:S01]  /*f830*/  ULDC UR11, c[0x0][0x288] ;  /* 0x0000a200000b7ab9 */ /* 0x000fe20000000800 */
[----:B0-----:R-:W-:-:S04]  /*f840*/  ISETP.NE.U32.AND P0, PT, R2, RZ, PT ;  /* 0x000000ff0200720c */ /* 0x001fc80003f05070 */
[----:B------:R-:W-:-:S13]  /*f850*/  ISETP.NE.AND.EX P0, PT, R3, RZ, PT, P0 ;  /* 0x000000ff0300720c */ /* 0x000fda0003f05300 */
[----:B------:R-:W0:Y:S02]  /*f860*/  @P0 LDC.64 R2, c[0x0][0xa28] ;  /* 0x00028a00ff020b82 */ /* 0x000e240000000a00 */
[----:B0-----:R-:W-:-:S05]  /*f870*/  @P0 IMAD.WIDE R2, R17, 0x4, R2 ;  /* 0x0000000411020825 */ /* 0x001fca00078e0202 */
[----:B------:R0:W5:Y:S01]  /*f880*/  @P0 LDG.E R28, desc[UR36][R2.64] ;  /* 0x00000024021c0981 */ /* 0x000162000c1e1900 */
[----:B------:R-:W1:Y:S01]  /*f890*/  S2UR UR41, SR_CTAID.X ;  /* 0x00000000002979c3 */ /* 0x000e620000002500 */
[----:B------:R-:W-:Y:S02]  /*f8a0*/  UISETP.NE.U32.AND UP0, UPT, UR4, URZ, UPT ;  /* 0x0000003f0400728c */ /* 0x000fe4000bf05070 */
[----:B------:R-:W-:Y:S02]  /*f8b0*/  UISETP.NE.AND UP1, UPT, UR6, 0x1, UPT ;  /* 0x000000010600788c */ /* 0x000fe4000bf25270 */
[----:B------:R-:W-:Y:S01]  /*f8c0*/  UISETP.NE.AND.EX UP0, UPT, UR5, URZ, UPT, UP0 ;  /* 0x0000003f0500728c */ /* 0x000fe2000bf05300 */
[----:B------:R-:W-:Y:S02]  /*f8d0*/  ULDC UR6, c[0x0][0x424] ;  /* 0x0001090000067ab9 */ /* 0x000fe40000000800 */
[----:B------:R-:W-:Y:S01]  /*f8e0*/  ULDC.64 UR4, c[0x0][0x9e0] ;  /* 0x0002780000047ab9 */ /* 0x000fe20000000a00 */
[----:B------:R-:W-:-:S02]  /*f8f0*/  USEL UR9, UR6, 0x1, UP0 ;  /* 0x0000000106097887 */ /* 0x000fc40008000000 */
[----:B------:R-:W-:Y:S02]  /*f900*/  UISETP.GE.AND UP0, UPT, UR5, 0x1, UPT ;  /* 0x000000010500788c */ /* 0x000fe4000bf06270 */
[----:B------:R-:W-:Y:S01]  /*f910*/  UIMAD UR47, UR9, UR10, URZ ;  /* 0x0000000a092f72a4 */ /* 0x000fe2000f8e023f */
[----:B------:R-:W-:Y:S01]  /*f920*/  @UP1 ULDC UR7, c[0x0][0x44c] ;  /* 0x0001130000071ab9 */ /* 0x000fe20000000800 */
[----:B------:R-:W-:Y:S02]  /*f930*/  UIMAD UR9, UR9, UR10, 0x3f ;  /* 0x0000003f090974a4 */ /* 0x000fe4000f8e020a */
[----:B------:R-:W-:Y:S01]  /*f940*/  PLOP3.LUT P1, PT, PT, PT, UP0, 0x80, 0x0 ;  /* 0x000000000000781c */ /* 0x000fe20003f2f008 */
[----:B------:R-:W-:Y:S01]  /*f950*/  @UP1 ULDC UR12, c[0x0][0x450] ;  /* 0x00011400000c1ab9 */ /* 0x000fe20000000800 */
[----:B------:R-:W-:Y:S02]  /*f960*/  UP2UR UR48, UPR, URZ, 0x2 ;  /* 0x000000023f307883 */ /* 0x000fe40008000000 */
[----:B-1----:R-:W-:-:S04]  /*f970*/  USHF.L.U32 UR41, UR41, 0x6, URZ ;  /* 0x0000000629297899 */ /* 0x002fc8000800063f */
[----:B------:R-:W-:-:S04]  /*f980*/  UIADD3 UR8, UR41, 0x3f, URZ ;  /* 0x0000003f29087890 */ /* 0x000fc8000fffe03f */
[----:B------:R-:W-:Y:S02]  /*f990*/  UIMAD.WIDE.U32 UR6, UR8, UR7, URZ ;  /* 0x00000007080672a5 */ /* 0x000fe4000f8e003f */
[----:B------:R-:W-:Y:S02]  /*f9a0*/  UIADD3 UR6, UR47, 0x1, -UR11 ;  /* 0x000000012f067890 */ /* 0x000fe4000fffe80b */
[----:B------:R-:W-:Y:S02]  /*f9b0*/  @UP1 USHF.R.U32.HI UR8, URZ, UR12, UR7 ;  /* 0x0000000c3f081299 */ /* 0x000fe40008011607 */
[----:B------:R-:W-:Y:S02]  /*f9c0*/  USHF.R.S32.HI UR7, URZ, 0x1f, UR9 ;  /* 0x0000001f3f077899 */ /* 0x000fe40008011409 */
[----:B------:R-:W-:Y:S02]  /*f9d0*/  UIADD3 UR6, UR6, UR8, URZ ;  /* 0x0000000806067290 */ /* 0x000fe4000fffe03f */
[----:B------:R-:W-:-:S02]  /*f9e0*/  ULEA.HI UR7, UR7, UR9, URZ, 0x6 ;  /* 0x0000000907077291 */ /* 0x000fc4000f8f303f */
[----:B------:R-:W-:Y:S02]  /*f9f0*/  UIADD3 UR4, UR6, UR4, URZ ;  /* 0x0000000406047290 */ /* 0x000fe4000fffe03f */
[----:B------:R-:W-:Y:S01]  /*fa00*/  USHF.R.S32.HI UR42, URZ, 0x6, UR7 ;  /* 0x000000063f2a7899 */ /* 0x000fe20008011407 */
[----:B0-----:R-:W-:Y:S11]  /*fa10*/  @!P1 BRA `(.L_x_1779) ;  /* 0x0000000000449947 */ /* 0x001ff60003800000 */
[----:B------:R-:W-:Y:S01]  /*fa20*/  ISETP.LT.AND P0, PT, RZ, UR6, PT ;  /* 0x00000006ff007c0c */ /* 0x000fe2000bf01270 */
[----:B------:R-:W-:-:S12]  /*fa30*/  UIADD3 UR8, UR6, -0x1, URZ ;  /* 0xffffffff06087890 */ /* 0x000fd8000fffe03f */
[----:B------:R-:W-:Y:S05]  /*fa40*/  @P0 BRA `(.L_x_1780) ;  /* 0x00000000001c0947 */ /* 0x000fea0003800000 */
[----:B------:R-:W-:Y:S02]  /*fa50*/  UISETP.NE.AND UP0, UPT, UR5, 0x1, UPT ;  /* 0x000000010500788c */ /* 0x000fe4000bf05270 */
[----:B------:R-:W-:-:S09]  /*fa60*/  UIADD3 UR8, -UR6, URZ, URZ ;  /* 0x0000003f06087290 */ /* 0x000fd2000fffe13f */
[----:B------:R-:W-:Y:S02]  /*fa70*/  @UP0 ULDC.64 UR12, c[0x0][0x9e8] ;  /* 0x00027a00000c0ab9 */ /* 0x000fe40000000a00 */
[----:B------:R-:W-:-:S04]  /*fa80*/  UIMAD.WIDE.U32 UR6, UR8, UR12, URZ ;  /* 0x0000000c080672a5 */ /* 0x000fc8000f8e003f */
[----:B------:R-:W-:-:S04]  /*fa90*/  @UP0 USHF.R.U32.HI UR8, URZ, UR13, UR7 ;  /* 0x0000000d3f080299 */ /* 0x000fc80008011607 */
[----:B------:R-:W-:Y:S01]  /*faa0*/  ULOP3.LUT UR8, URZ, UR8, URZ, 0x33, !UPT ;  /* 0x000000083f087292 */ /* 0x000fe2000f8e333f */
[----:B------:R-:W-:Y:S11]  /*fab0*/  BRA `(.L_x_1781) ;  /* 0x0000000000107947 */ /* 0x000ff60003800000 */
.L_x_1780:
[----:B------:R-:W-:-:S11]  /*fac0*/  UISETP.NE.AND UP0, UPT, UR5, 0x1, UPT ;  /* 0x000000010500788c */ /* 0x000fd6000bf05270 */
[----:B------:R-:W-:Y:S02]  /*fad0*/  @UP0 ULDC.64 UR12, c[0x0][0x9e8] ;  /* 0x00027a00000c0ab9 */ /* 0x000fe40000000a00 */
[----:B------:R-:W-:-:S04]  /*fae0*/  UIMAD.WIDE.U32 UR6, UR8, UR12, URZ ;  /* 0x0000000c080672a5 */ /* 0x000fc8000f8e003f */
[----:B------:R-:W-:-:S12]  /*faf0*/  @UP0 USHF.R.U32.HI UR8, URZ, UR13, UR7 ;  /* 0x0000000d3f080299 */ /* 0x000fd80008011607 */
.L_x_1781:
[----:B------:R-:W-:-:S04]  /*fb00*/  UIMAD UR8, UR8, UR5, UR5 ;  /* 0x00000005080872a4 */ /* 0x000fc8000f8e0205 */
[----:B------:R-:W-:-:S04]  /*fb10*/  UISETP.LT.AND UP0, UPT, UR4, UR8, UPT ;  /* 0x000000080400728c */ /* 0x000fc8000bf01270 */
[----:B------:R-:W-:-:S12]  /*fb20*/  USEL UR4, UR4, UR8, UP0 ;  /* 0x0000000804047287 */ /* 0x000fd80008000000 */
.L_x_1779:
[----:B------:R-:W-:Y:S02]  /*fb30*/  UISETP.NE.AND UP0, UPT, UR48, URZ, UPT ;  /* 0x0000003f3000728c */ /* 0x000fe4000bf05270 */
[----:B------:R-:W-:-:S04]  /*fb40*/  UIADD3 UR4, UR4, 0x3f, URZ ;  /* 0x0000003f04047890 */ /* 0x000fc8000fffe03f */
[----:B------:R-:W-:-:S04]  /*fb50*/  USHF.R.S32.HI UR8, URZ, 0x1f, UR4 ;  /* 0x0000001f3f087899 */ /* 0x000fc80008011404 */
[----:B------:R-:W-:Y:S01]  /*fb60*/  ULEA.HI UR8, UR8, UR4, URZ, 0x6 ;  /* 0x0000000408087291 */ /* 0x000fe2000f8f303f */
[----:B------:R-:W-:Y:S01]  /*fb70*/  @UP0 ULDC UR6, c[0x0][0x44c] ;  /* 0x0001130000060ab9 */ /* 0x000fe20000000800 */
[----:B------:R-:W-:Y:S01]  /*fb80*/  @UP0 ULDC UR9, c[0x0][0x450] ;  /* 0x0001140000090ab9 */ /* 0x000fe20000000800 */
[----:B------:R-:W-:Y:S02]  /*fb90*/  UIMAD.WIDE.U32 UR6, UR41, UR6, URZ ;  /* 0x00000006290672a5 */ /* 0x000fe4000f8e003f */
[----:B------:R-:W-:Y:S01]  /*fba0*/  UMOV UR4, UR41 ;  /* 0x0000002900047c82 */ /* 0x000fe20008000000 */
[----:B------:R-:W-:Y:S02]  /*fbb0*/  USHF.R.S32.HI UR43, URZ, 0x6, UR8 ;  /* 0x000000063f2b7899 */ /* 0x000fe40008011408 */
[----:B------:R-:W-:Y:S02]  /*fbc0*/  @UP0 USHF.R.U32.HI UR4, URZ, UR9, UR7 ;  /* 0x000000093f040299 */ /* 0x000fe40008011607 */
[----:B------:R-:W-:-:S02]  /*fbd0*/  UISETP.LT.AND UP0, UPT, UR42, UR43, UPT ;  /* 0x0000002b2a00728c */ /* 0x000fc4000bf01270 */
[----:B------:R-:W-:Y:S01]  /*fbe0*/  UIADD3 UR4, UR4, -UR11, UR47 ;  /* 0x8000000b04047290 */ /* 0x000fe2000fffe02f */
[----:B------:R-:W-:Y:S01]  /*fbf0*/  ULDC UR8, c[0x0][0x9dc] ;  /* 0x0002770000087ab9 */ /* 0x000fe20000000800 */
[----:B------:R-:W-:Y:S02]  /*fc00*/  USEL UR12, UR42, UR43, UP0 ;  /* 0x0000002b2a0c7287 */ /* 0x000fe40008000000 */
[----:B------:R-:W-:Y:S01]  /*fc10*/  UIADD3 UR8, UR4, -UR8, URZ ;  /* 0x8000000804087290 */ /* 0x000fe2000fffe03f */
[----:B------:R-:W-:Y:S11]  /*fc20*/  @!P1 BRA `(.L_x_1782) ;  /* 0x0000000000449947 */ /* 0x000ff60003800000 */
[----:B------:R-:W-:-:S06]  /*fc30*/  UISETP.GT.AND UP0, UPT, UR4, -0x1, UPT ;  /* 0xffffffff0400788c */ /* 0x000fcc000bf04270 */
[----:B------:R-:W-:-:S13]  /*fc40*/  PLOP3.LUT P0, PT, PT, PT, UP0, 0x80, 0x0 ;  /* 0x000000000000781c */ /* 0x000fda0003f0f008 */
[----:B------:R-:W-:Y:S05]  /*fc50*/  @P0 BRA `(.L_x_1783) ;  /* 0x00000000001c0947 */ /* 0x000fea0003800000 */
[----:B------:R-:W-:Y:S02]  /*fc60*/  UISETP.NE.AND UP0, UPT, UR5, 0x1, UPT ;  /* 0x000000010500788c */ /* 0x000fe4000bf05270 */
[----:B------:R-:W-:-:S09]  /*fc70*/  ULOP3.LUT UR4, URZ, UR4, URZ, 0x33, !UPT ;  /* 0x000000043f047292 */ /* 0x000fd2000f8e333f */
[----:B------:R-:W-:Y:S02]  /*fc80*/  @UP0 ULDC.64 UR10, c[0x0][0x9e8] ;  /* 0x00027a00000a0ab9 */ /* 0x000fe40000000a00 */
[----:B------:R-:W-:-:S04]  /*fc90*/  UIMAD.WIDE.U32 UR6, UR4, UR10, URZ ;  /* 0x0000000a040672a5 */ /* 0x000fc8000f8e003f */
[----:B------:R-:W-:-:S04]  /*fca0*/  @UP0 USHF.R.U32.HI UR4, URZ, UR11, UR7 ;  /* 0x0000000b3f040299 */ /* 0x000fc80008011607 */
[----:B------:R-:W-:Y:S01]  /*fcb0*/  ULOP3.LUT UR4, URZ, UR4, URZ, 0x33, !UPT ;  /* 0x000000043f047292 */ /* 0x000fe2000f8e333f */
[----:B------:R-:W-:Y:S11]  /*fcc0*/  BRA `(.L_x_1784) ;  /* 0x0000000000107947 */ /* 0x000ff60003800000 */
.L_x_1783:
[----:B------:R-:W-:-:S11]  /*fcd0*/  UISETP.NE.AND UP0, UPT, UR5, 0x1, UPT ;  /* 0x000000010500788c */ /* 0x000fd6000bf05270 */
[----:B------:R-:W-:Y:S02]  /*fce0*/  @UP0 ULDC.64 UR10, c[0x0][0x9e8] ;  /* 0x00027a00000a0ab9 */ /* 0x000fe40000000a00 */
[----:B------:R-:W-:-:S04]  /*fcf0*/  UIMAD.WIDE.U32 UR6, UR4, UR10, URZ ;  /* 0x0000000a040672a5 */ /* 0x000fc8000f8e003f */
[----:B------:R-:W-:-:S12]  /*fd00*/  @UP0 USHF.R.U32.HI UR4, URZ, UR11, UR7 ;  /* 0x0000000b3f040299 */ /* 0x000fd80008011607 */
.L_x_1784:
[----:B------:R-:W-:-:S04]  /*fd10*/  UIMAD UR4, UR4, UR5, URZ ;  /* 0x00000005040472a4 */ /* 0x000fc8000f8e023f */
[----:B------:R-:W-:-:S04]  /*fd20*/  UISETP.LT.AND UP0, UPT, UR8, UR4, UPT ;  /* 0x000000040800728c */ /* 0x000fc8000bf01270 */
[----:B------:R-:W-:-:S12]  /*fd30*/  USEL UR8, UR8, UR4, !UP0 ;  /* 0x0000000408087287 */ /* 0x000fd8000c000000 */
.L_x_1782:
[----:B------:R-:W-:Y:S02]  /*fd40*/  USHF.R.S32.HI UR4, URZ, 0x1f, UR8 ;  /* 0x0000001f3f047899 */ /* 0x000fe40008011408 */
[----:B------:R-:W-:Y:S02]  /*fd50*/  USHF.R.U32.HI UR9, URZ, 0x10, UR45 ;  /* 0x000000103f097899 */ /* 0x000fe4000801162d */
[----:B------:R-:W-:Y:S02]  /*fd60*/  ULEA.HI UR4, UR4, UR8, URZ, 0x6 ;  /* 0x0000000804047291 */ /* 0x000fe4000f8f303f */
[----:B------:R-:W-:Y:S02]  /*fd70*/  ULOP3.LUT UR45, UR45, 0xffff, URZ, 0xc0, !UPT ;  /* 0x0000ffff2d2d7892 */ /* 0x000fe4000f8ec03f */
[----:B------:R-:W-:Y:S01]  /*fd80*/  USHF.R.S32.HI UR4, URZ, 0x6, UR4 ;  /* 0x000000063f047899 */ /* 0x000fe20008011404 */
[----:B------:R-:W-:-:S03]  /*fd90*/  UMOV UR38, URZ ;  /* 0x0000003f00267c82 */ /* 0x000fc60008000000 */
[----:B------:R-:W-:-:S04]  /*fda0*/  UISETP.LT.AND UP0, UPT, URZ, UR4, UPT ;  /* 0x000000043f00728c */ /* 0x000fc8000bf01270 */
[----:B------:R-:W-:Y:S02]  /*fdb0*/  USEL UR44, URZ, UR4, !UP0 ;  /* 0x000000043f2c7287 */ /* 0x000fe4000c000000 */
[----:B------:R-:W-:Y:S02]  /*fdc0*/  UISETP.NE.AND UP0, UPT, UR9, URZ, UPT ;  /* 0x0000003f0900728c */ /* 0x000fe4000bf05270 */
[----:B------:R-:W-:-:S06]  /*fdd0*/  UISETP.GT.AND UP1, UPT, UR12, UR44, UPT ;  /* 0x0000002c0c00728c */ /* 0x000fcc000bf24270 */
[----:B------:R-:W-:-:S03]  /*fde0*/  PLOP3.LUT P0, PT, PT, PT, UP1, 0x80, 0x0 ;  /* 0x000000000000781c */ /* 0x000fc60003f0f018 */
[----:B------:R-:W-:-:S10]  /*fdf0*/  @!UP0 ULDC UR9, c[0x0][0x9f0] ;  /* 0x00027c0000098ab9 */ /* 0x000fd40000000800 */
[----:B------:R-:W-:Y:S05]  /*fe00*/  @!P0 BRA `(.L_x_1785) ;  /* 0x00000000007c8947 */ /* 0x000fea0003800000 */
[----:B------:R-:W-:Y:S01]  /*fe10*/  IABS R0, UR9 ;  /* 0x0000000900007c13 */ /* 0x000fe20008000000 */
[----:B------:R-:W-:Y:S02]  /*fe20*/  UIADD3 UR4, UR9, -0x1, UR12 ;  /* 0xffffffff09047890 */ /* 0x000fe4000fffe00c */
[----:B------:R-:W-:Y:S02]  /*fe30*/  IABS R4, UR9 ;  /* 0x0000000900047c13 */ /* 0x000fe40008000000 */
[----:B------:R-:W-:Y:S01]  /*fe40*/  R2UR UR10, R0 ;  /* 0x00000000000a72ca */ /* 0x000fe200000e0000 */
[----:B------:R-:W-:-:S03]  /*fe50*/  UIADD3 UR6, -UR44, UR4, URZ ;  /* 0x000000042c067290 */ /* 0x000fc6000fffe13f */
[----:B------:R-:W-:-:S03]  /*fe60*/  UMOV UR4, URZ ;  /* 0x0000003f00047c82 */ /* 0x000fc60008000000 */
[----:B------:R-:W-:Y:S01]  /*fe70*/  IABS R3, UR6 ;  /* 0x0000000600037c13 */ /* 0x000fe20008000000 */
[----:B------:R-:W-:-:S03]  /*fe80*/  ULOP3.LUT UR6, UR6, UR9, URZ, 0x3c, !UPT ;  /* 0x0000000906067292 */ /* 0x000fc6000f8e3c3f */
[----:B------:R-:W-:Y:S02]  /*fe90*/  R2UR UR8, R3 ;  /* 0x00000000030872ca */ /* 0x000fe400000e0000 */
        /* <DEDUP_REMOVED lines=22> */
.L_x_1785:
[----:B------:R-:W-:Y:S02]  /*10000*/  UIMAD UR49, UR45, UR38, UR44 ;  /* 0x000000262d3172a4 */ /* 0x000fe4000f8e022c */
[----:B------:R-:W-:Y:S02]  /*10010*/  IMAD.U32 R0, RZ, RZ, UR38 ;  /* 0x00000026ff007e24 */ /* 0x000fe4000f8e00ff */
[----:B------:R-:W-:Y:S02]  /*10020*/  IMAD.MOV.U32 R21, RZ, RZ, 0x1 ;  /* 0x00000001ff157424 */ /* 0x000fe400078e00ff */
        /* <DEDUP_REMOVED lines=29> */
.L_x_1786:
        /* <DEDUP_REMOVED lines=19> */
[----:B-1---5:R-:W-:Y:S05]  /*10330*/  CALL.ABS.NOINC R2 ;  /* 0x0000000002007343 */ /* 0x022fea0003c00000 */
.L_x_1788:
        /* <DEDUP_REMOVED lines=15> */
.L_x_1787:
[----:B------:R-:W0:Y:S01]  /*10430*/  LDC.64 R2, c[0x0][0x9f8] ;  /* 0x00027e00ff027b82 */ /* 0x000e220000000a00 */
[----:B------:R-:W-:-:S07]  /*10440*/  MOV R24, R17 ;  /* 0x0000001100187202 */ /* 0x000fce0000000f00 */
        /* <DEDUP_REMOVED lines=15> */
[----:B------:R-:W-:-:S04]  /*10540*/  IMAD.IADD R5, R31, 0x1, R18 ;  /* 0x000000011f057824 */ /* 0x000fc800078e0212 */
[C---:B-----5:R-:W-:Y:S01]  /*10550*/  IMAD.IADD R19, R5.reuse, 0x1, R28 ;  /* 0x0000000105137824 */ /* 0x060fe200078e021c */
[----:B------:R-:W-:-:S04]  /*10560*/  ISETP.GE.AND P0, PT, R5, UR47, PT ;  /* 0x0000002f05007c0c */ /* 0x000fc8000bf06270 */
[----:B------:R-:W-:Y:S01]  /*10570*/  ISETP.GT.U32.OR P0, PT, R31, 0x3f, P0 ;  /* 0x0000003f1f00780c */ /* 0x000fe20000704470 */
[----:B------:R-:W1:Y:S01]  /*10580*/  @P1 LDC R0, c[0x0][0x434] ;  /* 0x00010d00ff001b82 */ /* 0x000e620000000800 */
[----:B------:R-:W-:Y:S02]  /*10590*/  MOV R7, R19 ;  /* 0x0000001300077202 */ /* 0x000fe40000000f00 */
[----:B------:R-:W-:-:S05]  /*105a0*/  @P1 LOP3.LUT R16, R16, 0x400, RZ, 0xfc, !PT ;  /* 0x0000040010101812 */ /* 0x000fca00078efcff */
        /* <DEDUP_REMOVED lines=15> */
[----:B------:R-:W-:Y:S01]  /*106a0*/  IMAD.MOV R0, RZ, RZ, -R7 ;  /* 0x000000ffff007224 */ /* 0x000fe200078e0a07 */
[----:B------:R-:W-:Y:S02]  /*106b0*/  LOP3.LUT R16, R16, 0xffffffdf, RZ, 0xc0, !PT ;  /* 0xffffffdf10107812 */ /* 0x000fe400078ec0ff */
[----:B------:R-:W-:Y:S01]  /*106c0*/  CS2R R26, SRZ ;  /* 0x00000000001a7805 */ /* 0x000fe2000001ff00 */
[----:B------:R-:W-:Y:S01]  /*106d0*/  IMAD R19, R37, R0, R19 ;  /* 0x0000000025137224 */ /* 0x000fe200078e0213 */
[----:B0-----:R-:W-:-:S04]  /*106e0*/  SHF.L.U32 R4, R30, 0x3, RZ ;  /* 0x000000031e047819 */ /* 0x001fc800000006ff */
        /* <DEDUP_REMOVED lines=8> */
[----:B------:R-:W-:Y:S02]  /*10770*/  ISETP.GE.AND P2, PT, R2, UR4, PT ;  /* 0x0000000402007c0c */ /* 0x000fe4000bf46270 */
[----:B------:R-:W-:Y:S02]  /*10780*/  LOP3.LUT R3, R22, 0x180, RZ, 0xfc, !PT ;  /* 0x0000018016037812 */ /* 0x000fe400078efcff */
[----:B------:R-:W-:Y:S02]  /*10790*/  @P6 LOP3.LUT R16, R16, 0x20, RZ, 0xfc, !PT ;  /* 0x0000002010106812 */ /* 0x000fe400078efcff */
[----:B------:R-:W-:Y:S02]  /*107a0*/  ISETP.GE.AND P5, PT, R22, UR4, PT ;  /* 0x0000000416007c0c */ /* 0x000fe4000bfa6270 */
[----:B------:R-:W-:-:S02]  /*107b0*/  LOP3.LUT R16, R16, 0xffffffef, RZ, 0xc0, !PT ;  /* 0xffffffef10107812 */ /* 0x000fc400078ec0ff */
[----:B------:R-:W-:Y:S02]  /*107c0*/  SEL R0, RZ, 0xffffffff, P6 ;  /* 0xffffffffff007807 */ /* 0x000fe40003000000 */
[----:B------:R-:W-:Y:S02]  /*107d0*/  @P4 LOP3.LUT R16, R16, 0x10, RZ, 0xfc, !PT ;  /* 0x0000001010104812 */ /* 0x000fe400078efcff */
[----:B------:R-:W-:Y:S02]  /*107e0*/  LOP3.LUT R2, R22, 0x140, RZ, 0xfc, !PT ;  /* 0x0000014016027812 */ /* 0x000fe400078efcff */
[----:B------:R-:W-:-:S04]  /*107f0*/  LOP3.LUT R16, R16, 0xfffffff7, RZ, 0xc0, !PT ;  /* 0xfffffff710107812 */ /* 0x000fc800078ec0ff */
[----:B------:R-:W-:-:S04]  /*10800*/  @P3 LOP3.LUT R16, R16, 0x8, RZ, 0xfc, !PT ;  /* 0x0000000810103812 */ /* 0x000fc800078efcff */
[----:B------:R-:W-:-:S04]  /*10810*/  LOP3.LUT R16, R16, 0xfffffffb, RZ, 0xc0, !PT ;  /* 0xfffffffb10107812 */ /* 0x000fc800078ec0ff */
[----:B------:R-:W-:-:S04]  /*10820*/  @P2 LOP3.LUT R16, R16, 0x4, RZ, 0xfc, !PT ;  /* 0x0000000410102812 */ /* 0x000fc800078efcff */
[----:B------:R-:W-:-:S04]  /*10830*/  LOP3.LUT R16, R16, 0xffffffbf, RZ, 0xc0, !PT ;  /* 0xffffffbf10107812 */ /* 0x000fc800078ec0ff */
[----:B------:R-:W-:-:S04]  /*10840*/  @P5 LOP3.LUT R16, R16, 0x40, RZ, 0xfc, !PT ;  /* 0x0000004010105812 */ /* 0x000fc800078efcff */
[----:B------:R-:W-:Y:S02]  /*10850*/  LOP3.LUT R16, R16, 0xfffffffd, RZ, 0xc0, !PT ;  /* 0xfffffffd10107812 */ /* 0x000fe400078ec0ff */
[--C-:B--2---:R-:W-:Y:S01]  /*10860*/  @!P0 SHF.R.S32.HI R27, RZ, 0x1f, R5.reuse ;  /* 0x0000001fff1b8819 */ /* 0x104fe20000011405 */
[----:B------:R-:W-:Y:S01]  /*10870*/  @!P0 IMAD.MOV.U32 R26, RZ, RZ, R5 ;  /* 0x000000ffff1a8224 */ /* 0x000fe200078e0005 */
[----:B------:R-:W-:Y:S01]  /*10880*/  ISETP.GE.AND P0, PT, R3, UR4, PT ;  /* 0x0000000403007c0c */ /* 0x000fe2000bf06270 */
[----:B------:R-:W-:Y:S01]  /*10890*/  IMAD.SHL.U32 R3, R0, 0x2, RZ ;  /* 0x0000000200037824 */ /* 0x000fe200078e00ff */
[----:B------:R-:W-:Y:S02]  /*108a0*/  SEL R0, RZ, 0x1, P5 ;  /* 0x00000001ff007807 */ /* 0x000fe40002800000 */
[----:B------:R-:W-:Y:S02]  /*108b0*/  SEL R34, RZ, 0x40, P0 ;  /* 0x00000040ff227807 */ /* 0x000fe40000000000 */
[----:B------:R-:W-:-:S02]  /*108c0*/  ISETP.GE.AND P0, PT, R2, UR4, PT ;  /* 0x0000000402007c0c */ /* 0x000fc4000bf06270 */
[----:B------:R-:W-:Y:S02]  /*108d0*/  LOP3.LUT R5, R22, 0x1c0, RZ, 0xfc, !PT ;  /* 0x000001c016057812 */ /* 0x000fe400078efcff */
[----:B------:R-:W-:Y:S02]  /*108e0*/  LOP3.LUT R0, R3, 0x2, R0, 0xe2, !PT ;  /* 0x0000000203007812 */ /* 0x000fe400078ee200 */
[----:B------:R-:W-:Y:S02]  /*108f0*/  SEL R3, RZ, 0x4, P4 ;  /* 0x00000004ff037807 */ /* 0x000fe40002000000 */
[----:B------:R-:W-:Y:S02]  /*10900*/  SEL R2, RZ, 0x8, P3 ;  /* 0x00000008ff027807 */ /* 0x000fe40001800000 */
[----:B------:R-:W-:Y:S01]  /*10910*/  ISETP.GE.AND P1, PT, R5, UR4, PT ;  /* 0x0000000405007c0c */ /* 0x000fe2000bf26270 */
[----:B------:R-:W-:Y:S01]  /*10920*/  UMOV UR4, 0xffffffff ;  /* 0xffffffff00047882 */ /* 0x000fe20000000000 */
[----:B------:R-:W-:-:S02]  /*10930*/  LOP3.LUT R0, R2, R0, R3, 0xfe, !PT ;  /* 0x0000000002007212 */ /* 0x000fc400078efe03 */
[----:B------:R-:W-:Y:S02]  /*10940*/  SEL R3, RZ, 0x10, P2 ;  /* 0x00000010ff037807 */ /* 0x000fe40001000000 */
[----:B------:R-:W-:Y:S02]  /*10950*/  SEL R2, RZ, 0x20, P0 ;  /* 0x00000020ff027807 */ /* 0x000fe40000000000 */
[----:B------:R-:W-:Y:S02]  /*10960*/  SEL R17, RZ, 0x80, P1 ;  /* 0x00000080ff117807 */ /* 0x000fe40000800000 */
[----:B------:R-:W-:Y:S02]  /*10970*/  @P0 LOP3.LUT R16, R16, 0x2, RZ, 0xfc, !PT ;  /* 0x0000000210100812 */ /* 0x000fe400078efcff */
[----:B------:R-:W-:Y:S01]  /*10980*/  LOP3.LUT R3, R2, R0, R3, 0xfe, !PT ;  /* 0x0000000002037212 */ /* 0x000fe200078efe03 */
[----:B------:R-:W-:Y:S06]  /*10990*/  BRA.DIV UR4, `(.L_x_1789) ;  /* 0x0000002e041c7947 */ /* 0x000fec000b800000 */
.L_x_1831:
[----:B------:R-:W-:Y:S01]  /*109a0*/  ULOP3.LUT UR4, UR39, 0x2, URZ, 0xfc, !UPT ;  /* 0x0000000227047892 */ /* 0x000fe2000f8efc3f */
[----:B------:R-:W-:Y:S01]  /*109b0*/  ISETP.GT.U32.AND P1, PT, R31, 0x3f, PT ;  /* 0x0000003f1f00780c */ /* 0x000fe20003f24070 */
[----:B------:R-:W-:Y:S01]  /*109c0*/  IMAD.U32 R23, RZ, RZ, UR40 ;  /* 0x00000028ff177e24 */ /* 0x000fe2000f8e00ff */
[----:B------:R-:W-:Y:S02]  /*109d0*/  LOP3.LUT R16, R16, 0xffffff7f, RZ, 0xc0, !PT ;  /* 0xffffff7f10107812 */ /* 0x000fe400078ec0ff */
[----:B------:R-:W-:Y:S02]  /*109e0*/  LOP3.LUT R34, R3, R34, RZ, 0xfc, !PT ;  /* 0x0000002203227212 */ /* 0x000fe400078efcff */
[----:B------:R-:W-:Y:S02]  /*109f0*/  MOV R33, UR4 ;  /* 0x0000000400217c02 */ /* 0x000fe40008000f00 */
[----:B------:R-:W-:Y:S02]  /*10a00*/  SHF.R.S32.HI R23, RZ, 0x1f, R23 ;  /* 0x0000001fff177819 */ /* 0x000fe40000011417 */
[----:B------:R-:W-:-:S02]  /*10a10*/  ISETP.NE.AND P0, PT, R33, 0x3, PT ;  /* 0x000000032100780c */ /* 0x000fc40003f05270 */
[----:B------:R-:W-:-:S11]  /*10a20*/  LOP3.LUT R17, R34, R17, RZ, 0xfc, !PT ;  /* 0x0000001122117212 */ /* 0x000fd600078efcff */
[----:B------:R-:W-:-:S04]  /*10a30*/  @P0 LOP3.LUT R16, R16, 0x80, RZ, 0xfc, !PT ;  /* 0x0000008010100812 */ /* 0x000fc800078efcff */
[----:B------:R-:W-:-:S04]  /*10a40*/  LOP3.LUT R16, R16, 0xfffff7ff, RZ, 0xc0, !PT ;  /* 0xfffff7ff10107812 */ /* 0x000fc800078ec0ff */
[----:B------:R-:W-:Y:S01]  /*10a50*/  @P1 LOP3.LUT R16, R16, 0x800, RZ, 0xfc, !PT ;  /* 0x0000080010101812 */ /* 0x000fe200078efcff */
[----:B------:R-:W-:Y:S06]  /*10a60*/  @!P0 BRA `(.L_x_1790) ;  /* 0x0000000000048947 */ /* 0x000fec0003800000 */
[----:B------:R-:W-:Y:S01]  /*10a70*/  BPT.TRAP 0x1 ;  /* 0x000000040000795c */ /* 0x000fe20000300000 */
.L_x_1790:
[----:B------:R-:W-:-:S05]  /*10a80*/  IMAD.MOV.U32 R0, RZ, RZ, 0x1 ;  /* 0x00000001ff007424 */ /* 0x000fca00078e00ff */
[----:B------:R-:W-:-:S04]  /*10a90*/  SHF.L.U32 R0, R0, 0x1f, RZ ;  /* 0x0000001f00007819 */ /* 0x000fc800000006ff */
[----:B------:R-:W0:Y:S02]  /*10aa0*/  SYNCS.PHASECHK.TRANS64.TRYWAIT P0, [UR46+0x28c40], R0 ;  /* 0x028c4000ff0075a7 */ /* 0x000e24000800016e */
[----:B0-----:R-:W-:Y:S05]  /*10ab0*/  @!P0 BRA `(.L_x_1791) ;  /* 0x0000002800f48947 */ /* 0x001fea0003800000 */
.L_x_1832:
        /* <DEDUP_REMOVED lines=19> */
[----:B------:R-:W-:Y:S01]  /*10bf0*/  IMAD.WIDE.U32 R2, R5, UR40, R2 ;  /* 0x0000002805027c25 */ /* 0x000fe2000f8e0002 */
[----:B------:R-:W-:-:S03]  /*10c00*/  UMOV UR5, 0xffffffff ;  /* 0xffffffff00057882 */ /* 0x000fc60000000000 */
[----:B------:R-:W-:Y:S01]  /*10c10*/  VIADD R5, R3, UR4 ;  /* 0x0000000403057c36 */ /* 0x000fe20008000000 */
[----:B------:R-:W-:Y:S01]  /*10c20*/  ULDC UR4, c[0x0][0x2f4] ;  /* 0x0000bd0000047ab9 */ /* 0x000fe20000000800 */
[----:B------:R-:W-:Y:S02]  /*10c30*/  LOP3.LUT R3, R4, 0x1c0, RZ, 0xc0, !PT ;  /* 0x000001c004037812 */ /* 0x000fe400078ec0ff */
[----:B------:R-:W-:Y:S02]  /*10c40*/  ISETP.GE.AND P2, PT, R22, UR4, PT ;  /* 0x0000000416007c0c */ /* 0x000fe4000bf46270 */
[----:B------:R-:W-:Y:S02]  /*10c50*/  LOP3.LUT R3, R3, 0x38, R4, 0xf8, !PT ;  /* 0x0000003803037812 */ /* 0x000fe400078ef804 */
[----:B------:R-:W-:Y:S02]  /*10c60*/  LEA R0, P0, R2, UR6, 0x1 ;  /* 0x0000000602007c11 */ /* 0x000fe4000f8008ff */
[----:B------:R-:W-:Y:S01]  /*10c70*/  LOP3.LUT R3, R3, 0x38, R30, 0x78, !PT ;  /* 0x0000003803037812 */ /* 0x000fe200078e781e */
[----:B------:R-:W-:Y:S01]  /*10c80*/  IMAD.SHL.U32 R30, R6, 0x8, RZ ;  /* 0x00000008061e7824 */ /* 0x000fe200078e00ff */
[----:B------:R-:W-:-:S02]  /*10c90*/  LEA.HI.X R5, R2, UR7, R5, 0x1, P0 ;  /* 0x0000000702057c11 */ /* 0x000fc400080f0c05 */
[----:B------:R-:W-:Y:S02]  /*10ca0*/  ISETP.GE.AND P0, PT, R18, 0x1, PT ;  /* 0x000000011200780c */ /* 0x000fe40003f06270 */
[----:B------:R-:W-:Y:S02]  /*10cb0*/  LOP3.LUT R30, R3, 0x200, R30, 0xf8, !PT ;  /* 0x00000200031e7812 */ /* 0x000fe400078ef81e */
[----:B------:R-:W-:Y:S01]  /*10cc0*/  @P2 LOP3.LUT R16, R16, 0x1, RZ, 0xfc, !PT ;  /* 0x0000000110102812 */ /* 0x000fe200078efcff */
[----:B------:R-:W-:Y:S08]  /*10cd0*/  BRA.DIV UR5, `(.L_x_1792) ;  /* 0x0000002a05847947 */ /* 0x000ff0000b800000 */
[----:B------:R-:W0:Y:S01]  /*10ce0*/  SHFL.IDX PT, R14, R0, RZ, 0x181f ;  /* 0x00181fff000e7589 */ /* 0x000e2200000e0000 */
[----:B------:R-:W-:-:S03]  /*10cf0*/  @P0 LEA R7, R30, UR46, 0x1 ;  /* 0x0000002e1e070c11 */ /* 0x000fc6000f8e08ff */
[----:B------:R-:W1:Y:S04]  /*10d00*/  SHFL.IDX PT, R2, R5, RZ, 0x181f ;  /* 0x00181fff05027589 */ /* 0x000e6800000e0000 */
[----:B------:R-:W-:Y:S01]  /*10d10*/  SHFL.IDX PT, R4, R5, 0x1, 0x181f ;  /* 0x00381f0005047f89 */ /* 0x000fe200000e0000 */
[----:B0-----:R-:W-:-:S05]  /*10d20*/  @P0 LEA R14, P1, R22, R14, 0x1 ;  /* 0x0000000e160e0211 */ /* 0x001fca00078208ff */
[----:B-1----:R-:W-:Y:S01]  /*10d30*/  @P0 IMAD.X R3, RZ, RZ, R2, P1 ;  /* 0x000000ffff030224 */ /* 0x002fe200008e0602 */
[----:B------:R-:W-:Y:S02]  /*10d40*/  @P0 MOV R2, R14 ;  /* 0x0000000e00020202 */ /* 0x000fe40000000f00 */
        /* <DEDUP_REMOVED lines=16> */
.L_x_1842:
[----:B------:R-:W-:-:S13]  /*10e50*/  ISETP.GE.AND P0, PT, R18, 0x31, PT ;  /* 0x000000311200780c */ /* 0x000fda0003f06270 */
[----:B0-2---:R-:W-:Y:S02]  /*10e60*/  @P0 LEA R2, P1, R22, R14, 0x1 ;  /* 0x0000000e16020211 */ /* 0x005fe400078208ff */
[----:B------:R-:W-:-:S03]  /*10e70*/  @P0 LEA R5, R30, UR46, 0x1 ;  /* 0x0000002e1e050c11 */ /* 0x000fc6000f8e08ff */
[----:B-1----:R-:W-:-:S05]  /*10e80*/  @P0 IMAD.X R3, RZ, RZ, R4, P1 ;  /* 0x000000ffff030224 */ /* 0x002fca00008e0604 */
        /* <DEDUP_REMOVED lines=11> */
.L_x_1793:
        /* <DEDUP_REMOVED lines=11> */
[----:B------:R-:W-:Y:S01]  /*10ff0*/  MOV R4, UR4 ;  /* 0x0000000400047c02 */ /* 0x000fe20008000f00 */
[----:B------:R-:W-:Y:S01]  /*11000*/  IMAD.U32 R5, RZ, RZ, UR5 ;  /* 0x00000005ff057e24 */ /* 0x000fe2000f8e00ff */
[----:B------:R-:W0:Y:S01]  /*11010*/  LDC.64 R2, c[0x4][R2] ;  /* 0x0100000002027b82 */ /* 0x000e220000000a00 */
[----:B------:R-:W-:Y:S01]  /*11020*/  IMAD.U32 R6, RZ, RZ, UR6 ;  /* 0x00000006ff067e24 */ /* 0x000fe2000f8e00ff */
[----:B------:R-:W-:Y:S01]  /*11030*/  MOV R10, UR8 ;  /* 0x00000008000a7c02 */ /* 0x000fe20008000f00 */
[----:B------:R-:W-:Y:S01]  /*11040*/  IMAD.U32 R7, RZ, RZ, UR7 ;  /* 0x00000007ff077e24 */ /* 0x000fe2000f8e00ff */
[----:B------:R-:W-:Y:S01]  /*11050*/  MOV R13, RZ ;  /* 0x000000ff000d7202 */ /* 0x000fe20000000f00 */
[----:B------:R-:W-:-:S02]  /*11060*/  IMAD.U32 R11, RZ, RZ, UR9 ;  /* 0x00000009ff0b7e24 */ /* 0x000fc4000f8e00ff */
[----:B------:R-:W-:Y:S02]  /*11070*/  IMAD.MOV.U32 R8, RZ, RZ, 0x70 ;  /* 0x00000070ff087424 */ /* 0x000fe400078e00ff */
[----:B------:R-:W-:-:S07]  /*11080*/  IMAD.MOV.U32 R12, RZ, RZ, 0x1 ;  /* 0x00000001ff0c7424 */ /* 0x000fce00078e00ff */
[----:B------:R-:W-:-:S07]  /*11090*/  LEPC R20, `(.L_x_1794) ;  /* 0x000000001014794e */ /* 0x000fce0000000000 */
[----:B0-----:R-:W-:Y:S05]  /*110a0*/  CALL.ABS.NOINC R2 ;  /* 0x0000000002007343 */ /* 0x001fea0003c00000 */
.L_x_1794:
[----:B------:R-:W-:Y:S01]  /*110b0*/  UISETP.NE.AND UP0, UPT, UR48, URZ, UPT ;  /* 0x0000003f3000728c */ /* 0x000fe2000bf05270 */
[----:B------:R-:W0:Y:S01]  /*110c0*/  S2R R20, SR_CTAID.Z ;  /* 0x0000000000147919 */ /* 0x000e220000002700 */
[----:B------:R-:W-:Y:S01]  /*110d0*/  VIADD R9, R31, UR41 ;  /* 0x000000291f097c36 */ /* 0x000fe20008000000 */
[----:B------:R-:W-:Y:S01]  /*110e0*/  R2UR UR6, R23 ;  /* 0x00000000170672ca */ /* 0x000fe200000e0000 */
[----:B------:R-:W-:Y:S02]  /*110f0*/  ULDC.64 UR8, c[0x0][0x2d8] ;  /* 0x0000b60000087ab9 */ /* 0x000fe40000000a00 */
[----:B------:R-:W-:Y:S01]  /*11100*/  PLOP3.LUT P0, PT, PT, PT, UP0, 0x80, 0x0 ;  /* 0x000000000000781c */ /* 0x000fe20003f0f008 */
[----:B------:R-:W-:-:S04]  /*11110*/  IMAD.MOV.U32 R7, RZ, RZ, R9 ;  /* 0x000000ffff077224 */ /* 0x000fc800078e0009 */
[----:B------:R-:W-:-:S05]  /*11120*/  @UP0 ULDC UR4, c[0x0][0x44c] ;  /* 0x0001130000040ab9 */ /* 0x000fca0000000800 */
[----:B------:R-:W-:-:S03]  /*11130*/  UIMAD UR6, UR6, UR8, URZ ;  /* 0x00000008060672a4 */ /* 0x000fc6000f8e023f */
[----:B------:R-:W-:Y:S01]  /*11140*/  @P0 IMAD.HI.U32 R0, R9, UR4, RZ ;  /* 0x0000000409000c27 */ /* 0x000fe2000f8e00ff */
[----:B------:R-:W-:Y:S01]  /*11150*/  PLOP3.LUT P0, PT, PT, PT, UP0, 0x80, 0x0 ;  /* 0x000000000000781c */ /* 0x000fe20003f0f008 */
[----:B------:R-:W-:Y:S01]  /*11160*/  @UP0 ULDC UR4, c[0x0][0x450] ;  /* 0x0001140000040ab9 */ /* 0x000fe20000000800 */
[----:B------:R-:W-:-:S11]  /*11170*/  UIMAD UR6, UR40, UR9, UR6 ;  /* 0x00000009280672a4 */ /* 0x000fd6000f8e0206 */
[----:B------:R-:W-:Y:S01]  /*11180*/  @P0 SHF.R.U32.HI R7, RZ, UR4, R0 ;  /* 0x00000004ff070c19 */ /* 0x000fe20008011600 */
[----:B------:R-:W-:Y:S01]  /*11190*/  UIMAD.WIDE.U32 UR4, UR40, UR8, URZ ;  /* 0x00000008280472a5 */ /* 0x000fe2000f8e003f */
[----:B------:R-:W1:Y:S01]  /*111a0*/  LDC R0, c[0x0][0x448] ;  /* 0x00011200ff007b82 */ /* 0x000e620000000800 */
[----:B0-----:R-:W-:Y:S01]  /*111b0*/  SHF.R.S32.HI R6, RZ, 0x1f, R20 ;  /* 0x0000001fff067819 */ /* 0x001fe20000011414 */
[----:B------:R-:W-:Y:S01]  /*111c0*/  ULDC.64 UR8, c[0x0][0x2e0] ;  /* 0x0000b80000087ab9 */ /* 0x000fe20000000a00 */
[----:B------:R-:W-:Y:S02]  /*111d0*/  UIADD3 UR6, UR5, UR6, URZ ;  /* 0x0000000605067290 */ /* 0x000fe4000fffe03f */
[----:B------:R-:W-:Y:S01]  /*111e0*/  MOV R4, UR4 ;  /* 0x0000000400047c02 */ /* 0x000fe20008000f00 */
[----:B------:R-:W-:Y:S02]  /*111f0*/  IMAD R6, R6, UR8, RZ ;  /* 0x0000000806067c24 */ /* 0x000fe4000f8e02ff */
[----:B------:R-:W-:Y:S01]  /*11200*/  IMAD.U32 R5, RZ, RZ, UR5 ;  /* 0x00000005ff057e24 */ /* 0x000fe2000f8e00ff */
[----:B------:R-:W-:Y:S01]  /*11210*/  ULDC.64 UR4, c[0x0][0x2d0] ;  /* 0x0000b40000047ab9 */ /* 0x000fe20000000a00 */
[----:B------:R-:W-:-:S02]  /*11220*/  IMAD.U32 R3, RZ, RZ, UR6 ;  /* 0x00000006ff037e24 */ /* 0x000fc4000f8e00ff */
[----:B------:R-:W-:Y:S01]  /*11230*/  IMAD.MOV.U32 R2, RZ, RZ, R4 ;  /* 0x000000ffff027224 */ /* 0x000fe200078e0004 */
[----:B------:R-:W-:Y:S01]  /*11240*/  SHF.R.S32.HI R4, RZ, 0x1f, R7 ;  /* 0x0000001fff047819 */ /* 0x000fe20000011407 */
[C---:B------:R-:W-:Y:S02]  /*11250*/  IMAD R5, R20.reuse, UR9, R6 ;  /* 0x0000000914057c24 */ /* 0x040fe4000f8e0206 */
[----:B------:R-:W-:-:S04]  /*11260*/  IMAD.WIDE.U32 R2, R20, UR8, R2 ;  /* 0x0000000814027c25 */ /* 0x000fc8000f8e0002 */
[----:B------:R-:W-:Y:S01]  /*11270*/  IMAD.IADD R3, R3, 0x1, R5 ;  /* 0x0000000103037824 */ /* 0x000fe200078e0205 */
[C---:B------:R-:W-:Y:S01]  /*11280*/  IADD3 R5, -R7.reuse, RZ, RZ ;  /* 0x000000ff07057210 */ /* 0x040fe20007ffe1ff */
[----:B------:R-:W-:Y:S02]  /*11290*/  IMAD R4, R4, UR4, RZ ;  /* 0x0000000404047c24 */ /* 0x000fe4000f8e02ff */
[----:B------:R-:W-:-:S04]  /*112a0*/  IMAD.WIDE.U32 R2, R7, UR4, R2 ;  /* 0x0000000407027c25 */ /* 0x000fc8000f8e0002 */
[----:B-1----:R-:W-:Y:S02]  /*112b0*/  IMAD R5, R0, R5, R9 ;  /* 0x0000000500057224 */ /* 0x002fe400078e0209 */
        /* <DEDUP_REMOVED lines=17> */
[----:B------:R-:W-:Y:S02]  /*113d0*/  VIADD R7, R35, UR41 ;  /* 0x0000002923077c36 */ /* 0x000fe40008000000 */
[----:B------:R-:W1:Y:S01]  /*113e0*/  SHFL.IDX PT, R2, R5, RZ, 0x181f ;  /* 0x00181fff05027589 */ /* 0x000e6200000e0000 */
[----:B------:R-:W-:Y:S02]  /*113f0*/  IMAD R0, R0, UR4, RZ ;  /* 0x0000000400007c24 */ /* 0x000fe4000f8e02ff */
[C---:B------:R-:W-:Y:S01]  /*11400*/  VIADD R11, R7.reuse, 0x10 ;  /* 0x00000010070b7836 */ /* 0x040fe20000000000 */
[----:B------:R-:W-:Y:S02]  /*11410*/  SHFL.IDX PT, R6, R5, 0x1, 0x181f ;  /* 0x00381f0005067f89 */ /* 0x000fe400000e0000 */
[----:B------:R-:W-:-:S13]  /*11420*/  ISETP.GE.AND P0, PT, R7, R0, PT ;  /* 0x000000000700720c */ /* 0x000fda0003f06270 */
[----:B------:R-:W-:Y:S02]  /*11430*/  @!P0 LEA R9, R30, UR46, 0x1 ;  /* 0x0000002e1e098c11 */ /* 0x000fe4000f8e08ff */
[----:B0-----:R-:W-:-:S04]  /*11440*/  @!P0 LEA R14, P2, R22, R14, 0x1 ;  /* 0x0000000e160e8211 */ /* 0x001fc800078408ff */
[----:B-1----:R-:W-:Y:S01]  /*11450*/  @!P0 IADD3.X R3, RZ, R2, RZ, P2, !PT ;  /* 0x00000002ff038210 */ /* 0x002fe200017fe4ff */
[----:B------:R-:W-:Y:S02]  /*11460*/  @!P0 IMAD.MOV.U32 R2, RZ, RZ, R14 ;  /* 0x000000ffff028224 */ /* 0x000fe400078e000e */
[----:B------:R-:W0:Y:S04]  /*11470*/  SHFL.IDX PT, R14, R4, 0x1, 0x181f ;  /* 0x00381f00040e7f89 */ /* 0x000e2800000e0000 */
[----:B------:R1:W-:Y:S01]  /*11480*/  @!P0 LDGSTS.E.BYPASS.LTC128B.128 [R9+0x20400], desc[UR36][R2.64], !P1 ;  /* 0x2040000002098fae */ /* 0x0003e2000c901d64 */
[----:B------:R-:W-:Y:S02]  /*11490*/  ISETP.GE.AND P0, PT, R11, R0, PT ;  /* 0x000000000b00720c */ /* 0x000fe40003f06270 */
[----:B-1----:R-:W-:-:S11]  /*114a0*/  IADD3 R9, R7, 0x20, RZ ;  /* 0x0000002007097810 */ /* 0x002fd60007ffe0ff */
[----:B------:R-:W-:Y:S02]  /*114b0*/  @!P0 LEA R21, R30, UR46, 0x1 ;  /* 0x0000002e1e158c11 */ /* 0x000fe4000f8e08ff */
[----:B0-----:R-:W-:Y:S02]  /*114c0*/  @!P0 LEA R2, P2, R22, R14, 0x1 ;  /* 0x0000000e16028211 */ /* 0x001fe400078408ff */
[----:B------:R-:W0:Y:S03]  /*114d0*/  SHFL.IDX PT, R14, R4, 0x2, 0x181f ;  /* 0x00581f00040e7f89 */ /* 0x000e2600000e0000 */
[----:B------:R-:W-:Y:S02]  /*114e0*/  @!P0 IMAD.X R3, RZ, RZ, R6, P2 ;  /* 0x000000ffff038224 */ /* 0x000fe400010e0606 */
        /* <DEDUP_REMOVED lines=9> */
.L_x_1851:
[----:B------:R-:W-:-:S05]  /*11580*/  VIADD R7, R7, 0x30 ;  /* 0x0000003007077836 */ /* 0x000fca0000000000 */
[----:B------:R-:W-:Y:S02]  /*11590*/  ISETP.GE.AND P0, PT, R7, R0, PT ;  /* 0x000000000700720c */ /* 0x000fe40003f06270 */
[----:B------:R-:W-:-:S04]  /*115a0*/  MOV R0, 0x1 ;  /* 0x0000000100007802 */ /* 0x000fc80000000f00 */
[----:B------:R-:W-:-:S07]  /*115b0*/  SHF.L.U32 R0, R0, 0x1f, RZ ;  /* 0x0000001f00007819 */ /* 0x000fce00000006ff */
[----:B0-2---:R-:W-:Y:S02]  /*115c0*/  @!P0 LEA R2, P2, R22, R14, 0x1 ;  /* 0x0000000e16028211 */ /* 0x005fe400078408ff */
[----:B------:R-:W-:-:S03]  /*115d0*/  @!P0 LEA R5, R30, UR46, 0x1 ;  /* 0x0000002e1e058c11 */ /* 0x000fc6000f8e08ff */
[----:B-1----:R-:W-:-:S05]  /*115e0*/  @!P0 IMAD.X R3, RZ, RZ, R6, P2 ;  /* 0x000000ffff038224 */ /* 0x002fca00010e0606 */
        /* <DEDUP_REMOVED lines=11> */
.L_x_1852:
[----:B------:R-:W-:-:S13]  /*116a0*/  ISETP.NE.AND P0, PT, R33, 0x3, PT ;  /* 0x000000032100780c */ /* 0x000fda0003f05270 */
[----:B------:R-:W-:Y:S05]  /*116b0*/  @!P0 BRA `(.L_x_1797) ;  /* 0x0000000000048947 */ /* 0x000fea0003800000 */
[----:B------:R-:W-:Y:S01]  /*116c0*/  BPT.TRAP 0x1 ;  /* 0x000000040000795c */ /* 0x000fe20000300000 */
.L_x_1797:
[----:B------:R-:W1:Y:S02]  /*116d0*/  SYNCS.PHASECHK.TRANS64.TRYWAIT P0, [UR46+0x28c60], R0 ;  /* 0x028c6000ff0075a7 */ /* 0x000e64000800016e */
[----:B-1----:R-:W-:Y:S05]  /*116e0*/  @!P0 BRA `(.L_x_1798) ;  /* 0x0000002800608947 */ /* 0x002fea0003800000 */
.L_x_1853:
        /* <DEDUP_REMOVED lines=66> */
[----:B------:R0:W1:Y:S02]  /*11b10*/  SHFL.IDX PT, R14, R0, 0x3, 0x181f ;  /* 0x00781f00000e7f89 */ /* 0x00006400000e0000 */
[----:B------:R-:W-:Y:S02]  /*11b20*/  IADD3.X R3, RZ, R9, RZ, P6, !PT ;  /* 0x00000009ff037210 */ /* 0x000fe400037fe4ff */
        /* <DEDUP_REMOVED lines=37> */
.L_x_1863:
        /* <DEDUP_REMOVED lines=30> */
.L_x_1800:
[----:B------:R-:W-:Y:S01]  /*11f60*/  VIADD R25, R25, 0xfffffffe ;  /* 0xfffffffe19197836 */ /* 0x000fe20000000000 */
[----:B------:R-:W-:Y:S01]  /*11f70*/  SYNCS.ARRIVE.TRANS64.A1T0 RZ, [UR46+0x28c50], RZ ;  /* 0x028c50ffffff79a7 */ /* 0x000fe2000810002e */
[----:B------:R-:W-:Y:S01]  /*11f80*/  BSSY B0, `(.L_x_1778) ;  /* 0x00000f2000007945 */ /* 0x000fe20003800000 */
[----:B------:R-:W-:Y:S01]  /*11f90*/  MOV R21, 0x1 ;  /* 0x0000000100157802 */ /* 0x000fe20000000f00 */
[----:B------:R-:W-:Y:S01]  /*11fa0*/  IMAD.MOV.U32 R0, RZ, RZ, 0x1 ;  /* 0x00000001ff007424 */ /* 0x000fe200078e00ff */
[----:B------:R-:W-:-:S13]  /*11fb0*/  ISETP.GE.AND P0, PT, R25, UR49, PT ;  /* 0x0000003119007c0c */ /* 0x000fda000bf06270 */
[----:B------:R-:W-:Y:S05]  /*11fc0*/  @!P0 BRA `(.L_x_1801) ;  /* 0x0000000c00b48947 */ /* 0x000fea0003800000 */
[----:B------:R-:W-:Y:S01]  /*11fd0*/  UIADD3 UR4, UR45, 0x1, URZ ;  /* 0x000000012d047890 */ /* 0x000fe2000fffe03f */
[----:B------:R-:W-:Y:S02]  /*11fe0*/  LOP3.LUT R3, RZ, UR43, RZ, 0x33, !PT ;  /* 0x0000002bff037c12 */ /* 0x000fe4000f8e33ff */
[----:B------:R-:W-:Y:S01]  /*11ff0*/  LOP3.LUT R5, RZ, UR42, RZ, 0x33, !PT ;  /* 0x0000002aff057c12 */ /* 0x000fe2000f8e33ff */
[----:B------:R-:W-:Y:S01]  /*12000*/  UIMAD UR4, UR4, UR38, URZ ;  /* 0x00000026040472a4 */ /* 0x000fe2000f8e023f */
[----:B------:R-:W-:Y:S02]  /*12010*/  IADD3 R35, R36, R28, R35 ;  /* 0x0000001c24237210 */ /* 0x000fe40007ffe023 */
[----:B------:R-:W-:Y:S02]  /*12020*/  LOP3.LUT R28, R34, 0x40, RZ, 0xc0, !PT ;  /* 0x00000040221c7812 */ /* 0x000fe400078ec0ff */
[----:B------:R-:W-:Y:S01]  /*12030*/  LOP3.LUT R25, R17, 0x80, RZ, 0xc0, !PT ;  /* 0x0000008011197812 */ /* 0x000fe200078ec0ff */
[----:B------:R-:W-:Y:S01]  /*12040*/  VIADD R2, R35, 0xffffff40 ;  /* 0xffffff4023027836 */ /* 0x000fe20000000000 */
[----:B------:R-:W-:-:S02]  /*12050*/  LOP3.LUT R0, RZ, UR4, RZ, 0x33, !PT ;  /* 0x00000004ff007c12 */ /* 0x000fc4000f8e33ff */
[----:B------:R-:W-:Y:S02]  /*12060*/  MOV R21, 0x1 ;  /* 0x0000000100157802 */ /* 0x000fe40000000f00 */
[----:B------:R-:W-:Y:S02]  /*12070*/  VIADDMNMX R0, R0, -UR44, R3, !PT ;  /* 0x8000002c00007c46 */ /* 0x000fe4000f800103 */
[----:B------:R-:W-:Y:S02]  /*12080*/  SHF.R.U32.HI R28, RZ, 0x2, R28 ;  /* 0x00000002ff1c7819 */ /* 0x000fe4000001161c */
[----:B------:R-:W-:Y:S01]  /*12090*/  VIMNMX R5, R0, R5, !PT ;  /* 0x0000000500057248 */ /* 0x000fe20007fe0100 */
[----:B------:R-:W-:Y:S01]  /*120a0*/  IMAD.MOV.U32 R0, RZ, RZ, 0x1 ;  /* 0x00000001ff007424 */ /* 0x000fe200078e00ff */
[----:B------:R-:W-:Y:S02]  /*120b0*/  SHF.R.U32.HI R25, RZ, 0x3, R25 ;  /* 0x00000003ff197819 */ /* 0x000fe40000011619 */
[C---:B------:R-:W-:Y:S01]  /*120c0*/  IADD3 R22, -R5.reuse, -0x2, RZ ;  /* 0xfffffffe05167810 */ /* 0x040fe20007ffe1ff */
[----:B------:R-:W-:-:S07]  /*120d0*/  IMAD R9, R5, -0x40, R2 ;  /* 0xffffffc005097824 */ /* 0x000fce00078e0202 */
.L_x_1816:
[----:B------:R-:W-:Y:S01]  /*120e0*/  ISETP.NE.AND P1, PT, R37, 0x1, PT ;  /* 0x000000012500780c */ /* 0x000fe20003f25270 */
[----:B------:R-:W-:Y:S01]  /*120f0*/  BSSY B1, `(.L_x_1802) ;  /* 0x0000014000017945 */ /* 0x000fe20003800000 */
[----:B------:R-:W-:Y:S01]  /*12100*/  ISETP.GT.U32.AND P0, PT, R31, 0x3f, PT ;  /* 0x0000003f1f00780c */ /* 0x000fe20003f04070 */
[----:B------:R-:W-:Y:S02]  /*12110*/  IMAD.MOV.U32 R7, RZ, RZ, R9 ;  /* 0x000000ffff077224 */ /* 0x000fe400078e0009 */
[----:B------:R-:W-:-:S08]  /*12120*/  IMAD.MOV.U32 R6, RZ, RZ, RZ ;  /* 0x000000ffff067224 */ /* 0x000fd000078e00ff */
        /* <DEDUP_REMOVED lines=11> */
[----:B------:R-:W-:-:S04]  /*121e0*/  ULDC.64 UR4, c[0x0][0x418] ;  /* 0x0001060000047ab9 */ /* 0x000fc80000000a00 */
[----:B------:R-:W-:Y:S02]  /*121f0*/  IADD3 R3, R5, R3, RZ ;  /* 0x0000000305037210 */ /* 0x000fe40007ffe0ff */
[----:B------:R-:W-:-:S04]  /*12200*/  LEA R4, P0, R2, UR4, 0x2 ;  /* 0x0000000402047c11 */ /* 0x000fc8000f8010ff */
[----:B------:R-:W-:-:S05]  /*12210*/  LEA.HI.X R5, R2, UR5, R3, 0x2, P0 ;  /* 0x0000000502057c11 */ /* 0x000fca00080f1403 */
[----:B------:R0:W5:Y:S04]  /*12220*/  LDG.E R6, desc[UR36][R4.64] ;  /* 0x0000002404067981 */ /* 0x000168000c1e1900 */
.L_x_1803:
[----:B------:R-:W-:Y:S05]  /*12230*/  BSYNC B1 ;  /* 0x0000000000017941 */ /* 0x000fea0003800000 */
.L_x_1802:
[----:B------:R-:W-:-:S13]  /*12240*/  ISETP.NE.AND P0, PT, R33, 0x3, PT ;  /* 0x000000032100780c */ /* 0x000fda0003f05270 */
[----:B------:R-:W-:Y:S05]  /*12250*/  @!P0 BRA `(.L_x_1804) ;  /* 0x0000000000048947 */ /* 0x000fea0003800000 */
[----:B------:R-:W-:Y:S01]  /*12260*/  BPT.TRAP 0x1 ;  /* 0x000000040000795c */ /* 0x000fe20000300000 */
.L_x_1804:
[----:B------:R-:W-:Y:S01]  /*12270*/  LEA R10, R0, UR46, 0x3 ;  /* 0x0000002e000a7c11 */ /* 0x000fe2000f8e18ff */
[----:B------:R-:W-:Y:S01]  /*12280*/  BSSY B1, `(.L_x_1805) ;  /* 0x0000004000017945 */ /* 0x000fe20003800000 */
[----:B------:R-:W-:-:S04]  /*12290*/  SHF.L.U32 R20, R21, 0x1f, RZ ;  /* 0x0000001f15147819 */ /* 0x000fc800000006ff */
[----:B------:R-:W1:Y:S02]  /*122a0*/  SYNCS.PHASECHK.TRANS64.TRYWAIT P0, [R10+URZ+0x28c40], R20 ;  /* 0x028c40140a0075a7 */ /* 0x000e64000800017f */
[----:B-1----:R-:W-:Y:S05]  /*122b0*/  @!P0 BRA `(.L_x_1806) ;  /* 0x0000002400948947 */ /* 0x002fea0003800000 */
.L_x_1864:
[----:B------:R-:W-:Y:S05]  /*122c0*/  BSYNC B1 ;  /* 0x0000000000017941 */ /* 0x000fea0003800000 */
.L_x_1805:
        /* <DEDUP_REMOVED lines=25> */
[----:B------:R-:W-:Y:S01]  /*12460*/  IADD3 R29, R3, UR4, RZ ;  /* 0x00000004031d7c10 */ /* 0x000fe2000fffe0ff */
[----:B------:R-:W-:-:S03]  /*12470*/  UMOV UR4, 0xffffffff ;  /* 0xffffffff00047882 */ /* 0x000fc60000000000 */
        /* <DEDUP_REMOVED lines=17> */
[----:B------:R3:W0:Y:S01]  /*12590*/  SHFL.IDX PT, R14, R26, 0x3, 0x181f ;  /* 0x00781f001a0e7f89 */ /* 0x00062200000e0000 */
[----:B--2---:R-:W-:-:S05]  /*125a0*/  IADD3.X R3, RZ, R3, RZ, P0, !PT ;  /* 0x00000003ff037210 */ /* 0x004fca00007fe4ff */
[----:B------:R3:W-:Y:S04]  /*125b0*/  LDGSTS.E.BYPASS.LTC128B.128 [R27+0x23400], desc[UR36][R2.64], !P1 ;  /* 0x23400000021b7fae */ /* 0x0007e8000c901d64 */
.L_x_1874:
        /* <DEDUP_REMOVED lines=8> */
.L_x_1808:
        /* <DEDUP_REMOVED lines=10> */
.L_x_1809:
[----:B------:R2:W-:Y:S01]  /*126e0*/  SYNCS.ARRIVE.TRANS64.A1T0 RZ, [R10+URZ+0x28c30], RZ ;  /* 0x028c30ff0aff79a7 */ /* 0x0005e2000810003f */
[----:B------:R-:W-:Y:S05]  /*126f0*/  @!P2 BRA `(.L_x_1810) ;  /* 0x000000000004a947 */ /* 0x000fea0003800000 */
[----:B------:R-:W-:Y:S01]  /*12700*/  BPT.TRAP 0x1 ;  /* 0x000000040000795c */ /* 0x000fe20000300000 */
.L_x_1810:
[----:B------:R-:W3:Y:S01]  /*12710*/  SYNCS.PHASECHK.TRANS64.TRYWAIT P0, [R10+URZ+0x28c60], R20 ;  /* 0x028c60140a0075a7 */ /* 0x000ee2000800017f */
[----:B------:R-:W-:Y:S04]  /*12720*/  BSSY B1, `(.L_x_1811) ;  /* 0x0000002000017945 */ /* 0x000fe80003800000 */
[----:B---3--:R-:W-:Y:S05]  /*12730*/  @!P0 BRA `(.L_x_1812) ;  /* 0x0000002400948947 */ /* 0x008fea0003800000 */
.L_x_1875:
[----:B------:R-:W-:Y:S05]  /*12740*/  BSYNC B1 ;  /* 0x0000000000017941 */ /* 0x000fea0003800000 */
.L_x_1811:
        /* <DEDUP_REMOVED lines=51> */
[----:B------:R0:W1:Y:S01]  /*12a80*/  SHFL.IDX PT, R14, R18, 0x3, 0x181f ;  /* 0x00781f00120e7f89 */ /* 0x00006200000e0000 */
[----:B------:R-:W-:Y:S02]  /*12a90*/  IADD3.X R3, RZ, R20, RZ, P0, !PT ;  /* 0x00000014ff037210 */ /* 0x000fe400007fe4ff */
        /* <DEDUP_REMOVED lines=24> */
.L_x_1885:
        /* <DEDUP_REMOVED lines=20> */
.L_x_1814:
        /* <DEDUP_REMOVED lines=10> */
.L_x_1815:
[----:B------:R-:W-:Y:S01]  /*12e00*/  VIADD R0, R0, 0x1 ;  /* 0x0000000100007836 */ /* 0x000fe20000000000 */
[----:B------:R-:W-:Y:S01]  /*12e10*/  IADD3 R22, R22, -0x1, RZ ;  /* 0xffffffff16167810 */ /* 0x000fe20007ffe0ff */
[----:B------:R1:W-:Y:S01]  /*12e20*/  SYNCS.ARRIVE.TRANS64.A1T0 RZ, [R10+URZ+0x28c50], RZ ;  /* 0x028c50ff0aff79a7 */ /* 0x0003e2000810003f */
[----:B------:R-:W-:Y:S02]  /*12e30*/  VIADD R9, R9, 0xffffffc0 ;  /* 0xffffffc009097836 */ /* 0x000fe40000000000 */
[----:B------:R-:W-:-:S04]  /*12e40*/  ISETP.NE.AND P0, PT, R0, 0x2, PT ;  /* 0x000000020000780c */ /* 0x000fc80003f05270 */
[----:B------:R-:W-:Y:S02]  /*12e50*/  SEL R0, R0, RZ, P0 ;  /* 0x000000ff00007207 */ /* 0x000fe40000000000 */
[----:B0-----:R-:W-:Y:S02]  /*12e60*/  SEL R2, RZ, 0x1, P0 ;  /* 0x00000001ff027807 */ /* 0x001fe40000000000 */
[----:B------:R-:W-:Y:S02]  /*12e70*/  ISETP.GT.AND P0, PT, R22, UR49, PT ;  /* 0x0000003116007c0c */ /* 0x000fe4000bf04270 */
[----:B------:R-:W-:-:S11]  /*12e80*/  LOP3.LUT R21, R21, R2, RZ, 0x3c, !PT ;  /* 0x0000000215157212 */ /* 0x000fd600078e3cff */
[----:B-1----:R-:W-:Y:S05]  /*12e90*/  @P0 BRA `(.L_x_1816) ;  /* 0xfffffff000900947 */ /* 0x002fea000383ffff */
.L_x_1801:
[----:B------:R-:W-:Y:S05]  /*12ea0*/  BSYNC B0 ;  /* 0x0000000000007941 */ /* 0x000fea0003800000 */
.L_x_1778:
[----:B------:R-:W0:Y:S01]  /*12eb0*/  S2R R3, SR_CgaCtaId ;  /* 0x0000000000037919 */ /* 0x000e220000008800 */
[----:B------:R-:W-:Y:S01]  /*12ec0*/  MOV R2, 0x400 ;  /* 0x0000040000027802 */ /* 0x000fe20000000f00 */
[----:B------:R-:W-:Y:S01]  /*12ed0*/  BSSY B0, `(.L_x_1817) ;  /* 0x0000005000007945 */ /* 0x000fe20003800000 */
[----:B------:R-:W-:Y:S02]  /*12ee0*/  SHF.L.U32 R4, R4, 0x1f, RZ ;  /* 0x0000001f04047819 */ /* 0x000fe400000006ff */
[----:B0-----:R-:W-:-:S04]  /*12ef0*/  LEA R5, R3, R2, 0x18 ;  /* 0x0000000203057211 */ /* 0x001fc800078ec0ff */
[----:B------:R-:W0:Y:S02]  /*12f00*/  SYNCS.PHASECHK.TRANS64.TRYWAIT P0, [R5+URZ+0x28c20], R4 ;  /* 0x028c2004050075a7 */ /* 0x000e24000800017f */
[----:B0-----:R-:W-:Y:S05]  /*12f10*/  @!P0 BRA `(.L_x_1818) ;  /* 0x0000002400748947 */ /* 0x001fea0003800000 */
.L_x_1886:
[----:B------:R-:W-:Y:S05]  /*12f20*/  BSYNC B0 ;  /* 0x0000000000007941 */ /* 0x000fea0003800000 */
.L_x_1817:
[----:B------:R-:W-:-:S03]  /*12f30*/  UMOV UR4, 0xffffffff ;  /* 0xffffffff00047882 */ /* 0x000fc60000000000 */
[----:B------:R-:W-:Y:S05]  /*12f40*/  BRA.DIV UR4, `(.L_x_1819) ;  /* 0x00000026047c7947 */ /* 0x000fea000b800000 */
[----:B------:R-:W1:Y:S02]  /*12f50*/  S2R R2, SR_TID.X ;  /* 0x0000000000027919 */ /* 0x000e640000002100 */
[----:B-1----:R-:W-:-:S04]  /*12f60*/  SHF.R.U32.HI R2, RZ, 0x5, R2 ;  /* 0x00000005ff027819 */ /* 0x002fc80000011602 */
[----:B------:R-:W-:-:S05]  /*12f70*/  LOP3.LUT R2, R2, 0x3, RZ, 0xc0, !PT ;  /* 0x0000000302027812 */ /* 0x000fca00078ec0ff */
[----:B------:R1:W3:Y:S02]  /*12f80*/  SHFL.IDX PT, R14, R2, RZ, 0x1f ;  /* 0x00001fff020e7589 */ /* 0x0002e400000e0000 */
.L_x_1889:
[----:B---3--:R-:W-:-:S13]  /*12f90*/  ISETP.NE.AND P0, PT, R14, RZ, PT ;  /* 0x000000ff0e00720c */ /* 0x008fda0003f05270 */
[----:B------:R-:W-:Y:S05]  /*12fa0*/  @P0 BRA `(.L_x_1667) ;  /* 0x0000000000880947 */ /* 0x000fea0003800000 */
[----:B------:R-:W-:-:S03]  /*12fb0*/  UMOV UR4, 0xffffffff ;  /* 0xffffffff00047882 */ /* 0x000fc60000000000 */
[----:B------:R-:W-:Y:S05]  /*12fc0*/  BRA.DIV UR4, `(.L_x_1820) ;  /* 0x0000002604907947 */ /* 0x000fea000b800000 */
[----:B------:R-:W-:-:S13]  /*12fd0*/  ELECT P6, URZ, PT ;  /* 0x00000000003f782f */ /* 0x000fda00038c0000 */
.L_x_1892:
[----:B------:R-:W-:Y:S05]  /*12fe0*/  @!P6 BRA `(.L_x_1667) ;  /* 0x000000000078e947 */ /* 0x000fea0003800000 */
[----:B------:R-:W-:-:S06]  /*12ff0*/  ULOP3.LUT UR4, UR39, 0x2, URZ, 0xfc, !UPT ;  /* 0x0000000227047892 */ /* 0x000fcc000f8efc3f */
[----:B-1----:R-:W-:-:S05]  /*13000*/  IMAD.U32 R2, RZ, RZ, UR4 ;  /* 0x00000004ff027e24 */ /* 0x002fca000f8e00ff */
[----:B------:R-:W-:-:S13]  /*13010*/  ISETP.NE.AND P0, PT, R2, 0x3, PT ;  /* 0x000000030200780c */ /* 0x000fda0003f05270 */
[----:B------:R-:W-:Y:S05]  /*13020*/  @!P0 BRA `(.L_x_1821) ;  /* 0x0000000000048947 */ /* 0x000fea0003800000 */
[----:B------:R-:W-:Y:S01]  /*13030*/  BPT.TRAP 0x1 ;  /* 0x000000040000795c */ /* 0x000fe20000300000 */
.L_x_1821:
[C---:B0-----:R-:W-:Y:S01]  /*13040*/  IMAD R4, R0.reuse, 0x8, R5 ;  /* 0x0000000800047824 */ /* 0x041fe200078e0205 */
[----:B------:R-:W-:Y:S02]  /*13050*/  SHF.L.U32 R3, R21, 0x1f, RZ ;  /* 0x0000001f15037819 */ /* 0x000fe400000006ff */
[----:B------:R-:W-:Y:S02]  /*13060*/  IADD3 R0, R0, 0x1, RZ ;  /* 0x0000000100007810 */ /* 0x000fe40007ffe0ff */
[----:B------:R-:W0:Y:S02]  /*13070*/  SYNCS.PHASECHK.TRANS64.TRYWAIT P1, [R4+URZ+0x28c40], R3 ;  /* 0x028c4003040075a7 */ /* 0x000e24000802017f */
[----:B------:R-:W-:-:S04]  /*13080*/  ISETP.NE.AND P2, PT, R0, 0x2, PT ;  /* 0x000000020000780c */ /* 0x000fc80003f45270 */
[----:B------:R-:W-:Y:S01]  /*13090*/  SEL R2, RZ, 0x1, P2 ;  /* 0x00000001ff027807 */ /* 0x000fe20001000000 */
[----:B0-----:R-:W-:Y:S08]  /*130a0*/  @!P1 BRA `(.L_x_1822) ;  /* 0x0000002400789947 */ /* 0x001ff00003800000 */
.L_x_1893:
[----:B------:R-:W-:Y:S02]  /*130b0*/  SEL R0, R0, RZ, P2 ;  /* 0x000000ff00007207 */ /* 0x000fe40001000000 */
[----:B------:R-:W-:Y:S01]  /*130c0*/  LOP3.LUT R2, R21, R2, RZ, 0x3c, !PT ;  /* 0x0000000215027212 */ /* 0x000fe200078e3cff */
[----:B------:R-:W-:Y:S06]  /*130d0*/  @!P0 BRA `(.L_x_1823) ;  /* 0x0000000000048947 */ /* 0x000fec0003800000 */
[----:B------:R-:W-:Y:S01]  /*130e0*/  BPT.TRAP 0x1 ;  /* 0x000000040000795c */ /* 0x000fe20000300000 */
.L_x_1823:
[----:B------:R-:W-:Y:S01]  /*130f0*/  IMAD R5, R0, 0x8, R5 ;  /* 0x0000000800057824 */ /* 0x000fe200078e0205 */
[----:B------:R-:W-:-:S04]  /*13100*/  SHF.L.U32 R0, R2, 0x1f, RZ ;  /* 0x0000001f02007819 */ /* 0x000fc800000006ff */
[----:B------:R-:W1:Y:S02]  /*13110*/  SYNCS.PHASECHK.TRANS64.TRYWAIT P1, [R5+URZ+0x28c40], R0 ;  /* 0x028c4000050075a7 */ /* 0x000e64000802017f */
[----:B-1----:R-:W-:Y:S05]  /*13120*/  @!P1 BRA `(.L_x_1824) ;  /* 0x00000024006c9947 */ /* 0x002fea0003800000 */
.L_x_1894:
[----:B------:R-:W-:Y:S05]  /*13130*/  @!P0 BRA `(.L_x_1825) ;  /* 0x0000000000048947 */ /* 0x000fea0003800000 */
[----:B------:R-:W-:Y:S01]  /*13140*/  BPT.TRAP 0x1 ;  /* 0x000000040000795c */ /* 0x000fe20000300000 */
.L_x_1825:
[----:B------:R-:W3:Y:S02]  /*13150*/  SYNCS.PHASECHK.TRANS64.TRYWAIT P1, [R4+URZ+0x28c60], R3 ;  /* 0x028c6003040075a7 */ /* 0x000ee4000802017f */
[----:B---3--:R-:W-:Y:S05]  /*13160*/  @!P1 BRA `(.L_x_1826) ;  /* 0x0000002400709947 */ /* 0x008fea0003800000 */
.L_x_1895:
[----:B------:R-:W-:Y:S05]  /*13170*/  @!P0 BRA `(.L_x_1827) ;  /* 0x0000000000048947 */ /* 0x000fea0003800000 */
[----:B------:R-:W-:Y:S01]  /*13180*/  BPT.TRAP 0x1 ;  /* 0x000000040000795c */ /* 0x000fe20000300000 */
.L_x_1827:
[----:B----4-:R4:W0:Y:S02]  /*13190*/  SYNCS.PHASECHK.TRANS64.TRYWAIT P0, [R5+URZ+0x28c60], R0 ;  /* 0x028c6000050075a7 */ /* 0x010824000800017f */
[----:B0-----:R-:W-:Y:S05]  /*131a0*/  @!P0 NANOSLEEP.SYNCS 0x989680 ;  /* 0x009896800000895d */ /* 0x001fea0003900000 */
[----:B------:R-:W0:Y:S02]  /*131b0*/  @!P0 SYNCS.PHASECHK.TRANS64 P0, [R5+URZ+0x28c60], R0 ;  /* 0x028c6000050085a7 */ /* 0x000e24000800007f */
[----:B0-----:R-:W-:Y:S05]  /*131c0*/  @!P0 BRA `(.L_x_1827) ;  /* 0xfffffffc00f08947 */ /* 0x001fea000383ffff */
.L_x_1667:
[----:B------:R-:W-:Y:S05]  /*131d0*/  BSYNC B6 ;  /* 0x0000000000067941 */ /* 0x000fea0003800000 */
.L_x_1664:
[----:B------:R-:W-:Y:S05]  /*131e0*/  EXIT ;  /* 0x000000000000794d */ /* 0x000fea0003800000 */
.L_x_1678:
[----:B0-----:R-:W-:-:S04]  /*131f0*/  IMAD.U32 R5, RZ, RZ, UR5 ;  /* 0x00000005ff057e24 */ /* 0x001fc8000f8e00ff */
[----:B------:R0:W1:Y:S03]  /*13200*/  SYNCS.PHASECHK.TRANS64.TRYWAIT P1, [R5+URZ+0x28c50], R2 ;  /* 0x028c5002050075a7 */ /* 0x000066000802017f */
[----:B-1----:R-:W-:Y:S05]  /*13210*/  @!P1 NANOSLEEP.SYNCS 0x989680 ;  /* 0x009896800000995d */ /* 0x002fea0003900000 */
[----:B------:R-:W1:Y:S02]  /*13220*/  @!P1 SYNCS.PHASECHK.TRANS64 P1, [R5+URZ+0x28c50], R2 ;  /* 0x028c5002050095a7 */ /* 0x000e64000802007f */
[----:B-1----:R-:W-:Y:S05]  /*13230*/  @!P1 BRA `(.L_x_1678) ;  /* 0xfffffffc00ec9947 */ /* 0x002fea000383ffff */
[----:B------:R-:W-:Y:S05]  /*13240*/  BRA `(.L_x_1828) ;  /* 0xfffffee400547947 */ /* 0x000fea000383ffff */
.L_x_1684:
[----:B-1----:R-:W-:-:S04]  /*13250*/  IMAD.U32 R5, RZ, RZ, UR7 ;  /* 0x00000007ff057e24 */ /* 0x002fc8000f8e00ff */
[----:B------:R1:W2:Y:S03]  /*13260*/  SYNCS.PHASECHK.TRANS64.TRYWAIT P1, [R5+URZ+0x28c50], R2 ;  /* 0x028c5002050075a7 */ /* 0x0002a6000802017f */
[----:B--2---:R-:W-:Y:S05]  /*13270*/  @!P1 NANOSLEEP.SYNCS 0x989680 ;  /* 0x009896800000995d */ /* 0x004fea0003900000 */
[----:B------:R-:W2:Y:S02]  /*13280*/  @!P1 SYNCS.PHASECHK.TRANS64 P1, [R5+URZ+0x28c50], R2 ;  /* 0x028c5002050095a7 */ /* 0x000ea4000802007f */
[----:B--2---:R-:W-:Y:S05]  /*13290*/  @!P1 BRA `(.L_x_1684) ;  /* 0xfffffffc00ec9947 */ /* 0x004fea000383ffff */
[----:B------:R-:W-:Y:S05]  /*132a0*/  BRA `(.L_x_1683) ;  /* 0xfffffef000587947 */ /* 0x000fea000383ffff */
.L_x_1695:
[----:B-1----:R-:W-:-:S04]  /*132b0*/  MOV R0, UR40 ;  /* 0x0000002800007c02 */ /* 0x002fc80008000f00 */
[----:B------:R1:W2:Y:S03]  /*132c0*/  SYNCS.PHASECHK.TRANS64.TRYWAIT P0, [R0+URZ+0x28c00], R13 ;  /* 0x028c000d000075a7 */ /* 0x0002a6000800017f */
[----:B--2---:R-:W-:Y:S05]  /*132d0*/  @!P0 NANOSLEEP.SYNCS 0x989680 ;  /* 0x009896800000895d */ /* 0x004fea0003900000 */
[----:B------:R-:W2:Y:S02]  /*132e0*/  @!P0 SYNCS.PHASECHK.TRANS64 P0, [R0+URZ+0x28c00], R13 ;  /* 0x028c000d000085a7 */ /* 0x000ea4000800007f */
[----:B--2---:R-:W-:Y:S05]  /*132f0*/  @!P0 BRA `(.L_x_1695) ;  /* 0xfffffffc00ec8947 */ /* 0x004fea000383ffff */
[----:B------:R-:W-:Y:S05]  /*13300*/  BRA `(.L_x_1829) ;  /* 0xffffff08005c7947 */ /* 0x000fea000383ffff */
.L_x_1699:
[----:B-1----:R-:W-:-:S04]  /*13310*/  IMAD.U32 R2, RZ, RZ, UR40 ;  /* 0x00000028ff027e24 */ /* 0x002fc8000f8e00ff */
[----:B------:R1:W2:Y:S03]  /*13320*/  SYNCS.PHASECHK.TRANS64.TRYWAIT P0, [R2+URZ+0x28c30], R13 ;  /* 0x028c300d020075a7 */ /* 0x0002a6000800017f */
[----:B--2---:R-:W-:Y:S05]  /*13330*/  @!P0 NANOSLEEP.SYNCS 0x989680 ;  /* 0x009896800000895d */ /* 0x004fea0003900000 */
[----:B------:R-:W2:Y:S02]  /*13340*/  @!P0 SYNCS.PHASECHK.TRANS64 P0, [R2+URZ+0x28c30], R13 ;  /* 0x028c300d020085a7 */ /* 0x000ea4000800007f */
[----:B--2---:R-:W-:Y:S05]  /*13350*/  @!P0 BRA `(.L_x_1699) ;  /* 0xfffffffc00ec8947 */ /* 0x004fea000383ffff */
[----:B------:R-:W-:Y:S05]  /*13360*/  BRA `(.L_x_1698) ;  /* 0xffffff08009c7947 */ /* 0x000fea000383ffff */
.L_x_1712:
[----:B--2---:R-:W-:-:S04]  /*13370*/  IMAD.U32 R14, RZ, RZ, UR40 ;  /* 0x00000028ff0e7e24 */ /* 0x004fc8000f8e00ff */
[----:B------:R2:W4:Y:S03]  /*13380*/  SYNCS.PHASECHK.TRANS64.TRYWAIT P0, [R14+URZ+0x28c50], R13 ;  /* 0x028c500d0e0075a7 */ /* 0x000526000800017f */
[----:B----4-:R-:W-:Y:S05]  /*13390*/  @!P0 NANOSLEEP.SYNCS 0x989680 ;  /* 0x009896800000895d */ /* 0x010fea0003900000 */
[----:B------:R-:W4:Y:S02]  /*133a0*/  @!P0 SYNCS.PHASECHK.TRANS64 P0, [R14+URZ+0x28c50], R13 ;  /* 0x028c500d0e0085a7 */ /* 0x000f24000800007f */
[----:B----4-:R-:W-:Y:S05]  /*133b0*/  @!P0 BRA `(.L_x_1712) ;  /* 0xfffffffc00ec8947 */ /* 0x010fea000383ffff */
[----:B------:R-:W-:Y:S05]  /*133c0*/  BRA `(.L_x_1711) ;  /* 0xffffff2400fc7947 */ /* 0x000fea000383ffff */
.L_x_1721:
[----:B-1----:R-:W-:-:S04]  /*133d0*/  IMAD.U32 R12, RZ, RZ, UR31 ;  /* 0x0000001fff0c7e24 */ /* 0x002fc8000f8e00ff */
[----:B------:R1:W2:Y:S03]  /*133e0*/  SYNCS.PHASECHK.TRANS64.TRYWAIT P0, [R12+URZ+0x28c30], R13 ;  /* 0x028c300d0c0075a7 */ /* 0x0002a6000800017f */
[----:B--2---:R-:W-:Y:S05]  /*133f0*/  @!P0 NANOSLEEP.SYNCS 0x989680 ;  /* 0x009896800000895d */ /* 0x004fea0003900000 */
[----:B------:R-:W2:Y:S02]  /*13400*/  @!P0 SYNCS.PHASECHK.TRANS64 P0, [R12+URZ+0x28c30], R13 ;  /* 0x028c300d0c0085a7 */ /* 0x000ea4000800007f */
[----:B--2---:R-:W-:Y:S05]  /*13410*/  @!P0 BRA `(.L_x_1721) ;  /* 0xfffffffc00ec8947 */ /* 0x004fea000383ffff */
[----:B------:R-:W-:Y:S05]  /*13420*/  BRA `(.L_x_1720) ;  /* 0xffffff2c009c7947 */ /* 0x000fea000383ffff */
.L_x_1734:
[----:B-1----:R-:W-:-:S04]  /*13430*/  MOV R14, UR31 ;  /* 0x0000001f000e7c02 */ /* 0x002fc80008000f00 */
[----:B------:R1:W2:Y:S03]  /*13440*/  SYNCS.PHASECHK.TRANS64.TRYWAIT P0, [R14+URZ+0x28c50], R13 ;  /* 0x028c500d0e0075a7 */ /* 0x0002a6000800017f */
[----:B--2---:R-:W-:Y:S05]  /*13450*/  @!P0 NANOSLEEP.SYNCS 0x989680 ;  /* 0x009896800000895d */ /* 0x004fea0003900000 */
[----:B------:R-:W2:Y:S02]  /*13460*/  @!P0 SYNCS.PHASECHK.TRANS64 P0, [R14+URZ+0x28c50], R13 ;  /* 0x028c500d0e0085a7 */ /* 0x000ea4000800007f */
[----:B--2---:R-:W-:Y:S05]  /*13470*/  @!P0 BRA `(.L_x_1734) ;  /* 0xfffffffc00ec8947 */ /* 0x004fea000383ffff */
[----:B------:R-:W-:Y:S05]  /*13480*/  BRA `(.L_x_1733) ;  /* 0xffffff4c007c7947 */ /* 0x000fea000383ffff */
.L_x_1744:
[----:B-1----:R-:W-:-:S04]  /*13490*/  IMAD.U32 R11, RZ, RZ, UR26 ;  /* 0x0000001aff0b7e24 */ /* 0x002fc8000f8e00ff */
[----:B------:R1:W2:Y:S03]  /*134a0*/  SYNCS.PHASECHK.TRANS64.TRYWAIT P1, [R11+URZ+0x28c30], R14 ;  /* 0x028c300e0b0075a7 */ /* 0x0002a6000802017f */
[----:B--2---:R-:W-:Y:S05]  /*134b0*/  @!P1 NANOSLEEP.SYNCS 0x989680 ;  /* 0x009896800000995d */ /* 0x004fea0003900000 */
[----:B------:R-:W2:Y:S02]  /*134c0*/  @!P1 SYNCS.PHASECHK.TRANS64 P1, [R11+URZ+0x28c30], R14 ;  /* 0x028c300e0b0095a7 */ /* 0x000ea4000802007f */
[----:B--2---:R-:W-:Y:S05]  /*134d0*/  @!P1 BRA `(.L_x_1744) ;  /* 0xfffffffc00ec9947 */ /* 0x004fea000383ffff */
[----:B------:R-:W-:Y:S05]  /*134e0*/  BRA `(.L_x_1743) ;  /* 0xffffff54000c7947 */ /* 0x000fea000383ffff */
.L_x_1749:
[----:B---3--:R-:W-:-:S04]  /*134f0*/  IMAD.U32 R15, RZ, RZ, UR26 ;  /* 0x0000001aff0f7e24 */ /* 0x008fc8000f8e00ff */
[----:B------:R3:W4:Y:S03]  /*13500*/  SYNCS.PHASECHK.TRANS64.TRYWAIT P1, [R15+URZ+0x28c50], R14 ;  /* 0x028c500e0f0075a7 */ /* 0x000726000802017f */
[----:B----4-:R-:W-:Y:S05]  /*13510*/  @!P1 NANOSLEEP.SYNCS 0x989680 ;  /* 0x009896800000995d */ /* 0x010fea0003900000 */
[----:B------:R-:W4:Y:S02]  /*13520*/  @!P1 SYNCS.PHASECHK.TRANS64 P1, [R15+URZ+0x28c50], R14 ;  /* 0x028c500e0f0095a7 */ /* 0x000f24000802007f */
[----:B----4-:R-:W-:Y:S05]  /*13530*/  @!P1 BRA `(.L_x_1749) ;  /* 0xfffffffc00ec9947 */ /* 0x010fea000383ffff */
[----:B------:R-:W-:Y:S05]  /*13540*/  BRA `(.L_x_1748) ;  /* 0xffffff6800287947 */ /* 0x000fea000383ffff */
.L_x_1756:
[----:B--2---:R-:W-:-:S04]  /*13550*/  IMAD.U32 R12, RZ, RZ, UR25 ;  /* 0x00000019ff0c7e24 */ /* 0x004fc8000f8e00ff */
[----:B------:R2:W4:Y:S03]  /*13560*/  SYNCS.PHASECHK.TRANS64.TRYWAIT P0, [R12+URZ+0x28c30], R13 ;  /* 0x028c300d0c0075a7 */ /* 0x000526000800017f */
[----:B----4-:R-:W-:Y:S05]  /*13570*/  @!P0 NANOSLEEP.SYNCS 0x989680 ;  /* 0x009896800000895d */ /* 0x010fea0003900000 */
[----:B------:R-:W4:Y:S02]  /*13580*/  @!P0 SYNCS.PHASECHK.TRANS64 P0, [R12+URZ+0x28c30], R13 ;  /* 0x028c300d0c0085a7 */ /* 0x000f24000800007f */
[----:B----4-:R-:W-:Y:S05]  /*13590*/  @!P0 BRA `(.L_x_1756) ;  /* 0xfffffffc00ec8947 */ /* 0x010fea000383ffff */
[----:B------:R-:W-:Y:S05]  /*135a0*/  BRA `(.L_x_1755) ;  /* 0xffffff6c00207947 */ /* 0x000fea000383ffff */
.L_x_1769:
[----:B-1----:R-:W-:-:S04]  /*135b0*/  MOV R14, UR25 ;  /* 0x00000019000e7c02 */ /* 0x002fc80008000f00 */
[----:B------:R1:W2:Y:S03]  /*135c0*/  SYNCS.PHASECHK.TRANS64.TRYWAIT P0, [R14+URZ+0x28c50], R13 ;  /* 0x028c500d0e0075a7 */ /* 0x0002a6000800017f */
[----:B--2---:R-:W-:Y:S05]  /*135d0*/  @!P0 NANOSLEEP.SYNCS 0x989680 ;  /* 0x009896800000895d */ /* 0x004fea0003900000 */
[----:B------:R-:W2:Y:S02]  /*135e0*/  @!P0 SYNCS.PHASECHK.TRANS64 P0, [R14+URZ+0x28c50], R13 ;  /* 0x028c500d0e0085a7 */ /* 0x000ea4000800007f */
[----:B--2---:R-:W-:Y:S05]  /*135f0*/  @!P0 BRA `(.L_x_1769) ;  /* 0xfffffffc00ec8947 */ /* 0x004fea000383ffff */
[----:B------:R-:W-:Y:S05]  /*13600*/  BRA `(.L_x_1768) ;  /* 0xffffff8800f07947 */ /* 0x000fea000383ffff */
.L_x_1789:
[----:B------:R-:W-:Y:S01]  /*13610*/  IMAD.MOV.U32 R13, RZ, RZ, R23 ;  /* 0x000000ffff0d7224 */ /* 0x000fe200078e0017 */
[----:B------:R-:W-:Y:S01]  /*13620*/  MOV R15, 0xffffffff ;  /* 0xffffffff000f7802 */ /* 0x000fe20000000f00 */
[----:B------:R-:W-:Y:S02]  /*13630*/  IMAD.MOV.U32 R12, RZ, RZ, RZ ;  /* 0x000000ffff0c7224 */ /* 0x000fe400078e00ff */
[----:B------:R-:W-:-:S07]  /*13640*/  IMAD.MOV.U32 R11, RZ, RZ, 0x1f ;  /* 0x0000001fff0b7424 */ /* 0x000fce00078e00ff */
[----:B------:R-:W-:Y:S05]  /*13650*/  WARPSYNC.COLLECTIVE R15, `(.L_x_1830) ;  /* 0x000000000f087348 */ /* 0x000fea0003c00000 */
[----:B------:R0:W1:Y:S02]  /*13660*/  SHFL.IDX P6, R14, R13, R12, R11 ;  /* 0x0000000c0d0e7389 */ /* 0x00006400000c000b */
[----:B01----:R-:W-:Y:S01]  /*13670*/  ENDCOLLECTIVE ;  /* 0x000000000000791b */ /* 0x003fe20003800000 */
.L_x_1830:
[----:B------:R-:W-:Y:S05]  /*13680*/  BRA `(.L_x_1831) ;  /* 0xffffffd000c47947 */ /* 0x000fea000383ffff */
.L_x_1791:
[----:B0-----:R-:W-:-:S04]  /*13690*/  IMAD.U32 R3, RZ, RZ, UR46 ;  /* 0x0000002eff037e24 */ /* 0x001fc8000f8e00ff */
[----:B------:R0:W1:Y:S03]  /*136a0*/  SYNCS.PHASECHK.TRANS64.TRYWAIT P0, [R3+URZ+0x28c40], R0 ;  /* 0x028c4000030075a7 */ /* 0x000066000800017f */
[----:B-1----:R-:W-:Y:S05]  /*136b0*/  @!P0 NANOSLEEP.SYNCS 0x989680 ;  /* 0x009896800000895d */ /* 0x002fea0003900000 */
[----:B------:R-:W1:Y:S02]  /*136c0*/  @!P0 SYNCS.PHASECHK.TRANS64 P0, [R3+URZ+0x28c40], R0 ;  /* 0x028c4000030085a7 */ /* 0x000e64000800007f */
[----:B-1----:R-:W-:Y:S05]  /*136d0*/  @!P0 BRA `(.L_x_1791) ;  /* 0xfffffffc00ec8947 */ /* 0x002fea000383ffff */
[----:B------:R-:W-:Y:S05]  /*136e0*/  BRA `(.L_x_1832) ;  /* 0xffffffd000f47947 */ /* 0x000fea000383ffff */
.L_x_1792:
[----:B------:R-:W-:Y:S01]  /*136f0*/  BSSY B0, `(.L_x_1833) ;  /* 0x0000008000007945 */ /* 0x000fe20003800000 */
[----:B------:R-:W-:Y:S01]  /*13700*/  IMAD.MOV.U32 R13, RZ, RZ, R5 ;  /* 0x000000ffff0d7224 */ /* 0x000fe200078e0005 */
[----:B------:R-:W-:Y:S01]  /*13710*/  MOV R11, 0x181f ;  /* 0x0000181f000b7802 */ /* 0x000fe20000000f00 */
[----:B------:R-:W-:Y:S02]  /*13720*/  IMAD.MOV.U32 R12, RZ, RZ, RZ ;  /* 0x000000ffff0c7224 */ /* 0x000fe400078e00ff */
[----:B------:R-:W-:-:S07]  /*13730*/  IMAD.MOV.U32 R15, RZ, RZ, -0x1 ;  /* 0xffffffffff0f7424 */ /* 0x000fce00078e00ff */
[----:B------:R-:W-:Y:S05]  /*13740*/  WARPSYNC.COLLECTIVE R15, `(.L_x_1834) ;  /* 0x000000000f087348 */ /* 0x000fea0003c00000 */
[----:B------:R0:W1:Y:S02]  /*13750*/  SHFL.IDX P6, R14, R13, R12, R11 ;  /* 0x0000000c0d0e7389 */ /* 0x00006400000c000b */
[----:B01----:R-:W-:Y:S01]  /*13760*/  ENDCOLLECTIVE ;  /* 0x000000000000791b */ /* 0x003fe20003800000 */
.L_x_1834:
[----:B------:R-:W-:Y:S05]  /*13770*/  BSYNC B0 ;  /* 0x0000000000007941 */ /* 0x000fea0003800000 */
.L_x_1833:
[----:B------:R-:W-:Y:S01]  /*13780*/  IMAD.MOV.U32 R13, RZ, RZ, R0 ;  /* 0x000000ffff0d7224 */ /* 0x000fe200078e0000 */
[----:B------:R-:W-:Y:S01]  /*13790*/  MOV R12, RZ ;  /* 0x000000ff000c7202 */ /* 0x000fe20000000f00 */
[----:B------:R-:W-:Y:S01]  /*137a0*/  IMAD.MOV.U32 R11, RZ, RZ, 0x181f ;  /* 0x0000181fff0b7424 */ /* 0x000fe200078e00ff */
[----:B------:R-:W-:Y:S01]  /*137b0*/  @P0 LEA R7, R30, UR46, 0x1 ;  /* 0x0000002e1e070c11 */ /* 0x000fe2000f8e08ff */
[----:B------:R-:W-:Y:S02]  /*137c0*/  IMAD.MOV.U32 R15, RZ, RZ, -0x1 ;  /* 0xffffffffff0f7424 */ /* 0x000fe400078e00ff */
[----:B------:R-:W-:-:S07]  /*137d0*/  IMAD.MOV.U32 R2, RZ, RZ, R14 ;  /* 0x000000ffff027224 */ /* 0x000fce00078e000e */
[----:B------:R-:W-:Y:S05]  /*137e0*/  WARPSYNC.COLLECTIVE R15, `(.L_x_1835) ;  /* 0x000000000f087348 */ /* 0x000fea0003c00000 */
[----:B------:R0:W1:Y:S02]  /*137f0*/  SHFL.IDX P6, R14, R13, R12, R11 ;  /* 0x0000000c0d0e7389 */ /* 0x00006400000c000b */
[----:B01----:R-:W-:Y:S01]  /*13800*/  ENDCOLLECTIVE ;  /* 0x000000000000791b */ /* 0x003fe20003800000 */
.L_x_1835:
        /* <DEDUP_REMOVED lines=8> */
.L_x_1836:
        /* <DEDUP_REMOVED lines=11> */
.L_x_1837:
[----:B------:R-:W-:Y:S02]  /*13940*/  IMAD.MOV.U32 R13, RZ, RZ, R5 ;  /* 0x000000ffff0d7224 */ /* 0x000fe400078e0005 */
[----:B------:R-:W-:Y:S01]  /*13950*/  IMAD.MOV.U32 R12, RZ, RZ, 0x2 ;  /* 0x00000002ff0c7424 */ /* 0x000fe200078e00ff */
[----:B------:R-:W-:-:S13]  /*13960*/  @P0 LEA R2, P1, R22, R14, 0x1 ;  /* 0x0000000e16020211 */ /* 0x000fda00078208ff */
[----:B------:R-:W-:Y:S05]  /*13970*/  WARPSYNC.COLLECTIVE R15, `(.L_x_1838) ;  /* 0x000000000f087348 */ /* 0x000fea0003c00000 */
[----:B------:R0:W1:Y:S02]  /*13980*/  SHFL.IDX P6, R14, R13, R12, R11 ;  /* 0x0000000c0d0e7389 */ /* 0x00006400000c000b */
[----:B01----:R-:W-:Y:S01]  /*13990*/  ENDCOLLECTIVE ;  /* 0x000000000000791b */ /* 0x003fe20003800000 */
.L_x_1838:
[----:B------:R-:W-:-:S05]  /*139a0*/  @P0 IMAD.X R3, RZ, RZ, R4, P1 ;  /* 0x000000ffff030224 */ /* 0x000fca00008e0604 */
        /* <DEDUP_REMOVED lines=11> */
.L_x_1839:
[----:B------:R-:W-:Y:S01]  /*13a60*/  IMAD.MOV.U32 R13, RZ, RZ, R5 ;  /* 0x000000ffff0d7224 */ /* 0x000fe200078e0005 */
[----:B------:R-:W-:Y:S02]  /*13a70*/  MOV R12, 0x3 ;  /* 0x00000003000c7802 */ /* 0x000fe40000000f00 */
[----:B------:R-:W-:-:S13]  /*13a80*/  @P0 LEA R2, P1, R22, R14, 0x1 ;  /* 0x0000000e16020211 */ /* 0x000fda00078208ff */
[----:B------:R-:W-:Y:S05]  /*13a90*/  WARPSYNC.COLLECTIVE R15, `(.L_x_1840) ;  /* 0x000000000f087348 */ /* 0x000fea0003c00000 */
[----:B------:R0:W1:Y:S02]  /*13aa0*/  SHFL.IDX P6, R14, R13, R12, R11 ;  /* 0x0000000c0d0e7389 */ /* 0x00006400000c000b */
[----:B01----:R-:W-:Y:S01]  /*13ab0*/  ENDCOLLECTIVE ;  /* 0x000000000000791b */ /* 0x003fe20003800000 */
.L_x_1840:
        /* <DEDUP_REMOVED lines=10> */
.L_x_1841:
[----:B------:R-:W-:Y:S05]  /*13b60*/  BRA `(.L_x_1842) ;  /* 0xffffffd000b87947 */ /* 0x000fea000383ffff */
.L_x_1795:
[----:B------:R-:W-:Y:S01]  /*13b70*/  IMAD.MOV.U32 R13, RZ, RZ, R5 ;  /* 0x000000ffff0d7224 */ /* 0x000fe200078e0005 */
[----:B------:R-:W-:Y:S01]  /*13b80*/  MOV R12, RZ ;  /* 0x000000ff000c7202 */ /* 0x000fe20000000f00 */
[----:B------:R-:W-:Y:S02]  /*13b90*/  IMAD.MOV.U32 R11, RZ, RZ, 0x181f ;  /* 0x0000181fff0b7424 */ /* 0x000fe400078e00ff */
[----:B------:R-:W-:Y:S02]  /*13ba0*/  IMAD.MOV.U32 R15, RZ, RZ, -0x1 ;  /* 0xffffffffff0f7424 */ /* 0x000fe400078e00ff */
[----:B------:R-:W-:-:S07]  /*13bb0*/  VIADD R7, R35, UR41 ;  /* 0x0000002923077c36 */ /* 0x000fce0008000000 */
[----:B------:R-:W-:Y:S05]  /*13bc0*/  WARPSYNC.COLLECTIVE R15, `(.L_x_1843) ;  /* 0x000000000f087348 */ /* 0x000fea0003c00000 */
[----:B------:R0:W1:Y:S02]  /*13bd0*/  SHFL.IDX P6, R14, R13, R12, R11 ;  /* 0x0000000c0d0e7389 */ /* 0x00006400000c000b */
[----:B01----:R-:W-:Y:S01]  /*13be0*/  ENDCOLLECTIVE ;  /* 0x000000000000791b */ /* 0x003fe20003800000 */
.L_x_1843:
[----:B------:R-:W-:Y:S01]  /*13bf0*/  MOV R13, R4 ;  /* 0x00000004000d7202 */ /* 0x000fe20000000f00 */
[----:B------:R-:W-:-:S07]  /*13c00*/  IMAD.MOV.U32 R2, RZ, RZ, R14 ;  /* 0x000000ffff027224 */ /* 0x000fce00078e000e */
[----:B------:R-:W-:Y:S05]  /*13c10*/  WARPSYNC.COLLECTIVE R15, `(.L_x_1844) ;  /* 0x000000000f087348 */ /* 0x000fea0003c00000 */
[----:B------:R0:W1:Y:S02]  /*13c20*/  SHFL.IDX P6, R14, R13, R12, R11 ;  /* 0x0000000c0d0e7389 */ /* 0x00006400000c000b */
[----:B01----:R-:W-:Y:S01]  /*13c30*/  ENDCOLLECTIVE ;  /* 0x000000000000791b */ /* 0x003fe20003800000 */
.L_x_1844:
[----:B------:R-:W-:Y:S02]  /*13c40*/  ULDC UR4, c[0x0][0x288] ;  /* 0x0000a20000047ab9 */ /* 0x000fe40000000800 */
[----:B------:R-:W-:-:S05]  /*13c50*/  IMAD R0, R0, UR4, RZ ;  /* 0x0000000400007c24 */ /* 0x000fca000f8e02ff */
[C---:B------:R-:W-:Y:S02]  /*13c60*/  ISETP.GE.AND P0, PT, R7.reuse, R0, PT ;  /* 0x000000000700720c */ /* 0x040fe40003f06270 */
[----:B------:R-:W-:Y:S01]  /*13c70*/  IADD3 R11, R7, 0x10, RZ ;  /* 0x00000010070b7810 */ /* 0x000fe20007ffe0ff */
[----:B------:R-:W-:Y:S02]  /*13c80*/  IMAD.MOV.U32 R13, RZ, RZ, R5 ;  /* 0x000000ffff0d7224 */ /* 0x000fe400078e0005 */
[----:B------:R-:W-:-:S08]  /*13c90*/  IMAD.MOV.U32 R12, RZ, RZ, 0x1 ;  /* 0x00000001ff0c7424 */ /* 0x000fd000078e00ff */
[----:B------:R-:W-:Y:S02]  /*13ca0*/  @!P0 LEA R9, R30, UR46, 0x1 ;  /* 0x0000002e1e098c11 */ /* 0x000fe4000f8e08ff */
[----:B------:R-:W-:-:S05]  /*13cb0*/  @!P0 LEA R14, P2, R22, R14, 0x1 ;  /* 0x0000000e160e8211 */ /* 0x000fca00078408ff */
[----:B------:R-:W-:Y:S02]  /*13cc0*/  @!P0 IMAD.X R3, RZ, RZ, R2, P2 ;  /* 0x000000ffff038224 */ /* 0x000fe400010e0602 */
[----:B------:R-:W-:-:S05]  /*13cd0*/  @!P0 IMAD.MOV.U32 R2, RZ, RZ, R14 ;  /* 0x000000ffff028224 */ /* 0x000fca00078e000e */
[----:B------:R-:W-:Y:S01]  /*13ce0*/  @!PT LDS RZ, [RZ] ;  /* 0x00000000fffff984 */ /* 0x000fe20000000800 */
[----:B------:R-:W-:Y:S01]  /*13cf0*/  @!PT LDS RZ, [RZ] ;  /* 0x00000000fffff984 */ /* 0x000fe20000000800 */
[----:B------:R-:W-:Y:S01]  /*13d00*/  @!PT LDS RZ, [RZ] ;  /* 0x00000000fffff984 */ /* 0x000fe20000000800 */
[----:B------:R0:W-:Y:S01]  /*13d10*/  @!P0 LDGSTS.E.BYPASS.LTC128B.128 [R9+0x20400], desc[UR36][R2.64], !P1 ;  /* 0x2040000002098fae */ /* 0x0001e2000c901d64 */
[----:B------:R-:W-:Y:S01]  /*13d20*/  ISETP.GE.AND P0, PT, R11, R0, PT ;  /* 0x000000000b00720c */ /* 0x000fe20003f06270 */
[----:B------:R-:W-:-:S12]  /*13d30*/  IMAD.MOV.U32 R11, RZ, RZ, 0x181f ;  /* 0x0000181fff0b7424 */ /* 0x000fd800078e00ff */
[----:B0-----:R-:W-:Y:S05]  /*13d40*/  WARPSYNC.COLLECTIVE R15, `(.L_x_1845) ;  /* 0x000000000f087348 */ /* 0x001fea0003c00000 */
[----:B------:R1:W2:Y:S02]  /*13d50*/  SHFL.IDX P6, R14, R13, R12, R11 ;  /* 0x0000000c0d0e7389 */ /* 0x0002a400000c000b */
[----:B012---:R-:W-:Y:S01]  /*13d60*/  ENDCOLLECTIVE ;  /* 0x000000000000791b */ /* 0x007fe20003800000 */
.L_x_1845:
[----:B------:R-:W-:Y:S01]  /*13d70*/  VIADD R9, R7, 0x20 ;  /* 0x0000002007097836 */ /* 0x000fe20000000000 */
[----:B------:R-:W-:Y:S01]  /*13d80*/  @!P0 LEA R21, R30, UR46, 0x1 ;  /* 0x0000002e1e158c11 */ /* 0x000fe2000f8e08ff */
[----:B------:R-:W-:Y:S01]  /*13d90*/  IMAD.MOV.U32 R13, RZ, RZ, R4 ;  /* 0x000000ffff0d7224 */ /* 0x000fe200078e0004 */
[----:B------:R-:W-:-:S07]  /*13da0*/  MOV R6, R14 ;  /* 0x0000000e00067202 */ /* 0x000fce0000000f00 */
[----:B------:R-:W-:Y:S05]  /*13db0*/  WARPSYNC.COLLECTIVE R15, `(.L_x_1846) ;  /* 0x000000000f087348 */ /* 0x000fea0003c00000 */
[----:B------:R0:W1:Y:S02]  /*13dc0*/  SHFL.IDX P6, R14, R13, R12, R11 ;  /* 0x0000000c0d0e7389 */ /* 0x00006400000c000b */
[----:B01----:R-:W-:Y:S01]  /*13dd0*/  ENDCOLLECTIVE ;  /* 0x000000000000791b */ /* 0x003fe20003800000 */
.L_x_1846:
[----:B------:R-:W-:Y:S01]  /*13de0*/  MOV R13, R5 ;  /* 0x00000005000d7202 */ /* 0x000fe20000000f00 */
[----:B------:R-:W-:Y:S01]  /*13df0*/  IMAD.MOV.U32 R12, RZ, RZ, 0x2 ;  /* 0x00000002ff0c7424 */ /* 0x000fe200078e00ff */
[----:B------:R-:W-:-:S13]  /*13e00*/  @!P0 LEA R2, P2, R22, R14, 0x1 ;  /* 0x0000000e16028211 */ /* 0x000fda00078408ff */
[----:B------:R-:W-:Y:S05]  /*13e10*/  WARPSYNC.COLLECTIVE R15, `(.L_x_1847) ;  /* 0x000000000f087348 */ /* 0x000fea0003c00000 */
[----:B------:R0:W1:Y:S02]  /*13e20*/  SHFL.IDX P6, R14, R13, R12, R11 ;  /* 0x0000000c0d0e7389 */ /* 0x00006400000c000b */
[----:B01----:R-:W-:Y:S01]  /*13e30*/  ENDCOLLECTIVE ;  /* 0x000000000000791b */ /* 0x003fe20003800000 */
.L_x_1847:
[----:B------:R-:W-:-:S05]  /*13e40*/  @!P0 IMAD.X R3, RZ, RZ, R6, P2 ;  /* 0x000000ffff038224 */ /* 0x000fca00010e0606 */
[----:B------:R-:W-:Y:S01]  /*13e50*/  @!PT LDS RZ, [RZ] ;  /* 0x00000000fffff984 */ /* 0x000fe20000000800 */
[----:B------:R-:W-:Y:S01]  /*13e60*/  @!PT LDS RZ, [RZ] ;  /* 0x00000000fffff984 */ /* 0x000fe20000000800 */
[----:B------:R-:W-:Y:S01]  /*13e70*/  @!PT LDS RZ, [RZ] ;  /* 0x00000000fffff984 */ /* 0x000fe20000000800 */
[----:B------:R0:W-:Y:S01]  /*13e80*/  @!P0 LDGSTS.E.BYPASS.LTC128B.128 [R21+0x20c00], desc[UR36][R2.64], !P1 ;  /* 0x20c0000002158fae */ /* 0x0001e2000c901d64 */
[----:B------:R-:W-:Y:S01]  /*13e90*/  ISETP.GE.AND P0, PT, R9, R0, PT ;  /* 0x000000000900720c */ /* 0x000fe20003f06270 */
[----:B------:R-:W-:-:S12]  /*13ea0*/  IMAD.MOV.U32 R13, RZ, RZ, R4 ;  /* 0x000000ffff0d7224 */ /* 0x000fd800078e0004 */
[----:B------:R-:W-:Y:S01]  /*13eb0*/  @!P0 LEA R9, R30, UR46, 0x1 ;  /* 0x0000002e1e098c11 */ /* 0x000fe2000f8e08ff */
[----:B0-----:R-:W-:-:S07]  /*13ec0*/  IMAD.MOV.U32 R6, RZ, RZ, R14 ;  /* 0x000000ffff067224 */ /* 0x001fce00078e000e */
[----:B------:R-:W-:Y:S05]  /*13ed0*/  WARPSYNC.COLLECTIVE R15, `(.L_x_1848) ;  /* 0x000000000f087348 */ /* 0x000fea0003c00000 */
[----:B------:R0:W1:Y:S02]  /*13ee0*/  SHFL.IDX P6, R14, R13, R12, R11 ;  /* 0x0000000c0d0e7389 */ /* 0x00006400000c000b */
[----:B01----:R-:W-:Y:S01]  /*13ef0*/  ENDCOLLECTIVE ;  /* 0x000000000000791b */ /* 0x003fe20003800000 */
.L_x_1848:
[----:B------:R-:W-:Y:S02]  /*13f00*/  IMAD.MOV.U32 R13, RZ, RZ, R5 ;  /* 0x000000ffff0d7224 */ /* 0x000fe400078e0005 */
[----:B------:R-:W-:Y:S01]  /*13f10*/  IMAD.MOV.U32 R12, RZ, RZ, 0x3 ;  /* 0x00000003ff0c7424 */ /* 0x000fe200078e00ff */
[----:B------:R-:W-:-:S13]  /*13f20*/  @!P0 LEA R2, P2, R22, R14, 0x1 ;  /* 0x0000000e16028211 */ /* 0x000fda00078408ff */
[----:B------:R-:W-:Y:S05]  /*13f30*/  WARPSYNC.COLLECTIVE R15, `(.L_x_1849) ;  /* 0x000000000f087348 */ /* 0x000fea0003c00000 */
[----:B------:R0:W1:Y:S02]  /*13f40*/  SHFL.IDX P6, R14, R13, R12, R11 ;  /* 0x0000000c0d0e7389 */ /* 0x00006400000c000b */
[----:B01----:R-:W-:Y:S01]  /*13f50*/  ENDCOLLECTIVE ;  /* 0x000000000000791b */ /* 0x003fe20003800000 */
.L_x_1849:
[----:B------:R-:W-:-:S05]  /*13f60*/  @!P0 IADD3.X R3, RZ, R6, RZ, P2, !PT ;  /* 0x00000006ff038210 */ /* 0x000fca00017fe4ff */
        /* <DEDUP_REMOVED lines=9> */
.L_x_1850:
[----:B------:R-:W-:Y:S05]  /*14000*/  BRA `(.L_x_1851) ;  /* 0xffffffd4005c7947 */ /* 0x000fea000383ffff */
.L_x_1796:
[----:B0-----:R-:W-:-:S04]  /*14010*/  IMAD.U32 R3, RZ, RZ, UR46 ;  /* 0x0000002eff037e24 */ /* 0x001fc8000f8e00ff */
[----:B------:R0:W1:Y:S03]  /*14020*/  SYNCS.PHASECHK.TRANS64.TRYWAIT P0, [R3+URZ+0x28c20], R0 ;  /* 0x028c2000030075a7 */ /* 0x000066000800017f */
[----:B-1----:R-:W-:Y:S05]  /*14030*/  @!P0 NANOSLEEP.SYNCS 0x989680 ;  /* 0x009896800000895d */ /* 0x002fea0003900000 */
[----:B------:R-:W1:Y:S02]  /*14040*/  @!P0 SYNCS.PHASECHK.TRANS64 P0, [R3+URZ+0x28c20], R0 ;  /* 0x028c2000030085a7 */ /* 0x000e64000800007f */
[----:B-1----:R-:W-:Y:S05]  /*14050*/  @!P0 BRA `(.L_x_1796) ;  /* 0xfffffffc00ec8947 */ /* 0x002fea000383ffff */
[----:B------:R-:W-:Y:S05]  /*14060*/  BRA `(.L_x_1852) ;  /* 0xffffffd4008c7947 */ /* 0x000fea000383ffff */
.L_x_1798:
[----:B0-----:R-:W-:-:S04]  /*14070*/  IMAD.U32 R3, RZ, RZ, UR46 ;  /* 0x0000002eff037e24 */ /* 0x001fc8000f8e00ff */
[----:B------:R0:W1:Y:S03]  /*14080*/  SYNCS.PHASECHK.TRANS64.TRYWAIT P0, [R3+URZ+0x28c60], R0 ;  /* 0x028c6000030075a7 */ /* 0x000066000800017f */
[----:B-1----:R-:W-:Y:S05]  /*14090*/  @!P0 NANOSLEEP.SYNCS 0x989680 ;  /* 0x009896800000895d */ /* 0x002fea0003900000 */
[----:B------:R-:W1:Y:S02]  /*140a0*/  @!P0 SYNCS.PHASECHK.TRANS64 P0, [R3+URZ+0x28c60], R0 ;  /* 0x028c6000030085a7 */ /* 0x000e64000800007f */
[----:B-1----:R-:W-:Y:S05]  /*140b0*/  @!P0 BRA `(.L_x_1798) ;  /* 0xfffffffc00ec8947 */ /* 0x002fea000383ffff */
[----:B------:R-:W-:Y:S05]  /*140c0*/  BRA `(.L_x_1853) ;  /* 0xffffffd400887947 */ /* 0x000fea000383ffff */
.L_x_1799:
        /* <DEDUP_REMOVED lines=8> */
.L_x_1855:
[----:B------:R-:W-:Y:S05]  /*14150*/  BSYNC B0 ;  /* 0x0000000000007941 */ /* 0x000fea0003800000 */
.L_x_1854:
[----:B------:R-:W-:Y:S01]  /*14160*/  MOV R13, R0 ;  /* 0x00000000000d7202 */ /* 0x000fe20000000f00 */
[----:B------:R-:W-:Y:S01]  /*14170*/  IMAD.MOV.U32 R12, RZ, RZ, RZ ;  /* 0x000000ffff0c7224 */ /* 0x000fe200078e00ff */
[----:B------:R-:W-:Y:S01]  /*14180*/  SHF.L.U32 R8, R22, 0x1, RZ ;  /* 0x0000000116087819 */ /* 0x000fe200000006ff */
[----:B------:R-:W-:Y:S01]  /*14190*/  IMAD.MOV.U32 R11, RZ, RZ, 0x181f ;  /* 0x0000181fff0b7424 */ /* 0x000fe200078e00ff */
[----:B------:R-:W-:Y:S01]  /*141a0*/  LOP3.LUT R4, R17, 0x1, RZ, 0xc0, !PT ;  /* 0x0000000111047812 */ /* 0x000fe200078ec0ff */
[----:B------:R-:W-:Y:S01]  /*141b0*/  IMAD.MOV.U32 R15, RZ, RZ, -0x1 ;  /* 0xffffffffff0f7424 */ /* 0x000fe200078e00ff */
[----:B------:R-:W-:Y:S01]  /*141c0*/  LEA R7, R30, UR46, 0x1 ;  /* 0x0000002e1e077c11 */ /* 0x000fe2000f8e08ff */
[----:B------:R-:W-:Y:S01]  /*141d0*/  IMAD.MOV.U32 R3, RZ, RZ, R14 ;  /* 0x000000ffff037224 */ /* 0x000fe200078e000e */
[----:B------:R-:W-:-:S13]  /*141e0*/  ISETP.NE.U32.AND P1, PT, R4, 0x1, PT ;  /* 0x000000010400780c */ /* 0x000fda0003f25070 */
[----:B------:R-:W-:Y:S05]  /*141f0*/  WARPSYNC.COLLECTIVE R15, `(.L_x_1856) ;  /* 0x000000000f087348 */ /* 0x000fea0003c00000 */
[----:B------:R0:W1:Y:S02]  /*14200*/  SHFL.IDX P6, R14, R13, R12, R11 ;  /* 0x0000000c0d0e7389 */ /* 0x00006400000c000b */
[----:B01----:R-:W-:Y:S01]  /*14210*/  ENDCOLLECTIVE ;  /* 0x000000000000791b */ /* 0x003fe20003800000 */
.L_x_1856:
[C---:B------:R-:W-:Y:S02]  /*14220*/  LOP3.LUT P5, RZ, R17.reuse, 0x2, RZ, 0xc0, !PT ;  /* 0x0000000211ff7812 */ /* 0x040fe400078ac0ff */
[C---:B------:R-:W-:Y:S02]  /*14230*/  LOP3.LUT P4, RZ, R17.reuse, 0x4, RZ, 0xc0, !PT ;  /* 0x0000000411ff7812 */ /* 0x040fe4000788c0ff */
[C---:B------:R-:W-:Y:S02]  /*14240*/  LOP3.LUT P3, RZ, R17.reuse, 0x8, RZ, 0xc0, !PT ;  /* 0x0000000811ff7812 */ /* 0x040fe4000786c0ff */
[C---:B------:R-:W-:Y:S02]  /*14250*/  LOP3.LUT P2, RZ, R17.reuse, 0x10, RZ, 0xc0, !PT ;  /* 0x0000001011ff7812 */ /* 0x040fe4000784c0ff */
[----:B------:R-:W-:Y:S02]  /*14260*/  LOP3.LUT R16, R16, 0xfffffeff, RZ, 0xc0, !PT ;  /* 0xfffffeff10107812 */ /* 0x000fe400078ec0ff */
[----:B------:R-:W-:-:S02]  /*14270*/  PRMT R4, R17, 0x8880, RZ ;  /* 0x0000888011047816 */ /* 0x000fc400000000ff */
[----:B------:R-:W-:Y:S01]  /*14280*/  @P1 LOP3.LUT R16, R16, 0x100, RZ, 0xfc, !PT ;  /* 0x0000010010101812 */ /* 0x000fe200078efcff */
[----:B------:R-:W-:Y:S02]  /*14290*/  IMAD.MOV.U32 R13, RZ, RZ, R6 ;  /* 0x000000ffff0d7224 */ /* 0x000fe400078e0006 */
[----:B------:R-:W-:Y:S01]  /*142a0*/  IMAD.MOV.U32 R12, RZ, RZ, 0x1 ;  /* 0x00000001ff0c7424 */ /* 0x000fe200078e00ff */
        /* <DEDUP_REMOVED lines=22> */
[----:B------:R-:W-:Y:S02]  /*14410*/  ISETP.GT.AND P6, PT, R4, -0x1, PT ;  /* 0xffffffff0400780c */ /* 0x000fe40003fc4270 */
[----:B------:R-:W-:-:S11]  /*14420*/  MOV R4, RZ ;  /* 0x000000ff00047202 */ /* 0x000fd60000000f00 */
[----:B------:R-:W-:Y:S02]  /*14430*/  @P6 LOP3.LUT R16, R16, 0x200, RZ, 0xfc, !PT ;  /* 0x0000020010106812 */ /* 0x000fe400078efcff */
[----:B------:R-:W-:-:S13]  /*14440*/  ISETP.LT.OR P6, PT, R18, 0x1, P6 ;  /* 0x000000011200780c */ /* 0x000fda00037c1670 */
[----:B------:R0:W-:Y:S02]  /*14450*/  LDGSTS.E.BYPASS.LTC128B.128 [R7+0xe400], desc[UR36][R2.64+0x380], !P6 ;  /* 0x0e40038002077fae */ /* 0x0001e4000f101d64 */
[----:B0-----:R-:W-:Y:S05]  /*14460*/  WARPSYNC.COLLECTIVE R15, `(.L_x_1857) ;  /* 0x000000000f087348 */ /* 0x001fea0003c00000 */
[----:B------:R1:W2:Y:S02]  /*14470*/  SHFL.IDX P6, R14, R13, R12, R11 ;  /* 0x0000000c0d0e7389 */ /* 0x0002a400000c000b */
[----:B012---:R-:W-:Y:S01]  /*14480*/  ENDCOLLECTIVE ;  /* 0x000000000000791b */ /* 0x007fe20003800000 */
.L_x_1857:
[----:B------:R-:W-:Y:S01]  /*14490*/  IMAD.MOV.U32 R13, RZ, RZ, R0 ;  /* 0x000000ffff0d7224 */ /* 0x000fe200078e0000 */
[----:B------:R-:W-:-:S07]  /*144a0*/  MOV R5, R14 ;  /* 0x0000000e00057202 */ /* 0x000fce0000000f00 */
[----:B------:R-:W-:Y:S05]  /*144b0*/  WARPSYNC.COLLECTIVE R15, `(.L_x_1858) ;  /* 0x000000000f087348 */ /* 0x000fea0003c00000 */
[----:B------:R0:W1:Y:S02]  /*144c0*/  SHFL.IDX P6, R14, R13, R12, R11 ;  /* 0x0000000c0d0e7389 */ /* 0x00006400000c000b */
[----:B01----:R-:W-:Y:S01]  /*144d0*/  ENDCOLLECTIVE ;  /* 0x000000000000791b */ /* 0x003fe20003800000 */
.L_x_1858:
[----:B------:R-:W-:Y:S01]  /*144e0*/  IMAD.MOV.U32 R13, RZ, RZ, R6 ;  /* 0x000000ffff0d7224 */ /* 0x000fe200078e0006 */
[----:B------:R-:W-:Y:S02]  /*144f0*/  MOV R12, 0x2 ;  /* 0x00000002000c7802 */ /* 0x000fe40000000f00 */
        /* <DEDUP_REMOVED lines=26> */
.L_x_1859:
[----:B------:R-:W-:Y:S02]  /*146a0*/  IMAD.MOV.U32 R13, RZ, RZ, R0 ;  /* 0x000000ffff0d7224 */ /* 0x000fe400078e0000 */
[----:B------:R-:W-:-:S07]  /*146b0*/  IMAD.MOV.U32 R9, RZ, RZ, R14 ;  /* 0x000000ffff097224 */ /* 0x000fce00078e000e */
[----:B------:R-:W-:Y:S05]  /*146c0*/  WARPSYNC.COLLECTIVE R15, `(.L_x_1860) ;  /* 0x000000000f087348 */ /* 0x000fea0003c00000 */
[----:B------:R0:W1:Y:S02]  /*146d0*/  SHFL.IDX P6, R14, R13, R12, R11 ;  /* 0x0000000c0d0e7389 */ /* 0x00006400000c000b */
[----:B01----:R-:W-:Y:S01]  /*146e0*/  ENDCOLLECTIVE ;  /* 0x000000000000791b */ /* 0x003fe20003800000 */
.L_x_1860:
        /* <DEDUP_REMOVED lines=28> */
.L_x_1861:
[----:B------:R-:W-:Y:S02]  /*148b0*/  IMAD.MOV.U32 R13, RZ, RZ, R0 ;  /* 0x000000ffff0d7224 */ /* 0x000fe400078e0000 */
[----:B------:R-:W-:-:S07]  /*148c0*/  IMAD.MOV.U32 R6, RZ, RZ, R14 ;  /* 0x000000ffff067224 */ /* 0x000fce00078e000e */
[----:B------:R-:W-:Y:S05]  /*148d0*/  WARPSYNC.COLLECTIVE R15, `(.L_x_1862) ;  /* 0x000000000f087348 */ /* 0x000fea0003c00000 */
[----:B------:R0:W1:Y:S02]  /*148e0*/  SHFL.IDX P6, R14, R13, R12, R11 ;  /* 0x0000000c0d0e7389 */ /* 0x00006400000c000b */
[----:B01----:R-:W-:Y:S01]  /*148f0*/  ENDCOLLECTIVE ;  /* 0x000000000000791b */ /* 0x003fe20003800000 */
.L_x_1862:
[----:B------:R-:W-:Y:S05]  /*14900*/  BRA `(.L_x_1863) ;  /* 0xffffffd4001c7947 */ /* 0x000fea000383ffff */
.L_x_1806:
[----:B-1----:R1:W2:Y:S02]  /*14910*/  SYNCS.PHASECHK.TRANS64.TRYWAIT P0, [R10+URZ+0x28c40], R20 ;  /* 0x028c40140a0075a7 */ /* 0x0022a4000800017f */
[----:B--2---:R-:W-:Y:S05]  /*14920*/  @!P0 NANOSLEEP.SYNCS 0x989680 ;  /* 0x009896800000895d */ /* 0x004fea0003900000 */
[----:B------:R-:W2:Y:S02]  /*14930*/  @!P0 SYNCS.PHASECHK.TRANS64 P0, [R10+URZ+0x28c40], R20 ;  /* 0x028c40140a0085a7 */ /* 0x000ea4000800007f */
[----:B--2---:R-:W-:Y:S05]  /*14940*/  @!P0 BRA `(.L_x_1806) ;  /* 0xfffffffc00f08947 */ /* 0x004fea000383ffff */
[----:B------:R-:W-:Y:S05]  /*14950*/  BRA `(.L_x_1864) ;  /* 0xffffffd800587947 */ /* 0x000fea000383ffff */
.L_x_1807:
[----:B------:R-:W-:Y:S01]  /*14960*/  BSSY B1, `(.L_x_1865) ;  /* 0x0000008000017945 */ /* 0x000fe20003800000 */
[----:B------:R-:W-:Y:S01]  /*14970*/  IMAD.MOV.U32 R13, RZ, RZ, R29 ;  /* 0x000000ffff0d7224 */ /* 0x000fe200078e001d */
[----:B------:R-:W-:Y:S01]  /*14980*/  MOV R15, 0xffffffff ;  /* 0xffffffff000f7802 */ /* 0x000fe20000000f00 */
[----:B------:R-:W-:Y:S02]  /*14990*/  IMAD.MOV.U32 R12, RZ, RZ, RZ ;  /* 0x000000ffff0c7224 */ /* 0x000fe400078e00ff */
[----:B------:R-:W-:-:S07]  /*149a0*/  IMAD.MOV.U32 R11, RZ, RZ, 0x181f ;  /* 0x0000181fff0b7424 */ /* 0x000fce00078e00ff */
[----:B-1----:R-:W-:Y:S05]  /*149b0*/  WARPSYNC.COLLECTIVE R15, `(.L_x_1866) ;  /* 0x000000000f087348 */ /* 0x002fea0003c00000 */
[----:B------:R0:W2:Y:S02]  /*149c0*/  SHFL.IDX P6, R14, R13, R12, R11 ;  /* 0x0000000c0d0e7389 */ /* 0x0000a400000c000b */
[----:B012---:R-:W-:Y:S01]  /*149d0*/  ENDCOLLECTIVE ;  /* 0x000000000000791b */ /* 0x007fe20003800000 */
.L_x_1866:
[----:B------:R-:W-:Y:S05]  /*149e0*/  BSYNC B1 ;  /* 0x0000000000017941 */ /* 0x000fea0003800000 */
.L_x_1865:
[----:B------:R-:W-:Y:S01]  /*149f0*/  IMAD.MOV.U32 R13, RZ, RZ, R26 ;  /* 0x000000ffff0d7224 */ /* 0x000fe200078e001a */
[----:B------:R-:W-:Y:S01]  /*14a00*/  MOV R11, 0x181f ;  /* 0x0000181f000b7802 */ /* 0x000fe20000000f00 */
[----:B------:R-:W-:Y:S01]  /*14a10*/  IMAD.MOV.U32 R12, RZ, RZ, RZ ;  /* 0x000000ffff0c7224 */ /* 0x000fe200078e00ff */
[----:B------:R-:W-:Y:S01]  /*14a20*/  LEA R27, R17, UR46, 0x1 ;  /* 0x0000002e111b7c11 */ /* 0x000fe2000f8e08ff */
[----:B------:R-:W-:Y:S02]  /*14a30*/  IMAD.MOV.U32 R15, RZ, RZ, -0x1 ;  /* 0xffffffffff0f7424 */ /* 0x000fe400078e00ff */
[----:B------:R-:W-:-:S07]  /*14a40*/  IMAD.MOV.U32 R3, RZ, RZ, R14 ;  /* 0x000000ffff037224 */ /* 0x000fce00078e000e */
[----:B------:R-:W-:Y:S05]  /*14a50*/  WARPSYNC.COLLECTIVE R15, `(.L_x_1867) ;  /* 0x000000000f087348 */ /* 0x000fea0003c00000 */
[----:B------:R0:W1:Y:S02]  /*14a60*/  SHFL.IDX P6, R14, R13, R12, R11 ;  /* 0x0000000c0d0e7389 */ /* 0x00006400000c000b */
[----:B01----:R-:W-:Y:S01]  /*14a70*/  ENDCOLLECTIVE ;  /* 0x000000000000791b */ /* 0x003fe20003800000 */
.L_x_1867:
[----:B------:R-:W-:Y:S01]  /*14a80*/  IMAD.MOV.U32 R13, RZ, RZ, R29 ;  /* 0x000000ffff0d7224 */ /* 0x000fe200078e001d */
[----:B------:R-:W-:Y:S02]  /*14a90*/  MOV R12, 0x1 ;  /* 0x00000001000c7802 */ /* 0x000fe40000000f00 */
[----:B------:R-:W-:-:S13]  /*14aa0*/  IADD3 R2, P0, R14, R8, RZ ;  /* 0x000000080e027210 */ /* 0x000fda0007f1e0ff */
[----:B------:R-:W-:Y:S05]  /*14ab0*/  WARPSYNC.COLLECTIVE R15, `(.L_x_1868) ;  /* 0x000000000f087348 */ /* 0x000fea0003c00000 */
[----:B------:R0:W1:Y:S02]  /*14ac0*/  SHFL.IDX P6, R14, R13, R12, R11 ;  /* 0x0000000c0d0e7389 */ /* 0x00006400000c000b */
[----:B01----:R-:W-:Y:S01]  /*14ad0*/  ENDCOLLECTIVE ;  /* 0x000000000000791b */ /* 0x003fe20003800000 */
.L_x_1868:
        /* <DEDUP_REMOVED lines=10> */
.L_x_1869:
[----:B------:R-:W-:Y:S01]  /*14b80*/  MOV R13, R29 ;  /* 0x0000001d000d7202 */ /* 0x000fe20000000f00 */
[----:B------:R-:W-:Y:S01]  /*14b90*/  IMAD.MOV.U32 R12, RZ, RZ, 0x2 ;  /* 0x00000002ff0c7424 */ /* 0x000fe200078e00ff */
[----:B------:R-:W-:-:S13]  /*14ba0*/  IADD3 R2, P0, R14, R8, RZ ;  /* 0x000000080e027210 */ /* 0x000fda0007f1e0ff */
[----:B------:R-:W-:Y:S05]  /*14bb0*/  WARPSYNC.COLLECTIVE R15, `(.L_x_1870) ;  /* 0x000000000f087348 */ /* 0x000fea0003c00000 */
[----:B------:R0:W1:Y:S02]  /*14bc0*/  SHFL.IDX P6, R14, R13, R12, R11 ;  /* 0x0000000c0d0e7389 */ /* 0x00006400000c000b */
[----:B01----:R-:W-:Y:S01]  /*14bd0*/  ENDCOLLECTIVE ;  /* 0x000000000000791b */ /* 0x003fe20003800000 */
.L_x_1870:
        /* <DEDUP_REMOVED lines=10> */
.L_x_1871:
[----:B------:R-:W-:Y:S02]  /*14c80*/  IMAD.MOV.U32 R13, RZ, RZ, R29 ;  /* 0x000000ffff0d7224 */ /* 0x000fe400078e001d */
[----:B------:R-:W-:Y:S01]  /*14c90*/  IMAD.MOV.U32 R12, RZ, RZ, 0x3 ;  /* 0x00000003ff0c7424 */ /* 0x000fe200078e00ff */
[----:B------:R-:W-:-:S13]  /*14ca0*/  IADD3 R2, P0, R14, R8, RZ ;  /* 0x000000080e027210 */ /* 0x000fda0007f1e0ff */
[----:B------:R-:W-:Y:S05]  /*14cb0*/  WARPSYNC.COLLECTIVE R15, `(.L_x_1872) ;  /* 0x000000000f087348 */ /* 0x000fea0003c00000 */
[----:B------:R0:W1:Y:S02]  /*14cc0*/  SHFL.IDX P6, R14, R13, R12, R11 ;  /* 0x0000000c0d0e7389 */ /* 0x00006400000c000b */
[----:B01----:R-:W-:Y:S01]  /*14cd0*/  ENDCOLLECTIVE ;  /* 0x000000000000791b */ /* 0x003fe20003800000 */
.L_x_1872:
[----:B------:R-:W-:-:S05]  /*14ce0*/  IADD3.X R3, RZ, R3, RZ, P0, !PT ;  /* 0x00000003ff037210 */ /* 0x000fca00007fe4ff */
[----:B------:R-:W-:Y:S01]  /*14cf0*/  @!PT LDS RZ, [RZ] ;  /* 0x00000000fffff984 */ /* 0x000fe20000000800 */
[----:B------:R-:W-:Y:S01]  /*14d00*/  @!PT LDS RZ, [RZ] ;  /* 0x00000000fffff984 */ /* 0x000fe20000000800 */
[----:B------:R-:W-:Y:S01]  /*14d10*/  @!PT LDS RZ, [RZ] ;  /* 0x00000000fffff984 */ /* 0x000fe20000000800 */
[----:B------:R0:W-:Y:S01]  /*14d20*/  LDGSTS.E.BYPASS.LTC128B.128 [R27+0x23400], desc[UR36][R2.64], !P1 ;  /* 0x23400000021b7fae */ /* 0x0001e2000c901d64 */
[----:B------:R-:W-:Y:S01]  /*14d30*/  MOV R13, R26 ;  /* 0x0000001a000d7202 */ /* 0x000fe20000000f00 */
[----:B------:R-:W-:-:S07]  /*14d40*/  IMAD.MOV.U32 R34, RZ, RZ, R14 ;  /* 0x000000ffff227224 */ /* 0x000fce00078e000e */
[----:B0-----:R-:W-:Y:S05]  /*14d50*/  WARPSYNC.COLLECTIVE R15, `(.L_x_1873) ;  /* 0x000000000f087348 */ /* 0x001fea0003c00000 */
[----:B------:R1:W2:Y:S02]  /*14d60*/  SHFL.IDX P6, R14, R13, R12, R11 ;  /* 0x0000000c0d0e7389 */ /* 0x0002a400000c000b */
[----:B012---:R-:W-:Y:S01]  /*14d70*/  ENDCOLLECTIVE ;  /* 0x000000000000791b */ /* 0x007fe20003800000 */
.L_x_1873:
[----:B------:R-:W-:Y:S05]  /*14d80*/  BRA `(.L_x_1874) ;  /* 0xffffffd8000c7947 */ /* 0x000fea000383ffff */
.L_x_1812:
[----:B---3--:R3:W4:Y:S02]  /*14d90*/  SYNCS.PHASECHK.TRANS64.TRYWAIT P0, [R10+URZ+0x28c60], R20 ;  /* 0x028c60140a0075a7 */ /* 0x008724000800017f */
[----:B----4-:R-:W-:Y:S05]  /*14da0*/  @!P0 NANOSLEEP.SYNCS 0x989680 ;  /* 0x009896800000895d */ /* 0x010fea0003900000 */
[----:B------:R-:W4:Y:S02]  /*14db0*/  @!P0 SYNCS.PHASECHK.TRANS64 P0, [R10+URZ+0x28c60], R20 ;  /* 0x028c60140a0085a7 */ /* 0x000f24000800007f */
[----:B----4-:R-:W-:Y:S05]  /*14dc0*/  @!P0 BRA `(.L_x_1812) ;  /* 0xfffffffc00f08947 */ /* 0x010fea000383ffff */
[----:B------:R-:W-:Y:S05]  /*14dd0*/  BRA `(.L_x_1875) ;  /* 0xffffffd800587947 */ /* 0x000fea000383ffff */
.L_x_1813:
[----:B------:R-:W-:Y:S01]  /*14de0*/  BSSY B1, `(.L_x_1876) ;  /* 0x0000008000017945 */ /* 0x000fe20003800000 */
[----:B------:R-:W-:Y:S01]  /*14df0*/  IMAD.MOV.U32 R13, RZ, RZ, R19 ;  /* 0x000000ffff0d7224 */ /* 0x000fe200078e0013 */
[----:B------:R-:W-:Y:S01]  /*14e00*/  MOV R15, 0xffffffff ;  /* 0xffffffff000f7802 */ /* 0x000fe20000000f00 */
[----:B------:R-:W-:Y:S02]  /*14e10*/  IMAD.MOV.U32 R12, RZ, RZ, RZ ;  /* 0x000000ffff0c7224 */ /* 0x000fe400078e00ff */
[----:B------:R-:W-:-:S07]  /*14e20*/  IMAD.MOV.U32 R11, RZ, RZ, 0x181f ;  /* 0x0000181fff0b7424 */ /* 0x000fce00078e00ff */
[----:B-123--:R-:W-:Y:S05]  /*14e30*/  WARPSYNC.COLLECTIVE R15, `(.L_x_1877) ;  /* 0x000000000f087348 */ /* 0x00efea0003c00000 */
[----:B------:R0:W4:Y:S02]  /*14e40*/  SHFL.IDX P6, R14, R13, R12, R11 ;  /* 0x0000000c0d0e7389 */ /* 0x00012400000c000b */
[----:B01234-:R-:W-:Y:S01]  /*14e50*/  ENDCOLLECTIVE ;  /* 0x000000000000791b */ /* 0x01ffe20003800000 */
.L_x_1877:
[----:B------:R-:W-:Y:S05]  /*14e60*/  BSYNC B1 ;  /* 0x0000000000017941 */ /* 0x000fea0003800000 */
.L_x_1876:
[----:B------:R-:W-:Y:S01]  /*14e70*/  IMAD.MOV.U32 R13, RZ, RZ, R18 ;  /* 0x000000ffff0d7224 */ /* 0x000fe200078e0012 */
[----:B------:R-:W-:Y:S01]  /*14e80*/  MOV R11, 0x181f ;  /* 0x0000181f000b7802 */ /* 0x000fe20000000f00 */
[----:B------:R-:W-:Y:S01]  /*14e90*/  IMAD.MOV.U32 R12, RZ, RZ, RZ ;  /* 0x000000ffff0c7224 */ /* 0x000fe200078e00ff */
[----:B------:R-:W-:Y:S01]  /*14ea0*/  LEA R17, R17, UR46, 0x1 ;  /* 0x0000002e11117c11 */ /* 0x000fe2000f8e08ff */
[----:B------:R-:W-:Y:S01]  /*14eb0*/  IMAD.MOV.U32 R15, RZ, RZ, -0x1 ;  /* 0xffffffffff0f7424 */ /* 0x000fe200078e00ff */
[C---:B------:R-:W-:Y:S01]  /*14ec0*/  LOP3.LUT P2, RZ, R16.reuse, 0x20, RZ, 0xc0, !PT ;  /* 0x0000002010ff7812 */ /* 0x040fe2000784c0ff */
[----:B------:R-:W-:Y:S01]  /*14ed0*/  IMAD.MOV.U32 R3, RZ, RZ, R14 ;  /* 0x000000ffff037224 */ /* 0x000fe200078e000e */
[----:B------:R-:W-:-:S13]  /*14ee0*/  LOP3.LUT P1, RZ, R16, 0x10, RZ, 0xc0, !PT ;  /* 0x0000001010ff7812 */ /* 0x000fda000782c0ff */
[----:B------:R-:W-:Y:S05]  /*14ef0*/  WARPSYNC.COLLECTIVE R15, `(.L_x_1878) ;  /* 0x000000000f087348 */ /* 0x000fea0003c00000 */
[----:B------:R0:W1:Y:S02]  /*14f00*/  SHFL.IDX P6, R14, R13, R12, R11 ;  /* 0x0000000c0d0e7389 */ /* 0x00006400000c000b */
[----:B01----:R-:W-:Y:S01]  /*14f10*/  ENDCOLLECTIVE ;  /* 0x000000000000791b */ /* 0x003fe20003800000 */
.L_x_1878:
[----:B------:R-:W-:Y:S01]  /*14f20*/  P2R R4, PR, RZ, 0x20 ;  /* 0x00000020ff047803 */ /* 0x000fe20000000000 */
[----:B------:R-:W-:Y:S01]  /*14f30*/  IMAD.MOV.U32 R13, RZ, RZ, R19 ;  /* 0x000000ffff0d7224 */ /* 0x000fe200078e0013 */
[----:B------:R-:W-:Y:S02]  /*14f40*/  MOV R12, 0x1 ;  /* 0x00000001000c7802 */ /* 0x000fe40000000f00 */
        /* <DEDUP_REMOVED lines=11> */
.L_x_1879:
        /* <DEDUP_REMOVED lines=16> */
.L_x_1880:
[----:B------:R-:W-:Y:S01]  /*15100*/  @!PT LDS RZ, [RZ] ;  /* 0x00000000fffff984 */ /* 0x000fe20000000800 */
[----:B------:R-:W-:Y:S01]  /*15110*/  @!PT LDS RZ, [RZ] ;  /* 0x00000000fffff984 */ /* 0x000fe20000000800 */
[----:B------:R-:W-:Y:S01]  /*15120*/  @!PT LDS RZ, [RZ] ;  /* 0x00000000fffff984 */ /* 0x000fe20000000800 */
[----:B------:R0:W-:Y:S01]  /*15130*/  LDGSTS.E.BYPASS.LTC128B.128 [R17+0xe400], desc[UR36][R2.64+0x380], P1 ;  /* 0x0e40038002117fae */ /* 0x0001e20008901d64 */
[----:B------:R-:W-:Y:S01]  /*15140*/  MOV R13, R19 ;  /* 0x00000013000d7202 */ /* 0x000fe20000000f00 */
[----:B------:R-:W-:Y:S01]  /*15150*/  IMAD.MOV.U32 R12, RZ, RZ, 0x2 ;  /* 0x00000002ff0c7424 */ /* 0x000fe200078e00ff */
        /* <DEDUP_REMOVED lines=12> */
.L_x_1881:
        /* <DEDUP_REMOVED lines=14> */
.L_x_1882:
        /* <DEDUP_REMOVED lines=17> */
.L_x_1883:
[----:B------:R-:W-:Y:S01]  /*15410*/  @!PT LDS RZ, [RZ] ;  /* 0x00000000fffff984 */ /* 0x000fe20000000800 */
[----:B------:R-:W-:Y:S01]  /*15420*/  @!PT LDS RZ, [RZ] ;  /* 0x00000000fffff984 */ /* 0x000fe20000000800 */
[----:B------:R-:W-:Y:S01]  /*15430*/  @!PT LDS RZ, [RZ] ;  /* 0x00000000fffff984 */ /* 0x000fe20000000800 */
[----:B------:R0:W-:Y:S04]  /*15440*/  LDGSTS.E.BYPASS.LTC128B.128 [R17+0x7400], desc[UR36][R2.64+0x180], !P5 ;  /* 0x0740018002117fae */ /* 0x0001e8000e901d64 */
[----:B------:R0:W-:Y:S04]  /*15450*/  LDGSTS.E.BYPASS.LTC128B.128 [R17+0x9400], desc[UR36][R2.64+0x200], !P4 ;  /* 0x0940020002117fae */ /* 0x0001e8000e101d64 */
[----:B------:R0:W-:Y:S01]  /*15460*/  LDGSTS.E.BYPASS.LTC128B.128 [R17+0xb400], desc[UR36][R2.64+0x280], !P3 ;  /* 0x0b40028002117fae */ /* 0x0001e2000d901d64 */
[----:B------:R-:W-:-:S03]  /*15470*/  MOV R13, R18 ;  /* 0x00000012000d7202 */ /* 0x000fc60000000f00 */
[----:B------:R0:W-:Y:S04]  /*15480*/  LDGSTS.E.BYPASS.LTC128B.128 [R17+0xd400], desc[UR36][R2.64+0x300], P0 ;  /* 0x0d40030002117fae */ /* 0x0001e80008101d64 */
[----:B------:R0:W-:Y:S01]  /*15490*/  LDGSTS.E.BYPASS.LTC128B.128 [R17+0xf400], desc[UR36][R2.64+0x380], P1 ;  /* 0x0f40038002117fae */ /* 0x0001e20008901d64 */
[----:B------:R-:W-:-:S07]  /*154a0*/  IMAD.MOV.U32 R19, RZ, RZ, R14 ;  /* 0x000000ffff137224 */ /* 0x000fce00078e000e */
[----:B0-----:R-:W-:Y:S05]  /*154b0*/  WARPSYNC.COLLECTIVE R15, `(.L_x_1884) ;  /* 0x000000000f087348 */ /* 0x001fea0003c00000 */
[----:B------:R1:W2:Y:S02]  /*154c0*/  SHFL.IDX P6, R14, R13, R12, R11 ;  /* 0x0000000c0d0e7389 */ /* 0x0002a400000c000b */
[----:B012---:R-:W-:Y:S01]  /*154d0*/  ENDCOLLECTIVE ;  /* 0x000000000000791b */ /* 0x007fe20003800000 */
.L_x_1884:
[----:B------:R-:W-:Y:S05]  /*154e0*/  BRA `(.L_x_1885) ;  /* 0xffffffd400cc7947 */ /* 0x000fea000383ffff */
.L_x_1818:
[----:B0-----:R0:W1:Y:S02]  /*154f0*/  SYNCS.PHASECHK.TRANS64.TRYWAIT P0, [R5+URZ+0x28c20], R4 ;  /* 0x028c2004050075a7 */ /* 0x001064000800017f */
[----:B-1----:R-:W-:Y:S05]  /*15500*/  @!P0 NANOSLEEP.SYNCS 0x989680 ;  /* 0x009896800000895d */ /* 0x002fea0003900000 */
[----:B------:R-:W1:Y:S02]  /*15510*/  @!P0 SYNCS.PHASECHK.TRANS64 P0, [R5+URZ+0x28c20], R4 ;  /* 0x028c2004050085a7 */ /* 0x000e64000800007f */
[----:B-1----:R-:W-:Y:S05]  /*15520*/  @!P0 BRA `(.L_x_1818) ;  /* 0xfffffffc00f08947 */ /* 0x002fea000383ffff */
[----:B------:R-:W-:Y:S05]  /*15530*/  BRA `(.L_x_1886) ;  /* 0xffffffd800787947 */ /* 0x000fea000383ffff */
.L_x_1819:
[----:B------:R-:W1:Y:S01]  /*15540*/  S2R R2, SR_TID.X ;  /* 0x0000000000027919 */ /* 0x000e620000002100 */
[----:B------:R-:W-:Y:S01]  /*15550*/  BSSY B0, `(.L_x_1887) ;  /* 0x000000a000007945 */ /* 0x000fe20003800000 */
[----:B------:R-:W-:Y:S01]  /*15560*/  IMAD.MOV.U32 R12, RZ, RZ, RZ ;  /* 0x000000ffff0c7224 */ /* 0x000fe200078e00ff */
[----:B------:R-:W-:Y:S01]  /*15570*/  MOV R11, 0x1f ;  /* 0x0000001f000b7802 */ /* 0x000fe20000000f00 */
[----:B------:R-:W-:Y:S01]  /*15580*/  IMAD.MOV.U32 R15, RZ, RZ, -0x1 ;  /* 0xffffffffff0f7424 */ /* 0x000fe200078e00ff */
[----:B-1----:R-:W-:-:S04]  /*15590*/  SHF.R.U32.HI R2, RZ, 0x5, R2 ;  /* 0x00000005ff027819 */ /* 0x002fc80000011602 */
[----:B------:R-:W-:-:S05]  /*155a0*/  LOP3.LUT R2, R2, 0x3, RZ, 0xc0, !PT ;  /* 0x0000000302027812 */ /* 0x000fca00078ec0ff */
[----:B------:R-:W-:-:S07]  /*155b0*/  IMAD.MOV.U32 R13, RZ, RZ, R2 ;  /* 0x000000ffff0d7224 */ /* 0x000fce00078e0002 */
[----:B0-2--5:R-:W-:Y:S05]  /*155c0*/  WARPSYNC.COLLECTIVE R15, `(.L_x_1888) ;  /* 0x000000000f087348 */ /* 0x025fea0003c00000 */
[----:B------:R1:W3:Y:S02]  /*155d0*/  SHFL.IDX P6, R14, R13, R12, R11 ;  /* 0x0000000c0d0e7389 */ /* 0x0002e400000c000b */
[----:B0123-5:R-:W-:Y:S01]  /*155e0*/  ENDCOLLECTIVE ;  /* 0x000000000000791b */ /* 0x02ffe20003800000 */
.L_x_1888:
[----:B------:R-:W-:Y:S05]  /*155f0*/  BSYNC B0 ;  /* 0x0000000000007941 */ /* 0x000fea0003800000 */
.L_x_1887:
[----:B------:R-:W-:Y:S05]  /*15600*/  BRA `(.L_x_1889) ;  /* 0xffffffd800607947 */ /* 0x000fea000383ffff */
.L_x_1820:
[----:B------:R-:W-:Y:S01]  /*15610*/  BSSY B0, `(.L_x_1890) ;  /* 0x0000006000007945 */ /* 0x000fe20003800000 */
[----:B------:R-:W-:-:S07]  /*15620*/  IMAD.MOV.U32 R15, RZ, RZ, -0x1 ;  /* 0xffffffffff0f7424 */ /* 0x000fce00078e00ff */
[----:B012--5:R-:W-:Y:S05]  /*15630*/  WARPSYNC.COLLECTIVE R15, `(.L_x_1891) ;  /* 0x000000000f0c7348 */ /* 0x027fea0003c00000 */
[----:B------:R-:W-:Y:S02]  /*15640*/  ELECT P6, UR62, PT ;  /* 0x00000000003e782f */ /* 0x000fe400038c0000 */
[----:B------:R-:W-:Y:S01]  /*15650*/  MOV R14, UR62 ;  /* 0x0000003e000e7c02 */ /* 0x000fe20008000f00 */
[----:B012--5:R-:W-:Y:S10]  /*15660*/  ENDCOLLECTIVE ;  /* 0x000000000000791b */ /* 0x027ff40003800000 */
.L_x_1891:
[----:B------:R-:W-:Y:S05]  /*15670*/  BSYNC B0 ;  /* 0x0000000000007941 */ /* 0x000fea0003800000 */
.L_x_1890:
[----:B------:R-:W-:Y:S05]  /*15680*/  BRA `(.L_x_1892) ;  /* 0xffffffd800547947 */ /* 0x000fea000383ffff */
.L_x_1822:
[----:B0-----:R0:W1:Y:S02]  /*15690*/  SYNCS.PHASECHK.TRANS64.TRYWAIT P1, [R4+URZ+0x28c40], R3 ;  /* 0x028c4003040075a7 */ /* 0x001064000802017f */
[----:B-1----:R-:W-:Y:S05]  /*156a0*/  @!P1 NANOSLEEP.SYNCS 0x989680 ;  /* 0x009896800000995d */ /* 0x002fea0003900000 */
[----:B------:R-:W1:Y:S02]  /*156b0*/  @!P1 SYNCS.PHASECHK.TRANS64 P1, [R4+URZ+0x28c40], R3 ;  /* 0x028c4003040095a7 */ /* 0x000e64000802007f */
[----:B-1----:R-:W-:Y:S05]  /*156c0*/  @!P1 BRA `(.L_x_1822) ;  /* 0xfffffffc00f09947 */ /* 0x002fea000383ffff */
[----:B------:R-:W-:Y:S05]  /*156d0*/  BRA `(.L_x_1893) ;  /* 0xffffffd800747947 */ /* 0x000fea000383ffff */
.L_x_1824:
[----:B-1----:R1:W3:Y:S02]  /*156e0*/  SYNCS.PHASECHK.TRANS64.TRYWAIT P1, [R5+URZ+0x28c40], R0 ;  /* 0x028c4000050075a7 */ /* 0x0022e4000802017f */
[----:B---3--:R-:W-:Y:S05]  /*156f0*/  @!P1 NANOSLEEP.SYNCS 0x989680 ;  /* 0x009896800000995d */ /* 0x008fea0003900000 */
[----:B------:R-:W3:Y:S02]  /*15700*/  @!P1 SYNCS.PHASECHK.TRANS64 P1, [R5+URZ+0x28c40], R0 ;  /* 0x028c4000050095a7 */ /* 0x000ee4000802007f */
[----:B---3--:R-:W-:Y:S05]  /*15710*/  @!P1 BRA `(.L_x_1824) ;  /* 0xfffffffc00f09947 */ /* 0x008fea000383ffff */
[----:B------:R-:W-:Y:S05]  /*15720*/  BRA `(.L_x_1894) ;  /* 0xffffffd800807947 */ /* 0x000fea000383ffff */
.L_x_1826:
[----:B---3--:R3:W4:Y:S02]  /*15730*/  SYNCS.PHASECHK.TRANS64.TRYWAIT P1, [R4+URZ+0x28c60], R3 ;  /* 0x028c6003040075a7 */ /* 0x008724000802017f */
[----:B----4-:R-:W-:Y:S05]  /*15740*/  @!P1 NANOSLEEP.SYNCS 0x989680 ;  /* 0x009896800000995d */ /* 0x010fea0003900000 */
[----:B------:R-:W4:Y:S02]  /*15750*/  @!P1 SYNCS.PHASECHK.TRANS64 P1, [R4+URZ+0x28c60], R3 ;  /* 0x028c6003040095a7 */ /* 0x000f24000802007f */
[----:B----4-:R-:W-:Y:S05]  /*15760*/  @!P1 BRA `(.L_x_1826) ;  /* 0xfffffffc00f09947 */ /* 0x010fea000383ffff */
[----:B------:R-:W-:Y:S05]  /*15770*/  BRA `(.L_x_1895) ;  /* 0xffffffd8007c7947 */ /* 0x000fea000383ffff */
.L_x_1896:
        /* <DEDUP_REMOVED lines=16> */
.L_x_5653:


//--------------------- .text._ZN7cutlass13device_kernelIN5flash11enable_sm90INS1_16FlashAttnFwdSm90INS1_25CollectiveMainloopFwdSm90ILi2EN4cute5tupleIJNS5_1CILi1EEES8_S8_EEENS6_IJNS7_ILi64EEESA_SA_EEELi512ENS_10bfloat16_tEfNS_4arch4Sm90ELb0ELb1ELb0ELb0ELb1ELb0ELb1ELb0ELb0ELb1ELb1ELb0EEENS1_21CollectiveEpilogueFwdINS6_IJSA_NS7_ILi512EEESA_EEES9_SC_SE_Li256ELb0ELb1ELb1ELb0EEENS1_19SingleTileSchedulerILb0ELb1ELb1ELi64EEEEEEEEEvNT_6ParamsE --------------------------
	.section	.text._ZN7cutlass13device_kernelIN5flash11enable_sm90INS1_16FlashAttnFwdSm90INS1_25CollectiveMainloopFwdSm90ILi2EN4cute5tupleIJNS5_1CILi1EEES8_S8_EEENS6_IJNS7_ILi64EEESA_SA_EEELi512ENS_10bfloat16_tEfNS_4arch4Sm90ELb0ELb1ELb0ELb0ELb1ELb0ELb1ELb0ELb0ELb1ELb1ELb0EEENS1_21CollectiveEpilogueFwdINS6_IJSA_NS7_ILi512EEESA_EEES9_SC_SE_Li256ELb0ELb1ELb1ELb0EEENS1_19SingleTileSchedulerILb0ELb1ELb1ELi64EEEEEEEEEvNT_6ParamsE,"ax",@progbits
	.align	128
.text._ZN7cutlass13device_kernelIN5flash11enable_sm90INS1_16FlashAttnFwdSm90INS1_25CollectiveMainloopFwdSm90ILi2EN4cute5tupleIJNS5_1CILi1EEES8_S8_EEENS6_IJNS7_ILi64EEESA_SA_EEELi512ENS_10bfloat16_tEfNS_4arch4Sm90ELb0ELb1ELb0ELb0ELb1ELb0ELb1ELb0ELb0ELb1ELb1ELb0EEENS1_21CollectiveEpilogueFwdINS6_IJSA_NS7_ILi512EEESA_EEES9_SC_SE_Li256ELb0ELb1ELb1ELb0EEENS1_19SingleTileSchedulerILb0ELb1ELb1ELi64EEEEEEEEEvNT_6ParamsE:
        .type           _ZN7cutlass13device_kernelIN5flash11enable_sm90INS1_16FlashAttnFwdSm90INS1_25CollectiveMainloopFwdSm90ILi2EN4cute5tupleIJNS5_1CILi1EEES8_S8_EEENS6_IJNS7_ILi64EEESA_SA_EEELi512ENS_10bfloat16_tEfNS_4arch4Sm90ELb0ELb1ELb0ELb0ELb1ELb0ELb1ELb0ELb0ELb1ELb1ELb0EEENS1_21CollectiveEpilogueFwdINS6_IJSA_NS7_ILi512EEESA_EEES9_SC_SE_Li256ELb0ELb1ELb1ELb0EEENS1_19SingleTileSchedulerILb0ELb1ELb1ELi64EEEEEEEEEvNT_6ParamsE,@function
        .size           _ZN7cutlass13device_kernelIN5flash11enable_sm90INS1_16FlashAttnFwdSm90INS1_25CollectiveMainloopFwdSm90ILi2EN4cute5tupleIJNS5_1CILi1EEES8_S8_EEENS6_IJNS7_ILi64EEESA_SA_EEELi512ENS_10bfloat16_tEfNS_4arch4Sm90ELb0ELb1ELb0ELb0ELb1ELb0ELb1ELb0ELb0ELb1ELb1ELb0EEENS1_21CollectiveEpilogueFwdINS6_IJSA_NS7_ILi512EEESA_EEES9_SC_SE_Li256ELb0ELb1ELb1ELb0EEENS1_19SingleTileSchedulerILb0ELb1ELb1ELi64EEEEEEEEEvNT_6ParamsE,(.L_x_5654 - _ZN7cutlass13device_kernelIN5flash11enable_sm90INS1_16FlashAttnFwdSm90INS1_25CollectiveMainloopFwdSm90ILi2EN4cute5tupleIJNS5_1CILi1EEES8_S8_EEENS6_IJNS7_ILi64EEESA_SA_EEELi512ENS_10bfloat16_tEfNS_4arch4Sm90ELb0ELb1ELb0ELb0ELb1ELb0ELb1ELb0ELb0ELb1ELb1ELb0EEENS1_21CollectiveEpilogueFwdINS6_IJSA_NS7_ILi512EEESA_EEES9_SC_SE_Li256ELb0ELb1ELb1ELb0EEENS1_19SingleTileSchedulerILb0ELb1ELb1ELi64EEEEEEEEEvNT_6ParamsE)
        .other          _ZN7cutlass13device_kernelIN5flash11enable_sm90INS1_16FlashAttnFwdSm90INS1_25CollectiveMainloopFwdSm90ILi2EN4cute5tupleIJNS5_1CILi1EEES8_S8_EEENS6_IJNS7_ILi64EEESA_SA_EEELi512ENS_10bfloat16_tEfNS_4arch4Sm90ELb0ELb1ELb0ELb0ELb1ELb0ELb1ELb0ELb0ELb1ELb1ELb0EEENS1_21CollectiveEpilogueFwdINS6_IJSA_NS7_ILi512EEESA_EEES9_SC_SE_Li256ELb0ELb1ELb1ELb0EEENS1_19SingleTileSchedulerILb0ELb1ELb1ELi64EEEEEEEEEvNT_6ParamsE,@"STO_CUDA_ENTRY STV_DEFAULT"
_ZN7cutlass13device_kernelIN5flash11enable_sm90INS1_16FlashAttnFwdSm90INS1_25CollectiveMainloopFwdSm90ILi2EN4cute5tupleIJNS5_1CILi1EEES8_S8_EEENS6_IJNS7_ILi64EEESA_SA_EEELi512ENS_10bfloat16_tEfNS_4arch4Sm90ELb0ELb1ELb0ELb0ELb1ELb0ELb1ELb0ELb0ELb1ELb1ELb0EEENS1_21CollectiveEpilogueFwdINS6_IJSA_NS7_ILi512EEESA_EEES9_SC_SE_Li256ELb0ELb1ELb1ELb0EEENS1_19SingleTileSchedulerILb0ELb1ELb1ELi64EEEEEEEEEvNT_6ParamsE:
        /* <DEDUP_REMOVED lines=43> */
.L_x_1897:
        /* <DEDUP_REMOVED lines=22> */
.L_x_1898:
        /* <DEDUP_REMOVED lines=18> */
.L_x_1899:
        /* <DEDUP_REMOVED lines=22> */
.L_x_1900:
        /* <DEDUP_REMOVED lines=23> */
.L_x_1901:
        /* <DEDUP_REMOVED lines=11> */
.L_x_1904:
[----:B------:R-:W-:-:S08]  /*08b0*/  NOP ;  /* 0x0000000000007918 */ /* 0x000fd00000000000 */
[----:B------:R-:W1:Y:S02]  /*08c0*/  USETMAXREG.TRY_ALLOC.CTAPOOL UP0, 0xe8 ;  /* 0x000000e8000079c8 */ /* 0x000e640008000600 */
[----:B-1----:R-:W-:-:S13]  /*08d0*/  PLOP3.LUT P0, PT, PT, PT, UP0, 0x80, 0x0 ;  /* 0x000000000000781c */ /* 0x002fda0003f0f008 */
[----:B------:R-:W-:Y:S05]  /*08e0*/  @!P0 BRA `(.L_x_1904) ;  /* 0xfffffffc00f08947 */ /* 0x000fea000383ffff */
[----:B0-----:R-:W0:Y:S01]  /*08f0*/  LDC R2, c[0x0][0xd50] ;  /* 0x00035400ff027b82 */ /* 0x001e220000000800 */
        /* <DEDUP_REMOVED lines=17> */
[----:B------:R-:W0:Y:S01]  /*0a10*/  LDC.64 R2, c[0x0][0x418] ;  /* 0x00010600ff027b82 */ /* 0x000e220000000a00 */
[----:B------:R-:W1:Y:S01]  /*0a20*/  S2R R169, SR_CTAID.X ;  /* 0x0000000000a97919 */ /* 0x000e620000002500 */
[----:B------:R-:W-:Y:S01]  /*0a30*/  UISETP.NE.AND UP0, UPT, UR9, 0x1, UPT ;  /* 0x000000010900788c */ /* 0x000fe2000bf05270 */
[----:B------:R-:W2:Y:S05]  /*0a40*/  S2R R201, SR_CgaCtaId ;  /* 0x0000000000c97919 */ /* 0x000eaa0000008800 */
[----:B------:R-:W3:Y:S08]  /*0a50*/  LDC R17, c[0x0][0x424] ;  /* 0x00010900ff117b82 */ /* 0x000ef00000000800 */
[----:B------:R-:W4:Y:S01]  /*0a60*/  LDC R8, c[0x0][0x2f0] ;  /* 0x0000bc00ff087b82 */ /* 0x000f220000000800 */
[----:B0-----:R-:W-:Y:S01]  /*0a70*/  ISETP.NE.U32.AND P0, PT, R2, RZ, PT ;  /* 0x000000ff0200720c */ /* 0x001fe20003f05070 */
[----:B------:R-:W-:-:S03]  /*0a80*/  VIADD R2, R24, 0xffffff80 ;  /* 0xffffff8018027836 */ /* 0x000fc60000000000 */
[----:B------:R-:W-:-:S04]  /*0a90*/  ISETP.NE.AND.EX P0, PT, R3, RZ, PT, P0 ;  /* 0x000000ff0300720c */ /* 0x000fc80003f05300 */
[----:B---3--:R-:W-:Y:S01]  /*0aa0*/  SEL R17, R17, 0x1, P0 ;  /* 0x0000000111117807 */ /* 0x008fe20000000000 */
[----:B-1----:R-:W-:Y:S01]  /*0ab0*/  IMAD.SHL.U32 R169, R169, 0x40, RZ ;  /* 0x00000040a9a97824 */ /* 0x002fe200078e00ff */
[----:B------:R-:W-:-:S03]  /*0ac0*/  PLOP3.LUT P0, PT, PT, PT, UP0, 0x80, 0x0 ;  /* 0x000000000000781c */ /* 0x000fc60003f0f008 */
[----:B----4-:R-:W-:-:S05]  /*0ad0*/  IMAD R0, R17, R8, 0x3f ;  /* 0x0000003f11007424 */ /* 0x010fca00078e0208 */
[----:B------:R-:W-:-:S04]  /*0ae0*/  SHF.R.S32.HI R3, RZ, 0x1f, R0 ;  /* 0x0000001fff037819 */ /* 0x000fc80000011400 */
[----:B------:R-:W-:-:S04]  /*0af0*/  LEA.HI R3, R3, R0, RZ, 0x6 ;  /* 0x0000000003037211 */ /* 0x000fc800078f30ff */
[----:B------:R-:W-:Y:S01]  /*0b00*/  SHF.R.S32.HI R3, RZ, 0x6, R3 ;  /* 0x00000006ff037819 */ /* 0x000fe20000011403 */
[----:B--2---:R-:W-:Y:S06]  /*0b10*/  @!P0 BRA `(.L_x_1906) ;  /* 0x0000002000cc8947 */ /* 0x004fec0003800000 */
[----:B------:R-:W0:Y:S08]  /*0b20*/  LDC R0, c[0x0][0x448] ;  /* 0x00011200ff007b82 */ /* 0x000e300000000800 */
[----:B------:R-:W1:Y:S08]  /*0b30*/  LDC.64 R10, c[0x0][0xad8] ;  /* 0x0002b600ff0a7b82 */ /* 0x000e700000000a00 */
[----:B------:R-:W2:Y:S01]  /*0b40*/  LDC R9, c[0x0][0x288] ;  /* 0x0000a200ff097b82 */ /* 0x000ea20000000800 */
[----:B0-----:R-:W-:Y:S01]  /*0b50*/  ISETP.NE.AND P1, PT, R0, 0x1, PT ;  /* 0x000000010000780c */ /* 0x001fe20003f25270 */
[----:B------:R-:W-:Y:S01]  /*0b60*/  VIADD R0, R169, 0x3f ;  /* 0x0000003fa9007836 */ /* 0x000fe20000000000 */
[----:B-1----:R-:W-:-:S11]  /*0b70*/  ISETP.GE.AND P2, PT, R11, 0x1, PT ;  /* 0x000000010b00780c */ /* 0x002fd60003f46270 */
[----:B------:R-:W0:Y:S01]  /*0b80*/  @P1 LDC R5, c[0x0][0x44c] ;  /* 0x00011300ff051b82 */ /* 0x000e220000000800 */
[----:B--2---:R-:W-:-:S07]  /*0b90*/  IADD3 R6, -R9, 0x1, RZ ;  /* 0x0000000109067810 */ /* 0x004fce0007ffe1ff */
[----:B------:R-:W1:Y:S01]  /*0ba0*/  @P1 LDC R7, c[0x0][0x450] ;  /* 0x00011400ff071b82 */ /* 0x000e620000000800 */
[----:B0-----:R-:W-:-:S04]  /*0bb0*/  @P1 IMAD.HI.U32 R4, R0, R5, RZ ;  /* 0x0000000500041227 */ /* 0x001fc800078e00ff */
[----:B------:R-:W-:Y:S01]  /*0bc0*/  IMAD R5, R17, R8, R6 ;  /* 0x0000000811057224 */ /* 0x000fe200078e0206 */
[----:B-1----:R-:W-:-:S05]  /*0bd0*/  @P1 SHF.R.U32.HI R0, RZ, R7, R4 ;  /* 0x00000007ff001219 */ /* 0x002fca0000011604 */
[----:B------:R-:W-:-:S04]  /*0be0*/  IMAD.IADD R5, R5, 0x1, R0 ;  /* 0x0000000105057824 */ /* 0x000fc800078e0200 */
        /* <DEDUP_REMOVED lines=12> */
.L_x_1908:
[----:B------:R-:W-:-:S13]  /*0cb0*/  ISETP.NE.AND P0, PT, R11, 0x1, PT ;  /* 0x000000010b00780c */ /* 0x000fda0003f05270 */
[----:B------:R-:W0:Y:S02]  /*0cc0*/  @P0 LDC.64 R6, c[0x0][0xae0] ;  /* 0x0002b800ff060b82 */ /* 0x000e240000000a00 */
[----:B0-----:R-:W-:-:S05]  /*0cd0*/  @P0 IMAD.HI.U32 R6, R4, R6, RZ ;  /* 0x0000000604060227 */ /* 0x001fca00078e00ff */
[----:B------:R-:W-:-:S07]  /*0ce0*/  @P0 SHF.R.U32.HI R4, RZ, R7, R6 ;  /* 0x00000007ff040219 */ /* 0x000fce0000011606 */
.L_x_1909:
[----:B------:R-:W-:-:S05]  /*0cf0*/  IMAD R5, R4, R11, R11 ;  /* 0x0000000b04057224 */ /* 0x000fca00078e020b */
[----:B------:R-:W-:-:S07]  /*0d00*/  VIMNMX R0, R0, R5, PT ;  /* 0x0000000500007248 */ /* 0x000fce0003fe0100 */
.L_x_1907:
[----:B------:R-:W0:Y:S01]  /*0d10*/  @P1 LDC R4, c[0x0][0x44c] ;  /* 0x00011300ff041b82 */ /* 0x000e220000000800 */
[----:B------:R-:W-:Y:S01]  /*0d20*/  VIADD R0, R0, 0x3f ;  /* 0x0000003f00007836 */ /* 0x000fe20000000000 */
[----:B------:R-:W-:Y:S01]  /*0d30*/  ULDC UR4, c[0x0][0xad4] ;  /* 0x0002b50000047ab9 */ /* 0x000fe20000000800 */
[----:B------:R-:W-:-:S03]  /*0d40*/  IMAD R6, R17, R8, -R9 ;  /* 0x0000000811067224 */ /* 0x000fc600078e0a09 */
[----:B------:R-:W-:Y:S02]  /*0d50*/  SHF.R.S32.HI R5, RZ, 0x1f, R0 ;  /* 0x0000001fff057819 */ /* 0x000fe40000011400 */
[----:B------:R-:W1:Y:S02]  /*0d60*/  @P1 LDC R7, c[0x0][0x450] ;  /* 0x00011400ff071b82 */ /* 0x000e640000000800 */
[----:B------:R-:W-:-:S04]  /*0d70*/  LEA.HI R5, R5, R0, RZ, 0x6 ;  /* 0x0000000005057211 */ /* 0x000fc800078f30ff */
[----:B------:R-:W-:-:S04]  /*0d80*/  SHF.R.S32.HI R0, RZ, 0x6, R5 ;  /* 0x00000006ff007819 */ /* 0x000fc80000011405 */
[----:B------:R-:W-:Y:S01]  /*0d90*/  VIMNMX R13, R3, R0, PT ;  /* 0x00000000030d7248 */ /* 0x000fe20003fe0100 */
[----:B0-----:R-:W-:-:S05]  /*0da0*/  @P1 IMAD.HI.U32 R4, R169, R4, RZ ;  /* 0x00000004a9041227 */ /* 0x001fca00078e00ff */
[----:B-1----:R-:W-:-:S05]  /*0db0*/  @P1 SHF.R.U32.HI R169, RZ, R7, R4 ;  /* 0x00000007ffa91219 */ /* 0x002fca0000011604 */
[----:B------:R-:W-:-:S04]  /*0dc0*/  IMAD.IADD R6, R6, 0x1, R169 ;  /* 0x0000000106067824 */ /* 0x000fc800078e02a9 */
        /* <DEDUP_REMOVED lines=11> */
.L_x_1911:
[----:B------:R-:W-:-:S13]  /*0e80*/  ISETP.NE.AND P0, PT, R11, 0x1, PT ;  /* 0x000000010b00780c */ /* 0x000fda0003f05270 */
[----:B------:R-:W0:Y:S02]  /*0e90*/  @P0 LDC.64 R4, c[0x0][0xae0] ;  /* 0x0002b800ff040b82 */ /* 0x000e240000000a00 */
[----:B0-----:R-:W-:-:S05]  /*0ea0*/  @P0 IMAD.HI.U32 R4, R6, R4, RZ ;  /* 0x0000000406040227 */ /* 0x001fca00078e00ff */
[----:B------:R-:W-:-:S07]  /*0eb0*/  @P0 SHF.R.U32.HI R6, RZ, R5, R4 ;  /* 0x00000005ff060219 */ /* 0x000fce0000011604 */
.L_x_1912:
[----:B------:R-:W-:-:S05]  /*0ec0*/  IMAD R3, R6, R11, RZ ;  /* 0x0000000b06037224 */ /* 0x000fca00078e02ff */
[----:B------:R-:W-:-:S07]  /*0ed0*/  VIMNMX R0, R0, R3, !PT ;  /* 0x0000000300007248 */ /* 0x000fce0007fe0100 */
.L_x_1910:
        /* <DEDUP_REMOVED lines=13> */
[----:B------:R-:W0:Y:S01]  /*0fb0*/  I2F.RP R6, R9 ;  /* 0x0000000900067306 */ /* 0x000e220000209400 */
[----:B------:R-:W-:Y:S02]  /*0fc0*/  IABS R12, R0 ;  /* 0x00000000000c7213 */ /* 0x000fe40000000000 */
[----:B------:R-:W-:-:S05]  /*0fd0*/  IMAD.IADD R3, R3, 0x1, -R8 ;  /* 0x0000000103037824 */ /* 0x000fca00078e0a08 */
        /* <DEDUP_REMOVED lines=23> */
.L_x_1913:
[-C--:B------:R-:W-:Y:S01]  /*1150*/  IMAD R3, R7, R6.reuse, R8 ;  /* 0x0000000607037224 */ /* 0x080fe200078e0208 */
[----:B------:R-:W-:Y:S02]  /*1160*/  PLOP3.LUT P0, PT, PT, PT, PT, 0x80, 0x0 ;  /* 0x000000000000781c */ /* 0x000fe40003f0f070 */
[----:B------:R-:W-:Y:S02]  /*1170*/  CS2R R4, SRZ ;  /* 0x0000000000047805 */ /* 0x000fe4000001ff00 */
[----:B------:R-:W-:Y:S02]  /*1180*/  CS2R R150, SRZ ;  /* 0x0000000000967805 */ /* 0x000fe4000001ff00 */
[----:B------:R-:W-:Y:S02]  /*1190*/  CS2R R148, SRZ ;  /* 0x0000000000947805 */ /* 0x000fe4000001ff00 */
[----:B0-----:R-:W-:Y:S02]  /*11a0*/  VIADDMNMX R0, R3, R6, R13, PT ;  /* 0x0000000603007246 */ /* 0x001fe4000380010d */
[----:B------:R-:W-:-:S02]  /*11b0*/  CS2R R146, SRZ ;  /* 0x0000000000927805 */ /* 0x000fc4000001ff00 */
[----:B------:R-:W-:Y:S02]  /*11c0*/  CS2R R144, SRZ ;  /* 0x0000000000907805 */ /* 0x000fe4000001ff00 */
[----:B------:R-:W-:Y:S02]  /*11d0*/  CS2R R142, SRZ ;  /* 0x00000000008e7805 */ /* 0x000fe4000001ff00 */
[----:B------:R-:W-:Y:S02]  /*11e0*/  ISETP.GT.AND P1, PT, R0, R3, PT ;  /* 0x000000030000720c */ /* 0x000fe40003f24270 */
        /* <DEDUP_REMOVED lines=60> */
[----:B------:R-:W2:Y:S01]  /*15b0*/  LDL R9, [R1] ;  /* 0x0000000001097983 */ /* 0x000ea20000100800 */
[----:B------:R-:W-:Y:S01]  /*15c0*/  SHF.R.S32.HI R5, RZ, 0x1f, R2 ;  /* 0x0000001fff057819 */ /* 0x000fe20000011402 */
[----:B------:R-:W-:Y:S01]  /*15d0*/  UMOV UR5, 0x40000040 ;  /* 0x4000004000057882 */ /* 0x000fe20000000000 */
[----:B------:R-:W-:Y:S01]  /*15e0*/  MOV R8, 0x400 ;  /* 0x0000040000087802 */ /* 0x000fe20000000f00 */
[----:B------:R-:W-:Y:S01]  /*15f0*/  BAR.SYNC.DEFER_BLOCKING 0xe, 0x100 ;  /* 0x0384000000007b1d */ /* 0x000fe20000010000 */
[----:B------:R-:W-:Y:S02]  /*1600*/  LEA.HI R5, R5, R2, RZ, 0x7 ;  /* 0x0000000205057211 */ /* 0x000fe400078f38ff */
[----:B------:R-:W-:Y:S02]  /*1610*/  LEA R11, R201, R8, 0x18 ;  /* 0x00000008c90b7211 */ /* 0x000fe400078ec0ff */
[----:B------:R-:W-:Y:S01]  /*1620*/  SHF.R.S32.HI R4, RZ, 0x7, R5 ;  /* 0x00000007ff047819 */ /* 0x000fe20000011405 */
[----:B------:R-:W-:Y:S01]  /*1630*/  UMOV UR7, 0x40000040 ;  /* 0x4000004000077882 */ /* 0x000fe20000000000 */
[----:B------:R-:W-:Y:S01]  /*1640*/  UMOV UR9, 0x40000040 ;  /* 0x4000004000097882 */ /* 0x000fe20000000000 */
[----:B------:R-:W-:Y:S01]  /*1650*/  UMOV UR11, 0x40000040 ;  /* 0x40000040000b7882 */ /* 0x000fe20000000000 */
[----:B------:R-:W-:Y:S01]  /*1660*/  UMOV UR13, 0x40000040 ;  /* 0x40000040000d7882 */ /* 0x000fe20000000000 */
[----:B------:R-:W-:Y:S01]  /*1670*/  UMOV UR15, 0x40000040 ;  /* 0x40000040000f7882 */ /* 0x000fe20000000000 */
[----:B------:R-:W0:Y:S01]  /*1680*/  SHFL.IDX PT, R4, R4, RZ, 0x1f ;  /* 0x00001fff04047589 */ /* 0x000e2200000e0000 */
[----:B------:R-:W-:Y:S01]  /*1690*/  UMOV UR17, 0x40000040 ;  /* 0x4000004000117882 */ /* 0x000fe20000000000 */
[----:B------:R-:W-:Y:S01]  /*16a0*/  UMOV UR19, 0x40000040 ;  /* 0x4000004000137882 */ /* 0x000fe20000000000 */
[----:B------:R-:W-:-:S05]  /*16b0*/  LOP3.LUT R5, R5, 0xffffff80, RZ, 0xc0, !PT ;  /* 0xffffff8005057812 */ /* 0x000fca00078ec0ff */
[----:B------:R-:W-:Y:S01]  /*16c0*/  IMAD.IADD R5, R2, 0x1, -R5 ;  /* 0x0000000102057824 */ /* 0x000fe200078e0a05 */
[----:B------:R-:W-:-:S04]  /*16d0*/  WARPGROUP.ARRIVE ;  /* 0x00000000000079c5 */ /* 0x000fc80000000000 */
[----:B------:R-:W-:Y:S02]  /*16e0*/  SHF.R.S32.HI R2, RZ, 0x1f, R5 ;  /* 0x0000001fff027819 */ /* 0x000fe40000011405 */
[----:B0-----:R-:W-:-:S04]  /*16f0*/  LEA.HI R6, R4, R4, RZ, 0x1 ;  /* 0x0000000404067211 */ /* 0x001fc800078f08ff */
[----:B------:R-:W-:Y:S01]  /*1700*/  LOP3.LUT R7, R6, 0x1fffe, RZ, 0xc0, !PT ;  /* 0x0001fffe06077812 */ /* 0x000fe200078ec0ff */
[----:B------:R-:W-:-:S04]  /*1710*/  VIADD R6, R11, 0x36400 ;  /* 0x000364000b067836 */ /* 0x000fc80000000000 */
[----:B------:R-:W-:Y:S01]  /*1720*/  IMAD.IADD R7, R4, 0x1, -R7 ;  /* 0x0000000104077824 */ /* 0x000fe200078e0a07 */
[----:B------:R-:W-:-:S03]  /*1730*/  SHF.R.U32.HI R6, RZ, 0x4, R6 ;  /* 0x00000004ff067819 */ /* 0x000fc60000011606 */
[----:B------:R-:W-:Y:S01]  /*1740*/  IMAD R7, R7, 0x8000, R11 ;  /* 0x0000800007077824 */ /* 0x000fe200078e020b */
[----:B------:R-:W-:-:S03]  /*1750*/  LOP3.LUT R6, R6, 0x3fff, RZ, 0xc0, !PT ;  /* 0x00003fff06067812 */ /* 0x000fc600078ec0ff */
[----:B------:R-:W-:Y:S01]  /*1760*/  VIADD R7, R7, 0x400 ;  /* 0x0000040007077836 */ /* 0x000fe20000000000 */
[----:B------:R-:W-:-:S04]  /*1770*/  LOP3.LUT R6, R6, 0x10000, RZ, 0xfc, !PT ;  /* 0x0001000006067812 */ /* 0x000fc800078efcff */
[----:B------:R-:W-:Y:S02]  /*1780*/  SHF.R.U32.HI R7, RZ, 0x4, R7 ;  /* 0x00000004ff077819 */ /* 0x000fe40000011607 */
[C---:B------:R-:W-:Y:S02]  /*1790*/  R2UR UR4, R6.reuse ;  /* 0x00000000060472ca */ /* 0x040fe400000e0000 */
[----:B------:R-:W-:Y:S02]  /*17a0*/  LOP3.LUT R7, R7, 0x3fff, RZ, 0xc0, !PT ;  /* 0x00003fff07077812 */ /* 0x000fe400078ec0ff */
[----:B--2---:R-:W-:Y:S02]  /*17b0*/  R2UR UR20, R9 ;  /* 0x00000000091472ca */ /* 0x004fe400000e0000 */
[----:B------:R-:W-:Y:S01]  /*17c0*/  LOP3.LUT R9, R7, 0x2000000, RZ, 0xfc, !PT ;  /* 0x0200000007097812 */ /* 0x000fe200078efcff */
[----:B------:R-:W-:-:S03]  /*17d0*/  VIADD R7, R6, 0x2 ;  /* 0x0000000206077836 */ /* 0x000fc60000000000 */
[C---:B------:R-:W-:Y:S01]  /*17e0*/  R2UR UR6, R9.reuse ;  /* 0x00000000090672ca */ /* 0x040fe200000e0000 */
[----:B------:R-:W-:Y:S01]  /*17f0*/  VIADD R4, R9, 0x80 ;  /* 0x0000008009047836 */ /* 0x000fe20000000000 */
[----:B------:R-:W-:Y:S01]  /*1800*/  R2UR UR8, R7 ;  /* 0x00000000070872ca */ /* 0x000fe200000e0000 */
[----:B------:R-:W-:-:S03]  /*1810*/  VIADD R7, R6, 0x4 ;  /* 0x0000000406077836 */ /* 0x000fc60000000000 */
[----:B------:R-:W-:Y:S01]  /*1820*/  R2UR UR10, R4 ;  /* 0x00000000040a72ca */ /* 0x000fe200000e0000 */
[----:B------:R-:W-:Y:S01]  /*1830*/  VIADD R4, R9, 0x100 ;  /* 0x0000010009047836 */ /* 0x000fe20000000000 */
[----:B------:R-:W-:-:S04]  /*1840*/  R2UR UR12, R7 ;  /* 0x00000000070c72ca */ /* 0x000fc800000e0000 */
[----:B------:R-:W-:Y:S01]  /*1850*/  R2UR UR14, R4 ;  /* 0x00000000040e72ca */ /* 0x000fe200000e0000 */
[----:B------:R-:W-:Y:S01]  /*1860*/  HGMMA.64x256x16.F32.BF16 R24, gdesc[UR4].tnspB, RZ, !UPT, gsb0 ;  /* 0x43e00000041879f0 */ /* 0x000fe2000c0018ff */
[----:B------:R-:W-:Y:S01]  /*1870*/  VIADD R4, R6, 0x6 ;  /* 0x0000000606047836 */ /* 0x000fe20000000000 */
[----:B------:R-:W-:Y:S01]  /*1880*/  ULOP3.LUT UR6, UR20, 0x1, URZ, 0xfc, !UPT ;  /* 0x0000000114067892 */ /* 0x000fe2000f8efc3f */
[----:B------:R-:W-:-:S03]  /*1890*/  VIADD R6, R9, 0x180 ;  /* 0x0000018009067836 */ /* 0x000fc60000000000 */
[----:B------:R-:W-:Y:S01]  /*18a0*/  R2UR UR16, R4 ;  /* 0x00000000041072ca */ /* 0x000fe200000e0000 */
[----:B------:R-:W-:Y:S01]  /*18b0*/  UISETP.NE.AND UP0, UPT, UR6, 0x3, UPT ;  /* 0x000000030600788c */ /* 0x000fe2000bf05270 */
[----:B------:R-:W-:Y:S02]  /*18c0*/  R2UR UR18, R6 ;  /* 0x00000000061272ca */ /* 0x000fe400000e0000 */
[CC--:B------:R-:W-:Y:S02]  /*18d0*/  LEA.HI R4, R2.reuse, R5.reuse, RZ, 0x2 ;  /* 0x0000000502047211 */ /* 0x0c0fe400078f10ff */
[----:B------:R-:W-:Y:S02]  /*18e0*/  LEA.HI R2, R2, R5, RZ, 0x5 ;  /* 0x0000000502027211 */ /* 0x000fe400078f28ff */
[--C-:B------:R-:W-:Y:S02]  /*18f0*/  SHF.R.S32.HI R6, RZ, 0x2, R4.reuse ;  /* 0x00000002ff067819 */ /* 0x100fe40000011404 */
[----:B------:R-:W-:-:S02]  /*1900*/  SHF.R.S32.HI R7, RZ, 0x1f, R4 ;  /* 0x0000001fff077819 */ /* 0x000fc40000011404 */
[----:B------:R-:W-:Y:S02]  /*1910*/  PLOP3.LUT P1, PT, PT, PT, UP0, 0x80, 0x0 ;  /* 0x000000000000781c */ /* 0x000fe40003f2f008 */
[----:B------:R-:W-:Y:S02]  /*1920*/  LEA.HI R7, R7, R6, RZ, 0x3 ;  /* 0x0000000607077211 */ /* 0x000fe400078f18ff */
[----:B------:R-:W-:Y:S02]  /*1930*/  SHF.R.S32.HI R2, RZ, 0x5, R2 ;  /* 0x00000005ff027819 */ /* 0x000fe40000011402 */
[----:B------:R-:W-:-:S05]  /*1940*/  LOP3.LUT R7, R7, 0xfffffff8, RZ, 0xc0, !PT ;  /* 0xfffffff807077812 */ /* 0x000fca00078ec0ff */
[----:B------:R-:W-:-:S04]  /*1950*/  IMAD.IADD R7, R6, 0x1, -R7 ;  /* 0x0000000106077824 */ /* 0x000fc800078e0a07 */
[----:B------:R-:W-:Y:S02]  /*1960*/  IMAD R7, R2, 0x10, R7 ;  /* 0x0000001002077824 */ /* 0x000fe400078e0207 */
[----:B------:R-:W-:Y:S01]  /*1970*/  IMAD.MOV.U32 R2, RZ, RZ, RZ ;  /* 0x000000ffff027224 */ /* 0x000fe200078e00ff */
[----:B------:R-:W-:Y:S02]  /*1980*/  WARPGROUP.DEPBAR.LE gsb0, 0x0 ;  /* 0x00008000000079c5 */ /* 0x000fe40000010000 */
        /* <DEDUP_REMOVED lines=14> */
.L_x_1915:
[----:B------:R-:W-:Y:S02]  /*1a70*/  VIADD R0, R0, 0xfffffffe ;  /* 0xfffffffe00007836 */ /* 0x000fe40000000000 */
[----:B------:R-:W-:-:S03]  /*1a80*/  VIADD R4, R11, 0x38860 ;  /* 0x000388600b047836 */ /* 0x000fc60000000000 */
[----:B------:R-:W-:Y:S02]  /*1a90*/  ISETP.GE.AND P0, PT, R0, R3, PT ;  /* 0x000000030000720c */ /* 0x000fe40003f06270 */
[----:B------:R-:W-:-:S04]  /*1aa0*/  PRMT R4, R201, 0x654, R4 ;  /* 0x00000654c9047816 */ /* 0x000fc80000000004 */
[----:B------:R0:W-:Y:S07]  /*1ab0*/  SYNCS.ARRIVE.TRANS64.RED.A1T0 RZ, [R4+URZ], RZ ;  /* 0x000000ff04ff79a7 */ /* 0x0001ee000810043f */
[----:B------:R-:W-:Y:S05]  /*1ac0*/  @!P0 BRA `(.L_x_1916) ;  /* 0x0000000800bc8947 */ /* 0x000fea0003800000 */
[----:B------:R-:W-:-:S07]  /*1ad0*/  IMAD.MOV.U32 R2, RZ, RZ, RZ ;  /* 0x000000ffff027224 */ /* 0x000fce00078e00ff */
.L_x_1918:
[----:B------:R-:W-:Y:S01]  /*1ae0*/  BAR.SYNC.DEFER_BLOCKING 0xe, 0x100 ;  /* 0x0384000000007b1d */ /* 0x000fe20000010000 */
[C---:B01----:R-:W-:Y:S02]  /*1af0*/  IMAD R4, R2.reuse, 0x40, R7 ;  /* 0x0000004002047824 */ /* 0x043fe400078e0207 */
[----:B------:R-:W-:Y:S02]  /*1b00*/  VIADD R2, R2, 0x1 ;  /* 0x0000000102027836 */ /* 0x000fe40000000000 */
[----:B------:R-:W-:Y:S01]  /*1b10*/  IMAD R4, R4, 0x4, R11 ;  /* 0x0000000404047824 */ /* 0x000fe200078e020b */
[----:B------:R-:W-:Y:S01]  /*1b20*/  UMOV UR7, 0x40000040 ;  /* 0x4000004000077882 */ /* 0x000fe20000000000 */
[----:B------:R-:W-:Y:S01]  /*1b30*/  UMOV UR11, 0x40000040 ;  /* 0x40000040000b7882 */ /* 0x000fe20000000000 */
[----:B------:R-:W-:Y:S01]  /*1b40*/  ISETP.NE.AND P0, PT, R2, 0x2, PT ;  /* 0x000000020200780c */ /* 0x000fe20003f05270 */
[----:B------:R-:W-:Y:S01]  /*1b50*/  UMOV UR15, 0x40000040 ;  /* 0x40000040000f7882 */ /* 0x000fe20000000000 */
[----:B------:R-:W-:-:S02]  /*1b60*/  UMOV UR19, 0x40000040 ;  /* 0x4000004000137882 */ /* 0x000fc40000000000 */
[----:B------:R-:W-:Y:S02]  /*1b70*/  SEL R2, R2, RZ, P0 ;  /* 0x000000ff02027207 */ /* 0x000fe40000000000 */
[C---:B------:R-:W-:Y:S01]  /*1b80*/  ISETP.GT.AND P0, PT, R0.reuse, R3, PT ;  /* 0x000000030000720c */ /* 0x040fe20003f04270 */
[----:B------:R-:W-:Y:S01]  /*1b90*/  VIADD R0, R0, 0xffffffff ;  /* 0xffffffff00007836 */ /* 0x000fe20000000000 */
[----:B------:R-:W0:Y:S04]  /*1ba0*/  LDS R5, [R4+0x38400] ;  /* 0x0384000004057984 */ /* 0x000e280000000800 */
[----:B------:R1:W2:Y:S02]  /*1bb0*/  LDS R6, [R4+0x38420] ;  /* 0x0384200004067984 */ /* 0x0002a40000000800 */
[----:B-1----:R-:W-:-:S05]  /*1bc0*/  IMAD R4, R2, 0x1000, R9 ;  /* 0x0000100002047824 */ /* 0x002fca00078e0209 */
[----:B------:R-:W-:Y:S01]  /*1bd0*/  R2UR UR6, R4 ;  /* 0x00000000040672ca */ /* 0x000fe200000e0000 */
        /* <DEDUP_REMOVED lines=128> */
[----:B------:R-:W-:-:S05]  /*23e0*/  VIADD R5, R4, 0x80 ;  /* 0x0000008004057836 */ /* 0x000fca0000000000 */
[----:B------:R-:W-:Y:S01]  /*23f0*/  WARPGROUP.ARRIVE ;  /* 0x00000000000079c5 */ /* 0x000fe20000000000 */
[----:B------:R-:W-:Y:S01]  /*2400*/  R2UR UR10, R5 ;  /* 0x00000000050a72ca */ /* 0x000fe200000e0000 */
[C---:B------:R-:W-:Y:S02]  /*2410*/  VIADD R5, R4.reuse, 0x100 ;  /* 0x0000010004057836 */ /* 0x040fe40000000000 */
[----:B------:R-:W-:Y:S02]  /*2420*/  VIADD R4, R4, 0x180 ;  /* 0x0000018004047836 */ /* 0x000fe40000000000 */
[----:B------:R-:W-:Y:S01]  /*2430*/  HGMMA.64x256x16.F32.BF16 R24, gdesc[UR4].tnspB, R24, gsb0 ;  /* 0x43e00000041879f0 */ /* 0x000fe20008001818 */
[----:B------:R-:W-:Y:S02]  /*2440*/  R2UR UR14, R5 ;  /* 0x00000000050e72ca */ /* 0x000fe400000e0000 */
[----:B------:R-:W-:Y:S01]  /*2450*/  R2UR UR18, R4 ;  /* 0x00000000041272ca */ /* 0x000fe200000e0000 */
[----:B------:R-:W-:-:S02]  /*2460*/  WARPGROUP.DEPBAR.LE gsb0, 0x0 ;  /* 0x00008000000079c5 */ /* 0x000fc40000010000 */
[----:B------:R-:W-:-:S15]  /*2470*/  WARPGROUP.ARRIVE ;  /* 0x00000000000079c5 */ /* 0x000fde0000000000 */
[----:B------:R-:W-:-:S07]  /*2480*/  NOP ;  /* 0x0000000000007918 */ /* 0x000fce0000000000 */
        /* <DEDUP_REMOVED lines=13> */
.L_x_1917:
[----:B------:R-:W-:-:S04]  /*2560*/  IMAD R4, R2, 0x8, R11 ;  /* 0x0000000802047824 */ /* 0x000fc800078e020b */
[----:B------:R-:W-:-:S05]  /*2570*/  VIADD R4, R4, 0x38860 ;  /* 0x0003886004047836 */ /* 0x000fca0000000000 */
[----:B------:R-:W-:-:S04]  /*2580*/  PRMT R4, R201, 0x654, R4 ;  /* 0x00000654c9047816 */ /* 0x000fc80000000004 */
[----:B------:R1:W-:Y:S01]  /*2590*/  SYNCS.ARRIVE.TRANS64.RED.A1T0 RZ, [R4+URZ], RZ ;  /* 0x000000ff04ff79a7 */ /* 0x0003e2000810043f */
[----:B------:R-:W-:Y:S05]  /*25a0*/  @P0 BRA `(.L_x_1918) ;  /* 0xfffffff4004c0947 */ /* 0x000fea000383ffff */
[----:B------:R-:W-:-:S07]  /*25b0*/  IMAD.SHL.U32 R2, R2, 0x40, RZ ;  /* 0x0000004002027824 */ /* 0x000fce00078e00ff */
.L_x_1916:
[----:B------:R-:W-:Y:S01]  /*25c0*/  BAR.SYNC.DEFER_BLOCKING 0xe, 0x100 ;  /* 0x0384000000007b1d */ /* 0x000fe20000010000 */
[----:B------:R-:W-:Y:S01]  /*25d0*/  IMAD.IADD R2, R7, 0x1, R2 ;  /* 0x0000000107027824 */ /* 0x000fe200078e0202 */
[----:B------:R-:W-:Y:S02]  /*25e0*/  PLOP3.LUT P0, PT, PT, PT, PT, 0x8, 0x0 ;  /* 0x000000000000781c */ /* 0x000fe40003f0e170 */
[----:B01----:R-:W-:Y:S01]  /*25f0*/  CS2R R4, SRZ ;  /* 0x0000000000047805 */ /* 0x003fe2000001ff00 */
[----:B------:R-:W-:-:S05]  /*2600*/  IMAD R2, R2, 0x4, R11 ;  /* 0x0000000402027824 */ /* 0x000fca00078e020b */
        /* <DEDUP_REMOVED lines=132> */
.L_x_1906:
[----:B------:R-:W0:Y:S01]  /*2e50*/  LDC R227, c[0x0][0x448] ;  /* 0x00011200ffe37b82 */ /* 0x000e220000000800 */
[----:B------:R-:W-:Y:S01]  /*2e60*/  VIADD R0, R169, 0x3f ;  /* 0x0000003fa9007836 */ /* 0x000fe20000000000 */
[----:B------:R-:W-:-:S06]  /*2e70*/  LOP3.LUT R16, R16, 0xfffffffd, RZ, 0xc0, !PT ;  /* 0xfffffffd10107812 */ /* 0x000fcc00078ec0ff */
[----:B------:R-:W1:Y:S08]  /*2e80*/  LDC.64 R10, c[0x0][0xad8] ;  /* 0x0002b600ff0a7b82 */ /* 0x000e700000000a00 */
[----:B------:R-:W2:Y:S01]  /*2e90*/  LDC R171, c[0x0][0x288] ;  /* 0x0000a200ffab7b82 */ /* 0x000ea20000000800 */
[----:B0-----:R-:W-:Y:S02]  /*2ea0*/  ISETP.NE.AND P2, PT, R227, 0x1, PT ;  /* 0x00000001e300780c */ /* 0x001fe40003f45270 */
[----:B-1----:R-:W-:-:S11]  /*2eb0*/  ISETP.GE.AND P1, PT, R11, 0x1, PT ;  /* 0x000000010b00780c */ /* 0x002fd60003f26270 */
[----:B------:R-:W0:Y:S01]  /*2ec0*/  @P2 LDC R5, c[0x0][0x44c] ;  /* 0x00011300ff052b82 */ /* 0x000e220000000800 */
[----:B------:R-:W-:Y:S02]  /*2ed0*/  @P2 LOP3.LUT R16, R16, 0x2, RZ, 0xfc, !PT ;  /* 0x0000000210102812 */ /* 0x000fe400078efcff */
[----:B--2---:R-:W-:Y:S02]  /*2ee0*/  IADD3 R6, -R171, 0x1, RZ ;  /* 0x00000001ab067810 */ /* 0x004fe40007ffe1ff */
[----:B------:R-:W-:-:S03]  /*2ef0*/  LOP3.LUT R16, R16, 0xfffffffe, RZ, 0xc0, !PT ;  /* 0xfffffffe10107812 */ /* 0x000fc600078ec0ff */
[----:B------:R-:W1:Y:S01]  /*2f00*/  @P2 LDC R4, c[0x0][0x450] ;  /* 0x00011400ff042b82 */ /* 0x000e620000000800 */
[----:B------:R-:W-:Y:S01]  /*2f10*/  IMAD R7, R17, R8, R6 ;  /* 0x0000000811077224 */ /* 0x000fe200078e0206 */
[----:B------:R-:W-:Y:S01]  /*2f20*/  @P1 LOP3.LUT R16, R16, 0x1, RZ, 0xfc, !PT ;  /* 0x0000000110101812 */ /* 0x000fe200078efcff */
[----:B0-----:R-:W-:-:S05]  /*2f30*/  @P2 IMAD.HI.U32 R5, R0, R5, RZ ;  /* 0x0000000500052227 */ /* 0x001fca00078e00ff */
        /* <DEDUP_REMOVED lines=14> */
.L_x_1920:
[----:B------:R-:W-:-:S13]  /*3020*/  ISETP.NE.AND P0, PT, R11, 0x1, PT ;  /* 0x000000010b00780c */ /* 0x000fda0003f05270 */
[----:B------:R-:W0:Y:S02]  /*3030*/  @P0 LDC.64 R6, c[0x0][0xae0] ;  /* 0x0002b800ff060b82 */ /* 0x000e240000000a00 */
[----:B0-----:R-:W-:-:S05]  /*3040*/  @P0 IMAD.HI.U32 R6, R4, R6, RZ ;  /* 0x0000000604060227 */ /* 0x001fca00078e00ff */
[----:B------:R-:W-:-:S07]  /*3050*/  @P0 SHF.R.U32.HI R4, RZ, R7, R6 ;  /* 0x00000007ff040219 */ /* 0x000fce0000011606 */
.L_x_1921:
[----:B------:R-:W-:-:S05]  /*3060*/  IMAD R5, R4, R11, R11 ;  /* 0x0000000b04057224 */ /* 0x000fca00078e020b */
[----:B------:R-:W-:-:S07]  /*3070*/  VIMNMX R0, R0, R5, PT ;  /* 0x0000000500007248 */ /* 0x000fce0003fe0100 */
.L_x_1919:
[----:B------:R-:W0:Y:S01]  /*3080*/  @P2 LDC R4, c[0x0][0x44c] ;  /* 0x00011300ff042b82 */ /* 0x000e220000000800 */
[----:B------:R-:W-:Y:S01]  /*3090*/  VIADD R0, R0, 0x3f ;  /* 0x0000003f00007836 */ /* 0x000fe20000000000 */
[----:B------:R-:W-:Y:S01]  /*30a0*/  ULDC UR4, c[0x0][0xad4] ;  /* 0x0002b50000047ab9 */ /* 0x000fe20000000800 */
[----:B------:R-:W-:-:S05]  /*30b0*/  IMAD R171, R17, R8, -R171 ;  /* 0x0000000811ab7224 */ /* 0x000fca00078e0aab */
[----:B------:R-:W1:Y:S01]  /*30c0*/  @P2 LDC R6, c[0x0][0x450] ;  /* 0x00011400ff062b82 */ /* 0x000e620000000800 */
[----:B0-----:R-:W-:-:S04]  /*30d0*/  @P2 IMAD.HI.U32 R5, R169, R4, RZ ;  /* 0x00000004a9052227 */ /* 0x001fc800078e00ff */
[----:B------:R-:W-:Y:S01]  /*30e0*/  IMAD.MOV.U32 R4, RZ, RZ, R169 ;  /* 0x000000ffff047224 */ /* 0x000fe200078e00a9 */
[----:B-1----:R-:W-:Y:S02]  /*30f0*/  @P2 SHF.R.U32.HI R4, RZ, R6, R5 ;  /* 0x00000006ff042219 */ /* 0x002fe40000011605 */
[----:B------:R-:W-:-:S03]  /*3100*/  SHF.R.S32.HI R5, RZ, 0x1f, R0 ;  /* 0x0000001fff057819 */ /* 0x000fc60000011400 */
[----:B------:R-:W-:Y:S01]  /*3110*/  IMAD.IADD R4, R171, 0x1, R4 ;  /* 0x00000001ab047824 */ /* 0x000fe200078e0204 */
[----:B------:R-:W-:-:S03]  /*3120*/  LEA.HI R5, R5, R0, RZ, 0x6 ;  /* 0x0000000005057211 */ /* 0x000fc600078f30ff */
[----:B------:R-:W-:Y:S01]  /*3130*/  VIADD R6, R4, -UR4 ;  /* 0x8000000404067c36 */ /* 0x000fe20008000000 */
[----:B------:R-:W-:-:S04]  /*3140*/  SHF.R.S32.HI R0, RZ, 0x6, R5 ;  /* 0x00000006ff007819 */ /* 0x000fc80000011405 */
[----:B------:R-:W-:Y:S02]  /*3150*/  R2UR UR4, R6 ;  /* 0x00000000060472ca */ /* 0x000fe400000e0000 */
[----:B------:R-:W-:Y:S01]  /*3160*/  VIMNMX R170, R3, R0, PT ;  /* 0x0000000003aa7248 */ /* 0x000fe20003fe0100 */
[----:B------:R-:W-:-:S12]  /*3170*/  @!P1 BRA `(.L_x_1922) ;  /* 0x0000000000449947 */ /* 0x000fd80003800000 */
        /* <DEDUP_REMOVED lines=9> */
.L_x_1923:
[----:B------:R-:W-:-:S13]  /*3210*/  ISETP.NE.AND P0, PT, R11, 0x1, PT ;  /* 0x000000010b00780c */ /* 0x000fda0003f05270 */
[----:B------:R-:W0:Y:S02]  /*3220*/  @P0 LDC.64 R6, c[0x0][0xae0] ;  /* 0x0002b800ff060b82 */ /* 0x000e240000000a00 */
[----:B0-----:R-:W-:-:S05]  /*3230*/  @P0 IMAD.HI.U32 R0, R4, R6, RZ ;  /* 0x0000000604000227 */ /* 0x001fca00078e00ff */
[----:B------:R-:W-:-:S07]  /*3240*/  @P0 SHF.R.U32.HI R4, RZ, R7, R0 ;  /* 0x00000007ff040219 */ /* 0x000fce0000011600 */
.L_x_1924:
[----:B------:R-:W-:-:S05]  /*3250*/  IMAD R4, R4, R11, RZ ;  /* 0x0000000b04047224 */ /* 0x000fca00078e02ff */
[----:B------:R-:W-:-:S13]  /*3260*/  R2UR UR5, R4 ;  /* 0x00000000040572ca */ /* 0x000fda00000e0000 */
[----:B------:R-:W-:-:S04]  /*3270*/  UISETP.LT.AND UP0, UPT, UR4, UR5, UPT ;  /* 0x000000050400728c */ /* 0x000fc8000bf01270 */
[----:B------:R-:W-:-:S12]  /*3280*/  USEL UR4, UR4, UR5, !UP0 ;  /* 0x0000000504047287 */ /* 0x000fd8000c000000 */
.L_x_1922:
[----:B------:R-:W-:Y:S01]  /*3290*/  USHF.R.S32.HI UR5, URZ, 0x1f, UR4 ;  /* 0x0000001f3f057899 */ /* 0x000fe20008011404 */
[----:B------:R-:W-:Y:S02]  /*32a0*/  SHF.R.U32.HI R5, RZ, 0x10, R12 ;  /* 0x00000010ff057819 */ /* 0x000fe4000001160c */
[----:B------:R-:W-:Y:S01]  /*32b0*/  LOP3.LUT R12, R12, 0xffff, RZ, 0xc0, !PT ;  /* 0x0000ffff0c0c7812 */ /* 0x000fe200078ec0ff */
[----:B------:R-:W-:Y:S01]  /*32c0*/  ULEA.HI UR5, UR5, UR4, URZ, 0x6 ;  /* 0x0000000405057291 */ /* 0x000fe2000f8f303f */
[----:B------:R-:W-:Y:S02]  /*32d0*/  ISETP.NE.AND P1, PT, R5, RZ, PT ;  /* 0x000000ff0500720c */ /* 0x000fe40003f25270 */
[----:B------:R-:W-:Y:S01]  /*32e0*/  R2UR UR8, R12 ;  /* 0x000000000c0872ca */ /* 0x000fe200000e0000 */
[----:B------:R-:W-:Y:S01]  /*32f0*/  USHF.R.S32.HI UR5, URZ, 0x6, UR5 ;  /* 0x000000063f057899 */ /* 0x000fe20008011405 */
[----:B------:R-:W-:-:S03]  /*3300*/  UMOV UR4, URZ ;  /* 0x0000003f00047c82 */ /* 0x000fc60008000000 */
[----:B------:R-:W-:-:S04]  /*3310*/  UISETP.LT.AND UP0, UPT, URZ, UR5, UPT ;  /* 0x000000053f00728c */ /* 0x000fc8000bf01270 */
[----:B------:R-:W-:Y:S02]  /*3320*/  USEL UR60, URZ, UR5, !UP0 ;  /* 0x000000053f3c7287 */ /* 0x000fe4000c000000 */
[----:B------:R-:W0:Y:S04]  /*3330*/  @!P1 LDC R5, c[0x0][0xae8] ;  /* 0x0002ba00ff059b82 */ /* 0x000e280000000800 */
[----:B------:R-:W-:-:S13]  /*3340*/  ISETP.GT.AND P0, PT, R170, UR60, PT ;  /* 0x0000003caa007c0c */ /* 0x000fda000bf04270 */
[----:B------:R-:W-:Y:S05]  /*3350*/  @!P0 BRA `(.L_x_1925) ;  /* 0x00000000008c8947 */ /* 0x000fea0003800000 */
[-C--:B0-----:R-:W-:Y:S01]  /*3360*/  IABS R0, R5.reuse ;  /* 0x0000000500007213 */ /* 0x081fe20000000000 */
[----:B------:R-:W-:Y:S01]  /*3370*/  UMOV UR4, URZ ;  /* 0x0000003f00047c82 */ /* 0x000fe20008000000 */
[----:B------:R-:W-:Y:S02]  /*3380*/  IABS R7, R5 ;  /* 0x0000000500077213 */ /* 0x000fe40000000000 */
[----:B------:R-:W-:Y:S02]  /*3390*/  R2UR UR9, R0 ;  /* 0x00000000000972ca */ /* 0x000fe400000e0000 */
[C---:B------:R-:W-:Y:S02]  /*33a0*/  IADD3 R0, R5.reuse, -0x1, R170 ;  /* 0xffffffff05007810 */ /* 0x040fe40007ffe0aa */
[----:B------:R-:W-:-:S03]  /*33b0*/  R2UR UR10, R5 ;  /* 0x00000000050a72ca */ /* 0x000fc600000e0000 */
[----:B------:R-:W-:-:S05]  /*33c0*/  VIADD R0, R0, -UR60 ;  /* 0x8000003c00007c36 */ /* 0x000fca0008000000 */
[----:B------:R-:W-:Y:S01]  /*33d0*/  IABS R6, R0 ;  /* 0x0000000000067213 */ /* 0x000fe20000000000 */
[----:B------:R-:W0:Y:S01]  /*33e0*/  I2F.RP R3, UR9 ;  /* 0x0000000900037d06 */ /* 0x000e220008209400 */
[----:B------:R-:W-:Y:S02]  /*33f0*/  LOP3.LUT R0, R0, R5, RZ, 0x3c, !PT ;  /* 0x0000000500007212 */ /* 0x000fe400078e3cff */
[----:B------:R-:W-:Y:S01]  /*3400*/  R2UR UR7, R6 ;  /* 0x00000000060772ca */ /* 0x000fe200000e0000 */
[----:B------:R-:W-:-:S06]  /*3410*/  UISETP.NE.AND UP0, UPT, UR10, URZ, UPT ;  /* 0x0000003f0a00728c */ /* 0x000fcc000bf05270 */
[----:B------:R-:W-:Y:S01]  /*3420*/  PLOP3.LUT P0, PT, PT, PT, UP0, 0x80, 0x0 ;  /* 0x000000000000781c */ /* 0x000fe20003f0f008 */
[----:B0-----:R-:W0:Y:S02]  /*3430*/  MUFU.RCP R3, R3 ;  /* 0x0000000300037308 */ /* 0x001e240000001000 */
[----:B0-----:R-:W-:Y:S02]  /*3440*/  VIADD R4, R3, 0xffffffe ;  /* 0x0ffffffe03047836 */ /* 0x001fe40000000000 */
        /* <DEDUP_REMOVED lines=8> */
[----:B------:R-:W-:Y:S01]  /*34d0*/  UIMAD UR4, UR5, UR6, UR7 ;  /* 0x00000006050472a4 */ /* 0x000fe2000f8e0207 */
[----:B------:R-:W-:-:S03]  /*34e0*/  R2UR UR6, R0 ;  /* 0x00000000000672ca */ /* 0x000fc600000e0000 */
[----:B------:R-:W-:-:S11]  /*34f0*/  UISETP.GT.U32.AND UP2, UPT, UR9, UR4, UPT ;  /* 0x000000040900728c */ /* 0x000fd6000bf44070 */
[----:B------:R-:W-:Y:S02]  /*3500*/  @!UP2 UIADD3 UR4, UR4, -UR9, URZ ;  /* 0x800000090404a290 */ /* 0x000fe4000fffe03f */
[----:B------:R-:W-:Y:S02]  /*3510*/  @!UP2 UIADD3 UR5, UR5, 0x1, URZ ;  /* 0x000000010505a890 */ /* 0x000fe4000fffe03f */
[----:B------:R-:W-:Y:S02]  /*3520*/  UISETP.GE.U32.AND UP1, UPT, UR4, UR9, UPT ;  /* 0x000000090400728c */ /* 0x000fe4000bf26070 */
[----:B------:R-:W-:Y:S01]  /*3530*/  UISETP.GE.AND UP2, UPT, UR6, URZ, UPT ;  /* 0x0000003f0600728c */ /* 0x000fe2000bf46270 */
[----:B------:R-:W-:-:S08]  /*3540*/  @!P0 R2UR UR6, R5 ;  /* 0x00000000050682ca */ /* 0x000fd000000e0000 */
[----:B------:R-:W-:-:S07]  /*3550*/  @UP1 UIADD3 UR5, UR5, 0x1, URZ ;  /* 0x0000000105051890 */ /* 0x000fce000fffe03f */
[----:B------:R-:W-:Y:S02]  /*3560*/  UMOV UR4, UR5 ;  /* 0x0000000500047c82 */ /* 0x000fe40008000000 */
[----:B------:R-:W-:Y:S02]  /*3570*/  @!UP2 UIADD3 UR4, -UR4, URZ, URZ ;  /* 0x0000003f0404a290 */ /* 0x000fe4000fffe13f */
[----:B------:R-:W-:-:S12]  /*3580*/  @!UP0 ULOP3.LUT UR4, URZ, UR6, URZ, 0x33, !UPT ;  /* 0x000000063f048292 */ /* 0x000fd8000f8e333f */
.L_x_1925:
[----:B------:R-:W-:Y:S02]  /*3590*/  UIMAD UR60, UR8, UR4, UR60 ;  /* 0x00000004083c72a4 */ /* 0x000fe4000f8e023c */
[----:B------:R-:W-:Y:S01]  /*35a0*/  IMAD.U32 R3, RZ, RZ, UR4 ;  /* 0x00000004ff037e24 */ /* 0x000fe2000f8e00ff */
[----:B------:R-:W-:Y:S02]  /*35b0*/  PLOP3.LUT P0, PT, PT, PT, PT, 0x80, 0x0 ;  /* 0x000000000000781c */ /* 0x000fe40003f0f070 */
[----:B0-----:R-:W-:Y:S02]  /*35c0*/  CS2R R4, SRZ ;  /* 0x0000000000047805 */ /* 0x001fe4000001ff00 */
[----:B------:R-:W-:Y:S02]  /*35d0*/  CS2R R150, SRZ ;  /* 0x0000000000967805 */ /* 0x000fe4000001ff00 */
[----:B------:R-:W-:Y:S02]  /*35e0*/  CS2R R148, SRZ ;  /* 0x0000000000947805 */ /* 0x000fe4000001ff00 */
[----:B------:R-:W-:-:S02]  /*35f0*/  VIADDMNMX R170, R3, UR60, R170, PT ;  /* 0x0000003c03aa7c46 */ /* 0x000fc4000b8001aa */
[----:B------:R-:W-:Y:S02]  /*3600*/  CS2R R146, SRZ ;  /* 0x0000000000927805 */ /* 0x000fe4000001ff00 */
[----:B------:R-:W-:Y:S02]  /*3610*/  CS2R R144, SRZ ;  /* 0x0000000000907805 */ /* 0x000fe4000001ff00 */
[----:B------:R-:W-:Y:S02]  /*3620*/  CS2R R142, SRZ ;  /* 0x00000000008e7805 */ /* 0x000fe4000001ff00 */
[----:B------:R-:W-:Y:S02]  /*3630*/  ISETP.GT.AND P1, PT, R170, UR60, PT ;  /* 0x0000003caa007c0c */ /* 0x000fe4000bf24270 */
        /* <DEDUP_REMOVED lines=60> */
[----:B------:R-:W-:Y:S02]  /*3a00*/  SHF.R.S32.HI R57, RZ, 0x1f, R2 ;  /* 0x0000001fff397819 */ /* 0x000fe40000011402 */
[----:B------:R-:W-:Y:S02]  /*3a10*/  MOV R202, 0x400 ;  /* 0x0000040000ca7802 */ /* 0x000fe40000000f00 */
[----:B------:R-:W-:Y:S02]  /*3a20*/  LEA.HI R18, R57, R2, RZ, 0x7 ;  /* 0x0000000239127211 */ /* 0x000fe400078f38ff */
[----:B------:R-:W-:Y:S02]  /*3a30*/  LEA R202, R201, R202, 0x18 ;  /* 0x000000cac9ca7211 */ /* 0x000fe400078ec0ff */
[----:B------:R-:W-:-:S05]  /*3a40*/  SHF.R.S32.HI R22, RZ, 0x7, R18 ;  /* 0x00000007ff167819 */ /* 0x000fca0000011412 */
[----:B------:R-:W0:Y:S02]  /*3a50*/  SHFL.IDX PT, R0, R22, RZ, 0x1f ;  /* 0x00001fff16007589 */ /* 0x000e2400000e0000 */
        /* <DEDUP_REMOVED lines=8> */
[----:B------:R-:W-:-:S04]  /*3ae0*/  LOP3.LUT R3, R3, 0x3fff, RZ, 0xc0, !PT ;  /* 0x00003fff03037812 */ /* 0x000fc800078ec0ff */
[----:B------:R-:W-:Y:S01]  /*3af0*/  LOP3.LUT R198, R3, 0x2000000, RZ, 0xfc, !PT ;  /* 0x0200000003c67812 */ /* 0x000fe200078efcff */
[----:B------:R-:W-:Y:S06]  /*3b00*/  @!P0 BRA `(.L_x_1926) ;  /* 0x0000000000408947 */ /* 0x000fec0003800000 */
        /* <DEDUP_REMOVED lines=16> */
.L_x_1926:
        /* <DEDUP_REMOVED lines=11> */
.L_x_2065:
[----:B------:R-:W2:Y:S01]  /*3cc0*/  LDL R0, [R1] ;  /* 0x0000000001007983 */ /* 0x000ea20000100800 */
[----:B------:R-:W-:Y:S01]  /*3cd0*/  LEA.HI R9, R9, R8, RZ, 0x3 ;  /* 0x0000000809097211 */ /* 0x000fe200078f18ff */
[----:B------:R-:W-:Y:S01]  /*3ce0*/  IMAD.IADD R3, R22, 0x1, -R3 ;  /* 0x0000000116037824 */ /* 0x000fe200078e0a03 */
[----:B------:R-:W-:Y:S02]  /*3cf0*/  LEA.HI R4, R4, R7, RZ, 0x5 ;  /* 0x0000000704047211 */ /* 0x000fe400078f28ff */
[----:B------:R-:W-:Y:S02]  /*3d00*/  LOP3.LUT R9, R9, 0xfffffff8, RZ, 0xc0, !PT ;  /* 0xfffffff809097812 */ /* 0x000fe400078ec0ff */
[----:B------:R-:W-:-:S03]  /*3d10*/  SHF.R.S32.HI R4, RZ, 0x5, R4 ;  /* 0x00000005ff047819 */ /* 0x000fc60000011404 */
[----:B------:R-:W-:-:S04]  /*3d20*/  IMAD.IADD R9, R8, 0x1, -R9 ;  /* 0x0000000108097824 */ /* 0x000fc800078e0a09 */
[----:B------:R-:W-:Y:S01]  /*3d30*/  IMAD R197, R4, 0x10, R9 ;  /* 0x0000001004c57824 */ /* 0x000fe200078e0209 */
[----:B--2---:R-:W-:Y:S02]  /*3d40*/  R2UR UR4, R0 ;  /* 0x00000000000472ca */ /* 0x004fe400000e0000 */
[----:B------:R-:W-:-:S05]  /*3d50*/  LOP3.LUT R0, R6, 0x7ffffffc, RZ, 0xc0, !PT ;  /* 0x7ffffffc06007812 */ /* 0x000fca00078ec0ff */
[----:B------:R-:W-:-:S06]  /*3d60*/  IMAD.IADD R0, R7, 0x1, -R0 ;  /* 0x0000000107007824 */ /* 0x000fcc00078e0a00 */
[----:B------:R-:W-:-:S06]  /*3d70*/  ULOP3.LUT UR4, UR4, 0x1, URZ, 0xfc, !UPT ;  /* 0x0000000104047892 */ /* 0x000fcc000f8efc3f */
[----:B------:R-:W-:-:S05]  /*3d80*/  IMAD.U32 R6, RZ, RZ, UR4 ;  /* 0x00000004ff067e24 */ /* 0x000fca000f8e00ff */
[----:B------:R-:W-:Y:S01]  /*3d90*/  ISETP.NE.AND P0, PT, R6, 0x3, PT ;  /* 0x000000030600780c */ /* 0x000fe20003f05270 */
[----:B------:R-:W-:-:S04]  /*3da0*/  IMAD.SHL.U32 R6, R0, 0x2, RZ ;  /* 0x0000000200067824 */ /* 0x000fc800078e00ff */
[----:B------:R-:W-:-:S08]  /*3db0*/  IMAD R199, R3, 0x100, R6 ;  /* 0x0000010003c77824 */ /* 0x000fd000078e0206 */
[----:B------:R-:W-:Y:S05]  /*3dc0*/  @!P0 BRA `(.L_x_1928) ;  /* 0x0000000000048947 */ /* 0x000fea0003800000 */
[----:B------:R-:W-:Y:S01]  /*3dd0*/  BPT.TRAP 0x1 ;  /* 0x000000040000795c */ /* 0x000fe20000300000 */
.L_x_1928:
[----:B------:R1:W2:Y:S01]  /*3de0*/  SYNCS.PHASECHK.TRANS64.TRYWAIT P1, [R202+URZ+0x38830], R5 ;  /* 0x03883005ca0075a7 */ /* 0x0002a2000802017f */
[----:B------:R-:W-:Y:S05]  /*3df0*/  @!P0 BRA `(.L_x_1929) ;  /* 0x0000000000048947 */ /* 0x000fea0003800000 */
[----:B------:R-:W-:Y:S01]  /*3e00*/  BPT.TRAP 0x1 ;  /* 0x000000040000795c */ /* 0x000fe20000300000 */
.L_x_1929:
[----:B--2---:R-:W-:Y:S05]  /*3e10*/  @P1 BRA `(.L_x_1930) ;  /* 0x0000000000081947 */ /* 0x004fea0003800000 */
[----:B------:R-:W2:Y:S02]  /*3e20*/  SYNCS.PHASECHK.TRANS64.TRYWAIT P1, [R202+URZ+0x38830], R5 ;  /* 0x03883005ca0075a7 */ /* 0x000ea4000802017f */
[----:B--2---:R-:W-:Y:S05]  /*3e30*/  @!P1 BRA `(.L_x_1931) ;  /* 0x0000015000409947 */ /* 0x004fea0003800000 */
.L_x_1930:
        /* <DEDUP_REMOVED lines=28> */
[----:B------:R-:W-:Y:S01]  /*4000*/  VIADD R3, R0, 0x4 ;  /* 0x0000000400037836 */ /* 0x000fe20000000000 */
[----:B------:R-:W-:Y:S01]  /*4010*/  UMOV UR9, 0x40000040 ;  /* 0x4000004000097882 */ /* 0x000fe20000000000 */
[----:B------:R-:W-:-:S02]  /*4020*/  VIADD R4, R196, 0x4 ;  /* 0x00000004c4047836 */ /* 0x000fc40000000000 */
[----:B------:R-:W-:Y:S02]  /*4030*/  VIADD R0, R0, 0x6 ;  /* 0x0000000600007836 */ /* 0x000fe40000000000 */
[----:B------:R-:W-:-:S03]  /*4040*/  IMAD.U32 R187, RZ, RZ, UR9 ;  /* 0x00000009ffbb7e24 */ /* 0x000fc6000f8e00ff */
        /* <DEDUP_REMOVED lines=32> */
.L_x_2066:
[----:B------:R-:W-:Y:S05]  /*4250*/  @!P0 BRA `(.L_x_1933) ;  /* 0x0000000000048947 */ /* 0x000fea0003800000 */
[----:B------:R-:W-:Y:S01]  /*4260*/  BPT.TRAP 0x1 ;  /* 0x000000040000795c */ /* 0x000fe20000300000 */
.L_x_1933:
[----:B------:R4:W0:Y:S01]  /*4270*/  SYNCS.PHASECHK.TRANS64.TRYWAIT P1, [R202+URZ+0x38850], R5 ;  /* 0x03885005ca0075a7 */ /* 0x000822000802017f */
[----:B------:R-:W-:Y:S05]  /*4280*/  @!P0 BRA `(.L_x_1934) ;  /* 0x0000000000048947 */ /* 0x000fea0003800000 */
[----:B------:R-:W-:Y:S01]  /*4290*/  BPT.TRAP 0x1 ;  /* 0x000000040000795c */ /* 0x000fe20000300000 */
.L_x_1934:
        /* <DEDUP_REMOVED lines=11> */
.L_x_1935:
        /* <DEDUP_REMOVED lines=8> */
[----:B------:R-:W-:Y:S01]  /*43d0*/  VIADD R4, R21, 0x2 ;  /* 0x0000000215047836 */ /* 0x000fe20000000000 */
        /* <DEDUP_REMOVED lines=13> */
[C---:B------:R-:W-:Y:S01]  /*44b0*/  VIADD R3, R0.reuse, 0x4 ;  /* 0x0000000400037836 */ /* 0x040fe20000000000 */
        /* <DEDUP_REMOVED lines=25> */
[C---:B------:R-:W-:Y:S01]  /*4650*/  VIADD R190, R0.reuse, 0x800 ;  /* 0x0000080000be7836 */ /* 0x040fe20000000000 */
[----:B------:R-:W-:Y:S01]  /*4660*/  UMOV UR57, 0x40000040 ;  /* 0x4000004000397882 */ /* 0x000fe20000000000 */
[----:B------:R-:W-:Y:S01]  /*4670*/  UMOV UR59, 0x40000040 ;  /* 0x40000040003b7882 */ /* 0x000fe20000000000 */
[----:B------:R-:W-:-:S02]  /*4680*/  VIADD R189, R0, 0xa00 ;  /* 0x00000a0000bd7836 */ /* 0x000fc40000000000 */
[C---:B------:R-:W-:Y:S02]  /*4690*/  VIADD R188, R0.reuse, 0xc00 ;  /* 0x00000c0000bc7836 */ /* 0x040fe40000000000 */
        /* <DEDUP_REMOVED lines=11> */
[----:B------:R-:W-:Y:S02]  /*4750*/  VIADD R4, R21, 0x6 ;  /* 0x0000000615047836 */ /* 0x000fe40000000000 */
        /* <DEDUP_REMOVED lines=68> */
[----:B------:R-:W0:Y:S01]  /*4ba0*/  SHFL.IDX PT, R3, R7, RZ, 0x1f ;  /* 0x00001fff07037589 */ /* 0x000e2200000e0000 */
[----:B------:R-:W-:Y:S01]  /*4bb0*/  VIADD R4, R21, 0x800 ;  /* 0x0000080015047836 */ /* 0x000fe20000000000 */
[----:B------:R-:W-:Y:S02]  /*4bc0*/  WARPGROUP.DEPBAR.LE gsb0, 0x0 ;  /* 0x00008000000079c5 */ /* 0x000fe40000010000 */
[----:B------:R-:W-:-:S06]  /*4bd0*/  WARPGROUP.ARRIVE ;  /* 0x00000000000079c5 */ /* 0x000fcc0000000000 */
[----:B------:R-:W-:Y:S01]  /*4be0*/  HGMMA.64x64x16.F32.BF16 R24, gdesc[UR4], R24, gsb0 ;  /* 0x00e00000041879f0 */ /* 0x000fe20008001818 */
[----:B0-----:R-:W-:-:S04]  /*4bf0*/  ISETP.GT.AND P1, PT, R3, 0x7f, PT ;  /* 0x0000007f0300780c */ /* 0x001fc80003f24270 */
[----:B------:R-:W-:-:S05]  /*4c00*/  SEL R3, RZ, 0x2, !P1 ;  /* 0x00000002ff037807 */ /* 0x000fca0004800000 */
[C---:B-1234-:R-:W-:Y:S02]  /*4c10*/  IMAD.IADD R5, R3.reuse, 0x1, R190 ;  /* 0x0000000103057824 */ /* 0x05efe400078e02be */
[----:B------:R-:W-:-:S03]  /*4c20*/  IMAD.IADD R7, R3, 0x1, R4 ;  /* 0x0000000103077824 */ /* 0x000fc600078e0204 */
[----:B------:R-:W-:Y:S02]  /*4c30*/  R2UR UR56, R5 ;  /* 0x00000000053872ca */ /* 0x000fe400000e0000 */
[----:B------:R-:W-:Y:S01]  /*4c40*/  R2UR UR58, R7 ;  /* 0x00000000073a72ca */ /* 0x000fe200000e0000 */
        /* <DEDUP_REMOVED lines=133> */
[----:B------:R-:W-:Y:S01]  /*54a0*/  IMAD.MOV.U32 R56, RZ, RZ, 0x40 ;  /* 0x00000040ff387424 */ /* 0x000fe200078e00ff */
[----:B------:R-:W-:Y:S02]  /*54b0*/  WARPGROUP.DEPBAR.LE gsb0, 0x0 ;  /* 0x00008000000079c5 */ /* 0x000fe40000010000 */
[----:B------:R-:W-:-:S06]  /*54c0*/  WARPGROUP.ARRIVE ;  /* 0x00000000000079c5 */ /* 0x000fcc0000000000 */
        /* <DEDUP_REMOVED lines=49> */
[----:B------:R-:W-:-:S04]  /*57e0*/  SEL R3, R56, 0x3e, P1 ;  /* 0x0000003e38037807 */ /* 0x000fc80000800000 */
        /* <DEDUP_REMOVED lines=18> */
.L_x_1937:
[----:B------:R-:W-:Y:S01]  /*5910*/  ISETP.NE.AND P1, PT, R227, 0x1, PT ;  /* 0x00000001e300780c */ /* 0x000fe20003f25270 */
[----:B------:R-:W-:Y:S01]  /*5920*/  IMAD.IADD R191, R169, 0x1, R197 ;  /* 0x00000001a9bf7824 */ /* 0x000fe200078e02c5 */
[----:B------:R-:W-:Y:S01]  /*5930*/  LEA.HI R3, R57, R2, RZ, 0x2 ;  /* 0x0000000239037211 */ /* 0x000fe200078f10ff */
[----:B------:R-:W-:Y:S01]  /*5940*/  IMAD.MOV.U32 R61, RZ, RZ, -0x40 ;  /* 0xffffffc0ff3d7424 */ /* 0x000fe200078e00ff */
[----:B------:R-:W-:Y:S01]  /*5950*/  ULDC UR7, c[0x0][0x2f0] ;  /* 0x0000bc0000077ab9 */ /* 0x000fe20000000800 */
[----:B------:R-:W-:Y:S01]  /*5960*/  ULDC UR6, c[0x0][0x288] ;  /* 0x0000a20000067ab9 */ /* 0x000fe20000000800 */
[----:B------:R-:W-:Y:S01]  /*5970*/  LOP3.LUT R3, R3, 0xfffffffc, RZ, 0xc0, !PT ;  /* 0xfffffffc03037812 */ /* 0x000fe200078ec0ff */
[----:B------:R-:W-:Y:S01]  /*5980*/  ULDC UR18, c[0x0][0xad8] ;  /* 0x0002b60000127ab9 */ /* 0x000fe20000000800 */
[----:B------:R-:W-:Y:S02]  /*5990*/  LOP3.LUT P6, RZ, R16, 0x1, RZ, 0xc0, !PT ;  /* 0x0000000110ff7812 */ /* 0x000fe400078cc0ff */
[----:B------:R-:W-:Y:S01]  /*59a0*/  LEA R62, R170, 0xffffffc0, 0x6 ;  /* 0xffffffc0aa3e7811 */ /* 0x000fe200078e30ff */
[----:B------:R-:W-:-:S02]  /*59b0*/  IMAD.IADD R3, R2, 0x1, -R3 ;  /* 0x0000000102037824 */ /* 0x000fc400078e0a03 */
[----:B------:R-:W0:Y:S03]  /*59c0*/  @P1 LDC R20, c[0x0][0x44c] ;  /* 0x00011300ff141b82 */ /* 0x000e260000000800 */
[----:B------:R-:W-:-:S04]  /*59d0*/  LEA.HI R4, R3, R3, RZ, 0x1 ;  /* 0x0000000303047211 */ /* 0x000fc800078f08ff */
[----:B------:R-:W-:Y:S01]  /*59e0*/  LOP3.LUT R4, R4, 0x1ffffffe, RZ, 0xc0, !PT ;  /* 0x1ffffffe04047812 */ /* 0x000fe200078ec0ff */
[----:B------:R-:W1:Y:S04]  /*59f0*/  @P1 LDC R58, c[0x0][0x450] ;  /* 0x00011400ff3a1b82 */ /* 0x000e680000000800 */
[----:B------:R-:W-:-:S04]  /*5a00*/  IMAD.IADD R4, R3, 0x1, -R4 ;  /* 0x0000000103047824 */ /* 0x000fc800078e0a04 */
[----:B------:R-:W-:Y:S02]  /*5a10*/  IMAD R191, R4, 0x8, R191 ;  /* 0x0000000804bf7824 */ /* 0x000fe400078e02bf */
[----:B------:R-:W-:Y:S02]  /*5a20*/  VIADD R4, R202, 0x38840 ;  /* 0x00038840ca047836 */ /* 0x000fe40000000000 */
[----:B------:R-:W-:-:S03]  /*5a30*/  IMAD.MOV.U32 R5, RZ, RZ, R191 ;  /* 0x000000ffff057224 */ /* 0x000fc600078e00bf */
[----:B------:R-:W-:Y:S01]  /*5a40*/  PRMT R4, R201, 0x654, R4 ;  /* 0x00000654c9047816 */ /* 0x000fe20000000004 */
[----:B0-----:R-:W-:-:S03]  /*5a50*/  @P1 IMAD.HI.U32 R3, R191, R20, RZ ;  /* 0x00000014bf031227 */ /* 0x001fc600078e00ff */
[----:B------:R0:W-:Y:S01]  /*5a60*/  SYNCS.ARRIVE.TRANS64.RED.A1T0 RZ, [R4+URZ], RZ ;  /* 0x000000ff04ff79a7 */ /* 0x0001e2000810043f */
[----:B------:R-:W-:Y:S01]  /*5a70*/  IMAD R20, R170, R61, 0x41 ;  /* 0x00000041aa147424 */ /* 0x000fe200078e023d */
[----:B-1----:R-:W-:-:S03]  /*5a80*/  @P1 SHF.R.U32.HI R5, RZ, R58, R3 ;  /* 0x0000003aff051219 */ /* 0x002fc60000011603 */
[C---:B------:R-:W-:Y:S02]  /*5a90*/  IMAD R7, R17.reuse, UR7, R20 ;  /* 0x0000000711077c24 */ /* 0x040fe4000f8e0214 */
[----:B------:R-:W-:Y:S01]  /*5aa0*/  IMAD.U32 R20, RZ, RZ, UR6 ;  /* 0x00000006ff147e24 */ /* 0x000fe2000f8e00ff */
[----:B------:R-:W-:Y:S01]  /*5ab0*/  ULDC UR6, c[0x0][0xad4] ;  /* 0x0002b50000067ab9 */ /* 0x000fe20000000800 */
[----:B------:R-:W1:Y:S01]  /*5ac0*/  SHFL.IDX PT, R58, R5, RZ, 0x1c1f ;  /* 0x001c1fff053a7589 */ /* 0x000e6200000e0000 */
[----:B------:R-:W-:Y:S01]  /*5ad0*/  ULOP3.LUT UR10, URZ, UR6, URZ, 0x33, !UPT ;  /* 0x000000063f0a7292 */ /* 0x000fe2000f8e333f */
[----:B------:R-:W-:Y:S01]  /*5ae0*/  IMAD R3, R17, UR7, -R62 ;  /* 0x0000000711037c24 */ /* 0x000fe2000f8e0a3e */
[----:B------:R-:W-:-:S03]  /*5af0*/  IADD3 R7, R7, -R20, -R6 ;  /* 0x8000001407077210 */ /* 0x000fc60007ffe806 */
[----:B------:R-:W-:Y:S02]  /*5b00*/  IMAD.IADD R59, R3, 0x1, -R6 ;  /* 0x00000001033b7824 */ /* 0x000fe400078e0a06 */
[C---:B------:R-:W-:Y:S02]  /*5b10*/  VIADD R60, R7.reuse, UR18 ;  /* 0x00000012073c7c36 */ /* 0x040fe40008000000 */
[----:B------:R-:W-:Y:S02]  /*5b20*/  VIADD R63, R7, UR10 ;  /* 0x0000000a073f7c36 */ /* 0x000fe40008000000 */
[----:B------:R-:W-:Y:S01]  /*5b30*/  IMAD.U32 R200, RZ, RZ, UR10 ;  /* 0x0000000affc87e24 */ /* 0x000fe2000f8e00ff */
[----:B-1----:R-:W-:Y:S01]  /*5b40*/  VIADDMNMX R3, R58, R60, R59, PT ;  /* 0x0000003c3a037246 */ /* 0x002fe2000380013b */
[----:B0-----:R-:W-:Y:S01]  /*5b50*/  IMAD.IADD R4, R63, 0x1, R58 ;  /* 0x000000013f047824 */ /* 0x001fe200078e023a */
[----:B------:R-:W-:Y:S06]  /*5b60*/  @!P6 BRA `(.L_x_1938) ;  /* 0x000000000064e947 */ /* 0x000fec0003800000 */
[----:B------:R-:W-:Y:S01]  /*5b70*/  IMAD R7, R17, UR7, R58 ;  /* 0x0000000711077c24 */ /* 0x000fe2000f8e023a */
[----:B------:R-:W-:Y:S03]  /*5b80*/  BSSY B0, `(.L_x_1939) ;  /* 0x0000013000007945 */ /* 0x000fe60003800000 */
[----:B------:R-:W-:-:S05]  /*5b90*/  IMAD.IADD R7, R7, 0x1, -R20 ;  /* 0x0000000107077824 */ /* 0x000fca00078e0a14 */
[----:B------:R-:W-:-:S13]  /*5ba0*/  ISETP.GT.AND P1, PT, R7, -0x1, PT ;  /* 0xffffffff0700780c */ /* 0x000fda0003f24270 */
[----:B------:R-:W-:Y:S05]  /*5bb0*/  @P1 BRA `(.L_x_1940) ;  /* 0x0000000000241947 */ /* 0x000fea0003800000 */
[----:B------:R-:W-:Y:S01]  /*5bc0*/  ULDC UR6, c[0x0][0xadc] ;  /* 0x0002b70000067ab9 */ /* 0x000fe20000000800 */
[----:B------:R-:W-:Y:S01]  /*5bd0*/  LOP3.LUT R7, RZ, R7, RZ, 0x33, !PT ;  /* 0x00000007ff077212 */ /* 0x000fe200078e33ff */
[----:B------:R-:W-:-:S05]  /*5be0*/  IMAD.U32 R64, RZ, RZ, UR6 ;  /* 0x00000006ff407e24 */ /* 0x000fca000f8e00ff */
[----:B------:R-:W-:-:S13]  /*5bf0*/  ISETP.NE.AND P1, PT, R64, 0x1, PT ;  /* 0x000000014000780c */ /* 0x000fda0003f25270 */
[----:B------:R-:W0:Y:S02]  /*5c00*/  @P1 LDC.64 R66, c[0x0][0xae0] ;  /* 0x0002b800ff421b82 */ /* 0x000e240000000a00 */
[----:B0-----:R-:W-:-:S05]  /*5c10*/  @P1 IMAD.HI.U32 R58, R7, R66, RZ ;  /* 0x00000042073a1227 */ /* 0x001fca00078e00ff */
[----:B------:R-:W-:-:S04]  /*5c20*/  @P1 SHF.R.U32.HI R7, RZ, R67, R58 ;  /* 0x00000043ff071219 */ /* 0x000fc8000001163a */
[----:B------:R-:W-:Y:S01]  /*5c30*/  LOP3.LUT R7, RZ, R7, RZ, 0x33, !PT ;  /* 0x00000007ff077212 */ /* 0x000fe200078e33ff */
[----:B------:R-:W-:Y:S06]  /*5c40*/  BRA `(.L_x_1941) ;  /* 0x0000000000187947 */ /* 0x000fec0003800000 */
.L_x_1940:
[----:B------:R-:W-:Y:S02]  /*5c50*/  ULDC UR6, c[0x0][0xadc] ;  /* 0x0002b70000067ab9 */ /* 0x000fe40000000800 */
[----:B------:R-:W-:-:S05]  /*5c60*/  IMAD.U32 R64, RZ, RZ, UR6 ;  /* 0x00000006ff407e24 */ /* 0x000fca000f8e00ff */
[----:B------:R-:W-:-:S13]  /*5c70*/  ISETP.NE.AND P1, PT, R64, 0x1, PT ;  /* 0x000000014000780c */ /* 0x000fda0003f25270 */
[----:B------:R-:W0:Y:S02]  /*5c80*/  @P1 LDC.64 R66, c[0x0][0xae0] ;  /* 0x0002b800ff421b82 */ /* 0x000e240000000a00 */
[----:B0-----:R-:W-:-:S05]  /*5c90*/  @P1 IMAD.HI.U32 R58, R7, R66, RZ ;  /* 0x00000042073a1227 */ /* 0x001fca00078e00ff */
[----:B------:R-:W-:-:S07]  /*5ca0*/  @P1 SHF.R.U32.HI R7, RZ, R67, R58 ;  /* 0x00000043ff071219 */ /* 0x000fce000001163a */
.L_x_1941:
[----:B------:R-:W-:Y:S05]  /*5cb0*/  BSYNC B0 ;  /* 0x0000000000007941 */ /* 0x000fea0003800000 */
.L_x_1939:
[----:B------:R-:W-:-:S04]  /*5cc0*/  IMAD R7, R7, R64, -R62 ;  /* 0x0000004007077224 */ /* 0x000fc800078e0a3e */
[----:B------:R-:W-:-:S05]  /*5cd0*/  IMAD.IADD R7, R7, 0x1, -R6 ;  /* 0x0000000107077824 */ /* 0x000fca00078e0a06 */
[----:B------:R-:W-:Y:S02]  /*5ce0*/  VIADDMNMX R3, R7, R64, R3, PT ;  /* 0x0000004007037246 */ /* 0x000fe40003800103 */
[----:B------:R-:W-:-:S07]  /*5cf0*/  VIMNMX R4, R4, R7, !PT ;  /* 0x0000000704047248 */ /* 0x000fce0007fe0100 */
.L_x_1938:
[----:B------:R-:W0:Y:S02]  /*5d00*/  SHFL.IDX PT, R64, R5, 0x1, 0x1c1f ;  /* 0x003c1f0005407f89 */ /* 0x000e2400000e0000 */
[----:B0-----:R-:W-:Y:S01]  /*5d10*/  VIADDMNMX R58, R64, R60, R59, PT ;  /* 0x0000003c403a7246 */ /* 0x001fe2000380013b */
[----:B------:R-:W-:Y:S01]  /*5d20*/  IMAD.IADD R59, R63, 0x1, R64 ;  /* 0x000000013f3b7824 */ /* 0x000fe200078e0240 */
        /* <DEDUP_REMOVED lines=15> */
.L_x_1944:
[----:B------:R-:W-:Y:S02]  /*5e20*/  ULDC UR6, c[0x0][0xadc] ;  /* 0x0002b70000067ab9 */ /* 0x000fe40000000800 */
[----:B------:R-:W-:-:S05]  /*5e30*/  IMAD.U32 R7, RZ, RZ, UR6 ;  /* 0x00000006ff077e24 */ /* 0x000fca000f8e00ff */
[----:B------:R-:W-:-:S13]  /*5e40*/  ISETP.NE.AND P1, PT, R7, 0x1, PT ;  /* 0x000000010700780c */ /* 0x000fda0003f25270 */
[----:B------:R-:W0:Y:S02]  /*5e50*/  @P1 LDC.64 R64, c[0x0][0xae0] ;  /* 0x0002b800ff401b82 */ /* 0x000e240000000a00 */
[----:B0-----:R-:W-:-:S05]  /*5e60*/  @P1 IMAD.HI.U32 R60, R5, R64, RZ ;  /* 0x00000040053c1227 */ /* 0x001fca00078e00ff */
[----:B------:R-:W-:-:S07]  /*5e70*/  @P1 SHF.R.U32.HI R5, RZ, R65, R60 ;  /* 0x00000041ff051219 */ /* 0x000fce000001163c */
.L_x_1945:
[----:B------:R-:W-:Y:S05]  /*5e80*/  BSYNC B0 ;  /* 0x0000000000007941 */ /* 0x000fea0003800000 */
.L_x_1943:
[----:B------:R-:W-:-:S04]  /*5e90*/  IMAD R5, R5, R7, -R62 ;  /* 0x0000000705057224 */ /* 0x000fc800078e0a3e */
[----:B------:R-:W-:-:S05]  /*5ea0*/  IMAD.IADD R5, R5, 0x1, -R6 ;  /* 0x0000000105057824 */ /* 0x000fca00078e0a06 */
[----:B------:R-:W-:Y:S02]  /*5eb0*/  VIADDMNMX R58, R5, R7, R58, PT ;  /* 0x00000007053a7246 */ /* 0x000fe4000380013a */
[----:B------:R-:W-:-:S07]  /*5ec0*/  VIMNMX R59, R59, R5, !PT ;  /* 0x000000053b3b7248 */ /* 0x000fce0007fe0100 */
.L_x_1942:
[----:B------:R-:W-:Y:S01]  /*5ed0*/  IMAD R5, R170, R61, 0x40 ;  /* 0x00000040aa057424 */ /* 0x000fe200078e023d */
[----:B------:R-:W-:Y:S01]  /*5ee0*/  ULDC UR6, c[0x0][0xa80] ;  /* 0x0002a00000067ab9 */ /* 0x000fe20000000800 */
[C---:B------:R-:W-:Y:S01]  /*5ef0*/  R2UR UR10, R198.reuse ;  /* 0x00000000c60a72ca */ /* 0x040fe200000e0000 */
[----:B------:R-:W-:Y:S01]  /*5f00*/  UMOV UR11, 0x40000040 ;  /* 0x40000040000b7882 */ /* 0x000fe20000000000 */
[----:B------:R-:W-:Y:S01]  /*5f10*/  VIADD R221, R198, 0x80 ;  /* 0x00000080c6dd7836 */ /* 0x000fe20000000000 */
[----:B------:R-:W-:Y:S01]  /*5f20*/  BAR.SYNC.DEFER_BLOCKING 0xf, 0x100 ;  /* 0x03c4000000007b1d */ /* 0x000fe20000010000 */
[C---:B------:R-:W-:Y:S02]  /*5f30*/  ISETP.GE.AND P4, PT, R5.reuse, 0x1, PT ;  /* 0x000000010500780c */ /* 0x040fe40003f86270 */
[----:B------:R-:W-:Y:S02]  /*5f40*/  ISETP.GE.AND P3, PT, R5, 0x2, PT ;  /* 0x000000020500780c */ /* 0x000fe40003f66270 */
[----:B------:R-:W-:-:S02]  /*5f50*/  ISETP.GT.AND P2, PT, R4, RZ, !P4 ;  /* 0x000000ff0400720c */ /* 0x000fc40006744270 */
[----:B------:R-:W-:Y:S02]  /*5f60*/  ISETP.GT.AND P4, PT, R59, RZ, !P4 ;  /* 0x000000ff3b00720c */ /* 0x000fe40006784270 */
[----:B------:R-:W-:Y:S02]  /*5f70*/  ISETP.LT.OR P2, PT, R3, 0x1, P2 ;  /* 0x000000010300780c */ /* 0x000fe40001741670 */
[----:B------:R-:W-:Y:S02]  /*5f80*/  ISETP.GT.AND P1, PT, R4, 0x1, !P3 ;  /* 0x000000010400780c */ /* 0x000fe40005f24270 */
[----:B------:R-:W-:Y:S02]  /*5f90*/  ISETP.LT.OR P4, PT, R58, 0x1, P4 ;  /* 0x000000013a00780c */ /* 0x000fe40002781670 */
[----:B------:R-:W-:Y:S02]  /*5fa0*/  FSEL R24, R24, -INF , !P2 ;  /* 0xff80000018187808 */ /* 0x000fe40005000000 */
[----:B------:R-:W-:-:S02]  /*5fb0*/  ISETP.GT.AND P3, PT, R59, 0x1, !P3 ;  /* 0x000000013b00780c */ /* 0x000fc40005f64270 */
[----:B------:R-:W-:Y:S02]  /*5fc0*/  ISETP.LT.OR P1, PT, R3, 0x2, P1 ;  /* 0x000000020300780c */ /* 0x000fe40000f21670 */
[----:B------:R-:W-:Y:S02]  /*5fd0*/  ISETP.GE.AND P2, PT, R5, 0x9, PT ;  /* 0x000000090500780c */ /* 0x000fe40003f46270 */
[----:B------:R-:W-:Y:S02]  /*5fe0*/  FSEL R26, R26, -INF , !P4 ;  /* 0xff8000001a1a7808 */ /* 0x000fe40006000000 */
[----:B------:R-:W-:Y:S02]  /*5ff0*/  ISETP.LT.OR P3, PT, R58, 0x2, P3 ;  /* 0x000000023a00780c */ /* 0x000fe40001f61670 */
[----:B------:R-:W-:Y:S02]  /*6000*/  FSEL R25, R25, -INF , !P1 ;  /* 0xff80000019197808 */ /* 0x000fe40004800000 */
[----:B------:R-:W-:-:S02]  /*6010*/  ISETP.GT.AND P4, PT, R4, 0x8, !P2 ;  /* 0x000000080400780c */ /* 0x000fc40005784270 */
[----:B------:R-:W-:Y:S02]  /*6020*/  ISETP.GE.AND P1, PT, R5, 0xa, PT ;  /* 0x0000000a0500780c */ /* 0x000fe40003f26270 */
[----:B------:R-:W-:Y:S02]  /*6030*/  FSEL R27, R27, -INF , !P3 ;  /* 0xff8000001b1b7808 */ /* 0x000fe40005800000 */
[----:B------:R-:W-:Y:S02]  /*6040*/  ISETP.GT.AND P2, PT, R59, 0x8, !P2 ;  /* 0x000000083b00780c */ /* 0x000fe40005744270 */
[----:B------:R-:W-:Y:S02]  /*6050*/  ISETP.LT.OR P4, PT, R3, 0x9, P4 ;  /* 0x000000090300780c */ /* 0x000fe40002781670 */
[----:B------:R-:W-:Y:S02]  /*6060*/  ISETP.GT.AND P3, PT, R4, 0x9, !P1 ;  /* 0x000000090400780c */ /* 0x000fe40004f64270 */
[----:B------:R-:W-:-:S02]  /*6070*/  ISETP.LT.OR P2, PT, R58, 0x9, P2 ;  /* 0x000000093a00780c */ /* 0x000fc40001741670 */
[----:B------:R-:W-:Y:S02]  /*6080*/  FSEL R28, R28, -INF , !P4 ;  /* 0xff8000001c1c7808 */ /* 0x000fe40006000000 */
[----:B------:R-:W-:Y:S02]  /*6090*/  ISETP.GT.AND P1, PT, R59, 0x9, !P1 ;  /* 0x000000093b00780c */ /* 0x000fe40004f24270 */
[----:B------:R-:W-:Y:S02]  /*60a0*/  ISETP.LT.OR P3, PT, R3, 0xa, P3 ;  /* 0x0000000a0300780c */ /* 0x000fe40001f61670 */
[----:B------:R-:W-:Y:S02]  /*60b0*/  ISETP.GE.AND P4, PT, R5, 0x11, PT ;  /* 0x000000110500780c */ /* 0x000fe40003f86270 */
[----:B------:R-:W-:Y:S02]  /*60c0*/  FSEL R30, R30, -INF , !P2 ;  /* 0xff8000001e1e7808 */ /* 0x000fe40005000000 */
[----:B------:R-:W-:-:S02]  /*60d0*/  ISETP.LT.OR P1, PT, R58, 0xa, P1 ;  /* 0x0000000a3a00780c */ /* 0x000fc40000f21670 */
[----:B------:R-:W-:Y:S02]  /*60e0*/  FSEL R29, R29, -INF , !P3 ;  /* 0xff8000001d1d7808 */ /* 0x000fe40005800000 */
[----:B------:R-:W-:Y:S02]  /*60f0*/  ISETP.GT.AND P2, PT, R4, 0x10, !P4 ;  /* 0x000000100400780c */ /* 0x000fe40006744270 */
[----:B------:R-:W-:Y:S02]  /*6100*/  ISETP.GE.AND P3, PT, R5, 0x12, PT ;  /* 0x000000120500780c */ /* 0x000fe40003f66270 */
[----:B------:R-:W-:Y:S02]  /*6110*/  FSEL R31, R31, -INF , !P1 ;  /* 0xff8000001f1f7808 */ /* 0x000fe40004800000 */
[----:B------:R-:W-:Y:S02]  /*6120*/  ISETP.GT.AND P4, PT, R59, 0x10, !P4 ;  /* 0x000000103b00780c */ /* 0x000fe40006784270 */
[----:B------:R-:W-:-:S02]  /*6130*/  ISETP.LT.OR P2, PT, R3, 0x11, P2 ;  /* 0x000000110300780c */ /* 0x000fc40001741670 */
[----:B------:R-:W-:Y:S02]  /*6140*/  ISETP.GT.AND P1, PT, R4, 0x11, !P3 ;  /* 0x000000110400780c */ /* 0x000fe40005f24270 */
[----:B------:R-:W-:Y:S02]  /*6150*/  ISETP.LT.OR P4, PT, R58, 0x11, P4 ;  /* 0x000000113a00780c */ /* 0x000fe40002781670 */
[----:B------:R-:W-:Y:S02]  /*6160*/  FSEL R32, R32, -INF , !P2 ;  /* 0xff80000020207808 */ /* 0x000fe40005000000 */
[----:B------:R-:W-:Y:S02]  /*6170*/  ISETP.GT.AND P3, PT, R59, 0x11, !P3 ;  /* 0x000000113b00780c */ /* 0x000fe40005f64270 */
[----:B------:R-:W-:Y:S02]  /*6180*/  ISETP.LT.OR P1, PT, R3, 0x12, P1 ;  /* 0x000000120300780c */ /* 0x000fe40000f21670 */
[----:B------:R-:W-:-:S02]  /*6190*/  ISETP.GE.AND P2, PT, R5, 0x19, PT ;  /* 0x000000190500780c */ /* 0x000fc40003f46270 */
[----:B------:R-:W-:Y:S02]  /*61a0*/  FSEL R34, R34, -INF , !P4 ;  /* 0xff80000022227808 */ /* 0x000fe40006000000 */
[----:B------:R-:W-:Y:S02]  /*61b0*/  ISETP.LT.OR P3, PT, R58, 0x12, P3 ;  /* 0x000000123a00780c */ /* 0x000fe40001f61670 */
[----:B------:R-:W-:Y:S02]  /*61c0*/  FSEL R33, R33, -INF , !P1 ;  /* 0xff80000021217808 */ /* 0x000fe40004800000 */
[----:B------:R-:W-:Y:S02]  /*61d0*/  ISETP.GT.AND P4, PT, R4, 0x18, !P2 ;  /* 0x000000180400780c */ /* 0x000fe40005784270 */
[----:B------:R-:W-:Y:S02]  /*61e0*/  ISETP.GE.AND P1, PT, R5, 0x1a, PT ;  /* 0x0000001a0500780c */ /* 0x000fe40003f26270 */
[----:B------:R-:W-:-:S02]  /*61f0*/  FSEL R35, R35, -INF , !P3 ;  /* 0xff80000023237808 */ /* 0x000fc40005800000 */
[----:B------:R-:W-:Y:S02]  /*6200*/  ISETP.GT.AND P2, PT, R59, 0x18, !P2 ;  /* 0x000000183b00780c */ /* 0x000fe40005744270 */
        /* <DEDUP_REMOVED lines=38> */
[----:B------:R-:W-:Y:S02]  /*6470*/  ISETP.GE.AND P2, PT, R5, 0x32, PT ;  /* 0x000000320500780c */ /* 0x000fe40003f46270 */
[----:B------:R-:W-:Y:S02]  /*6480*/  ISETP.GT.AND P3, PT, R4, 0x30, !P4 ;  /* 0x000000300400780c */ /* 0x000fe40006764270 */
[----:B------:R-:W-:-:S02]  /*6490*/  FSEL R47, R47, -INF , !P1 ;  /* 0xff8000002f2f7808 */ /* 0x000fc40004800000 */
[----:B------:R-:W-:Y:S02]  /*64a0*/  ISETP.GT.AND P1, PT, R4, 0x31, !P2 ;  /* 0x000000310400780c */ /* 0x000fe40005724270 */
[C---:B------:R-:W-:Y:S02]  /*64b0*/  ISETP.LT.OR P3, PT, R3.reuse, 0x31, P3 ;  /* 0x000000310300780c */ /* 0x040fe40001f61670 */
[----:B------:R-:W-:Y:S02]  /*64c0*/  ISETP.LT.OR P1, PT, R3, 0x32, P1 ;  /* 0x000000320300780c */ /* 0x000fe40000f21670 */
[----:B------:R-:W-:Y:S02]  /*64d0*/  FSEL R48, R48, -INF , !P3 ;  /* 0xff80000030307808 */ /* 0x000fe40005800000 */
[----:B------:R-:W-:Y:S02]  /*64e0*/  ISETP.GE.AND P3, PT, R5, 0x39, PT ;  /* 0x000000390500780c */ /* 0x000fe40003f66270 */
[----:B------:R-:W-:-:S02]  /*64f0*/  FSEL R49, R49, -INF , !P1 ;  /* 0xff80000031317808 */ /* 0x000fc40004800000 */
[----:B------:R-:W-:Y:S02]  /*6500*/  ISETP.GT.AND P1, PT, R4, 0x38, !P3 ;  /* 0x000000380400780c */ /* 0x000fe40005f24270 */
[----:B------:R-:W-:Y:S02]  /*6510*/  ISETP.GT.AND P4, PT, R59, 0x30, !P4 ;  /* 0x000000303b00780c */ /* 0x000fe40006784270 */
[----:B------:R-:W-:Y:S02]  /*6520*/  ISETP.LT.OR P1, PT, R3, 0x39, P1 ;  /* 0x000000390300780c */ /* 0x000fe40000f21670 */
[----:B------:R-:W-:Y:S02]  /*6530*/  ISETP.LT.OR P4, PT, R58, 0x31, P4 ;  /* 0x000000313a00780c */ /* 0x000fe40002781670 */
[----:B------:R-:W-:Y:S02]  /*6540*/  FSEL R52, R52, -INF , !P1 ;  /* 0xff80000034347808 */ /* 0x000fe40004800000 */
[----:B------:R-:W-:-:S02]  /*6550*/  ISETP.GE.AND P1, PT, R5, 0x3a, PT ;  /* 0x0000003a0500780c */ /* 0x000fc40003f26270 */
[----:B------:R-:W-:Y:S02]  /*6560*/  FSEL R50, R50, -INF , !P4 ;  /* 0xff80000032327808 */ /* 0x000fe40006000000 */
[----:B------:R-:W-:Y:S02]  /*6570*/  ISETP.GT.AND P5, PT, R4, 0x39, !P1 ;  /* 0x000000390400780c */ /* 0x000fe40004fa4270 */
[----:B------:R-:W-:Y:S02]  /*6580*/  ISETP.GT.AND P2, PT, R59, 0x31, !P2 ;  /* 0x000000313b00780c */ /* 0x000fe40005744270 */
[----:B------:R-:W-:Y:S02]  /*6590*/  ISETP.LT.OR P5, PT, R3, 0x3a, P5 ;  /* 0x0000003a0300780c */ /* 0x000fe40002fa1670 */
[----:B------:R-:W-:Y:S02]  /*65a0*/  FMNMX.FTZ R3, R24, R25, !PT ;  /* 0x0000001918037209 */ /* 0x000fe40007810000 */
[----:B------:R-:W-:-:S02]  /*65b0*/  FSEL R53, R53, -INF , !P5 ;  /* 0xff80000035357808 */ /* 0x000fc40006800000 */
[----:B------:R-:W-:Y:S02]  /*65c0*/  FMNMX.FTZ R4, R28, R3, !PT ;  /* 0x000000031c047209 */ /* 0x000fe40007810000 */
[----:B------:R-:W-:Y:S02]  /*65d0*/  ISETP.GT.AND P3, PT, R59, 0x38, !P3 ;  /* 0x000000383b00780c */ /* 0x000fe40005f64270 */
[----:B------:R-:W-:Y:S02]  /*65e0*/  FMNMX.FTZ R3, R29, R4, !PT ;  /* 0x000000041d037209 */ /* 0x000fe40007810000 */
[----:B------:R-:W-:Y:S02]  /*65f0*/  ISETP.LT.OR P2, PT, R58, 0x32, P2 ;  /* 0x000000323a00780c */ /* 0x000fe40001741670 */
[----:B------:R-:W-:Y:S02]  /*6600*/  FMNMX.FTZ R4, R32, R3, !PT ;  /* 0x0000000320047209 */ /* 0x000fe40007810000 */
[----:B------:R-:W-:-:S02]  /*6610*/  ISETP.GT.AND P1, PT, R59, 0x39, !P1 ;  /* 0x000000393b00780c */ /* 0x000fc40004f24270 */
[----:B------:R-:W-:Y:S02]  /*6620*/  FMNMX.FTZ R3, R33, R4, !PT ;  /* 0x0000000421037209 */ /* 0x000fe40007810000 */
[----:B------:R-:W-:Y:S02]  /*6630*/  ISETP.LT.OR P3, PT, R58, 0x39, P3 ;  /* 0x000000393a00780c */ /* 0x000fe40001f61670 */
[----:B------:R-:W-:Y:S02]  /*6640*/  FMNMX.FTZ R4, R36, R3, !PT ;  /* 0x0000000324047209 */ /* 0x000fe40007810000 */
[----:B------:R-:W-:Y:S02]  /*6650*/  FSEL R51, R51, -INF , !P2 ;  /* 0xff80000033337808 */ /* 0x000fe40005000000 */
[----:B------:R-:W-:Y:S02]  /*6660*/  FMNMX.FTZ R3, R37, R4, !PT ;  /* 0x0000000425037209 */ /* 0x000fe40007810000 */
[----:B------:R-:W-:-:S02]  /*6670*/  ISETP.LT.OR P1, PT, R58, 0x3a, P1 ;  /* 0x0000003a3a00780c */ /* 0x000fc40000f21670 */
[----:B------:R-:W-:Y:S02]  /*6680*/  FMNMX.FTZ R4, R40, R3, !PT ;  /* 0x0000000328047209 */ /* 0x000fe40007810000 */
[----:B------:R-:W-:Y:S02]  /*6690*/  FSEL R54, R54, -INF , !P3 ;  /* 0xff80000036367808 */ /* 0x000fe40005800000 */
[----:B------:R-:W-:Y:S02]  /*66a0*/  FMNMX.FTZ R3, R41, R4, !PT ;  /* 0x0000000429037209 */ /* 0x000fe40007810000 */
[----:B------:R-:W-:Y:S02]  /*66b0*/  FSEL R55, R55, -INF , !P1 ;  /* 0xff80000037377808 */ /* 0x000fe40004800000 */
[----:B------:R-:W-:-:S04]  /*66c0*/  FMNMX.FTZ R4, R44, R3, !PT ;  /* 0x000000032c047209 */ /* 0x000fc80007810000 */
[----:B------:R-:W-:-:S04]  /*66d0*/  FMNMX.FTZ R3, R45, R4, !PT ;  /* 0x000000042d037209 */ /* 0x000fc80007810000 */
[----:B------:R-:W-:-:S04]  /*66e0*/  FMNMX.FTZ R4, R48, R3, !PT ;  /* 0x0000000330047209 */ /* 0x000fc80007810000 */
[----:B------:R-:W-:-:S04]  /*66f0*/  FMNMX.FTZ R3, R49, R4, !PT ;  /* 0x0000000431037209 */ /* 0x000fc80007810000 */
[----:B------:R-:W-:Y:S02]  /*6700*/  FMNMX.FTZ R4, R52, R3, !PT ;  /* 0x0000000334047209 */ /* 0x000fe40007810000 */
[----:B------:R-:W-:Y:S02]  /*6710*/  FMNMX.FTZ R3, R26, R27, !PT ;  /* 0x0000001b1a037209 */ /* 0x000fe40007810000 */
[----:B------:R-:W-:-:S05]  /*6720*/  FMNMX.FTZ R5, R53, R4, !PT ;  /* 0x0000000435057209 */ /* 0x000fca0007810000 */
[----:B------:R-:W0:Y:S02]  /*6730*/  SHFL.BFLY PT, R4, R5, 0x2, 0x1f ;  /* 0x0c401f0005047f89 */ /* 0x000e2400000e0000 */
        /* <DEDUP_REMOVED lines=14> */
[----:B------:R-:W-:Y:S02]  /*6820*/  FSEL R60, R5, RZ, P4 ;  /* 0x000000ff053c7208 */ /* 0x000fe40002000000 */
[----:B------:R-:W-:-:S03]  /*6830*/  FMNMX.FTZ R5, R47, R4, !PT ;  /* 0x000000042f057209 */ /* 0x000fc60007810000 */
[--C-:B------:R-:W-:Y:S01]  /*6840*/  FFMA.FTZ R3, R24, UR6, -R60.reuse ;  /* 0x0000000618037c23 */ /* 0x100fe2000801083c */
[----:B------:R-:W-:Y:S01]  /*6850*/  FMNMX.FTZ R4, R50, R5, !PT ;  /* 0x0000000532047209 */ /* 0x000fe20007810000 */
[--C-:B------:R-:W-:Y:S01]  /*6860*/  FFMA.FTZ R172, R25, UR6, -R60.reuse ;  /* 0x0000000619ac7c23 */ /* 0x100fe2000801083c */
[----:B------:R-:W-:Y:S01]  /*6870*/  LEA.HI R24, R57, R2, RZ, 0x4 ;  /* 0x0000000239187211 */ /* 0x000fe200078f20ff */
[--C-:B------:R-:W-:Y:S01]  /*6880*/  FFMA.FTZ R176, R29, UR6, -R60.reuse ;  /* 0x000000061db07c23 */ /* 0x100fe2000801083c */
[----:B------:R-:W-:Y:S01]  /*6890*/  FMNMX.FTZ R5, R51, R4, !PT ;  /* 0x0000000433057209 */ /* 0x000fe20007810000 */
[--C-:B------:R-:W-:Y:S01]  /*68a0*/  FFMA.FTZ R173, R28, UR6, -R60.reuse ;  /* 0x000000061cad7c23 */ /* 0x100fe2000801083c */
[----:B------:R-:W-:Y:S01]  /*68b0*/  LOP3.LUT R25, R24, 0xfffffff0, RZ, 0xc0, !PT ;  /* 0xfffffff018197812 */ /* 0x000fe200078ec0ff */
[--C-:B------:R-:W-:Y:S01]  /*68c0*/  FFMA.FTZ R177, R32, UR6, -R60.reuse ;  /* 0x0000000620b17c23 */ /* 0x100fe2000801083c */
[----:B------:R-:W-:Y:S01]  /*68d0*/  FMNMX.FTZ R4, R54, R5, !PT ;  /* 0x0000000536047209 */ /* 0x000fe20007810000 */
[--C-:B------:R-:W-:Y:S01]  /*68e0*/  FFMA.FTZ R180, R33, UR6, -R60.reuse ;  /* 0x0000000621b47c23 */ /* 0x100fe2000801083c */
[----:B------:R-:W-:Y:S01]  /*68f0*/  LEA.HI R57, R57, R2, RZ, 0x5 ;  /* 0x0000000239397211 */ /* 0x000fe200078f28ff */
[----:B------:R-:W-:Y:S01]  /*6900*/  IMAD.IADD R25, R2, 0x1, -R25 ;  /* 0x0000000102197824 */ /* 0x000fe200078e0a19 */
[----:B------:R-:W-:Y:S01]  /*6910*/  FMNMX.FTZ R4, R55, R4, !PT ;  /* 0x0000000437047209 */ /* 0x000fe20007810000 */
[----:B------:R-:W-:Y:S01]  /*6920*/  FFMA.FTZ R181, R36, UR6, -R60 ;  /* 0x0000000624b57c23 */ /* 0x000fe2000801083c */
[----:B------:R-:W-:Y:S01]  /*6930*/  SHF.R.U32.HI R24, RZ, 0x1, R24 ;  /* 0x00000001ff187819 */ /* 0x000fe20000011618 */
[----:B------:R-:W-:-:S02]  /*6940*/  IMAD.SHL.U32 R57, R57, 0x20, RZ ;  /* 0x0000002039397824 */ /* 0x000fc400078e00ff */
[--C-:B------:R-:W-:Y:S01]  /*6950*/  FFMA.FTZ R204, R37, UR6, -R60.reuse ;  /* 0x0000000625cc7c23 */ /* 0x100fe2000801083c */
[----:B------:R-:W0:Y:S01]  /*6960*/  SHFL.BFLY PT, R5, R4, 0x2, 0x1f ;  /* 0x0c401f0004057f89 */ /* 0x000e2200000e0000 */
        /* <DEDUP_REMOVED lines=8> */
[----:B------:R-:W-:Y:S01]  /*69f0*/  LOP3.LUT R57, R57, 0x7ffffc00, RZ, 0xc0, !PT ;  /* 0x7ffffc0039397812 */ /* 0x000fe200078ec0ff */
[----:B------:R-:W-:Y:S08]  /*6a00*/  MUFU.EX2 R3, R3 ;  /* 0x0000000300037308 */ /* 0x000ff00000000800 */
[----:B------:R-:W1:Y:S01]  /*6a10*/  MUFU.EX2 R172, R172 ;  /* 0x000000ac00ac7308 */ /* 0x000e620000000800 */
[----:B0-----:R-:W-:-:S07]  /*6a20*/  FMNMX.FTZ R5, R4, R5, !PT ;  /* 0x0000000504057209 */ /* 0x001fce0007810000 */
[----:B------:R-:W-:Y:S01]  /*6a30*/  MUFU.EX2 R173, R173 ;  /* 0x000000ad00ad7308 */ /* 0x000fe20000000800 */
[----:B------:R-:W0:Y:S07]  /*6a40*/  SHFL.BFLY PT, R168, R5, 0x1, 0x1f ;  /* 0x0c201f0005a87f89 */ /* 0x000e2e00000e0000 */
[----:B------:R-:W2:Y:S01]  /*6a50*/  MUFU.EX2 R176, R176 ;  /* 0x000000b000b07308 */ /* 0x000ea20000000800 */
[----:B-1----:R-:W-:Y:S01]  /*6a60*/  F2FP.BF16.F32.PACK_AB R164, R172, R3 ;  /* 0x00000003aca4723e */ /* 0x002fe200000010ff */
[----:B------:R-:W-:-:S06]  /*6a70*/  FADD.FTZ R172, R3, R172 ;  /* 0x000000ac03ac7221 */ /* 0x000fcc0000010000 */
[----:B------:R-:W-:Y:S08]  /*6a80*/  MUFU.EX2 R177, R177 ;  /* 0x000000b100b17308 */ /* 0x000ff00000000800 */
[----:B------:R-:W1:Y:S01]  /*6a90*/  MUFU.EX2 R180, R180 ;  /* 0x000000b400b47308 */ /* 0x000e620000000800 */
[----:B--2---:R-:W-:Y:S01]  /*6aa0*/  F2FP.BF16.F32.PACK_AB R166, R176, R173 ;  /* 0x000000adb0a6723e */ /* 0x004fe200000010ff */
[----:B------:R-:W-:Y:S01]  /*6ab0*/  FADD.FTZ R173, R173, R172 ;  /* 0x000000acadad7221 */ /* 0x000fe20000010000 */
[----:B0-----:R-:W-:-:S03]  /*6ac0*/  FMNMX.FTZ R168, R5, R168, !PT ;  /* 0x000000a805a87209 */ /* 0x001fc60007810000 */
[----:B------:R-:W-:Y:S01]  /*6ad0*/  FADD.FTZ R176, R176, R173 ;  /* 0x000000adb0b07221 */ /* 0x000fe20000010000 */
[C---:B------:R-:W-:Y:S01]  /*6ae0*/  FSETP.NEU.FTZ.AND P1, PT, R168.reuse, -INF , PT ;  /* 0xff800000a800780b */ /* 0x040fe20003f3d000 */
[----:B------:R-:W-:Y:S01]  /*6af0*/  FMUL.FTZ R4, R168, UR6 ;  /* 0x00000006a8047c20 */ /* 0x000fe20008410000 */
[----:B------:R-:W-:Y:S04]  /*6b00*/  MUFU.EX2 R181, R181 ;  /* 0x000000b500b57308 */ /* 0x000fe80000000800 */
[----:B------:R-:W-:-:S04]  /*6b10*/  FSEL R29, R4, RZ, P1 ;  /* 0x000000ff041d7208 */ /* 0x000fc80000800000 */
[----:B------:R-:W0:Y:S01]  /*6b20*/  MUFU.EX2 R204, R204 ;  /* 0x000000cc00cc7308 */ /* 0x000e220000000800 */
[----:B------:R-:W-:Y:S01]  /*6b30*/  FFMA.FTZ R5, R26, UR6, -R29 ;  /* 0x000000061a057c23 */ /* 0x000fe2000801081d */
[----:B------:R-:W-:Y:S01]  /*6b40*/  SHF.R.S32.HI R26, RZ, 0x1f, R25 ;  /* 0x0000001fff1a7819 */ /* 0x000fe20000011419 */
[--C-:B------:R-:W-:Y:S01]  /*6b50*/  FFMA.FTZ R4, R27, UR6, -R29.reuse ;  /* 0x000000061b047c23 */ /* 0x100fe2000801081d */
[--C-:B------:R-:W-:Y:S01]  /*6b60*/  FFMA.FTZ R174, R30, UR6, -R29.reuse ;  /* 0x000000061eae7c23 */ /* 0x100fe2000801081d */
        /* <DEDUP_REMOVED lines=9> */
[--C-:B------:R-:W-:Y:S01]  /*6c00*/  FFMA.FTZ R216, R43, UR6, -R29.reuse ;  /* 0x000000062bd87c23 */ /* 0x100fe2000801081d */
[----:B------:R-:W-:Y:S02]  /*6c10*/  IMAD.IADD R28, R25, 0x1, -R28 ;  /* 0x00000001191c7824 */ /* 0x000fe400078e0a1c */
[--C-:B------:R-:W-:Y:S01]  /*6c20*/  FFMA.FTZ R215, R46, UR6, -R29.reuse ;  /* 0x000000062ed77c23 */ /* 0x100fe2000801081d */
[--C-:B------:R-:W-:Y:S01]  /*6c30*/  FFMA.FTZ R217, R50, UR6, -R29.reuse ;  /* 0x0000000632d97c23 */ /* 0x100fe2000801081d */
[--C-:B------:R-:W-:Y:S01]  /*6c40*/  FFMA.FTZ R218, R51, UR6, -R29.reuse ;  /* 0x0000000633da7c23 */ /* 0x100fe2000801081d */
[----:B------:R-:W-:Y:S02]  /*6c50*/  IMAD.SHL.U32 R25, R28, 0x40, RZ ;  /* 0x000000401c197824 */ /* 0x000fe400078e00ff */
[--C-:B------:R-:W-:Y:S01]  /*6c60*/  FFMA.FTZ R219, R54, UR6, -R29.reuse ;  /* 0x0000000636db7c23 */ /* 0x100fe2000801081d */
[--C-:B------:R-:W-:Y:S01]  /*6c70*/  FFMA.FTZ R220, R55, UR6, -R29.reuse ;  /* 0x0000000637dc7c23 */ /* 0x100fe2000801081d */
[----:B------:R-:W-:Y:S01]  /*6c80*/  FFMA.FTZ R47, R47, UR6, -R29 ;  /* 0x000000062f2f7c23 */ /* 0x000fe2000801081d */
[----:B------:R-:W-:Y:S01]  /*6c90*/  LOP3.LUT R26, R26, 0x7ffffe00, RZ, 0xc0, !PT ;  /* 0x7ffffe001a1a7812 */ /* 0x000fe200078ec0ff */
[----:B------:R-:W-:Y:S01]  /*6ca0*/  MUFU.EX2 R5, R5 ;  /* 0x0000000500057308 */ /* 0x000fe20000000800 */
[----:B------:R-:W-:-:S02]  /*6cb0*/  LOP3.LUT R25, R25, 0x1c0, RZ, 0xc0, !PT ;  /* 0x000001c019197812 */ /* 0x000fc400078ec0ff */
[C---:B------:R-:W-:Y:S02]  /*6cc0*/  LOP3.LUT P2, RZ, R28.reuse, 0x2, RZ, 0xc0, !PT ;  /* 0x000000021cff7812 */ /* 0x040fe4000784c0ff */
[----:B------:R-:W-:Y:S02]  /*6cd0*/  LOP3.LUT R24, R25, 0x8, R24, 0xf8, !PT ;  /* 0x0000000819187812 */ /* 0x000fe400078ef818 */
[----:B------:R-:W-:Y:S01]  /*6ce0*/  SHF.R.U32.HI R25, RZ, 0x3, R25 ;  /* 0x00000003ff197819 */ /* 0x000fe20000011619 */
[----:B------:R-:W2:Y:S01]  /*6cf0*/  MUFU.EX2 R4, R4 ;  /* 0x0000000400047308 */ /* 0x000ea20000000800 */
[----:B------:R-:W-:Y:S02]  /*6d00*/  LOP3.LUT P1, RZ, R28, 0x4, RZ, 0xc0, !PT ;  /* 0x000000041cff7812 */ /* 0x000fe4000782c0ff */
[----:B------:R-:W-:Y:S02]  /*6d10*/  LOP3.LUT R24, R24, R25, RZ, 0x3c, !PT ;  /* 0x0000001918187212 */ /* 0x000fe400078e3cff */
[----:B------:R-:W-:-:S02]  /*6d20*/  SEL R56, R56, 0xffffffc0, !P1 ;  /* 0xffffffc038387807 */ /* 0x000fc40004800000 */
[----:B------:R-:W-:Y:S01]  /*6d30*/  IADD3 R57, R24, R26, R57 ;  /* 0x0000001a18397210 */ /* 0x000fe20007ffe039 */
[----:B------:R-:W-:Y:S01]  /*6d40*/  MUFU.EX2 R174, R174 ;  /* 0x000000ae00ae7308 */ /* 0x000fe20000000800 */
[----:B-1----:R-:W-:Y:S01]  /*6d50*/  F2FP.BF16.F32.PACK_AB R160, R180, R177 ;  /* 0x000000b1b4a0723e */ /* 0x002fe200000010ff */
[----:B------:R-:W-:Y:S01]  /*6d60*/  FADD.FTZ R177, R177, R176 ;  /* 0x000000b0b1b17221 */ /* 0x000fe20000010000 */
[----:B0-----:R-:W-:Y:S01]  /*6d70*/  F2FP.BF16.F32.PACK_AB R162, R204, R181 ;  /* 0x000000b5cca2723e */ /* 0x001fe200000010ff */
[----:B------:R-:W-:Y:S02]  /*6d80*/  IMAD R193, R57, 0x2, R202 ;  /* 0x0000000239c17824 */ /* 0x000fe400078e02ca */
[----:B------:R-:W-:Y:S02]  /*6d90*/  FADD.FTZ R180, R180, R177 ;  /* 0x000000b1b4b47221 */ /* 0x000fe40000010000 */
[----:B------:R-:W0:Y:S01]  /*6da0*/  MUFU.EX2 R175, R175 ;  /* 0x000000af00af7308 */ /* 0x000e220000000800 */
[C---:B------:R-:W-:Y:S01]  /*6db0*/  VIADD R195, R193.reuse, 0x36400 ;  /* 0x00036400c1c37836 */ /* 0x040fe20000000000 */
[----:B--2---:R-:W-:Y:S01]  /*6dc0*/  F2FP.BF16.F32.PACK_AB R165, R4, R5 ;  /* 0x0000000504a5723e */ /* 0x004fe200000010ff */
[----:B------:R-:W-:-:S02]  /*6dd0*/  VIADD R192, R193, 0x36420 ;  /* 0x00036420c1c07836 */ /* 0x000fc40000000000 */
[----:B------:R-:W-:Y:S01]  /*6de0*/  FADD.FTZ R5, R5, R4 ;  /* 0x0000000405057221 */ /* 0x000fe20000010000 */
[----:B------:R-:W-:Y:S02]  /*6df0*/  @P2 VIADD R192, R195, 0xffffffe0 ;  /* 0xffffffe0c3c02836 */ /* 0x000fe40000000000 */
[----:B------:R-:W-:Y:S01]  /*6e00*/  FADD.FTZ R181, R181, R180 ;  /* 0x000000b4b5b57221 */ /* 0x000fe20000010000 */
[----:B------:R-:W-:Y:S01]  /*6e10*/  IMAD.IADD R195, R195, 0x1, R56 ;  /* 0x00000001c3c37824 */ /* 0x000fe200078e0238 */
[----:B------:R-:W-:Y:S01]  /*6e20*/  MUFU.EX2 R178, R178 ;  /* 0x000000b200b27308 */ /* 0x000fe20000000800 */
[----:B------:R-:W-:Y:S02]  /*6e30*/  IMAD.IADD R194, R56, 0x1, R192 ;  /* 0x0000000138c27824 */ /* 0x000fe400078e02c0 */
[----:B------:R-:W-:-:S05]  /*6e40*/  FADD.FTZ R204, R204, R181 ;  /* 0x000000b5cccc7221 */ /* 0x000fca0000010000 */
[----:B------:R-:W1:Y:S01]  /*6e50*/  MUFU.EX2 R179, R179 ;  /* 0x000000b300b37308 */ /* 0x000e620000000800 */
[----:B0-----:R-:W-:Y:S01]  /*6e60*/  F2FP.BF16.F32.PACK_AB R167, R175, R174 ;  /* 0x000000aeafa7723e */ /* 0x001fe200000010ff */
[----:B------:R-:W-:-:S04]  /*6e70*/  FADD.FTZ R174, R174, R5 ;  /* 0x00000005aeae7221 */ /* 0x000fc80000010000 */
[----:B------:R-:W-:Y:S01]  /*6e80*/  STSM.16.M88.4 [R193+0x36400], R164 ;  /* 0x036400a4c1007844 */ /* 0x000fe20000000200 */
[----:B------:R-:W-:Y:S01]  /*6e90*/  FADD.FTZ R175, R175, R174 ;  /* 0x000000aeafaf7221 */ /* 0x000fe20000010000 */
[----:B------:R-:W-:Y:S08]  /*6ea0*/  MUFU.EX2 R182, R182 ;  /* 0x000000b600b67308 */ /* 0x000ff00000000800 */
[----:B------:R-:W0:Y:S01]  /*6eb0*/  MUFU.EX2 R183, R183 ;  /* 0x000000b700b77308 */ /* 0x000e220000000800 */
[----:B-1----:R-:W-:Y:S01]  /*6ec0*/  F2FP.BF16.F32.PACK_AB R161, R179, R178 ;  /* 0x000000b2b3a1723e */ /* 0x002fe200000010ff */
[----:B------:R-:W-:-:S04]  /*6ed0*/  FADD.FTZ R178, R178, R175 ;  /* 0x000000afb2b27221 */ /* 0x000fc80000010000 */
[----:B------:R-:W-:Y:S02]  /*6ee0*/  FADD.FTZ R179, R179, R178 ;  /* 0x000000b2b3b37221 */ /* 0x000fe40000010000 */
[----:B------:R-:W-:Y:S08]  /*6ef0*/  MUFU.EX2 R205, R205 ;  /* 0x000000cd00cd7308 */ /* 0x000ff00000000800 */
[----:B------:R-:W1:Y:S01]  /*6f00*/  MUFU.EX2 R208, R208 ;  /* 0x000000d000d07308 */ /* 0x000e620000000800 */
[----:B0-----:R-:W-:Y:S01]  /*6f10*/  F2FP.BF16.F32.PACK_AB R163, R183, R182 ;  /* 0x000000b6b7a3723e */ /* 0x001fe200000010ff */
[----:B------:R-:W-:-:S04]  /*6f20*/  FADD.FTZ R182, R182, R179 ;  /* 0x000000b3b6b67221 */ /* 0x000fc80000010000 */
[----:B------:R-:W-:Y:S01]  /*6f30*/  STSM.16.M88.4 [R192], R160 ;  /* 0x000000a0c0007844 */ /* 0x000fe20000000200 */
        /* <DEDUP_REMOVED lines=10> */
[----:B------:R-:W-:Y:S02]  /*6fe0*/  FADD.FTZ R210, R210, R207 ;  /* 0x000000cfd2d27221 */ /* 0x000fe40000010000 */
        /* <DEDUP_REMOVED lines=9> */
[----:B------:R0:W-:Y:S01]  /*7080*/  STSM.16.M88.4 [R195], R156 ;  /* 0x0000009cc3007844 */ /* 0x0001e20000000200 */
[----:B------:R-:W-:Y:S01]  /*7090*/  FADD.FTZ R2, R2, R215 ;  /* 0x000000d702027221 */ /* 0x000fe20000010000 */
[----:B------:R-:W2:Y:S08]  /*70a0*/  MUFU.EX2 R211, R211 ;  /* 0x000000d300d37308 */ /* 0x000eb00000000800 */
[----:B------:R-:W3:Y:S01]  /*70b0*/  MUFU.EX2 R214, R214 ;  /* 0x000000d600d67308 */ /* 0x000ee20000000800 */
[----:B-1----:R-:W-:Y:S01]  /*70c0*/  F2FP.BF16.F32.PACK_AB R152, R212, R209 ;  /* 0x000000d1d498723e */ /* 0x002fe200000010ff */
[----:B------:R-:W-:-:S04]  /*70d0*/  FADD.FTZ R209, R209, R210 ;  /* 0x000000d2d1d17221 */ /* 0x000fc80000010000 */
[----:B------:R-:W-:Y:S02]  /*70e0*/  FADD.FTZ R212, R212, R209 ;  /* 0x000000d1d4d47221 */ /* 0x000fe40000010000 */
[----:B------:R-:W-:Y:S02]  /*70f0*/  MUFU.EX2 R217, R217 ;  /* 0x000000d900d97308 */ /* 0x000fe40000000800 */
[----:B--2---:R-:W-:-:S06]  /*7100*/  FADD.FTZ R5, R211, R212 ;  /* 0x000000d4d3057221 */ /* 0x004fcc0000010000 */
[----:B------:R-:W1:Y:S01]  /*7110*/  MUFU.EX2 R218, R218 ;  /* 0x000000da00da7308 */ /* 0x000e620000000800 */
[C---:B---3--:R-:W-:Y:S01]  /*7120*/  F2FP.BF16.F32.PACK_AB R154, R214.reuse, R211 ;  /* 0x000000d3d69a723e */ /* 0x048fe200000010ff */
[----:B------:R-:W-:-:S06]  /*7130*/  FADD.FTZ R5, R214, R5 ;  /* 0x00000005d6057221 */ /* 0x000fcc0000010000 */
[----:B------:R-:W-:Y:S08]  /*7140*/  MUFU.EX2 R219, R219 ;  /* 0x000000db00db7308 */ /* 0x000ff00000000800 */
[----:B------:R-:W2:Y:S01]  /*7150*/  MUFU.EX2 R220, R220 ;  /* 0x000000dc00dc7308 */ /* 0x000ea20000000800 */
[----:B-1----:R-:W-:Y:S01]  /*7160*/  F2FP.BF16.F32.PACK_AB R153, R218, R217 ;  /* 0x000000d9da99723e */ /* 0x002fe200000010ff */
[----:B------:R-:W-:-:S04]  /*7170*/  FADD.FTZ R217, R217, R2 ;  /* 0x00000002d9d97221 */ /* 0x000fc80000010000 */
[----:B------:R-:W-:Y:S01]  /*7180*/  FADD.FTZ R218, R218, R217 ;  /* 0x000000d9dada7221 */ /* 0x000fe20000010000 */
[----:B--2---:R-:W-:-:S03]  /*7190*/  F2FP.BF16.F32.PACK_AB R155, R220, R219 ;  /* 0x000000dbdc9b723e */ /* 0x004fc600000010ff */
[----:B------:R-:W-:Y:S02]  /*71a0*/  FADD.FTZ R219, R219, R218 ;  /* 0x000000dadbdb7221 */ /* 0x000fe40000010000 */
[----:B------:R1:W-:Y:S01]  /*71b0*/  STSM.16.M88.4 [R194], R152 ;  /* 0x00000098c2007844 */ /* 0x0003e20000000200 */
[----:B------:R-:W-:Y:S01]  /*71c0*/  WARPGROUP.ARRIVE ;  /* 0x00000000000079c5 */ /* 0x000fe20000000000 */
[----:B------:R-:W-:-:S05]  /*71d0*/  FADD.FTZ R2, R220, R219 ;  /* 0x000000dbdc027221 */ /* 0x000fca0000010000 */
[----:B------:R-:W-:Y:S01]  /*71e0*/  HGMMA.64x256x16.F32.BF16 R24, R164, gdesc[UR8].tnspB, RZ, !UPT, gsb0 ;  /* 0x43e00008a4187df0 */ /* 0x000fe2000c0018ff */
[----:B------:R-:W-:Y:S01]  /*71f0*/  R2UR UR10, R221 ;  /* 0x00000000dd0a72ca */ /* 0x000fe200000e0000 */
[----:B------:R-:W-:Y:S01]  /*7200*/  UMOV UR11, 0x40000040 ;  /* 0x40000040000b7882 */ /* 0x000fe20000000000 */
[----:B------:R-:W-:Y:S01]  /*7210*/  VIADD R221, R198, 0x100 ;  /* 0x00000100c6dd7836 */ /* 0x000fe20000000000 */
[----:B------:R-:W-:Y:S02]  /*7220*/  WARPGROUP.DEPBAR.LE gsb0, 0x0 ;  /* 0x00008000000079c5 */ /* 0x000fe40000010000 */
[----:B------:R-:W-:-:S15]  /*7230*/  WARPGROUP.ARRIVE ;  /* 0x00000000000079c5 */ /* 0x000fde0000000000 */
[----:B------:R-:W-:-:S07]  /*7240*/  NOP ;  /* 0x0000000000007918 */ /* 0x000fce0000000000 */
[----:B------:R-:W-:Y:S01]  /*7250*/  HGMMA.64x256x16.F32.BF16 R24, R160, gdesc[UR8].tnspB, R24, gsb0 ;  /* 0x43e00008a0187df0 */ /* 0x000fe20008001818 */
[----:B------:R-:W-:Y:S01]  /*7260*/  R2UR UR10, R221 ;  /* 0x00000000dd0a72ca */ /* 0x000fe200000e0000 */
[----:B------:R-:W-:Y:S01]  /*7270*/  UMOV UR11, 0x40000040 ;  /* 0x40000040000b7882 */ /* 0x000fe20000000000 */
[----:B------:R-:W-:Y:S02]  /*7280*/  WARPGROUP.DEPBAR.LE gsb0, 0x0 ;  /* 0x00008000000079c5 */ /* 0x000fe40000010000 */
[----:B------:R-:W-:-:S15]  /*7290*/  WARPGROUP.ARRIVE ;  /* 0x00000000000079c5 */ /* 0x000fde0000000000 */
[----:B------:R-:W-:-:S08]  /*72a0*/  NOP ;  /* 0x0000000000007918 */ /* 0x000fd00000000000 */
[----:B------:R-:W-:Y:S01]  /*72b0*/  HGMMA.64x256x16.F32.BF16 R24, R156, gdesc[UR8].tnspB, R24, gsb0 ;  /* 0x43e000089c187df0 */ /* 0x000fe20008001818 */
[----:B------:R-:W-:Y:S02]  /*72c0*/  UMOV UR11, 0x40000040 ;  /* 0x40000040000b7882 */ /* 0x000fe40000000000 */
[----:B------:R-:W-:Y:S02]  /*72d0*/  WARPGROUP.DEPBAR.LE gsb0, 0x0 ;  /* 0x00008000000079c5 */ /* 0x000fe40000010000 */
[----:B0-----:R-:W-:Y:S01]  /*72e0*/  VIADD R156, R198, 0x180 ;  /* 0x00000180c69c7836 */ /* 0x001fe20000000000 */
[----:B------:R-:W-:-:S04]  /*72f0*/  WARPGROUP.ARRIVE ;  /* 0x00000000000079c5 */ /* 0x000fc80000000000 */
[----:B------:R-:W-:-:S15]  /*7300*/  R2UR UR10, R156 ;  /* 0x000000009c0a72ca */ /* 0x000fde00000e0000 */
[----:B------:R-:W-:-:S03]  /*7310*/  NOP ;  /* 0x0000000000007918 */ /* 0x000fc60000000000 */
        /* <DEDUP_REMOVED lines=8> */
.L_x_1946:
[----:B------:R-:W-:Y:S01]  /*73a0*/  ISETP.NE.AND P1, PT, R227, 0x1, PT ;  /* 0x00000001e300780c */ /* 0x000fe20003f25270 */
[----:B------:R-:W-:-:S12]  /*73b0*/  VIADD R207, R170, 0xfffffffe ;  /* 0xfffffffeaacf7836 */ /* 0x000fd80000000000 */
[----:B------:R-:W0:Y:S08]  /*73c0*/  @P1 LDC R4, c[0x0][0x44c] ;  /* 0x00011300ff041b82 */ /* 0x000e300000000800 */
[----:B------:R-:W1:Y:S01]  /*73d0*/  @P1 LDC R3, c[0x0][0x450] ;  /* 0x00011400ff031b82 */ /* 0x000e620000000800 */
[----:B0-----:R-:W-:-:S05]  /*73e0*/  @P1 IMAD.HI.U32 R4, R169, R4, RZ ;  /* 0x00000004a9041227 */ /* 0x001fca00078e00ff */
[----:B-1----:R-:W-:Y:S01]  /*73f0*/  @P1 SHF.R.U32.HI R169, RZ, R3, R4 ;  /* 0x00000003ffa91219 */ /* 0x002fe20000011604 */
[----:B------:R-:W-:-:S04]  /*7400*/  VIADD R4, R202, 0x38860 ;  /* 0x00038860ca047836 */ /* 0x000fc80000000000 */
[----:B------:R-:W-:Y:S01]  /*7410*/  IMAD.IADD R169, R171, 0x1, R169 ;  /* 0x00000001aba97824 */ /* 0x000fe200078e02a9 */
[----:B------:R-:W-:-:S04]  /*7420*/  PRMT R4, R201, 0x654, R4 ;  /* 0x00000654c9047816 */ /* 0x000fc80000000004 */
[----:B------:R-:W-:Y:S01]  /*7430*/  R2UR UR10, R169 ;  /* 0x00000000a90a72ca */ /* 0x000fe200000e0000 */
[----:B------:R0:W-:-:S12]  /*7440*/  SYNCS.ARRIVE.TRANS64.RED.A1T0 RZ, [R4+URZ], RZ ;  /* 0x000000ff04ff79a7 */ /* 0x0001d8000810043f */
[----:B------:R-:W-:Y:S01]  /*7450*/  UIADD3 UR18, UR10, UR18, URZ ;  /* 0x000000120a127290 */ /* 0x000fe2000fffe03f */
[----:B0-----:R-:W-:Y:S11]  /*7460*/  @!P6 BRA `(.L_x_1947) ;  /* 0x00000000004ce947 */ /* 0x001ff60003800000 */
[----:B------:R-:W-:Y:S01]  /*7470*/  ISETP.LT.AND P1, PT, RZ, UR10, PT ;  /* 0x0000000aff007c0c */ /* 0x000fe2000bf21270 */
[----:B------:R-:W-:-:S12]  /*7480*/  UIADD3 UR22, UR10, -0x1, URZ ;  /* 0xffffffff0a167890 */ /* 0x000fd8000fffe03f */
[----:B------:R-:W-:Y:S05]  /*7490*/  @P1 BRA `(.L_x_1948) ;  /* 0x0000000000201947 */ /* 0x000fea0003800000 */
[----:B------:R-:W-:Y:S01]  /*74a0*/  ULDC UR19, c[0x0][0xadc] ;  /* 0x0002b70000137ab9 */ /* 0x000fe20000000800 */
[----:B------:R-:W-:Y:S02]  /*74b0*/  UIADD3 UR22, -UR10, URZ, URZ ;  /* 0x0000003f0a167290 */ /* 0x000fe4000fffe13f */
[----:B------:R-:W-:-:S11]  /*74c0*/  UISETP.NE.AND UP0, UPT, UR19, 0x1, UPT ;  /* 0x000000011300788c */ /* 0x000fd6000bf05270 */
[----:B------:R-:W-:Y:S02]  /*74d0*/  @UP0 ULDC.64 UR10, c[0x0][0xae0] ;  /* 0x0002b800000a0ab9 */ /* 0x000fe40000000a00 */
[----:B------:R-:W-:-:S04]  /*74e0*/  UIMAD.WIDE.U32 UR14, UR22, UR10, URZ ;  /* 0x0000000a160e72a5 */ /* 0x000fc8000f8e003f */
[----:B------:R-:W-:-:S04]  /*74f0*/  @UP0 USHF.R.U32.HI UR22, URZ, UR11, UR15 ;  /* 0x0000000b3f160299 */ /* 0x000fc8000801160f */
[----:B------:R-:W-:Y:S01]  /*7500*/  ULOP3.LUT UR22, URZ, UR22, URZ, 0x33, !UPT ;  /* 0x000000163f167292 */ /* 0x000fe2000f8e333f */
[----:B------:R-:W-:Y:S11]  /*7510*/  BRA `(.L_x_1949) ;  /* 0x0000000000147947 */ /* 0x000ff60003800000 */
.L_x_1948:
[----:B------:R-:W-:Y:S02]  /*7520*/  ULDC UR19, c[0x0][0xadc] ;  /* 0x0002b70000137ab9 */ /* 0x000fe40000000800 */
[----:B------:R-:W-:-:S11]  /*7530*/  UISETP.NE.AND UP0, UPT, UR19, 0x1, UPT ;  /* 0x000000011300788c */ /* 0x000fd6000bf05270 */
[----:B------:R-:W-:Y:S02]  /*7540*/  @UP0 ULDC.64 UR10, c[0x0][0xae0] ;  /* 0x0002b800000a0ab9 */ /* 0x000fe40000000a00 */
[----:B------:R-:W-:-:S04]  /*7550*/  UIMAD.WIDE.U32 UR14, UR22, UR10, URZ ;  /* 0x0000000a160e72a5 */ /* 0x000fc8000f8e003f */
[----:B------:R-:W-:-:S12]  /*7560*/  @UP0 USHF.R.U32.HI UR22, URZ, UR11, UR15 ;  /* 0x0000000b3f160299 */ /* 0x000fd8000801160f */
.L_x_1949:
[----:B------:R-:W-:-:S04]  /*7570*/  UIMAD UR19, UR22, UR19, UR19 ;  /* 0x00000013161372a4 */ /* 0x000fc8000f8e0213 */
[----:B------:R-:W-:-:S04]  /*7580*/  UISETP.LT.AND UP0, UPT, UR18, UR19, UPT ;  /* 0x000000131200728c */ /* 0x000fc8000bf01270 */
[----:B------:R-:W-:-:S12]  /*7590*/  USEL UR18, UR18, UR19, UP0 ;  /* 0x0000001312127287 */ /* 0x000fd80008000000 */
.L_x_1947:
[----:B------:R-:W-:Y:S01]  /*75a0*/  USHF.R.S32.HI UR10, URZ, 0x1f, UR18 ;  /* 0x0000001f3f0a7899 */ /* 0x000fe20008011412 */
[----:B------:R-:W-:Y:S02]  /*75b0*/  IMAD.MOV.U32 R3, RZ, RZ, RZ ;  /* 0x000000ffff037224 */ /* 0x000fe400078e00ff */
[----:B------:R-:W-:Y:S01]  /*75c0*/  IMAD.MOV.U32 R4, RZ, RZ, RZ ;  /* 0x000000ffff047224 */ /* 0x000fe200078e00ff */
[----:B------:R-:W-:-:S04]  /*75d0*/  ULEA.HI UR10, UR10, UR18, URZ, 0x6 ;  /* 0x000000120a0a7291 */ /* 0x000fc8000f8f303f */
[----:B------:R-:W-:-:S04]  /*75e0*/  USHF.R.S32.HI UR10, URZ, 0x6, UR10 ;  /* 0x000000063f0a7899 */ /* 0x000fc8000801140a */
[----:B------:R-:W-:-:S04]  /*75f0*/  UISETP.LT.AND UP0, UPT, UR60, UR10, UPT ;  /* 0x0000000a3c00728c */ /* 0x000fc8000bf01270 */
[----:B------:R-:W-:-:S06]  /*7600*/  USEL UR38, UR60, UR10, !UP0 ;  /* 0x0000000a3c267287 */ /* 0x000fcc000c000000 */
[----:B------:R-:W-:-:S13]  /*7610*/  ISETP.GE.AND P1, PT, R207, UR38, PT ;  /* 0x00000026cf007c0c */ /* 0x000fda000bf26270 */
[----:B------:R-:W-:Y:S05]  /*7620*/  @!P1 BRA `(.L_x_1950) ;  /* 0x0000003800209947 */ /* 0x000fea0003800000 */
[----:B------:R-:W-:Y:S01]  /*7630*/  IMAD.MOV.U32 R210, RZ, RZ, R168 ;  /* 0x000000ffffd27224 */ /* 0x000fe200078e00a8 */
[----:B------:R-:W-:Y:S01]  /*7640*/  ULDC UR39, c[0x0][0xadc] ;  /* 0x0002b70000277ab9 */ /* 0x000fe20000000800 */
[----:B------:R-:W-:Y:S01]  /*7650*/  IMAD.MOV.U32 R209, RZ, RZ, R7 ;  /* 0x000000ffffd17224 */ /* 0x000fe200078e0007 */
[----:B------:R-:W-:Y:S01]  /*7660*/  ULDC UR61, c[0x0][0xa80] ;  /* 0x0002a000003d7ab9 */ /* 0x000fe20000000800 */
[----:B------:R-:W-:Y:S02]  /*7670*/  IMAD.MOV.U32 R4, RZ, RZ, RZ ;  /* 0x000000ffff047224 */ /* 0x000fe400078e00ff */
[----:B------:R-:W-:-:S07]  /*7680*/  IMAD.MOV.U32 R211, RZ, RZ, RZ ;  /* 0x000000ffffd37224 */ /* 0x000fce00078e00ff */
.L_x_1969:
[----:B------:R-:W-:-:S05]  /*7690*/  VIADD R3, R211, 0x1 ;  /* 0x00000001d3037836 */ /* 0x000fca0000000000 */
[----:B------:R-:W-:-:S04]  /*76a0*/  ISETP.NE.AND P1, PT, R3, 0x2, PT ;  /* 0x000000020300780c */ /* 0x000fc80003f25270 */
[----:B------:R-:W-:Y:S02]  /*76b0*/  SEL R7, RZ, 0x1, P1 ;  /* 0x00000001ff077807 */ /* 0x000fe40000800000 */
[----:B------:R-:W-:Y:S02]  /*76c0*/  SEL R3, R3, RZ, P1 ;  /* 0x000000ff03037207 */ /* 0x000fe40000800000 */
[----:B------:R-:W-:Y:S01]  /*76d0*/  LOP3.LUT R4, R4, R7, RZ, 0x3c, !PT ;  /* 0x0000000704047212 */ /* 0x000fe200078e3cff */
[----:B0-----:R-:W-:Y:S06]  /*76e0*/  @!P0 BRA `(.L_x_1951) ;  /* 0x0000000000048947 */ /* 0x001fec0003800000 */
[----:B------:R-:W-:Y:S01]  /*76f0*/  BPT.TRAP 0x1 ;  /* 0x000000040000795c */ /* 0x000fe20000300000 */
.L_x_1951:
[----:B------:R-:W-:Y:S01]  /*7700*/  IMAD R208, R3, 0x8, R202 ;  /* 0x0000000803d07824 */ /* 0x000fe200078e02ca */
[----:B------:R-:W-:-:S04]  /*7710*/  SHF.L.U32 R205, R4, 0x1f, RZ ;  /* 0x0000001f04cd7819 */ /* 0x000fc800000006ff */
[----:B------:R0:W1:Y:S01]  /*7720*/  SYNCS.PHASECHK.TRANS64.TRYWAIT P1, [R208+URZ+0x38830], R205 ;  /* 0x038830cdd00075a7 */ /* 0x000062000802017f */
[----:B------:R-:W-:Y:S05]  /*7730*/  @!P0 BRA `(.L_x_1952) ;  /* 0x0000000000048947 */ /* 0x000fea0003800000 */
[----:B------:R-:W-:Y:S01]  /*7740*/  BPT.TRAP 0x1 ;  /* 0x000000040000795c */ /* 0x000fe20000300000 */
.L_x_1952:
[----:B------:R-:W-:Y:S01]  /*7750*/  IMAD R7, R3, 0x200, R196 ;  /* 0x0000020003077824 */ /* 0x000fe200078e02c4 */
[----:B-1----:R-:W-:Y:S06]  /*7760*/  @P1 BRA `(.L_x_1953) ;  /* 0x0000000000081947 */ /* 0x002fec0003800000 */
[----:B------:R-:W1:Y:S02]  /*7770*/  SYNCS.PHASECHK.TRANS64.TRYWAIT P1, [R208+URZ+0x38830], R205 ;  /* 0x038830cdd00075a7 */ /* 0x000e64000802017f */
[----:B-1----:R-:W-:Y:S05]  /*7780*/  @!P1 BRA `(.L_x_1954) ;  /* 0x0000011800289947 */ /* 0x002fea0003800000 */
.L_x_1953:
        /* <DEDUP_REMOVED lines=18> */
[----:B------:R-:W-:Y:S01]  /*78b0*/  R2UR UR17, R20 ;  /* 0x00000000141172ca */ /* 0x000fe200000e0000 */
[----:B------:R-:W-:Y:S01]  /*78c0*/  VIADD R20, R7, 0x2 ;  /* 0x0000000207147836 */ /* 0x000fe20000000000 */
[----:B------:R-:W-:-:S02]  /*78d0*/  R2UR UR8, R186 ;  /* 0x00000000ba0872ca */ /* 0x000fc400000e0000 */
[----:B------:R-:W-:Y:S02]  /*78e0*/  R2UR UR9, R187 ;  /* 0x00000000bb0972ca */ /* 0x000fe400000e0000 */
[----:B------:R-:W-:Y:S01]  /*78f0*/  R2UR UR6, R20 ;  /* 0x00000000140672ca */ /* 0x000fe200000e0000 */
[C---:B------:R-:W-:Y:S01]  /*7900*/  VIADD R20, R7.reuse, 0x4 ;  /* 0x0000000407147836 */ /* 0x040fe20000000000 */
[----:B------:R-:W-:Y:S01]  /*7910*/  R2UR UR56, R184 ;  /* 0x00000000b83872ca */ /* 0x000fe200000e0000 */
[----:B------:R-:W-:Y:S01]  /*7920*/  VIADD R7, R7, 0x6 ;  /* 0x0000000607077836 */ /* 0x000fe20000000000 */
[----:B------:R-:W-:Y:S02]  /*7930*/  R2UR UR57, R185 ;  /* 0x00000000b93972ca */ /* 0x000fe400000e0000 */
[----:B------:R-:W-:-:S07]  /*7940*/  R2UR UR16, R204 ;  /* 0x00000000cc1072ca */ /* 0x000fce00000e0000 */
        /* <DEDUP_REMOVED lines=21> */
.L_x_1955:
[----:B------:R2:W3:Y:S01]  /*7aa0*/  SYNCS.PHASECHK.TRANS64.TRYWAIT P1, [R208+URZ+0x38850], R205 ;  /* 0x038850cdd00075a7 */ /* 0x0004e2000802017f */
[----:B------:R-:W-:Y:S05]  /*7ab0*/  @!P0 BRA `(.L_x_1956) ;  /* 0x0000000000048947 */ /* 0x000fea0003800000 */
[----:B------:R-:W-:Y:S01]  /*7ac0*/  BPT.TRAP 0x1 ;  /* 0x000000040000795c */ /* 0x000fe20000300000 */
.L_x_1956:
[----:B------:R-:W-:Y:S01]  /*7ad0*/  IMAD R7, R3, 0x1000, R21 ;  /* 0x0000100003077824 */ /* 0x000fe200078e0215 */
[----:B---3--:R-:W-:Y:S06]  /*7ae0*/  @P1 BRA `(.L_x_1957) ;  /* 0x0000000000081947 */ /* 0x008fec0003800000 */
[----:B------:R-:W3:Y:S02]  /*7af0*/  SYNCS.PHASECHK.TRANS64.TRYWAIT P1, [R208+URZ+0x38850], R205 ;  /* 0x038850cdd00075a7 */ /* 0x000ee4000802017f */
[----:B---3--:R-:W-:Y:S05]  /*7b00*/  @!P1 BRA `(.L_x_1958) ;  /* 0x00000114005c9947 */ /* 0x008fea0003800000 */
.L_x_1957:
        /* <DEDUP_REMOVED lines=10> */
[----:B0123--:R-:W-:Y:S01]  /*7bb0*/  MOV R205, UR53 ;  /* 0x0000003500cd7c02 */ /* 0x00ffe20008000f00 */
        /* <DEDUP_REMOVED lines=64> */
[----:B------:R-:W-:Y:S01]  /*7fc0*/  R2UR UR50, R20 ;  /* 0x00000000143272ca */ /* 0x000fe200000e0000 */
[----:B------:R-:W-:-:S05]  /*7fd0*/  VIADD R20, R7, 0x606 ;  /* 0x0000060607147836 */ /* 0x000fca0000000000 */
        /* <DEDUP_REMOVED lines=10> */
[----:B------:R-:W-:Y:S01]  /*8080*/  R2UR UR39, R213 ;  /* 0x00000000d52772ca */ /* 0x000fe200000e0000 */
[----:B------:R-:W-:Y:S01]  /*8090*/  IMAD.MOV.U32 R213, RZ, RZ, 0x4 ;  /* 0x00000004ffd57424 */ /* 0x000fe200078e00ff */
[----:B------:R-:W-:Y:S02]  /*80a0*/  R2UR UR37, R215 ;  /* 0x00000000d72572ca */ /* 0x000fe400000e0000 */
[----:B------:R-:W-:Y:S02]  /*80b0*/  R2UR UR38, R214 ;  /* 0x00000000d62672ca */ /* 0x000fe400000e0000 */
[C---:B------:R-:W-:Y:S02]  /*80c0*/  SEL R215, R213.reuse, 0x2, P1 ;  /* 0x00000002d5d77807 */ /* 0x040fe40000800000 */
[----:B------:R-:W-:Y:S02]  /*80d0*/  SEL R213, R213, 0x6, !P1 ;  /* 0x00000006d5d57807 */ /* 0x000fe40004800000 */
[----:B------:R-:W-:Y:S01]  /*80e0*/  R2UR UR36, R216 ;  /* 0x00000000d82472ca */ /* 0x000fe200000e0000 */
[----:B------:R-:W-:-:S02]  /*80f0*/  WARPGROUP.DEPBAR.LE gsb0, 0x0 ;  /* 0x00008000000079c5 */ /* 0x000fc40000010000 */
[----:B------:R-:W-:-:S06]  /*8100*/  WARPGROUP.ARRIVE ;  /* 0x00000000000079c5 */ /* 0x000fcc0000000000 */
[----:B------:R-:W-:Y:S01]  /*8110*/  HGMMA.64x64x16.F32.BF16 R152, gdesc[UR56], R152, gsb0 ;  /* 0x00e00000389879f0 */ /* 0x000fe20008001898 */
[----:B------:R-:W-:Y:S01]  /*8120*/  R2UR UR56, R204 ;  /* 0x00000000cc3872ca */ /* 0x000fe200000e0000 */
[----:B------:R-:W-:Y:S01]  /*8130*/  UMOV UR57, 0x40000040 ;  /* 0x4000004000397882 */ /* 0x000fe20000000000 */
[----:B------:R-:W-:Y:S01]  /*8140*/  R2UR UR58, R212 ;  /* 0x00000000d43a72ca */ /* 0x000fe200000e0000 */
[----:B------:R-:W-:Y:S01]  /*8150*/  UMOV UR59, 0x40000040 ;  /* 0x40000040003b7882 */ /* 0x000fe20000000000 */
[--C-:B------:R-:W-:Y:S02]  /*8160*/  IMAD.IADD R204, R190, 0x1, R215.reuse ;  /* 0x00000001becc7824 */ /* 0x100fe400078e02d7 */
[C---:B------:R-:W-:Y:S02]  /*8170*/  IMAD.IADD R212, R20.reuse, 0x1, R215 ;  /* 0x0000000114d47824 */ /* 0x040fe400078e02d7 */
[----:B------:R-:W-:Y:S01]  /*8180*/  IMAD.IADD R20, R20, 0x1, R213 ;  /* 0x0000000114147824 */ /* 0x000fe200078e02d5 */
        /* <DEDUP_REMOVED lines=201> */
.L_x_1959:
[----:B------:R-:W-:Y:S01]  /*8e20*/  ISETP.NE.AND P1, PT, R227, 0x1, PT ;  /* 0x00000001e300780c */ /* 0x000fe20003f25270 */
[----:B------:R-:W-:Y:S01]  /*8e30*/  IMAD.MOV.U32 R216, RZ, RZ, R191 ;  /* 0x000000ffffd87224 */ /* 0x000fe200078e00bf */
[----:B------:R-:W-:Y:S01]  /*8e40*/  R2UR UR6, R200 ;  /* 0x00000000c80672ca */ /* 0x000fe200000e0000 */
[----:B------:R-:W-:Y:S01]  /*8e50*/  ULDC UR7, c[0x0][0x2f0] ;  /* 0x0000bc0000077ab9 */ /* 0x000fe20000000800 */
[----:B------:R-:W-:Y:S01]  /*8e60*/  LOP3.LUT P5, RZ, R16, 0x1, RZ, 0xc0, !PT ;  /* 0x0000000110ff7812 */ /* 0x000fe200078ac0ff */
[----:B------:R-:W-:-:S08]  /*8e70*/  ULDC UR10, c[0x0][0xad8] ;  /* 0x0002b600000a7ab9 */ /* 0x000fd00000000800 */
[----:B------:R-:W0:Y:S08]  /*8e80*/  @P1 LDC R20, c[0x0][0x44c] ;  /* 0x00011300ff141b82 */ /* 0x000e300000000800 */
[----:B------:R-:W1:Y:S01]  /*8e90*/  @P1 LDC R204, c[0x0][0x450] ;  /* 0x00011400ffcc1b82 */ /* 0x000e620000000800 */
[----:B0-----:R-:W-:-:S07]  /*8ea0*/  @P1 IMAD.HI.U32 R7, R191, R20, RZ ;  /* 0x00000014bf071227 */ /* 0x001fce00078e00ff */
[----:B------:R-:W0:Y:S01]  /*8eb0*/  LDC R20, c[0x0][0x288] ;  /* 0x0000a200ff147b82 */ /* 0x000e220000000800 */
[----:B-1----:R-:W-:Y:S01]  /*8ec0*/  @P1 SHF.R.U32.HI R216, RZ, R204, R7 ;  /* 0x000000ccffd81219 */ /* 0x002fe20000011607 */
[----:B------:R-:W-:Y:S02]  /*8ed0*/  IMAD.SHL.U32 R7, R207, 0x40, RZ ;  /* 0x00000040cf077824 */ /* 0x000fe400078e00ff */
[----:B------:R-:W-:Y:S02]  /*8ee0*/  VIADD R204, R208, 0x38840 ;  /* 0x00038840d0cc7836 */ /* 0x000fe40000000000 */
[----:B------:R-:W1:Y:S01]  /*8ef0*/  SHFL.IDX PT, R218, R216, RZ, 0x1c1f ;  /* 0x001c1fffd8da7589 */ /* 0x000e6200000e0000 */
[----:B------:R-:W-:Y:S02]  /*8f00*/  IADD3 R212, -R6, 0x1, -R7 ;  /* 0x0000000106d47810 */ /* 0x000fe40007ffe907 */
[----:B------:R-:W-:-:S03]  /*8f10*/  PRMT R204, R201, 0x654, R204 ;  /* 0x00000654c9cc7816 */ /* 0x000fc600000000cc */
[----:B------:R-:W-:Y:S01]  /*8f20*/  IMAD R205, R17, UR7, R212 ;  /* 0x0000000711cd7c24 */ /* 0x000fe2000f8e02d4 */
[----:B------:R2:W-:Y:S03]  /*8f30*/  SYNCS.ARRIVE.TRANS64.RED.A1T0 RZ, [R204+URZ], RZ ;  /* 0x000000ffccff79a7 */ /* 0x0005e6000810043f */
[----:B0-----:R-:W-:-:S04]  /*8f40*/  IMAD.IADD R205, R205, 0x1, -R20 ;  /* 0x00000001cdcd7824 */ /* 0x001fc800078e0a14 */
[C---:B------:R-:W-:Y:S02]  /*8f50*/  VIADD R215, R205.reuse, UR10 ;  /* 0x0000000acdd77c36 */ /* 0x040fe40008000000 */
[----:B------:R-:W-:Y:S02]  /*8f60*/  VIADD R214, R205, UR6 ;  /* 0x00000006cdd67c36 */ /* 0x000fe40008000000 */
[----:B-1----:R-:W-:Y:S02]  /*8f70*/  IMAD.IADD R213, R215, 0x1, R218 ;  /* 0x00000001d7d57824 */ /* 0x002fe400078e02da */
[----:B------:R-:W-:Y:S01]  /*8f80*/  IMAD.IADD R212, R218, 0x1, R214 ;  /* 0x00000001dad47824 */ /* 0x000fe200078e02d6 */
[----:B--2---:R-:W-:Y:S06]  /*8f90*/  @!P5 BRA `(.L_x_1960) ;  /* 0x00000000005cd947 */ /* 0x004fec0003800000 */
[----:B------:R-:W-:Y:S01]  /*8fa0*/  IMAD R205, R17, UR7, R218 ;  /* 0x0000000711cd7c24 */ /* 0x000fe2000f8e02da */
[----:B------:R-:W-:Y:S03]  /*8fb0*/  BSSY B0, `(.L_x_1961) ;  /* 0x0000011000007945 */ /* 0x000fe60003800000 */
[----:B------:R-:W-:-:S05]  /*8fc0*/  IMAD.IADD R217, R205, 0x1, -R20 ;  /* 0x00000001cdd97824 */ /* 0x000fca00078e0a14 */
[----:B------:R-:W-:-:S13]  /*8fd0*/  ISETP.GT.AND P1, PT, R217, -0x1, PT ;  /* 0xffffffffd900780c */ /* 0x000fda0003f24270 */
[----:B------:R-:W-:Y:S05]  /*8fe0*/  @P1 BRA `(.L_x_1962) ;  /* 0x0000000000201947 */ /* 0x000fea0003800000 */
[----:B------:R-:W-:Y:S01]  /*8ff0*/  IMAD.U32 R218, RZ, RZ, UR39 ;  /* 0x00000027ffda7e24 */ /* 0x000fe2000f8e00ff */
[----:B------:R-:W-:-:S04]  /*9000*/  LOP3.LUT R217, RZ, R217, RZ, 0x33, !PT ;  /* 0x000000d9ffd97212 */ /* 0x000fc800078e33ff */
[----:B------:R-:W-:-:S13]  /*9010*/  ISETP.NE.AND P1, PT, R218, 0x1, PT ;  /* 0x00000001da00780c */ /* 0x000fda0003f25270 */
[----:B------:R-:W0:Y:S02]  /*9020*/  @P1 LDC.64 R204, c[0x0][0xae0] ;  /* 0x0002b800ffcc1b82 */ /* 0x000e240000000a00 */
[----:B0-----:R-:W-:-:S05]  /*9030*/  @P1 IMAD.HI.U32 R204, R217, R204, RZ ;  /* 0x000000ccd9cc1227 */ /* 0x001fca00078e00ff */
[----:B------:R-:W-:-:S04]  /*9040*/  @P1 SHF.R.U32.HI R217, RZ, R205, R204 ;  /* 0x000000cdffd91219 */ /* 0x000fc800000116cc */
[----:B------:R-:W-:Y:S01]  /*9050*/  LOP3.LUT R217, RZ, R217, RZ, 0x33, !PT ;  /* 0x000000d9ffd97212 */ /* 0x000fe200078e33ff */
[----:B------:R-:W-:Y:S06]  /*9060*/  BRA `(.L_x_1963) ;  /* 0x0000000000147947 */ /* 0x000fec0003800000 */
.L_x_1962:
[----:B------:R-:W-:-:S05]  /*9070*/  IMAD.U32 R218, RZ, RZ, UR39 ;  /* 0x00000027ffda7e24 */ /* 0x000fca000f8e00ff */
[----:B------:R-:W-:-:S13]  /*9080*/  ISETP.NE.AND P1, PT, R218, 0x1, PT ;  /* 0x00000001da00780c */ /* 0x000fda0003f25270 */
[----:B------:R-:W0:Y:S02]  /*9090*/  @P1 LDC.64 R204, c[0x0][0xae0] ;  /* 0x0002b800ffcc1b82 */ /* 0x000e240000000a00 */
[----:B0-----:R-:W-:-:S05]  /*90a0*/  @P1 IMAD.HI.U32 R204, R217, R204, RZ ;  /* 0x000000ccd9cc1227 */ /* 0x001fca00078e00ff */
[----:B------:R-:W-:-:S07]  /*90b0*/  @P1 SHF.R.U32.HI R217, RZ, R205, R204 ;  /* 0x000000cdffd91219 */ /* 0x000fce00000116cc */
.L_x_1963:
[----:B------:R-:W-:Y:S05]  /*90c0*/  BSYNC B0 ;  /* 0x0000000000007941 */ /* 0x000fea0003800000 */
.L_x_1961:
[----:B------:R-:W-:-:S04]  /*90d0*/  IMAD R217, R217, R218, -R7 ;  /* 0x000000dad9d97224 */ /* 0x000fc800078e0a07 */
[----:B------:R-:W-:-:S05]  /*90e0*/  IMAD.IADD R217, R217, 0x1, -R6 ;  /* 0x00000001d9d97824 */ /* 0x000fca00078e0a06 */
[----:B------:R-:W-:Y:S02]  /*90f0*/  VIADDMNMX R213, R217, R218, R213, PT ;  /* 0x000000dad9d57246 */ /* 0x000fe400038001d5 */
[----:B------:R-:W-:-:S07]  /*9100*/  VIMNMX R212, R212, R217, !PT ;  /* 0x000000d9d4d47248 */ /* 0x000fce0007fe0100 */
.L_x_1960:
[----:B------:R-:W-:-:S04]  /*9110*/  ISETP.GT.AND P1, PT, R207, -0x1, PT ;  /* 0xffffffffcf00780c */ /* 0x000fc80003f24270 */
[C---:B------:R-:W-:Y:S02]  /*9120*/  ISETP.GT.AND P2, PT, R212.reuse, RZ, P1 ;  /* 0x000000ffd400720c */ /* 0x040fe40000f44270 */
[C---:B------:R-:W-:Y:S02]  /*9130*/  ISETP.GT.AND P4, PT, R212.reuse, 0x1, P1 ;  /* 0x00000001d400780c */ /* 0x040fe40000f84270 */
[C---:B------:R-:W-:Y:S02]  /*9140*/  ISETP.LT.OR P3, PT, R213.reuse, 0x1, P2 ;  /* 0x00000001d500780c */ /* 0x040fe40001761670 */
[----:B------:R-:W-:Y:S02]  /*9150*/  ISETP.GT.AND P2, PT, R212, 0x8, P1 ;  /* 0x00000008d400780c */ /* 0x000fe40000f44270 */
[----:B------:R-:W-:Y:S02]  /*9160*/  FSEL R204, R152, -INF , !P3 ;  /* 0xff80000098cc7808 */ /* 0x000fe40005800000 */
[----:B------:R-:W-:Y:S01]  /*9170*/  ISETP.GT.AND P3, PT, R212, 0x9, P1 ;  /* 0x00000009d400780c */ /* 0x000fe20000f64270 */
[----:B------:R-:W0:Y:S01]  /*9180*/  SHFL.IDX PT, R152, R216, 0x1, 0x1c1f ;  /* 0x003c1f00d8987f89 */ /* 0x000e2200000e0000 */
[----:B------:R-:W-:-:S02]  /*9190*/  ISETP.LT.OR P4, PT, R213, 0x2, P4 ;  /* 0x00000002d500780c */ /* 0x000fc40002781670 */
[C---:B------:R-:W-:Y:S02]  /*91a0*/  ISETP.LT.OR P2, PT, R213.reuse, 0x9, P2 ;  /* 0x00000009d500780c */ /* 0x040fe40001741670 */
[----:B------:R-:W-:Y:S02]  /*91b0*/  ISETP.LT.OR P3, PT, R213, 0xa, P3 ;  /* 0x0000000ad500780c */ /* 0x000fe40001f61670 */
[----:B------:R-:W-:Y:S02]  /*91c0*/  FSEL R205, R153, -INF , !P4 ;  /* 0xff80000099cd7808 */ /* 0x000fe40006000000 */
[----:B------:R-:W-:Y:S02]  /*91d0*/  FSEL R156, R156, -INF , !P2 ;  /* 0xff8000009c9c7808 */ /* 0x000fe40005000000 */
[----:B------:R-:W-:Y:S02]  /*91e0*/  FSEL R157, R157, -INF , !P3 ;  /* 0xff8000009d9d7808 */ /* 0x000fe40005800000 */
[----:B------:R-:W-:-:S02]  /*91f0*/  ISETP.GT.AND P4, PT, R212, 0x10, P1 ;  /* 0x00000010d400780c */ /* 0x000fc40000f84270 */
[C---:B------:R-:W-:Y:S02]  /*9200*/  ISETP.GT.AND P2, PT, R212.reuse, 0x11, P1 ;  /* 0x00000011d400780c */ /* 0x040fe40000f44270 */
[----:B------:R-:W-:Y:S02]  /*9210*/  ISETP.GT.AND P3, PT, R212, 0x18, P1 ;  /* 0x00000018d400780c */ /* 0x000fe40000f64270 */
[C---:B------:R-:W-:Y:S02]  /*9220*/  ISETP.LT.OR P4, PT, R213.reuse, 0x11, P4 ;  /* 0x00000011d500780c */ /* 0x040fe40002781670 */
[C---:B------:R-:W-:Y:S02]  /*9230*/  ISETP.LT.OR P2, PT, R213.reuse, 0x12, P2 ;  /* 0x00000012d500780c */ /* 0x040fe40001741670 */
[----:B------:R-:W-:Y:S01]  /*9240*/  ISETP.LT.OR P3, PT, R213, 0x19, P3 ;  /* 0x00000019d500780c */ /* 0x000fe20001f61670 */
[--C-:B0-----:R-:W-:Y:S01]  /*9250*/  IMAD.IADD R215, R215, 0x1, R152.reuse ;  /* 0x00000001d7d77824 */ /* 0x101fe200078e0298 */
[----:B------:R-:W-:Y:S01]  /*9260*/  FSEL R160, R160, -INF , !P4 ;  /* 0xff800000a0a07808 */ /* 0x000fe20006000000 */
[----:B------:R-:W-:Y:S01]  /*9270*/  IMAD.IADD R214, R214, 0x1, R152 ;  /* 0x00000001d6d67824 */ /* 0x000fe200078e0298 */
[----:B------:R-:W-:-:S02]  /*9280*/  FSEL R161, R161, -INF , !P2 ;  /* 0xff800000a1a17808 */ /* 0x000fc40005000000 */
[----:B------:R-:W-:Y:S02]  /*9290*/  FSEL R164, R164, -INF , !P3 ;  /* 0xff800000a4a47808 */ /* 0x000fe40005800000 */
[C---:B------:R-:W-:Y:S02]  /*92a0*/  ISETP.GT.AND P4, PT, R212.reuse, 0x19, P1 ;  /* 0x00000019d400780c */ /* 0x040fe40000f84270 */
[C---:B------:R-:W-:Y:S02]  /*92b0*/  ISETP.GT.AND P2, PT, R212.reuse, 0x20, P1 ;  /* 0x00000020d400780c */ /* 0x040fe40000f44270 */
[----:B------:R-:W-:Y:S02]  /*92c0*/  ISETP.GT.AND P3, PT, R212, 0x21, P1 ;  /* 0x00000021d400780c */ /* 0x000fe40000f64270 */
[C---:B------:R-:W-:Y:S02]  /*92d0*/  ISETP.LT.OR P4, PT, R213.reuse, 0x1a, P4 ;  /* 0x0000001ad500780c */ /* 0x040fe40002781670 */
[----:B------:R-:W-:-:S02]  /*92e0*/  ISETP.LT.OR P2, PT, R213, 0x21, P2 ;  /* 0x00000021d500780c */ /* 0x000fc40001741670 */
[----:B------:R-:W-:Y:S02]  /*92f0*/  ISETP.LT.OR P3, PT, R213, 0x22, P3 ;  /* 0x00000022d500780c */ /* 0x000fe40001f61670 */
[----:B------:R-:W-:Y:S02]  /*9300*/  FSEL R165, R165, -INF , !P4 ;  /* 0xff800000a5a57808 */ /* 0x000fe40006000000 */
[----:B------:R-:W-:Y:S02]  /*9310*/  FSEL R168, R168, -INF , !P2 ;  /* 0xff800000a8a87808 */ /* 0x000fe40005000000 */
[----:B------:R-:W-:Y:S02]  /*9320*/  FSEL R169, R169, -INF , !P3 ;  /* 0xff800000a9a97808 */ /* 0x000fe40005800000 */
[C---:B------:R-:W-:Y:S02]  /*9330*/  ISETP.GT.AND P4, PT, R212.reuse, 0x28, P1 ;  /* 0x00000028d400780c */ /* 0x040fe40000f84270 */
[----:B------:R-:W-:-:S02]  /*9340*/  ISETP.GT.AND P2, PT, R212, 0x29, P1 ;  /* 0x00000029d400780c */ /* 0x000fc40000f44270 */
[----:B------:R-:W-:Y:S02]  /*9350*/  ISETP.GT.AND P3, PT, R212, 0x30, P1 ;  /* 0x00000030d400780c */ /* 0x000fe40000f64270 */
[C---:B------:R-:W-:Y:S02]  /*9360*/  ISETP.LT.OR P4, PT, R213.reuse, 0x29, P4 ;  /* 0x00000029d500780c */ /* 0x040fe40002781670 */
[C---:B------:R-:W-:Y:S02]  /*9370*/  ISETP.LT.OR P2, PT, R213.reuse, 0x2a, P2 ;  /* 0x0000002ad500780c */ /* 0x040fe40001741670 */
[----:B------:R-:W-:Y:S02]  /*9380*/  ISETP.LT.OR P3, PT, R213, 0x31, P3 ;  /* 0x00000031d500780c */ /* 0x000fe40001f61670 */
[----:B------:R-:W-:Y:S02]  /*9390*/  FSEL R172, R172, -INF , !P4 ;  /* 0xff800000acac7808 */ /* 0x000fe40006000000 */
        /* <DEDUP_REMOVED lines=10> */
[----:B------:R-:W-:Y:S01]  /*9440*/  FSEL R181, R181, -INF , !P3 ;  /* 0xff800000b5b57808 */ /* 0x000fe20005800000 */
[----:B------:R-:W-:Y:S06]  /*9450*/  @!P5 BRA `(.L_x_1964) ;  /* 0x00000000005cd947 */ /* 0x000fec0003800000 */
        /* <DEDUP_REMOVED lines=13> */
.L_x_1966:
[----:B------:R-:W-:-:S05]  /*9530*/  IMAD.U32 R216, RZ, RZ, UR39 ;  /* 0x00000027ffd87e24 */ /* 0x000fca000f8e00ff */
[----:B------:R-:W-:-:S13]  /*9540*/  ISETP.NE.AND P2, PT, R216, 0x1, PT ;  /* 0x00000001d800780c */ /* 0x000fda0003f45270 */
[----:B------:R-:W0:Y:S02]  /*9550*/  @P2 LDC.64 R152, c[0x0][0xae0] ;  /* 0x0002b800ff982b82 */ /* 0x000e240000000a00 */
[----:B0-----:R-:W-:-:S05]  /*9560*/  @P2 IMAD.HI.U32 R152, R212, R152, RZ ;  /* 0x00000098d4982227 */ /* 0x001fca00078e00ff */
[----:B------:R-:W-:-:S07]  /*9570*/  @P2 SHF.R.U32.HI R212, RZ, R153, R152 ;  /* 0x00000099ffd42219 */ /* 0x000fce0000011698 */
.L_x_1967:
[----:B------:R-:W-:Y:S05]  /*9580*/  BSYNC B0 ;  /* 0x0000000000007941 */ /* 0x000fea0003800000 */
.L_x_1965:
[----:B------:R-:W-:-:S04]  /*9590*/  IMAD R7, R212, R216, -R7 ;  /* 0x000000d8d4077224 */ /* 0x000fc800078e0a07 */
[----:B------:R-:W-:-:S05]  /*95a0*/  IMAD.IADD R7, R7, 0x1, -R6 ;  /* 0x0000000107077824 */ /* 0x000fca00078e0a06 */
[----:B------:R-:W-:Y:S02]  /*95b0*/  VIADDMNMX R215, R7, R216, R215, PT ;  /* 0x000000d807d77246 */ /* 0x000fe400038001d7 */
[----:B------:R-:W-:-:S07]  /*95c0*/  VIMNMX R214, R214, R7, !PT ;  /* 0x00000007d6d67248 */ /* 0x000fce0007fe0100 */
.L_x_1964:
[----:B------:R-:W-:Y:S01]  /*95d0*/  FMNMX.FTZ R152, R204, R209, !PT ;  /* 0x000000d1cc987209 */ /* 0x000fe20007810000 */
[----:B------:R-:W-:Y:S01]  /*95e0*/  UMOV UR6, UR61 ;  /* 0x0000003d00067c82 */ /* 0x000fe20008000000 */
[----:B------:R-:W-:Y:S01]  /*95f0*/  ISETP.GT.AND P2, PT, R214, 0x1, P1 ;  /* 0x00000001d600780c */ /* 0x000fe20000f44270 */
[----:B------:R-:W-:Y:S01]  /*9600*/  IMAD R219, R3, 0x1000, R198 ;  /* 0x0000100003db7824 */ /* 0x000fe200078e02c6 */
[----:B------:R-:W-:Y:S01]  /*9610*/  FMNMX.FTZ R7, R205, R152, !PT ;  /* 0x00000098cd077209 */ /* 0x000fe20007810000 */
[----:B------:R-:W-:Y:S01]  /*9620*/  UMOV UR11, 0x40000040 ;  /* 0x40000040000b7882 */ /* 0x000fe20000000000 */
[----:B------:R-:W-:Y:S01]  /*9630*/  ISETP.LT.OR P2, PT, R215, 0x2, P2 ;  /* 0x00000002d700780c */ /* 0x000fe20001741670 */
[----:B------:R-:W-:Y:S01]  /*9640*/  VIADD R226, R219, 0x80 ;  /* 0x00000080dbe27836 */ /* 0x000fe20000000000 */
        /* <DEDUP_REMOVED lines=9> */
[----:B------:R-:W-:Y:S02]  /*96e0*/  ISETP.LT.OR P4, PT, R215, 0xa, P4 ;  /* 0x0000000ad700780c */ /* 0x000fe40002781670 */
[----:B------:R-:W-:Y:S02]  /*96f0*/  FMNMX.FTZ R7, R165, R152, !PT ;  /* 0x00000098a5077209 */ /* 0x000fe40007810000 */
[----:B------:R-:W-:Y:S02]  /*9700*/  ISETP.GT.AND P3, PT, R214, 0x8, P1 ;  /* 0x00000008d600780c */ /* 0x000fe40000f64270 */
[----:B------:R-:W-:Y:S02]  /*9710*/  FMNMX.FTZ R152, R168, R7, !PT ;  /* 0x00000007a8987209 */ /* 0x000fe40007810000 */
[----:B------:R-:W-:-:S02]  /*9720*/  FSEL R154, R154, -INF , !P2 ;  /* 0xff8000009a9a7808 */ /* 0x000fc40005000000 */
[----:B------:R-:W-:Y:S02]  /*9730*/  FMNMX.FTZ R7, R169, R152, !PT ;  /* 0x00000098a9077209 */ /* 0x000fe40007810000 */
[----:B------:R-:W-:Y:S02]  /*9740*/  FSEL R159, R159, -INF , !P4 ;  /* 0xff8000009f9f7808 */ /* 0x000fe40006000000 */
[----:B------:R-:W-:Y:S02]  /*9750*/  FMNMX.FTZ R152, R172, R7, !PT ;  /* 0x00000007ac987209 */ /* 0x000fe40007810000 */
[----:B------:R-:W-:Y:S02]  /*9760*/  ISETP.GT.AND P4, PT, R214, 0x11, P1 ;  /* 0x00000011d600780c */ /* 0x000fe40000f84270 */
[----:B------:R-:W-:Y:S02]  /*9770*/  FMNMX.FTZ R7, R173, R152, !PT ;  /* 0x00000098ad077209 */ /* 0x000fe40007810000 */
[----:B------:R-:W-:-:S02]  /*9780*/  ISETP.LT.OR P3, PT, R215, 0x9, P3 ;  /* 0x00000009d700780c */ /* 0x000fc40001f61670 */
[----:B------:R-:W-:Y:S02]  /*9790*/  FMNMX.FTZ R152, R176, R7, !PT ;  /* 0x00000007b0987209 */ /* 0x000fe40007810000 */
[----:B------:R-:W-:Y:S02]  /*97a0*/  ISETP.LT.OR P4, PT, R215, 0x12, P4 ;  /* 0x00000012d700780c */ /* 0x000fe40002781670 */
[----:B------:R-:W-:Y:S02]  /*97b0*/  FMNMX.FTZ R7, R177, R152, !PT ;  /* 0x00000098b1077209 */ /* 0x000fe40007810000 */
[----:B------:R-:W-:Y:S02]  /*97c0*/  FSEL R158, R158, -INF , !P3 ;  /* 0xff8000009e9e7808 */ /* 0x000fe40005800000 */
[----:B------:R-:W-:Y:S02]  /*97d0*/  FMNMX.FTZ R152, R180, R7, !PT ;  /* 0x00000007b4987209 */ /* 0x000fe40007810000 */
[----:B------:R-:W-:-:S02]  /*97e0*/  ISETP.GT.AND P3, PT, R214, 0x10, P1 ;  /* 0x00000010d600780c */ /* 0x000fc40000f64270 */
[----:B------:R-:W-:Y:S02]  /*97f0*/  FMNMX.FTZ R152, R181, R152, !PT ;  /* 0x00000098b5987209 */ /* 0x000fe40007810000 */
[----:B------:R-:W-:Y:S02]  /*9800*/  FSEL R163, R163, -INF , !P4 ;  /* 0xff800000a3a37808 */ /* 0x000fe40006000000 */
[C---:B------:R-:W-:Y:S01]  /*9810*/  ISETP.GT.AND P4, PT, R214.reuse, 0x20, P1 ;  /* 0x00000020d600780c */ /* 0x040fe20000f84270 */
[----:B------:R-:W0:Y:S01]  /*9820*/  SHFL.BFLY PT, R7, R152, 0x2, 0x1f ;  /* 0x0c401f0098077f89 */ /* 0x000e2200000e0000 */
[C---:B------:R-:W-:Y:S02]  /*9830*/  ISETP.LT.OR P3, PT, R215.reuse, 0x11, P3 ;  /* 0x00000011d700780c */ /* 0x040fe40001f61670 */
[----:B------:R-:W-:Y:S02]  /*9840*/  ISETP.GT.AND P2, PT, R214, 0x18, P1 ;  /* 0x00000018d600780c */ /* 0x000fe40000f44270 */
[----:B------:R-:W-:-:S02]  /*9850*/  ISETP.LT.OR P4, PT, R215, 0x21, P4 ;  /* 0x00000021d700780c */ /* 0x000fc40002781670 */
[----:B------:R-:W-:Y:S02]  /*9860*/  FSEL R162, R162, -INF , !P3 ;  /* 0xff800000a2a27808 */ /* 0x000fe40005800000 */
[C---:B------:R-:W-:Y:S02]  /*9870*/  ISETP.LT.OR P2, PT, R215.reuse, 0x19, P2 ;  /* 0x00000019d700780c */ /* 0x040fe40001741670 */
[----:B------:R-:W-:Y:S02]  /*9880*/  ISETP.GT.AND P3, PT, R214, 0x19, P1 ;  /* 0x00000019d600780c */ /* 0x000fe40000f64270 */
[----:B------:R-:W-:Y:S02]  /*9890*/  FSEL R166, R166, -INF , !P2 ;  /* 0xff800000a6a67808 */ /* 0x000fe40005000000 */
[----:B------:R-:W-:Y:S02]  /*98a0*/  ISETP.LT.OR P3, PT, R215, 0x1a, P3 ;  /* 0x0000001ad700780c */ /* 0x000fe40001f61670 */
[----:B------:R-:W-:-:S02]  /*98b0*/  ISETP.GT.AND P2, PT, R214, 0x21, P1 ;  /* 0x00000021d600780c */ /* 0x000fc40000f44270 */
[----:B------:R-:W-:Y:S02]  /*98c0*/  FSEL R167, R167, -INF , !P3 ;  /* 0xff800000a7a77808 */ /* 0x000fe40005800000 */
[C---:B------:R-:W-:Y:S02]  /*98d0*/  ISETP.LT.OR P2, PT, R215.reuse, 0x22, P2 ;  /* 0x00000022d700780c */ /* 0x040fe40001741670 */
[----:B------:R-:W-:Y:S02]  /*98e0*/  ISETP.GT.AND P3, PT, R214, 0x28, P1 ;  /* 0x00000028d600780c */ /* 0x000fe40000f64270 */
[----:B0-----:R-:W-:Y:S02]  /*98f0*/  FMNMX.FTZ R153, R152, R7, !PT ;  /* 0x0000000798997209 */ /* 0x001fe40007810000 */
[----:B------:R-:W-:Y:S02]  /*9900*/  FMNMX.FTZ R152, R154, R210, !PT ;  /* 0x000000d29a987209 */ /* 0x000fe40007810000 */
[----:B------:R-:W-:Y:S01]  /*9910*/  ISETP.LT.OR P3, PT, R215, 0x29, P3 ;  /* 0x00000029d700780c */ /* 0x000fe20001f61670 */
[----:B------:R-:W0:Y:S01]  /*9920*/  SHFL.BFLY PT, R212, R153, 0x1, 0x1f ;  /* 0x0c201f0099d47f89 */ /* 0x000e2200000e0000 */
[----:B------:R-:W-:-:S02]  /*9930*/  R2UR UR10, R219 ;  /* 0x00000000db0a72ca */ /* 0x000fc400000e0000 */
[----:B0-----:R-:W-:Y:S02]  /*9940*/  FMNMX.FTZ R7, R153, R212, !PT ;  /* 0x000000d499077209 */ /* 0x001fe40007810000 */
[----:B------:R-:W-:Y:S02]  /*9950*/  FMNMX.FTZ R153, R155, R152, !PT ;  /* 0x000000989b997209 */ /* 0x000fe40007810000 */
[----:B------:R-:W-:Y:S01]  /*9960*/  FSEL R212, R174, -INF , !P3 ;  /* 0xff800000aed47808 */ /* 0x000fe20005800000 */
[----:B------:R-:W-:Y:S01]  /*9970*/  FMUL.FTZ R213, R7, UR6 ;  /* 0x0000000607d57c20 */ /* 0x000fe20008410000 */
[----:B------:R-:W-:Y:S02]  /*9980*/  FMNMX.FTZ R152, R158, R153, !PT ;  /* 0x000000999e987209 */ /* 0x000fe40007810000 */
[----:B------:R-:W-:Y:S02]  /*9990*/  ISETP.GT.AND P3, PT, R214, 0x30, P1 ;  /* 0x00000030d600780c */ /* 0x000fe40000f64270 */
[----:B------:R-:W-:-:S02]  /*99a0*/  FMNMX.FTZ R153, R159, R152, !PT ;  /* 0x000000989f997209 */ /* 0x000fc40007810000 */
[----:B------:R-:W-:Y:S02]  /*99b0*/  FSEL R152, R170, -INF , !P4 ;  /* 0xff800000aa987808 */ /* 0x000fe40006000000 */
[----:B------:R-:W-:Y:S02]  /*99c0*/  FMNMX.FTZ R170, R162, R153, !PT ;  /* 0x00000099a2aa7209 */ /* 0x000fe40007810000 */
[----:B------:R-:W-:Y:S02]  /*99d0*/  FSEL R153, R171, -INF , !P2 ;  /* 0xff800000ab997808 */ /* 0x000fe40005000000 */
[----:B------:R-:W-:Y:S02]  /*99e0*/  FMNMX.FTZ R217, R163, R170, !PT ;  /* 0x000000aaa3d97209 */ /* 0x000fe40007810000 */
[----:B------:R-:W-:Y:S02]  /*99f0*/  ISETP.GT.AND P2, PT, R214, 0x29, P1 ;  /* 0x00000029d600780c */ /* 0x000fe40000f44270 */
[----:B------:R-:W-:-:S02]  /*9a00*/  FMNMX.FTZ R170, R166, R217, !PT ;  /* 0x000000d9a6aa7209 */ /* 0x000fc40007810000 */
[----:B------:R-:W-:Y:S02]  /*9a10*/  ISETP.LT.OR P2, PT, R215, 0x2a, P2 ;  /* 0x0000002ad700780c */ /* 0x000fe40001741670 */
[----:B------:R-:W-:Y:S02]  /*9a20*/  FMNMX.FTZ R171, R167, R170, !PT ;  /* 0x000000aaa7ab7209 */ /* 0x000fe40007810000 */
[----:B------:R-:W-:Y:S02]  /*9a30*/  FSETP.NEU.FTZ.AND P4, PT, R7, -INF , PT ;  /* 0xff8000000700780b */ /* 0x000fe40003f9d000 */
[----:B------:R-:W-:Y:S02]  /*9a40*/  FMNMX.FTZ R174, R152, R171, !PT ;  /* 0x000000ab98ae7209 */ /* 0x000fe40007810000 */
[----:B------:R-:W-:Y:S02]  /*9a50*/  FSEL R216, R175, -INF , !P2 ;  /* 0xff800000afd87808 */ /* 0x000fe40005000000 */
[----:B------:R-:W-:-:S02]  /*9a60*/  FMNMX.FTZ R175, R153, R174, !PT ;  /* 0x000000ae99af7209 */ /* 0x000fc40007810000 */
[----:B------:R-:W-:Y:S02]  /*9a70*/  FSEL R213, R213, RZ, P4 ;  /* 0x000000ffd5d57208 */ /* 0x000fe40002000000 */
[----:B------:R-:W-:Y:S02]  /*9a80*/  ISETP.LT.OR P3, PT, R215, 0x31, P3 ;  /* 0x00000031d700780c */ /* 0x000fe40001f61670 */
[----:B------:R-:W-:Y:S01]  /*9a90*/  ISETP.GT.AND P2, PT, R214, 0x31, P1 ;  /* 0x00000031d600780c */ /* 0x000fe20000f44270 */
[--C-:B------:R-:W-:Y:S01]  /*9aa0*/  FFMA.FTZ R171, R205, UR6, -R213.reuse ;  /* 0x00000006cdab7c23 */ /* 0x100fe200080108d5 */
[----:B------:R-:W-:Y:S01]  /*9ab0*/  FMNMX.FTZ R175, R212, R175, !PT ;  /* 0x000000afd4af7209 */ /* 0x000fe20007810000 */
[--C-:B------:R-:W-:Y:S01]  /*9ac0*/  FFMA.FTZ R174, R156, UR6, -R213.reuse ;  /* 0x000000069cae7c23 */ /* 0x100fe200080108d5 */
[----:B------:R-:W-:Y:S01]  /*9ad0*/  FSEL R205, R178, -INF , !P3 ;  /* 0xff800000b2cd7808 */ /* 0x000fe20005800000 */
[--C-:B------:R-:W-:Y:S01]  /*9ae0*/  FFMA.FTZ R204, R204, UR6, -R213.reuse ;  /* 0x00000006cccc7c23 */ /* 0x100fe200080108d5 */
[----:B------:R-:W-:Y:S01]  /*9af0*/  ISETP.GT.AND P3, PT, R214, 0x38, P1 ;  /* 0x00000038d600780c */ /* 0x000fe20000f64270 */
[--C-:B------:R-:W-:Y:S01]  /*9b00*/  FFMA.FTZ R169, R169, UR6, -R213.reuse ;  /* 0x00000006a9a97c23 */ /* 0x100fe200080108d5 */
[----:B------:R-:W-:Y:S01]  /*9b10*/  ISETP.LT.OR P2, PT, R215, 0x32, P2 ;  /* 0x00000032d700780c */ /* 0x000fe20001741670 */
[----:B------:R0:W-:Y:S01]  /*9b20*/  MUFU.EX2 R170, R204 ;  /* 0x000000cc00aa7308 */ /* 0x0001e20000000800 */
[----:B------:R-:W-:Y:S01]  /*9b30*/  FMNMX.FTZ R178, R216, R175, !PT ;  /* 0x000000afd8b27209 */ /* 0x000fe20007810000 */
[--C-:B------:R-:W-:Y:S01]  /*9b40*/  FFMA.FTZ R172, R172, UR6, -R213.reuse ;  /* 0x00000006acac7c23 */ /* 0x100fe200080108d5 */
[----:B------:R-:W-:Y:S01]  /*9b50*/  ISETP.GT.AND P1, PT, R214, 0x39, P1 ;  /* 0x00000039d600780c */ /* 0x000fe20000f24270 */
[--C-:B------:R-:W-:Y:S01]  /*9b60*/  FFMA.FTZ R173, R173, UR6, -R213.reuse ;  /* 0x00000006adad7c23 */ /* 0x100fe200080108d5 */
[----:B------:R-:W-:Y:S01]  /*9b70*/  ISETP.LT.OR P3, PT, R215, 0x39, P3 ;  /* 0x00000039d700780c */ /* 0x000fe20001f61670 */
[--C-:B------:R-:W-:Y:S01]  /*9b80*/  FFMA.FTZ R176, R176, UR6, -R213.reuse ;  /* 0x00000006b0b07c23 */ /* 0x100fe200080108d5 */
[----:B------:R-:W-:Y:S01]  /*9b90*/  FSEL R156, R179, -INF , !P2 ;  /* 0xff800000b39c7808 */ /* 0x000fe20005000000 */
[--C-:B------:R-:W-:Y:S01]  /*9ba0*/  FFMA.FTZ R177, R177, UR6, -R213.reuse ;  /* 0x00000006b1b17c23 */ /* 0x100fe200080108d5 */
[----:B------:R-:W-:Y:S01]  /*9bb0*/  FMNMX.FTZ R175, R205, R178, !PT ;  /* 0x000000b2cdaf7209 */ /* 0x000fe20007810000 */
[--C-:B0-----:R-:W-:Y:S01]  /*9bc0*/  FFMA.FTZ R204, R157, UR6, -R213.reuse ;  /* 0x000000069dcc7c23 */ /* 0x101fe200080108d5 */
[----:B------:R-:W-:Y:S01]  /*9bd0*/  ISETP.LT.OR P1, PT, R215, 0x3a, P1 ;  /* 0x0000003ad700780c */ /* 0x000fe20000f21670 */
[--C-:B------:R-:W-:Y:S01]  /*9be0*/  FFMA.FTZ R215, R160, UR6, -R213.reuse ;  /* 0x00000006a0d77c23 */ /* 0x100fe200080108d5 */
[----:B------:R-:W-:Y:S01]  /*9bf0*/  FSEL R214, R182, -INF , !P3 ;  /* 0xff800000b6d67808 */ /* 0x000fe20005800000 */
[--C-:B------:R-:W-:Y:S01]  /*9c00*/  FFMA.FTZ R182, R164, UR6, -R213.reuse ;  /* 0x00000006a4b67c23 */ /* 0x100fe200080108d5 */
[----:B------:R-:W-:Y:S01]  /*9c10*/  FMNMX.FTZ R179, R156, R175, !PT ;  /* 0x000000af9cb37209 */ /* 0x000fe20007810000 */
[--C-:B------:R-:W-:Y:S01]  /*9c20*/  FFMA.FTZ R164, R181, UR6, -R213.reuse ;  /* 0x00000006b5a47c23 */ /* 0x100fe200080108d5 */
[----:B------:R-:W-:Y:S01]  /*9c30*/  FSEL R157, R183, -INF , !P1 ;  /* 0xff800000b79d7808 */ /* 0x000fe20004800000 */
[----:B------:R0:W-:Y:S01]  /*9c40*/  MUFU.EX2 R175, R204 ;  /* 0x000000cc00af7308 */ /* 0x0001e20000000800 */
[----:B------:R-:W-:Y:S01]  /*9c50*/  FMNMX.FTZ R178, R214, R179, !PT ;  /* 0x000000b3d6b27209 */ /* 0x000fe20007810000 */
[--C-:B------:R-:W-:Y:S01]  /*9c60*/  FFMA.FTZ R179, R161, UR6, -R213.reuse ;  /* 0x00000006a1b37c23 */ /* 0x100fe200080108d5 */
[--C-:B------:R-:W-:Y:S01]  /*9c70*/  FFMA.FTZ R183, R165, UR6, -R213.reuse ;  /* 0x00000006a5b77c23 */ /* 0x100fe200080108d5 */
[----:B------:R-:W-:Y:S01]  /*9c80*/  FFMA.FTZ R180, R180, UR6, -R213 ;  /* 0x00000006b4b47c23 */ /* 0x000fe200080108d5 */
[----:B------:R-:W-:-:S03]  /*9c90*/  FMNMX.FTZ R160, R157, R178, !PT ;  /* 0x000000b29da07209 */ /* 0x000fc60007810000 */
[----:B------:R-:W-:Y:S01]  /*9ca0*/  MUFU.EX2 R178, R215 ;  /* 0x000000d700b27308 */ /* 0x000fe20000000800 */
[----:B0-----:R-:W-:Y:S01]  /*9cb0*/  FFMA.FTZ R204, R168, UR6, -R213 ;  /* 0x00000006a8cc7c23 */ /* 0x001fe200080108d5 */
[----:B------:R-:W0:Y:S06]  /*9cc0*/  SHFL.BFLY PT, R161, R160, 0x2, 0x1f ;  /* 0x0c401f00a0a17f89 */ /* 0x000e2c00000e0000 */
[----:B------:R-:W-:Y:S08]  /*9cd0*/  MUFU.EX2 R171, R171 ;  /* 0x000000ab00ab7308 */ /* 0x000ff00000000800 */
[----:B------:R-:W-:Y:S08]  /*9ce0*/  MUFU.EX2 R174, R174 ;  /* 0x000000ae00ae7308 */ /* 0x000ff00000000800 */
[----:B------:R-:W-:Y:S01]  /*9cf0*/  MUFU.EX2 R179, R179 ;  /* 0x000000b300b37308 */ /* 0x000fe20000000800 */
[----:B0-----:R-:W-:-:S02]  /*9d00*/  FMNMX.FTZ R161, R160, R161, !PT ;  /* 0x000000a1a0a17209 */ /* 0x001fc40007810000 */
[----:B------:R-:W-:-:S03]  /*9d10*/  FSEL R160, R7, RZ, P4 ;  /* 0x000000ff07a07208 */ /* 0x000fc60002000000 */
[----:B------:R-:W0:Y:S02]  /*9d20*/  SHFL.BFLY PT, R168, R161, 0x1, 0x1f ;  /* 0x0c201f00a1a87f89 */ /* 0x000e2400000e0000 */
[----:B------:R-:W-:Y:S01]  /*9d30*/  MUFU.EX2 R182, R182 ;  /* 0x000000b600b67308 */ /* 0x000fe20000000800 */
[----:B------:R-:W-:-:S04]  /*9d40*/  FADD.FTZ R160, -R160, R209 ;  /* 0x000000d1a0a07221 */ /* 0x000fc80000010100 */
[----:B------:R-:W-:-:S03]  /*9d50*/  FMUL.FTZ R160, R160, UR6 ;  /* 0x00000006a0a07c20 */ /* 0x000fc60008410000 */
[----:B------:R-:W-:Y:S08]  /*9d60*/  MUFU.EX2 R183, R183 ;  /* 0x000000b700b77308 */ /* 0x000ff00000000800 */
[----:B------:R-:W1:Y:S01]  /*9d70*/  MUFU.EX2 R181, R160 ;  /* 0x000000a000b57308 */ /* 0x000e620000000800 */
[----:B0-----:R-:W-:-:S07]  /*9d80*/  FMNMX.FTZ R168, R161, R168, !PT ;  /* 0x000000a8a1a87209 */ /* 0x001fce0007810000 */
[----:B------:R-:W-:Y:S01]  /*9d90*/  MUFU.EX2 R204, R204 ;  /* 0x000000cc00cc7308 */ /* 0x000fe20000000800 */
[C---:B------:R-:W-:Y:S01]  /*9da0*/  FSETP.NEU.FTZ.AND P1, PT, R168.reuse, -INF , PT ;  /* 0xff800000a800780b */ /* 0x040fe20003f3d000 */
[----:B------:R-:W-:-:S06]  /*9db0*/  FMUL.FTZ R161, R168, UR6 ;  /* 0x00000006a8a17c20 */ /* 0x000fcc0008410000 */
[----:B------:R-:W0:Y:S01]  /*9dc0*/  MUFU.EX2 R169, R169 ;  /* 0x000000a900a97308 */ /* 0x000e220000000800 */
[----:B------:R-:W-:Y:S01]  /*9dd0*/  FSEL R161, R161, RZ, P1 ;  /* 0x000000ffa1a17208 */ /* 0x000fe20000800000 */
[-C--:B-1----:R-:W-:Y:S01]  /*9de0*/  FMUL.FTZ R24, R24, R181.reuse ;  /* 0x000000b518187220 */ /* 0x082fe20000410000 */
[-C--:B------:R-:W-:Y:S01]  /*9df0*/  FMUL.FTZ R25, R25, R181.reuse ;  /* 0x000000b519197220 */ /* 0x080fe20000410000 */
[-C--:B------:R-:W-:Y:S01]  /*9e00*/  FMUL.FTZ R28, R28, R181.reuse ;  /* 0x000000b51c1c7220 */ /* 0x080fe20000410000 */
[----:B------:R-:W-:Y:S01]  /*9e10*/  FMUL.FTZ R29, R29, R181 ;  /* 0x000000b51d1d7220 */ /* 0x000fe20000410000 */
[--C-:B------:R-:W-:Y:S01]  /*9e20*/  FFMA.FTZ R215, R155, UR6, -R161.reuse ;  /* 0x000000069bd77c23 */ /* 0x100fe200080108a1 */
[----:B------:R-:W-:Y:S01]  /*9e30*/  FSEL R155, R168, RZ, P1 ;  /* 0x000000ffa89b7208 */ /* 0x000fe20000800000 */
[--C-:B------:R-:W-:Y:S01]  /*9e40*/  FFMA.FTZ R213, R154, UR6, -R161.reuse ;  /* 0x000000069ad57c23 */ /* 0x100fe200080108a1 */
[----:B------:R-:W-:Y:S01]  /*9e50*/  ISETP.NE.AND P1, PT, R199, RZ, PT ;  /* 0x000000ffc700720c */ /* 0x000fe20003f25270 */
[--C-:B------:R-:W-:Y:S01]  /*9e60*/  FFMA.FTZ R217, R158, UR6, -R161.reuse ;  /* 0x000000069ed97c23 */ /* 0x100fe200080108a1 */
[--C-:B------:R-:W-:Y:S01]  /*9e70*/  FFMA.FTZ R218, R159, UR6, -R161.reuse ;  /* 0x000000069fda7c23 */ /* 0x100fe200080108a1 */
[----:B------:R-:W-:Y:S01]  /*9e80*/  FADD.FTZ R155, -R155, R210 ;  /* 0x000000d29b9b7221 */ /* 0x000fe20000010100 */
[--C-:B------:R-:W-:Y:S01]  /*9e90*/  FFMA.FTZ R221, R153, UR6, -R161.reuse ;  /* 0x0000000699dd7c23 */ /* 0x100fe200080108a1 */
[--C-:B------:R-:W-:Y:S01]  /*9ea0*/  FFMA.FTZ R220, R212, UR6, -R161.reuse ;  /* 0x00000006d4dc7c23 */ /* 0x100fe200080108a1 */
[--C-:B------:R-:W-:Y:S01]  /*9eb0*/  FFMA.FTZ R223, R216, UR6, -R161.reuse ;  /* 0x00000006d8df7c23 */ /* 0x100fe200080108a1 */
[----:B------:R-:W-:Y:S01]  /*9ec0*/  FMUL.FTZ R210, R155, UR6 ;  /* 0x000000069bd27c20 */ /* 0x000fe20008410000 */
[--C-:B------:R-:W-:Y:S01]  /*9ed0*/  FFMA.FTZ R163, R163, UR6, -R161.reuse ;  /* 0x00000006a3a37c23 */ /* 0x100fe200080108a1 */
[--C-:B------:R-:W-:Y:S01]  /*9ee0*/  FFMA.FTZ R224, R166, UR6, -R161.reuse ;  /* 0x00000006a6e07c23 */ /* 0x100fe200080108a1 */
[--C-:B------:R-:W-:Y:S01]  /*9ef0*/  FFMA.FTZ R167, R167, UR6, -R161.reuse ;  /* 0x00000006a7a77c23 */ /* 0x100fe200080108a1 */
[--C-:B------:R-:W-:Y:S01]  /*9f00*/  FFMA.FTZ R222, R205, UR6, -R161.reuse ;  /* 0x00000006cdde7c23 */ /* 0x100fe200080108a1 */
[----:B------:R-:W-:Y:S01]  /*9f10*/  FFMA.FTZ R153, R156, UR6, -R161 ;  /* 0x000000069c997c23 */ /* 0x000fe200080108a1 */
[----:B------:R-:W1:Y:S01]  /*9f20*/  MUFU.EX2 R210, R210 ;  /* 0x000000d200d27308 */ /* 0x000e620000000800 */
[----:B------:R-:W-:-:S02]  /*9f30*/  @!P1 IMAD R155, R211, 0x40, R197 ;  /* 0x00000040d39b9824 */ /* 0x000fc400078e02c5 */
[--C-:B------:R-:W-:Y:S01]  /*9f40*/  FFMA.FTZ R211, R162, UR6, -R161.reuse ;  /* 0x00000006a2d37c23 */ /* 0x100fe200080108a1 */
[--C-:B------:R-:W-:Y:S01]  /*9f50*/  FFMA.FTZ R159, R214, UR6, -R161.reuse ;  /* 0x00000006d69f7c23 */ /* 0x100fe200080108a1 */
[--C-:B------:R-:W-:Y:S01]  /*9f60*/  FFMA.FTZ R157, R157, UR6, -R161.reuse ;  /* 0x000000069d9d7c23 */ /* 0x100fe200080108a1 */
[----:B------:R-:W-:Y:S02]  /*9f70*/  @!P1 IMAD R165, R155, 0x4, R202 ;  /* 0x000000049ba59824 */ /* 0x000fe400078e02ca */
[----:B------:R-:W-:Y:S01]  /*9f80*/  FFMA.FTZ R155, R152, UR6, -R161 ;  /* 0x00000006989b7c23 */ /* 0x000fe200080108a1 */
[----:B------:R-:W-:Y:S01]  /*9f90*/  F2FP.BF16.F32.PACK_AB R152, R171, R170 ;  /* 0x000000aaab98723e */ /* 0x000fe200000010ff */
[----:B------:R-:W-:Y:S01]  /*9fa0*/  MUFU.EX2 R213, R213 ;  /* 0x000000d500d57308 */ /* 0x000fe20000000800 */
[----:B------:R-:W-:Y:S01]  /*9fb0*/  F2FP.BF16.F32.PACK_AB R154, R175, R174 ;  /* 0x000000aeaf9a723e */ /* 0x000fe200000010ff */
[----:B------:R-:W-:Y:S01]  /*9fc0*/  @!P1 STS [R165+0x38400], R181 ;  /* 0x038400b5a5009388 */ /* 0x000fe20000000800 */
[----:B------:R-:W-:Y:S01]  /*9fd0*/  F2FP.BF16.F32.PACK_AB R156, R179, R178 ;  /* 0x000000b2b39c723e */ /* 0x000fe200000010ff */
[-C--:B------:R-:W-:Y:S01]  /*9fe0*/  FMUL.FTZ R32, R32, R181.reuse ;  /* 0x000000b520207220 */ /* 0x080fe20000410000 */
[----:B------:R-:W-:Y:S01]  /*9ff0*/  F2FP.BF16.F32.PACK_AB R158, R183, R182 ;  /* 0x000000b6b79e723e */ /* 0x000fe200000010ff */
[-C--:B------:R-:W-:Y:S01]  /*a000*/  FMUL.FTZ R33, R33, R181.reuse ;  /* 0x000000b521217220 */ /* 0x080fe20000410000 */
[----:B0-----:R-:W-:Y:S01]  /*a010*/  F2FP.BF16.F32.PACK_AB R160, R169, R204 ;  /* 0x000000cca9a0723e */ /* 0x001fe200000010ff */
[----:B------:R-:W-:Y:S01]  /*a020*/  MUFU.EX2 R215, R215 ;  /* 0x000000d700d77308 */ /* 0x000fe20000000800 */
[----:B-1----:R0:W-:Y:S01]  /*a030*/  @!P1 STS [R165+0x38420], R210 ;  /* 0x038420d2a5009388 */ /* 0x0021e20000000800 */
        /* <DEDUP_REMOVED lines=62> */
[----:B------:R-:W2:Y:S01]  /*a420*/  MUFU.EX2 R173, R173 ;  /* 0x000000ad00ad7308 */ /* 0x000ea20000000800 */
[-C--:B------:R-:W-:Y:S01]  /*a430*/  FMUL.FTZ R145, R145, R181.reuse ;  /* 0x000000b591917220 */ /* 0x080fe20000410000 */
[-C--:B------:R-:W-:Y:S01]  /*a440*/  FMUL.FTZ R148, R148, R181.reuse ;  /* 0x000000b594947220 */ /* 0x080fe20000410000 */
[----:B------:R-:W-:Y:S01]  /*a450*/  FMUL.FTZ R149, R149, R181 ;  /* 0x000000b595957220 */ /* 0x000fe20000410000 */
[-C--:B------:R-:W-:Y:S01]  /*a460*/  FMUL.FTZ R26, R26, R210.reuse ;  /* 0x000000d21a1a7220 */ /* 0x080fe20000410000 */
[-C--:B------:R-:W-:Y:S01]  /*a470*/  FMUL.FTZ R27, R27, R210.reuse ;  /* 0x000000d21b1b7220 */ /* 0x080fe20000410000 */
[-C--:B------:R-:W-:Y:S01]  /*a480*/  FMUL.FTZ R30, R30, R210.reuse ;  /* 0x000000d21e1e7220 */ /* 0x080fe20000410000 */
[-C--:B------:R-:W-:Y:S01]  /*a490*/  FMUL.FTZ R31, R31, R210.reuse ;  /* 0x000000d21f1f7220 */ /* 0x080fe20000410000 */
[----:B------:R1:W-:Y:S01]  /*a4a0*/  MUFU.EX2 R216, R155 ;  /* 0x0000009b00d87308 */ /* 0x0003e20000000800 */
        /* <DEDUP_REMOVED lines=8> */
[----:B-1----:R-:W-:Y:S01]  /*a530*/  F2FP.BF16.F32.PACK_AB R155, R218, R217 ;  /* 0x000000d9da9b723e */ /* 0x002fe200000010ff */
[----:B------:R-:W-:Y:S01]  /*a540*/  FMUL.FTZ R47, R47, R210 ;  /* 0x000000d22f2f7220 */ /* 0x000fe20000410000 */
[----:B--2---:R-:W-:Y:S01]  /*a550*/  F2FP.BF16.F32.PACK_AB R162, R173, R172 ;  /* 0x000000acada2723e */ /* 0x004fe200000010ff */
        /* <DEDUP_REMOVED lines=44> */
[----:B------:R2:W1:Y:S01]  /*a820*/  MUFU.EX2 R209, R164 ;  /* 0x000000a400d17308 */ /* 0x0004620000000800 */
        /* <DEDUP_REMOVED lines=9> */
[-C--:B------:R-:W-:Y:S01]  /*a8c0*/  FMUL.FTZ R138, R138, R210.reuse ;  /* 0x000000d28a8a7220 */ /* 0x080fe20000410000 */
[-C--:B------:R-:W-:Y:S01]  /*a8d0*/  FMUL.FTZ R139, R139, R210.reuse ;  /* 0x000000d28b8b7220 */ /* 0x080fe20000410000 */
[-C--:B------:R-:W-:Y:S01]  /*a8e0*/  FMUL.FTZ R142, R142, R210.reuse ;  /* 0x000000d28e8e7220 */ /* 0x080fe20000410000 */
[-C--:B------:R-:W-:Y:S01]  /*a8f0*/  FMUL.FTZ R143, R143, R210.reuse ;  /* 0x000000d28f8f7220 */ /* 0x080fe20000410000 */
[-C--:B------:R-:W-:Y:S01]  /*a900*/  FMUL.FTZ R146, R146, R210.reuse ;  /* 0x000000d292927220 */ /* 0x080fe20000410000 */
[----:B------:R-:W-:Y:S01]  /*a910*/  FMUL.FTZ R147, R147, R210 ;  /* 0x000000d293937220 */ /* 0x000fe20000410000 */
[----:B------:R2:W0:Y:S01]  /*a920*/  MUFU.EX2 R225, R153 ;  /* 0x0000009900e17308 */ /* 0x0004220000000800 */
[----:B-1----:R-:W-:Y:S01]  /*a930*/  F2FP.BF16.F32.PACK_AB R166, R209, R180 ;  /* 0x000000b4d1a6723e */ /* 0x002fe200000010ff */
[-C--:B------:R-:W-:Y:S01]  /*a940*/  FMUL.FTZ R150, R150, R210.reuse ;  /* 0x000000d296967220 */ /* 0x080fe20000410000 */
[----:B------:R-:W-:Y:S01]  /*a950*/  FMUL.FTZ R151, R151, R210 ;  /* 0x000000d297977220 */ /* 0x000fe20000410000 */
[----:B------:R-:W-:Y:S01]  /*a960*/  FFMA.FTZ R170, R181, R5, R170 ;  /* 0x00000005b5aa7223 */ /* 0x000fe200000100aa */
[----:B------:R-:W-:-:S03]  /*a970*/  FFMA.FTZ R2, R210, R2, R213 ;  /* 0x00000002d2027223 */ /* 0x000fc600000100d5 */
[----:B------:R1:W-:Y:S01]  /*a980*/  MUFU.EX2 R224, R159 ;  /* 0x0000009f00e07308 */ /* 0x0003e20000000800 */
[----:B--2---:R-:W-:Y:S01]  /*a990*/  F2FP.BF16.F32.PACK_AB R153, R215, R213 ;  /* 0x000000d5d799723e */ /* 0x004fe200000010ff */
[----:B------:R-:W-:Y:S01]  /*a9a0*/  BAR.SYNC.DEFER_BLOCKING 0xf, 0x100 ;  /* 0x03c4000000007b1d */ /* 0x000fe20000010000 */
[----:B------:R-:W-:Y:S01]  /*a9b0*/  FADD.FTZ R171, R171, R170 ;  /* 0x000000aaabab7221 */ /* 0x000fe20000010000 */
[----:B------:R-:W-:-:S03]  /*a9c0*/  FADD.FTZ R2, R215, R2 ;  /* 0x00000002d7027221 */ /* 0x000fc60000010000 */
[----:B------:R-:W-:Y:S01]  /*a9d0*/  FADD.FTZ R174, R174, R171 ;  /* 0x000000abaeae7221 */ /* 0x000fe20000010000 */
[----:B------:R2:W3:Y:S01]  /*a9e0*/  MUFU.EX2 R229, R157 ;  /* 0x0000009d00e57308 */ /* 0x0004e20000000800 */
[----:B-1----:R-:W-:Y:S01]  /*a9f0*/  F2FP.BF16.F32.PACK_AB R159, R214, R205 ;  /* 0x000000cdd69f723e */ /* 0x002fe200000010ff */
[----:B------:R-:W-:Y:S01]  /*aa00*/  FADD.FTZ R217, R217, R2 ;  /* 0x00000002d9d97221 */ /* 0x000fe20000010000 */
[----:B0-----:R-:W-:Y:S01]  /*aa10*/  F2FP.BF16.F32.PACK_AB R165, R225, R222 ;  /* 0x000000dee1a5723e */ /* 0x001fe200000010ff */
[----:B------:R-:W-:Y:S02]  /*aa20*/  FADD.FTZ R175, R175, R174 ;  /* 0x000000aeafaf7221 */ /* 0x000fe40000010000 */
[----:B------:R-:W-:Y:S02]  /*aa30*/  FADD.FTZ R218, R218, R217 ;  /* 0x000000d9dada7221 */ /* 0x000fe40000010000 */
[----:B------:R-:W-:Y:S01]  /*aa40*/  FADD.FTZ R178, R178, R175 ;  /* 0x000000afb2b27221 */ /* 0x000fe20000010000 */
[----:B--2---:R-:W-:Y:S01]  /*aa50*/  F2FP.BF16.F32.PACK_AB R157, R212, R211 ;  /* 0x000000d3d49d723e */ /* 0x004fe200000010ff */
[----:B------:R-:W-:-:S02]  /*aa60*/  FADD.FTZ R211, R211, R218 ;  /* 0x000000dad3d37221 */ /* 0x000fc40000010000 */
[----:B------:R-:W-:Y:S02]  /*aa70*/  FADD.FTZ R179, R179, R178 ;  /* 0x000000b2b3b37221 */ /* 0x000fe40000010000 */
[----:B------:R-:W-:Y:S02]  /*aa80*/  FADD.FTZ R212, R212, R211 ;  /* 0x000000d3d4d47221 */ /* 0x000fe40000010000 */
[----:B------:R-:W-:Y:S01]  /*aa90*/  FADD.FTZ R182, R182, R179 ;  /* 0x000000b3b6b67221 */ /* 0x000fe20000010000 */
[----:B---3--:R-:W-:Y:S01]  /*aaa0*/  F2FP.BF16.F32.PACK_AB R167, R229, R224 ;  /* 0x000000e0e5a7723e */ /* 0x008fe200000010ff */
[----:B------:R0:W-:Y:S01]  /*aab0*/  STSM.16.M88.4 [R193+0x36400], R152 ;  /* 0x03640098c1007844 */ /* 0x0001e20000000200 */
[----:B------:R-:W-:Y:S01]  /*aac0*/  FADD.FTZ R205, R205, R212 ;  /* 0x000000d4cdcd7221 */ /* 0x000fe20000010000 */
[----:B------:R-:W-:Y:S02]  /*aad0*/  FADD.FTZ R183, R183, R182 ;  /* 0x000000b6b7b77221 */ /* 0x000fe40000010000 */
[----:B------:R0:W-:Y:S01]  /*aae0*/  STSM.16.M88.4 [R192], R156 ;  /* 0x0000009cc0007844 */ /* 0x0001e20000000200 */
[----:B------:R-:W-:Y:S01]  /*aaf0*/  FADD.FTZ R205, R214, R205 ;  /* 0x000000cdd6cd7221 */ /* 0x000fe20000010000 */
[----:B------:R-:W-:-:S02]  /*ab00*/  FADD.FTZ R204, R204, R183 ;  /* 0x000000b7cccc7221 */ /* 0x000fc40000010000 */
[----:B------:R0:W-:Y:S01]  /*ab10*/  STSM.16.M88.4 [R195], R160 ;  /* 0x000000a0c3007844 */ /* 0x0001e20000000200 */
[----:B------:R-:W-:Y:S01]  /*ab20*/  FADD.FTZ R216, R216, R205 ;  /* 0x000000cdd8d87221 */ /* 0x000fe20000010000 */
[----:B------:R-:W-:Y:S02]  /*ab30*/  FADD.FTZ R169, R169, R204 ;  /* 0x000000cca9a97221 */ /* 0x000fe40000010000 */
[----:B------:R0:W-:Y:S01]  /*ab40*/  STSM.16.M88.4 [R194], R164 ;  /* 0x000000a4c2007844 */ /* 0x0001e20000000200 */
[----:B------:R-:W-:Y:S01]  /*ab50*/  WARPGROUP.ARRIVE ;  /* 0x00000000000079c5 */ /* 0x000fe20000000000 */
[----:B------:R-:W-:Y:S01]  /*ab60*/  FADD.FTZ R221, R221, R216 ;  /* 0x000000d8dddd7221 */ /* 0x000fe20000010000 */
[----:B------:R-:W-:-:S03]  /*ab70*/  FADD.FTZ R172, R172, R169 ;  /* 0x000000a9acac7221 */ /* 0x000fc60000010000 */
[----:B------:R-:W-:Y:S01]  /*ab80*/  FADD.FTZ R220, R220, R221 ;  /* 0x000000dddcdc7221 */ /* 0x000fe20000010000 */
[----:B------:R-:W-:Y:S01]  /*ab90*/  HGMMA.64x256x16.F32.BF16 R24, R152, gdesc[UR8].tnspB, R24, gsb0 ;  /* 0x43e0000898187df0 */ /* 0x000fe20008001818 */
[----:B------:R-:W-:Y:S01]  /*aba0*/  R2UR UR10, R226 ;  /* 0x00000000e20a72ca */ /* 0x000fe200000e0000 */
[----:B------:R-:W-:Y:S01]  /*abb0*/  UMOV UR11, 0x40000040 ;  /* 0x40000040000b7882 */ /* 0x000fe20000000000 */
[----:B------:R-:W-:Y:S02]  /*abc0*/  VIADD R226, R219, 0x100 ;  /* 0x00000100dbe27836 */ /* 0x000fe40000000000 */
[----:B------:R-:W-:Y:S01]  /*abd0*/  FADD.FTZ R173, R173, R172 ;  /* 0x000000acadad7221 */ /* 0x000fe20000010000 */
[----:B------:R-:W-:Y:S02]  /*abe0*/  VIADD R219, R219, 0x180 ;  /* 0x00000180dbdb7836 */ /* 0x000fe40000000000 */
[----:B------:R-:W-:Y:S01]  /*abf0*/  FADD.FTZ R223, R223, R220 ;  /* 0x000000dcdfdf7221 */ /* 0x000fe20000010000 */
[----:B------:R-:W-:-:S03]  /*ac00*/  FADD.FTZ R176, R176, R173 ;  /* 0x000000adb0b07221 */ /* 0x000fc60000010000 */
[----:B------:R-:W-:Y:S01]  /*ac10*/  FADD.FTZ R222, R222, R223 ;  /* 0x000000dfdede7221 */ /* 0x000fe20000010000 */
[----:B------:R-:W-:-:S03]  /*ac20*/  FADD.FTZ R177, R177, R176 ;  /* 0x000000b0b1b17221 */ /* 0x000fc60000010000 */
[----:B------:R-:W-:Y:S01]  /*ac30*/  FADD.FTZ R225, R225, R222 ;  /* 0x000000dee1e17221 */ /* 0x000fe20000010000 */
[----:B------:R-:W-:-:S03]  /*ac40*/  FADD.FTZ R180, R180, R177 ;  /* 0x000000b1b4b47221 */ /* 0x000fc60000010000 */
[----:B------:R-:W-:Y:S01]  /*ac50*/  FADD.FTZ R2, R224, R225 ;  /* 0x000000e1e0027221 */ /* 0x000fe20000010000 */
[----:B------:R-:W-:-:S03]  /*ac60*/  FADD.FTZ R5, R209, R180 ;  /* 0x000000b4d1057221 */ /* 0x000fc60000010000 */
[----:B------:R-:W-:Y:S01]  /*ac70*/  FADD.FTZ R2, R229, R2 ;  /* 0x00000002e5027221 */ /* 0x000fe20000010000 */
[----:B------:R-:W-:Y:S02]  /*ac80*/  WARPGROUP.DEPBAR.LE gsb0, 0x0 ;  /* 0x00008000000079c5 */ /* 0x000fe40000010000 */
[----:B------:R-:W-:-:S06]  /*ac90*/  WARPGROUP.ARRIVE ;  /* 0x00000000000079c5 */ /* 0x000fcc0000000000 */
        /* <DEDUP_REMOVED lines=19> */
[----:B-1----:R-:W1:Y:S02]  /*add0*/  FENCE.VIEW.ASYNC.S ;  /* 0x00000000000073c6 */ /* 0x002e640000000000 */
[----:B-1----:R-:W-:Y:S01]  /*ade0*/  NOP ;  /* 0x0000000000007918 */ /* 0x002fe20000000000 */
[----:B------:R-:W-:Y:S06]  /*adf0*/  BAR.ARV 0xe, 0x100 ;  /* 0x0384000000007b1d */ /* 0x000fec0000002000 */
[----:B0-----:R-:W-:Y:S05]  /*ae00*/  @!P0 BRA `(.L_x_1968) ;  /* 0x0000000000048947 */ /* 0x001fea0003800000 */
[----:B------:R-:W-:Y:S01]  /*ae10*/  BPT.TRAP 0x1 ;  /* 0x000000040000795c */ /* 0x000fe20000300000 */
.L_x_1968:
[C---:B------:R-:W-:Y:S01]  /*ae20*/  ISETP.GT.AND P1, PT, R207.reuse, UR38, PT ;  /* 0x00000026cf007c0c */ /* 0x040fe2000bf24270 */
[----:B------:R-:W-:Y:S02]  /*ae30*/  VIADD R208, R208, 0x38860 ;  /* 0x00038860d0d07836 */ /* 0x000fe40000000000 */
[----:B------:R-:W-:Y:S02]  /*ae40*/  VIADD R207, R207, 0xffffffff ;  /* 0xffffffffcfcf7836 */ /* 0x000fe40000000000 */
[----:B------:R-:W-:Y:S01]  /*ae50*/  IMAD.MOV.U32 R210, RZ, RZ, R168 ;  /* 0x000000ffffd27224 */ /* 0x000fe200078e00a8 */
[----:B------:R-:W-:Y:S01]  /*ae60*/  PRMT R208, R201, 0x654, R208 ;  /* 0x00000654c9d07816 */ /* 0x000fe200000000d0 */
[----:B------:R-:W-:Y:S02]  /*ae70*/  IMAD.MOV.U32 R209, RZ, RZ, R7 ;  /* 0x000000ffffd17224 */ /* 0x000fe400078e0007 */
[----:B------:R-:W-:Y:S01]  /*ae80*/  IMAD.MOV.U32 R211, RZ, RZ, R3 ;  /* 0x000000ffffd37224 */ /* 0x000fe200078e0003 */
[----:B------:R0:W-:Y:S03]  /*ae90*/  SYNCS.ARRIVE.TRANS64.RED.A1T0 RZ, [R208+URZ], RZ ;  /* 0x000000ffd0ff79a7 */ /* 0x0001e6000810043f */
[----:B------:R-:W-:Y:S05]  /*aea0*/  @P1 BRA `(.L_x_1969) ;  /* 0xffffffc400f81947 */ /* 0x000fea000383ffff */
.L_x_1950:
[----:B------:R-:W-:Y:S01]  /*aeb0*/  ISETP.NE.AND P2, PT, R227, 0x1, PT ;  /* 0x00000001e300780c */ /* 0x000fe20003f45270 */
[----:B------:R-:W1:Y:S01]  /*aec0*/  S2R R152, SR_CTAID.X ;  /* 0x0000000000987919 */ /* 0x000e620000002500 */
[----:B------:R-:W-:Y:S02]  /*aed0*/  IADD3 R154, -R20, 0x1, RZ ;  /* 0x00000001149a7810 */ /* 0x000fe40007ffe1ff */
[----:B------:R-:W-:-:S09]  /*aee0*/  LOP3.LUT P1, RZ, R16, 0x1, RZ, 0xc0, !PT ;  /* 0x0000000110ff7812 */ /* 0x000fd2000782c0ff */
[----:B------:R-:W2:Y:S08]  /*aef0*/  @P2 LDC R153, c[0x0][0x44c] ;  /* 0x00011300ff992b82 */ /* 0x000eb00000000800 */
[----:B------:R-:W3:Y:S01]  /*af00*/  @P2 LDC R155, c[0x0][0x450] ;  /* 0x00011400ff9b2b82 */ /* 0x000ee20000000800 */
[----:B-1----:R-:W-:-:S05]  /*af10*/  LEA R152, R152, 0x3f, 0x6 ;  /* 0x0000003f98987811 */ /* 0x002fca00078e30ff */
[----:B--2---:R-:W-:-:S04]  /*af20*/  @P2 IMAD.HI.U32 R20, R152, R153, RZ ;  /* 0x0000009998142227 */ /* 0x004fc800078e00ff */
[----:B------:R-:W-:Y:S01]  /*af30*/  IMAD R153, R17, UR7, R154 ;  /* 0x0000000711997c24 */ /* 0x000fe2000f8e029a */
[----:B------:R-:W-:Y:S01]  /*af40*/  ULDC UR7, c[0x0][0xad4] ;  /* 0x0002b50000077ab9 */ /* 0x000fe20000000800 */
[----:B---3--:R-:W-:-:S05]  /*af50*/  @P2 SHF.R.U32.HI R152, RZ, R155, R20 ;  /* 0x0000009bff982219 */ /* 0x008fca0000011614 */
[----:B------:R-:W-:-:S05]  /*af60*/  IMAD.IADD R152, R153, 0x1, R152 ;  /* 0x0000000199987824 */ /* 0x000fca00078e0298 */
[----:B------:R-:W-:-:S13]  /*af70*/  R2UR UR10, R152 ;  /* 0x00000000980a72ca */ /* 0x000fda00000e0000 */
[----:B------:R-:W-:Y:S01]  /*af80*/  UIADD3 UR7, UR10, -UR7, URZ ;  /* 0x800000070a077290 */ /* 0x000fe2000fffe03f */
[----:B------:R-:W-:Y:S11]  /*af90*/  @!P1 BRA `(.L_x_1970) ;  /* 0x0000000000509947 */ /* 0x000ff60003800000 */
[----:B------:R-:W-:Y:S02]  /*afa0*/  UMOV UR19, UR10 ;  /* 0x0000000a00137c82 */ /* 0x000fe40008000000 */
[----:B------:R-:W-:-:S06]  /*afb0*/  UISETP.GT.AND UP0, UPT, UR19, -0x1, UPT ;  /* 0xffffffff1300788c */ /* 0x000fcc000bf04270 */
[----:B------:R-:W-:-:S13]  /*afc0*/  PLOP3.LUT P1, PT, PT, PT, UP0, 0x80, 0x0 ;  /* 0x000000000000781c */ /* 0x000fda0003f2f008 */
[----:B------:R-:W-:Y:S05]  /*afd0*/  @P1 BRA `(.L_x_1971) ;  /* 0x0000000000201947 */ /* 0x000fea0003800000 */
[----:B------:R-:W-:Y:S01]  /*afe0*/  ULDC UR18, c[0x0][0xadc] ;  /* 0x0002b70000127ab9 */ /* 0x000fe20000000800 */
[----:B------:R-:W-:Y:S02]  /*aff0*/  ULOP3.LUT UR19, URZ, UR19, URZ, 0x33, !UPT ;  /* 0x000000133f137292 */ /* 0x000fe4000f8e333f */
[----:B------:R-:W-:-:S11]  /*b000*/  UISETP.NE.AND UP0, UPT, UR18, 0x1, UPT ;  /* 0x000000011200788c */ /* 0x000fd6000bf05270 */
[----:B------:R-:W-:Y:S02]  /*b010*/  @UP0 ULDC.64 UR10, c[0x0][0xae0] ;  /* 0x0002b800000a0ab9 */ /* 0x000fe40000000a00 */
[----:B------:R-:W-:-:S04]  /*b020*/  UIMAD.WIDE.U32 UR14, UR19, UR10, URZ ;  /* 0x0000000a130e72a5 */ /* 0x000fc8000f8e003f */
[----:B------:R-:W-:-:S04]  /*b030*/  @UP0 USHF.R.U32.HI UR19, URZ, UR11, UR15 ;  /* 0x0000000b3f130299 */ /* 0x000fc8000801160f */
[----:B------:R-:W-:Y:S01]  /*b040*/  ULOP3.LUT UR19, URZ, UR19, URZ, 0x33, !UPT ;  /* 0x000000133f137292 */ /* 0x000fe2000f8e333f */
[----:B------:R-:W-:Y:S11]  /*b050*/  BRA `(.L_x_1972) ;  /* 0x0000000000147947 */ /* 0x000ff60003800000 */
.L_x_1971:
[----:B------:R-:W-:Y:S02]  /*b060*/  ULDC UR18, c[0x0][0xadc] ;  /* 0x0002b70000127ab9 */ /* 0x000fe40000000800 */
[----:B------:R-:W-:-:S11]  /*b070*/  UISETP.NE.AND UP0, UPT, UR18, 0x1, UPT ;  /* 0x000000011200788c */ /* 0x000fd6000bf05270 */
[----:B------:R-:W-:Y:S02]  /*b080*/  @UP0 ULDC.64 UR10, c[0x0][0xae0] ;  /* 0x0002b800000a0ab9 */ /* 0x000fe40000000a00 */
[----:B------:R-:W-:-:S04]  /*b090*/  UIMAD.WIDE.U32 UR14, UR19, UR10, URZ ;  /* 0x0000000a130e72a5 */ /* 0x000fc8000f8e003f */
[----:B------:R-:W-:-:S12]  /*b0a0*/  @UP0 USHF.R.U32.HI UR19, URZ, UR11, UR15 ;  /* 0x0000000b3f130299 */ /* 0x000fd8000801160f */
.L_x_1972:
[----:B------:R-:W-:-:S04]  /*b0b0*/  UIMAD UR18, UR19, UR18, URZ ;  /* 0x00000012131272a4 */ /* 0x000fc8000f8e023f */
[----:B------:R-:W-:-:S04]  /*b0c0*/  UISETP.LT.AND UP0, UPT, UR7, UR18, UPT ;  /* 0x000000120700728c */ /* 0x000fc8000bf01270 */
[----:B------:R-:W-:-:S12]  /*b0d0*/  USEL UR7, UR7, UR18, !UP0 ;  /* 0x0000001207077287 */ /* 0x000fd8000c000000 */
.L_x_1970:
[----:B------:R-:W-:-:S04]  /*b0e0*/  UIADD3 UR7, UR7, 0x3f, URZ ;  /* 0x0000003f07077890 */ /* 0x000fc8000fffe03f */
[----:B------:R-:W-:-:S04]  /*b0f0*/  USHF.R.S32.HI UR10, URZ, 0x1f, UR7 ;  /* 0x0000001f3f0a7899 */ /* 0x000fc80008011407 */
        /* <DEDUP_REMOVED lines=8> */
[----:B------:R-:W-:Y:S02]  /*b180*/  IMAD.MOV.U32 R20, RZ, RZ, R7 ;  /* 0x000000ffff147224 */ /* 0x000fe400078e0007 */
[----:B------:R-:W-:Y:S02]  /*b190*/  IMAD.MOV.U32 R205, RZ, RZ, R207 ;  /* 0x000000ffffcd7224 */ /* 0x000fe400078e00cf */
[----:B------:R-:W-:-:S07]  /*b1a0*/  IMAD.MOV.U32 R217, RZ, RZ, R3 ;  /* 0x000000ffffd97224 */ /* 0x000fce00078e0003 */
.L_x_1984:
[----:B------:R-:W-:Y:S01]  /*b1b0*/  VIADD R3, R217, 0x1 ;  /* 0x00000001d9037836 */ /* 0x000fe20000000000 */
[C---:B------:R-:W-:Y:S01]  /*b1c0*/  ISETP.GT.AND P1, PT, R205.reuse, UR38, PT ;  /* 0x00000026cd007c0c */ /* 0x040fe2000bf24270 */
[----:B------:R-:W-:-:S03]  /*b1d0*/  VIADD R205, R205, 0xffffffff ;  /* 0xffffffffcdcd7836 */ /* 0x000fc60000000000 */
[----:B------:R-:W-:-:S04]  /*b1e0*/  ISETP.NE.AND P2, PT, R3, 0x2, PT ;  /* 0x000000020300780c */ /* 0x000fc80003f45270 */
[----:B------:R-:W-:Y:S02]  /*b1f0*/  SEL R7, RZ, 0x1, P2 ;  /* 0x00000001ff077807 */ /* 0x000fe40001000000 */
[----:B------:R-:W-:Y:S02]  /*b200*/  SEL R3, R3, RZ, P2 ;  /* 0x000000ff03037207 */ /* 0x000fe40001000000 */
[----:B------:R-:W-:Y:S01]  /*b210*/  LOP3.LUT R4, R4, R7, RZ, 0x3c, !PT ;  /* 0x0000000704047212 */ /* 0x000fe200078e3cff */
[----:B-1----:R-:W-:Y:S06]  /*b220*/  @!P0 BRA `(.L_x_1974) ;  /* 0x0000000000048947 */ /* 0x002fec0003800000 */
[----:B------:R-:W-:Y:S01]  /*b230*/  BPT.TRAP 0x1 ;  /* 0x000000040000795c */ /* 0x000fe20000300000 */
.L_x_1974:
[----:B------:R-:W-:Y:S01]  /*b240*/  IMAD R204, R3, 0x8, R202 ;  /* 0x0000000803cc7824 */ /* 0x000fe200078e02ca */
[----:B------:R-:W-:-:S04]  /*b250*/  SHF.L.U32 R207, R4, 0x1f, RZ ;  /* 0x0000001f04cf7819 */ /* 0x000fc800000006ff */
[----:B------:R1:W2:Y:S01]  /*b260*/  SYNCS.PHASECHK.TRANS64.TRYWAIT P2, [R204+URZ+0x38830], R207 ;  /* 0x038830cfcc0075a7 */ /* 0x0002a2000804017f */
[----:B------:R-:W-:Y:S05]  /*b270*/  @!P0 BRA `(.L_x_1975) ;  /* 0x0000000000048947 */ /* 0x000fea0003800000 */
[----:B------:R-:W-:Y:S01]  /*b280*/  BPT.TRAP 0x1 ;  /* 0x000000040000795c */ /* 0x000fe20000300000 */
.L_x_1975:
[----:B------:R-:W-:Y:S01]  /*b290*/  IMAD R7, R3, 0x200, R196 ;  /* 0x0000020003077824 */ /* 0x000fe200078e02c4 */
[----:B--2---:R-:W-:Y:S06]  /*b2a0*/  @P2 BRA `(.L_x_1976) ;  /* 0x0000000000082947 */ /* 0x004fec0003800000 */
[----:B------:R-:W2:Y:S02]  /*b2b0*/  SYNCS.PHASECHK.TRANS64.TRYWAIT P2, [R204+URZ+0x38830], R207 ;  /* 0x038830cfcc0075a7 */ /* 0x000ea4000804017f */
[----:B--2---:R-:W-:Y:S05]  /*b2c0*/  @!P2 BRA `(.L_x_1977) ;  /* 0x000000dc0080a947 */ /* 0x004fea0003800000 */
.L_x_1976:
[----:B------:R-:W-:Y:S01]  /*b2d0*/  R2UR UR58, R7 ;  /* 0x00000000073a72ca */ /* 0x000fe200000e0000 */
[----:B------:R-:W-:Y:S01]  /*b2e0*/  WARPGROUP.ARRIVE ;  /* 0x00000000000079c5 */ /* 0x000fe20000000000 */
[----:B------:R-:W-:Y:S01]  /*b2f0*/  R2UR UR56, R18 ;  /* 0x00000000123872ca */ /* 0x000fe200000e0000 */
[----:B------:R-:W-:Y:S01]  /*b300*/  UMOV UR59, 0x40000040 ;  /* 0x40000040003b7882 */ /* 0x000fe20000000000 */
[----:B------:R-:W-:Y:S01]  /*b310*/  R2UR UR57, R19 ;  /* 0x00000000133972ca */ /* 0x000fe200000e0000 */
[----:B0-----:R-:W-:-:S12]  /*b320*/  VIADD R208, R7, 0x2 ;  /* 0x0000000207d07836 */ /* 0x001fd80000000000 */
[----:B------:R-:W-:Y:S01]  /*b330*/  HGMMA.64x64x16.F32.BF16 R152, gdesc[UR56], RZ, !UPT, gsb0 ;  /* 0x00e00000389879f0 */ /* 0x000fe2000c0018ff */
[----:B------:R-:W-:Y:S01]  /*b340*/  R2UR UR58, R208 ;  /* 0x00000000d03a72ca */ /* 0x000fe200000e0000 */
[----:B------:R-:W-:Y:S01]  /*b350*/  UMOV UR59, 0x40000040 ;  /* 0x40000040003b7882 */ /* 0x000fe20000000000 */
        /* <DEDUP_REMOVED lines=8> */
[----:B------:R-:W-:Y:S01]  /*b3e0*/  UMOV UR59, 0x40000040 ;  /* 0x40000040003b7882 */ /* 0x000fe20000000000 */
[----:B------:R-:W-:Y:S02]  /*b3f0*/  R2UR UR56, R186 ;  /* 0x00000000ba3872ca */ /* 0x000fe400000e0000 */
[----:B------:R-:W-:Y:S01]  /*b400*/  R2UR UR57, R187 ;  /* 0x00000000bb3972ca */ /* 0x000fe200000e0000 */
[----:B------:R-:W-:Y:S02]  /*b410*/  WARPGROUP.DEPBAR.LE gsb0, 0x0 ;  /* 0x00008000000079c5 */ /* 0x000fe40000010000 */
[----:B------:R-:W-:-:S10]  /*b420*/  WARPGROUP.ARRIVE ;  /* 0x00000000000079c5 */ /* 0x000fd40000000000 */
[----:B------:R-:W-:Y:S01]  /*b430*/  HGMMA.64x64x16.F32.BF16 R152, gdesc[UR56], R152, gsb0 ;  /* 0x00e00000389879f0 */ /* 0x000fe20008001898 */
[----:B------:R-:W-:Y:S01]  /*b440*/  R2UR UR58, R7 ;  /* 0x00000000073a72ca */ /* 0x000fe200000e0000 */
[----:B------:R-:W-:Y:S01]  /*b450*/  UMOV UR59, 0x40000040 ;  /* 0x40000040003b7882 */ /* 0x000fe20000000000 */
        /* <DEDUP_REMOVED lines=8> */
.L_x_1978:
[----:B------:R0:W3:Y:S01]  /*b4e0*/  SYNCS.PHASECHK.TRANS64.TRYWAIT P2, [R204+URZ+0x38850], R207 ;  /* 0x038850cfcc0075a7 */ /* 0x0000e2000804017f */
[----:B------:R-:W-:Y:S05]  /*b4f0*/  @!P0 BRA `(.L_x_1979) ;  /* 0x0000000000048947 */ /* 0x000fea0003800000 */
[----:B------:R-:W-:Y:S01]  /*b500*/  BPT.TRAP 0x1 ;  /* 0x000000040000795c */ /* 0x000fe20000300000 */
.L_x_1979:
[----:B------:R-:W-:Y:S01]  /*b510*/  IMAD R7, R3, 0x1000, R21 ;  /* 0x0000100003077824 */ /* 0x000fe200078e0215 */
[----:B---3--:R-:W-:Y:S06]  /*b520*/  @P2 BRA `(.L_x_1980) ;  /* 0x0000000000082947 */ /* 0x008fec0003800000 */
[----:B------:R-:W3:Y:S02]  /*b530*/  SYNCS.PHASECHK.TRANS64.TRYWAIT P2, [R204+URZ+0x38850], R207 ;  /* 0x038850cfcc0075a7 */ /* 0x000ee4000804017f */
[----:B---3--:R-:W-:Y:S05]  /*b540*/  @!P2 BRA `(.L_x_1981) ;  /* 0x000000d800f4a947 */ /* 0x008fea0003800000 */
.L_x_1980:
[----:B------:R-:W-:Y:S01]  /*b550*/  R2UR UR58, R7 ;  /* 0x00000000073a72ca */ /* 0x000fe200000e0000 */
[----:B------:R-:W-:Y:S01]  /*b560*/  WARPGROUP.ARRIVE ;  /* 0x00000000000079c5 */ /* 0x000fe20000000000 */
[----:B------:R-:W-:Y:S01]  /*b570*/  R2UR UR56, R12 ;  /* 0x000000000c3872ca */ /* 0x000fe200000e0000 */
[----:B------:R-:W-:Y:S01]  /*b580*/  UMOV UR59, 0x40000040 ;  /* 0x40000040003b7882 */ /* 0x000fe20000000000 */
[----:B------:R-:W-:Y:S01]  /*b590*/  R2UR UR57, R13 ;  /* 0x000000000d3972ca */ /* 0x000fe200000e0000 */
[----:B0123--:R-:W-:Y:S01]  /*b5a0*/  VIADD R207, R7, 0x2 ;  /* 0x0000000207cf7836 */ /* 0x00ffe20000000000 */
        /* <DEDUP_REMOVED lines=11> */
[----:B------:R-:W-:Y:S01]  /*b660*/  HGMMA.64x64x16.F32.BF16 R152, gdesc[UR56], R152, gsb0 ;  /* 0x00e00000389879f0 */ /* 0x000fe20008001898 */
[----:B------:R-:W-:Y:S01]  /*b670*/  R2UR UR58, R207 ;  /* 0x00000000cf3a72ca */ /* 0x000fe200000e0000 */
[----:B------:R-:W-:Y:S01]  /*b680*/  UMOV UR59, 0x40000040 ;  /* 0x40000040003b7882 */ /* 0x000fe20000000000 */
[----:B------:R-:W-:Y:S01]  /*b690*/  R2UR UR56, R10 ;  /* 0x000000000a3872ca */ /* 0x000fe200000e0000 */
[----:B------:R-:W-:Y:S01]  /*b6a0*/  VIADD R207, R7, 0x4 ;  /* 0x0000000407cf7836 */ /* 0x000fe20000000000 */
[----:B------:R-:W-:Y:S01]  /*b6b0*/  R2UR UR57, R11 ;  /* 0x000000000b3972ca */ /* 0x000fe200000e0000 */
[----:B------:R-:W0:Y:S01]  /*b6c0*/  S2R R208, SR_TID.X ;  /* 0x0000000000d07919 */ /* 0x000e220000002100 */
[----:B------:R-:W-:Y:S01]  /*b6d0*/  UMOV UR55, 0x40000040 ;  /* 0x4000004000377882 */ /* 0x000fe20000000000 */
[----:B0-----:R-:W-:Y:S01]  /*b6e0*/  SHF.R.U32.HI R208, RZ, 0x7, R208 ;  /* 0x00000007ffd07819 */ /* 0x001fe200000116d0 */
[----:B------:R-:W-:-:S02]  /*b6f0*/  WARPGROUP.DEPBAR.LE gsb0, 0x0 ;  /* 0x00008000000079c5 */ /* 0x000fc40000010000 */
[----:B------:R-:W-:-:S07]  /*b700*/  WARPGROUP.ARRIVE ;  /* 0x00000000000079c5 */ /* 0x000fce0000000000 */
[----:B------:R-:W-:Y:S01]  /*b710*/  HGMMA.64x64x16.F32.BF16 R152, gdesc[UR56], R152, gsb0 ;  /* 0x00e00000389879f0 */ /* 0x000fe20008001898 */
[----:B------:R-:W-:Y:S01]  /*b720*/  R2UR UR58, R207 ;  /* 0x00000000cf3a72ca */ /* 0x000fe200000e0000 */
[----:B------:R-:W-:Y:S01]  /*b730*/  UMOV UR59, 0x40000040 ;  /* 0x40000040003b7882 */ /* 0x000fe20000000000 */
[----:B------:R-:W-:Y:S01]  /*b740*/  R2UR UR56, R8 ;  /* 0x00000000083872ca */ /* 0x000fe200000e0000 */
[----:B------:R-:W-:Y:S01]  /*b750*/  VIADD R207, R7, 0x6 ;  /* 0x0000000607cf7836 */ /* 0x000fe20000000000 */
[----:B------:R-:W-:Y:S01]  /*b760*/  R2UR UR57, R9 ;  /* 0x00000000093972ca */ /* 0x000fe200000e0000 */
[----:B------:R-:W-:Y:S02]  /*b770*/  WARPGROUP.DEPBAR.LE gsb0, 0x0 ;  /* 0x00008000000079c5 */ /* 0x000fe40000010000 */
[----:B------:R-:W-:-:S10]  /*b780*/  WARPGROUP.ARRIVE ;  /* 0x00000000000079c5 */ /* 0x000fd40000000000 */
[----:B------:R-:W-:Y:S01]  /*b790*/  HGMMA.64x64x16.F32.BF16 R152, gdesc[UR56], R152, gsb0 ;  /* 0x00e00000389879f0 */ /* 0x000fe20008001898 */
[----:B------:R-:W-:Y:S01]  /*b7a0*/  R2UR UR58, R207 ;  /* 0x00000000cf3a72ca */ /* 0x000fe200000e0000 */
[----:B------:R-:W-:Y:S01]  /*b7b0*/  UMOV UR59, 0x40000040 ;  /* 0x40000040003b7882 */ /* 0x000fe20000000000 */
[----:B------:R-:W-:Y:S01]  /*b7c0*/  R2UR UR56, R22 ;  /* 0x00000000163872ca */ /* 0x000fe200000e0000 */
[----:B------:R-:W-:Y:S01]  /*b7d0*/  VIADD R207, R7, 0x200 ;  /* 0x0000020007cf7836 */ /* 0x000fe20000000000 */
[----:B------:R-:W-:-:S04]  /*b7e0*/  R2UR UR57, R23 ;  /* 0x00000000173972ca */ /* 0x000fc800000e0000 */
        /* <DEDUP_REMOVED lines=23> */
[----:B------:R-:W-:Y:S02]  /*b960*/  WARPGROUP.DEPBAR.LE gsb0, 0x0 ;  /* 0x00008000000079c5 */ /* 0x000fe40000010000 */
[----:B------:R-:W-:Y:S01]  /*b970*/  WARPGROUP.ARRIVE ;  /* 0x00000000000079c5 */ /* 0x000fe20000000000 */
[----:B------:R0:W1:Y:S05]  /*b980*/  SHFL.IDX PT, R207, R208, RZ, 0x1f ;  /* 0x00001fffd0cf7589 */ /* 0x00006a00000e0000 */
[----:B------:R-:W-:Y:S01]  /*b990*/  HGMMA.64x64x16.F32.BF16 R152, gdesc[UR56], R152, gsb0 ;  /* 0x00e00000389879f0 */ /* 0x000fe20008001898 */
[----:B------:R-:W-:Y:S01]  /*b9a0*/  UMOV UR57, 0x40000040 ;  /* 0x4000004000397882 */ /* 0x000fe20000000000 */
[----:B------:R-:W-:Y:S01]  /*b9b0*/  UMOV UR59, 0x40000040 ;  /* 0x40000040003b7882 */ /* 0x000fe20000000000 */
[----:B0-----:R-:W-:Y:S01]  /*b9c0*/  VIADD R208, R7, 0x800 ;  /* 0x0000080007d07836 */ /* 0x001fe20000000000 */
[----:B-1----:R-:W-:-:S04]  /*b9d0*/  ISETP.GT.AND P2, PT, R207, 0x7f, PT ;  /* 0x0000007fcf00780c */ /* 0x002fc80003f44270 */
[----:B------:R-:W-:-:S05]  /*b9e0*/  SEL R207, RZ, 0x2, !P2 ;  /* 0x00000002ffcf7807 */ /* 0x000fca0005000000 */
[----:B------:R-:W-:Y:S02]  /*b9f0*/  IMAD.IADD R209, R190, 0x1, R207 ;  /* 0x00000001bed17824 */ /* 0x000fe400078e02cf */
[----:B------:R-:W-:-:S03]  /*ba00*/  IMAD.IADD R210, R207, 0x1, R208 ;  /* 0x00000001cfd27824 */ /* 0x000fc600078e02d0 */
[----:B------:R-:W-:Y:S01]  /*ba10*/  R2UR UR56, R209 ;  /* 0x00000000d13872ca */ /* 0x000fe200000e0000 */
[----:B------:R-:W-:Y:S01]  /*ba20*/  IMAD.MOV.U32 R209, RZ, RZ, 0x4 ;  /* 0x00000004ffd17424 */ /* 0x000fe200078e00ff */
[----:B------:R-:W-:-:S04]  /*ba30*/  R2UR UR58, R210 ;  /* 0x00000000d23a72ca */ /* 0x000fc800000e0000 */
        /* <DEDUP_REMOVED lines=206> */
.L_x_1982:
[----:B------:R-:W-:Y:S01]  /*c720*/  FMNMX.FTZ R208, R152, R20, !PT ;  /* 0x0000001498d07209 */ /* 0x000fe20007810000 */
[----:B------:R-:W-:Y:S01]  /*c730*/  UMOV UR6, UR39 ;  /* 0x0000002700067c82 */ /* 0x000fe20008000000 */
[----:B------:R-:W-:Y:S01]  /*c740*/  ISETP.NE.AND P2, PT, R199, RZ, PT ;  /* 0x000000ffc700720c */ /* 0x000fe20003f45270 */
[----:B------:R-:W-:Y:S01]  /*c750*/  IMAD R226, R3, 0x1000, R198 ;  /* 0x0000100003e27824 */ /* 0x000fe200078e02c6 */
[----:B------:R-:W-:Y:S01]  /*c760*/  FMNMX.FTZ R7, R153, R208, !PT ;  /* 0x000000d099077209 */ /* 0x000fe20007810000 */
[----:B------:R-:W-:-:S03]  /*c770*/  UMOV UR11, 0x40000040 ;  /* 0x40000040000b7882 */ /* 0x000fc60000000000 */
[----:B------:R-:W-:Y:S02]  /*c780*/  FMNMX.FTZ R208, R156, R7, !PT ;  /* 0x000000079cd07209 */ /* 0x000fe40007810000 */
[----:B------:R-:W-:Y:S02]  /*c790*/  R2UR UR10, R226 ;  /* 0x00000000e20a72ca */ /* 0x000fe400000e0000 */
        /* <DEDUP_REMOVED lines=21> */
[----:B0-----:R-:W-:Y:S02]  /*c8f0*/  FMNMX.FTZ R7, R210, R207, !PT ;  /* 0x000000cfd2077209 */ /* 0x001fe40007810000 */
[----:B------:R-:W-:-:S03]  /*c900*/  FMNMX.FTZ R207, R163, R208, !PT ;  /* 0x000000d0a3cf7209 */ /* 0x000fc60007810000 */
[C---:B------:R-:W-:Y:S01]  /*c910*/  FADD.FTZ R208, -R7.reuse, R20 ;  /* 0x0000001407d07221 */ /* 0x040fe20000010100 */
[----:B------:R-:W-:Y:S01]  /*c920*/  FMNMX.FTZ R20, R166, R207, !PT ;  /* 0x000000cfa6147209 */ /* 0x000fe20007810000 */
[----:B------:R-:W-:Y:S02]  /*c930*/  FMUL.FTZ R218, R7, UR6 ;  /* 0x0000000607da7c20 */ /* 0x000fe40008410000 */
[----:B------:R-:W-:Y:S01]  /*c940*/  FMUL.FTZ R210, R208, UR6 ;  /* 0x00000006d0d27c20 */ /* 0x000fe20008410000 */
[----:B------:R-:W-:Y:S01]  /*c950*/  FMNMX.FTZ R207, R167, R20, !PT ;  /* 0x00000014a7cf7209 */ /* 0x000fe20007810000 */
[--C-:B------:R-:W-:Y:S01]  /*c960*/  FFMA.FTZ R215, R168, UR6, -R218.reuse ;  /* 0x00000006a8d77c23 */ /* 0x100fe200080108da */
[--C-:B------:R-:W-:Y:S01]  /*c970*/  FFMA.FTZ R211, R160, UR6, -R218.reuse ;  /* 0x00000006a0d37c23 */ /* 0x100fe200080108da */
[----:B------:R0:W1:Y:S01]  /*c980*/  MUFU.EX2 R20, R210 ;  /* 0x000000d200147308 */ /* 0x0000620000000800 */
        /* <DEDUP_REMOVED lines=10> */
[--C-:B0-----:R-:W-:Y:S01]  /*ca30*/  FFMA.FTZ R210, R157, UR6, -R218.reuse ;  /* 0x000000069dd27c23 */ /* 0x101fe200080108da */
[--C-:B------:R-:W-:Y:S01]  /*ca40*/  FFMA.FTZ R172, R172, UR6, -R218.reuse ;  /* 0x00000006acac7c23 */ /* 0x100fe200080108da */
[----:B------:R-:W-:Y:S01]  /*ca50*/  FMNMX.FTZ R153, R175, R152, !PT ;  /* 0x00000098af997209 */ /* 0x000fe20007810000 */
[--C-:B------:R-:W-:Y:S01]  /*ca60*/  FFMA.FTZ R173, R173, UR6, -R218.reuse ;  /* 0x00000006adad7c23 */ /* 0x100fe200080108da */
[--C-:B------:R-:W-:Y:S01]  /*ca70*/  FFMA.FTZ R176, R176, UR6, -R218.reuse ;  /* 0x00000006b0b07c23 */ /* 0x100fe200080108da */
[--C-:B------:R-:W-:Y:S01]  /*ca80*/  FFMA.FTZ R177, R177, UR6, -R218.reuse ;  /* 0x00000006b1b17c23 */ /* 0x100fe200080108da */
[----:B------:R-:W-:Y:S01]  /*ca90*/  FMNMX.FTZ R152, R178, R153, !PT ;  /* 0x00000099b2987209 */ /* 0x000fe20007810000 */
[--C-:B------:R-:W-:Y:S01]  /*caa0*/  FFMA.FTZ R180, R180, UR6, -R218.reuse ;  /* 0x00000006b4b47c23 */ /* 0x100fe200080108da */
[----:B------:R-:W-:Y:S01]  /*cab0*/  MUFU.EX2 R207, R207 ;  /* 0x000000cf00cf7308 */ /* 0x000fe20000000800 */
[----:B-1----:R-:W-:Y:S01]  /*cac0*/  FMUL.FTZ R24, R24, R20 ;  /* 0x0000001418187220 */ /* 0x002fe20000410000 */
[----:B------:R-:W-:Y:S01]  /*cad0*/  FMNMX.FTZ R153, R179, R152, !PT ;  /* 0x00000098b3997209 */ /* 0x000fe20007810000 */
[-C--:B------:R-:W-:Y:S01]  /*cae0*/  FMUL.FTZ R25, R25, R20.reuse ;  /* 0x0000001419197220 */ /* 0x080fe20000410000 */
[-C--:B------:R-:W-:Y:S01]  /*caf0*/  FMUL.FTZ R28, R28, R20.reuse ;  /* 0x000000141c1c7220 */ /* 0x080fe20000410000 */
[-C--:B------:R-:W-:Y:S01]  /*cb00*/  FMUL.FTZ R29, R29, R20.reuse ;  /* 0x000000141d1d7220 */ /* 0x080fe20000410000 */
[----:B------:R-:W-:Y:S01]  /*cb10*/  FMNMX.FTZ R152, R182, R153, !PT ;  /* 0x00000099b6987209 */ /* 0x000fe20007810000 */
[-C--:B------:R-:W-:Y:S01]  /*cb20*/  FMUL.FTZ R32, R32, R20.reuse ;  /* 0x0000001420207220 */ /* 0x080fe20000410000 */
[----:B------:R-:W-:Y:S01]  /*cb30*/  MUFU.EX2 R208, R208 ;  /* 0x000000d000d07308 */ /* 0x000fe20000000800 */
[----:B------:R-:W-:Y:S01]  /*cb40*/  FMUL.FTZ R33, R33, R20 ;  /* 0x0000001421217220 */ /* 0x000fe20000410000 */
[----:B------:R-:W-:Y:S01]  /*cb50*/  FMNMX.FTZ R152, R183, R152, !PT ;  /* 0x00000098b7987209 */ /* 0x000fe20007810000 */
[-C--:B------:R-:W-:Y:S01]  /*cb60*/  FMUL.FTZ R36, R36, R20.reuse ;  /* 0x0000001424247220 */ /* 0x080fe20000410000 */
[-C--:B------:R-:W-:Y:S01]  /*cb70*/  FMUL.FTZ R37, R37, R20.reuse ;  /* 0x0000001425257220 */ /* 0x080fe20000410000 */
[-C--:B------:R-:W-:Y:S01]  /*cb80*/  FMUL.FTZ R40, R40, R20.reuse ;  /* 0x0000001428287220 */ /* 0x080fe20000410000 */
[-C--:B------:R-:W-:Y:S01]  /*cb90*/  FMUL.FTZ R41, R41, R20.reuse ;  /* 0x0000001429297220 */ /* 0x080fe20000410000 */
[----:B------:R-:W0:Y:S01]  /*cba0*/  SHFL.BFLY PT, R153, R152, 0x2, 0x1f ;  /* 0x0c401f0098997f89 */ /* 0x000e2200000e0000 */
        /* <DEDUP_REMOVED lines=23> */
[----:B0-----:R-:W-:Y:S01]  /*cd20*/  FMNMX.FTZ R153, R152, R153, !PT ;  /* 0x0000009998997209 */ /* 0x001fe20007810000 */
[----:B------:R-:W0:Y:S01]  /*cd30*/  MUFU.EX2 R212, R212 ;  /* 0x000000d400d47308 */ /* 0x000e220000000800 */
[-C--:B------:R-:W-:Y:S01]  /*cd40*/  FMUL.FTZ R84, R84, R20.reuse ;  /* 0x0000001454547220 */ /* 0x080fe20000410000 */
[-C--:B------:R-:W-:Y:S01]  /*cd50*/  FMUL.FTZ R85, R85, R20.reuse ;  /* 0x0000001455557220 */ /* 0x080fe20000410000 */
[-C--:B------:R-:W-:Y:S01]  /*cd60*/  FMUL.FTZ R88, R88, R20.reuse ;  /* 0x0000001458587220 */ /* 0x080fe20000410000 */
[----:B------:R-:W1:Y:S01]  /*cd70*/  SHFL.BFLY PT, R168, R153, 0x1, 0x1f ;  /* 0x0c201f0099a87f89 */ /* 0x000e6200000e0000 */
        /* <DEDUP_REMOVED lines=22> */
[----:B------:R-:W-:Y:S01]  /*cee0*/  FMUL.FTZ R125, R125, R20 ;  /* 0x000000147d7d7220 */ /* 0x000fe20000410000 */
[----:B-1----:R-:W-:Y:S01]  /*cef0*/  FMNMX.FTZ R168, R153, R168, !PT ;  /* 0x000000a899a87209 */ /* 0x002fe20007810000 */
[----:B------:R-:W-:Y:S01]  /*cf00*/  FFMA.FTZ R153, R181, UR6, -R218 ;  /* 0x00000006b5997c23 */ /* 0x000fe200080108da */
[-C--:B------:R-:W-:Y:S01]  /*cf10*/  FMUL.FTZ R128, R128, R20.reuse ;  /* 0x0000001480807220 */ /* 0x080fe20000410000 */
[-C--:B------:R-:W-:Y:S01]  /*cf20*/  FMUL.FTZ R129, R129, R20.reuse ;  /* 0x0000001481817220 */ /* 0x080fe20000410000 */
[----:B------:R-:W-:Y:S01]  /*cf30*/  MUFU.EX2 R169, R169 ;  /* 0x000000a900a97308 */ /* 0x000fe20000000800 */
[----:B------:R-:W-:Y:S01]  /*cf40*/  FADD.FTZ R152, -R168, R216 ;  /* 0x000000d8a8987221 */ /* 0x000fe20000010100 */
[-C--:B------:R-:W-:Y:S01]  /*cf50*/  FMUL.FTZ R132, R132, R20.reuse ;  /* 0x0000001484847220 */ /* 0x080fe20000410000 */
[-C--:B------:R-:W-:Y:S01]  /*cf60*/  FMUL.FTZ R133, R133, R20.reuse ;  /* 0x0000001485857220 */ /* 0x080fe20000410000 */
[-C--:B------:R-:W-:Y:S01]  /*cf70*/  FMUL.FTZ R136, R136, R20.reuse ;  /* 0x0000001488887220 */ /* 0x080fe20000410000 */
[----:B------:R-:W-:Y:S01]  /*cf80*/  FMUL.FTZ R181, R152, UR6 ;  /* 0x0000000698b57c20 */ /* 0x000fe20008410000 */
[----:B------:R-:W-:Y:S01]  /*cf90*/  FMUL.FTZ R152, R168, UR6 ;  /* 0x00000006a8987c20 */ /* 0x000fe20008410000 */
[-C--:B------:R-:W-:Y:S01]  /*cfa0*/  FMUL.FTZ R137, R137, R20.reuse ;  /* 0x0000001489897220 */ /* 0x080fe20000410000 */
[----:B------:R0:W-:Y:S01]  /*cfb0*/  MUFU.EX2 R216, R153 ;  /* 0x0000009900d87308 */ /* 0x0001e20000000800 */
[----:B------:R-:W-:Y:S01]  /*cfc0*/  FMUL.FTZ R140, R140, R20 ;  /* 0x000000148c8c7220 */ /* 0x000fe20000410000 */
[----:B------:R-:W-:Y:S01]  /*cfd0*/  FFMA.FTZ R218, R154, UR6, -R152 ;  /* 0x000000069ada7c23 */ /* 0x000fe20008010898 */
[----:B------:R-:W-:-:S02]  /*cfe0*/  VIADD R154, R204, 0x38840 ;  /* 0x00038840cc9a7836 */ /* 0x000fc40000000000 */
[--C-:B------:R-:W-:Y:S01]  /*cff0*/  FFMA.FTZ R219, R155, UR6, -R152.reuse ;  /* 0x000000069bdb7c23 */ /* 0x100fe20008010898 */
[--C-:B------:R-:W-:Y:S01]  /*d000*/  FFMA.FTZ R220, R158, UR6, -R152.reuse ;  /* 0x000000069edc7c23 */ /* 0x100fe20008010898 */
[--C-:B------:R-:W-:Y:S01]  /*d010*/  FFMA.FTZ R221, R159, UR6, -R152.reuse ;  /* 0x000000069fdd7c23 */ /* 0x100fe20008010898 */
[----:B------:R-:W-:Y:S01]  /*d020*/  FFMA.FTZ R222, R162, UR6, -R152 ;  /* 0x00000006a2de7c23 */ /* 0x000fe20008010898 */
[----:B------:R-:W1:Y:S01]  /*d030*/  MUFU.EX2 R181, R181 ;  /* 0x000000b500b57308 */ /* 0x000e620000000800 */
[----:B0-----:R-:W-:Y:S01]  /*d040*/  @!P2 IMAD R153, R217, 0x40, R197 ;  /* 0x00000040d999a824 */ /* 0x001fe200078e02c5 */
[----:B------:R-:W-:Y:S01]  /*d050*/  PRMT R154, R201, 0x654, R154 ;  /* 0x00000654c99a7816 */ /* 0x000fe2000000009a */
[--C-:B------:R-:W-:Y:S01]  /*d060*/  FFMA.FTZ R223, R163, UR6, -R152.reuse ;  /* 0x00000006a3df7c23 */ /* 0x100fe20008010898 */
[----:B------:R-:W-:Y:S01]  /*d070*/  FFMA.FTZ R224, R166, UR6, -R152 ;  /* 0x00000006a6e07c23 */ /* 0x000fe20008010898 */
[----:B------:R-:W-:Y:S02]  /*d080*/  @!P2 IMAD R153, R153, 0x4, R202 ;  /* 0x000000049999a824 */ /* 0x000fe400078e02ca */
[--C-:B------:R-:W-:Y:S01]  /*d090*/  FFMA.FTZ R225, R167, UR6, -R152.reuse ;  /* 0x00000006a7e17c23 */ /* 0x100fe20008010898 */
[--C-:B------:R-:W-:Y:S01]  /*d0a0*/  FFMA.FTZ R170, R170, UR6, -R152.reuse ;  /* 0x00000006aaaa7c23 */ /* 0x100fe20008010898 */
[--C-:B------:R-:W-:Y:S01]  /*d0b0*/  FFMA.FTZ R171, R171, UR6, -R152.reuse ;  /* 0x00000006abab7c23 */ /* 0x100fe20008010898 */
[--C-:B------:R-:W-:Y:S01]  /*d0c0*/  FFMA.FTZ R174, R174, UR6, -R152.reuse ;  /* 0x00000006aeae7c23 */ /* 0x100fe20008010898 */
[--C-:B------:R-:W-:Y:S01]  /*d0d0*/  FFMA.FTZ R175, R175, UR6, -R152.reuse ;  /* 0x00000006afaf7c23 */ /* 0x100fe20008010898 */
[----:B------:R0:W-:Y:S01]  /*d0e0*/  SYNCS.ARRIVE.TRANS64.RED.A1T0 RZ, [R154+URZ], RZ ;  /* 0x000000ff9aff79a7 */ /* 0x0001e2000810043f */
[--C-:B------:R-:W-:Y:S01]  /*d0f0*/  FFMA.FTZ R178, R178, UR6, -R152.reuse ;  /* 0x00000006b2b27c23 */ /* 0x100fe20008010898 */
[--C-:B------:R-:W-:Y:S01]  /*d100*/  FFMA.FTZ R179, R179, UR6, -R152.reuse ;  /* 0x00000006b3b37c23 */ /* 0x100fe20008010898 */
[--C-:B------:R-:W-:Y:S01]  /*d110*/  FFMA.FTZ R182, R182, UR6, -R152.reuse ;  /* 0x00000006b6b67c23 */ /* 0x100fe20008010898 */
[----:B------:R-:W-:Y:S01]  /*d120*/  FFMA.FTZ R183, R183, UR6, -R152 ;  /* 0x00000006b7b77c23 */ /* 0x000fe20008010898 */
[----:B------:R-:W-:Y:S01]  /*d130*/  @!P2 STS [R153+0x38400], R20 ;  /* 0x038400149900a388 */ /* 0x000fe20000000800 */
[----:B------:R-:W-:Y:S01]  /*d140*/  MUFU.EX2 R218, R218 ;  /* 0x000000da00da7308 */ /* 0x000fe20000000800 */
[----:B------:R-:W-:Y:S01]  /*d150*/  F2FP.BF16.F32.PACK_AB R152, R208, R207 ;  /* 0x000000cfd098723e */ /* 0x000fe200000010ff */
[----:B-1----:R-:W-:Y:S01]  /*d160*/  FMUL.FTZ R26, R26, R181 ;  /* 0x000000b51a1a7220 */ /* 0x002fe20000410000 */
[----:B------:R1:W-:Y:S01]  /*d170*/  @!P2 STS [R153+0x38420], R181 ;  /* 0x038420b59900a388 */ /* 0x0003e20000000800 */
[----:B0-----:R-:W-:Y:S01]  /*d180*/  F2FP.BF16.F32.PACK_AB R154, R210, R209 ;  /* 0x000000d1d29a723e */ /* 0x001fe200000010ff */
[----:B------:R-:W-:Y:S01]  /*d190*/  FMUL.FTZ R27, R27, R181 ;  /* 0x000000b51b1b7220 */ /* 0x000fe20000410000 */
[----:B------:R-:W-:Y:S01]  /*d1a0*/  F2FP.BF16.F32.PACK_AB R158, R214, R213 ;  /* 0x000000d5d69e723e */ /* 0x000fe200000010ff */
[----:B------:R-:W-:Y:S01]  /*d1b0*/  FMUL.FTZ R30, R30, R181 ;  /* 0x000000b51e1e7220 */ /* 0x000fe20000410000 */
[----:B------:R-:W1:Y:S01]  /*d1c0*/  MUFU.EX2 R219, R219 ;  /* 0x000000db00db7308 */ /* 0x000e620000000800 */
        /* <DEDUP_REMOVED lines=81> */
[-C--:B------:R-:W-:Y:S01]  /*d6e0*/  FMUL.FTZ R150, R150, R181.reuse ;  /* 0x000000b596967220 */ /* 0x080fe20000410000 */
[----:B------:R-:W-:Y:S01]  /*d6f0*/  FMUL.FTZ R151, R151, R181 ;  /* 0x000000b597977220 */ /* 0x000fe20000410000 */
[----:B------:R1:W-:Y:S01]  /*d700*/  STSM.16.M88.4 [R193+0x36400], R152 ;  /* 0x03640098c1007844 */ /* 0x0003e20000000200 */
[----:B------:R-:W-:-:S02]  /*d710*/  VIADD R217, R226, 0x80 ;  /* 0x00000080e2d97836 */ /* 0x000fc40000000000 */
[----:B------:R-:W-:Y:S01]  /*d720*/  FFMA.FTZ R5, R20, R5, R207 ;  /* 0x0000000514057223 */ /* 0x000fe200000100cf */
[----:B------:R-:W-:Y:S01]  /*d730*/  FFMA.FTZ R2, R181, R2, R218 ;  /* 0x00000002b5027223 */ /* 0x000fe200000100da */
[----:B------:R-:W-:Y:S01]  /*d740*/  MUFU.EX2 R174, R174 ;  /* 0x000000ae00ae7308 */ /* 0x000fe20000000800 */
[----:B------:R1:W-:Y:S01]  /*d750*/  STSM.16.M88.4 [R192], R156 ;  /* 0x0000009cc0007844 */ /* 0x0003e20000000200 */
        /* <DEDUP_REMOVED lines=15> */
[----:B------:R-:W0:Y:S01]  /*d850*/  MUFU.EX2 R177, R177 ;  /* 0x000000b100b17308 */ /* 0x000e220000000800 */
[----:B--2---:R-:W-:Y:S01]  /*d860*/  F2FP.BF16.F32.PACK_AB R163, R175, R174 ;  /* 0x000000aeafa3723e */ /* 0x004fe200000010ff */
[----:B------:R-:W-:Y:S01]  /*d870*/  FADD.FTZ R214, R214, R213 ;  /* 0x000000d5d6d67221 */ /* 0x000fe20000010000 */
[----:B------:R-:W-:-:S03]  /*d880*/  FADD.FTZ R225, R225, R224 ;  /* 0x000000e0e1e17221 */ /* 0x000fc60000010000 */
[----:B------:R1:W-:Y:S01]  /*d890*/  STSM.16.M88.4 [R195], R160 ;  /* 0x000000a0c3007844 */ /* 0x0003e20000000200 */
[----:B------:R-:W-:Y:S01]  /*d8a0*/  FADD.FTZ R214, R215, R214 ;  /* 0x000000d6d7d67221 */ /* 0x000fe20000010000 */
[----:B------:R-:W2:Y:S01]  /*d8b0*/  MUFU.EX2 R180, R180 ;  /* 0x000000b400b47308 */ /* 0x000ea20000000800 */
[----:B------:R-:W-:Y:S02]  /*d8c0*/  FADD.FTZ R170, R170, R225 ;  /* 0x000000e1aaaa7221 */ /* 0x000fe40000010000 */
[----:B------:R-:W-:Y:S02]  /*d8d0*/  FADD.FTZ R169, R169, R214 ;  /* 0x000000d6a9a97221 */ /* 0x000fe40000010000 */
[----:B------:R-:W-:Y:S02]  /*d8e0*/  FADD.FTZ R171, R171, R170 ;  /* 0x000000aaabab7221 */ /* 0x000fe40000010000 */
[----:B------:R-:W-:Y:S01]  /*d8f0*/  FADD.FTZ R172, R172, R169 ;  /* 0x000000a9acac7221 */ /* 0x000fe20000010000 */
[----:B------:R-:W-:Y:S01]  /*d900*/  MUFU.EX2 R178, R178 ;  /* 0x000000b200b27308 */ /* 0x000fe20000000800 */
[----:B0-----:R-:W-:Y:S01]  /*d910*/  F2FP.BF16.F32.PACK_AB R164, R177, R176 ;  /* 0x000000b0b1a4723e */ /* 0x001fe200000010ff */
[----:B------:R-:W-:Y:S01]  /*d920*/  FADD.FTZ R174, R174, R171 ;  /* 0x000000abaeae7221 */ /* 0x000fe20000010000 */
[----:B------:R-:W-:-:S03]  /*d930*/  FADD.FTZ R173, R173, R172 ;  /* 0x000000acadad7221 */ /* 0x000fc60000010000 */
[----:B------:R-:W-:Y:S01]  /*d940*/  FADD.FTZ R175, R175, R174 ;  /* 0x000000aeafaf7221 */ /* 0x000fe20000010000 */
[----:B------:R-:W-:Y:S01]  /*d950*/  FADD.FTZ R176, R176, R173 ;  /* 0x000000adb0b07221 */ /* 0x000fe20000010000 */
[----:B------:R-:W0:Y:S01]  /*d960*/  MUFU.EX2 R179, R179 ;  /* 0x000000b300b37308 */ /* 0x000e220000000800 */
[----:B--2---:R-:W-:Y:S02]  /*d970*/  F2FP.BF16.F32.PACK_AB R166, R216, R180 ;  /* 0x000000b4d8a6723e */ /* 0x004fe400000010ff */
[----:B------:R-:W-:-:S04]  /*d980*/  FADD.FTZ R177, R177, R176 ;  /* 0x000000b0b1b17221 */ /* 0x000fc80000010000 */
[----:B------:R-:W-:Y:S01]  /*d990*/  FADD.FTZ R177, R180, R177 ;  /* 0x000000b1b4b17221 */ /* 0x000fe20000010000 */
[----:B------:R-:W2:Y:S03]  /*d9a0*/  MUFU.EX2 R182, R182 ;  /* 0x000000b600b67308 */ /* 0x000ea60000000800 */
[----:B------:R-:W-:-:S05]  /*d9b0*/  FADD.FTZ R5, R216, R177 ;  /* 0x000000b1d8057221 */ /* 0x000fca0000010000 */
[----:B------:R-:W3:Y:S01]  /*d9c0*/  MUFU.EX2 R183, R183 ;  /* 0x000000b700b77308 */ /* 0x000ee20000000800 */
[----:B0-----:R-:W-:Y:S01]  /*d9d0*/  F2FP.BF16.F32.PACK_AB R165, R179, R178 ;  /* 0x000000b2b3a5723e */ /* 0x001fe200000010ff */
[----:B------:R-:W-:-:S04]  /*d9e0*/  FADD.FTZ R178, R178, R175 ;  /* 0x000000afb2b27221 */ /* 0x000fc80000010000 */
[----:B------:R-:W-:-:S04]  /*d9f0*/  FADD.FTZ R179, R179, R178 ;  /* 0x000000b2b3b37221 */ /* 0x000fc80000010000 */
[----:B--2---:R-:W-:Y:S01]  /*da00*/  FADD.FTZ R2, R182, R179 ;  /* 0x000000b3b6027221 */ /* 0x004fe20000010000 */
[----:B---3--:R-:W-:-:S03]  /*da10*/  F2FP.BF16.F32.PACK_AB R167, R183, R182 ;  /* 0x000000b6b7a7723e */ /* 0x008fc600000010ff */
[----:B------:R-:W-:Y:S02]  /*da20*/  FADD.FTZ R2, R183, R2 ;  /* 0x00000002b7027221 */ /* 0x000fe40000010000 */
[----:B------:R1:W-:Y:S01]  /*da30*/  STSM.16.M88.4 [R194], R164 ;  /* 0x000000a4c2007844 */ /* 0x0003e20000000200 */
[----:B------:R-:W-:-:S06]  /*da40*/  WARPGROUP.ARRIVE ;  /* 0x00000000000079c5 */ /* 0x000fcc0000000000 */
        /* <DEDUP_REMOVED lines=32> */
.L_x_1983:
[----:B------:R-:W-:Y:S02]  /*dc50*/  VIADD R204, R204, 0x38860 ;  /* 0x00038860cccc7836 */ /* 0x000fe40000000000 */
[----:B------:R-:W-:Y:S02]  /*dc60*/  IMAD.MOV.U32 R216, RZ, RZ, R168 ;  /* 0x000000ffffd87224 */ /* 0x000fe400078e00a8 */
[----:B------:R-:W-:Y:S01]  /*dc70*/  IMAD.MOV.U32 R20, RZ, RZ, R7 ;  /* 0x000000ffff147224 */ /* 0x000fe200078e0007 */
[----:B------:R-:W-:Y:S01]  /*dc80*/  PRMT R204, R201, 0x654, R204 ;  /* 0x00000654c9cc7816 */ /* 0x000fe200000000cc */
[----:B------:R-:W-:-:S03]  /*dc90*/  IMAD.MOV.U32 R217, RZ, RZ, R3 ;  /* 0x000000ffffd97224 */ /* 0x000fc600078e0003 */
[----:B------:R1:W-:Y:S01]  /*dca0*/  SYNCS.ARRIVE.TRANS64.RED.A1T0 RZ, [R204+URZ], RZ ;  /* 0x000000ffccff79a7 */ /* 0x0003e2000810043f */
[----:B------:R-:W-:Y:S05]  /*dcb0*/  @P1 BRA `(.L_x_1984) ;  /* 0xffffffd4003c1947 */ /* 0x000fea000383ffff */
[----:B------:R-:W-:-:S07]  /*dcc0*/  IMAD.MOV.U32 R207, RZ, RZ, R205 ;  /* 0x000000ffffcf7224 */ /* 0x000fce00078e00cd */
.L_x_1973:
[----:B------:R-:W-:-:S13]  /*dcd0*/  ISETP.GE.AND P1, PT, R207, UR60, PT ;  /* 0x0000003ccf007c0c */ /* 0x000fda000bf26270 */
[----:B------:R-:W-:Y:S05]  /*dce0*/  @!P1 BRA `(.L_x_1985) ;  /* 0x0000003400889947 */ /* 0x000fea0003800000 */
[----:B------:R-:W-:Y:S01]  /*dcf0*/  IMAD.MOV.U32 R210, RZ, RZ, R168 ;  /* 0x000000ffffd27224 */ /* 0x000fe200078e00a8 */
[----:B------:R-:W-:Y:S01]  /*dd00*/  ULDC UR38, c[0x0][0xadc] ;  /* 0x0002b70000267ab9 */ /* 0x000fe20000000800 */
[----:B------:R-:W-:Y:S01]  /*dd10*/  IMAD.MOV.U32 R209, RZ, RZ, R7 ;  /* 0x000000ffffd17224 */ /* 0x000fe200078e0007 */
[----:B------:R-:W-:Y:S01]  /*dd20*/  ULDC UR39, c[0x0][0x288] ;  /* 0x0000a20000277ab9 */ /* 0x000fe20000000800 */
[----:B0-----:R-:W-:Y:S01]  /*dd30*/  IMAD.MOV.U32 R208, RZ, RZ, R3 ;  /* 0x000000ffffd07224 */ /* 0x001fe200078e0003 */
[----:B------:R-:W-:-:S06]  /*dd40*/  ULDC UR61, c[0x0][0x2f0] ;  /* 0x0000bc00003d7ab9 */ /* 0x000fcc0000000800 */
.L_x_2004:
[----:B------:R-:W-:-:S05]  /*dd50*/  VIADD R3, R208, 0x1 ;  /* 0x00000001d0037836 */ /* 0x000fca0000000000 */
[----:B------:R-:W-:-:S04]  /*dd60*/  ISETP.NE.AND P1, PT, R3, 0x2, PT ;  /* 0x000000020300780c */ /* 0x000fc80003f25270 */
[----:B------:R-:W-:Y:S02]  /*dd70*/  SEL R7, RZ, 0x1, P1 ;  /* 0x00000001ff077807 */ /* 0x000fe40000800000 */
[----:B------:R-:W-:Y:S02]  /*dd80*/  SEL R3, R3, RZ, P1 ;  /* 0x000000ff03037207 */ /* 0x000fe40000800000 */
[----:B------:R-:W-:Y:S01]  /*dd90*/  LOP3.LUT R4, R4, R7, RZ, 0x3c, !PT ;  /* 0x0000000704047212 */ /* 0x000fe200078e3cff */
[----:B--2---:R-:W-:Y:S06]  /*dda0*/  @!P0 BRA `(.L_x_1986) ;  /* 0x0000000000048947 */ /* 0x004fec0003800000 */
[----:B------:R-:W-:Y:S01]  /*ddb0*/  BPT.TRAP 0x1 ;  /* 0x000000040000795c */ /* 0x000fe20000300000 */
.L_x_1986:
[----:B------:R-:W-:Y:S01]  /*ddc0*/  IMAD R20, R3, 0x8, R202 ;  /* 0x0000000803147824 */ /* 0x000fe200078e02ca */
[----:B------:R-:W-:-:S04]  /*ddd0*/  SHF.L.U32 R205, R4, 0x1f, RZ ;  /* 0x0000001f04cd7819 */ /* 0x000fc800000006ff */
[----:B------:R0:W2:Y:S01]  /*dde0*/  SYNCS.PHASECHK.TRANS64.TRYWAIT P1, [R20+URZ+0x38830], R205 ;  /* 0x038830cd140075a7 */ /* 0x0000a2000802017f */
[----:B------:R-:W-:Y:S05]  /*ddf0*/  @!P0 BRA `(.L_x_1987) ;  /* 0x0000000000048947 */ /* 0x000fea0003800000 */
[----:B------:R-:W-:Y:S01]  /*de00*/  BPT.TRAP 0x1 ;  /* 0x000000040000795c */ /* 0x000fe20000300000 */
.L_x_1987:
[----:B------:R-:W-:Y:S01]  /*de10*/  IMAD R7, R3, 0x200, R196 ;  /* 0x0000020003077824 */ /* 0x000fe200078e02c4 */
[----:B--2---:R-:W-:Y:S06]  /*de20*/  @P1 BRA `(.L_x_1988) ;  /* 0x0000000000081947 */ /* 0x004fec0003800000 */
[----:B------:R-:W2:Y:S02]  /*de30*/  SYNCS.PHASECHK.TRANS64.TRYWAIT P1, [R20+URZ+0x38830], R205 ;  /* 0x038830cd140075a7 */ /* 0x000ea4000802017f */
[----:B--2---:R-:W-:Y:S05]  /*de40*/  @!P1 BRA `(.L_x_1989) ;  /* 0x000000b000c89947 */ /* 0x004fea0003800000 */
.L_x_1988:
[----:B------:R-:W-:Y:S01]  /*de50*/  R2UR UR58, R7 ;  /* 0x00000000073a72ca */ /* 0x000fe200000e0000 */
[----:B------:R-:W-:Y:S01]  /*de60*/  WARPGROUP.ARRIVE ;  /* 0x00000000000079c5 */ /* 0x000fe20000000000 */
[----:B------:R-:W-:Y:S01]  /*de70*/  R2UR UR56, R18 ;  /* 0x00000000123872ca */ /* 0x000fe200000e0000 */
[----:B------:R-:W-:Y:S01]  /*de80*/  UMOV UR59, 0x40000040 ;  /* 0x40000040003b7882 */ /* 0x000fe20000000000 */
[----:B------:R-:W-:Y:S01]  /*de90*/  R2UR UR57, R19 ;  /* 0x00000000133972ca */ /* 0x000fe200000e0000 */
[----:B-1----:R-:W-:-:S12]  /*dea0*/  VIADD R204, R7, 0x2 ;  /* 0x0000000207cc7836 */ /* 0x002fd80000000000 */
        /* <DEDUP_REMOVED lines=27> */
.L_x_1990:
[----:B------:R1:W3:Y:S01]  /*e060*/  SYNCS.PHASECHK.TRANS64.TRYWAIT P1, [R20+URZ+0x38850], R205 ;  /* 0x038850cd140075a7 */ /* 0x0002e2000802017f */
[----:B------:R-:W-:Y:S05]  /*e070*/  @!P0 BRA `(.L_x_1991) ;  /* 0x0000000000048947 */ /* 0x000fea0003800000 */
[----:B------:R-:W-:Y:S01]  /*e080*/  BPT.TRAP 0x1 ;  /* 0x000000040000795c */ /* 0x000fe20000300000 */
.L_x_1991:
[----:B------:R-:W-:Y:S01]  /*e090*/  IMAD R7, R3, 0x1000, R21 ;  /* 0x0000100003077824 */ /* 0x000fe200078e0215 */
[----:B---3--:R-:W-:Y:S06]  /*e0a0*/  @P1 BRA `(.L_x_1992) ;  /* 0x0000000000081947 */ /* 0x008fec0003800000 */
[----:B------:R-:W3:Y:S02]  /*e0b0*/  SYNCS.PHASECHK.TRANS64.TRYWAIT P1, [R20+URZ+0x38850], R205 ;  /* 0x038850cd140075a7 */ /* 0x000ee4000802017f */
[----:B---3--:R-:W-:Y:S05]  /*e0c0*/  @!P1 BRA `(.L_x_1993) ;  /* 0x000000b0003c9947 */ /* 0x008fea0003800000 */
.L_x_1992:
[----:B------:R-:W-:Y:S01]  /*e0d0*/  R2UR UR58, R7 ;  /* 0x00000000073a72ca */ /* 0x000fe200000e0000 */
[----:B------:R-:W-:Y:S01]  /*e0e0*/  WARPGROUP.ARRIVE ;  /* 0x00000000000079c5 */ /* 0x000fe20000000000 */
[----:B------:R-:W-:Y:S01]  /*e0f0*/  R2UR UR56, R12 ;  /* 0x000000000c3872ca */ /* 0x000fe200000e0000 */
[----:B------:R-:W-:Y:S01]  /*e100*/  UMOV UR59, 0x40000040 ;  /* 0x40000040003b7882 */ /* 0x000fe20000000000 */
[----:B------:R-:W-:Y:S01]  /*e110*/  R2UR UR57, R13 ;  /* 0x000000000d3972ca */ /* 0x000fe200000e0000 */
[C---:B------:R-:W-:Y:S01]  /*e120*/  VIADD R204, R7.reuse, 0x2 ;  /* 0x0000000207cc7836 */ /* 0x040fe20000000000 */
        /* <DEDUP_REMOVED lines=17> */
[----:B------:R-:W4:Y:S01]  /*e240*/  S2R R211, SR_TID.X ;  /* 0x0000000000d37919 */ /* 0x000f220000002100 */
[----:B------:R-:W-:Y:S01]  /*e250*/  UMOV UR55, 0x40000040 ;  /* 0x4000004000377882 */ /* 0x000fe20000000000 */
[----:B----4-:R-:W-:Y:S01]  /*e260*/  SHF.R.U32.HI R211, RZ, 0x7, R211 ;  /* 0x00000007ffd37819 */ /* 0x010fe200000116d3 */
        /* <DEDUP_REMOVED lines=41> */
[----:B------:R-:W4:Y:S05]  /*e500*/  SHFL.IDX PT, R204, R211, RZ, 0x1f ;  /* 0x00001fffd3cc7589 */ /* 0x000f2a00000e0000 */
[----:B------:R-:W-:Y:S01]  /*e510*/  HGMMA.64x64x16.F32.BF16 R152, gdesc[UR56], R152, gsb0 ;  /* 0x00e00000389879f0 */ /* 0x000fe20008001898 */
[----:B------:R-:W-:Y:S01]  /*e520*/  UMOV UR57, 0x40000040 ;  /* 0x4000004000397882 */ /* 0x000fe20000000000 */
[----:B------:R-:W-:Y:S01]  /*e530*/  UMOV UR59, 0x40000040 ;  /* 0x40000040003b7882 */ /* 0x000fe20000000000 */
[----:B----4-:R-:W-:Y:S01]  /*e540*/  ISETP.GT.AND P1, PT, R204, 0x7f, PT ;  /* 0x0000007fcc00780c */ /* 0x010fe20003f24270 */
[----:B------:R-:W-:-:S03]  /*e550*/  VIADD R204, R7, 0x800 ;  /* 0x0000080007cc7836 */ /* 0x000fc60000000000 */
[----:B0123--:R-:W-:-:S05]  /*e560*/  SEL R205, RZ, 0x2, !P1 ;  /* 0x00000002ffcd7807 */ /* 0x00ffca0004800000 */
        /* <DEDUP_REMOVED lines=211> */
.L_x_1994:
[----:B------:R-:W-:Y:S01]  /*f2a0*/  ISETP.NE.AND P1, PT, R227, 0x1, PT ;  /* 0x00000001e300780c */ /* 0x000fe20003f25270 */
[----:B------:R-:W-:Y:S01]  /*f2b0*/  IMAD.MOV.U32 R215, RZ, RZ, R191 ;  /* 0x000000ffffd77224 */ /* 0x000fe200078e00bf */
[----:B------:R-:W-:Y:S01]  /*f2c0*/  R2UR UR6, R200 ;  /* 0x00000000c80672ca */ /* 0x000fe200000e0000 */
[----:B------:R-:W-:Y:S01]  /*f2d0*/  ULDC UR7, c[0x0][0xad8] ;  /* 0x0002b60000077ab9 */ /* 0x000fe20000000800 */
[----:B------:R-:W-:-:S09]  /*f2e0*/  LOP3.LUT P5, RZ, R16, 0x1, RZ, 0xc0, !PT ;  /* 0x0000000110ff7812 */ /* 0x000fd200078ac0ff */
[----:B------:R-:W0:Y:S08]  /*f2f0*/  @P1 LDC R204, c[0x0][0x44c] ;  /* 0x00011300ffcc1b82 */ /* 0x000e300000000800 */
[----:B------:R-:W1:Y:S01]  /*f300*/  @P1 LDC R7, c[0x0][0x450] ;  /* 0x00011400ff071b82 */ /* 0x000e620000000800 */
[----:B0-----:R-:W-:-:S05]  /*f310*/  @P1 IMAD.HI.U32 R204, R191, R204, RZ ;  /* 0x000000ccbfcc1227 */ /* 0x001fca00078e00ff */
[----:B-1----:R-:W-:Y:S01]  /*f320*/  @P1 SHF.R.U32.HI R215, RZ, R7, R204 ;  /* 0x00000007ffd71219 */ /* 0x002fe200000116cc */
[----:B------:R-:W-:Y:S02]  /*f330*/  IMAD.SHL.U32 R7, R207, 0x40, RZ ;  /* 0x00000040cf077824 */ /* 0x000fe400078e00ff */
[----:B------:R-:W-:Y:S02]  /*f340*/  VIADD R204, R20, 0x38840 ;  /* 0x0003884014cc7836 */ /* 0x000fe40000000000 */
[----:B------:R-:W0:Y:S01]  /*f350*/  SHFL.IDX PT, R216, R215, RZ, 0x1c1f ;  /* 0x001c1fffd7d87589 */ /* 0x000e2200000e0000 */
[----:B------:R-:W-:Y:S02]  /*f360*/  IADD3 R212, -R6, 0x1, -R7 ;  /* 0x0000000106d47810 */ /* 0x000fe40007ffe907 */
[----:B------:R-:W-:-:S03]  /*f370*/  PRMT R204, R201, 0x654, R204 ;  /* 0x00000654c9cc7816 */ /* 0x000fc600000000cc */
[----:B------:R-:W-:Y:S01]  /*f380*/  IMAD R212, R17, UR61, R212 ;  /* 0x0000003d11d47c24 */ /* 0x000fe2000f8e02d4 */
[----:B------:R1:W-:Y:S03]  /*f390*/  SYNCS.ARRIVE.TRANS64.RED.A1T0 RZ, [R204+URZ], RZ ;  /* 0x000000ffccff79a7 */ /* 0x0003e6000810043f */
[----:B------:R-:W-:-:S04]  /*f3a0*/  VIADD R212, R212, -UR39 ;  /* 0x80000027d4d47c36 */ /* 0x000fc80008000000 */
[C---:B------:R-:W-:Y:S02]  /*f3b0*/  VIADD R214, R212.reuse, UR7 ;  /* 0x00000007d4d67c36 */ /* 0x040fe40008000000 */
[----:B------:R-:W-:Y:S02]  /*f3c0*/  VIADD R213, R212, UR6 ;  /* 0x00000006d4d57c36 */ /* 0x000fe40008000000 */
[--C-:B0-----:R-:W-:Y:S02]  /*f3d0*/  IMAD.IADD R212, R214, 0x1, R216.reuse ;  /* 0x00000001d6d47824 */ /* 0x101fe400078e02d8 */
[----:B------:R-:W-:Y:S01]  /*f3e0*/  IMAD.IADD R211, R213, 0x1, R216 ;  /* 0x00000001d5d37824 */ /* 0x000fe200078e02d8 */
[----:B-1----:R-:W-:Y:S06]  /*f3f0*/  @!P5 BRA `(.L_x_1995) ;  /* 0x00000000005cd947 */ /* 0x002fec0003800000 */
        /* <DEDUP_REMOVED lines=13> */
.L_x_1997:
[----:B------:R-:W-:-:S05]  /*f4d0*/  IMAD.U32 R218, RZ, RZ, UR38 ;  /* 0x00000026ffda7e24 */ /* 0x000fca000f8e00ff */
[----:B------:R-:W-:-:S13]  /*f4e0*/  ISETP.NE.AND P1, PT, R218, 0x1, PT ;  /* 0x00000001da00780c */ /* 0x000fda0003f25270 */
[----:B------:R-:W0:Y:S02]  /*f4f0*/  @P1 LDC.64 R204, c[0x0][0xae0] ;  /* 0x0002b800ffcc1b82 */ /* 0x000e240000000a00 */
[----:B0-----:R-:W-:-:S05]  /*f500*/  @P1 IMAD.HI.U32 R204, R216, R204, RZ ;  /* 0x000000ccd8cc1227 */ /* 0x001fca00078e00ff */
[----:B------:R-:W-:-:S07]  /*f510*/  @P1 SHF.R.U32.HI R216, RZ, R205, R204 ;  /* 0x000000cdffd81219 */ /* 0x000fce00000116cc */
.L_x_1998:
[----:B------:R-:W-:Y:S05]  /*f520*/  BSYNC B0 ;  /* 0x0000000000007941 */ /* 0x000fea0003800000 */
.L_x_1996:
[----:B------:R-:W-:-:S04]  /*f530*/  IMAD R205, R216, R218, -R7 ;  /* 0x000000dad8cd7224 */ /* 0x000fc800078e0a07 */
[----:B------:R-:W-:-:S05]  /*f540*/  IMAD.IADD R205, R205, 0x1, -R6 ;  /* 0x00000001cdcd7824 */ /* 0x000fca00078e0a06 */
[----:B------:R-:W-:Y:S02]  /*f550*/  VIADDMNMX R212, R205, R218, R212, PT ;  /* 0x000000dacdd47246 */ /* 0x000fe400038001d4 */
[----:B------:R-:W-:-:S07]  /*f560*/  VIMNMX R211, R211, R205, !PT ;  /* 0x000000cdd3d37248 */ /* 0x000fce0007fe0100 */
.L_x_1995:
[----:B------:R-:W-:-:S04]  /*f570*/  ISETP.GT.AND P1, PT, R207, -0x1, PT ;  /* 0xffffffffcf00780c */ /* 0x000fc80003f24270 */
[C---:B------:R-:W-:Y:S02]  /*f580*/  ISETP.GT.AND P2, PT, R211.reuse, RZ, P1 ;  /* 0x000000ffd300720c */ /* 0x040fe40000f44270 */
[C---:B------:R-:W-:Y:S02]  /*f590*/  ISETP.GT.AND P4, PT, R211.reuse, 0x1, P1 ;  /* 0x00000001d300780c */ /* 0x040fe40000f84270 */
[----:B------:R-:W-:Y:S02]  /*f5a0*/  ISETP.LT.OR P3, PT, R212, 0x1, P2 ;  /* 0x00000001d400780c */ /* 0x000fe40001761670 */
[C---:B------:R-:W-:Y:S02]  /*f5b0*/  ISETP.GT.AND P2, PT, R211.reuse, 0x8, P1 ;  /* 0x00000008d300780c */ /* 0x040fe40000f44270 */
        /* <DEDUP_REMOVED lines=61> */
.L_x_2001:
[----:B------:R-:W-:-:S05]  /*f990*/  IMAD.U32 R212, RZ, RZ, UR38 ;  /* 0x00000026ffd47e24 */ /* 0x000fca000f8e00ff */
[----:B------:R-:W-:-:S13]  /*f9a0*/  ISETP.NE.AND P2, PT, R212, 0x1, PT ;  /* 0x00000001d400780c */ /* 0x000fda0003f45270 */
[----:B------:R-:W0:Y:S02]  /*f9b0*/  @P2 LDC.64 R152, c[0x0][0xae0] ;  /* 0x0002b800ff982b82 */ /* 0x000e240000000a00 */
[----:B0-----:R-:W-:-:S05]  /*f9c0*/  @P2 IMAD.HI.U32 R152, R211, R152, RZ ;  /* 0x00000098d3982227 */ /* 0x001fca00078e00ff */
[----:B------:R-:W-:-:S07]  /*f9d0*/  @P2 SHF.R.U32.HI R211, RZ, R153, R152 ;  /* 0x00000099ffd32219 */ /* 0x000fce0000011698 */
.L_x_2002:
[----:B------:R-:W-:Y:S05]  /*f9e0*/  BSYNC B0 ;  /* 0x0000000000007941 */ /* 0x000fea0003800000 */
.L_x_2000:
[----:B------:R-:W-:-:S04]  /*f9f0*/  IMAD R7, R211, R212, -R7 ;  /* 0x000000d4d3077224 */ /* 0x000fc800078e0a07 */
[----:B------:R-:W-:-:S05]  /*fa00*/  IMAD.IADD R7, R7, 0x1, -R6 ;  /* 0x0000000107077824 */ /* 0x000fca00078e0a06 */
[----:B------:R-:W-:Y:S02]  /*fa10*/  VIADDMNMX R214, R7, R212, R214, PT ;  /* 0x000000d407d67246 */ /* 0x000fe400038001d6 */
[----:B------:R-:W-:-:S07]  /*fa20*/  VIMNMX R213, R213, R7, !PT ;  /* 0x00000007d5d57248 */ /* 0x000fce0007fe0100 */
.L_x_1999:
[----:B------:R-:W-:Y:S01]  /*fa30*/  FMNMX.FTZ R152, R204, R209, !PT ;  /* 0x000000d1cc987209 */ /* 0x000fe20007810000 */
[----:B------:R-:W-:Y:S01]  /*fa40*/  ULDC UR6, c[0x0][0xa80] ;  /* 0x0002a00000067ab9 */ /* 0x000fe20000000800 */
[----:B------:R-:W-:Y:S01]  /*fa50*/  ISETP.GT.AND P2, PT, R213, 0x1, P1 ;  /* 0x00000001d500780c */ /* 0x000fe20000f44270 */
[----:B------:R-:W-:Y:S01]  /*fa60*/  UMOV UR11, 0x40000040 ;  /* 0x40000040000b7882 */ /* 0x000fe20000000000 */
[----:B------:R-:W-:Y:S02]  /*fa70*/  FMNMX.FTZ R7, R205, R152, !PT ;  /* 0x00000098cd077209 */ /* 0x000fe40007810000 */
[----:B------:R-:W-:Y:S02]  /*fa80*/  ISETP.LT.OR P2, PT, R214, 0x2, P2 ;  /* 0x00000002d600780c */ /* 0x000fe40001741670 */
[----:B------:R-:W-:Y:S02]  /*fa90*/  FMNMX.FTZ R152, R156, R7, !PT ;  /* 0x000000079c987209 */ /* 0x000fe40007810000 */
[----:B------:R-:W-:-:S02]  /*faa0*/  FSEL R155, R155, -INF , !P2 ;  /* 0xff8000009b9b7808 */ /* 0x000fc40005000000 */
[----:B------:R-:W-:Y:S02]  /*fab0*/  FMNMX.FTZ R7, R157, R152, !PT ;  /* 0x000000989d077209 */ /* 0x000fe40007810000 */
[----:B------:R-:W-:Y:S02]  /*fac0*/  ISETP.GT.AND P2, PT, R213, RZ, P1 ;  /* 0x000000ffd500720c */ /* 0x000fe40000f44270 */
[----:B------:R-:W-:Y:S02]  /*fad0*/  FMNMX.FTZ R152, R160, R7, !PT ;  /* 0x00000007a0987209 */ /* 0x000fe40007810000 */
[----:B------:R-:W-:Y:S02]  /*fae0*/  ISETP.LT.OR P2, PT, R214, 0x1, P2 ;  /* 0x00000001d600780c */ /* 0x000fe40001741670 */
[----:B------:R-:W-:Y:S02]  /*faf0*/  FMNMX.FTZ R7, R161, R152, !PT ;  /* 0x00000098a1077209 */ /* 0x000fe40007810000 */
[----:B------:R-:W-:-:S02]  /*fb00*/  ISETP.GT.AND P3, PT, R213, 0x8, P1 ;  /* 0x00000008d500780c */ /* 0x000fc40000f64270 */
        /* <DEDUP_REMOVED lines=20> */
[----:B------:R-:W-:Y:S01]  /*fc50*/  FSEL R163, R163, -INF , !P4 ;  /* 0xff800000a3a37808 */ /* 0x000fe20006000000 */
[----:B------:R-:W0:Y:S01]  /*fc60*/  SHFL.BFLY PT, R7, R152, 0x2, 0x1f ;  /* 0x0c401f0098077f89 */ /* 0x000e2200000e0000 */
[C---:B------:R-:W-:Y:S02]  /*fc70*/  ISETP.GT.AND P4, PT, R213.reuse, 0x20, P1 ;  /* 0x00000020d500780c */ /* 0x040fe40000f84270 */
[----:B------:R-:W-:Y:S02]  /*fc80*/  ISETP.GT.AND P3, PT, R213, 0x19, P1 ;  /* 0x00000019d500780c */ /* 0x000fe40000f64270 */
[----:B------:R-:W-:-:S02]  /*fc90*/  ISETP.LT.OR P4, PT, R214, 0x21, P4 ;  /* 0x00000021d600780c */ /* 0x000fc40002781670 */
[----:B------:R-:W-:-:S04]  /*fca0*/  ISETP.LT.OR P3, PT, R214, 0x1a, P3 ;  /* 0x0000001ad600780c */ /* 0x000fc80001f61670 */
[----:B------:R-:W-:Y:S02]  /*fcb0*/  FSEL R167, R167, -INF , !P3 ;  /* 0xff800000a7a77808 */ /* 0x000fe40005800000 */
[----:B------:R-:W-:-:S04]  /*fcc0*/  ISETP.GT.AND P3, PT, R213, 0x28, P1 ;  /* 0x00000028d500780c */ /* 0x000fc80000f64270 */
[----:B------:R-:W-:Y:S02]  /*fcd0*/  ISETP.LT.OR P3, PT, R214, 0x29, P3 ;  /* 0x00000029d600780c */ /* 0x000fe40001f61670 */
[----:B0-----:R-:W-:-:S05]  /*fce0*/  FMNMX.FTZ R153, R152, R7, !PT ;  /* 0x0000000798997209 */ /* 0x001fca0007810000 */
[----:B------:R-:W0:Y:S02]  /*fcf0*/  SHFL.BFLY PT, R212, R153, 0x1, 0x1f ;  /* 0x0c201f0099d47f89 */ /* 0x000e2400000e0000 */
[----:B0-----:R-:W-:Y:S02]  /*fd00*/  FMNMX.FTZ R7, R153, R212, !PT ;  /* 0x000000d499077209 */ /* 0x001fe40007810000 */
[----:B------:R-:W-:Y:S02]  /*fd10*/  FSEL R153, R154, -INF , !P2 ;  /* 0xff8000009a997808 */ /* 0x000fe40005000000 */
[----:B------:R-:W-:Y:S01]  /*fd20*/  ISETP.GT.AND P2, PT, R213, 0x18, P1 ;  /* 0x00000018d500780c */ /* 0x000fe20000f44270 */
[----:B------:R-:W-:Y:S01]  /*fd30*/  FMUL.FTZ R212, R7, UR6 ;  /* 0x0000000607d47c20 */ /* 0x000fe20008410000 */
[----:B------:R-:W-:Y:S02]  /*fd40*/  FMNMX.FTZ R152, R153, R210, !PT ;  /* 0x000000d299987209 */ /* 0x000fe40007810000 */
[----:B------:R-:W-:-:S02]  /*fd50*/  ISETP.LT.OR P2, PT, R214, 0x19, P2 ;  /* 0x00000019d600780c */ /* 0x000fc40001741670 */
[----:B------:R-:W-:Y:S02]  /*fd60*/  FMNMX.FTZ R211, R155, R152, !PT ;  /* 0x000000989bd37209 */ /* 0x000fe40007810000 */
[----:B------:R-:W-:Y:S02]  /*fd70*/  FSEL R166, R166, -INF , !P2 ;  /* 0xff800000a6a67808 */ /* 0x000fe40005000000 */
[----:B------:R-:W-:Y:S02]  /*fd80*/  FMNMX.FTZ R152, R158, R211, !PT ;  /* 0x000000d39e987209 */ /* 0x000fe40007810000 */
[----:B------:R-:W-:Y:S02]  /*fd90*/  ISETP.GT.AND P2, PT, R213, 0x21, P1 ;  /* 0x00000021d500780c */ /* 0x000fe40000f44270 */
[----:B------:R-:W-:Y:S02]  /*fda0*/  FMNMX.FTZ R211, R159, R152, !PT ;  /* 0x000000989fd37209 */ /* 0x000fe40007810000 */
[----:B------:R-:W-:-:S02]  /*fdb0*/  ISETP.LT.OR P2, PT, R214, 0x22, P2 ;  /* 0x00000022d600780c */ /* 0x000fc40001741670 */
[----:B------:R-:W-:Y:S02]  /*fdc0*/  FMNMX.FTZ R154, R162, R211, !PT ;  /* 0x000000d3a29a7209 */ /* 0x000fe40007810000 */
[----:B------:R-:W-:Y:S02]  /*fdd0*/  FSEL R152, R170, -INF , !P4 ;  /* 0xff800000aa987808 */ /* 0x000fe40006000000 */
[----:B------:R-:W-:Y:S02]  /*fde0*/  FMNMX.FTZ R211, R163, R154, !PT ;  /* 0x0000009aa3d37209 */ /* 0x000fe40007810000 */
[----:B------:R-:W-:Y:S02]  /*fdf0*/  FSEL R154, R171, -INF , !P2 ;  /* 0xff800000ab9a7808 */ /* 0x000fe40005000000 */
[----:B------:R-:W-:Y:S02]  /*fe00*/  FMNMX.FTZ R170, R166, R211, !PT ;  /* 0x000000d3a6aa7209 */ /* 0x000fe40007810000 */
[----:B------:R-:W-:-:S02]  /*fe10*/  ISETP.GT.AND P2, PT, R213, 0x29, P1 ;  /* 0x00000029d500780c */ /* 0x000fc40000f44270 */
[----:B------:R-:W-:Y:S02]  /*fe20*/  FMNMX.FTZ R171, R167, R170, !PT ;  /* 0x000000aaa7ab7209 */ /* 0x000fe40007810000 */
[----:B------:R-:W-:Y:S02]  /*fe30*/  FSETP.NEU.FTZ.AND P4, PT, R7, -INF , PT ;  /* 0xff8000000700780b */ /* 0x000fe40003f9d000 */
[----:B------:R-:W-:Y:S02]  /*fe40*/  FMNMX.FTZ R171, R152, R171, !PT ;  /* 0x000000ab98ab7209 */ /* 0x000fe40007810000 */
[----:B------:R-:W-:Y:S02]  /*fe50*/  FSEL R211, R174, -INF , !P3 ;  /* 0xff800000aed37808 */ /* 0x000fe40005800000 */
[----:B------:R-:W-:Y:S02]  /*fe60*/  ISETP.GT.AND P3, PT, R213, 0x30, P1 ;  /* 0x00000030d500780c */ /* 0x000fe40000f64270 */
[----:B------:R-:W-:-:S02]  /*fe70*/  ISETP.LT.OR P2, PT, R214, 0x2a, P2 ;  /* 0x0000002ad600780c */ /* 0x000fc40001741670 */
[----:B------:R-:W-:Y:S02]  /*fe80*/  FMNMX.FTZ R174, R154, R171, !PT ;  /* 0x000000ab9aae7209 */ /* 0x000fe40007810000 */
[----:B------:R-:W-:Y:S02]  /*fe90*/  FSEL R212, R212, RZ, P4 ;  /* 0x000000ffd4d47208 */ /* 0x000fe40002000000 */
[----:B------:R-:W-:Y:S02]  /*fea0*/  ISETP.LT.OR P3, PT, R214, 0x31, P3 ;  /* 0x00000031d600780c */ /* 0x000fe40001f61670 */
[----:B------:R-:W-:Y:S01]  /*feb0*/  FSEL R215, R175, -INF , !P2 ;  /* 0xff800000afd77808 */ /* 0x000fe20005000000 */
[--C-:B------:R-:W-:Y:S01]  /*fec0*/  FFMA.FTZ R204, R204, UR6, -R212.reuse ;  /* 0x00000006cccc7c23 */ /* 0x100fe200080108d4 */
[----:B------:R-:W-:Y:S01]  /*fed0*/  ISETP.GT.AND P2, PT, R213, 0x31, P1 ;  /* 0x00000031d500780c */ /* 0x000fe20000f44270 */
[--C-:B------:R-:W-:Y:S01]  /*fee0*/  FFMA.FTZ R216, R205, UR6, -R212.reuse ;  /* 0x00000006cdd87c23 */ /* 0x100fe200080108d4 */
[----:B------:R-:W-:Y:S01]  /*fef0*/  FMNMX.FTZ R174, R211, R174, !PT ;  /* 0x000000aed3ae7209 */ /* 0x000fe20007810000 */
[----:B------:R0:W-:Y:S01]  /*ff00*/  MUFU.EX2 R170, R204 ;  /* 0x000000cc00aa7308 */ /* 0x0001e20000000800 */
[----:B------:R-:W-:Y:S01]  /*ff10*/  FSEL R205, R178, -INF , !P3 ;  /* 0xff800000b2cd7808 */ /* 0x000fe20005800000 */
[--C-:B------:R-:W-:Y:S01]  /*ff20*/  FFMA.FTZ R169, R169, UR6, -R212.reuse ;  /* 0x00000006a9a97c23 */ /* 0x100fe200080108d4 */
[----:B------:R-:W-:Y:S01]  /*ff30*/  ISETP.GT.AND P3, PT, R213, 0x38, P1 ;  /* 0x00000038d500780c */ /* 0x000fe20000f64270 */
[--C-:B------:R-:W-:Y:S01]  /*ff40*/  FFMA.FTZ R172, R172, UR6, -R212.reuse ;  /* 0x00000006acac7c23 */ /* 0x100fe200080108d4 */
[----:B------:R-:W-:Y:S01]  /*ff50*/  ISETP.LT.OR P2, PT, R214, 0x32, P2 ;  /* 0x00000032d600780c */ /* 0x000fe20001741670 */
[--C-:B------:R-:W-:Y:S01]  /*ff60*/  FFMA.FTZ R173, R173, UR6, -R212.reuse ;  /* 0x00000006adad7c23 */ /* 0x100fe200080108d4 */
[----:B------:R-:W-:Y:S01]  /*ff70*/  FMNMX.FTZ R178, R215, R174, !PT ;  /* 0x000000aed7b27209 */ /* 0x000fe20007810000 */
[----:B------:R1:W-:Y:S01]  /*ff80*/  MUFU.EX2 R171, R216 ;  /* 0x000000d800ab7308 */ /* 0x0003e20000000800 */
[--C-:B0-----:R-:W-:Y:S01]  /*ff90*/  FFMA.FTZ R204, R156, UR6, -R212.reuse ;  /* 0x000000069ccc7c23 */ /* 0x101fe200080108d4 */
[----:B------:R-:W-:Y:S01]  /*ffa0*/  ISETP.GT.AND P1, PT, R213, 0x39, P1 ;  /* 0x00000039d500780c */ /* 0x000fe20000f24270 */
[--C-:B------:R-:W-:Y:S01]  /*ffb0*/  FFMA.FTZ R176, R176, UR6, -R212.reuse ;  /* 0x00000006b0b07c23 */ /* 0x100fe200080108d4 */
[----:B------:R-:W-:Y:S01]  /*ffc0*/  ISETP.LT.OR P3, PT, R214, 0x39, P3 ;  /* 0x00000039d600780c */ /* 0x000fe20001f61670 */
[--C-:B------:R-:W-:Y:S01]  /*ffd0*/  FFMA.FTZ R177, R177, UR6, -R212.reuse ;  /* 0x00000006b1b17c23 */ /* 0x100fe200080108d4 */
[----:B------:R-:W-:Y:S01]  /*ffe0*/  FSEL R156, R179, -INF , !P2 ;  /* 0xff800000b39c7808 */ /* 0x000fe20005000000 */
[--C-:B------:R-:W-:Y:S01]  /*fff0*/  FFMA.FTZ R179, R161, UR6, -R212.reuse ;  /* 0x00000006a1b37c23 */ /* 0x100fe200080108d4 */
[----:B------:R-:W-:Y:S01]  /*10000*/  FMNMX.FTZ R175, R205, R178, !PT ;  /* 0x000000b2cdaf7209 */ /* 0x000fe20007810000 */
[--C-:B-1----:R-:W-:Y:S01]  /*10010*/  FFMA.FTZ R216, R160, UR6, -R212.reuse ;  /* 0x00000006a0d87c23 */ /* 0x102fe200080108d4 */
[----:B------:R-:W-:Y:S01]  /*10020*/  ISETP.LT.OR P1, PT, R214, 0x3a, P1 ;  /* 0x0000003ad600780c */ /* 0x000fe20000f21670 */
[--C-:B------:R-:W-:Y:S01]  /*10030*/  FFMA.FTZ R214, R157, UR6, -R212.reuse ;  /* 0x000000069dd67c23 */ /* 0x100fe200080108d4 */
[----:B------:R-:W-:Y:S01]  /*10040*/  FSEL R213, R182, -INF , !P3 ;  /* 0xff800000b6d57808 */ /* 0x000fe20005800000 */
[----:B------:R0:W-:Y:S01]  /*10050*/  MUFU.EX2 R174, R204 ;  /* 0x000000cc00ae7308 */ /* 0x0001e20000000800 */
[----:B------:R-:W-:Y:S01]  /*10060*/  FMNMX.FTZ R178, R156, R175, !PT ;  /* 0x000000af9cb27209 */ /* 0x000fe20007810000 */
[--C-:B------:R-:W-:Y:S01]  /*10070*/  FFMA.FTZ R182, R164, UR6, -R212.reuse ;  /* 0x00000006a4b67c23 */ /* 0x100fe200080108d4 */
[----:B------:R-:W-:Y:S01]  /*10080*/  FSEL R157, R183, -INF , !P1 ;  /* 0xff800000b79d7808 */ /* 0x000fe20004800000 */
[--C-:B------:R-:W-:Y:S01]  /*10090*/  FFMA.FTZ R183, R165, UR6, -R212.reuse ;  /* 0x00000006a5b77c23 */ /* 0x100fe200080108d4 */
[----:B------:R-:W-:Y:S01]  /*100a0*/  FMNMX.FTZ R178, R213, R178, !PT ;  /* 0x000000b2d5b27209 */ /* 0x000fe20007810000 */
[--C-:B------:R-:W-:Y:S01]  /*100b0*/  FFMA.FTZ R180, R180, UR6, -R212.reuse ;  /* 0x00000006b4b47c23 */ /* 0x100fe200080108d4 */
[--C-:B------:R-:W-:Y:S01]  /*100c0*/  FFMA.FTZ R181, R181, UR6, -R212.reuse ;  /* 0x00000006b5b57c23 */ /* 0x100fe200080108d4 */
[----:B------:R-:W-:Y:S01]  /*100d0*/  MUFU.EX2 R175, R214 ;  /* 0x000000d600af7308 */ /* 0x000fe20000000800 */
[----:B------:R-:W-:Y:S01]  /*100e0*/  FMNMX.FTZ R160, R157, R178, !PT ;  /* 0x000000b29da07209 */ /* 0x000fe20007810000 */
[----:B0-----:R-:W-:-:S04]  /*100f0*/  FFMA.FTZ R204, R168, UR6, -R212 ;  /* 0x00000006a8cc7c23 */ /* 0x001fc800080108d4 */
[----:B------:R-:W0:Y:S02]  /*10100*/  SHFL.BFLY PT, R161, R160, 0x2, 0x1f ;  /* 0x0c401f00a0a17f89 */ /* 0x000e2400000e0000 */
[----:B------:R1:W-:Y:S08]  /*10110*/  MUFU.EX2 R178, R216 ;  /* 0x000000d800b27308 */ /* 0x0003f00000000800 */
[----:B------:R-:W-:Y:S01]  /*10120*/  MUFU.EX2 R179, R179 ;  /* 0x000000b300b37308 */ /* 0x000fe20000000800 */
[----:B-1----:R-:W-:-:S04]  /*10130*/  IMAD R216, R3, 0x1000, R198 ;  /* 0x0000100003d87824 */ /* 0x002fc800078e02c6 */
[C---:B------:R-:W-:Y:S01]  /*10140*/  VIADD R225, R216.reuse, 0x80 ;  /* 0x00000080d8e17836 */ /* 0x040fe20000000000 */
[----:B------:R-:W-:Y:S02]  /*10150*/  R2UR UR10, R216 ;  /* 0x00000000d80a72ca */ /* 0x000fe400000e0000 */
[----:B------:R-:W-:Y:S01]  /*10160*/  MUFU.EX2 R182, R182 ;  /* 0x000000b600b67308 */ /* 0x000fe20000000800 */
[----:B0-----:R-:W-:Y:S02]  /*10170*/  FMNMX.FTZ R161, R160, R161, !PT ;  /* 0x000000a1a0a17209 */ /* 0x001fe40007810000 */
[----:B------:R-:W-:-:S05]  /*10180*/  FSEL R160, R7, RZ, P4 ;  /* 0x000000ff07a07208 */ /* 0x000fca0002000000 */
[----:B------:R-:W-:Y:S01]  /*10190*/  MUFU.EX2 R183, R183 ;  /* 0x000000b700b77308 */ /* 0x000fe20000000800 */
[----:B------:R-:W0:Y:S01]  /*101a0*/  SHFL.BFLY PT, R168, R161, 0x1, 0x1f ;  /* 0x0c201f00a1a87f89 */ /* 0x000e2200000e0000 */
[----:B------:R-:W-:-:S04]  /*101b0*/  FADD.FTZ R160, -R160, R209 ;  /* 0x000000d1a0a07221 */ /* 0x000fc80000010100 */
[----:B------:R-:W-:Y:S02]  /*101c0*/  FMUL.FTZ R209, R160, UR6 ;  /* 0x00000006a0d17c20 */ /* 0x000fe40008410000 */
[----:B------:R-:W-:Y:S08]  /*101d0*/  MUFU.EX2 R204, R204 ;  /* 0x000000cc00cc7308 */ /* 0x000ff00000000800 */
[----:B------:R-:W1:Y:S08]  /*101e0*/  MUFU.EX2 R209, R209 ;  /* 0x000000d100d17308 */ /* 0x000e700000000800 */
[----:B------:R-:W2:Y:S01]  /*101f0*/  MUFU.EX2 R169, R169 ;  /* 0x000000a900a97308 */ /* 0x000ea20000000800 */
[----:B0-----:R-:W-:-:S04]  /*10200*/  FMNMX.FTZ R168, R161, R168, !PT ;  /* 0x000000a8a1a87209 */ /* 0x001fc80007810000 */
[C---:B------:R-:W-:Y:S01]  /*10210*/  FSETP.NEU.FTZ.AND P1, PT, R168.reuse, -INF , PT ;  /* 0xff800000a800780b */ /* 0x040fe20003f3d000 */
[----:B------:R-:W-:Y:S02]  /*10220*/  FMUL.FTZ R161, R168, UR6 ;  /* 0x00000006a8a17c20 */ /* 0x000fe40008410000 */
[----:B------:R-:W-:Y:S01]  /*10230*/  MUFU.EX2 R172, R172 ;  /* 0x000000ac00ac7308 */ /* 0x000fe20000000800 */
[-C--:B-1----:R-:W-:Y:S01]  /*10240*/  FMUL.FTZ R24, R24, R209.reuse ;  /* 0x000000d118187220 */ /* 0x082fe20000410000 */
[-C--:B------:R-:W-:Y:S01]  /*10250*/  FMUL.FTZ R25, R25, R209.reuse ;  /* 0x000000d119197220 */ /* 0x080fe20000410000 */
[----:B------:R-:W-:Y:S01]  /*10260*/  FSEL R160, R161, RZ, P1 ;  /* 0x000000ffa1a07208 */ /* 0x000fe20000800000 */
[-C--:B------:R-:W-:Y:S01]  /*10270*/  FMUL.FTZ R28, R28, R209.reuse ;  /* 0x000000d11c1c7220 */ /* 0x080fe20000410000 */
        /* <DEDUP_REMOVED lines=8> */
[----:B------:R-:W-:Y:S01]  /*10300*/  FFMA.FTZ R219, R159, UR6, -R160 ;  /* 0x000000069fdb7c23 */ /* 0x000fe200080108a0 */
        /* <DEDUP_REMOVED lines=10> */
[----:B------:R-:W0:Y:S01]  /*103b0*/  MUFU.EX2 R210, R210 ;  /* 0x000000d200d27308 */ /* 0x000e220000000800 */
[----:B------:R-:W-:-:S02]  /*103c0*/  @!P1 IMAD R153, R208, 0x40, R197 ;  /* 0x00000040d0999824 */ /* 0x000fc400078e02c5 */
[--C-:B------:R-:W-:Y:S01]  /*103d0*/  FFMA.FTZ R208, R162, UR6, -R160.reuse ;  /* 0x00000006a2d07c23 */ /* 0x100fe200080108a0 */
[--C-:B------:R-:W-:Y:S01]  /*103e0*/  FFMA.FTZ R159, R213, UR6, -R160.reuse ;  /* 0x00000006d59f7c23 */ /* 0x100fe200080108a0 */
[----:B------:R-:W-:Y:S01]  /*103f0*/  FFMA.FTZ R157, R157, UR6, -R160 ;  /* 0x000000069d9d7c23 */ /* 0x000fe200080108a0 */
        /* <DEDUP_REMOVED lines=10> */
[----:B--2---:R-:W-:Y:S01]  /*104a0*/  F2FP.BF16.F32.PACK_AB R160, R169, R204 ;  /* 0x000000cca9a0723e */ /* 0x004fe200000010ff */
[----:B------:R-:W1:Y:S01]  /*104b0*/  MUFU.EX2 R212, R212 ;  /* 0x000000d400d47308 */ /* 0x000e620000000800 */
[----:B0-----:R0:W-:Y:S01]  /*104c0*/  @!P1 STS [R161+0x38420], R210 ;  /* 0x038420d2a1009388 */ /* 0x0011e20000000800 */
        /* <DEDUP_REMOVED lines=62> */
[----:B------:R1:W-:Y:S01]  /*108b0*/  MUFU.EX2 R213, R153 ;  /* 0x0000009900d57308 */ /* 0x0003e20000000800 */
[----:B------:R-:W-:Y:S01]  /*108c0*/  FMUL.FTZ R149, R149, R209 ;  /* 0x000000d195957220 */ /* 0x000fe20000410000 */
        /* <DEDUP_REMOVED lines=8> */
[----:B------:R-:W-:Y:S01]  /*10950*/  FMUL.FTZ R38, R38, R210 ;  /* 0x000000d226267220 */ /* 0x000fe20000410000 */
[----:B--2---:R-:W-:Y:S01]  /*10960*/  F2FP.BF16.F32.PACK_AB R162, R173, R172 ;  /* 0x000000acada2723e */ /* 0x004fe200000010ff */
        /* <DEDUP_REMOVED lines=14> */
[----:B------:R-:W-:Y:S01]  /*10a50*/  BAR.SYNC.DEFER_BLOCKING 0xf, 0x100 ;  /* 0x03c4000000007b1d */ /* 0x000fe20000010000 */
[----:B0-----:R-:W-:Y:S01]  /*10a60*/  F2FP.BF16.F32.PACK_AB R161, R220, R213 ;  /* 0x000000d5dca1723e */ /* 0x001fe200000010ff */
        /* <DEDUP_REMOVED lines=52> */
[----:B------:R1:W-:Y:S01]  /*10db0*/  MUFU.EX2 R223, R159 ;  /* 0x0000009f00df7308 */ /* 0x0003e20000000800 */
[-C--:B------:R-:W-:Y:S01]  /*10dc0*/  FMUL.FTZ R147, R147, R210.reuse ;  /* 0x000000d293937220 */ /* 0x080fe20000410000 */
[-C--:B------:R-:W-:Y:S01]  /*10dd0*/  FMUL.FTZ R150, R150, R210.reuse ;  /* 0x000000d296967220 */ /* 0x080fe20000410000 */
[----:B------:R-:W-:Y:S01]  /*10de0*/  FMUL.FTZ R151, R151, R210 ;  /* 0x000000d297977220 */ /* 0x000fe20000410000 */
[----:B------:R2:W-:Y:S01]  /*10df0*/  STSM.16.M88.4 [R193+0x36400], R152 ;  /* 0x03640098c1007844 */ /* 0x0005e20000000200 */
[----:B------:R-:W-:Y:S01]  /*10e00*/  FFMA.FTZ R170, R209, R5, R170 ;  /* 0x00000005d1aa7223 */ /* 0x000fe200000100aa */
[----:B------:R-:W-:-:S02]  /*10e10*/  FFMA.FTZ R217, R210, R2, R217 ;  /* 0x00000002d2d97223 */ /* 0x000fc400000100d9 */
[----:B------:R3:W4:Y:S01]  /*10e20*/  MUFU.EX2 R226, R157 ;  /* 0x0000009d00e27308 */ /* 0x0007220000000800 */
[----:B-1----:R-:W-:Y:S01]  /*10e30*/  F2FP.BF16.F32.PACK_AB R159, R218, R205 ;  /* 0x000000cdda9f723e */ /* 0x002fe200000010ff */
[----:B------:R-:W-:Y:S01]  /*10e40*/  FADD.FTZ R171, R171, R170 ;  /* 0x000000aaabab7221 */ /* 0x000fe20000010000 */
[----:B0-----:R-:W-:Y:S01]  /*10e50*/  F2FP.BF16.F32.PACK_AB R165, R224, R221 ;  /* 0x000000dde0a5723e */ /* 0x001fe200000010ff */
[----:B------:R-:W-:Y:S02]  /*10e60*/  FADD.FTZ R217, R212, R217 ;  /* 0x000000d9d4d97221 */ /* 0x000fe40000010000 */
[----:B------:R-:W-:Y:S02]  /*10e70*/  FADD.FTZ R174, R174, R171 ;  /* 0x000000abaeae7221 */ /* 0x000fe40000010000 */
[----:B------:R-:W-:Y:S01]  /*10e80*/  FADD.FTZ R214, R214, R217 ;  /* 0x000000d9d6d67221 */ /* 0x000fe20000010000 */
[----:B---3--:R-:W-:Y:S01]  /*10e90*/  F2FP.BF16.F32.PACK_AB R157, R211, R208 ;  /* 0x000000d0d39d723e */ /* 0x008fe200000010ff */
[----:B------:R-:W-:-:S02]  /*10ea0*/  FADD.FTZ R175, R175, R174 ;  /* 0x000000aeafaf7221 */ /* 0x000fc40000010000 */
[----:B------:R-:W-:Y:S02]  /*10eb0*/  FADD.FTZ R219, R219, R214 ;  /* 0x000000d6dbdb7221 */ /* 0x000fe40000010000 */
[----:B------:R2:W-:Y:S01]  /*10ec0*/  STSM.16.M88.4 [R192], R156 ;  /* 0x0000009cc0007844 */ /* 0x0005e20000000200 */
[----:B------:R-:W-:Y:S01]  /*10ed0*/  FADD.FTZ R178, R178, R175 ;  /* 0x000000afb2b27221 */ /* 0x000fe20000010000 */
[----:B------:R-:W-:Y:S01]  /*10ee0*/  FADD.FTZ R208, R208, R219 ;  /* 0x000000dbd0d07221 */ /* 0x000fe20000010000 */
[----:B----4-:R-:W-:Y:S01]  /*10ef0*/  F2FP.BF16.F32.PACK_AB R167, R226, R223 ;  /* 0x000000dfe2a7723e */ /* 0x010fe200000010ff */
        /* <DEDUP_REMOVED lines=56> */
.L_x_2003:
        /* <DEDUP_REMOVED lines=9> */
.L_x_1985:
[----:B------:R-:W3:Y:S01]  /*11310*/  SHFL.BFLY PT, R0, R5, 0x2, 0x1f ;  /* 0x0c401f0005007f89 */ /* 0x000ee200000e0000 */
[----:B------:R-:W-:Y:S01]  /*11320*/  IMAD.MOV.U32 R6, RZ, RZ, RZ ;  /* 0x000000ffff067224 */ /* 0x000fe200078e00ff */
[----:B------:R-:W-:Y:S08]  /*11330*/  BAR.ARV 0x8, 0x100 ;  /* 0x0204000000007b1d */ /* 0x000ff00000002000 */
[----:B------:R-:W-:Y:S01]  /*11340*/  BAR.SYNC.DEFER_BLOCKING 0xf, 0x100 ;  /* 0x03c4000000007b1d */ /* 0x000fe20000010000 */
[----:B------:R-:W-:-:S05]  /*11350*/  ISETP.NE.AND P0, PT, R199, RZ, PT ;  /* 0x000000ffc700720c */ /* 0x000fca0003f05270 */
[----:B------:R-:W4:Y:S01]  /*11360*/  SHFL.BFLY PT, R11, R2, 0x2, 0x1f ;  /* 0x0c401f00020b7f89 */ /* 0x000f2200000e0000 */
[----:B---3--:R-:W-:Y:S01]  /*11370*/  FADD.FTZ R4, R0, R5 ;  /* 0x0000000500047221 */ /* 0x008fe20000010000 */
[----:B------:R-:W-:-:S04]  /*11380*/  IMAD R5, R3, 0x40, R197 ;  /* 0x0000004003057824 */ /* 0x000fc800078e02c5 */
[----:B------:R-:W3:Y:S02]  /*11390*/  SHFL.BFLY PT, R9, R4, 0x1, 0x1f ;  /* 0x0c201f0004097f89 */ /* 0x000ee400000e0000 */
[----:B------:R-:W-:Y:S02]  /*113a0*/  @!P0 IMAD R5, R5, 0x4, R202 ;  /* 0x0000000405058824 */ /* 0x000fe400078e02ca */
[----:B----4-:R-:W-:Y:S01]  /*113b0*/  FADD.FTZ R11, R11, R2 ;  /* 0x000000020b0b7221 */ /* 0x010fe20000010000 */
[----:B------:R-:W-:-:S04]  /*113c0*/  IMAD.U32 R2, RZ, RZ, UR6 ;  /* 0x00000006ff027e24 */ /* 0x000fc8000f8e00ff */
[----:B------:R-:W4:Y:S01]  /*113d0*/  SHFL.BFLY PT, R0, R11, 0x1, 0x1f ;  /* 0x0c201f000b007f89 */ /* 0x000f2200000e0000 */
[----:B---3--:R-:W-:Y:S01]  /*113e0*/  FADD.FTZ R9, R4, R9 ;  /* 0x0000000904097221 */ /* 0x008fe20000010000 */
[----:B------:R-:W-:-:S04]  /*113f0*/  IMAD.MOV.U32 R4, RZ, RZ, -0x800000 ;  /* 0xff800000ff047424 */ /* 0x000fc800078e00ff */
[----:B------:R-:W-:-:S13]  /*11400*/  FSETP.NE.FTZ.AND P1, PT, R9, RZ, PT ;  /* 0x000000ff0900720b */ /* 0x000fda0003f35000 */
[----:B------:R-:W3:Y:S01]  /*11410*/  @P1 MUFU.RCP R6, R9 ;  /* 0x0000000900061308 */ /* 0x000ee20000001000 */
[----:B------:R-:W-:Y:S01]  /*11420*/  @P1 FMUL.FTZ R2, R2, 0.69314718246459960938 ;  /* 0x3f31721802021820 */ /* 0x000fe20000410000 */
[----:B----4-:R-:W-:Y:S01]  /*11430*/  FADD.FTZ R10, R11, R0 ;  /* 0x000000000b0a7221 */ /* 0x010fe20000010000 */
[----:B------:R-:W-:-:S04]  /*11440*/  IMAD.MOV.U32 R0, RZ, RZ, RZ ;  /* 0x000000ffff007224 */ /* 0x000fc800078e00ff */
[----:B------:R-:W-:Y:S01]  /*11450*/  FSETP.NE.FTZ.AND P2, PT, R10, RZ, PT ;  /* 0x000000ff0a00720b */ /* 0x000fe20003f55000 */
[----:B------:R-:W-:Y:S01]  /*11460*/  @P1 MUFU.LG2 R3, R9 ;  /* 0x0000000900031308 */ /* 0x000fe20000000c00 */
[----:B---3--:R3:W-:Y:S01]  /*11470*/  @!P0 STS [R5+0x38400], R6 ;  /* 0x0384000605008388 */ /* 0x0087e20000000800 */
[-C--:B------:R-:W-:Y:S01]  /*11480*/  FMUL.FTZ R24, R24, R6.reuse ;  /* 0x0000000618187220 */ /* 0x080fe20000410000 */
[----:B------:R-:W-:-:S09]  /*11490*/  FMUL.FTZ R25, R25, R6 ;  /* 0x0000000619197220 */ /* 0x000fd20000410000 */
[----:B------:R-:W4:Y:S01]  /*114a0*/  @P2 MUFU.RCP R0, R10 ;  /* 0x0000000a00002308 */ /* 0x000f220000001000 */
[-C--:B------:R-:W-:Y:S01]  /*114b0*/  FMUL.FTZ R28, R28, R6.reuse ;  /* 0x000000061c1c7220 */ /* 0x080fe20000410000 */
[-C--:B------:R-:W-:Y:S01]  /*114c0*/  FMUL.FTZ R29, R29, R6.reuse ;  /* 0x000000061d1d7220 */ /* 0x080fe20000410000 */
[-C--:B------:R-:W-:Y:S01]  /*114d0*/  FMUL.FTZ R32, R32, R6.reuse ;  /* 0x0000000620207220 */ /* 0x080fe20000410000 */
[-C--:B------:R-:W-:Y:S01]  /*114e0*/  FMUL.FTZ R33, R33, R6.reuse ;  /* 0x0000000621217220 */ /* 0x080fe20000410000 */
[-C--:B------:R-:W-:Y:S01]  /*114f0*/  FMUL.FTZ R36, R36, R6.reuse ;  /* 0x0000000624247220 */ /* 0x080fe20000410000 */
[-C--:B------:R-:W-:Y:S01]  /*11500*/  FMUL.FTZ R37, R37, R6.reuse ;  /* 0x0000000625257220 */ /* 0x080fe20000410000 */
[-C--:B------:R-:W-:Y:S01]  /*11510*/  FMUL.FTZ R40, R40, R6.reuse ;  /* 0x0000000628287220 */ /* 0x080fe20000410000 */
[----:B------:R-:W5:Y:S01]  /*11520*/  @P2 MUFU.LG2 R8, R10 ;  /* 0x0000000a00082308 */ /* 0x000f620000000c00 */
        /* <DEDUP_REMOVED lines=8> */
[----:B----4-:R4:W-:Y:S01]  /*115b0*/  @!P0 STS [R5+0x38420], R0 ;  /* 0x0384200005008388 */ /* 0x0109e20000000800 */
        /* <DEDUP_REMOVED lines=47> */
[----:B---3--:R-:W-:-:S02]  /*118b0*/  IMAD.U32 R6, RZ, RZ, UR6 ;  /* 0x00000006ff067e24 */ /* 0x008fc4000f8e00ff */
[----:B------:R-:W-:Y:S01]  /*118c0*/  @P1 FMUL.FTZ R3, R3, 0.69314718246459960938 ;  /* 0x3f31721803031820 */ /* 0x000fe20000410000 */
[----:B-----5:R-:W-:Y:S01]  /*118d0*/  @P2 FMUL.FTZ R9, R8, 0.69314718246459960938 ;  /* 0x3f31721808092820 */ /* 0x020fe20000410000 */
[----:B----4-:R-:W-:Y:S02]  /*118e0*/  IMAD.MOV.U32 R5, RZ, RZ, -0x800000 ;  /* 0xff800000ff057424 */ /* 0x010fe400078e00ff */
[----:B------:R-:W-:Y:S01]  /*118f0*/  @P2 FMUL.FTZ R6, R6, 0.69314718246459960938 ;  /* 0x3f31721806062820 */ /* 0x000fe20000410000 */
        /* <DEDUP_REMOVED lines=68> */
.L_x_1914:
[----:B------:R-:W-:Y:S05]  /*11d40*/  @P0 BRA `(.L_x_2005) ;  /* 0x0000002000e00947 */ /* 0x000fea0003800000 */
[----:B------:R-:W2:Y:S01]  /*11d50*/  S2R R0, SR_TID.X ;  /* 0x0000000000007919 */ /* 0x000ea20000002100 */
[----:B------:R-:W3:Y:S01]  /*11d60*/  S2UR UR5, SR_CgaCtaId ;  /* 0x00000000000579c3 */ /* 0x000ee20000008800 */
[----:B------:R-:W-:Y:S01]  /*11d70*/  UMOV UR4, 0x400 ;  /* 0x0000040000047882 */ /* 0x000fe20000000000 */
[----:B------:R-:W-:-:S06]  /*11d80*/  IMAD.MOV R2, RZ, RZ, -R203 ;  /* 0x000000ffff027224 */ /* 0x000fcc00078e0acb */
[----:B------:R-:W-:Y:S08]  /*11d90*/  BAR.SYNC.DEFER_BLOCKING 0x1, 0x100 ;  /* 0x0044000000007b1d */ /* 0x000ff00000010000 */
[----:B------:R-:W4:Y:S08]  /*11da0*/  S2UR UR6, SR_CTAID.Y ;  /* 0x00000000000679c3 */ /* 0x000f300000002600 */
[----:B------:R-:W4:Y:S01]  /*11db0*/  LDC R3, c[0x0][0xd50] ;  /* 0x00035400ff037b82 */ /* 0x000f220000000800 */
[----:B---3--:R-:W-:-:S07]  /*11dc0*/  ULEA UR4, UR5, UR4, 0x18 ;  /* 0x0000000405047291 */ /* 0x008fce000f8ec03f */
[----:B------:R-:W3:Y:S01]  /*11dd0*/  LDC R6, c[0x0][0xce8] ;  /* 0x00033a00ff067b82 */ /* 0x000ee20000000800 */
[----:B------:R-:W-:Y:S01]  /*11de0*/  UIADD3 UR4, UR4, 0x38820, URZ ;  /* 0x0003882004047890 */ /* 0x000fe2000fffe03f */
[----:B--2---:R-:W-:-:S03]  /*11df0*/  VIADD R20, R0, 0xffffff80 ;  /* 0xffffff8000147836 */ /* 0x004fc60000000000 */
[----:B------:R-:W-:Y:S02]  /*11e00*/  UPRMT UR4, URZ, 0x654, UR4 ;  /* 0x000006543f047896 */ /* 0x000fe40008000004 */
[----:B------:R-:W-:-:S04]  /*11e10*/  SHF.R.S32.HI R153, RZ, 0x1f, R20 ;  /* 0x0000001fff997819 */ /* 0x000fc80000011414 */
[----:B------:R-:W-:Y:S01]  /*11e20*/  LEA.HI R10, R153, R20, RZ, 0x7 ;  /* 0x00000014990a7211 */ /* 0x000fe200078f38ff */
[----:B----4-:R-:W-:Y:S02]  /*11e30*/  IMAD R2, R3, R2, UR6 ;  /* 0x0000000603027e24 */ /* 0x010fe4000f8e0202 */
[----:B------:R-:W-:Y:S01]  /*11e40*/  SYNCS.ARRIVE.TRANS64.RED.A1T0 RZ, [UR4], RZ ;  /* 0x000000ffffff79a7 */ /* 0x000fe20008100404 */
[----:B------:R-:W-:Y:S02]  /*11e50*/  SHF.R.S32.HI R0, RZ, 0x7, R10 ;  /* 0x00000007ff007819 */ /* 0x000fe4000001140a */
[----:B------:R-:W-:Y:S02]  /*11e60*/  LOP3.LUT R7, R10, 0xffffff80, RZ, 0xc0, !PT ;  /* 0xffffff800a077812 */ /* 0x000fe400078ec0ff */
[----:B------:R-:W-:Y:S01]  /*11e70*/  SHF.R.S32.HI R3, RZ, 0x1f, R2 ;  /* 0x0000001fff037819 */ /* 0x000fe20000011402 */
[----:B------:R-:W2:Y:S02]  /*11e80*/  SHFL.IDX PT, R9, R0, RZ, 0x1f ;  /* 0x00001fff00097589 */ /* 0x000ea400000e0000 */
[----:B------:R-:W-:-:S05]  /*11e90*/  IMAD.IADD R8, R20, 0x1, -R7 ;  /* 0x0000000114087824 */ /* 0x000fca00078e0a07 */
[----:B------:R-:W-:-:S04]  /*11ea0*/  SHF.R.S32.HI R157, RZ, 0x1f, R8 ;  /* 0x0000001fff9d7819 */ /* 0x000fc80000011408 */
[----:B------:R-:W-:Y:S02]  /*11eb0*/  LEA.HI R7, R157, R8, RZ, 0x2 ;  /* 0x000000089d077211 */ /* 0x000fe400078f10ff */
[----:B--2---:R-:W-:Y:S02]  /*11ec0*/  ISETP.NE.AND P0, PT, R9, RZ, PT ;  /* 0x000000ff0900720c */ /* 0x004fe40003f05270 */
[----:B------:R-:W-:-:S11]  /*11ed0*/  SHF.R.S32.HI R9, RZ, 0x1f, R203 ;  /* 0x0000001fff097819 */ /* 0x000fd600000114cb */
[----:B---3--:R-:W-:Y:S05]  /*11ee0*/  @P0 BRA `(.L_x_2006) ;  /* 0x0000000400380947 */ /* 0x008fea0003800000 */
[----:B------:R-:W2:Y:S01]  /*11ef0*/  LDC R19, c[0x0][0xce8] ;  /* 0x00033a00ff137b82 */ /* 0x000ea20000000800 */
[----:B------:R-:W-:Y:S01]  /*11f00*/  LOP3.LUT R11, R10, 0xffffff80, RZ, 0xc0, !PT ;  /* 0xffffff800a0b7812 */ /* 0x000fe200078ec0ff */
[----:B------:R-:W3:Y:S01]  /*11f10*/  S2R R155, SR_CTAID.X ;  /* 0x00000000009b7919 */ /* 0x000ee20000002500 */
[----:B------:R-:W-:Y:S01]  /*11f20*/  LEA.HI R12, R153, R20, RZ, 0x2 ;  /* 0x00000014990c7211 */ /* 0x000fe200078f10ff */
[----:B------:R-:W-:Y:S02]  /*11f30*/  ULDC.64 UR4, c[0x0][0xcd0] ;  /* 0x0003340000047ab9 */ /* 0x000fe40000000a00 */
[----:B------:R-:W-:Y:S01]  /*11f40*/  IMAD.IADD R16, R20, 0x1, -R11 ;  /* 0x0000000114107824 */ /* 0x000fe200078e0a0b */
[----:B------:R-:W-:Y:S01]  /*11f50*/  LOP3.LUT R15, R12, 0xfffffffc, RZ, 0xc0, !PT ;  /* 0xfffffffc0c0f7812 */ /* 0x000fe200078ec0ff */
[----:B------:R-:W4:Y:S03]  /*11f60*/  S2UR UR6, SR_CTAID.Z ;  /* 0x00000000000679c3 */ /* 0x000f260000002700 */
[----:B------:R-:W-:Y:S01]  /*11f70*/  SHF.R.S32.HI R11, RZ, 0x1f, R16 ;  /* 0x0000001fff0b7819 */ /* 0x000fe20000011410 */
[----:B------:R-:W-:-:S03]  /*11f80*/  IMAD.IADD R15, R20, 0x1, -R15 ;  /* 0x00000001140f7824 */ /* 0x000fc600078e0a0f */
[CC--:B------:R-:W-:Y:S01]  /*11f90*/  LEA.HI R18, R11.reuse, R16.reuse, RZ, 0x2 ;  /* 0x000000100b127211 */ /* 0x0c0fe200078f10ff */
[----:B------:R-:W5:Y:S01]  /*11fa0*/  LDC.64 R22, c[0x0][0xcd8] ;  /* 0x00033600ff167b82 */ /* 0x000f620000000a00 */
[----:B------:R-:W-:Y:S02]  /*11fb0*/  LEA.HI R11, R11, R16, RZ, 0x5 ;  /* 0x000000100b0b7211 */ /* 0x000fe400078f28ff */
[--C-:B------:R-:W-:Y:S02]  /*11fc0*/  SHF.R.S32.HI R10, RZ, 0x2, R18.reuse ;  /* 0x00000002ff0a7819 */ /* 0x100fe40000011412 */
[----:B------:R-:W-:Y:S02]  /*11fd0*/  SHF.R.S32.HI R13, RZ, 0x1f, R18 ;  /* 0x0000001fff0d7819 */ /* 0x000fe40000011412 */
[----:B------:R-:W-:Y:S02]  /*11fe0*/  LEA.HI R12, R15, R15, RZ, 0x1 ;  /* 0x0000000f0f0c7211 */ /* 0x000fe400078f08ff */
[----:B--2---:R-:W-:-:S02]  /*11ff0*/  ISETP.NE.AND P0, PT, R19, 0x1, PT ;  /* 0x000000011300780c */ /* 0x004fc40003f05270 */
[----:B------:R-:W-:Y:S02]  /*12000*/  LEA.HI R13, R13, R10, RZ, 0x3 ;  /* 0x0000000a0d0d7211 */ /* 0x000fe400078f18ff */
[----:B------:R-:W-:Y:S02]  /*12010*/  SHF.R.S32.HI R11, RZ, 0x5, R11 ;  /* 0x00000005ff0b7819 */ /* 0x000fe4000001140b */
[----:B------:R-:W-:Y:S02]  /*12020*/  LOP3.LUT R13, R13, 0xfffffff8, RZ, 0xc0, !PT ;  /* 0xfffffff80d0d7812 */ /* 0x000fe400078ec0ff */
[----:B------:R-:W-:Y:S01]  /*12030*/  LOP3.LUT R14, R12, 0x1ffffffe, RZ, 0xc0, !PT ;  /* 0x1ffffffe0c0e7812 */ /* 0x000fe200078ec0ff */
[----:B------:R-:W-:Y:S02]  /*12040*/  IMAD R12, R9, UR4, RZ ;  /* 0x00000004090c7c24 */ /* 0x000fe4000f8e02ff */
[----:B------:R-:W-:Y:S02]  /*12050*/  IMAD.IADD R10, R10, 0x1, -R13 ;  /* 0x000000010a0a7824 */ /* 0x000fe400078e0a0d */
[----:B------:R-:W2:Y:S01]  /*12060*/  @P0 LDC R17, c[0x0][0xcec] ;  /* 0x00033b00ff110b82 */ /* 0x000ea20000000800 */
[----:B------:R-:W-:-:S02]  /*12070*/  IMAD.IADD R15, R15, 0x1, -R14 ;  /* 0x000000010f0f7824 */ /* 0x000fc400078e0a0e */
[----:B------:R-:W-:Y:S02]  /*12080*/  IMAD R152, R11, 0x10, R10 ;  /* 0x000000100b987824 */ /* 0x000fe400078e020a */
[C---:B------:R-:W-:Y:S01]  /*12090*/  IMAD.WIDE.U32 R10, R203.reuse, UR4, RZ ;  /* 0x00000004cb0a7c25 */ /* 0x040fe2000f8e00ff */
[----:B----4-:R-:W-:Y:S02]  /*120a0*/  USHF.R.S32.HI UR4, URZ, 0x1f, UR6 ;  /* 0x0000001f3f047899 */ /* 0x010fe40008011406 */
[----:B------:R-:W4:Y:S01]  /*120b0*/  @P0 LDC R21, c[0x0][0xcf0] ;  /* 0x00033c00ff150b82 */ /* 0x000f220000000800 */
[----:B------:R-:W-:Y:S02]  /*120c0*/  IMAD R13, R203, UR5, R12 ;  /* 0x00000005cb0d7c24 */ /* 0x000fe4000f8e020c */
[----:B------:R-:W-:Y:S02]  /*120d0*/  IMAD R12, R15, 0x8, R152 ;  /* 0x000000080f0c7824 */ /* 0x000fe400078e0298 */
[----:B-----5:R-:W-:Y:S01]  /*120e0*/  IMAD R14, R22, UR4, RZ ;  /* 0x00000004160e7c24 */ /* 0x020fe2000f8e02ff */
[----:B------:R-:W-:Y:S01]  /*120f0*/  ULDC.64 UR4, c[0x0][0xce0] ;  /* 0x0003380000047ab9 */ /* 0x000fe20000000a00 */
[----:B---3--:R-:W-:-:S02]  /*12100*/  IMAD R12, R155, 0x40, R12 ;  /* 0x000000409b0c7824 */ /* 0x008fc400078e020c */
[----:B------:R-:W-:Y:S02]  /*12110*/  IMAD R15, R23, UR6, R14 ;  /* 0x00000006170f7c24 */ /* 0x000fe4000f8e020e */
[----:B------:R-:W-:Y:S02]  /*12120*/  IMAD.IADD R11, R11, 0x1, R13 ;  /* 0x000000010b0b7824 */ /* 0x000fe400078e020d */
[----:B------:R-:W-:Y:S02]  /*12130*/  IMAD.MOV.U32 R13, RZ, RZ, R12 ;  /* 0x000000ffff0d7224 */ /* 0x000fe400078e000c */
[----:B------:R-:W-:-:S04]  /*12140*/  IMAD.WIDE.U32 R10, R22, UR6, R10 ;  /* 0x00000006160a7c25 */ /* 0x000fc8000f8e000a */
[----:B--2---:R-:W-:-:S04]  /*12150*/  @P0 IMAD.HI.U32 R14, R12, R17, RZ ;  /* 0x000000110c0e0227 */ /* 0x004fc800078e00ff */
[----:B------:R-:W-:Y:S01]  /*12160*/  IMAD.IADD R11, R11, 0x1, R15 ;  /* 0x000000010b0b7824 */ /* 0x000fe200078e020f */
[----:B----4-:R-:W-:Y:S01]  /*12170*/  @P0 SHF.R.U32.HI R13, RZ, R21, R14 ;  /* 0x00000015ff0d0219 */ /* 0x010fe2000001160e */
[----:B------:R-:W-:Y:S02]  /*12180*/  IMAD R17, R3, UR4, RZ ;  /* 0x0000000403117c24 */ /* 0x000fe4000f8e02ff */
[----:B------:R-:W-:-:S04]  /*12190*/  IMAD.WIDE.U32 R10, R2, UR4, R10 ;  /* 0x00000004020a7c25 */ /* 0x000fc8000f8e000a */
[----:B------:R-:W-:Y:S01]  /*121a0*/  IMAD.MOV R15, RZ, RZ, -R13 ;  /* 0x000000ffff0f7224 */ /* 0x000fe200078e0a0d */
[----:B------:R-:W-:Y:S01]  /*121b0*/  IADD3 R10, P0, R13, R10, RZ ;  /* 0x0000000a0d0a7210 */ /* 0x000fe20007f1e0ff */
[----:B------:R-:W-:Y:S01]  /*121c0*/  IMAD R14, R2, UR5, R17 ;  /* 0x00000005020e7c24 */ /* 0x000fe2000f8e0211 */
[----:B------:R-:W-:Y:S01]  /*121d0*/  SHF.R.S32.HI R17, RZ, 0x1f, R13 ;  /* 0x0000001fff117819 */ /* 0x000fe2000001140d */
[----:B------:R-:W-:Y:S01]  /*121e0*/  IMAD R15, R19, R15, R12 ;  /* 0x0000000f130f7224 */ /* 0x000fe200078e020c */
[----:B------:R-:W-:Y:S01]  /*121f0*/  ULDC.64 UR4, c[0x0][0xcc8] ;  /* 0x0003320000047ab9 */ /* 0x000fe20000000a00 */
[----:B------:R-:W-:Y:S02]  /*12200*/  LOP3.LUT R13, R18, 0x7ffffffc, RZ, 0xc0, !PT ;  /* 0x7ffffffc120d7812 */ /* 0x000fe400078ec0ff */
[----:B------:R-:W-:Y:S01]  /*12210*/  IADD3.X R11, R17, R11, R14, P0, !PT ;  /* 0x0000000b110b7210 */ /* 0x000fe200007fe40e */
[----:B------:R-:W-:Y:S01]  /*12220*/  IMAD R14, R155, 0x40, R152 ;  /* 0x000000409b0e7824 */ /* 0x000fe200078e0298 */
[----:B------:R-:W-:Y:S01]  /*12230*/  SHF.R.S32.HI R12, RZ, 0x1f, R15 ;  /* 0x0000001fff0c7819 */ /* 0x000fe2000001140f */
[----:B------:R-:W-:-:S04]  /*12240*/  IMAD.WIDE.U32 R10, R15, UR4, R10 ;  /* 0x000000040f0a7c25 */ /* 0x000fc8000f8e000a */
[----:B------:R-:W-:-:S04]  /*12250*/  IMAD R12, R12, UR4, RZ ;  /* 0x000000040c0c7c24 */ /* 0x000fc8000f8e02ff */
        /* <DEDUP_REMOVED lines=8> */
[----:B------:R-:W-:Y:S02]  /*122e0*/  SHFL.IDX PT, R12, R17, 0x1, 0x1c1f ;  /* 0x003c1f00110c7f89 */ /* 0x000fe400000e0000 */
[----:B------:R-:W-:-:S02]  /*122f0*/  IMAD.IADD R21, R0, 0x1, -R15 ;  /* 0x0000000100157824 */ /* 0x000fc400078e0a0f */
[----:B------:R-:W-:Y:S01]  /*12300*/  IMAD.IADD R15, R16, 0x1, -R13 ;  /* 0x00000001100f7824 */ /* 0x000fe200078e0a0d */
[----:B------:R-:W-:Y:S01]  /*12310*/  SHFL.IDX PT, R10, R17, RZ, 0x1c1f ;  /* 0x001c1fff110a7589 */ /* 0x000fe200000e0000 */
[----:B------:R-:W-:Y:S02]  /*12320*/  IMAD.U32 R16, R21, -0x100, RZ ;  /* 0xffffff0015107824 */ /* 0x000fe400078e00ff */
[----:B------:R-:W-:Y:S01]  /*12330*/  IMAD.SHL.U32 R21, R15, 0x2, RZ ;  /* 0x000000020f157824 */ /* 0x000fe200078e00ff */
[----:B------:R-:W2:Y:S01]  /*12340*/  SHFL.IDX PT, R11, R18, RZ, 0x1c1f ;  /* 0x001c1fff120b7589 */ /* 0x000ea200000e0000 */
[----:B------:R-:W-:-:S03]  /*12350*/  IMAD R15, R19, UR4, RZ ;  /* 0x00000004130f7c24 */ /* 0x000fc6000f8e02ff */
[----:B------:R-:W3:Y:S01]  /*12360*/  SHFL.IDX PT, R13, R18, 0x1, 0x1c1f ;  /* 0x003c1f00120d7f89 */ /* 0x000ee200000e0000 */
[----:B------:R-:W-:Y:S01]  /*12370*/  ISETP.NE.AND P0, PT, R21, R16, PT ;  /* 0x000000101500720c */ /* 0x000fe20003f05270 */
[----:B------:R-:W-:-:S03]  /*12380*/  VIADD R16, R14, 0x8 ;  /* 0x000000080e107836 */ /* 0x000fc60000000000 */
[-C--:B------:R-:W-:Y:S02]  /*12390*/  ISETP.GE.OR P1, PT, R14, R15.reuse, P0 ;  /* 0x0000000f0e00720c */ /* 0x080fe40000726670 */
[----:B------:R-:W-:-:S11]  /*123a0*/  ISETP.GE.OR P0, PT, R16, R15, P0 ;  /* 0x0000000f1000720c */ /* 0x000fd60000706670 */
[----:B--2---:R2:W-:Y:S04]  /*123b0*/  @!P1 ST.E desc[UR36][R10.64], R5 ;  /* 0x000000050a009985 */ /* 0x0045e8000c101924 */
[----:B---3--:R2:W-:Y:S02]  /*123c0*/  @!P0 ST.E desc[UR36][R12.64], R4 ;  /* 0x000000040c008985 */ /* 0x0085e4000c101924 */
.L_x_2006:
[----:B------:R-:W-:Y:S01]  /*123d0*/  ISETP.NE.AND P0, PT, R6, 0x1, PT ;  /* 0x000000010600780c */ /* 0x000fe20003f05270 */
[----:B------:R-:W3:Y:S01]  /*123e0*/  S2R R14, SR_CTAID.X ;  /* 0x00000000000e7919 */ /* 0x000ee20000002500 */
[--C-:B--2---:R-:W-:Y:S01]  /*123f0*/  SHF.R.S32.HI R4, RZ, 0x2, R7.reuse ;  /* 0x00000002ff047819 */ /* 0x104fe20000011407 */
[----:B------:R-:W2:Y:S01]  /*12400*/  S2UR UR6, SR_CTAID.Z ;  /* 0x00000000000679c3 */ /* 0x000ea20000002700 */
[----:B------:R-:W-:Y:S01]  /*12410*/  SHF.R.S32.HI R5, RZ, 0x1f, R7 ;  /* 0x0000001fff057819 */ /* 0x000fe20000011407 */
[----:B------:R-:W-:Y:S01]  /*12420*/  ULDC.64 UR4, c[0x0][0xc38] ;  /* 0x00030e0000047ab9 */ /* 0x000fe20000000a00 */
[----:B------:R-:W-:Y:S01]  /*12430*/  LEA.HI R153, R153, R20, RZ, 0x2 ;  /* 0x0000001499997211 */ /* 0x000fe200078f10ff */
[----:B------:R-:W-:Y:S01]  /*12440*/  BSSY B0, `(.L_x_2007) ;  /* 0x0000101000007945 */ /* 0x000fe20003800000 */
[----:B------:R-:W-:Y:S02]  /*12450*/  LEA.HI R5, R5, R4, RZ, 0x3 ;  /* 0x0000000405057211 */ /* 0x000fe400078f18ff */
[----:B------:R-:W-:Y:S01]  /*12460*/  LOP3.LUT R153, R153, 0xfffffffc, RZ, 0xc0, !PT ;  /* 0xfffffffc99997812 */ /* 0x000fe200078ec0ff */
[----:B------:R-:W4:Y:S01]  /*12470*/  LDC.64 R12, c[0x0][0xc40] ;  /* 0x00031000ff0c7b82 */ /* 0x000f220000000a00 */
[----:B------:R-:W-:-:S02]  /*12480*/  LOP3.LUT R5, R5, 0xfffffff8, RZ, 0xc0, !PT ;  /* 0xfffffff805057812 */ /* 0x000fc400078ec0ff */
[----:B------:R-:W-:Y:S01]  /*12490*/  LEA.HI R157, R157, R8, RZ, 0x5 ;  /* 0x000000089d9d7211 */ /* 0x000fe200078f28ff */
[----:B------:R-:W-:Y:S02]  /*124a0*/  IMAD.IADD R153, R20, 0x1, -R153 ;  /* 0x0000000114997824 */ /* 0x000fe400078e0a99 */
[----:B------:R-:W-:Y:S01]  /*124b0*/  IMAD.IADD R16, R4, 0x1, -R5 ;  /* 0x0000000104107824 */ /* 0x000fe200078e0a05 */
[----:B------:R-:W-:Y:S01]  /*124c0*/  SHF.R.S32.HI R157, RZ, 0x5, R157 ;  /* 0x00000005ff9d7819 */ /* 0x000fe2000001149d */
[----:B------:R-:W5:Y:S01]  /*124d0*/  @P0 LDC R18, c[0x0][0xcec] ;  /* 0x00033b00ff120b82 */ /* 0x000f620000000800 */
[----:B------:R-:W-:-:S03]  /*124e0*/  LEA.HI R4, R153, R153, RZ, 0x1 ;  /* 0x0000009999047211 */ /* 0x000fc600078f08ff */
[----:B------:R-:W-:Y:S01]  /*124f0*/  IMAD R157, R157, 0x10, R16 ;  /* 0x000000109d9d7824 */ /* 0x000fe200078e0210 */
[----:B------:R-:W-:Y:S01]  /*12500*/  LOP3.LUT R10, R4, 0x1ffffffe, RZ, 0xc0, !PT ;  /* 0x1ffffffe040a7812 */ /* 0x000fe200078ec0ff */
[----:B------:R-:W-:Y:S02]  /*12510*/  IMAD R4, R9, UR4, RZ ;  /* 0x0000000409047c24 */ /* 0x000fe4000f8e02ff */
[----:B------:R-:W0:Y:S02]  /*12520*/  @P0 LDC R17, c[0x0][0xcf0] ;  /* 0x00033c00ff110b82 */ /* 0x000e240000000800 */
[----:B------:R-:W-:Y:S02]  /*12530*/  IMAD.IADD R10, R153, 0x1, -R10 ;  /* 0x00000001990a7824 */ /* 0x000fe400078e0a0a */
[----:B------:R-:W-:Y:S02]  /*12540*/  IMAD R9, R203, UR5, R4 ;  /* 0x00000005cb097c24 */ /* 0x000fe4000f8e0204 */
[----:B------:R-:W-:-:S02]  /*12550*/  IMAD R11, R10, 0x8, R157 ;  /* 0x000000080a0b7824 */ /* 0x000fc400078e029d */
[----:B------:R-:W-:Y:S01]  /*12560*/  IMAD.WIDE.U32 R4, R203, UR4, RZ ;  /* 0x00000004cb047c25 */ /* 0x000fe2000f8e00ff */
[----:B--2---:R-:W-:-:S03]  /*12570*/  USHF.R.S32.HI UR4, URZ, 0x1f, UR6 ;  /* 0x0000001f3f047899 */ /* 0x004fc60008011406 */
[----:B---3--:R-:W-:Y:S02]  /*12580*/  IMAD R15, R14, 0x40, R11 ;  /* 0x000000400e0f7824 */ /* 0x008fe400078e020b */
[----:B------:R-:W-:Y:S02]  /*12590*/  IMAD.IADD R5, R5, 0x1, R9 ;  /* 0x0000000105057824 */ /* 0x000fe400078e0209 */
[----:B----4-:R-:W-:Y:S01]  /*125a0*/  IMAD R10, R12, UR4, RZ ;  /* 0x000000040c0a7c24 */ /* 0x010fe2000f8e02ff */
[----:B------:R-:W-:Y:S01]  /*125b0*/  ULDC.64 UR4, c[0x0][0xc48] ;  /* 0x0003120000047ab9 */ /* 0x000fe20000000a00 */
[----:B-----5:R-:W-:-:S04]  /*125c0*/  @P0 IMAD.HI.U32 R18, R15, R18, RZ ;  /* 0x000000120f120227 */ /* 0x020fc800078e00ff */
[----:B------:R-:W-:Y:S02]  /*125d0*/  IMAD R11, R13, UR6, R10 ;  /* 0x000000060d0b7c24 */ /* 0x000fe4000f8e020a */
[----:B------:R-:W-:-:S04]  /*125e0*/  IMAD.WIDE.U32 R4, R12, UR6, R4 ;  /* 0x000000060c047c25 */ /* 0x000fc8000f8e0004 */
[----:B------:R-:W-:Y:S01]  /*125f0*/  IMAD.MOV.U32 R9, RZ, RZ, R15 ;  /* 0x000000ffff097224 */ /* 0x000fe200078e000f */
[----:B0-----:R-:W-:Y:S01]  /*12600*/  @P0 SHF.R.U32.HI R9, RZ, R17, R18 ;  /* 0x00000011ff090219 */ /* 0x001fe20000011612 */
[----:B------:R-:W-:Y:S02]  /*12610*/  IMAD R3, R3, UR4, RZ ;  /* 0x0000000403037c24 */ /* 0x000fe4000f8e02ff */
[----:B------:R-:W-:Y:S01]  /*12620*/  IMAD.IADD R5, R5, 0x1, R11 ;  /* 0x0000000105057824 */ /* 0x000fe200078e020b */
[--C-:B------:R-:W-:Y:S01]  /*12630*/  SHF.R.S32.HI R10, RZ, 0x1f, R9.reuse ;  /* 0x0000001fff0a7819 */ /* 0x100fe20000011409 */
[----:B------:R-:W-:Y:S02]  /*12640*/  IMAD.MOV R13, RZ, RZ, -R9 ;  /* 0x000000ffff0d7224 */ /* 0x000fe400078e0a09 */
[C---:B------:R-:W-:Y:S02]  /*12650*/  IMAD R11, R2.reuse, UR5, R3 ;  /* 0x00000005020b7c24 */ /* 0x040fe4000f8e0203 */
[----:B------:R-:W-:Y:S01]  /*12660*/  IMAD.WIDE.U32 R2, R2, UR4, R4 ;  /* 0x0000000402027c25 */ /* 0x000fe2000f8e0004 */
[----:B------:R-:W-:-:S03]  /*12670*/  ULDC.64 UR4, c[0x0][0xc30] ;  /* 0x00030c0000047ab9 */ /* 0x000fc60000000a00 */
[----:B------:R-:W-:Y:S02]  /*12680*/  IMAD R5, R6, R13, R15 ;  /* 0x0000000d06057224 */ /* 0x000fe400078e020f */
[----:B------:R-:W-:Y:S02]  /*12690*/  IMAD R10, R10, UR4, RZ ;  /* 0x000000040a0a7c24 */ /* 0x000fe4000f8e02ff */
[----:B------:R-:W-:Y:S01]  /*126a0*/  IMAD.IADD R3, R3, 0x1, R11 ;  /* 0x0000000103037824 */ /* 0x000fe200078e020b */
[----:B------:R-:W-:Y:S01]  /*126b0*/  SHF.R.S32.HI R4, RZ, 0x1f, R5 ;  /* 0x0000001fff047819 */ /* 0x000fe20000011405 */
[C---:B------:R-:W-:Y:S02]  /*126c0*/  IMAD R11, R9.reuse, UR5, R10 ;  /* 0x00000005090b7c24 */ /* 0x040fe4000f8e020a */
        /* <DEDUP_REMOVED lines=17> */
[----:B------:R0:W2:Y:S01]  /*127e0*/  SHFL.IDX PT, R2, R4, RZ, 0x1c1f ;  /* 0x001c1fff04027589 */ /* 0x0000a200000e0000 */
[----:B------:R-:W-:Y:S01]  /*127f0*/  IMAD.IADD R0, R8, 0x1, -R9 ;  /* 0x0000000108007824 */ /* 0x000fe200078e0a09 */
[----:B------:R-:W-:-:S02]  /*12800*/  ISETP.GE.AND P0, PT, R7, R6, PT ;  /* 0x000000060700720c */ /* 0x000fc40003f06270 */
[----:B------:R0:W3:Y:S01]  /*12810*/  SHFL.IDX PT, R3, R5, RZ, 0x1c1f ;  /* 0x001c1fff05037589 */ /* 0x0000e200000e0000 */
        /* <DEDUP_REMOVED lines=17> */
[----:B------:R-:W-:-:S02]  /*12930*/  VIADD R20, R0, 0x40 ;  /* 0x0000004000147836 */ /* 0x000fc40000000000 */
[C---:B------:R-:W-:Y:S01]  /*12940*/  @!P2 LEA.HI R8, R0.reuse, R0, RZ, 0x1 ;  /* 0x000000000008a211 */ /* 0x040fe200078f08ff */
[C---:B------:R-:W-:Y:S01]  /*12950*/  VIADD R21, R0.reuse, 0x48 ;  /* 0x0000004800157836 */ /* 0x040fe20000000000 */
[----:B------:R-:W-:Y:S01]  /*12960*/  @!P3 LEA.HI R10, R9, R9, RZ, 0x1 ;  /* 0x00000009090ab211 */ /* 0x000fe200078f08ff */
[C---:B------:R-:W-:Y:S01]  /*12970*/  VIADD R22, R0.reuse, 0x50 ;  /* 0x0000005000167836 */ /* 0x040fe20000000000 */
[----:B------:R-:W-:Y:S01]  /*12980*/  @!P4 LEA.HI R12, R11, R11, RZ, 0x1 ;  /* 0x0000000b0b0cc211 */ /* 0x000fe200078f08ff */
[----:B------:R-:W-:Y:S01]  /*12990*/  VIADD R23, R0, 0x58 ;  /* 0x0000005800177836 */ /* 0x000fe20000000000 */
[----:B------:R-:W-:Y:S02]  /*129a0*/  @!P5 LEA.HI R14, R13, R13, RZ, 0x1 ;  /* 0x0000000d0d0ed211 */ /* 0x000fe400078f08ff */
[----:B------:R-:W-:Y:S02]  /*129b0*/  @!P2 LOP3.LUT R9, R8, 0xfffffffe, RZ, 0xc0, !PT ;  /* 0xfffffffe0809a812 */ /* 0x000fe400078ec0ff */
[----:B------:R-:W-:-:S02]  /*129c0*/  @!P3 LOP3.LUT R11, R10, 0xfffffffe, RZ, 0xc0, !PT ;  /* 0xfffffffe0a0bb812 */ /* 0x000fc400078ec0ff */
[----:B------:R-:W-:Y:S01]  /*129d0*/  @!P4 LOP3.LUT R13, R12, 0xfffffffe, RZ, 0xc0, !PT ;  /* 0xfffffffe0c0dc812 */ /* 0x000fe200078ec0ff */
[--C-:B--23--:R-:W-:Y:S01]  /*129e0*/  @!P2 IMAD.WIDE R8, R9, 0x4, R2.reuse ;  /* 0x000000040908a825 */ /* 0x10cfe200078e0202 */
[----:B------:R-:W-:Y:S02]  /*129f0*/  @!P5 LOP3.LUT R15, R14, 0xfffffffe, RZ, 0xc0, !PT ;  /* 0xfffffffe0e0fd812 */ /* 0x000fe400078ec0ff */
[----:B------:R-:W-:Y:S01]  /*12a00*/  ISETP.GE.AND P6, PT, R22, UR4, PT ;  /* 0x0000000416007c0c */ /* 0x000fe2000bfc6270 */
        /* <DEDUP_REMOVED lines=11> */
[----:B------:R-:W-:Y:S01]  /*12ac0*/  ISETP.GE.AND P5, PT, R21, UR4, PT ;  /* 0x0000000415007c0c */ /* 0x000fe2000bfa6270 */
[----:B0-----:R-:W-:Y:S01]  /*12ad0*/  VIADD R24, R0, 0x60 ;  /* 0x0000006000187836 */ /* 0x001fe20000000000 */
[----:B------:R-:W-:Y:S02]  /*12ae0*/  @!P1 LEA.HI R17, R17, R17, RZ, 0x1 ;  /* 0x0000001111119211 */ /* 0x000fe400078f08ff */
[----:B------:R-:W-:-:S02]  /*12af0*/  @!P0 LOP3.LUT R9, R16, 0xfffffffe, RZ, 0xc0, !PT ;  /* 0xfffffffe10098812 */ /* 0x000fc400078ec0ff */
[----:B--2---:R-:W-:Y:S02]  /*12b00*/  @!P1 LOP3.LUT R11, R17, 0xfffffffe, RZ, 0xc0, !PT ;  /* 0xfffffffe110b9812 */ /* 0x004fe400078ec0ff */
        /* <DEDUP_REMOVED lines=8> */
[----:B---3--:R-:W-:Y:S01]  /*12b90*/  @!P2 LOP3.LUT R13, R18, 0xfffffffe, RZ, 0xc0, !PT ;  /* 0xfffffffe120da812 */ /* 0x008fe200078ec0ff */
[----:B------:R2:W-:Y:S01]  /*12ba0*/  @!P1 ST.E.64 desc[UR36][R10.64], R44 ;  /* 0x0000002c0a009985 */ /* 0x0005e2000c101b24 */
[----:B------:R-:W-:Y:S01]  /*12bb0*/  @!P3 LOP3.LUT R19, R19, 0xfffffffe, RZ, 0xc0, !PT ;  /* 0xfffffffe1313b812 */ /* 0x000fe200078ec0ff */
[----:B------:R-:W-:Y:S01]  /*12bc0*/  VIADD R18, R0, 0x68 ;  /* 0x0000006800127836 */ /* 0x000fe20000000000 */
[----:B----4-:R-:W-:Y:S01]  /*12bd0*/  @!P4 LOP3.LUT R15, R20, 0xfffffffe, RZ, 0xc0, !PT ;  /* 0xfffffffe140fc812 */ /* 0x010fe200078ec0ff */
[----:B------:R-:W-:Y:S01]  /*12be0*/  VIADD R20, R0, 0x78 ;  /* 0x0000007800147836 */ /* 0x000fe20000000000 */
[----:B------:R-:W-:Y:S02]  /*12bf0*/  @!P5 LOP3.LUT R21, R21, 0xfffffffe, RZ, 0xc0, !PT ;  /* 0xfffffffe1515d812 */ /* 0x000fe400078ec0ff */
[----:B------:R-:W-:Y:S01]  /*12c00*/  @!P6 LOP3.LUT R17, R22, 0xfffffffe, RZ, 0xc0, !PT ;  /* 0xfffffffe1611e812 */ /* 0x000fe200078ec0ff */
[----:B------:R-:W-:Y:S01]  /*12c10*/  VIADD R22, R0, 0x88 ;  /* 0x0000008800167836 */ /* 0x000fe20000000000 */
[----:B------:R-:W-:Y:S01]  /*12c20*/  ISETP.GE.AND P1, PT, R23, UR4, PT ;  /* 0x0000000417007c0c */ /* 0x000fe2000bf26270 */
[----:B0-----:R-:W-:Y:S01]  /*12c30*/  @!P2 IMAD.WIDE R8, R13, 0x4, R2 ;  /* 0x000000040d08a825 */ /* 0x001fe200078e0202 */
[----:B------:R-:W-:-:S03]  /*12c40*/  ISETP.GE.AND P0, PT, R24, UR4, PT ;  /* 0x0000000418007c0c */ /* 0x000fc6000bf06270 */
[--C-:B--2---:R-:W-:Y:S01]  /*12c50*/  @!P3 IMAD.WIDE R10, R19, 0x4, R2.reuse ;  /* 0x00000004130ab825 */ /* 0x104fe200078e0202 */
        /* <DEDUP_REMOVED lines=19> */
[----:B--2---:R-:W-:Y:S01]  /*12d90*/  @!P0 LOP3.LUT R11, R24, 0xfffffffe, RZ, 0xc0, !PT ;  /* 0xfffffffe180b8812 */ /* 0x004fe200078ec0ff */
        /* <DEDUP_REMOVED lines=16> */
[----:B-----5:R-:W-:Y:S01]  /*12ea0*/  @!P3 LOP3.LUT R17, R22, 0xfffffffe, RZ, 0xc0, !PT ;  /* 0xfffffffe1611b812 */ /* 0x020fe200078ec0ff */
        /* <DEDUP_REMOVED lines=24> */
[----:B--2---:R-:W-:Y:S01]  /*13030*/  @!P1 LOP3.LUT R11, R24, 0xfffffffe, RZ, 0xc0, !PT ;  /* 0xfffffffe180b9812 */ /* 0x004fe200078ec0ff */
[--C-:B------:R-:W-:Y:S01]  /*13040*/  @!P0 IMAD.WIDE R8, R9, 0x4, R2.reuse ;  /* 0x0000000409088825 */ /* 0x100fe200078e0202 */
[----:B------:R-:W-:Y:S02]  /*13050*/  @!P4 LEA.HI R20, R20, R20, RZ, 0x1 ;  /* 0x000000141414c211 */ /* 0x000fe400078f08ff */
[----:B---3--:R-:W-:Y:S01]  /*13060*/  @!P2 LOP3.LUT R13, R18, 0xfffffffe, RZ, 0xc0, !PT ;  /* 0xfffffffe120da812 */ /* 0x008fe200078ec0ff */
        /* <DEDUP_REMOVED lines=9> */
[----:B----4-:R-:W-:Y:S01]  /*13100*/  @!P4 LOP3.LUT R15, R20, 0xfffffffe, RZ, 0xc0, !PT ;  /* 0xfffffffe140fc812 */ /* 0x010fe200078ec0ff */
[----:B------:R-:W-:Y:S01]  /*13110*/  @!P2 ST.E.64 desc[UR36][R12.64], R104 ;  /* 0x000000680c00a985 */ /* 0x000fe2000c101b24 */
[----:B------:R-:W-:Y:S01]  /*13120*/  @!P5 LOP3.LUT R21, R21, 0xfffffffe, RZ, 0xc0, !PT ;  /* 0xfffffffe1515d812 */ /* 0x000fe200078ec0ff */
[----:B------:R-:W-:Y:S01]  /*13130*/  VIADD R20, R0, 0xd8 ;  /* 0x000000d800147836 */ /* 0x000fe20000000000 */
[----:B-----5:R-:W-:-:S02]  /*13140*/  @!P6 LOP3.LUT R17, R22, 0xfffffffe, RZ, 0xc0, !PT ;  /* 0xfffffffe1611e812 */ /* 0x020fc400078ec0ff */
[----:B------:R-:W-:Y:S01]  /*13150*/  ISETP.GE.AND P0, PT, R18, UR4, PT ;  /* 0x0000000412007c0c */ /* 0x000fe2000bf06270 */
[----:B0-----:R-:W-:Y:S01]  /*13160*/  @!P3 IMAD.WIDE R8, R19, 0x4, R2 ;  /* 0x000000041308b825 */ /* 0x001fe200078e0202 */
[----:B------:R-:W-:-:S03]  /*13170*/  ISETP.GE.AND P2, PT, R20, UR4, PT ;  /* 0x0000000414007c0c */ /* 0x000fc6000bf46270 */
[--C-:B--2---:R-:W-:Y:S01]  /*13180*/  @!P4 IMAD.WIDE R10, R15, 0x4, R2.reuse ;  /* 0x000000040f0ac825 */ /* 0x104fe200078e0202 */
        /* <DEDUP_REMOVED lines=19> */
[----:B--2---:R-:W-:Y:S02]  /*132c0*/  @!P1 LOP3.LUT R11, R19, 0xfffffffe, RZ, 0xc0, !PT ;  /* 0xfffffffe130b9812 */ /* 0x004fe400078ec0ff */
[----:B------:R-:W-:Y:S02]  /*132d0*/  @!P3 LEA.HI R21, R21, R21, RZ, 0x1 ;  /* 0x000000151515b211 */ /* 0x000fe400078f08ff */
[----:B------:R-:W-:Y:S02]  /*132e0*/  @!P6 LEA.HI R10, R9, R9, RZ, 0x1 ;  /* 0x00000009090ae211 */ /* 0x000fe400078f08ff */
[----:B------:R-:W-:Y:S02]  /*132f0*/  @!P4 LEA.HI R12, R12, R12, RZ, 0x1 ;  /* 0x0000000c0c0cc211 */ /* 0x000fe400078f08ff */
[----:B------:R-:W-:Y:S02]  /*13300*/  @!P5 LEA.HI R8, R13, R13, RZ, 0x1 ;  /* 0x0000000d0d08d211 */ /* 0x000fe400078f08ff */
[----:B------:R-:W-:-:S02]  /*13310*/  @!P0 LOP3.LUT R9, R18, 0xfffffffe, RZ, 0xc0, !PT ;  /* 0xfffffffe12098812 */ /* 0x000fc400078ec0ff */
[----:B------:R-:W-:Y:S02]  /*13320*/  @!P2 LOP3.LUT R13, R20, 0xfffffffe, RZ, 0xc0, !PT ;  /* 0xfffffffe140da812 */ /* 0x000fe400078ec0ff */
        /* <DEDUP_REMOVED lines=18> */
.L_x_2008:
[----:B------:R-:W-:Y:S05]  /*13450*/  BSYNC B0 ;  /* 0x0000000000007941 */ /* 0x000fea0003800000 */
.L_x_2007:
[----:B------:R-:W-:Y:S01]  /*13460*/  VIADD R7, R7, 0x8 ;  /* 0x0000000807077836 */ /* 0x000fe20000000000 */
[----:B0--3--:R4:W0:Y:S04]  /*13470*/  SHFL.IDX PT, R3, R5, 0x1, 0x1c1f ;  /* 0x003c1f0005037f89 */ /* 0x00982800000e0000 */
[----:B------:R-:W-:Y:S01]  /*13480*/  ISETP.GE.AND P0, PT, R7, R6, PT ;  /* 0x000000060700720c */ /* 0x000fe20003f06270 */
[----:B--2---:R4:W2:-:S12]  /*13490*/  SHFL.IDX PT, R2, R4, 0x1, 0x1c1f ;  /* 0x003c1f0004027f89 */ /* 0x00489800000e0000 */
[----:B----4-:R-:W-:Y:S05]  /*134a0*/  @P0 BRA `(.L_x_1905) ;  /* 0x0000005800880947 */ /* 0x010fea0003800000 */
        /* <DEDUP_REMOVED lines=13> */
[C---:B------:R-:W-:Y:S02]  /*13580*/  VIADD R15, R0.reuse, 0x40 ;  /* 0x00000040000f7836 */ /* 0x040fe40000000000 */
[C---:B------:R-:W-:Y:S01]  /*13590*/  @!P0 LEA.HI R4, R0.reuse, R0, RZ, 0x1 ;  /* 0x0000000000048211 */ /* 0x040fe200078f08ff */
[C---:B------:R-:W-:Y:S01]  /*135a0*/  VIADD R16, R0.reuse, 0x48 ;  /* 0x0000004800107836 */ /* 0x040fe20000000000 */
[----:B------:R-:W-:Y:S01]  /*135b0*/  @!P1 LEA.HI R6, R5, R5, RZ, 0x1 ;  /* 0x0000000505069211 */ /* 0x000fe200078f08ff */
[C---:B------:R-:W-:Y:S01]  /*135c0*/  VIADD R18, R0.reuse, 0x50 ;  /* 0x0000005000127836 */ /* 0x040fe20000000000 */
[----:B------:R-:W-:Y:S01]  /*135d0*/  @!P2 LEA.HI R8, R7, R7, RZ, 0x1 ;  /* 0x000000070708a211 */ /* 0x000fe200078f08ff */
[----:B------:R-:W-:Y:S01]  /*135e0*/  VIADD R19, R0, 0x58 ;  /* 0x0000005800137836 */ /* 0x000fe20000000000 */
[----:B------:R-:W-:Y:S01]  /*135f0*/  @!P0 LOP3.LUT R5, R4, 0xfffffffe, RZ, 0xc0, !PT ;  /* 0xfffffffe04058812 */ /* 0x000fe200078ec0ff */
[----:B------:R-:W-:Y:S01]  /*13600*/  VIADD R20, R0, 0x80 ;  /* 0x0000008000147836 */ /* 0x000fe20000000000 */
[----:B------:R-:W-:-:S02]  /*13610*/  @!P1 LOP3.LUT R7, R6, 0xfffffffe, RZ, 0xc0, !PT ;  /* 0xfffffffe06079812 */ /* 0x000fc400078ec0ff */
[----:B------:R-:W-:Y:S01]  /*13620*/  @!P2 LOP3.LUT R9, R8, 0xfffffffe, RZ, 0xc0, !PT ;  /* 0xfffffffe0809a812 */ /* 0x000fe200078ec0ff */
[--C-:B0-2---:R-:W-:Y:S01]  /*13630*/  @!P0 IMAD.WIDE R4, R5, 0x4, R2.reuse ;  /* 0x0000000405048825 */ /* 0x105fe200078e0202 */
[----:B------:R-:W-:Y:S02]  /*13640*/  ISETP.GE.AND P3, PT, R15, UR4, PT ;  /* 0x000000040f007c0c */ /* 0x000fe4000bf66270 */
[----:B------:R-:W-:Y:S01]  /*13650*/  ISETP.GE.AND P4, PT, R16, UR4, PT ;  /* 0x0000000410007c0c */ /* 0x000fe2000bf86270 */
        /* <DEDUP_REMOVED lines=10> */
[----:B------:R-:W-:Y:S02]  /*13700*/  @!P3 LEA.HI R15, R15, R15, RZ, 0x1 ;  /* 0x0000000f0f0fb211 */ /* 0x000fe400078f08ff */
[----:B0-----:R-:W-:Y:S02]  /*13710*/  @!P5 LOP3.LUT R5, R10, 0xfffffffe, RZ, 0xc0, !PT ;  /* 0xfffffffe0a05d812 */ /* 0x001fe400078ec0ff */
[----:B------:R-:W-:-:S02]  /*13720*/  @!P0 LEA.HI R12, R12, R12, RZ, 0x1 ;  /* 0x0000000c0c0c8211 */ /* 0x000fc400078f08ff */
[----:B--2---:R-:W-:Y:S01]  /*13730*/  @!P6 LOP3.LUT R7, R11, 0xfffffffe, RZ, 0xc0, !PT ;  /* 0xfffffffe0b07e812 */ /* 0x004fe200078ec0ff */
[--C-:B------:R-:W-:Y:S01]  /*13740*/  @!P5 IMAD.WIDE R4, R5, 0x4, R2.reuse ;  /* 0x000000040504d825 */ /* 0x100fe200078e0202 */
[----:B------:R-:W-:Y:S02]  /*13750*/  @!P1 LEA.HI R13, R13, R13, RZ, 0x1 ;  /* 0x0000000d0d0d9211 */ /* 0x000fe400078f08ff */
[----:B------:R-:W-:Y:S01]  /*13760*/  @!P2 LEA.HI R14, R14, R14, RZ, 0x1 ;  /* 0x0000000e0e0ea211 */ /* 0x000fe200078f08ff */
[----:B------:R-:W-:Y:S01]  /*13770*/  @!P6 IMAD.WIDE R6, R7, 0x4, R2 ;  /* 0x000000040706e825 */ /* 0x000fe200078e0202 */
[----:B------:R-:W-:Y:S01]  /*13780*/  @!P4 LEA.HI R16, R16, R16, RZ, 0x1 ;  /* 0x000000101010c211 */ /* 0x000fe200078f08ff */
[----:B------:R0:W-:Y:S01]  /*13790*/  @!P5 ST.E.64 desc[UR36][R4.64], R38 ;  /* 0x000000260400d985 */ /* 0x0001e2000c101b24 */
[----:B---3--:R-:W-:Y:S02]  /*137a0*/  @!P0 LOP3.LUT R9, R12, 0xfffffffe, RZ, 0xc0, !PT ;  /* 0xfffffffe0c098812 */ /* 0x008fe400078ec0ff */
        /* <DEDUP_REMOVED lines=10> */
[--C-:B--2---:R-:W-:Y:S01]  /*13850*/  @!P1 IMAD.WIDE R6, R13, 0x4, R2.reuse ;  /* 0x000000040d069825 */ /* 0x104fe200078e0202 */
        /* <DEDUP_REMOVED lines=114> */
[----:B------:R-:W-:Y:S02]  /*13f80*/  @!P1 LOP3.LUT R15, R15, 0xfffffffe, RZ, 0xc0, !PT ;  /* 0xfffffffe0f0f9812 */ /* 0x000fe400078ec0ff */
[----:B----4-:R-:W-:Y:S02]  /*13f90*/  @!P2 LOP3.LUT R11, R16, 0xfffffffe, RZ, 0xc0, !PT ;  /* 0xfffffffe100ba812 */ /* 0x010fe400078ec0ff */
[----:B------:R-:W-:Y:S02]  /*13fa0*/  @!P3 LOP3.LUT R17, R17, 0xfffffffe, RZ, 0xc0, !PT ;  /* 0xfffffffe1111b812 */ /* 0x000fe400078ec0ff */
[----:B-----5:R-:W-:Y:S01]  /*13fb0*/  @!P4 LOP3.LUT R13, R20, 0xfffffffe, RZ, 0xc0, !PT ;  /* 0xfffffffe140dc812 */ /* 0x020fe200078ec0ff */
[----:B0-----:R-:W-:-:S04]  /*13fc0*/  @!P0 IMAD.WIDE R4, R9, 0x4, R2 ;  /* 0x0000000409048825 */ /* 0x001fc800078e0202 */
[--C-:B--2---:R-:W-:Y:S01]  /*13fd0*/  @!P1 IMAD.WIDE R6, R15, 0x4, R2.reuse ;  /* 0x000000040f069825 */ /* 0x104fe200078e0202 */
        /* <DEDUP_REMOVED lines=11> */
[----:B----4-:R-:W-:-:S05]  /*14090*/  LOP3.LUT R5, R0, 0xfffffffe, RZ, 0xc0, !PT ;  /* 0xfffffffe00057812 */ /* 0x010fca00078ec0ff */
[----:B------:R-:W-:-:S05]  /*140a0*/  IMAD.WIDE R2, R5, 0x4, R2 ;  /* 0x0000000405027825 */ /* 0x000fca00078e0202 */
[----:B------:R0:W-:Y:S01]  /*140b0*/  ST.E.64 desc[UR36][R2.64], R150 ;  /* 0x0000009602007985 */ /* 0x0001e2000c101b24 */
[----:B------:R-:W-:Y:S05]  /*140c0*/  BRA `(.L_x_1905) ;  /* 0x0000004c00807947 */ /* 0x000fea0003800000 */
.L_x_2005:
[----:B------:R-:W3:Y:S02]  /*140d0*/  S2R R0, SR_TID.X ;  /* 0x0000000000007919 */ /* 0x000ee40000002100 */
[----:B---3--:R-:W-:-:S05]  /*140e0*/  VIADD R2, R0, 0xffffff80 ;  /* 0xffffff8000027836 */ /* 0x008fca0000000000 */
[----:B------:R-:W-:-:S13]  /*140f0*/  ISETP.GT.AND P0, PT, R2, 0x3f, PT ;  /* 0x0000003f0200780c */ /* 0x000fda0003f04270 */
[----:B------:R-:W-:Y:S05]  /*14100*/  @P0 BRA `(.L_x_1905) ;  /* 0x0000004c00700947 */ /* 0x000fea0003800000 */
[----:B------:R-:W3:Y:S01]  /*14110*/  S2R R3, SR_CTAID.X ;  /* 0x0000000000037919 */ /* 0x000ee20000002500 */
[----:B------:R-:W4:Y:S01]  /*14120*/  LDC R6, c[0x0][0xce8] ;  /* 0x00033a00ff067b82 */ /* 0x000f220000000800 */
[----:B------:R-:W-:Y:S01]  /*14130*/  ULDC UR4, c[0x0][0xb88] ;  /* 0x0002e20000047ab9 */ /* 0x000fe20000000800 */
[----:B---3--:R-:W-:Y:S02]  /*14140*/  IMAD R0, R3, 0x40, R0 ;  /* 0x0000004003007824 */ /* 0x008fe400078e0200 */
[----:B----4-:R-:W-:Y:S02]  /*14150*/  IMAD R3, R6, UR4, RZ ;  /* 0x0000000406037c24 */ /* 0x010fe4000f8e02ff */
[----:B------:R-:W-:-:S05]  /*14160*/  VIADD R0, R0, 0xffffff80 ;  /* 0xffffff8000007836 */ /* 0x000fca0000000000 */
[----:B------:R-:W-:-:S13]  /*14170*/  ISETP.GE.AND P0, PT, R0, R3, PT ;  /* 0x000000030000720c */ /* 0x000fda0003f06270 */
[----:B------:R-:W-:Y:S05]  /*14180*/  @P0 BRA `(.L_x_1905) ;  /* 0x0000004c00500947 */ /* 0x000fea0003800000 */
[----:B------:R-:W-:Y:S01]  /*14190*/  ISETP.NE.AND P0, PT, R6, 0x1, PT ;  /* 0x000000010600780c */ /* 0x000fe20003f05270 */
[----:B------:R-:W3:Y:S01]  /*141a0*/  S2UR UR4, SR_CTAID.Z ;  /* 0x00000000000479c3 */ /* 0x000ee20000002700 */
[----:B------:R-:W-:Y:S01]  /*141b0*/  SHF.R.S32.HI R4, RZ, 0x1f, R203 ;  /* 0x0000001fff047819 */ /* 0x000fe200000114cb */
[----:B------:R-:W-:Y:S02]  /*141c0*/  ULDC.64 UR6, c[0x0][0xcd0] ;  /* 0x0003340000067ab9 */ /* 0x000fe40000000a00 */
[----:B------:R-:W-:-:S04]  /*141d0*/  IMAD.WIDE.U32 R2, R203, UR6, RZ ;  /* 0x00000006cb027c25 */ /* 0x000fc8000f8e00ff */
[----:B------:R-:W4:Y:S01]  /*141e0*/  LDC.64 R10, c[0x0][0xcd8] ;  /* 0x00033600ff0a7b82 */ /* 0x000f220000000a00 */
[----:B------:R-:W-:-:S04]  /*141f0*/  IMAD R4, R4, UR6, RZ ;  /* 0x0000000604047c24 */ /* 0x000fc8000f8e02ff */
[----:B------:R-:W-:Y:S02]  /*14200*/  IMAD R5, R203, UR7, R4 ;  /* 0x00000007cb057c24 */ /* 0x000fe4000f8e0204 */
[----:B------:R-:W-:Y:S01]  /*14210*/  IMAD.MOV R203, RZ, RZ, -R203 ;  /* 0x000000ffffcb7224 */ /* 0x000fe200078e0acb */
[----:B------:R-:W5:Y:S01]  /*14220*/  @P0 LDC R7, c[0x0][0xcec] ;  /* 0x00033b00ff070b82 */ /* 0x000f620000000800 */
[----:B------:R-:W-:Y:S02]  /*14230*/  IMAD.IADD R3, R3, 0x1, R5 ;  /* 0x0000000103037824 */ /* 0x000fe400078e0205 */
[----:B------:R-:W-:-:S05]  /*14240*/  IMAD.MOV.U32 R5, RZ, RZ, R0 ;  /* 0x000000ffff057224 */ /* 0x000fca00078e0000 */
[----:B------:R-:W0:Y:S01]  /*14250*/  S2UR UR8, SR_CTAID.Y ;  /* 0x00000000000879c3 */ /* 0x000e220000002600 */
[----:B---3--:R-:W-:-:S07]  /*14260*/  USHF.R.S32.HI UR5, URZ, 0x1f, UR4 ;  /* 0x0000001f3f057899 */ /* 0x008fce0008011404 */
[----:B------:R-:W0:Y:S01]  /*14270*/  LDC R8, c[0x0][0xd50] ;  /* 0x00035400ff087b82 */ /* 0x000e220000000800 */
[C---:B----4-:R-:W-:Y:S02]  /*14280*/  IMAD R12, R10.reuse, UR5, RZ ;  /* 0x000000050a0c7c24 */ /* 0x050fe4000f8e02ff */
[----:B------:R-:W-:-:S04]  /*14290*/  IMAD.WIDE.U32 R2, R10, UR4, R2 ;  /* 0x000000040a027c25 */ /* 0x000fc8000f8e0002 */
[----:B------:R-:W-:Y:S01]  /*142a0*/  IMAD R11, R11, UR4, R12 ;  /* 0x000000040b0b7c24 */ /* 0x000fe2000f8e020c */
[----:B------:R-:W3:Y:S01]  /*142b0*/  @P0 LDC R9, c[0x0][0xcf0] ;  /* 0x00033c00ff090b82 */ /* 0x000ee20000000800 */
[----:B-----5:R-:W-:Y:S01]  /*142c0*/  @P0 IMAD.HI.U32 R4, R0, R7, RZ ;  /* 0x0000000700040227 */ /* 0x020fe200078e00ff */
[----:B------:R-:W-:-:S03]  /*142d0*/  ULDC.64 UR4, c[0x0][0xce0] ;  /* 0x0003380000047ab9 */ /* 0x000fc60000000a00 */
[----:B------:R-:W-:Y:S02]  /*142e0*/  IMAD.IADD R3, R11, 0x1, R3 ;  /* 0x000000010b037824 */ /* 0x000fe400078e0203 */
[----:B0-----:R-:W-:-:S04]  /*142f0*/  IMAD R203, R8, R203, UR8 ;  /* 0x0000000808cb7e24 */ /* 0x001fc8000f8e02cb */
[----:B------:R-:W-:Y:S01]  /*14300*/  IMAD.WIDE.U32 R2, R203, UR4, R2 ;  /* 0x00000004cb027c25 */ /* 0x000fe2000f8e0002 */
[----:B---3--:R-:W-:Y:S02]  /*14310*/  @P0 SHF.R.U32.HI R5, RZ, R9, R4 ;  /* 0x00000009ff050219 */ /* 0x008fe40000011604 */
[----:B------:R-:W-:Y:S02]  /*14320*/  SHF.R.S32.HI R4, RZ, 0x1f, R203 ;  /* 0x0000001fff047819 */ /* 0x000fe400000114cb */
[--C-:B------:R-:W-:Y:S01]  /*14330*/  SHF.R.S32.HI R9, RZ, 0x1f, R5.reuse ;  /* 0x0000001fff097819 */ /* 0x100fe20000011405 */
[----:B------:R-:W-:Y:S01]  /*14340*/  IMAD.MOV R7, RZ, RZ, -R5 ;  /* 0x000000ffff077224 */ /* 0x000fe200078e0a05 */
[----:B------:R-:W-:Y:S01]  /*14350*/  IADD3 R2, P0, R5, R2, RZ ;  /* 0x0000000205027210 */ /* 0x000fe20007f1e0ff */
[----:B------:R-:W-:Y:S02]  /*14360*/  IMAD R4, R4, UR4, RZ ;  /* 0x0000000404047c24 */ /* 0x000fe4000f8e02ff */
[----:B------:R-:W-:-:S02]  /*14370*/  IMAD R7, R6, R7, R0 ;  /* 0x0000000706077224 */ /* 0x000fc400078e0200 */
[----:B------:R-:W-:Y:S01]  /*14380*/  IMAD R4, R203, UR5, R4 ;  /* 0x00000005cb047c24 */ /* 0x000fe2000f8e0204 */
[----:B------:R-:W-:Y:S02]  /*14390*/  ULDC.64 UR4, c[0x0][0xcc8] ;  /* 0x0003320000047ab9 */ /* 0x000fe40000000a00 */
[----:B------:R-:W-:Y:S02]  /*143a0*/  SHF.R.S32.HI R0, RZ, 0x1f, R7 ;  /* 0x0000001fff007819 */ /* 0x000fe40000011407 */
[----:B------:R-:W-:-:S03]  /*143b0*/  IADD3.X R3, R9, R3, R4, P0, !PT ;  /* 0x0000000309037210 */ /* 0x000fc600007fe404 */
[----:B------:R-:W-:Y:S02]  /*143c0*/  IMAD R0, R0, UR4, RZ ;  /* 0x0000000400007c24 */ /* 0x000fe4000f8e02ff */
[----:B------:R-:W-:-:S04]  /*143d0*/  IMAD.WIDE.U32 R2, R7, UR4, R2 ;  /* 0x0000000407027c25 */ /* 0x000fc8000f8e0002 */
[----:B------:R-:W-:Y:S01]  /*143e0*/  IMAD R5, R7, UR5, R0 ;  /* 0x0000000507057c24 */ /* 0x000fe2000f8e0200 */
[----:B------:R-:W-:Y:S02]  /*143f0*/  ULDC.64 UR4, c[0x0][0xca8] ;  /* 0x00032a0000047ab9 */ /* 0x000fe40000000a00 */
[----:B------:R-:W-:Y:S01]  /*14400*/  LEA R4, P0, R2, UR4, 0x2 ;  /* 0x0000000402047c11 */ /* 0x000fe2000f8010ff */
[----:B------:R-:W-:-:S05]  /*14410*/  IMAD.IADD R3, R3, 0x1, R5 ;  /* 0x0000000103037824 */ /* 0x000fca00078e0205 */
[----:B------:R-:W-:Y:S01]  /*14420*/  LEA.HI.X R5, R2, UR5, R3, 0x2, P0 ;  /* 0x0000000502057c11 */ /* 0x000fe200080f1403 */
[----:B------:R-:W-:-:S05]  /*14430*/  IMAD.MOV.U32 R3, RZ, RZ, -0x800000 ;  /* 0xff800000ff037424 */ /* 0x000fca00078e00ff */
[----:B------:R3:W-:Y:S01]  /*14440*/  STG.E desc[UR36][R4.64], R3 ;  /* 0x0000000304007986 */ /* 0x0007e2000c101924 */
[----:B------:R-:W-:Y:S05]  /*14450*/  BRA `(.L_x_1905) ;  /* 0x00000048009c7947 */ /* 0x000fea0003800000 */
.L_x_1903:
        /* <DEDUP_REMOVED lines=18> */
.L_x_2009:
[----:B------:R-:W-:Y:S01]  /*14580*/  ULDC UR7, c[0x0][0xd50] ;  /* 0x0003540000077ab9 */ /* 0x000fe20000000800 */
[----:B------:R-:W-:Y:S01]  /*14590*/  UMOV UR39, UR6 ;  /* 0x0000000600277c82 */ /* 0x000fe20008000000 */
[----:B------:R-:W-:-:S11]  /*145a0*/  UISETP.NE.AND UP0, UPT, UR7, 0x1, UPT ;  /* 0x000000010700788c */ /* 0x000fd6000bf05270 */
[----:B------:R-:W-:Y:S01]  /*145b0*/  @UP0 ULDC UR4, c[0x0][0xd54] ;  /* 0x0003550000040ab9 */ /* 0x000fe20000000800 */
[----:B------:R-:W-:Y:S01]  /*145c0*/  @UP0 ULDC UR8, c[0x0][0xd58] ;  /* 0x0003560000080ab9 */ /* 0x000fe20000000800 */
[----:B------:R-:W-:-:S04]  /*145d0*/  UIMAD.WIDE.U32 UR4, UR6, UR4, URZ ;  /* 0x00000004060472a5 */ /* 0x000fc8000f8e003f */
[----:B------:R-:W-:-:S12]  /*145e0*/  @UP0 USHF.R.U32.HI UR39, URZ, UR8, UR5 ;  /* 0x000000083f270299 */ /* 0x000fd80008011605 */
.L_x_2010:
[----:B------:R-:W-:Y:S01]  /*145f0*/  ISETP.LE.AND P0, PT, RZ, UR46, PT ;  /* 0x0000002eff007c0c */ /* 0x000fe2000bf03270 */
[----:B------:R-:W-:Y:S01]  /*14600*/  UIADD3 UR44, -UR39, URZ, URZ ;  /* 0x0000003f272c7290 */ /* 0x000fe2000fffe13f */
[----:B------:R-:W-:Y:S02]  /*14610*/  IMAD.MOV.U32 R21, RZ, RZ, 0x1 ;  /* 0x00000001ff157424 */ /* 0x000fe400078e00ff */
[----:B------:R-:W-:Y:S01]  /*14620*/  IMAD.MOV.U32 R8, RZ, RZ, RZ ;  /* 0x000000ffff087224 */ /* 0x000fe200078e00ff */
[----:B------:R-:W-:Y:S01]  /*14630*/  UIMAD UR44, UR7, UR44, UR6 ;  /* 0x0000002c072c72a4 */ /* 0x000fe2000f8e0206 */
[----:B------:R-:W-:-:S07]  /*14640*/  IMAD.MOV.U32 R4, RZ, RZ, 0x1 ;  /* 0x00000001ff047424 */ /* 0x000fce00078e00ff */
[----:B------:R-:W-:Y:S05]  /*14650*/  @!P0 BRA `(.L_x_2011) ;  /* 0x00000044004c8947 */ /* 0x000fea0003800000 */
[----:B------:R-:W-:Y:S01]  /*14660*/  ULDC.64 UR4, c[0x0][0xb20] ;  /* 0x0002c80000047ab9 */ /* 0x000fe20000000a00 */
[----:B------:R-:W-:Y:S01]  /*14670*/  IMAD.MOV.U32 R29, RZ, RZ, RZ ;  /* 0x000000ffff1d7224 */ /* 0x000fe200078e00ff */
[----:B------:R-:W-:Y:S01]  /*14680*/  UISETP.NE.U32.AND UP0, UPT, UR4, URZ, UPT ;  /* 0x0000003f0400728c */ /* 0x000fe2000bf05070 */
[----:B------:R-:W0:Y:S01]  /*14690*/  S2UR UR40, SR_CTAID.X ;  /* 0x00000000002879c3 */ /* 0x000e220000002500 */
[----:B------:R-:W-:Y:S01]  /*146a0*/  ULDC UR6, c[0x0][0x448] ;  /* 0x0001120000067ab9 */ /* 0x000fe20000000800 */
[----:B------:R-:W-:Y:S01]  /*146b0*/  ULDC UR10, c[0x0][0x2f0] ;  /* 0x0000bc00000a7ab9 */ /* 0x000fe20000000800 */
[----:B------:R-:W-:Y:S01]  /*146c0*/  UISETP.NE.AND.EX UP0, UPT, UR5, URZ, UPT, UP0 ;  /* 0x0000003f0500728c */ /* 0x000fe2000bf05300 */
[----:B------:R-:W-:-:S05]  /*146d0*/  ULDC UR11, c[0x0][0x288] ;  /* 0x0000a200000b7ab9 */ /* 0x000fca0000000800 */
[----:B------:R-:W-:-:S05]  /*146e0*/  PLOP3.LUT P0, PT, PT, PT, UP0, 0x80, 0x0 ;  /* 0x000000000000781c */ /* 0x000fca0003f0f008 */
[----:B------:R-:W-:Y:S02]  /*146f0*/  @UP0 ULDC.64 UR4, c[0x0][0xb20] ;  /* 0x0002c80000040ab9 */ /* 0x000fe40000000a00 */
[----:B------:R-:W-:-:S06]  /*14700*/  @UP0 UIMAD.WIDE UR4, UR46, 0x4, UR4 ;  /* 0x000000042e0408a5 */ /* 0x000fcc000f8e0204 */
[----:B------:R-:W-:Y:S02]  /*14710*/  IMAD.U32 R2, RZ, RZ, UR4 ;  /* 0x00000004ff027e24 */ /* 0x000fe4000f8e00ff */
[----:B------:R-:W-:Y:S01]  /*14720*/  IMAD.U32 R3, RZ, RZ, UR5 ;  /* 0x00000005ff037e24 */ /* 0x000fe2000f8e00ff */
[----:B------:R-:W-:-:S04]  /*14730*/  ULDC.64 UR4, c[0x0][0x418] ;  /* 0x0001060000047ab9 */ /* 0x000fc80000000a00 */
[----:B------:R1:W5:Y:S01]  /*14740*/  @P0 LDG.E R29, desc[UR36][R2.64] ;  /* 0x00000024021d0981 */ /* 0x000362000c1e1900 */
[----:B------:R-:W-:Y:S02]  /*14750*/  UISETP.NE.U32.AND UP0, UPT, UR4, URZ, UPT ;  /* 0x0000003f0400728c */ /* 0x000fe4000bf05070 */
[----:B------:R-:W-:Y:S02]  /*14760*/  UISETP.NE.AND UP1, UPT, UR6, 0x1, UPT ;  /* 0x000000010600788c */ /* 0x000fe4000bf25270 */
[----:B------:R-:W-:Y:S02]  /*14770*/  UISETP.NE.AND.EX UP0, UPT, UR5, URZ, UPT, UP0 ;  /* 0x0000003f0500728c */ /* 0x000fe4000bf05300 */
[----:B0-----:R-:W-:Y:S01]  /*14780*/  USHF.L.U32 UR40, UR40, 0x6, URZ ;  /* 0x0000000628287899 */ /* 0x001fe2000800063f */
[----:B------:R-:W-:Y:S01]  /*14790*/  ULDC UR6, c[0x0][0x424] ;  /* 0x0001090000067ab9 */ /* 0x000fe20000000800 */
[----:B------:R-:W-:Y:S01]  /*147a0*/  ULDC.64 UR4, c[0x0][0xad8] ;  /* 0x0002b60000047ab9 */ /* 0x000fe20000000a00 */
[----:B------:R-:W-:-:S02]  /*147b0*/  USEL UR9, UR6, 0x1, UP0 ;  /* 0x0000000106097887 */ /* 0x000fc40008000000 */
[----:B------:R-:W-:Y:S02]  /*147c0*/  UISETP.GE.AND UP0, UPT, UR5, 0x1, UPT ;  /* 0x000000010500788c */ /* 0x000fe4000bf06270 */
[----:B------:R-:W-:Y:S01]  /*147d0*/  UIADD3 UR8, UR40, 0x3f, URZ ;  /* 0x0000003f28087890 */ /* 0x000fe2000fffe03f */
[----:B------:R-:W-:Y:S01]  /*147e0*/  @UP1 ULDC UR7, c[0x0][0x44c] ;  /* 0x0001130000071ab9 */ /* 0x000fe20000000800 */
[----:B------:R-:W-:Y:S02]  /*147f0*/  UIMAD UR47, UR9, UR10, URZ ;  /* 0x0000000a092f72a4 */ /* 0x000fe4000f8e023f */
[----:B------:R-:W-:Y:S01]  /*14800*/  PLOP3.LUT P1, PT, PT, PT, UP0, 0x80, 0x0 ;  /* 0x000000000000781c */ /* 0x000fe20003f2f008 */
[----:B------:R-:W-:Y:S02]  /*14810*/  UIMAD.WIDE.U32 UR6, UR8, UR7, URZ ;  /* 0x00000007080672a5 */ /* 0x000fe4000f8e003f */
[----:B------:R-:W-:Y:S01]  /*14820*/  UIMAD UR9, UR9, UR10, 0x3f ;  /* 0x0000003f090974a4 */ /* 0x000fe2000f8e020a */
[----:B------:R-:W-:Y:S01]  /*14830*/  @UP1 ULDC UR12, c[0x0][0x450] ;  /* 0x00011400000c1ab9 */ /* 0x000fe20000000800 */
[----:B------:R-:W-:-:S02]  /*14840*/  UIADD3 UR6, UR47, 0x1, -UR11 ;  /* 0x000000012f067890 */ /* 0x000fc4000fffe80b */
[----:B------:R-:W-:Y:S02]  /*14850*/  @UP1 USHF.R.U32.HI UR8, URZ, UR12, UR7 ;  /* 0x0000000c3f081299 */ /* 0x000fe40008011607 */
[----:B------:R-:W-:Y:S02]  /*14860*/  USHF.R.S32.HI UR7, URZ, 0x1f, UR9 ;  /* 0x0000001f3f077899 */ /* 0x000fe40008011409 */
[----:B------:R-:W-:Y:S02]  /*14870*/  UIADD3 UR6, UR6, UR8, URZ ;  /* 0x0000000806067290 */ /* 0x000fe4000fffe03f */
[----:B------:R-:W-:Y:S02]  /*14880*/  ULEA.HI UR7, UR7, UR9, URZ, 0x6 ;  /* 0x0000000907077291 */ /* 0x000fe4000f8f303f */
[----:B------:R-:W-:Y:S02]  /*14890*/  UP2UR UR48, UPR, URZ, 0x2 ;  /* 0x000000023f307883 */ /* 0x000fe40008000000 */
[----:B------:R-:W-:-:S02]  /*148a0*/  UIADD3 UR4, UR6, UR4, URZ ;  /* 0x0000000406047290 */ /* 0x000fc4000fffe03f */
[----:B------:R-:W-:Y:S01]  /*148b0*/  USHF.R.S32.HI UR41, URZ, 0x6, UR7 ;  /* 0x000000063f297899 */ /* 0x000fe20008011407 */
[----:B-1----:R-:W-:Y:S11]  /*148c0*/  @!P1 BRA `(.L_x_2012) ;  /* 0x0000000000449947 */ /* 0x002ff60003800000 */
        /* <DEDUP_REMOVED lines=10> */
.L_x_2013:
[----:B------:R-:W-:-:S11]  /*14970*/  UISETP.NE.AND UP0, UPT, UR5, 0x1, UPT ;  /* 0x000000010500788c */ /* 0x000fd6000bf05270 */
[----:B------:R-:W-:Y:S02]  /*14980*/  @UP0 ULDC.64 UR12, c[0x0][0xae0] ;  /* 0x0002b800000c0ab9 */ /* 0x000fe40000000a00 */
[----:B------:R-:W-:-:S04]  /*14990*/  UIMAD.WIDE.U32 UR6, UR8, UR12, URZ ;  /* 0x0000000c080672a5 */ /* 0x000fc8000f8e003f */
[----:B------:R-:W-:-:S12]  /*149a0*/  @UP0 USHF.R.U32.HI UR8, URZ, UR13, UR7 ;  /* 0x0000000d3f080299 */ /* 0x000fd80008011607 */
.L_x_2014:
[----:B------:R-:W-:-:S04]  /*149b0*/  UIMAD UR8, UR8, UR5, UR5 ;  /* 0x00000005080872a4 */ /* 0x000fc8000f8e0205 */
[----:B------:R-:W-:-:S04]  /*149c0*/  UISETP.LT.AND UP0, UPT, UR4, UR8, UPT ;  /* 0x000000080400728c */ /* 0x000fc8000bf01270 */
[----:B------:R-:W-:-:S12]  /*149d0*/  USEL UR4, UR4, UR8, UP0 ;  /* 0x0000000804047287 */ /* 0x000fd80008000000 */
.L_x_2012:
        /* <DEDUP_REMOVED lines=26> */
.L_x_2016:
[----:B------:R-:W-:-:S11]  /*14b80*/  UISETP.NE.AND UP0, UPT, UR5, 0x1, UPT ;  /* 0x000000010500788c */ /* 0x000fd6000bf05270 */
[----:B------:R-:W-:Y:S02]  /*14b90*/  @UP0 ULDC.64 UR10, c[0x0][0xae0] ;  /* 0x0002b800000a0ab9 */ /* 0x000fe40000000a00 */
[----:B------:R-:W-:-:S04]  /*14ba0*/  UIMAD.WIDE.U32 UR6, UR4, UR10, URZ ;  /* 0x0000000a040672a5 */ /* 0x000fc8000f8e003f */
[----:B------:R-:W-:-:S12]  /*14bb0*/  @UP0 USHF.R.U32.HI UR4, URZ, UR11, UR7 ;  /* 0x0000000b3f040299 */ /* 0x000fd80008011607 */
.L_x_2017:
[----:B------:R-:W-:-:S04]  /*14bc0*/  UIMAD UR4, UR4, UR5, URZ ;  /* 0x00000005040472a4 */ /* 0x000fc8000f8e023f */
[----:B------:R-:W-:-:S04]  /*14bd0*/  UISETP.LT.AND UP0, UPT, UR8, UR4, UPT ;  /* 0x000000040800728c */ /* 0x000fc8000bf01270 */
[----:B------:R-:W-:-:S12]  /*14be0*/  USEL UR8, UR8, UR4, !UP0 ;  /* 0x0000000408087287 */ /* 0x000fd8000c000000 */
.L_x_2015:
        /* <DEDUP_REMOVED lines=44> */
.L_x_2018:
[----:B------:R-:W-:Y:S02]  /*14eb0*/  UIMAD UR49, UR44, UR38, UR43 ;  /* 0x000000262c3172a4 */ /* 0x000fe4000f8e022b */
[----:B------:R-:W-:Y:S02]  /*14ec0*/  IMAD.U32 R3, RZ, RZ, UR38 ;  /* 0x00000026ff037e24 */ /* 0x000fe4000f8e00ff */
[----:B------:R-:W-:Y:S02]  /*14ed0*/  IMAD.MOV.U32 R8, RZ, RZ, RZ ;  /* 0x000000ffff087224 */ /* 0x000fe400078e00ff */
[----:B------:R-:W-:Y:S02]  /*14ee0*/  IMAD.MOV.U32 R21, RZ, RZ, 0x1 ;  /* 0x00000001ff157424 */ /* 0x000fe400078e00ff */
[----:B------:R-:W-:Y:S02]  /*14ef0*/  IMAD.U32 R28, RZ, RZ, UR49 ;  /* 0x00000031ff1c7e24 */ /* 0x000fe4000f8e00ff */
[----:B------:R-:W-:-:S03]  /*14f00*/  IMAD.MOV.U32 R4, RZ, RZ, 0x1 ;  /* 0x00000001ff047424 */ /* 0x000fc600078e00ff */
        /* <DEDUP_REMOVED lines=26> */
.L_x_2019:
        /* <DEDUP_REMOVED lines=20> */
.L_x_2021:
[----:B------:R0:W1:Y:S01]  /*151f0*/  LDC.64 R2, c[0x4][R16] ;  /* 0x0100000010027b82 */ /* 0x0000620000000a00 */
[----:B------:R-:W-:Y:S01]  /*15200*/  ULDC.64 UR4, c[0x4][0x90] ;  /* 0x0100240000047ab9 */ /* 0x000fe20000000a00 */
[----:B------:R-:W-:Y:S01]  /*15210*/  ULDC.64 UR6, c[0x4][0x98] ;  /* 0x0100260000067ab9 */ /* 0x000fe20000000a00 */
[----:B------:R-:W-:Y:S02]  /*15220*/  IMAD.U32 R4, RZ, RZ, UR4 ;  /* 0x00000004ff047e24 */ /* 0x000fe4000f8e00ff */
        /* <DEDUP_REMOVED lines=11> */
.L_x_2020:
        /* <DEDUP_REMOVED lines=90> */
.L_x_2068:
[----:B------:R-:W2:Y:S01]  /*15880*/  LDL R3, [R1] ;  /* 0x0000000001037983 */ /* 0x000ea20000100800 */
[----:B------:R-:W-:Y:S01]  /*15890*/  LOP3.LUT R33, R2, R33, RZ, 0xfc, !PT ;  /* 0x0000002102217212 */ /* 0x000fe200078efcff */
[----:B------:R-:W-:Y:S01]  /*158a0*/  IMAD.U32 R23, RZ, RZ, UR39 ;  /* 0x00000027ff177e24 */ /* 0x000fe2000f8e00ff */
[----:B------:R-:W-:Y:S02]  /*158b0*/  ISETP.GT.U32.AND P1, PT, R31, 0x3f, PT ;  /* 0x0000003f1f00780c */ /* 0x000fe40003f24070 */
[----:B------:R-:W-:Y:S02]  /*158c0*/  LOP3.LUT R16, R16, 0xfffffbff, RZ, 0xc0, !PT ;  /* 0xfffffbff10107812 */ /* 0x000fe400078ec0ff */
[----:B------:R-:W-:Y:S02]  /*158d0*/  SHF.R.S32.HI R23, RZ, 0x1f, R23 ;  /* 0x0000001fff177819 */ /* 0x000fe40000011417 */
[----:B------:R-:W-:Y:S02]  /*158e0*/  LOP3.LUT R17, R33, R0, RZ, 0xfc, !PT ;  /* 0x0000000021117212 */ /* 0x000fe400078efcff */
        /* <DEDUP_REMOVED lines=9> */
.L_x_2023:
[----:B------:R-:W-:-:S05]  /*15980*/  IMAD.MOV.U32 R0, RZ, RZ, 0x1 ;  /* 0x00000001ff007424 */ /* 0x000fca00078e00ff */
[----:B------:R-:W-:-:S04]  /*15990*/  SHF.L.U32 R0, R0, 0x1f, RZ ;  /* 0x0000001f00007819 */ /* 0x000fc800000006ff */
[----:B------:R-:W0:Y:S02]  /*159a0*/  SYNCS.PHASECHK.TRANS64.TRYWAIT P0, [UR45+0x38840], R0 ;  /* 0x03884000ff0075a7 */ /* 0x000e24000800016d */
[----:B0-----:R-:W-:Y:S05]  /*159b0*/  @!P0 BRA `(.L_x_2024) ;  /* 0x0000003800348947 */ /* 0x001fea0003800000 */
.L_x_2069:
        /* <DEDUP_REMOVED lines=58> */
.L_x_2079:
[----:B------:R-:W-:-:S13]  /*15d60*/  ISETP.GE.AND P0, PT, R18, 0x31, PT ;  /* 0x000000311200780c */ /* 0x000fda0003f06270 */
[----:B0-2---:R-:W-:-:S05]  /*15d70*/  @P0 LEA R2, P1, R22, R14, 0x1 ;  /* 0x0000000e16020211 */ /* 0x005fca00078208ff */
[----:B-1----:R-:W-:Y:S01]  /*15d80*/  @P0 IMAD.X R3, RZ, RZ, R5, P1 ;  /* 0x000000ffff030224 */ /* 0x002fe200008e0605 */
[----:B------:R-:W-:-:S05]  /*15d90*/  @P0 LEA R5, R24, UR45, 0x1 ;  /* 0x0000002d18050c11 */ /* 0x000fca000f8e08ff */
        /* <DEDUP_REMOVED lines=11> */
.L_x_2026:
        /* <DEDUP_REMOVED lines=24> */
.L_x_2027:
[----:B------:R-:W-:Y:S01]  /*15fd0*/  UISETP.NE.AND UP0, UPT, UR48, URZ, UPT ;  /* 0x0000003f3000728c */ /* 0x000fe2000bf05270 */
[----:B------:R-:W-:Y:S01]  /*15fe0*/  VIADD R36, R31, UR40 ;  /* 0x000000281f247c36 */ /* 0x000fe20008000000 */
[----:B------:R-:W-:Y:S01]  /*15ff0*/  R2UR UR6, R23 ;  /* 0x00000000170672ca */ /* 0x000fe200000e0000 */
[----:B------:R-:W-:Y:S01]  /*16000*/  ULDC.64 UR8, c[0x0][0x2d8] ;  /* 0x0000b60000087ab9 */ /* 0x000fe20000000a00 */
[----:B------:R-:W0:Y:S01]  /*16010*/  LDC R7, c[0x0][0x448] ;  /* 0x00011200ff077b82 */ /* 0x000e220000000800 */
[----:B------:R-:W-:Y:S01]  /*16020*/  IMAD.MOV.U32 R11, RZ, RZ, R36 ;  /* 0x000000ffff0b7224 */ /* 0x000fe200078e0024 */
[----:B------:R-:W-:Y:S01]  /*16030*/  PLOP3.LUT P0, PT, PT, PT, UP0, 0x80, 0x0 ;  /* 0x000000000000781c */ /* 0x000fe20003f0f008 */
[----:B------:R-:W1:Y:S04]  /*16040*/  S2R R20, SR_TID.X ;  /* 0x0000000000147919 */ /* 0x000e680000002100 */
[----:B------:R-:W-:-:S04]  /*16050*/  @UP0 ULDC UR4, c[0x0][0x44c] ;  /* 0x0001130000040ab9 */ /* 0x000fc80000000800 */
[----:B------:R-:W-:-:S04]  /*16060*/  UIMAD UR6, UR6, UR8, URZ ;  /* 0x00000008060672a4 */ /* 0x000fc8000f8e023f */
[----:B------:R-:W-:Y:S01]  /*16070*/  @P0 IMAD.HI.U32 R0, R36, UR4, RZ ;  /* 0x0000000424000c27 */ /* 0x000fe2000f8e00ff */
[----:B------:R-:W-:Y:S01]  /*16080*/  PLOP3.LUT P0, PT, PT, PT, UP0, 0x80, 0x0 ;  /* 0x000000000000781c */ /* 0x000fe20003f0f008 */
[----:B------:R-:W-:Y:S01]  /*16090*/  @UP0 ULDC UR4, c[0x0][0x450] ;  /* 0x0001140000040ab9 */ /* 0x000fe20000000800 */
[----:B------:R-:W-:-:S11]  /*160a0*/  UIMAD UR6, UR39, UR9, UR6 ;  /* 0x00000009270672a4 */ /* 0x000fd6000f8e0206 */
[----:B------:R-:W-:Y:S01]  /*160b0*/  @P0 SHF.R.U32.HI R11, RZ, UR4, R0 ;  /* 0x00000004ff0b0c19 */ /* 0x000fe20008011600 */
[----:B------:R-:W-:-:S03]  /*160c0*/  UIMAD.WIDE.U32 UR4, UR39, UR8, URZ ;  /* 0x00000008270472a5 */ /* 0x000fc6000f8e003f */
[----:B------:R-:W-:Y:S01]  /*160d0*/  ULDC.64 UR8, c[0x0][0x2e0] ;  /* 0x0000b80000087ab9 */ /* 0x000fe20000000a00 */
[----:B------:R-:W-:Y:S01]  /*160e0*/  UIADD3 UR5, UR5, UR6, URZ ;  /* 0x0000000605057290 */ /* 0x000fe2000fffe03f */
[----:B------:R-:W-:Y:S01]  /*160f0*/  SHF.R.S32.HI R0, RZ, 0x1f, R11 ;  /* 0x0000001fff007819 */ /* 0x000fe2000001140b */
[----:B------:R-:W-:Y:S01]  /*16100*/  UIMAD UR6, UR50, UR8, URZ ;  /* 0x00000008320672a4 */ /* 0x000fe2000f8e023f */
[----:B-1----:R-:W-:Y:S01]  /*16110*/  LOP3.LUT R20, R20, 0x7f, RZ, 0xc0, !PT ;  /* 0x0000007f14147812 */ /* 0x002fe200078ec0ff */
[----:B------:R-:W-:Y:S02]  /*16120*/  UIMAD.WIDE.U32 UR4, UR46, UR8, UR4 ;  /* 0x000000082e0472a5 */ /* 0x000fe4000f8e0004 */
[----:B------:R-:W-:Y:S01]  /*16130*/  UIMAD UR6, UR46, UR9, UR6 ;  /* 0x000000092e0672a4 */ /* 0x000fe2000f8e0206 */
[----:B------:R-:W-:-:S03]  /*16140*/  SHF.R.U32.HI R20, RZ, 0x3, R20 ;  /* 0x00000003ff147819 */ /* 0x000fc60000011614 */
[----:B------:R-:W-:Y:S01]  /*16150*/  IMAD.U32 R5, RZ, RZ, UR5 ;  /* 0x00000005ff057e24 */ /* 0x000fe2000f8e00ff */
[----:B------:R-:W-:Y:S01]  /*16160*/  UIADD3 UR6, UR5, UR6, URZ ;  /* 0x0000000605067290 */ /* 0x000fe2000fffe03f */
[----:B------:R-:W-:Y:S02]  /*16170*/  IMAD.MOV R5, RZ, RZ, -R11 ;  /* 0x000000ffff057224 */ /* 0x000fe400078e0a0b */
[----:B------:R-:W-:Y:S01]  /*16180*/  IMAD.U32 R4, RZ, RZ, UR4 ;  /* 0x00000004ff047e24 */ /* 0x000fe2000f8e00ff */
[----:B------:R-:W-:Y:S01]  /*16190*/  ULDC.64 UR4, c[0x0][0x2d0] ;  /* 0x0000b40000047ab9 */ /* 0x000fe20000000a00 */
[----:B0-----:R-:W-:Y:S02]  /*161a0*/  IMAD R5, R7, R5, R36 ;  /* 0x0000000507057224 */ /* 0x001fe400078e0224 */
[----:B------:R-:W-:Y:S02]  /*161b0*/  IMAD R0, R0, UR4, RZ ;  /* 0x0000000400007c24 */ /* 0x000fe4000f8e02ff */
[----:B------:R-:W-:-:S02]  /*161c0*/  IMAD.U32 R3, RZ, RZ, UR6 ;  /* 0x00000006ff037e24 */ /* 0x000fc4000f8e00ff */
[----:B------:R-:W-:Y:S02]  /*161d0*/  IMAD.MOV.U32 R2, RZ, RZ, R4 ;  /* 0x000000ffff027224 */ /* 0x000fe400078e0004 */
[C---:B------:R-:W-:Y:S01]  /*161e0*/  IMAD R9, R11.reuse, UR5, R0 ;  /* 0x000000050b097c24 */ /* 0x040fe2000f8e0200 */
[----:B------:R-:W-:Y:S01]  /*161f0*/  SHF.R.S32.HI R0, RZ, 0x1f, R5 ;  /* 0x0000001fff007819 */ /* 0x000fe20000011405 */
[----:B------:R-:W-:Y:S01]  /*16200*/  IMAD.WIDE.U32 R2, R11, UR4, R2 ;  /* 0x000000040b027c25 */ /* 0x000fe2000f8e0002 */
[----:B------:R-:W-:-:S03]  /*16210*/  ULDC.64 UR4, c[0x0][0x2c8] ;  /* 0x0000b20000047ab9 */ /* 0x000fc60000000a00 */
        /* <DEDUP_REMOVED lines=13> */
[----:B------:R-:W-:Y:S01]  /*162f0*/  ULDC UR4, c[0x0][0x288] ;  /* 0x0000a20000047ab9 */ /* 0x000fe20000000800 */
[----:B------:R-:W-:Y:S01]  /*16300*/  VIADD R6, R20, UR40 ;  /* 0x0000002814067c36 */ /* 0x000fe20008000000 */
[----:B------:R-:W-:Y:S01]  /*16310*/  LOP3.LUT R16, R16, 0xfffffeff, RZ, 0xc0, !PT ;  /* 0xfffffeff10107812 */ /* 0x000fe200078ec0ff */
[----:B------:R-:W1:Y:S01]  /*16320*/  SHFL.IDX PT, R2, R4, RZ, 0x181f ;  /* 0x00181fff04027589 */ /* 0x000e6200000e0000 */
[----:B------:R-:W-:Y:S02]  /*16330*/  IMAD R5, R7, UR4, RZ ;  /* 0x0000000407057c24 */ /* 0x000fe4000f8e02ff */
[C---:B------:R-:W-:Y:S01]  /*16340*/  VIADD R8, R6.reuse, 0x10 ;  /* 0x0000001006087836 */ /* 0x040fe20000000000 */
[----:B------:R-:W2:Y:S02]  /*16350*/  SHFL.IDX PT, R7, R0, 0x1, 0x181f ;  /* 0x00381f0000077f89 */ /* 0x000ea400000e0000 */
[----:B------:R-:W-:-:S02]  /*16360*/  ISETP.GE.AND P2, PT, R6, R5, PT ;  /* 0x000000050600720c */ /* 0x000fc40003f46270 */
[----:B------:R-:W-:Y:S01]  /*16370*/  ISETP.GE.AND P3, PT, R8, R5, PT ;  /* 0x000000050800720c */ /* 0x000fe20003f66270 */
[----:B------:R-:W3:Y:S10]  /*16380*/  SHFL.IDX PT, R9, R4, 0x1, 0x181f ;  /* 0x00381f0004097f89 */ /* 0x000ef400000e0000 */
[----:B------:R-:W-:-:S02]  /*16390*/  @!P2 LEA R8, R24, UR45, 0x1 ;  /* 0x0000002d1808ac11 */ /* 0x000fc4000f8e08ff */
[----:B0-----:R-:W-:Y:S02]  /*163a0*/  @!P2 LEA R3, P1, R22, R14, 0x1 ;  /* 0x0000000e1603a211 */ /* 0x001fe400078208ff */
[----:B------:R-:W-:Y:S01]  /*163b0*/  @P2 LOP3.LUT R16, R16, 0x100, RZ, 0xfc, !PT ;  /* 0x0000010010102812 */ /* 0x000fe200078efcff */
[----:B------:R-:W-:Y:S01]  /*163c0*/  SHFL.IDX PT, R14, R0, 0x3, 0x181f ;  /* 0x00781f00000e7f89 */ /* 0x000fe200000e0000 */
[----:B------:R-:W-:Y:S01]  /*163d0*/  @!P3 LEA R10, R24, UR45, 0x1 ;  /* 0x0000002d180abc11 */ /* 0x000fe2000f8e08ff */
[----:B-1----:R-:W-:Y:S01]  /*163e0*/  @!P2 IMAD.X R2, RZ, RZ, R2, P1 ;  /* 0x000000ffff02a224 */ /* 0x002fe200008e0602 */
[----:B------:R-:W-:Y:S02]  /*163f0*/  LOP3.LUT R16, R16, 0xffffff7f, RZ, 0xc0, !PT ;  /* 0xffffff7f10107812 */ /* 0x000fe400078ec0ff */
[----:B--2---:R-:W-:Y:S02]  /*16400*/  @!P3 LEA R7, P1, R22, R7, 0x1 ;  /* 0x000000071607b211 */ /* 0x004fe400078208ff */
[----:B------:R-:W-:-:S02]  /*16410*/  @!P2 LOP3.LUT R3, R3, R2, RZ, 0x3c, !PT ;  /* 0x000000020303a212 */ /* 0x000fc400078e3cff */
[----:B------:R-:W-:Y:S01]  /*16420*/  @P3 LOP3.LUT R16, R16, 0x80, RZ, 0xfc, !PT ;  /* 0x0000008010103812 */ /* 0x000fe200078efcff */
[----:B---3--:R-:W-:Y:S01]  /*16430*/  @!P3 IMAD.X R9, RZ, RZ, R9, P1 ;  /* 0x000000ffff09b224 */ /* 0x008fe200008e0609 */
[C---:B------:R-:W-:Y:S02]  /*16440*/  @!P2 LOP3.LUT R2, R3.reuse, R2, RZ, 0x3c, !PT ;  /* 0x000000020302a212 */ /* 0x040fe400078e3cff */
[----:B------:R-:W-:Y:S02]  /*16450*/  LOP3.LUT R16, R16, 0xffffffbf, RZ, 0xc0, !PT ;  /* 0xffffffbf10107812 */ /* 0x000fe400078ec0ff */
[----:B------:R-:W-:-:S05]  /*16460*/  @!P2 LOP3.LUT R3, R3, R2, RZ, 0x3c, !PT ;  /* 0x000000020303a212 */ /* 0x000fca00078e3cff */
[----:B------:R0:W-:Y:S04]  /*16470*/  @!P2 LDGSTS.E.BYPASS.LTC128B.128 [R8+0x20400], desc[UR36][R2.64], !P0 ;  /* 0x204000000208afae */ /* 0x0001e8000c101d64 */
        /* <DEDUP_REMOVED lines=15> */
.L_x_2088:
        /* <DEDUP_REMOVED lines=36> */
.L_x_2029:
[----:B------:R-:W-:Y:S01]  /*167b0*/  UISETP.NE.AND UP0, UPT, UR48, URZ, UPT ;  /* 0x0000003f3000728c */ /* 0x000fe2000bf05270 */
[----:B------:R-:W-:Y:S01]  /*167c0*/  R2UR UR6, R23 ;  /* 0x00000000170672ca */ /* 0x000fe200000e0000 */
[----:B------:R-:W-:Y:S01]  /*167d0*/  ULDC.64 UR8, c[0x0][0x3d8] ;  /* 0x0000f60000087ab9 */ /* 0x000fe20000000a00 */
[----:B------:R-:W-:Y:S01]  /*167e0*/  IMAD.MOV.U32 R2, RZ, RZ, R36 ;  /* 0x000000ffff027224 */ /* 0x000fe200078e0024 */
[----:B------:R-:W-:Y:S01]  /*167f0*/  ULDC UR7, c[0x0][0x448] ;  /* 0x0001120000077ab9 */ /* 0x000fe20000000800 */
[C---:B------:R-:W-:Y:S02]  /*16800*/  LOP3.LUT R20, R22.reuse, 0x180, RZ, 0xfc, !PT ;  /* 0x0000018016147812 */ /* 0x040fe400078efcff */
[----:B------:R-:W-:Y:S02]  /*16810*/  PLOP3.LUT P0, PT, PT, PT, UP0, 0x80, 0x0 ;  /* 0x000000000000781c */ /* 0x000fe40003f0f008 */
[----:B------:R-:W-:Y:S02]  /*16820*/  LOP3.LUT R21, R22, 0x80, RZ, 0xfc, !PT ;  /* 0x0000008016157812 */ /* 0x000fe400078efcff */
[----:B------:R-:W-:Y:S01]  /*16830*/  @UP0 ULDC UR4, c[0x0][0x44c] ;  /* 0x0001130000040ab9 */ /* 0x000fe20000000800 */
[----:B------:R-:W-:-:S02]  /*16840*/  LOP3.LUT R16, R16, 0xfffff7ff, RZ, 0xc0, !PT ;  /* 0xfffff7ff10107812 */ /* 0x000fc400078ec0ff */
[----:B------:R-:W-:-:S04]  /*16850*/  UIMAD UR6, UR6, UR8, URZ ;  /* 0x00000008060672a4 */ /* 0x000fc8000f8e023f */
[----:B------:R-:W-:Y:S02]  /*16860*/  UIMAD UR6, UR39, UR9, UR6 ;  /* 0x00000009270672a4 */ /* 0x000fe4000f8e0206 */
[----:B------:R-:W-:Y:S01]  /*16870*/  @P0 IMAD.HI.U32 R0, R36, UR4, RZ ;  /* 0x0000000424000c27 */ /* 0x000fe2000f8e00ff */
[----:B------:R-:W-:Y:S01]  /*16880*/  PLOP3.LUT P0, PT, PT, PT, UP0, 0x80, 0x0 ;  /* 0x000000000000781c */ /* 0x000fe20003f0f008 */
[----:B------:R-:W-:-:S12]  /*16890*/  @UP0 ULDC UR4, c[0x0][0x450] ;  /* 0x0001140000040ab9 */ /* 0x000fd80000000800 */
[----:B------:R-:W-:Y:S01]  /*168a0*/  @P0 SHF.R.U32.HI R2, RZ, UR4, R0 ;  /* 0x00000004ff020c19 */ /* 0x000fe20008011600 */
[----:B------:R-:W-:-:S03]  /*168b0*/  UIMAD.WIDE.U32 UR4, UR39, UR8, URZ ;  /* 0x00000008270472a5 */ /* 0x000fc6000f8e003f */
[----:B------:R-:W-:Y:S01]  /*168c0*/  ULDC.64 UR8, c[0x0][0x3e0] ;  /* 0x0000f80000087ab9 */ /* 0x000fe20000000a00 */
[----:B------:R-:W-:Y:S01]  /*168d0*/  UIADD3 UR5, UR5, UR6, URZ ;  /* 0x0000000605057290 */ /* 0x000fe2000fffe03f */
[--C-:B------:R-:W-:Y:S01]  /*168e0*/  IMAD.MOV R5, RZ, RZ, -R2.reuse ;  /* 0x000000ffff057224 */ /* 0x100fe200078e0a02 */
[----:B------:R-:W-:Y:S01]  /*168f0*/  UIMAD UR6, UR50, UR8, URZ ;  /* 0x00000008320672a4 */ /* 0x000fe2000f8e023f */
[----:B------:R-:W-:Y:S01]  /*16900*/  SHF.R.S32.HI R0, RZ, 0x1f, R2 ;  /* 0x0000001fff007819 */ /* 0x000fe20000011402 */
[----:B------:R-:W-:Y:S01]  /*16910*/  UIMAD.WIDE.U32 UR4, UR46, UR8, UR4 ;  /* 0x000000082e0472a5 */ /* 0x000fe2000f8e0004 */
[----:B------:R-:W-:Y:S01]  /*16920*/  IMAD R5, R5, UR7, R36 ;  /* 0x0000000705057c24 */ /* 0x000fe2000f8e0224 */
[----:B------:R-:W-:-:S03]  /*16930*/  UIMAD UR6, UR46, UR9, UR6 ;  /* 0x000000092e0672a4 */ /* 0x000fc6000f8e0206 */
[----:B------:R-:W-:Y:S01]  /*16940*/  ULDC.64 UR8, c[0x0][0x3d0] ;  /* 0x0000f40000087ab9 */ /* 0x000fe20000000a00 */
[----:B------:R-:W-:Y:S01]  /*16950*/  UIADD3 UR5, UR5, UR6, URZ ;  /* 0x0000000605057290 */ /* 0x000fe2000fffe03f */
[----:B------:R-:W-:Y:S01]  /*16960*/  IMAD R3, R0, UR8, RZ ;  /* 0x0000000800037c24 */ /* 0x000fe2000f8e02ff */
[----:B------:R-:W-:Y:S01]  /*16970*/  SHF.R.S32.HI R0, RZ, 0x1f, R5 ;  /* 0x0000001fff007819 */ /* 0x000fe20000011405 */
[----:B------:R-:W-:Y:S02]  /*16980*/  IMAD.U32 R9, RZ, RZ, UR8 ;  /* 0x00000008ff097e24 */ /* 0x000fe4000f8e00ff */
[C---:B------:R-:W-:Y:S02]  /*16990*/  IMAD R7, R2.reuse, UR9, R3 ;  /* 0x0000000902077c24 */ /* 0x040fe4000f8e0203 */
[----:B------:R-:W-:Y:S01]  /*169a0*/  IMAD.WIDE.U32 R2, R2, R9, UR4 ;  /* 0x0000000402027e25 */ /* 0x000fe2000f8e0009 */
        /* <DEDUP_REMOVED lines=10> */
[----:B------:R-:W-:Y:S02]  /*16a50*/  LEA.HI.X R4, R2, UR5, R3, 0x1, P0 ;  /* 0x0000000502047c11 */ /* 0x000fe400080f0c03 */
[----:B------:R-:W-:-:S02]  /*16a60*/  ISETP.GE.AND P0, PT, R20, UR4, PT ;  /* 0x0000000414007c0c */ /* 0x000fc4000bf06270 */
[----:B------:R-:W-:Y:S02]  /*16a70*/  LOP3.LUT R20, R22, 0x40, RZ, 0xfc, !PT ;  /* 0x0000004016147812 */ /* 0x000fe400078efcff */
[----:B------:R-:W-:Y:S02]  /*16a80*/  ISETP.GE.AND P4, PT, R21, UR4, PT ;  /* 0x0000000415007c0c */ /* 0x000fe4000bf86270 */
[----:B------:R-:W-:Y:S02]  /*16a90*/  ISETP.GE.AND P5, PT, R20, UR4, PT ;  /* 0x0000000414007c0c */ /* 0x000fe4000bfa6270 */
[----:B------:R-:W-:Y:S02]  /*16aa0*/  LOP3.LUT R20, R22, 0xc0, RZ, 0xfc, !PT ;  /* 0x000000c016147812 */ /* 0x000fe400078efcff */
[----:B------:R-:W-:Y:S02]  /*16ab0*/  SEL R2, RZ, 0x1, P1 ;  /* 0x00000001ff027807 */ /* 0x000fe40000800000 */
[----:B------:R-:W-:-:S02]  /*16ac0*/  SEL R3, RZ, 0x4, P4 ;  /* 0x00000004ff037807 */ /* 0x000fc40002000000 */
[----:B------:R-:W-:Y:S02]  /*16ad0*/  SEL R7, RZ, 0x2, P5 ;  /* 0x00000002ff077807 */ /* 0x000fe40002800000 */
[----:B------:R-:W-:Y:S02]  /*16ae0*/  ISETP.GE.AND P2, PT, R35, UR4, PT ;  /* 0x0000000423007c0c */ /* 0x000fe4000bf46270 */
[----:B------:R-:W-:Y:S02]  /*16af0*/  ISETP.GE.AND P3, PT, R20, UR4, PT ;  /* 0x0000000414007c0c */ /* 0x000fe4000bf66270 */
[----:B------:R-:W-:Y:S02]  /*16b00*/  IADD3 R7, R3, R7, R2 ;  /* 0x0000000703077210 */ /* 0x000fe40007ffe002 */
[----:B------:R-:W-:Y:S02]  /*16b10*/  @P1 LOP3.LUT R16, R16, 0x800, RZ, 0xfc, !PT ;  /* 0x0000080010101812 */ /* 0x000fe400078efcff */
[----:B------:R-:W-:-:S02]  /*16b20*/  SEL R2, RZ, 0x10, P2 ;  /* 0x00000010ff027807 */ /* 0x000fc40001000000 */
[----:B------:R-:W-:Y:S02]  /*16b30*/  SEL R3, RZ, 0x8, P3 ;  /* 0x00000008ff037807 */ /* 0x000fe40001800000 */
[----:B------:R-:W-:Y:S02]  /*16b40*/  ISETP.GE.AND P1, PT, R34, UR4, PT ;  /* 0x0000000422007c0c */ /* 0x000fe4000bf26270 */
[----:B------:R-:W-:Y:S02]  /*16b50*/  SEL R5, RZ, 0x40, P0 ;  /* 0x00000040ff057807 */ /* 0x000fe40000000000 */
[----:B------:R-:W-:Y:S02]  /*16b60*/  IADD3 R3, R2, R7, R3 ;  /* 0x0000000702037210 */ /* 0x000fe40007ffe003 */
[----:B------:R-:W-:Y:S01]  /*16b70*/  ISETP.GE.AND P0, PT, R37, UR4, PT ;  /* 0x0000000425007c0c */ /* 0x000fe2000bf06270 */
[----:B------:R-:W-:Y:S01]  /*16b80*/  UMOV UR4, 0xffffffff ;  /* 0xffffffff00047882 */ /* 0x000fe20000000000 */
[----:B------:R-:W-:-:S02]  /*16b90*/  SEL R2, RZ, 0x20, P1 ;  /* 0x00000020ff027807 */ /* 0x000fc40000800000 */
[----:B------:R-:W-:Y:S02]  /*16ba0*/  SEL R6, RZ, 0x80, P0 ;  /* 0x00000080ff067807 */ /* 0x000fe40000000000 */
        /* <DEDUP_REMOVED lines=84> */
.L_x_2098:
        /* <DEDUP_REMOVED lines=24> */
.L_x_2032:
[----:B------:R-:W-:Y:S05]  /*17270*/  BSYNC B0 ;  /* 0x0000000000007941 */ /* 0x000fea0003800000 */
.L_x_2031:
[----:B------:R-:W-:Y:S01]  /*17280*/  NOP ;  /* 0x0000000000007918 */ /* 0x000fe20000000000 */
[----:B------:R-:W-:Y:S01]  /*17290*/  SYNCS.ARRIVE.TRANS64.RED.A0T1 RZ, [UR45+0x38810], RZ ;  /* 0x038810ffffff79a7 */ /* 0x000fe2000820042d */
[----:B0-----:R-:W-:Y:S01]  /*172a0*/  IMAD.MOV.U32 R0, RZ, RZ, 0x1 ;  /* 0x00000001ff007424 */ /* 0x001fe200078e00ff */
[----:B------:R-:W-:Y:S04]  /*172b0*/  ARRIVES.LDGSTSBAR.64.TRANSCNT [UR45+0x38810] ;  /* 0x03881000ff0079b0 */ /* 0x000fe80008000aad */
[----:B------:R-:W-:Y:S01]  /*172c0*/  SHF.L.U32 R0, R0, 0x1f, RZ ;  /* 0x0000001f00007819 */ /* 0x000fe200000006ff */
[----:B------:R-:W-:Y:S01]  /*172d0*/  NOP ;  /* 0x0000000000007918 */ /* 0x000fe20000000000 */
[----:B------:R-:W-:Y:S02]  /*172e0*/  SYNCS.ARRIVE.TRANS64.A1T0 RZ, [UR45+0x38810], RZ ;  /* 0x038810ffffff79a7 */ /* 0x000fe4000810002d */
[----:B------:R-:W0:Y:S02]  /*172f0*/  SYNCS.PHASECHK.TRANS64.TRYWAIT P0, [UR45+0x38820], R0 ;  /* 0x03882000ff0075a7 */ /* 0x000e24000800016d */
[----:B0-----:R-:W-:Y:S05]  /*17300*/  @!P0 BRA `(.L_x_2033) ;  /* 0x0000003000b88947 */ /* 0x001fea0003800000 */
.L_x_2099:
[----:B------:R-:W-:-:S13]  /*17310*/  LOP3.LUT P0, RZ, R16, 0x400, RZ, 0xc0, !PT ;  /* 0x0000040010ff7812 */ /* 0x000fda000780c0ff */
[----:B------:R-:W-:Y:S05]  /*17320*/  @!P0 BRA `(.L_x_2034) ;  /* 0x0000000000048947 */ /* 0x000fea0003800000 */
[----:B------:R-:W-:Y:S01]  /*17330*/  BPT.TRAP 0x1 ;  /* 0x000000040000795c */ /* 0x000fe20000300000 */
.L_x_2034:
[----:B------:R-:W2:Y:S02]  /*17340*/  SYNCS.PHASECHK.TRANS64.TRYWAIT P0, [UR45+0x38860], R0 ;  /* 0x03886000ff0075a7 */ /* 0x000ea4000800016d */
[----:B--2---:R-:W-:Y:S05]  /*17350*/  @!P0 BRA `(.L_x_2035) ;  /* 0x0000003000bc8947 */ /* 0x004fea0003800000 */
.L_x_2100:
        /* <DEDUP_REMOVED lines=105> */
.L_x_2110:
        /* <DEDUP_REMOVED lines=30> */
.L_x_2037:
        /* <DEDUP_REMOVED lines=13> */
[----:B------:R-:W-:Y:S01]  /*17ca0*/  LOP3.LUT R5, RZ, UR41, RZ, 0x33, !PT ;  /* 0x00000029ff057c12 */ /* 0x000fe2000f8e33ff */
[----:B------:R-:W-:Y:S01]  /*17cb0*/  IMAD.MOV.U32 R21, RZ, RZ, 0x1 ;  /* 0x00000001ff157424 */ /* 0x000fe200078e00ff */
[----:B------:R-:W-:Y:S02]  /*17cc0*/  LOP3.LUT R30, R33, 0x40, RZ, 0xc0, !PT ;  /* 0x00000040211e7812 */ /* 0x000fe400078ec0ff */
[----:B------:R-:W-:-:S02]  /*17cd0*/  LOP3.LUT R28, R17, 0x80, RZ, 0xc0, !PT ;  /* 0x00000080111c7812 */ /* 0x000fc400078ec0ff */
[----:B------:R-:W-:Y:S02]  /*17ce0*/  LOP3.LUT R2, RZ, UR4, RZ, 0x33, !PT ;  /* 0x00000004ff027c12 */ /* 0x000fe4000f8e33ff */
[----:B------:R-:W-:Y:S02]  /*17cf0*/  SHF.R.U32.HI R30, RZ, 0x2, R30 ;  /* 0x00000002ff1e7819 */ /* 0x000fe4000001161e */
[----:B------:R-:W-:Y:S02]  /*17d00*/  VIADDMNMX R2, R2, -UR43, R3, !PT ;  /* 0x8000002b02027c46 */ /* 0x000fe4000f800103 */
[----:B------:R-:W-:Y:S02]  /*17d10*/  SHF.R.U32.HI R28, RZ, 0x3, R28 ;  /* 0x00000003ff1c7819 */ /* 0x000fe4000001161c */
[----:B------:R-:W-:-:S04]  /*17d20*/  VIMNMX R2, R2, R5, !PT ;  /* 0x0000000502027248 */ /* 0x000fc80007fe0100 */
        /* <DEDUP_REMOVED lines=8> */
.L_x_2053:
        /* <DEDUP_REMOVED lines=22> */
.L_x_2040:
[----:B------:R-:W-:Y:S05]  /*17f10*/  BSYNC B1 ;  /* 0x0000000000017941 */ /* 0x000fea0003800000 */
.L_x_2039:
[----:B------:R-:W-:-:S13]  /*17f20*/  LOP3.LUT P0, RZ, R16, 0x400, RZ, 0xc0, !PT ;  /* 0x0000040010ff7812 */ /* 0x000fda000780c0ff */
[----:B------:R-:W-:Y:S05]  /*17f30*/  @!P0 BRA `(.L_x_2041) ;  /* 0x0000000000048947 */ /* 0x000fea0003800000 */
[----:B------:R-:W-:Y:S01]  /*17f40*/  BPT.TRAP 0x1 ;  /* 0x000000040000795c */ /* 0x000fe20000300000 */
.L_x_2041:
[----:B------:R-:W-:Y:S01]  /*17f50*/  LEA R10, R8, UR45, 0x3 ;  /* 0x0000002d080a7c11 */ /* 0x000fe2000f8e18ff */
[----:B------:R-:W-:Y:S01]  /*17f60*/  BSSY B1, `(.L_x_2042) ;  /* 0x0000004000017945 */ /* 0x000fe20003800000 */
[----:B------:R-:W-:-:S04]  /*17f70*/  SHF.L.U32 R20, R21, 0x1f, RZ ;  /* 0x0000001f15147819 */ /* 0x000fc800000006ff */
[----:B------:R-:W1:Y:S02]  /*17f80*/  SYNCS.PHASECHK.TRANS64.TRYWAIT P0, [R10+URZ+0x38840], R20 ;  /* 0x038840140a0075a7 */ /* 0x000e64000800017f */
[----:B-1----:R-:W-:Y:S05]  /*17f90*/  @!P0 BRA `(.L_x_2043) ;  /* 0x0000002c00d48947 */ /* 0x002fea0003800000 */
.L_x_2111:
[----:B------:R-:W-:Y:S05]  /*17fa0*/  BSYNC B1 ;  /* 0x0000000000017941 */ /* 0x000fea0003800000 */
.L_x_2042:
        /* <DEDUP_REMOVED lines=47> */
.L_x_2121:
        /* <DEDUP_REMOVED lines=8> */
.L_x_2045:
        /* <DEDUP_REMOVED lines=10> */
.L_x_2046:
[----:B------:R2:W-:Y:S01]  /*183c0*/  SYNCS.ARRIVE.TRANS64.A1T0 RZ, [R10+URZ+0x38830], RZ ;  /* 0x038830ff0aff79a7 */ /* 0x0005e2000810003f */
[----:B------:R-:W-:Y:S05]  /*183d0*/  @!P2 BRA `(.L_x_2047) ;  /* 0x000000000004a947 */ /* 0x000fea0003800000 */
[----:B------:R-:W-:Y:S01]  /*183e0*/  BPT.TRAP 0x1 ;  /* 0x000000040000795c */ /* 0x000fe20000300000 */
.L_x_2047:
[----:B------:R-:W3:Y:S01]  /*183f0*/  SYNCS.PHASECHK.TRANS64.TRYWAIT P0, [R10+URZ+0x38860], R20 ;  /* 0x038860140a0075a7 */ /* 0x000ee2000800017f */
[----:B------:R-:W-:Y:S04]  /*18400*/  BSSY B1, `(.L_x_2048) ;  /* 0x0000002000017945 */ /* 0x000fe80003800000 */
[----:B---3--:R-:W-:Y:S05]  /*18410*/  @!P0 BRA `(.L_x_2049) ;  /* 0x0000002c00d48947 */ /* 0x008fea0003800000 */
.L_x_2122:
[----:B------:R-:W-:Y:S05]  /*18420*/  BSYNC B1 ;  /* 0x0000000000017941 */ /* 0x000fea0003800000 */
.L_x_2048:
        /* <DEDUP_REMOVED lines=77> */
.L_x_2132:
        /* <DEDUP_REMOVED lines=20> */
.L_x_2051:
        /* <DEDUP_REMOVED lines=10> */
.L_x_2052:
        /* <DEDUP_REMOVED lines=10> */
.L_x_2038:
[----:B------:R-:W-:Y:S05]  /*18b80*/  BSYNC B0 ;  /* 0x0000000000007941 */ /* 0x000fea0003800000 */
.L_x_2011:
[----:B------:R-:W0:Y:S01]  /*18b90*/  S2R R3, SR_CgaCtaId ;  /* 0x0000000000037919 */ /* 0x000e220000008800 */
[----:B------:R-:W-:Y:S01]  /*18ba0*/  MOV R0, 0x400 ;  /* 0x0000040000007802 */ /* 0x000fe20000000f00 */
[----:B------:R-:W-:Y:S01]  /*18bb0*/  BSSY B0, `(.L_x_2054) ;  /* 0x0000005000007945 */ /* 0x000fe20003800000 */
[----:B------:R-:W-:Y:S02]  /*18bc0*/  SHF.L.U32 R4, R4, 0x1f, RZ ;  /* 0x0000001f04047819 */ /* 0x000fe400000006ff */
[----:B0-----:R-:W-:-:S04]  /*18bd0*/  LEA R5, R3, R0, 0x18 ;  /* 0x0000000003057211 */ /* 0x001fc800078ec0ff */
[----:B------:R-:W0:Y:S02]  /*18be0*/  SYNCS.PHASECHK.TRANS64.TRYWAIT P0, [R5+URZ+0x38820], R4 ;  /* 0x03882004050075a7 */ /* 0x000e24000800017f */
[----:B0-----:R-:W-:Y:S05]  /*18bf0*/  @!P0 BRA `(.L_x_2055) ;  /* 0x0000002c00b48947 */ /* 0x001fea0003800000 */
.L_x_2133:
[----:B------:R-:W-:Y:S05]  /*18c00*/  BSYNC B0 ;  /* 0x0000000000007941 */ /* 0x000fea0003800000 */
.L_x_2054:
[----:B------:R-:W-:-:S03]  /*18c10*/  UMOV UR4, 0xffffffff ;  /* 0xffffffff00047882 */ /* 0x000fc60000000000 */
[----:B------:R-:W-:Y:S05]  /*18c20*/  BRA.DIV UR4, `(.L_x_2056) ;  /* 0x0000002e04bc7947 */ /* 0x000fea000b800000 */
[----:B------:R-:W1:Y:S02]  /*18c30*/  S2R R0, SR_TID.X ;  /* 0x0000000000007919 */ /* 0x000e640000002100 */
[----:B-1----:R-:W-:-:S04]  /*18c40*/  SHF.R.U32.HI R0, RZ, 0x5, R0 ;  /* 0x00000005ff007819 */ /* 0x002fc80000011600 */
[----:B------:R-:W-:-:S05]  /*18c50*/  LOP3.LUT R0, R0, 0x3, RZ, 0xc0, !PT ;  /* 0x0000000300007812 */ /* 0x000fca00078ec0ff */
[----:B------:R1:W3:Y:S02]  /*18c60*/  SHFL.IDX PT, R14, R0, RZ, 0x1f ;  /* 0x00001fff000e7589 */ /* 0x0002e400000e0000 */
.L_x_2136:
[----:B---3--:R-:W-:-:S13]  /*18c70*/  ISETP.NE.AND P0, PT, R14, RZ, PT ;  /* 0x000000ff0e00720c */ /* 0x008fda0003f05270 */
[----:B------:R-:W-:Y:S05]  /*18c80*/  @P0 BRA `(.L_x_1905) ;  /* 0x0000000000900947 */ /* 0x000fea0003800000 */
[----:B------:R-:W-:-:S03]  /*18c90*/  UMOV UR4, 0xffffffff ;  /* 0xffffffff00047882 */ /* 0x000fc60000000000 */
[----:B------:R-:W-:Y:S05]  /*18ca0*/  BRA.DIV UR4, `(.L_x_2057) ;  /* 0x0000002e04d07947 */ /* 0x000fea000b800000 */
[----:B------:R-:W-:-:S13]  /*18cb0*/  ELECT P6, URZ, PT ;  /* 0x00000000003f782f */ /* 0x000fda00038c0000 */
.L_x_2139:
        /* <DEDUP_REMOVED lines=8> */
.L_x_2058:
[C---:B------:R-:W-:Y:S01]  /*18d40*/  IMAD R3, R8.reuse, 0x8, R5 ;  /* 0x0000000808037824 */ /* 0x040fe200078e0205 */
[----:B------:R-:W-:Y:S01]  /*18d50*/  SHF.L.U32 R2, R21, 0x1f, RZ ;  /* 0x0000001f15027819 */ /* 0x000fe200000006ff */
[----:B------:R-:W-:-:S03]  /*18d60*/  VIADD R8, R8, 0x1 ;  /* 0x0000000108087836 */ /* 0x000fc60000000000 */
[----:B------:R-:W1:Y:S02]  /*18d70*/  SYNCS.PHASECHK.TRANS64.TRYWAIT P1, [R3+URZ+0x38840], R2 ;  /* 0x03884002030075a7 */ /* 0x000e64000802017f */
[----:B------:R-:W-:-:S04]  /*18d80*/  ISETP.NE.AND P2, PT, R8, 0x2, PT ;  /* 0x000000020800780c */ /* 0x000fc80003f45270 */
[----:B------:R-:W-:Y:S01]  /*18d90*/  SEL R0, RZ, 0x1, P2 ;  /* 0x00000001ff007807 */ /* 0x000fe20001000000 */
[----:B-1----:R-:W-:Y:S08]  /*18da0*/  @!P1 BRA `(.L_x_2059) ;  /* 0x0000002c00b09947 */ /* 0x002ff00003800000 */
.L_x_2140:
[----:B------:R-:W-:Y:S02]  /*18db0*/  SEL R8, R8, RZ, P2 ;  /* 0x000000ff08087207 */ /* 0x000fe40001000000 */
[----:B------:R-:W-:Y:S01]  /*18dc0*/  LOP3.LUT R0, R21, R0, RZ, 0x3c, !PT ;  /* 0x0000000015007212 */ /* 0x000fe200078e3cff */
[----:B------:R-:W-:Y:S06]  /*18dd0*/  @!P0 BRA `(.L_x_2060) ;  /* 0x0000000000048947 */ /* 0x000fec0003800000 */
[----:B------:R-:W-:Y:S01]  /*18de0*/  BPT.TRAP 0x1 ;  /* 0x000000040000795c */ /* 0x000fe20000300000 */
.L_x_2060:
[----:B0-----:R-:W-:Y:S01]  /*18df0*/  IMAD R5, R8, 0x8, R5 ;  /* 0x0000000808057824 */ /* 0x001fe200078e0205 */
[----:B------:R-:W-:-:S04]  /*18e00*/  SHF.L.U32 R0, R0, 0x1f, RZ ;  /* 0x0000001f00007819 */ /* 0x000fc800000006ff */
[----:B------:R-:W0:Y:S02]  /*18e10*/  SYNCS.PHASECHK.TRANS64.TRYWAIT P1, [R5+URZ+0x38840], R0 ;  /* 0x03884000050075a7 */ /* 0x000e24000802017f */
[----:B0-----:R-:W-:Y:S05]  /*18e20*/  @!P1 BRA `(.L_x_2061) ;  /* 0x0000002c00a49947 */ /* 0x001fea0003800000 */
.L_x_2141:
[----:B------:R-:W-:Y:S05]  /*18e30*/  @!P0 BRA `(.L_x_2062) ;  /* 0x0000000000048947 */ /* 0x000fea0003800000 */
[----:B------:R-:W-:Y:S01]  /*18e40*/  BPT.TRAP 0x1 ;  /* 0x000000040000795c */ /* 0x000fe20000300000 */
.L_x_2062:
[----:B------:R-:W3:Y:S02]  /*18e50*/  SYNCS.PHASECHK.TRANS64.TRYWAIT P1, [R3+URZ+0x38860], R2 ;  /* 0x03886002030075a7 */ /* 0x000ee4000802017f */
[----:B---3--:R-:W-:Y:S05]  /*18e60*/  @!P1 BRA `(.L_x_2063) ;  /* 0x0000002c00a89947 */ /* 0x008fea0003800000 */
.L_x_2142:
[----:B------:R-:W-:Y:S05]  /*18e70*/  @!P0 BRA `(.L_x_2064) ;  /* 0x0000000000048947 */ /* 0x000fea0003800000 */
[----:B------:R-:W-:Y:S01]  /*18e80*/  BPT.TRAP 0x1 ;  /* 0x000000040000795c */ /* 0x000fe20000300000 */
.L_x_2064:
[----:B----4-:R4:W0:Y:S02]  /*18e90*/  SYNCS.PHASECHK.TRANS64.TRYWAIT P0, [R5+URZ+0x38860], R0 ;  /* 0x03886000050075a7 */ /* 0x010824000800017f */
[----:B0-----:R-:W-:Y:S05]  /*18ea0*/  @!P0 NANOSLEEP.SYNCS 0x989680 ;  /* 0x009896800000895d */ /* 0x001fea0003900000 */
[----:B------:R-:W0:Y:S02]  /*18eb0*/  @!P0 SYNCS.PHASECHK.TRANS64 P0, [R5+URZ+0x38860], R0 ;  /* 0x03886000050085a7 */ /* 0x000e24000800007f */
[----:B0-----:R-:W-:Y:S05]  /*18ec0*/  @!P0 BRA `(.L_x_2064) ;  /* 0xfffffffc00f08947 */ /* 0x001fea000383ffff */
.L_x_1905:
[----:B------:R-:W-:Y:S05]  /*18ed0*/  BSYNC B6 ;  /* 0x0000000000067941 */ /* 0x000fea0003800000 */
.L_x_1902:
[----:B------:R-:W-:Y:S05]  /*18ee0*/  EXIT ;  /* 0x000000000000794d */ /* 0x000fea0003800000 */
.L_x_1927:
[----:B0-----:R0:W1:Y:S02]  /*18ef0*/  SYNCS.PHASECHK.TRANS64.TRYWAIT P0, [R202+URZ+0x38800], R5 ;  /* 0x03880005ca0075a7 */ /* 0x001064000800017f */
[----:B-1----:R-:W-:Y:S05]  /*18f00*/  @!P0 NANOSLEEP.SYNCS 0x989680 ;  /* 0x009896800000895d */ /* 0x002fea0003900000 */
[----:B------:R-:W1:Y:S02]  /*18f10*/  @!P0 SYNCS.PHASECHK.TRANS64 P0, [R202+URZ+0x38800], R5 ;  /* 0x03880005ca0085a7 */ /* 0x000e64000800007f */
[----:B-1----:R-:W-:Y:S05]  /*18f20*/  @!P0 BRA `(.L_x_1927) ;  /* 0xfffffffc00f08947 */ /* 0x002fea000383ffff */
[----:B------:R-:W-:Y:S05]  /*18f30*/  BRA `(.L_x_2065) ;  /* 0xfffffeac00607947 */ /* 0x000fea000383ffff */
.L_x_1931:
[----:B--2---:R2:W3:Y:S02]  /*18f40*/  SYNCS.PHASECHK.TRANS64.TRYWAIT P1, [R202+URZ+0x38830], R5 ;  /* 0x03883005ca0075a7 */ /* 0x0044e4000802017f */
[----:B---3--:R-:W-:Y:S05]  /*18f50*/  @!P1 NANOSLEEP.SYNCS 0x989680 ;  /* 0x009896800000995d */ /* 0x008fea0003900000 */
[----:B------:R-:W3:Y:S02]  /*18f60*/  @!P1 SYNCS.PHASECHK.TRANS64 P1, [R202+URZ+0x38830], R5 ;  /* 0x03883005ca0095a7 */ /* 0x000ee4000802007f */
[----:B---3--:R-:W-:Y:S05]  /*18f70*/  @!P1 BRA `(.L_x_1931) ;  /* 0xfffffffc00f09947 */ /* 0x008fea000383ffff */
[----:B------:R-:W-:Y:S05]  /*18f80*/  BRA `(.L_x_1930) ;  /* 0xfffffeac00ac7947 */ /* 0x000fea000383ffff */
.L_x_1932:
[----:B---3--:R3:W4:Y:S02]  /*18f90*/  SYNCS.PHASECHK.TRANS64.TRYWAIT P1, [R202+URZ+0x38810], R5 ;  /* 0x03881005ca0075a7 */ /* 0x008724000802017f */
[----:B----4-:R-:W-:Y:S05]  /*18fa0*/  @!P1 NANOSLEEP.SYNCS 0x989680 ;  /* 0x009896800000995d */ /* 0x010fea0003900000 */
[----:B------:R-:W4:Y:S02]  /*18fb0*/  @!P1 SYNCS.PHASECHK.TRANS64 P1, [R202+URZ+0x38810], R5 ;  /* 0x03881005ca0095a7 */ /* 0x000f24000802007f */
[----:B----4-:R-:W-:Y:S05]  /*18fc0*/  @!P1 BRA `(.L_x_1932) ;  /* 0xfffffffc00f09947 */ /* 0x010fea000383ffff */
[----:B------:R-:W-:Y:S05]  /*18fd0*/  BRA `(.L_x_2066) ;  /* 0xfffffeb0009c7947 */ /* 0x000fea000383ffff */
.L_x_1936:
[----:B------:R0:W0:Y:S02]  /*18fe0*/  SYNCS.PHASECHK.TRANS64.TRYWAIT P1, [R202+URZ+0x38850], R5 ;  /* 0x03885005ca0075a7 */ /* 0x000024000802017f */
[----:B0-----:R-:W-:Y:S05]  /*18ff0*/  @!P1 NANOSLEEP.SYNCS 0x989680 ;  /* 0x009896800000995d */ /* 0x001fea0003900000 */
[----:B------:R-:W0:Y:S02]  /*19000*/  @!P1 SYNCS.PHASECHK.TRANS64 P1, [R202+URZ+0x38850], R5 ;  /* 0x03885005ca0095a7 */ /* 0x000e24000802007f */
[----:B0-----:R-:W-:Y:S05]  /*19010*/  @!P1 BRA `(.L_x_1936) ;  /* 0xfffffffc00f09947 */ /* 0x001fea000383ffff */
[----:B------:R-:W-:Y:S05]  /*19020*/  BRA `(.L_x_1935) ;  /* 0xfffffeb000c87947 */ /* 0x000fea000383ffff */
.L_x_1954:
[----:B-1----:R1:W2:Y:S02]  /*19030*/  SYNCS.PHASECHK.TRANS64.TRYWAIT P1, [R208+URZ+0x38830], R205 ;  /* 0x038830cdd00075a7 */ /* 0x0022a4000802017f */
[----:B--2---:R-:W-:Y:S05]  /*19040*/  @!P1 NANOSLEEP.SYNCS 0x989680 ;  /* 0x009896800000995d */ /* 0x004fea0003900000 */
[----:B------:R-:W2:Y:S02]  /*19050*/  @!P1 SYNCS.PHASECHK.TRANS64 P1, [R208+URZ+0x38830], R205 ;  /* 0x038830cdd00095a7 */ /* 0x000ea4000802007f */
[----:B--2---:R-:W-:Y:S05]  /*19060*/  @!P1 BRA `(.L_x_1954) ;  /* 0xfffffffc00f09947 */ /* 0x004fea000383ffff */
[----:B------:R-:W-:Y:S05]  /*19070*/  BRA `(.L_x_1953) ;  /* 0xfffffee400c47947 */ /* 0x000fea000383ffff */
.L_x_1958:
[----:B---3--:R3:W4:Y:S02]  /*19080*/  SYNCS.PHASECHK.TRANS64.TRYWAIT P1, [R208+URZ+0x38850], R205 ;  /* 0x038850cdd00075a7 */ /* 0x008724000802017f */
[----:B----4-:R-:W-:Y:S05]  /*19090*/  @!P1 NANOSLEEP.SYNCS 0x989680 ;  /* 0x009896800000995d */ /* 0x010fea0003900000 */
[----:B------:R-:W4:Y:S02]  /*190a0*/  @!P1 SYNCS.PHASECHK.TRANS64 P1, [R208+URZ+0x38850], R205 ;  /* 0x038850cdd00095a7 */ /* 0x000f24000802007f */
[----:B----4-:R-:W-:Y:S05]  /*190b0*/  @!P1 BRA `(.L_x_1958) ;  /* 0xfffffffc00f09947 */ /* 0x010fea000383ffff */
[----:B------:R-:W-:Y:S05]  /*190c0*/  BRA `(.L_x_1957) ;  /* 0xfffffee800907947 */ /* 0x000fea000383ffff */
.L_x_1977:
[----:B--2---:R2:W3:Y:S02]  /*190d0*/  SYNCS.PHASECHK.TRANS64.TRYWAIT P2, [R204+URZ+0x38830], R207 ;  /* 0x038830cfcc0075a7 */ /* 0x0044e4000804017f */
[----:B---3--:R-:W-:Y:S05]  /*190e0*/  @!P2 NANOSLEEP.SYNCS 0x989680 ;  /* 0x009896800000a95d */ /* 0x008fea0003900000 */
[----:B------:R-:W3:Y:S02]  /*190f0*/  @!P2 SYNCS.PHASECHK.TRANS64 P2, [R204+URZ+0x38830], R207 ;  /* 0x038830cfcc00a5a7 */ /* 0x000ee4000804007f */
[----:B---3--:R-:W-:Y:S05]  /*19100*/  @!P2 BRA `(.L_x_1977) ;  /* 0xfffffffc00f0a947 */ /* 0x008fea000383ffff */
[----:B------:R-:W-:Y:S05]  /*19110*/  BRA `(.L_x_1976) ;  /* 0xffffff20006c7947 */ /* 0x000fea000383ffff */
.L_x_1981:
[----:B---3--:R3:W4:Y:S02]  /*19120*/  SYNCS.PHASECHK.TRANS64.TRYWAIT P2, [R204+URZ+0x38850], R207 ;  /* 0x038850cfcc0075a7 */ /* 0x008724000804017f */
[----:B----4-:R-:W-:Y:S05]  /*19130*/  @!P2 NANOSLEEP.SYNCS 0x989680 ;  /* 0x009896800000a95d */ /* 0x010fea0003900000 */
[----:B------:R-:W4:Y:S02]  /*19140*/  @!P2 SYNCS.PHASECHK.TRANS64 P2, [R204+URZ+0x38850], R207 ;  /* 0x038850cfcc00a5a7 */ /* 0x000f24000804007f */
[----:B----4-:R-:W-:Y:S05]  /*19150*/  @!P2 BRA `(.L_x_1981) ;  /* 0xfffffffc00f0a947 */ /* 0x010fea000383ffff */
[----:B------:R-:W-:Y:S05]  /*19160*/  BRA `(.L_x_1980) ;  /* 0xffffff2000f87947 */ /* 0x000fea000383ffff */
.L_x_1989:
[----:B--2---:R2:W3:Y:S02]  /*19170*/  SYNCS.PHASECHK.TRANS64.TRYWAIT P1, [R20+URZ+0x38830], R205 ;  /* 0x038830cd140075a7 */ /* 0x0044e4000802017f */
[----:B---3--:R-:W-:Y:S05]  /*19180*/  @!P1 NANOSLEEP.SYNCS 0x989680 ;  /* 0x009896800000995d */ /* 0x008fea0003900000 */
[----:B------:R-:W3:Y:S02]  /*19190*/  @!P1 SYNCS.PHASECHK.TRANS64 P1, [R20+URZ+0x38830], R205 ;  /* 0x038830cd140095a7 */ /* 0x000ee4000802007f */
[----:B---3--:R-:W-:Y:S05]  /*191a0*/  @!P1 BRA `(.L_x_1989) ;  /* 0xfffffffc00f09947 */ /* 0x008fea000383ffff */
[----:B------:R-:W-:Y:S05]  /*191b0*/  BRA `(.L_x_1988) ;  /* 0xffffff4c00247947 */ /* 0x000fea000383ffff */
.L_x_1993:
[----:B---3--:R3:W4:Y:S02]  /*191c0*/  SYNCS.PHASECHK.TRANS64.TRYWAIT P1, [R20+URZ+0x38850], R205 ;  /* 0x038850cd140075a7 */ /* 0x008724000802017f */
[----:B----4-:R-:W-:Y:S05]  /*191d0*/  @!P1 NANOSLEEP.SYNCS 0x989680 ;  /* 0x009896800000995d */ /* 0x010fea0003900000 */
[----:B------:R-:W4:Y:S02]  /*191e0*/  @!P1 SYNCS.PHASECHK.TRANS64 P1, [R20+URZ+0x38850], R205 ;  /* 0x038850cd140095a7 */ /* 0x000f24000802007f */
[----:B----4-:R-:W-:Y:S05]  /*191f0*/  @!P1 BRA `(.L_x_1993) ;  /* 0xfffffffc00f09947 */ /* 0x010fea000383ffff */
[----:B------:R-:W-:Y:S05]  /*19200*/  BRA `(.L_x_1992) ;  /* 0xffffff4c00b07947 */ /* 0x000fea000383ffff */
.L_x_2022:
[----:B------:R-:W-:Y:S02]  /*19210*/  IMAD.MOV.U32 R13, RZ, RZ, R17 ;  /* 0x000000ffff0d7224 */ /* 0x000fe400078e0011 */
[----:B------:R-:W-:Y:S02]  /*19220*/  IMAD.MOV.U32 R12, RZ, RZ, RZ ;  /* 0x000000ffff0c7224 */ /* 0x000fe400078e00ff */
[----:B------:R-:W-:Y:S02]  /*19230*/  IMAD.MOV.U32 R11, RZ, RZ, 0x1f ;  /* 0x0000001fff0b7424 */ /* 0x000fe400078e00ff */
[----:B------:R-:W-:-:S07]  /*19240*/  IMAD.MOV.U32 R15, RZ, RZ, -0x1 ;  /* 0xffffffffff0f7424 */ /* 0x000fce00078e00ff */
[----:B------:R-:W-:Y:S05]  /*19250*/  WARPSYNC.COLLECTIVE R15, `(.L_x_2067) ;  /* 0x000000000f087348 */ /* 0x000fea0003c00000 */
[----:B------:R0:W1:Y:S02]  /*19260*/  SHFL.IDX P6, R14, R13, R12, R11 ;  /* 0x0000000c0d0e7389 */ /* 0x00006400000c000b */
[----:B01----:R-:W-:Y:S01]  /*19270*/  ENDCOLLECTIVE ;  /* 0x000000000000791b */ /* 0x003fe20003800000 */
.L_x_2067:
[----:B------:R-:W-:Y:S05]  /*19280*/  BRA `(.L_x_2068) ;  /* 0xffffffc4007c7947 */ /* 0x000fea000383ffff */
.L_x_2024:
[----:B0-----:R-:W-:-:S04]  /*19290*/  IMAD.U32 R3, RZ, RZ, UR45 ;  /* 0x0000002dff037e24 */ /* 0x001fc8000f8e00ff */
[----:B------:R0:W1:Y:S03]  /*192a0*/  SYNCS.PHASECHK.TRANS64.TRYWAIT P0, [R3+URZ+0x38840], R0 ;  /* 0x03884000030075a7 */ /* 0x000066000800017f */
[----:B-1----:R-:W-:Y:S05]  /*192b0*/  @!P0 NANOSLEEP.SYNCS 0x989680 ;  /* 0x009896800000895d */ /* 0x002fea0003900000 */
[----:B------:R-:W1:Y:S02]  /*192c0*/  @!P0 SYNCS.PHASECHK.TRANS64 P0, [R3+URZ+0x38840], R0 ;  /* 0x03884000030085a7 */ /* 0x000e64000800007f */
[----:B-1----:R-:W-:Y:S05]  /*192d0*/  @!P0 BRA `(.L_x_2024) ;  /* 0xfffffffc00ec8947 */ /* 0x002fea000383ffff */
[----:B------:R-:W-:Y:S05]  /*192e0*/  BRA `(.L_x_2069) ;  /* 0xffffffc400b47947 */ /* 0x000fea000383ffff */
.L_x_2025:
        /* <DEDUP_REMOVED lines=8> */
.L_x_2071:
[----:B------:R-:W-:Y:S05]  /*19370*/  BSYNC B0 ;  /* 0x0000000000007941 */ /* 0x000fea0003800000 */
.L_x_2070:
        /* <DEDUP_REMOVED lines=9> */
.L_x_2072:
        /* <DEDUP_REMOVED lines=8> */
.L_x_2073:
        /* <DEDUP_REMOVED lines=11> */
.L_x_2074:
[----:B------:R-:W-:Y:S02]  /*19540*/  IMAD.MOV.U32 R13, RZ, RZ, R4 ;  /* 0x000000ffff0d7224 */ /* 0x000fe400078e0004 */
[----:B------:R-:W-:Y:S01]  /*19550*/  IMAD.MOV.U32 R12, RZ, RZ, 0x2 ;  /* 0x00000002ff0c7424 */ /* 0x000fe200078e00ff */
[----:B------:R-:W-:-:S13]  /*19560*/  @P0 LEA R2, P1, R22, R14, 0x1 ;  /* 0x0000000e16020211 */ /* 0x000fda00078208ff */
[----:B------:R-:W-:Y:S05]  /*19570*/  WARPSYNC.COLLECTIVE R15, `(.L_x_2075) ;  /* 0x000000000f087348 */ /* 0x000fea0003c00000 */
[----:B------:R0:W1:Y:S02]  /*19580*/  SHFL.IDX P6, R14, R13, R12, R11 ;  /* 0x0000000c0d0e7389 */ /* 0x00006400000c000b */
[----:B01----:R-:W-:Y:S01]  /*19590*/  ENDCOLLECTIVE ;  /* 0x000000000000791b */ /* 0x003fe20003800000 */
.L_x_2075:
[----:B------:R-:W-:-:S05]  /*195a0*/  @P0 IMAD.X R3, RZ, RZ, R5, P1 ;  /* 0x000000ffff030224 */ /* 0x000fca00008e0605 */
        /* <DEDUP_REMOVED lines=11> */
.L_x_2076:
[----:B------:R-:W-:Y:S02]  /*19660*/  IMAD.MOV.U32 R13, RZ, RZ, R4 ;  /* 0x000000ffff0d7224 */ /* 0x000fe400078e0004 */
[----:B------:R-:W-:Y:S01]  /*19670*/  IMAD.MOV.U32 R12, RZ, RZ, 0x3 ;  /* 0x00000003ff0c7424 */ /* 0x000fe200078e00ff */
[----:B------:R-:W-:-:S13]  /*19680*/  @P0 LEA R2, P1, R22, R14, 0x1 ;  /* 0x0000000e16020211 */ /* 0x000fda00078208ff */
[----:B------:R-:W-:Y:S05]  /*19690*/  WARPSYNC.COLLECTIVE R15, `(.L_x_2077) ;  /* 0x000000000f087348 */ /* 0x000fea0003c00000 */
[----:B------:R0:W1:Y:S02]  /*196a0*/  SHFL.IDX P6, R14, R13, R12, R11 ;  /* 0x0000000c0d0e7389 */ /* 0x00006400000c000b */
[----:B01----:R-:W-:Y:S01]  /*196b0*/  ENDCOLLECTIVE ;  /* 0x000000000000791b */ /* 0x003fe20003800000 */
.L_x_2077:
        /* <DEDUP_REMOVED lines=10> */
.L_x_2078:
[----:B------:R-:W-:Y:S05]  /*19760*/  BRA `(.L_x_2079) ;  /* 0xffffffc4007c7947 */ /* 0x000fea000383ffff */
.L_x_2028:
[----:B------:R-:W-:Y:S01]  /*19770*/  IMAD.MOV.U32 R13, RZ, RZ, R4 ;  /* 0x000000ffff0d7224 */ /* 0x000fe200078e0004 */
[----:B------:R-:W-:Y:S01]  /*19780*/  LOP3.LUT R16, R16, 0xfffffeff, RZ, 0xc0, !PT ;  /* 0xfffffeff10107812 */ /* 0x000fe200078ec0ff */
[----:B------:R-:W-:Y:S02]  /*19790*/  IMAD.MOV.U32 R12, RZ, RZ, RZ ;  /* 0x000000ffff0c7224 */ /* 0x000fe400078e00ff */
[----:B------:R-:W-:Y:S02]  /*197a0*/  IMAD.MOV.U32 R11, RZ, RZ, 0x181f ;  /* 0x0000181fff0b7424 */ /* 0x000fe400078e00ff */
[----:B------:R-:W-:Y:S02]  /*197b0*/  IMAD.MOV.U32 R15, RZ, RZ, -0x1 ;  /* 0xffffffffff0f7424 */ /* 0x000fe400078e00ff */
[----:B------:R-:W-:-:S07]  /*197c0*/  VIADD R6, R20, UR40 ;  /* 0x0000002814067c36 */ /* 0x000fce0008000000 */
[----:B------:R-:W-:Y:S05]  /*197d0*/  WARPSYNC.COLLECTIVE R15, `(.L_x_2080) ;  /* 0x000000000f087348 */ /* 0x000fea0003c00000 */
[----:B------:R0:W1:Y:S02]  /*197e0*/  SHFL.IDX P6, R14, R13, R12, R11 ;  /* 0x0000000c0d0e7389 */ /* 0x00006400000c000b */
[----:B01----:R-:W-:Y:S01]  /*197f0*/  ENDCOLLECTIVE ;  /* 0x000000000000791b */ /* 0x003fe20003800000 */
.L_x_2080:
[----:B------:R-:W-:Y:S02]  /*19800*/  VIADD R10, R6, 0x10 ;  /* 0x00000010060a7836 */ /* 0x000fe40000000000 */
[----:B------:R-:W-:Y:S02]  /*19810*/  IMAD.MOV.U32 R13, RZ, RZ, R0 ;  /* 0x000000ffff0d7224 */ /* 0x000fe400078e0000 */
[----:B------:R-:W-:-:S07]  /*19820*/  IMAD.MOV.U32 R2, RZ, RZ, R14 ;  /* 0x000000ffff027224 */ /* 0x000fce00078e000e */
[----:B------:R-:W-:Y:S05]  /*19830*/  WARPSYNC.COLLECTIVE R15, `(.L_x_2081) ;  /* 0x000000000f087348 */ /* 0x000fea0003c00000 */
[----:B------:R0:W1:Y:S02]  /*19840*/  SHFL.IDX P6, R14, R13, R12, R11 ;  /* 0x0000000c0d0e7389 */ /* 0x00006400000c000b */
[----:B01----:R-:W-:Y:S01]  /*19850*/  ENDCOLLECTIVE ;  /* 0x000000000000791b */ /* 0x003fe20003800000 */
.L_x_2081:
        /* <DEDUP_REMOVED lines=11> */
.L_x_2082:
        /* <DEDUP_REMOVED lines=15> */
.L_x_2083:
        /* <DEDUP_REMOVED lines=10> */
.L_x_2084:
        /* <DEDUP_REMOVED lines=14> */
.L_x_2085:
[----:B------:R-:W-:Y:S02]  /*19b80*/  @!P2 LEA R7, R24, UR45, 0x1 ;  /* 0x0000002d1807ac11 */ /* 0x000fe4000f8e08ff */
[----:B------:R-:W-:Y:S01]  /*19b90*/  @P2 LOP3.LUT R16, R16, 0x40, RZ, 0xfc, !PT ;  /* 0x0000004010102812 */ /* 0x000fe200078efcff */
[----:B------:R-:W-:Y:S02]  /*19ba0*/  IMAD.MOV.U32 R13, RZ, RZ, R4 ;  /* 0x000000ffff0d7224 */ /* 0x000fe400078e0004 */
[----:B------:R-:W-:Y:S02]  /*19bb0*/  IMAD.MOV.U32 R12, RZ, RZ, 0x3 ;  /* 0x00000003ff0c7424 */ /* 0x000fe400078e00ff */
[----:B------:R-:W-:-:S05]  /*19bc0*/  IMAD.MOV.U32 R8, RZ, RZ, R14 ;  /* 0x000000ffff087224 */ /* 0x000fca00078e000e */
[----:B------:R-:W-:-:S05]  /*19bd0*/  @!P2 LEA R8, P1, R22, R8, 0x1 ;  /* 0x000000081608a211 */ /* 0x000fca00078208ff */
[----:B------:R-:W-:Y:S02]  /*19be0*/  @!P2 IMAD.X R11, RZ, RZ, R2, P1 ;  /* 0x000000ffff0ba224 */ /* 0x000fe400008e0602 */
[----:B------:R-:W-:Y:S02]  /*19bf0*/  @!P2 IMAD.MOV.U32 R2, RZ, RZ, R8 ;  /* 0x000000ffff02a224 */ /* 0x000fe400078e0008 */
[----:B------:R-:W-:Y:S02]  /*19c00*/  @!P2 IMAD.MOV.U32 R3, RZ, RZ, R11 ;  /* 0x000000ffff03a224 */ /* 0x000fe400078e000b */
[----:B------:R-:W-:-:S03]  /*19c10*/  IMAD.MOV.U32 R11, RZ, RZ, 0x181f ;  /* 0x0000181fff0b7424 */ /* 0x000fc600078e00ff */
[----:B------:R-:W-:Y:S01]  /*19c20*/  @!PT LDS RZ, [RZ] ;  /* 0x00000000fffff984 */ /* 0x000fe20000000800 */
[----:B------:R-:W-:Y:S01]  /*19c30*/  @!PT LDS RZ, [RZ] ;  /* 0x00000000fffff984 */ /* 0x000fe20000000800 */
[----:B------:R-:W-:Y:S01]  /*19c40*/  @!PT LDS RZ, [RZ] ;  /* 0x00000000fffff984 */ /* 0x000fe20000000800 */
[----:B------:R0:W-:Y:S04]  /*19c50*/  @!P2 LDGSTS.E.BYPASS.LTC128B.128 [R7+0x21400], desc[UR36][R2.64], !P0 ;  /* 0x214000000207afae */ /* 0x0001e8000c101d64 */
[----:B0-----:R-:W-:Y:S05]  /*19c60*/  WARPSYNC.COLLECTIVE R15, `(.L_x_2086) ;  /* 0x000000000f087348 */ /* 0x001fea0003c00000 */
[----:B------:R1:W2:Y:S02]  /*19c70*/  SHFL.IDX P6, R14, R13, R12, R11 ;  /* 0x0000000c0d0e7389 */ /* 0x0002a400000c000b */
[----:B012---:R-:W-:Y:S01]  /*19c80*/  ENDCOLLECTIVE ;  /* 0x000000000000791b */ /* 0x007fe20003800000 */
.L_x_2086:
[----:B------:R-:W-:Y:S02]  /*19c90*/  IMAD.MOV.U32 R13, RZ, RZ, R0 ;  /* 0x000000ffff0d7224 */ /* 0x000fe400078e0000 */
[----:B------:R-:W-:-:S07]  /*19ca0*/  IMAD.MOV.U32 R4, RZ, RZ, R14 ;  /* 0x000000ffff047224 */ /* 0x000fce00078e000e */
[----:B------:R-:W-:Y:S05]  /*19cb0*/  WARPSYNC.COLLECTIVE R15, `(.L_x_2087) ;  /* 0x000000000f087348 */ /* 0x000fea0003c00000 */
[----:B------:R0:W1:Y:S02]  /*19cc0*/  SHFL.IDX P6, R14, R13, R12, R11 ;  /* 0x0000000c0d0e7389 */ /* 0x00006400000c000b */
[----:B01----:R-:W-:Y:S01]  /*19cd0*/  ENDCOLLECTIVE ;  /* 0x000000000000791b */ /* 0x003fe20003800000 */
.L_x_2087:
[----:B------:R-:W-:Y:S05]  /*19ce0*/  BRA `(.L_x_2088) ;  /* 0xffffffc800207947 */ /* 0x000fea000383ffff */
.L_x_2030:
        /* <DEDUP_REMOVED lines=8> */
.L_x_2090:
[----:B------:R-:W-:Y:S05]  /*19d70*/  BSYNC B0 ;  /* 0x0000000000007941 */ /* 0x000fea0003800000 */
.L_x_2089:
        /* <DEDUP_REMOVED lines=13> */
.L_x_2091:
        /* <DEDUP_REMOVED lines=38> */
.L_x_2092:
[----:B------:R-:W-:-:S04]  /*1a0b0*/  @!P3 LOP3.LUT R7, R6, 0x80, RZ, 0xc0, !PT ;  /* 0x000000800607b812 */ /* 0x000fc800078ec0ff */
[----:B------:R-:W-:Y:S01]  /*1a0c0*/  @!P3 SHF.R.U32.HI R7, RZ, 0x3, R7 ;  /* 0x00000003ff07b819 */ /* 0x000fe20000011607 */
[----:B------:R-:W-:Y:S02]  /*1a0d0*/  IMAD.MOV.U32 R13, RZ, RZ, R0 ;  /* 0x000000ffff0d7224 */ /* 0x000fe400078e0000 */
[----:B------:R-:W-:-:S07]  /*1a0e0*/  IMAD.MOV.U32 R9, RZ, RZ, R14 ;  /* 0x000000ffff097224 */ /* 0x000fce00078e000e */
[----:B------:R-:W-:Y:S05]  /*1a0f0*/  WARPSYNC.COLLECTIVE R15, `(.L_x_2093) ;  /* 0x000000000f087348 */ /* 0x000fea0003c00000 */
[----:B------:R0:W1:Y:S02]  /*1a100*/  SHFL.IDX P6, R14, R13, R12, R11 ;  /* 0x0000000c0d0e7389 */ /* 0x00006400000c000b */
[----:B01----:R-:W-:Y:S01]  /*1a110*/  ENDCOLLECTIVE ;  /* 0x000000000000791b */ /* 0x003fe20003800000 */
.L_x_2093:
        /* <DEDUP_REMOVED lines=35> */
.L_x_2094:
[----:B------:R-:W-:-:S04]  /*1a350*/  @!P1 LOP3.LUT R9, R6, 0x80, RZ, 0xc0, !PT ;  /* 0x0000008006099812 */ /* 0x000fc800078ec0ff */
[----:B------:R-:W-:Y:S01]  /*1a360*/  @!P1 SHF.R.U32.HI R9, RZ, 0x3, R9 ;  /* 0x00000003ff099819 */ /* 0x000fe20000011609 */
[----:B------:R-:W-:Y:S02]  /*1a370*/  IMAD.MOV.U32 R13, RZ, RZ, R0 ;  /* 0x000000ffff0d7224 */ /* 0x000fe400078e0000 */
[----:B------:R-:W-:-:S07]  /*1a380*/  IMAD.MOV.U32 R7, RZ, RZ, R14 ;  /* 0x000000ffff077224 */ /* 0x000fce00078e000e */
[----:B------:R-:W-:Y:S05]  /*1a390*/  WARPSYNC.COLLECTIVE R15, `(.L_x_2095) ;  /* 0x000000000f087348 */ /* 0x000fea0003c00000 */
[----:B------:R0:W1:Y:S02]  /*1a3a0*/  SHFL.IDX P6, R14, R13, R12, R11 ;  /* 0x0000000c0d0e7389 */ /* 0x00006400000c000b */
[----:B01----:R-:W-:Y:S01]  /*1a3b0*/  ENDCOLLECTIVE ;  /* 0x000000000000791b */ /* 0x003fe20003800000 */
.L_x_2095:
        /* <DEDUP_REMOVED lines=29> */
.L_x_2096:
[----:B------:R-:W-:Y:S02]  /*1a590*/  IMAD.MOV.U32 R13, RZ, RZ, R0 ;  /* 0x000000ffff0d7224 */ /* 0x000fe400078e0000 */
[----:B------:R-:W-:-:S07]  /*1a5a0*/  IMAD.MOV.U32 R4, RZ, RZ, R14 ;  /* 0x000000ffff047224 */ /* 0x000fce00078e000e */
[----:B------:R-:W-:Y:S05]  /*1a5b0*/  WARPSYNC.COLLECTIVE R15, `(.L_x_2097) ;  /* 0x000000000f087348 */ /* 0x000fea0003c00000 */
[----:B------:R0:W1:Y:S02]  /*1a5c0*/  SHFL.IDX P6, R14, R13, R12, R11 ;  /* 0x0000000c0d0e7389 */ /* 0x00006400000c000b */
[----:B01----:R-:W-:Y:S01]  /*1a5d0*/  ENDCOLLECTIVE ;  /* 0x000000000000791b */ /* 0x003fe20003800000 */
.L_x_2097:
[----:B------:R-:W-:Y:S05]  /*1a5e0*/  BRA `(.L_x_2098) ;  /* 0xffffffc800c07947 */ /* 0x000fea000383ffff */
.L_x_2033:
[----:B01----:R-:W-:-:S04]  /*1a5f0*/  IMAD.U32 R3, RZ, RZ, UR45 ;  /* 0x0000002dff037e24 */ /* 0x003fc8000f8e00ff */
[----:B------:R0:W1:Y:S03]  /*1a600*/  SYNCS.PHASECHK.TRANS64.TRYWAIT P0, [R3+URZ+0x38820], R0 ;  /* 0x03882000030075a7 */ /* 0x000066000800017f */
[----:B-1----:R-:W-:Y:S05]  /*1a610*/  @!P0 NANOSLEEP.SYNCS 0x989680 ;  /* 0x009896800000895d */ /* 0x002fea0003900000 */
[----:B------:R-:W1:Y:S02]  /*1a620*/  @!P0 SYNCS.PHASECHK.TRANS64 P0, [R3+URZ+0x38820], R0 ;  /* 0x03882000030085a7 */ /* 0x000e64000800007f */
[----:B-1----:R-:W-:Y:S05]  /*1a630*/  @!P0 BRA `(.L_x_2033) ;  /* 0xfffffffc00ec8947 */ /* 0x002fea000383ffff */
[----:B------:R-:W-:Y:S05]  /*1a640*/  BRA `(.L_x_2099) ;  /* 0xffffffcc00307947 */ /* 0x000fea000383ffff */
.L_x_2035:
[----:B01----:R-:W-:-:S04]  /*1a650*/  IMAD.U32 R3, RZ, RZ, UR45 ;  /* 0x0000002dff037e24 */ /* 0x003fc8000f8e00ff */
[----:B------:R0:W1:Y:S03]  /*1a660*/  SYNCS.PHASECHK.TRANS64.TRYWAIT P0, [R3+URZ+0x38860], R0 ;  /* 0x03886000030075a7 */ /* 0x000066000800017f */
[----:B-1----:R-:W-:Y:S05]  /*1a670*/  @!P0 NANOSLEEP.SYNCS 0x989680 ;  /* 0x009896800000895d */ /* 0x002fea0003900000 */
[----:B------:R-:W1:Y:S02]  /*1a680*/  @!P0 SYNCS.PHASECHK.TRANS64 P0, [R3+URZ+0x38860], R0 ;  /* 0x03886000030085a7 */ /* 0x000e64000800007f */
[----:B-1----:R-:W-:Y:S05]  /*1a690*/  @!P0 BRA `(.L_x_2035) ;  /* 0xfffffffc00ec8947 */ /* 0x002fea000383ffff */
[----:B------:R-:W-:Y:S05]  /*1a6a0*/  BRA `(.L_x_2100) ;  /* 0xffffffcc002c7947 */ /* 0x000fea000383ffff */
.L_x_2036:
        /* <DEDUP_REMOVED lines=8> */
.L_x_2102:
[----:B------:R-:W-:Y:S05]  /*1a730*/  BSYNC B0 ;  /* 0x0000000000007941 */ /* 0x000fea0003800000 */
.L_x_2101:
        /* <DEDUP_REMOVED lines=14> */
.L_x_2103:
        /* <DEDUP_REMOVED lines=37> */
.L_x_2104:
[----:B------:R-:W-:Y:S02]  /*1aa70*/  IMAD.MOV.U32 R13, RZ, RZ, R6 ;  /* 0x000000ffff0d7224 */ /* 0x000fe400078e0006 */
[----:B------:R-:W-:-:S07]  /*1aa80*/  IMAD.MOV.U32 R5, RZ, RZ, R14 ;  /* 0x000000ffff057224 */ /* 0x000fce00078e000e */
[----:B------:R-:W-:Y:S05]  /*1aa90*/  WARPSYNC.COLLECTIVE R15, `(.L_x_2105) ;  /* 0x000000000f087348 */ /* 0x000fea0003c00000 */
[----:B------:R0:W1:Y:S02]  /*1aaa0*/  SHFL.IDX P6, R14, R13, R12, R11 ;  /* 0x0000000c0d0e7389 */ /* 0x00006400000c000b */
[----:B01----:R-:W-:Y:S01]  /*1aab0*/  ENDCOLLECTIVE ;  /* 0x000000000000791b */ /* 0x003fe20003800000 */
.L_x_2105:
        /* <DEDUP_REMOVED lines=28> */
.L_x_2106:
[----:B------:R-:W-:Y:S02]  /*1ac80*/  IMAD.MOV.U32 R13, RZ, RZ, R6 ;  /* 0x000000ffff0d7224 */ /* 0x000fe400078e0006 */
[----:B------:R-:W-:-:S07]  /*1ac90*/  IMAD.MOV.U32 R9, RZ, RZ, R14 ;  /* 0x000000ffff097224 */ /* 0x000fce00078e000e */
[----:B------:R-:W-:Y:S05]  /*1aca0*/  WARPSYNC.COLLECTIVE R15, `(.L_x_2107) ;  /* 0x000000000f087348 */ /* 0x000fea0003c00000 */
[----:B------:R0:W1:Y:S02]  /*1acb0*/  SHFL.IDX P6, R14, R13, R12, R11 ;  /* 0x0000000c0d0e7389 */ /* 0x00006400000c000b */
[----:B01----:R-:W-:Y:S01]  /*1acc0*/  ENDCOLLECTIVE ;  /* 0x000000000000791b */ /* 0x003fe20003800000 */
.L_x_2107:
        /* <DEDUP_REMOVED lines=28> */
.L_x_2108:
[----:B------:R-:W-:Y:S02]  /*1ae90*/  IMAD.MOV.U32 R13, RZ, RZ, R6 ;  /* 0x000000ffff0d7224 */ /* 0x000fe400078e0006 */
[----:B------:R-:W-:-:S07]  /*1aea0*/  IMAD.MOV.U32 R8, RZ, RZ, R14 ;  /* 0x000000ffff087224 */ /* 0x000fce00078e000e */
[----:B------:R-:W-:Y:S05]  /*1aeb0*/  WARPSYNC.COLLECTIVE R15, `(.L_x_2109) ;  /* 0x000000000f087348 */ /* 0x000fea0003c00000 */
[----:B------:R0:W1:Y:S02]  /*1aec0*/  SHFL.IDX P6, R14, R13, R12, R11 ;  /* 0x0000000c0d0e7389 */ /* 0x00006400000c000b */
[----:B01----:R-:W-:Y:S01]  /*1aed0*/  ENDCOLLECTIVE ;  /* 0x000000000000791b */ /* 0x003fe20003800000 */
.L_x_2109:
[----:B------:R-:W-:Y:S05]  /*1aee0*/  BRA `(.L_x_2110) ;  /* 0xffffffc800c07947 */ /* 0x000fea000383ffff */
.L_x_2043:
[----:B-1----:R1:W2:Y:S02]  /*1aef0*/  SYNCS.PHASECHK.TRANS64.TRYWAIT P0, [R10+URZ+0x38840], R20 ;  /* 0x038840140a0075a7 */ /* 0x0022a4000800017f */
[----:B--2---:R-:W-:Y:S05]  /*1af00*/  @!P0 NANOSLEEP.SYNCS 0x989680 ;  /* 0x009896800000895d */ /* 0x004fea0003900000 */
[----:B------:R-:W2:Y:S02]  /*1af10*/  @!P0 SYNCS.PHASECHK.TRANS64 P0, [R10+URZ+0x38840], R20 ;  /* 0x038840140a0085a7 */ /* 0x000ea4000800007f */
[----:B--2---:R-:W-:Y:S05]  /*1af20*/  @!P0 BRA `(.L_x_2043) ;  /* 0xfffffffc00f08947 */ /* 0x004fea000383ffff */
[----:B------:R-:W-:Y:S05]  /*1af30*/  BRA `(.L_x_2111) ;  /* 0xffffffd000187947 */ /* 0x000fea000383ffff */
.L_x_2044:
        /* <DEDUP_REMOVED lines=8> */
.L_x_2113:
[----:B------:R-:W-:Y:S05]  /*1afc0*/  BSYNC B1 ;  /* 0x0000000000017941 */ /* 0x000fea0003800000 */
.L_x_2112:
[----:B------:R-:W-:Y:S01]  /*1afd0*/  IMAD.MOV.U32 R13, RZ, RZ, R26 ;  /* 0x000000ffff0d7224 */ /* 0x000fe200078e001a */
[----:B------:R-:W-:Y:S01]  /*1afe0*/  LEA R27, R17, UR45, 0x1 ;  /* 0x0000002d111b7c11 */ /* 0x000fe2000f8e08ff */
[----:B------:R-:W-:Y:S02]  /*1aff0*/  IMAD.MOV.U32 R12, RZ, RZ, RZ ;  /* 0x000000ffff0c7224 */ /* 0x000fe400078e00ff */
[----:B------:R-:W-:Y:S02]  /*1b000*/  IMAD.MOV.U32 R11, RZ, RZ, 0x181f ;  /* 0x0000181fff0b7424 */ /* 0x000fe400078e00ff */
[----:B------:R-:W-:Y:S02]  /*1b010*/  IMAD.MOV.U32 R15, RZ, RZ, -0x1 ;  /* 0xffffffffff0f7424 */ /* 0x000fe400078e00ff */
[----:B------:R-:W-:-:S07]  /*1b020*/  IMAD.MOV.U32 R3, RZ, RZ, R14 ;  /* 0x000000ffff037224 */ /* 0x000fce00078e000e */
[----:B------:R-:W-:Y:S05]  /*1b030*/  WARPSYNC.COLLECTIVE R15, `(.L_x_2114) ;  /* 0x000000000f087348 */ /* 0x000fea0003c00000 */
[----:B------:R0:W1:Y:S02]  /*1b040*/  SHFL.IDX P6, R14, R13, R12, R11 ;  /* 0x0000000c0d0e7389 */ /* 0x00006400000c000b */
[----:B01----:R-:W-:Y:S01]  /*1b050*/  ENDCOLLECTIVE ;  /* 0x000000000000791b */ /* 0x003fe20003800000 */
.L_x_2114:
[----:B------:R-:W-:Y:S02]  /*1b060*/  IMAD.MOV.U32 R13, RZ, RZ, R29 ;  /* 0x000000ffff0d7224 */ /* 0x000fe400078e001d */
[----:B------:R-:W-:Y:S01]  /*1b070*/  IMAD.MOV.U32 R12, RZ, RZ, 0x1 ;  /* 0x00000001ff0c7424 */ /* 0x000fe200078e00ff */
[----:B------:R-:W-:-:S13]  /*1b080*/  IADD3 R2, P0, R14, R0, RZ ;  /* 0x000000000e027210 */ /* 0x000fda0007f1e0ff */
[----:B------:R-:W-:Y:S05]  /*1b090*/  WARPSYNC.COLLECTIVE R15, `(.L_x_2115) ;  /* 0x000000000f087348 */ /* 0x000fea0003c00000 */
[----:B------:R0:W1:Y:S02]  /*1b0a0*/  SHFL.IDX P6, R14, R13, R12, R11 ;  /* 0x0000000c0d0e7389 */ /* 0x00006400000c000b */
[----:B01----:R-:W-:Y:S01]  /*1b0b0*/  ENDCOLLECTIVE ;  /* 0x000000000000791b */ /* 0x003fe20003800000 */
.L_x_2115:
        /* <DEDUP_REMOVED lines=10> */
.L_x_2116:
[----:B------:R-:W-:Y:S02]  /*1b160*/  IMAD.MOV.U32 R13, RZ, RZ, R29 ;  /* 0x000000ffff0d7224 */ /* 0x000fe400078e001d */
[----:B------:R-:W-:Y:S01]  /*1b170*/  IMAD.MOV.U32 R12, RZ, RZ, 0x2 ;  /* 0x00000002ff0c7424 */ /* 0x000fe200078e00ff */
[----:B------:R-:W-:-:S13]  /*1b180*/  IADD3 R2, P0, R14, R0, RZ ;  /* 0x000000000e027210 */ /* 0x000fda0007f1e0ff */
[----:B------:R-:W-:Y:S05]  /*1b190*/  WARPSYNC.COLLECTIVE R15, `(.L_x_2117) ;  /* 0x000000000f087348 */ /* 0x000fea0003c00000 */
[----:B------:R0:W1:Y:S02]  /*1b1a0*/  SHFL.IDX P6, R14, R13, R12, R11 ;  /* 0x0000000c0d0e7389 */ /* 0x00006400000c000b */
[----:B01----:R-:W-:Y:S01]  /*1b1b0*/  ENDCOLLECTIVE ;  /* 0x000000000000791b */ /* 0x003fe20003800000 */
.L_x_2117:
        /* <DEDUP_REMOVED lines=10> */
.L_x_2118:
[----:B------:R-:W-:Y:S02]  /*1b260*/  IMAD.MOV.U32 R13, RZ, RZ, R29 ;  /* 0x000000ffff0d7224 */ /* 0x000fe400078e001d */
[----:B------:R-:W-:Y:S01]  /*1b270*/  IMAD.MOV.U32 R12, RZ, RZ, 0x3 ;  /* 0x00000003ff0c7424 */ /* 0x000fe200078e00ff */
[----:B------:R-:W-:-:S13]  /*1b280*/  IADD3 R2, P0, R14, R0, RZ ;  /* 0x000000000e027210 */ /* 0x000fda0007f1e0ff */
[----:B------:R-:W-:Y:S05]  /*1b290*/  WARPSYNC.COLLECTIVE R15, `(.L_x_2119) ;  /* 0x000000000f087348 */ /* 0x000fea0003c00000 */
[----:B------:R0:W1:Y:S02]  /*1b2a0*/  SHFL.IDX P6, R14, R13, R12, R11 ;  /* 0x0000000c0d0e7389 */ /* 0x00006400000c000b */
[----:B01----:R-:W-:Y:S01]  /*1b2b0*/  ENDCOLLECTIVE ;  /* 0x000000000000791b */ /* 0x003fe20003800000 */
.L_x_2119:
        /* <DEDUP_REMOVED lines=10> */
.L_x_2120:
[----:B------:R-:W-:Y:S05]  /*1b360*/  BRA `(.L_x_2121) ;  /* 0xffffffcc00cc7947 */ /* 0x000fea000383ffff */
.L_x_2049:
[----:B---3--:R3:W4:Y:S02]  /*1b370*/  SYNCS.PHASECHK.TRANS64.TRYWAIT P0, [R10+URZ+0x38860], R20 ;  /* 0x038860140a0075a7 */ /* 0x008724000800017f */
[----:B----4-:R-:W-:Y:S05]  /*1b380*/  @!P0 NANOSLEEP.SYNCS 0x989680 ;  /* 0x009896800000895d */ /* 0x010fea0003900000 */
[----:B------:R-:W4:Y:S02]  /*1b390*/  @!P0 SYNCS.PHASECHK.TRANS64 P0, [R10+URZ+0x38860], R20 ;  /* 0x038860140a0085a7 */ /* 0x000f24000800007f */
[----:B----4-:R-:W-:Y:S05]  /*1b3a0*/  @!P0 BRA `(.L_x_2049) ;  /* 0xfffffffc00f08947 */ /* 0x010fea000383ffff */
[----:B------:R-:W-:Y:S05]  /*1b3b0*/  BRA `(.L_x_2122) ;  /* 0xffffffd000187947 */ /* 0x000fea000383ffff */
.L_x_2050:
        /* <DEDUP_REMOVED lines=8> */
.L_x_2124:
[----:B------:R-:W-:Y:S05]  /*1b440*/  BSYNC B1 ;  /* 0x0000000000017941 */ /* 0x000fea0003800000 */
.L_x_2123:
        /* <DEDUP_REMOVED lines=12> */
.L_x_2125:
        /* <DEDUP_REMOVED lines=13> */
.L_x_2126:
        /* <DEDUP_REMOVED lines=16> */
.L_x_2127:
        /* <DEDUP_REMOVED lines=18> */
.L_x_2128:
        /* <DEDUP_REMOVED lines=14> */
.L_x_2129:
        /* <DEDUP_REMOVED lines=17> */
.L_x_2130:
        /* <DEDUP_REMOVED lines=13> */
.L_x_2131:
[----:B------:R-:W-:Y:S05]  /*1bac0*/  BRA `(.L_x_2132) ;  /* 0xffffffcc008c7947 */ /* 0x000fea000383ffff */
.L_x_2055:
[----:B0-----:R0:W1:Y:S02]  /*1bad0*/  SYNCS.PHASECHK.TRANS64.TRYWAIT P0, [R5+URZ+0x38820], R4 ;  /* 0x03882004050075a7 */ /* 0x001064000800017f */
[----:B-1----:R-:W-:Y:S05]  /*1bae0*/  @!P0 NANOSLEEP.SYNCS 0x989680 ;  /* 0x009896800000895d */ /* 0x002fea0003900000 */
[----:B------:R-:W1:Y:S02]  /*1baf0*/  @!P0 SYNCS.PHASECHK.TRANS64 P0, [R5+URZ+0x38820], R4 ;  /* 0x03882004050085a7 */ /* 0x000e64000800007f */
[----:B-1----:R-:W-:Y:S05]  /*1bb00*/  @!P0 BRA `(.L_x_2055) ;  /* 0xfffffffc00f08947 */ /* 0x002fea000383ffff */
[----:B------:R-:W-:Y:S05]  /*1bb10*/  BRA `(.L_x_2133) ;  /* 0xffffffd000387947 */ /* 0x000fea000383ffff */
.L_x_2056:
        /* <DEDUP_REMOVED lines=11> */
.L_x_2135:
[----:B------:R-:W-:Y:S05]  /*1bbd0*/  BSYNC B0 ;  /* 0x0000000000007941 */ /* 0x000fea0003800000 */
.L_x_2134:
[----:B------:R-:W-:Y:S05]  /*1bbe0*/  BRA `(.L_x_2136) ;  /* 0xffffffd000207947 */ /* 0x000fea000383ffff */
.L_x_2057:
[----:B------:R-:W-:Y:S01]  /*1bbf0*/  BSSY B0, `(.L_x_2137) ;  /* 0x0000006000007945 */ /* 0x000fe20003800000 */
[----:B------:R-:W-:-:S07]  /*1bc00*/  IMAD.MOV.U32 R15, RZ, RZ, -0x1 ;  /* 0xffffffffff0f7424 */ /* 0x000fce00078e00ff */
[----:B012--5:R-:W-:Y:S05]  /*1bc10*/  WARPSYNC.COLLECTIVE R15, `(.L_x_2138) ;  /* 0x000000000f0c7348 */ /* 0x027fea0003c00000 */
[----:B------:R-:W-:Y:S02]  /*1bc20*/  ELECT P6, UR62, PT ;  /* 0x00000000003e782f */ /* 0x000fe400038c0000 */
[----:B------:R-:W-:Y:S01]  /*1bc30*/  MOV R14, UR62 ;  /* 0x0000003e000e7c02 */ /* 0x000fe20008000f00 */
[----:B012--5:R-:W-:Y:S10]  /*1bc40*/  ENDCOLLECTIVE ;  /* 0x000000000000791b */ /* 0x027ff40003800000 */
.L_x_2138:
[----:B------:R-:W-:Y:S05]  /*1bc50*/  BSYNC B0 ;  /* 0x0000000000007941 */ /* 0x000fea0003800000 */
.L_x_2137:
[----:B------:R-:W-:Y:S05]  /*1bc60*/  BRA `(.L_x_2139) ;  /* 0xffffffd000147947 */ /* 0x000fea000383ffff */
.L_x_2059:
[----:B-1----:R1:W3:Y:S02]  /*1bc70*/  SYNCS.PHASECHK.TRANS64.TRYWAIT P1, [R3+URZ+0x38840], R2 ;  /* 0x03884002030075a7 */ /* 0x0022e4000802017f */
[----:B---3--:R-:W-:Y:S05]  /*1bc80*/  @!P1 NANOSLEEP.SYNCS 0x989680 ;  /* 0x009896800000995d */ /* 0x008fea0003900000 */
[----:B------:R-:W3:Y:S02]  /*1bc90*/  @!P1 SYNCS.PHASECHK.TRANS64 P1, [R3+URZ+0x38840], R2 ;  /* 0x03884002030095a7 */ /* 0x000ee4000802007f */
[----:B---3--:R-:W-:Y:S05]  /*1bca0*/  @!P1 BRA `(.L_x_2059) ;  /* 0xfffffffc00f09947 */ /* 0x008fea000383ffff */
[----:B------:R-:W-:Y:S05]  /*1bcb0*/  BRA `(.L_x_2140) ;  /* 0xffffffd0003c7947 */ /* 0x000fea000383ffff */
.L_x_2061:
[----:B0-----:R0:W3:Y:S02]  /*1bcc0*/  SYNCS.PHASECHK.TRANS64.TRYWAIT P1, [R5+URZ+0x38840], R0 ;  /* 0x03884000050075a7 */ /* 0x0010e4000802017f */
[----:B---3--:R-:W-:Y:S05]  /*1bcd0*/  @!P1 NANOSLEEP.SYNCS 0x989680 ;  /* 0x009896800000995d */ /* 0x008fea0003900000 */
[----:B------:R-:W3:Y:S02]  /*1bce0*/  @!P1 SYNCS.PHASECHK.TRANS64 P1, [R5+URZ+0x38840], R0 ;  /* 0x03884000050095a7 */ /* 0x000ee4000802007f */
[----:B---3--:R-:W-:Y:S05]  /*1bcf0*/  @!P1 BRA `(.L_x_2061) ;  /* 0xfffffffc00f09947 */ /* 0x008fea000383ffff */
[----:B------:R-:W-:Y:S05]  /*1bd00*/  BRA `(.L_x_2141) ;  /* 0xffffffd000487947 */ /* 0x000fea000383ffff */
.L_x_2063:
[----:B---3--:R3:W4:Y:S02]  /*1bd10*/  SYNCS.PHASECHK.TRANS64.TRYWAIT P1, [R3+URZ+0x38860], R2 ;  /* 0x03886002030075a7 */ /* 0x008724000802017f */
[----:B----4-:R-:W-:Y:S05]  /*1bd20*/  @!P1 NANOSLEEP.SYNCS 0x989680 ;  /* 0x009896800000995d */ /* 0x010fea0003900000 */
[----:B------:R-:W4:Y:S02]  /*1bd30*/  @!P1 SYNCS.PHASECHK.TRANS64 P1, [R3+URZ+0x38860], R2 ;  /* 0x03886002030095a7 */ /* 0x000f24000802007f */
[----:B----4-:R-:W-:Y:S05]  /*1bd40*/  @!P1 BRA `(.L_x_2063) ;  /* 0xfffffffc00f09947 */ /* 0x010fea000383ffff */
[----:B------:R-:W-:Y:S05]  /*1bd50*/  BRA `(.L_x_2142) ;  /* 0xffffffd000447947 */ /* 0x000fea000383ffff */
.L_x_2143:
        /* <DEDUP_REMOVED lines=10> */
.L_x_5654:


//--------------------- .text._ZN7cutlass13device_kernelIN5flash11enable_sm90INS1_16FlashAttnFwdSm90INS1_25CollectiveMainloopFwdSm90ILi2EN4cute5tupleIJNS5_1CILi1EEES8_S8_EEENS6_IJNS7_ILi64EEESA_SA_EEELi512ENS_10bfloat16_tEfNS_4arch4Sm90ELb0ELb1ELb0ELb1ELb1ELb0ELb0ELb0ELb0ELb1ELb1ELb0EEENS1_21CollectiveEpilogueFwdINS6_IJSA_NS7_ILi512EEESA_EEES9_SC_SE_Li256ELb1ELb1ELb1ELb0EEENS1_36VarlenDynamicPersistentTileSchedulerILi64ELi64ELi256ELi128ELb1ELb1ELb1ELb1ELb0ELb1EEEEEEEEEvNT_6ParamsE --------------------------
	.section	.text._ZN7cutlass13device_kernelIN5flash11enable_sm90INS1_16FlashAttnFwdSm90INS1_25CollectiveMainloopFwdSm90ILi2EN4cute5tupleIJNS5_1CILi1EEES8_S8_EEENS6_IJNS7_ILi64EEESA_SA_EEELi512ENS_10bfloat16_tEfNS_4arch4Sm90ELb0ELb1ELb0ELb1ELb1ELb0ELb0ELb0ELb0ELb1ELb1ELb0EEENS1_21CollectiveEpilogueFwdINS6_IJSA_NS7_ILi512EEESA_EEES9_SC_SE_Li256ELb1ELb1ELb1ELb0EEENS1_36VarlenDynamicPersistentTileSchedulerILi64ELi64ELi256ELi128ELb1ELb1ELb1ELb1ELb0ELb1EEEEEEEEEvNT_6ParamsE,"ax",@progbits
	.align	128
.text._ZN7cutlass13device_kernelIN5flash11enable_sm90INS1_16FlashAttnFwdSm90INS1_25CollectiveMainloopFwdSm90ILi2EN4cute5tupleIJNS5_1CILi1EEES8_S8_EEENS6_IJNS7_ILi64EEESA_SA_EEELi512ENS_10bfloat16_tEfNS_4arch4Sm90ELb0ELb1ELb0ELb1ELb1ELb0ELb0ELb0ELb0ELb1ELb1ELb0EEENS1_21CollectiveEpilogueFwdINS6_IJSA_NS7_ILi512EEESA_EEES9_SC_SE_Li256ELb1ELb1ELb1ELb0EEENS1_36VarlenDynamicPersistentTileSchedulerILi64ELi64ELi256ELi128ELb1ELb1ELb1ELb1ELb0ELb1EEEEEEEEEvNT_6ParamsE:
        .type           _ZN7cutlass13device_kernelIN5flash11enable_sm90INS1_16FlashAttnFwdSm90INS1_25CollectiveMainloopFwdSm90ILi2EN4cute5tupleIJNS5_1CILi1EEES8_S8_EEENS6_IJNS7_ILi64EEESA_SA_EEELi512ENS_10bfloat16_tEfNS_4arch4Sm90ELb0ELb1ELb0ELb1ELb1ELb0ELb0ELb0ELb0ELb1ELb1ELb0EEENS1_21CollectiveEpilogueFwdINS6_IJSA_NS7_ILi512EEESA_EEES9_SC_SE_Li256ELb1ELb1ELb1ELb0EEENS1_36VarlenDynamicPersistentTileSchedulerILi64ELi64ELi256ELi128ELb1ELb1ELb1ELb1ELb0ELb1EEEEEEEEEvNT_6ParamsE,@function
        .size           _ZN7cutlass13device_kernelIN5flash11enable_sm90INS1_16FlashAttnFwdSm90INS1_25CollectiveMainloopFwdSm90ILi2EN4cute5tupleIJNS5_1CILi1EEES8_S8_EEENS6_IJNS7_ILi64EEESA_SA_EEELi512ENS_10bfloat16_tEfNS_4arch4Sm90ELb0ELb1ELb0ELb1ELb1ELb0ELb0ELb0ELb0ELb1ELb1ELb0EEENS1_21CollectiveEpilogueFwdINS6_IJSA_NS7_ILi512EEESA_EEES9_SC_SE_Li256ELb1ELb1ELb1ELb0EEENS1_36VarlenDynamicPersistentTileSchedulerILi64ELi64ELi256ELi128ELb1ELb1ELb1ELb1ELb0ELb1EEEEEEEEEvNT_6ParamsE,(.L_x_5655 - _ZN7cutlass13device_kernelIN5flash11enable_sm90INS1_16FlashAttnFwdSm90INS1_25CollectiveMainloopFwdSm90ILi2EN4cute5tupleIJNS5_1CILi1EEES8_S8_EEENS6_IJNS7_ILi64EEESA_SA_EEELi512ENS_10bfloat16_tEfNS_4arch4Sm90ELb0ELb1ELb0ELb1ELb1ELb0ELb0ELb0ELb0ELb1ELb1ELb0EEENS1_21CollectiveEpilogueFwdINS6_IJSA_NS7_ILi512EEESA_EEES9_SC_SE_Li256ELb1ELb1ELb1ELb0EEENS1_36VarlenDynamicPersistentTileSchedulerILi64ELi64ELi256ELi128ELb1ELb1ELb1ELb1ELb0ELb1EEEEEEEEEvNT_6ParamsE)
        .other          _ZN7cutlass13device_kernelIN5flash11enable_sm90INS1_16FlashAttnFwdSm90INS1_25CollectiveMainloopFwdSm90ILi2EN4cute5tupleIJNS5_1CILi1EEES8_S8_EEENS6_IJNS7_ILi64EEESA_SA_EEELi512ENS_10bfloat16_tEfNS_4arch4Sm90ELb0ELb1ELb0ELb1ELb1ELb0ELb0ELb0ELb0ELb1ELb1ELb0EEENS1_21CollectiveEpilogueFwdINS6_IJSA_NS7_ILi512EEESA_EEES9_SC_SE_Li256ELb1ELb1ELb1ELb0EEENS1_36VarlenDynamicPersistentTileSchedulerILi64ELi64ELi256ELi128ELb1ELb1ELb1ELb1ELb0ELb1EEEEEEEEEvNT_6ParamsE,@"STO_CUDA_ENTRY STV_DEFAULT"
_ZN7cutlass13device_kernelIN5flash11enable_sm90INS1_16FlashAttnFwdSm90INS1_25CollectiveMainloopFwdSm90ILi2EN4cute5tupleIJNS5_1CILi1EEES8_S8_EEENS6_IJNS7_ILi64EEESA_SA_EEELi512ENS_10bfloat16_tEfNS_4arch4Sm90ELb0ELb1ELb0ELb1ELb1ELb0ELb0ELb0ELb0ELb1ELb1ELb0EEENS1_21CollectiveEpilogueFwdINS6_IJSA_NS7_ILi512EEESA_EEES9_SC_SE_Li256ELb1ELb1ELb1ELb0EEENS1_36VarlenDynamicPersistentTileSchedulerILi64ELi64ELi256ELi128ELb1ELb1ELb1ELb1ELb0ELb1EEEEEEEEEvNT_6ParamsE:
        /* <DEDUP_REMOVED lines=41> */
.L_x_2144:
        /* <DEDUP_REMOVED lines=22> */
.L_x_2145:
        /* <DEDUP_REMOVED lines=18> */
.L_x_2146:
        /* <DEDUP_REMOVED lines=22> */
.L_x_2147:
        /* <DEDUP_REMOVED lines=23> */
.L_x_2148:
        /* <DEDUP_REMOVED lines=8> */
.L_x_2150:
        /* <DEDUP_REMOVED lines=30> */
[CC--:B------:R-:W-:Y:S02]  /*0a40*/  LEA.HI R6, R3.reuse, R0.reuse, RZ, 0x2 ;  /* 0x0000000003067211 */ /* 0x0c0fe400078f10ff */
[----:B------:R-:W-:Y:S02]  /*0a50*/  LEA.HI R223, R3, R0, RZ, 0x3 ;  /* 0x0000000003df7211 */ /* 0x000fe400078f18ff */
[----:B------:R-:W-:Y:S02]  /*0a60*/  SHF.R.S32.HI R7, RZ, 0x4, R2 ;  /* 0x00000004ff077819 */ /* 0x000fe40000011402 */
[----:B------:R-:W-:Y:S02]  /*0a70*/  LOP3.LUT R3, R2, 0xfffffff0, RZ, 0xc0, !PT ;  /* 0xfffffff002037812 */ /* 0x000fe400078ec0ff */
[----:B------:R-:W-:-:S02]  /*0a80*/  SHF.R.S32.HI R5, RZ, 0x5, R4 ;  /* 0x00000005ff057819 */ /* 0x000fc40000011404 */
[----:B------:R-:W-:Y:S01]  /*0a90*/  SHF.R.S32.HI R4, RZ, 0x1f, R4 ;  /* 0x0000001fff047819 */ /* 0x000fe20000011404 */
[----:B------:R-:W-:Y:S01]  /*0aa0*/  IMAD.IADD R3, R0, 0x1, -R3 ;  /* 0x0000000100037824 */ /* 0x000fe200078e0a03 */
[----:B------:R-:W-:Y:S02]  /*0ab0*/  LOP3.LUT R13, R6, 0xfffffffc, RZ, 0xc0, !PT ;  /* 0xfffffffc060d7812 */ /* 0x000fe400078ec0ff */
[----:B------:R-:W-:Y:S02]  /*0ac0*/  LOP3.LUT R11, R9, 0xffffff80, RZ, 0xc0, !PT ;  /* 0xffffff80090b7812 */ /* 0x000fe400078ec0ff */
[----:B------:R-:W-:Y:S01]  /*0ad0*/  LOP3.LUT R191, R223, 0xfffffff8, RZ, 0xc0, !PT ;  /* 0xfffffff8dfbf7812 */ /* 0x000fe200078ec0ff */
[----:B------:R-:W-:Y:S01]  /*0ae0*/  IMAD.IADD R13, R0, 0x1, -R13 ;  /* 0x00000001000d7824 */ /* 0x000fe200078e0a0d */
[----:B------:R-:W-:Y:S01]  /*0af0*/  LEA.HI R2, R2, R7, RZ, 0x1 ;  /* 0x0000000702027211 */ /* 0x000fe200078f08ff */
[----:B------:R-:W-:Y:S01]  /*0b00*/  IMAD.IADD R11, R0, 0x1, -R11 ;  /* 0x00000001000b7824 */ /* 0x000fe200078e0a0b */
[----:B------:R-:W-:Y:S01]  /*0b10*/  LEA.HI R4, R4, R5, RZ, 0x2 ;  /* 0x0000000504047211 */ /* 0x000fe200078f10ff */
[----:B------:R-:W-:Y:S01]  /*0b20*/  IMAD.IADD R191, R0, 0x1, -R191 ;  /* 0x0000000100bf7824 */ /* 0x000fe200078e0abf */
[----:B------:R-:W-:-:S02]  /*0b30*/  LOP3.LUT R2, R2, 0x1ffffffe, RZ, 0xc0, !PT ;  /* 0x1ffffffe02027812 */ /* 0x000fc400078ec0ff */
[----:B------:R-:W-:Y:S01]  /*0b40*/  SHF.R.S32.HI R224, RZ, 0x7, R9 ;  /* 0x00000007ffe07819 */ /* 0x000fe20000011409 */
[----:B------:R-:W-:Y:S01]  /*0b50*/  IMAD.SHL.U32 R19, R191, 0x8, RZ ;  /* 0x00000008bf137824 */ /* 0x000fe200078e00ff */
[--C-:B------:R-:W-:Y:S01]  /*0b60*/  SHF.R.S32.HI R0, RZ, 0x1f, R3.reuse ;  /* 0x0000001fff007819 */ /* 0x100fe20000011403 */
[----:B------:R-:W-:Y:S01]  /*0b70*/  IMAD.IADD R2, R7, 0x1, -R2 ;  /* 0x0000000107027824 */ /* 0x000fe200078e0a02 */
[----:B------:R-:W-:Y:S01]  /*0b80*/  LOP3.LUT R4, R4, 0x3ffffc, RZ, 0xc0, !PT ;  /* 0x003ffffc04047812 */ /* 0x000fe200078ec0ff */
[----:B------:R-:W-:Y:S01]  /*0b90*/  IMAD R15, R224, 0x100, R3 ;  /* 0x00000100e00f7824 */ /* 0x000fe200078e0203 */
[----:B------:R-:W-:Y:S01]  /*0ba0*/  LEA.HI R7, R13, R13, RZ, 0x1 ;  /* 0x0000000d0d077211 */ /* 0x000fe200078f08ff */
[----:B------:R-:W-:Y:S01]  /*0bb0*/  IMAD.SHL.U32 R2, R2, 0x8, RZ ;  /* 0x0000000802027824 */ /* 0x000fe200078e00ff */
[----:B------:R-:W-:Y:S01]  /*0bc0*/  LEA.HI R6, R0, R3, RZ, 0x3 ;  /* 0x0000000300067211 */ /* 0x000fe200078f18ff */
[----:B------:R-:W-:Y:S01]  /*0bd0*/  IMAD.IADD R4, R5, 0x1, -R4 ;  /* 0x0000000105047824 */ /* 0x000fe200078e0a04 */
[----:B------:R-:W-:-:S02]  /*0be0*/  SHF.R.S32.HI R0, RZ, 0x1f, R11 ;  /* 0x0000001fff007819 */ /* 0x000fc4000001140b */
[----:B------:R-:W-:Y:S01]  /*0bf0*/  LOP3.LUT R10, R7, 0x1ffffffe, RZ, 0xc0, !PT ;  /* 0x1ffffffe070a7812 */ /* 0x000fe200078ec0ff */
[----:B------:R-:W-:Y:S01]  /*0c00*/  IMAD R15, R4, 0x10, R15 ;  /* 0x00000010040f7824 */ /* 0x000fe200078e020f */
[C---:B------:R-:W-:Y:S01]  /*0c10*/  LOP3.LUT R8, R6.reuse, 0xfffffff8, RZ, 0xc0, !PT ;  /* 0xfffffff806087812 */ /* 0x040fe200078ec0ff */
[----:B------:R-:W-:Y:S01]  /*0c20*/  IMAD.SHL.U32 R7, R6, 0x40, RZ ;  /* 0x0000004006077824 */ /* 0x000fe200078e00ff */
[----:B------:R-:W-:Y:S01]  /*0c30*/  LEA.HI R4, R0, R11, RZ, 0x2 ;  /* 0x0000000b00047211 */ /* 0x000fe200078f10ff */
[----:B------:R-:W-:Y:S01]  /*0c40*/  IMAD.IADD R190, R13, 0x1, -R10 ;  /* 0x000000010dbe7824 */ /* 0x000fe200078e0a0a */
[----:B------:R-:W-:Y:S01]  /*0c50*/  LEA.HI R9, R9, R224, RZ, 0x1 ;  /* 0x000000e009097211 */ /* 0x000fe200078f08ff */
[----:B------:R-:W-:Y:S01]  /*0c60*/  IMAD.IADD R8, R3, 0x1, -R8 ;  /* 0x0000000103087824 */ /* 0x000fe200078e0a08 */
[--C-:B------:R-:W-:Y:S02]  /*0c70*/  SHF.R.S32.HI R3, RZ, 0x2, R4.reuse ;  /* 0x00000002ff037819 */ /* 0x100fe40000011404 */
[----:B------:R-:W-:-:S02]  /*0c80*/  SHF.R.S32.HI R6, RZ, 0x1f, R4 ;  /* 0x0000001fff067819 */ /* 0x000fc40000011404 */
[----:B------:R-:W-:Y:S02]  /*0c90*/  LOP3.LUT R10, R4, 0x7ffffffc, RZ, 0xc0, !PT ;  /* 0x7ffffffc040a7812 */ /* 0x000fe400078ec0ff */
[----:B------:R-:W-:Y:S02]  /*0ca0*/  LOP3.LUT R4, R7, 0x7ffffe00, RZ, 0xc0, !PT ;  /* 0x7ffffe0007047812 */ /* 0x000fe400078ec0ff */
[----:B------:R-:W-:Y:S01]  /*0cb0*/  LEA.HI R6, R6, R3, RZ, 0x3 ;  /* 0x0000000306067211 */ /* 0x000fe200078f18ff */
[----:B------:R-:W-:Y:S01]  /*0cc0*/  IMAD.IADD R10, R11, 0x1, -R10 ;  /* 0x000000010b0a7824 */ /* 0x000fe200078e0a0a */
[----:B------:R-:W-:Y:S01]  /*0cd0*/  LOP3.LUT R9, R9, 0xfffffe, RZ, 0xc0, !PT ;  /* 0x00fffffe09097812 */ /* 0x000fe200078ec0ff */
[----:B------:R-:W-:Y:S01]  /*0ce0*/  IMAD R7, R5, 0x400, R4 ;  /* 0x0000040005077824 */ /* 0x000fe200078e0204 */
[----:B------:R-:W-:Y:S01]  /*0cf0*/  LOP3.LUT R6, R6, 0xfffffff8, RZ, 0xc0, !PT ;  /* 0xfffffff806067812 */ /* 0x000fe200078ec0ff */
[----:B------:R-:W-:Y:S01]  /*0d00*/  IMAD.SHL.U32 R4, R8, 0x40, RZ ;  /* 0x0000004008047824 */ /* 0x000fe200078e00ff */
[----:B------:R-:W-:Y:S01]  /*0d10*/  LEA.HI R0, R0, R11, RZ, 0x5 ;  /* 0x0000000b00007211 */ /* 0x000fe200078f28ff */
[----:B------:R-:W-:Y:S01]  /*0d20*/  IMAD.IADD R9, R224, 0x1, -R9 ;  /* 0x00000001e0097824 */ /* 0x000fe200078e0a09 */
[----:B------:R-:W-:Y:S01]  /*0d30*/  R2P PR, R8, 0x6 ;  /* 0x0000000608007804 */ /* 0x000fe20000000000 */
[----:B------:R-:W-:Y:S01]  /*0d40*/  IMAD.IADD R17, R3, 0x1, -R6 ;  /* 0x0000000103117824 */ /* 0x000fe200078e0a06 */
[----:B------:R-:W-:Y:S01]  /*0d50*/  LOP3.LUT R5, R4, 0x1c0, RZ, 0xc0, !PT ;  /* 0x000001c004057812 */ /* 0x000fe200078ec0ff */
[----:B------:R-:W-:Y:S01]  /*0d60*/  IMAD.U32 R3, R15, 0x40, R2 ;  /* 0x000000400f037824 */ /* 0x000fe200078e0002 */
[----:B------:R-:W-:-:S02]  /*0d70*/  SHF.R.S32.HI R0, RZ, 0x5, R0 ;  /* 0x00000005ff007819 */ /* 0x000fc40000011400 */
[----:B------:R-:W-:Y:S02]  /*0d80*/  LOP3.LUT R2, R5, 0x8, R2, 0xf8, !PT ;  /* 0x0000000805027812 */ /* 0x000fe400078ef802 */
[----:B------:R-:W-:Y:S01]  /*0d90*/  SHF.R.U32.HI R5, RZ, 0x3, R5 ;  /* 0x00000003ff057819 */ /* 0x000fe20000011605 */
[----:B------:R0:W-:Y:S01]  /*0da0*/  STL [R1+0x20], R3 ;  /* 0x0000200301007387 */ /* 0x0001e20000100800 */
[----:B------:R-:W-:Y:S01]  /*0db0*/  IMAD R17, R0, 0x10, R17 ;  /* 0x0000001000117824 */ /* 0x000fe200078e0211 */
[----:B------:R-:W-:Y:S02]  /*0dc0*/  SEL R188, R188, 0xffffffc0, !P2 ;  /* 0xffffffc0bcbc7807 */ /* 0x000fe40005000000 */
[----:B------:R-:W-:Y:S01]  /*0dd0*/  LOP3.LUT R4, R2, R5, RZ, 0x3c, !PT ;  /* 0x0000000502047212 */ /* 0x000fe200078e3cff */
[----:B------:R-:W-:Y:S01]  /*0de0*/  IMAD.SHL.U32 R2, R10, 0x2, RZ ;  /* 0x000000020a027824 */ /* 0x000fe200078e00ff */
[----:B------:R-:W-:Y:S01]  /*0df0*/  SHF.R.S32.HI R223, RZ, 0x3, R223 ;  /* 0x00000003ffdf7819 */ /* 0x000fe200000114df */
[----:B------:R-:W-:-:S02]  /*0e00*/  IMAD R190, R190, 0x8, R17 ;  /* 0x00000008bebe7824 */ /* 0x000fc400078e0211 */
[----:B------:R-:W-:Y:S02]  /*0e10*/  IMAD.IADD R4, R7, 0x1, R4 ;  /* 0x0000000107047824 */ /* 0x000fe400078e0204 */
[----:B0-----:R-:W-:-:S03]  /*0e20*/  IMAD.SHL.U32 R3, R9, 0x100, RZ ;  /* 0x0000010009037824 */ /* 0x001fc600078e00ff */
[----:B------:R-:W-:Y:S01]  /*0e30*/  LEA R22, R4, UR41, 0x1 ;  /* 0x0000002904167c11 */ /* 0x000fe2000f8e08ff */
[----:B------:R-:W-:Y:S01]  /*0e40*/  IMAD.IADD R18, R2, 0x1, R3 ;  /* 0x0000000102127824 */ /* 0x000fe200078e0203 */
[----:B------:R0:W-:Y:S03]  /*0e50*/  STL [R1+0x1c], R3 ;  /* 0x00001c0301007387 */ /* 0x0001e60000100800 */
[C---:B------:R-:W-:Y:S01]  /*0e60*/  VIADD R222, R18.reuse, 0x8 ;  /* 0x0000000812de7836 */ /* 0x040fe20000000000 */
[----:B------:R-:W-:Y:S01]  /*0e70*/  SHF.R.S32.HI R0, RZ, 0x1f, R18 ;  /* 0x0000001fff007819 */ /* 0x000fe20000011412 */
[C---:B------:R-:W-:Y:S02]  /*0e80*/  VIADD R221, R18.reuse, 0x10 ;  /* 0x0000001012dd7836 */ /* 0x040fe40000000000 */
        /* <DEDUP_REMOVED lines=64> */
[----:B------:R-:W-:-:S07]  /*1290*/  IMAD.IADD R188, R188, 0x1, R23 ;  /* 0x00000001bcbc7824 */ /* 0x000fce00078e0217 */
.L_x_2273:
[----:B------:R-:W-:Y:S02]  /*12a0*/  ULDC.64 UR8, c[0x0][0xa28] ;  /* 0x00028a0000087ab9 */ /* 0x000fe40000000a00 */
[----:B------:R-:W-:-:S04]  /*12b0*/  UISETP.NE.U32.AND UP0, UPT, UR8, URZ, UPT ;  /* 0x0000003f0800728c */ /* 0x000fc8000bf05070 */
[----:B------:R-:W-:-:S03]  /*12c0*/  UISETP.NE.AND.EX UP0, UPT, UR9, URZ, UPT, UP0 ;  /* 0x0000003f0900728c */ /* 0x000fc6000bf05300 */
[----:B------:R-:W-:Y:S02]  /*12d0*/  ULDC.64 UR8, c[0x0][0xa18] ;  /* 0x0002860000087ab9 */ /* 0x000fe40000000a00 */
[----:B------:R-:W-:Y:S01]  /*12e0*/  UISETP.NE.U32.AND UP1, UPT, UR8, URZ, UPT ;  /* 0x0000003f0800728c */ /* 0x000fe2000bf25070 */
[----:B------:R-:W-:-:S03]  /*12f0*/  PLOP3.LUT P0, PT, PT, PT, UP0, 0x80, 0x0 ;  /* 0x000000000000781c */ /* 0x000fc60003f0f008 */
[----:B------:R-:W-:-:S03]  /*1300*/  UISETP.NE.AND.EX UP1, UPT, UR9, URZ, UPT, UP1 ;  /* 0x0000003f0900728c */ /* 0x000fc6000bf25310 */
[----:B------:R-:W-:Y:S02]  /*1310*/  @UP0 ULDC.64 UR8, c[0x0][0xa28] ;  /* 0x00028a0000080ab9 */ /* 0x000fe40000000a00 */
[----:B------:R-:W-:Y:S01]  /*1320*/  @UP0 UIMAD.WIDE UR8, UR6, 0x4, UR8 ;  /* 0x00000004060808a5 */ /* 0x000fe2000f8e0208 */
[----:B------:R-:W-:-:S05]  /*1330*/  PLOP3.LUT P2, PT, PT, PT, UP1, 0x80, 0x0 ;  /* 0x000000000000781c */ /* 0x000fca0003f4f018 */
[----:B------:R-:W-:Y:S01]  /*1340*/  @UP1 ULDC.64 UR10, c[0x0][0xa18] ;  /* 0x00028600000a1ab9 */ /* 0x000fe20000000a00 */
[----:B0-2-4-:R-:W-:Y:S02]  /*1350*/  IMAD.U32 R4, RZ, RZ, UR8 ;  /* 0x00000008ff047e24 */ /* 0x015fe4000f8e00ff */
[----:B------:R-:W-:Y:S01]  /*1360*/  IMAD.U32 R5, RZ, RZ, UR9 ;  /* 0x00000009ff057e24 */ /* 0x000fe2000f8e00ff */
[----:B------:R-:W-:Y:S02]  /*1370*/  @UP1 UIMAD.WIDE UR8, UR6, 0x4, UR10 ;  /* 0x00000004060818a5 */ /* 0x000fe4000f8e020a */
[----:B------:R-:W-:Y:S02]  /*1380*/  ULOP3.LUT UR4, UR7, 0xff000000, URZ, 0xc0, !UPT ;  /* 0xff00000007047892 */ /* 0x000fe4000f8ec03f */
[----:B------:R-:W2:Y:S01]  /*1390*/  @P0 LDG.E R4, desc[UR54][R4.64] ;  /* 0x0000003604040981 */ /* 0x000ea2000c1e1900 */
[----:B------:R-:W-:Y:S01]  /*13a0*/  ULDC.64 UR10, c[0x0][0xa20] ;  /* 0x00028800000a7ab9 */ /* 0x000fe20000000a00 */
[----:B-1----:R-:W-:-:S02]  /*13b0*/  IMAD.U32 R6, RZ, RZ, UR8 ;  /* 0x00000008ff067e24 */ /* 0x002fc4000f8e00ff */
[----:B---3--:R-:W-:Y:S01]  /*13c0*/  IMAD.U32 R7, RZ, RZ, UR9 ;  /* 0x00000009ff077e24 */ /* 0x008fe2000f8e00ff */
[----:B------:R-:W-:-:S04]  /*13d0*/  ULDC.64 UR8, c[0x0][0x418] ;  /* 0x0001060000087ab9 */ /* 0x000fc80000000a00 */
[----:B------:R-:W3:Y:S01]  /*13e0*/  @P2 LDG.E R6, desc[UR54][R6.64] ;  /* 0x0000003606062981 */ /* 0x000ee2000c1e1900 */
[----:B------:R-:W-:Y:S01]  /*13f0*/  UISETP.NE.U32.AND UP0, UPT, UR8, URZ, UPT ;  /* 0x0000003f0800728c */ /* 0x000fe2000bf05070 */
[----:B------:R-:W-:Y:S01]  /*1400*/  ISETP.NE.U32.AND P1, PT, RZ, UR10, PT ;  /* 0x0000000aff007c0c */ /* 0x000fe2000bf25070 */
[----:B------:R-:W-:Y:S02]  /*1410*/  ULOP3.LUT UR42, UR7, 0xff0000, URZ, 0xc0, !UPT ;  /* 0x00ff0000072a7892 */ /* 0x000fe4000f8ec03f */
[----:B------:R-:W-:Y:S01]  /*1420*/  UISETP.NE.AND.EX UP0, UPT, UR9, URZ, UPT, UP0 ;  /* 0x0000003f0900728c */ /* 0x000fe2000bf05300 */
[----:B------:R-:W-:Y:S01]  /*1430*/  ISETP.NE.AND.EX P1, PT, RZ, UR11, PT, P1 ;  /* 0x0000000bff007c0c */ /* 0x000fe2000bf25310 */
[----:B------:R-:W-:Y:S01]  /*1440*/  ULDC UR8, c[0x0][0x424] ;  /* 0x0001090000087ab9 */ /* 0x000fe20000000800 */
[----:B------:R-:W-:Y:S02]  /*1450*/  USHF.R.U32.HI UR4, URZ, 0x8, UR4 ;  /* 0x000000083f047899 */ /* 0x000fe40008011604 */
[----:B------:R-:W-:Y:S01]  /*1460*/  USEL UR8, UR8, 0x1, UP0 ;  /* 0x0000000108087887 */ /* 0x000fe20008000000 */
[----:B------:R-:W-:Y:S01]  /*1470*/  ULDC UR9, c[0x0][0x2f0] ;  /* 0x0000bc0000097ab9 */ /* 0x000fe20000000800 */
[----:B------:R-:W-:Y:S01]  /*1480*/  UMOV UR48, URZ ;  /* 0x0000003f00307c82 */ /* 0x000fe20008000000 */
[----:B------:R-:W-:-:S02]  /*1490*/  ULEA.HI UR42, UR42, UR4, URZ, 0x10 ;  /* 0x000000042a2a7291 */ /* 0x000fc4000f8f803f */
[----:B------:R-:W-:Y:S02]  /*14a0*/  UIMAD UR4, UR8, UR9, URZ ;  /* 0x00000009080472a4 */ /* 0x000fe4000f8e023f */
[----:B------:R-:W-:Y:S01]  /*14b0*/  ULOP3.LUT UR43, UR7, 0xffff, URZ, 0xc0, !UPT ;  /* 0x0000ffff072b7892 */ /* 0x000fe2000f8ec03f */
[----:B--2---:R-:W-:Y:S02]  /*14c0*/  @P0 R2UR UR48, R4 ;  /* 0x00000000043002ca */ /* 0x004fe400000e0000 */
[----:B---3--:R-:W-:Y:S01]  /*14d0*/  @P2 R2UR UR50, R6 ;  /* 0x00000000063222ca */ /* 0x008fe200000e0000 */
[----:B-----5:R-:W-:-:S14]  /*14e0*/  @P2 BRA `(.L_x_2151) ;  /* 0x0000000000382947 */ /* 0x020fdc0003800000 */
[----:B------:R-:W-:Y:S01]  /*14f0*/  ULDC.64 UR8, c[0x0][0xa00] ;  /* 0x0002800000087ab9 */ /* 0x000fe20000000a00 */
[----:B------:R-:W-:Y:S01]  /*1500*/  ULDC UR50, c[0x0][0x288] ;  /* 0x0000a20000327ab9 */ /* 0x000fe20000000800 */
        /* <DEDUP_REMOVED lines=12> */
.L_x_2151:
[----:B------:R-:W-:Y:S01]  /*15d0*/  UMOV UR44, UR6 ;  /* 0x00000006002c7c82 */ /* 0x000fe20008000000 */
[----:B------:R-:W-:Y:S05]  /*15e0*/  @!P1 BRA `(.L_x_2152) ;  /* 0x00000000001c9947 */ /* 0x000fea0003800000 */
[----:B------:R-:W-:Y:S02]  /*15f0*/  ULDC.64 UR8, c[0x0][0xa20] ;  /* 0x0002880000087ab9 */ /* 0x000fe40000000a00 */
[----:B------:R-:W-:-:S06]  /*1600*/  UIMAD.WIDE UR6, UR6, 0x4, UR8 ;  /* 0x00000004060678a5 */ /* 0x000fcc000f8e0208 */
[----:B------:R-:W-:Y:S02]  /*1610*/  IMAD.U32 R4, RZ, RZ, UR6 ;  /* 0x00000006ff047e24 */ /* 0x000fe4000f8e00ff */
[----:B------:R-:W-:-:S05]  /*1620*/  IMAD.U32 R5, RZ, RZ, UR7 ;  /* 0x00000007ff057e24 */ /* 0x000fca000f8e00ff */
[----:B------:R-:W2:Y:S02]  /*1630*/  LDG.E R4, desc[UR54][R4.64] ;  /* 0x0000003604047981 */ /* 0x000ea4000c1e1900 */
[----:B--2---:R-:W-:Y:S01]  /*1640*/  R2UR UR4, R4 ;  /* 0x00000000040472ca */ /* 0x004fe200000e0000 */
[----:B------:R-:W-:-:S14]  /*1650*/  BRA `(.L_x_2153) ;  /* 0x0000000000347947 */ /* 0x000fdc0003800000 */
.L_x_2152:
        /* <DEDUP_REMOVED lines=13> */
.L_x_2153:
[----:B------:R-:W-:Y:S02]  /*1730*/  UISETP.NE.AND UP0, UPT, UR46, 0x1, UPT ;  /* 0x000000012e00788c */ /* 0x000fe4000bf05270 */
[----:B------:R-:W-:Y:S02]  /*1740*/  UIADD3 UR48, UR4, -UR48, URZ ;  /* 0x8000003004307290 */ /* 0x000fe4000fffe03f */
[----:B------:R-:W-:Y:S02]  /*1750*/  USHF.L.U32 UR45, UR5, 0x6, URZ ;  /* 0x00000006052d7899 */ /* 0x000fe4000800063f */
[----:B------:R-:W-:Y:S01]  /*1760*/  UIADD3 UR4, UR48, 0x3f, URZ ;  /* 0x0000003f30047890 */ /* 0x000fe2000fffe03f */
[----:B------:R-:W-:-:S03]  /*1770*/  PLOP3.LUT P0, PT, PT, PT, UP0, 0x80, 0x0 ;  /* 0x000000000000781c */ /* 0x000fc60003f0f008 */
[----:B------:R-:W-:-:S04]  /*1780*/  USHF.R.S32.HI UR6, URZ, 0x1f, UR4 ;  /* 0x0000001f3f067899 */ /* 0x000fc80008011404 */
[----:B------:R-:W-:-:S04]  /*1790*/  ULEA.HI UR6, UR6, UR4, URZ, 0x6 ;  /* 0x0000000406067291 */ /* 0x000fc8000f8f303f */
[----:B------:R-:W-:Y:S02]  /*17a0*/  USHF.R.S32.HI UR6, URZ, 0x6, UR6 ;  /* 0x000000063f067899 */ /* 0x000fe40008011406 */
[----:B------:R-:W-:Y:S10]  /*17b0*/  @!P0 BRA `(.L_x_2154) ;  /* 0x0000002400148947 */ /* 0x000ff40003800000 */
[----:B------:R-:W-:Y:S01]  /*17c0*/  ULDC UR4, c[0x0][0x448] ;  /* 0x0001120000047ab9 */ /* 0x000fe20000000800 */
[----:B------:R-:W-:Y:S02]  /*17d0*/  UIADD3 UR7, UR45, 0x3f, URZ ;  /* 0x0000003f2d077890 */ /* 0x000fe4000fffe03f */
[----:B------:R-:W-:Y:S02]  /*17e0*/  UISETP.NE.AND UP0, UPT, UR4, 0x1, UPT ;  /* 0x000000010400788c */ /* 0x000fe4000bf05270 */
[----:B------:R-:W-:Y:S01]  /*17f0*/  UIADD3 UR10, UR48, 0x1, -UR50 ;  /* 0x00000001300a7890 */ /* 0x000fe2000fffe832 */
[----:B------:R-:W-:Y:S02]  /*1800*/  ULDC.64 UR4, c[0x0][0x9e0] ;  /* 0x0002780000047ab9 */ /* 0x000fe40000000a00 */
[----:B------:R-:W-:-:S06]  /*1810*/  UISETP.GE.AND UP1, UPT, UR5, 0x1, UPT ;  /* 0x000000010500788c */ /* 0x000fcc000bf26270 */
[----:B------:R-:W-:Y:S01]  /*1820*/  @UP0 ULDC UR8, c[0x0][0x44c] ;  /* 0x0001130000080ab9 */ /* 0x000fe20000000800 */
[----:B------:R-:W-:Y:S01]  /*1830*/  PLOP3.LUT P1, PT, PT, PT, UP1, 0x80, 0x0 ;  /* 0x000000000000781c */ /* 0x000fe20003f2f018 */
[----:B------:R-:W-:Y:S01]  /*1840*/  UIMAD.WIDE.U32 UR8, UR7, UR8, URZ ;  /* 0x00000008070872a5 */ /* 0x000fe2000f8e003f */
[----:B------:R-:W-:-:S03]  /*1850*/  @UP0 ULDC UR11, c[0x0][0x450] ;  /* 0x00011400000b0ab9 */ /* 0x000fc60000000800 */
[----:B------:R-:W-:-:S04]  /*1860*/  @UP0 USHF.R.U32.HI UR7, URZ, UR11, UR9 ;  /* 0x0000000b3f070299 */ /* 0x000fc80008011609 */
[----:B------:R-:W-:-:S04]  /*1870*/  UIADD3 UR10, UR10, UR7, URZ ;  /* 0x000000070a0a7290 */ /* 0x000fc8000fffe03f */
[----:B------:R-:W-:Y:S01]  /*1880*/  UIADD3 UR4, UR10, UR4, URZ ;  /* 0x000000040a047290 */ /* 0x000fe2000fffe03f */
[----:B------:R-:W-:Y:S11]  /*1890*/  @!P1 BRA `(.L_x_2155) ;  /* 0x0000000000449947 */ /* 0x000ff60003800000 */
        /* <DEDUP_REMOVED lines=10> */
.L_x_2156:
[----:B------:R-:W-:-:S11]  /*1940*/  UISETP.NE.AND UP1, UPT, UR5, 0x1, UPT ;  /* 0x000000010500788c */ /* 0x000fd6000bf25270 */
[----:B------:R-:W-:Y:S02]  /*1950*/  @UP1 ULDC.64 UR10, c[0x0][0x9e8] ;  /* 0x00027a00000a1ab9 */ /* 0x000fe40000000a00 */
[----:B------:R-:W-:-:S04]  /*1960*/  UIMAD.WIDE.U32 UR8, UR7, UR10, URZ ;  /* 0x0000000a070872a5 */ /* 0x000fc8000f8e003f */
[----:B------:R-:W-:-:S12]  /*1970*/  @UP1 USHF.R.U32.HI UR7, URZ, UR11, UR9 ;  /* 0x0000000b3f071299 */ /* 0x000fd80008011609 */
.L_x_2157:
[----:B------:R-:W-:-:S04]  /*1980*/  UIMAD UR7, UR7, UR5, UR5 ;  /* 0x00000005070772a4 */ /* 0x000fc8000f8e0205 */
[----:B------:R-:W-:-:S04]  /*1990*/  UISETP.LT.AND UP1, UPT, UR4, UR7, UPT ;  /* 0x000000070400728c */ /* 0x000fc8000bf21270 */
[----:B------:R-:W-:-:S12]  /*19a0*/  USEL UR4, UR4, UR7, UP1 ;  /* 0x0000000704047287 */ /* 0x000fd80008800000 */
.L_x_2155:
[----:B------:R-:W-:Y:S01]  /*19b0*/  UIADD3 UR4, UR4, 0x3f, URZ ;  /* 0x0000003f04047890 */ /* 0x000fe2000fffe03f */
[----:B------:R-:W-:Y:S01]  /*19c0*/  @UP0 ULDC UR8, c[0x0][0x44c] ;  /* 0x0001130000080ab9 */ /* 0x000fe20000000800 */
[----:B------:R-:W-:Y:S02]  /*19d0*/  @UP0 ULDC UR10, c[0x0][0x450] ;  /* 0x00011400000a0ab9 */ /* 0x000fe40000000800 */
[----:B------:R-:W-:Y:S02]  /*19e0*/  USHF.R.S32.HI UR7, URZ, 0x1f, UR4 ;  /* 0x0000001f3f077899 */ /* 0x000fe40008011404 */
[----:B------:R-:W-:Y:S02]  /*19f0*/  UIMAD.WIDE.U32 UR8, UR45, UR8, URZ ;  /* 0x000000082d0872a5 */ /* 0x000fe4000f8e003f */
[----:B------:R-:W-:-:S03]  /*1a00*/  ULEA.HI UR7, UR7, UR4, URZ, 0x6 ;  /* 0x0000000407077291 */ /* 0x000fc6000f8f303f */
[----:B------:R-:W-:Y:S01]  /*1a10*/  UMOV UR4, UR45 ;  /* 0x0000002d00047c82 */ /* 0x000fe20008000000 */
[----:B------:R-:W-:Y:S02]  /*1a20*/  @UP0 USHF.R.U32.HI UR4, URZ, UR10, UR9 ;  /* 0x0000000a3f040299 */ /* 0x000fe40008011609 */
[----:B------:R-:W-:Y:S02]  /*1a30*/  USHF.R.S32.HI UR7, URZ, 0x6, UR7 ;  /* 0x000000063f077899 */ /* 0x000fe40008011407 */
[----:B------:R-:W-:Y:S02]  /*1a40*/  UIADD3 UR48, UR4, UR48, -UR50 ;  /* 0x0000003004307290 */ /* 0x000fe4000fffe832 */
[----:B------:R-:W-:Y:S01]  /*1a50*/  UISETP.LT.AND UP0, UPT, UR6, UR7, UPT ;  /* 0x000000070600728c */ /* 0x000fe2000bf01270 */
[----:B------:R-:W-:-:S03]  /*1a60*/  ULDC UR4, c[0x0][0x9dc] ;  /* 0x0002770000047ab9 */ /* 0x000fc60000000800 */
        /* <DEDUP_REMOVED lines=13> */
.L_x_2159:
[----:B------:R-:W-:-:S11]  /*1b40*/  UISETP.NE.AND UP0, UPT, UR5, 0x1, UPT ;  /* 0x000000010500788c */ /* 0x000fd6000bf05270 */
[----:B------:R-:W-:Y:S02]  /*1b50*/  @UP0 ULDC.64 UR10, c[0x0][0x9e8] ;  /* 0x00027a00000a0ab9 */ /* 0x000fe40000000a00 */
[----:B------:R-:W-:-:S04]  /*1b60*/  UIMAD.WIDE.U32 UR6, UR48, UR10, URZ ;  /* 0x0000000a300672a5 */ /* 0x000fc8000f8e003f */
[----:B------:R-:W-:-:S12]  /*1b70*/  @UP0 USHF.R.U32.HI UR48, URZ, UR11, UR7 ;  /* 0x0000000b3f300299 */ /* 0x000fd80008011607 */
.L_x_2160:
[----:B------:R-:W-:-:S04]  /*1b80*/  UIMAD UR5, UR48, UR5, URZ ;  /* 0x00000005300572a4 */ /* 0x000fc8000f8e023f */
[----:B------:R-:W-:-:S04]  /*1b90*/  UISETP.LT.AND UP0, UPT, UR4, UR5, UPT ;  /* 0x000000050400728c */ /* 0x000fc8000bf01270 */
[----:B------:R-:W-:-:S12]  /*1ba0*/  USEL UR4, UR4, UR5, !UP0 ;  /* 0x0000000504047287 */ /* 0x000fd8000c000000 */
.L_x_2158:
[----:B------:R-:W-:Y:S02]  /*1bb0*/  USHF.R.S32.HI UR5, URZ, 0x1f, UR4 ;  /* 0x0000001f3f057899 */ /* 0x000fe40008011404 */
[----:B------:R-:W-:Y:S02]  /*1bc0*/  ULOP3.LUT UR20, UR42, 0xff, URZ, 0xc0, !UPT ;  /* 0x000000ff2a147892 */ /* 0x000fe4000f8ec03f */
[----:B------:R-:W-:-:S03]  /*1bd0*/  ULEA.HI UR5, UR5, UR4, URZ, 0x6 ;  /* 0x0000000405057291 */ /* 0x000fc6000f8f303f */
[----:B------:R-:W-:Y:S01]  /*1be0*/  UMOV UR4, URZ ;  /* 0x0000003f00047c82 */ /* 0x000fe20008000000 */
[----:B------:R-:W-:-:S04]  /*1bf0*/  USHF.R.S32.HI UR5, URZ, 0x6, UR5 ;  /* 0x000000063f057899 */ /* 0x000fc80008011405 */
[----:B------:R-:W-:-:S04]  /*1c00*/  UISETP.LT.AND UP0, UPT, URZ, UR5, UPT ;  /* 0x000000053f00728c */ /* 0x000fc8000bf01270 */
[----:B------:R-:W-:-:S04]  /*1c10*/  USEL UR10, URZ, UR5, !UP0 ;  /* 0x000000053f0a7287 */ /* 0x000fc8000c000000 */
[----:B------:R-:W-:-:S06]  /*1c20*/  UISETP.GT.AND UP0, UPT, UR9, UR10, UPT ;  /* 0x0000000a0900728c */ /* 0x000fcc000bf04270 */
[----:B------:R-:W-:-:S13]  /*1c30*/  PLOP3.LUT P0, PT, PT, PT, UP0, 0x80, 0x0 ;  /* 0x000000000000781c */ /* 0x000fda0003f0f008 */
[----:B------:R-:W-:Y:S05]  /*1c40*/  @!P0 BRA `(.L_x_2161) ;  /* 0x0000000000948947 */ /* 0x000fea0003800000 */
[----:B------:R-:W-:-:S04]  /*1c50*/  USHF.R.U32.HI UR11, URZ, 0x10, UR42 ;  /* 0x000000103f0b7899 */ /* 0x000fc8000801162a */
[----:B------:R-:W-:-:S11]  /*1c60*/  UISETP.NE.AND UP0, UPT, UR11, URZ, UPT ;  /* 0x0000003f0b00728c */ /* 0x000fd6000bf05270 */
[----:B------:R-:W-:Y:S02]  /*1c70*/  @!UP0 ULDC UR11, c[0x0][0x9f0] ;  /* 0x00027c00000b8ab9 */ /* 0x000fe40000000800 */
[----:B------:R-:W-:Y:S01]  /*1c80*/  IMAD.U32 R4, RZ, RZ, UR11 ;  /* 0x0000000bff047e24 */ /* 0x000fe2000f8e00ff */
[----:B------:R-:W-:-:S04]  /*1c90*/  UIADD3 UR4, UR11, -0x1, UR9 ;  /* 0xffffffff0b047890 */ /* 0x000fc8000fffe009 */
[-C--:B------:R-:W-:Y:S01]  /*1ca0*/  IABS R0, R4.reuse ;  /* 0x0000000400007213 */ /* 0x080fe20000000000 */
[----:B------:R-:W-:Y:S01]  /*1cb0*/  UIADD3 UR6, -UR10, UR4, URZ ;  /* 0x000000040a067290 */ /* 0x000fe2000fffe13f */
[----:B------:R-:W-:Y:S02]  /*1cc0*/  IABS R6, R4 ;  /* 0x0000000400067213 */ /* 0x000fe40000000000 */
[----:B------:R-:W-:Y:S01]  /*1cd0*/  R2UR UR12, R0 ;  /* 0x00000000000c72ca */ /* 0x000fe200000e0000 */
[----:B------:R-:W-:Y:S02]  /*1ce0*/  UMOV UR4, URZ ;  /* 0x0000003f00047c82 */ /* 0x000fe40008000000 */
[----:B------:R-:W-:Y:S01]  /*1cf0*/  IMAD.U32 R5, RZ, RZ, UR6 ;  /* 0x00000006ff057e24 */ /* 0x000fe2000f8e00ff */
[----:B------:R-:W-:-:S04]  /*1d00*/  ULOP3.LUT UR6, UR6, UR11, URZ, 0x3c, !UPT ;  /* 0x0000000b06067292 */ /* 0x000fc8000f8e3c3f */
[----:B------:R-:W-:-:S05]  /*1d10*/  IABS R5, R5 ;  /* 0x0000000500057213 */ /* 0x000fca0000000000 */
[----:B------:R-:W0:Y:S01]  /*1d20*/  I2F.RP R0, UR12 ;  /* 0x0000000c00007d06 */ /* 0x000e220008209400 */
[----:B------:R-:W-:-:S05]  /*1d30*/  IMAD.MOV.U32 R4, RZ, RZ, R5 ;  /* 0x000000ffff047224 */ /* 0x000fca00078e0005 */
[----:B------:R-:W-:Y:S02]  /*1d40*/  R2UR UR8, R4 ;  /* 0x00000000040872ca */ /* 0x000fe400000e0000 */
        /* <DEDUP_REMOVED lines=21> */
.L_x_2161:
[----:B------:R-:W-:Y:S01]  /*1ea0*/  UIMAD UR20, UR20, UR4, UR10 ;  /* 0x00000004141472a4 */ /* 0x000fe2000f8e020a */
[----:B------:R-:W-:Y:S01]  /*1eb0*/  IMAD.U32 R0, RZ, RZ, UR9 ;  /* 0x00000009ff007e24 */ /* 0x000fe2000f8e00ff */
[----:B------:R-:W-:Y:S01]  /*1ec0*/  PLOP3.LUT P0, PT, PT, PT, PT, 0x80, 0x0 ;  /* 0x000000000000781c */ /* 0x000fe20003f0f070 */
[----:B------:R-:W-:Y:S01]  /*1ed0*/  IMAD.U32 R3, RZ, RZ, UR4 ;  /* 0x00000004ff037e24 */ /* 0x000fe2000f8e00ff */
[----:B------:R-:W-:Y:S01]  /*1ee0*/  CS2R R150, SRZ ;  /* 0x0000000000967805 */ /* 0x000fe2000001ff00 */
[----:B------:R-:W-:Y:S01]  /*1ef0*/  IMAD.MOV.U32 R12, RZ, RZ, RZ ;  /* 0x000000ffff0c7224 */ /* 0x000fe200078e00ff */
[----:B------:R-:W-:Y:S02]  /*1f00*/  CS2R R148, SRZ ;  /* 0x0000000000947805 */ /* 0x000fe4000001ff00 */
[----:B------:R-:W-:Y:S02]  /*1f10*/  CS2R R146, SRZ ;  /* 0x0000000000927805 */ /* 0x000fe4000001ff00 */
[----:B------:R-:W-:Y:S01]  /*1f20*/  VIADDMNMX R0, R3, UR20, R0, PT ;  /* 0x0000001403007c46 */ /* 0x000fe2000b800100 */
[----:B------:R-:W-:Y:S01]  /*1f30*/  IMAD.MOV.U32 R3, RZ, RZ, RZ ;  /* 0x000000ffff037224 */ /* 0x000fe200078e00ff */
        /* <DEDUP_REMOVED lines=15> */
[----:B------:R-:W-:Y:S01]  /*2030*/  UISETP.GT.AND UP0, UPT, UR22, UR20, UPT ;  /* 0x000000141600728c */ /* 0x000fe2000bf04270 */
[----:B------:R-:W-:Y:S02]  /*2040*/  CS2R R116, SRZ ;  /* 0x0000000000747805 */ /* 0x000fe4000001ff00 */
[----:B------:R-:W-:Y:S02]  /*2050*/  CS2R R114, SRZ ;  /* 0x0000000000727805 */ /* 0x000fe4000001ff00 */
[----:B------:R-:W-:Y:S02]  /*2060*/  CS2R R112, SRZ ;  /* 0x0000000000707805 */ /* 0x000fe4000001ff00 */
[----:B------:R-:W-:-:S02]  /*2070*/  CS2R R110, SRZ ;  /* 0x00000000006e7805 */ /* 0x000fc4000001ff00 */
[----:B------:R-:W-:Y:S02]  /*2080*/  CS2R R108, SRZ ;  /* 0x00000000006c7805 */ /* 0x000fe4000001ff00 */
[----:B------:R-:W-:Y:S02]  /*2090*/  PLOP3.LUT P1, PT, PT, PT, UP0, 0x80, 0x0 ;  /* 0x000000000000781c */ /* 0x000fe40003f2f008 */
        /* <DEDUP_REMOVED lines=60> */
.L_x_2163:
[----:B------:R-:W-:Y:S01]  /*2460*/  ULEA UR23, UR38, UR41, 0x3 ;  /* 0x0000002926177291 */ /* 0x000fe2000f8e183f */
[----:B------:R-:W-:-:S05]  /*2470*/  IMAD.U32 R0, RZ, RZ, UR37 ;  /* 0x00000025ff007e24 */ /* 0x000fca000f8e00ff */
[----:B------:R-:W-:-:S04]  /*2480*/  SHF.L.U32 R0, R0, 0x1f, RZ ;  /* 0x0000001f00007819 */ /* 0x000fc800000006ff */
[----:B------:R-:W0:Y:S02]  /*2490*/  SYNCS.PHASECHK.TRANS64.TRYWAIT P1, [UR23+0x28c50], R0 ;  /* 0x028c5000ff0075a7 */ /* 0x000e240008020157 */
[----:B0-----:R-:W-:Y:S05]  /*24a0*/  @!P1 BRA `(.L_x_2164) ;  /* 0x0000016800409947 */ /* 0x001fea0003800000 */
.L_x_2368:
[----:B------:R-:W-:Y:S01]  /*24b0*/  BAR.SYNC.DEFER_BLOCKING 0xe, 0x100 ;  /* 0x0384000000007b1d */ /* 0x000fe20000010000 */
[----:B------:R-:W-:Y:S02]  /*24c0*/  UIADD3 UR4, UR41, 0x26800, URZ ;  /* 0x0002680029047890 */ /* 0x000fe4000fffe03f */
[----:B------:R-:W-:Y:S02]  /*24d0*/  ULEA UR18, UR38, UR21, 0xc ;  /* 0x0000001526127291 */ /* 0x000fe4000f8e603f */
[----:B------:R-:W-:Y:S01]  /*24e0*/  USHF.R.U32.HI UR4, URZ, 0x4, UR4 ;  /* 0x000000043f047899 */ /* 0x000fe20008011604 */
[----:B------:R-:W-:Y:S01]  /*24f0*/  UMOV UR19, 0x40000040 ;  /* 0x4000004000137882 */ /* 0x000fe20000000000 */
[----:B------:R-:W-:Y:S02]  /*2500*/  UMOV UR17, 0x40000040 ;  /* 0x4000004000117882 */ /* 0x000fe40000000000 */
[----:B------:R-:W-:Y:S02]  /*2510*/  ULOP3.LUT UR4, UR4, 0x3fff, URZ, 0xc0, !UPT ;  /* 0x00003fff04047892 */ /* 0x000fe4000f8ec03f */
[----:B------:R-:W-:-:S02]  /*2520*/  UIADD3 UR6, UR18, 0x80, URZ ;  /* 0x0000008012067890 */ /* 0x000fc4000fffe03f */
[----:B------:R-:W-:Y:S01]  /*2530*/  ULOP3.LUT UR16, UR4, 0x10000, URZ, 0xfc, !UPT ;  /* 0x0001000004107892 */ /* 0x000fe2000f8efc3f */
[----:B------:R-:W-:Y:S01]  /*2540*/  UMOV UR7, 0x40000040 ;  /* 0x4000004000077882 */ /* 0x000fe20000000000 */
[----:B------:R-:W-:Y:S02]  /*2550*/  UMOV UR5, 0x40000040 ;  /* 0x4000004000057882 */ /* 0x000fe40000000000 */
[----:B------:R-:W-:Y:S02]  /*2560*/  UIADD3 UR4, UR16, 0x2, URZ ;  /* 0x0000000210047890 */ /* 0x000fe4000fffe03f */
[----:B------:R-:W-:Y:S02]  /*2570*/  UIADD3 UR10, UR18, 0x100, URZ ;  /* 0x00000100120a7890 */ /* 0x000fe4000fffe03f */
[----:B------:R-:W-:Y:S01]  /*2580*/  UIADD3 UR8, UR16, 0x4, URZ ;  /* 0x0000000410087890 */ /* 0x000fe2000fffe03f */
[----:B------:R-:W-:Y:S01]  /*2590*/  UMOV UR11, 0x40000040 ;  /* 0x40000040000b7882 */ /* 0x000fe20000000000 */
[----:B------:R-:W-:Y:S01]  /*25a0*/  WARPGROUP.ARRIVE ;  /* 0x00000000000079c5 */ /* 0x000fe20000000000 */
[----:B------:R-:W-:Y:S01]  /*25b0*/  UMOV UR9, 0x40000040 ;  /* 0x4000004000097882 */ /* 0x000fe20000000000 */
[----:B------:R-:W-:-:S02]  /*25c0*/  UIADD3 UR14, UR18, 0x180, URZ ;  /* 0x00000180120e7890 */ /* 0x000fc4000fffe03f */
[----:B------:R-:W-:Y:S02]  /*25d0*/  UIADD3 UR12, UR16, 0x6, URZ ;  /* 0x00000006100c7890 */ /* 0x000fe4000fffe03f */
[----:B------:R-:W-:Y:S01]  /*25e0*/  HGMMA.64x256x16.F32.BF16 R24, gdesc[UR16].tnspB, RZ, !UPT, gsb0 ;  /* 0x43e00000101879f0 */ /* 0x000fe2000c0018ff */
[----:B------:R-:W-:Y:S01]  /*25f0*/  UMOV UR15, 0x40000040 ;  /* 0x40000040000f7882 */ /* 0x000fe20000000000 */
[----:B------:R-:W-:Y:S01]  /*2600*/  UMOV UR13, 0x40000040 ;  /* 0x40000040000d7882 */ /* 0x000fe20000000000 */
        /* <DEDUP_REMOVED lines=16> */
.L_x_2165:
        /* <DEDUP_REMOVED lines=8> */
.L_x_2172:
[----:B------:R-:W-:Y:S01]  /*2790*/  BAR.SYNC.DEFER_BLOCKING 0xe, 0x100 ;  /* 0x0384000000007b1d */ /* 0x000fe20000010000 */
[----:B01----:R-:W-:Y:S01]  /*27a0*/  IMAD.U32 R0, RZ, RZ, UR38 ;  /* 0x00000026ff007e24 */ /* 0x003fe2000f8e00ff */
[----:B------:R-:W-:-:S03]  /*27b0*/  UIADD3 UR38, UR38, 0x1, URZ ;  /* 0x0000000126267890 */ /* 0x000fc6000fffe03f */
[----:B------:R-:W-:Y:S01]  /*27c0*/  IMAD R0, R0, 0x40, R17 ;  /* 0x0000004000007824 */ /* 0x000fe200078e0211 */
[----:B------:R-:W-:Y:S01]  /*27d0*/  UISETP.NE.AND UP0, UPT, UR38, 0x2, UPT ;  /* 0x000000022600788c */ /* 0x000fe2000bf05270 */
[----:B------:R-:W-:Y:S01]  /*27e0*/  UMOV UR6, UR22 ;  /* 0x0000001600067c82 */ /* 0x000fe20008000000 */
[----:B------:R-:W-:Y:S02]  /*27f0*/  UIADD3 UR22, UR22, -0x1, URZ ;  /* 0xffffffff16167890 */ /* 0x000fe4000fffe03f */
[----:B------:R-:W-:Y:S01]  /*2800*/  LEA R0, R0, UR41, 0x2 ;  /* 0x0000002900007c11 */ /* 0x000fe2000f8e10ff */
[----:B------:R-:W-:Y:S02]  /*2810*/  UISETP.GT.AND UP1, UPT, UR6, UR20, UPT ;  /* 0x000000140600728c */ /* 0x000fe4000bf24270 */
[----:B------:R-:W-:Y:S02]  /*2820*/  USEL UR6, URZ, 0x1, UP0 ;  /* 0x000000013f067887 */ /* 0x000fe40008000000 */
[----:B------:R-:W-:-:S02]  /*2830*/  USEL UR38, UR38, URZ, UP0 ;  /* 0x0000003f26267287 */ /* 0x000fc40008000000 */
        /* <DEDUP_REMOVED lines=133> */
.L_x_2167:
[----:B------:R-:W-:Y:S01]  /*3090*/  ULEA UR23, UR38, UR41, 0x3 ;  /* 0x0000002926177291 */ /* 0x000fe2000f8e183f */
[----:B------:R-:W-:-:S05]  /*30a0*/  IMAD.U32 R0, RZ, RZ, UR37 ;  /* 0x00000025ff007e24 */ /* 0x000fca000f8e00ff */
[----:B------:R-:W-:-:S04]  /*30b0*/  SHF.L.U32 R0, R0, 0x1f, RZ ;  /* 0x0000001f00007819 */ /* 0x000fc800000006ff */
[----:B------:R0:W1:Y:S01]  /*30c0*/  SYNCS.PHASECHK.TRANS64.TRYWAIT P1, [UR23+0x28c50], R0 ;  /* 0x028c5000ff0075a7 */ /* 0x0000620008020157 */
[----:B------:R-:W-:Y:S05]  /*30d0*/  @!P0 BRA `(.L_x_2168) ;  /* 0x0000000000048947 */ /* 0x000fea0003800000 */
[----:B------:R-:W-:Y:S01]  /*30e0*/  BPT.TRAP 0x1 ;  /* 0x000000040000795c */ /* 0x000fe20000300000 */
.L_x_2168:
[----:B-1----:R-:W-:Y:S05]  /*30f0*/  @P1 BRA `(.L_x_2169) ;  /* 0x0000000000081947 */ /* 0x002fea0003800000 */
[----:B------:R-:W1:Y:S02]  /*3100*/  SYNCS.PHASECHK.TRANS64.TRYWAIT P1, [UR23+0x28c50], R0 ;  /* 0x028c5000ff0075a7 */ /* 0x000e640008020157 */
[----:B-1----:R-:W-:Y:S05]  /*3110*/  @!P1 BRA `(.L_x_2170) ;  /* 0x0000015c003c9947 */ /* 0x002fea0003800000 */
.L_x_2169:
        /* <DEDUP_REMOVED lines=26> */
.L_x_2171:
[----:B------:R-:W-:Y:S01]  /*32c0*/  UIADD3 UR6, UR23, 0x28c60, URZ ;  /* 0x00028c6017067890 */ /* 0x000fe2000fffe03f */
[----:B------:R-:W-:-:S03]  /*32d0*/  PLOP3.LUT P1, PT, PT, PT, UP1, 0x80, 0x0 ;  /* 0x000000000000781c */ /* 0x000fc60003f2f018 */
[----:B------:R-:W-:-:S09]  /*32e0*/  UPRMT UR6, UR40, 0x654, UR6 ;  /* 0x0000065428067896 */ /* 0x000fd20008000006 */
[----:B------:R-:W-:Y:S01]  /*32f0*/  SYNCS.ARRIVE.TRANS64.RED.A1T0 RZ, [UR6], RZ ;  /* 0x000000ffffff79a7 */ /* 0x000fe20008100406 */
[----:B------:R-:W-:Y:S05]  /*3300*/  @P1 BRA `(.L_x_2172) ;  /* 0xfffffff400201947 */ /* 0x000fea000383ffff */
.L_x_2166:
[----:B------:R-:W-:Y:S01]  /*3310*/  BAR.SYNC.DEFER_BLOCKING 0xe, 0x100 ;  /* 0x0384000000007b1d */ /* 0x000fe20000010000 */
[----:B01----:R-:W-:Y:S01]  /*3320*/  IMAD.U32 R0, RZ, RZ, UR38 ;  /* 0x00000026ff007e24 */ /* 0x003fe2000f8e00ff */
[----:B------:R-:W-:Y:S01]  /*3330*/  UIADD3 UR38, UR38, 0x1, URZ ;  /* 0x0000000126267890 */ /* 0x000fe2000fffe03f */
[----:B------:R-:W-:Y:S01]  /*3340*/  PLOP3.LUT P0, PT, PT, PT, PT, 0x8, 0x0 ;  /* 0x000000000000781c */ /* 0x000fe20003f0e170 */
[----:B------:R-:W-:Y:S02]  /*3350*/  IMAD.MOV.U32 R12, RZ, RZ, RZ ;  /* 0x000000ffff0c7224 */ /* 0x000fe400078e00ff */
        /* <DEDUP_REMOVED lines=139> */
.L_x_2154:
[----:B------:R-:W-:Y:S01]  /*3c10*/  ULDC UR4, c[0x0][0x448] ;  /* 0x0001120000047ab9 */ /* 0x000fe20000000800 */
[----:B------:R-:W-:Y:S02]  /*3c20*/  UIADD3 UR7, UR45, 0x3f, URZ ;  /* 0x0000003f2d077890 */ /* 0x000fe4000fffe03f */
[----:B------:R-:W-:Y:S02]  /*3c30*/  UISETP.NE.AND UP0, UPT, UR4, 0x1, UPT ;  /* 0x000000010400788c */ /* 0x000fe4000bf05270 */
[----:B------:R-:W-:Y:S01]  /*3c40*/  UIADD3 UR10, UR48, 0x1, -UR50 ;  /* 0x00000001300a7890 */ /* 0x000fe2000fffe832 */
[----:B------:R-:W-:Y:S01]  /*3c50*/  ULDC.64 UR4, c[0x0][0x9e0] ;  /* 0x0002780000047ab9 */ /* 0x000fe20000000a00 */
[----:B------:R-:W-:-:S07]  /*3c60*/  UP2UR UR52, UPR, URZ, 0x1 ;  /* 0x000000013f347883 */ /* 0x000fce0008000000 */
[----:B------:R-:W-:Y:S01]  /*3c70*/  @UP0 ULDC UR8, c[0x0][0x44c] ;  /* 0x0001130000080ab9 */ /* 0x000fe20000000800 */
[----:B------:R-:W-:Y:S01]  /*3c80*/  @UP0 ULDC UR11, c[0x0][0x450] ;  /* 0x00011400000b0ab9 */ /* 0x000fe20000000800 */
[----:B------:R-:W-:-:S04]  /*3c90*/  UIMAD.WIDE.U32 UR8, UR7, UR8, URZ ;  /* 0x00000008070872a5 */ /* 0x000fc8000f8e003f */
[----:B------:R-:W-:Y:S02]  /*3ca0*/  @UP0 USHF.R.U32.HI UR7, URZ, UR11, UR9 ;  /* 0x0000000b3f070299 */ /* 0x000fe40008011609 */
[----:B------:R-:W-:Y:S02]  /*3cb0*/  UISETP.GE.AND UP0, UPT, UR5, 0x1, UPT ;  /* 0x000000010500788c */ /* 0x000fe4000bf06270 */
[----:B------:R-:W-:Y:S02]  /*3cc0*/  UIADD3 UR8, UR10, UR7, URZ ;  /* 0x000000070a087290 */ /* 0x000fe4000fffe03f */
[----:B------:R-:W-:Y:S02]  /*3cd0*/  UP2UR UR51, UPR, URZ, 0x1 ;  /* 0x000000013f337883 */ /* 0x000fe40008000000 */
[----:B------:R-:W-:Y:S01]  /*3ce0*/  PLOP3.LUT P0, PT, PT, PT, UP0, 0x40, 0x0 ;  /* 0x000000000000781c */ /* 0x000fe20003f0e808 */
[----:B------:R-:W-:-:S12]  /*3cf0*/  UIADD3 UR4, UR8, UR4, URZ ;  /* 0x0000000408047290 */ /* 0x000fd8000fffe03f */
[----:B------:R-:W-:Y:S05]  /*3d00*/  @P0 BRA `(.L_x_2173) ;  /* 0x0000000000440947 */ /* 0x000fea0003800000 */
        /* <DEDUP_REMOVED lines=10> */
.L_x_2174:
[----:B------:R-:W-:-:S11]  /*3db0*/  UISETP.NE.AND UP0, UPT, UR5, 0x1, UPT ;  /* 0x000000010500788c */ /* 0x000fd6000bf05270 */
[----:B------:R-:W-:Y:S02]  /*3dc0*/  @UP0 ULDC.64 UR10, c[0x0][0x9e8] ;  /* 0x00027a00000a0ab9 */ /* 0x000fe40000000a00 */
[----:B------:R-:W-:-:S04]  /*3dd0*/  UIMAD.WIDE.U32 UR8, UR7, UR10, URZ ;  /* 0x0000000a070872a5 */ /* 0x000fc8000f8e003f */
[----:B------:R-:W-:-:S12]  /*3de0*/  @UP0 USHF.R.U32.HI UR7, URZ, UR11, UR9 ;  /* 0x0000000b3f070299 */ /* 0x000fd80008011609 */
.L_x_2175:
[----:B------:R-:W-:-:S04]  /*3df0*/  UIMAD UR7, UR7, UR5, UR5 ;  /* 0x00000005070772a4 */ /* 0x000fc8000f8e0205 */
[----:B------:R-:W-:-:S04]  /*3e00*/  UISETP.LT.AND UP0, UPT, UR4, UR7, UPT ;  /* 0x000000070400728c */ /* 0x000fc8000bf01270 */
[----:B------:R-:W-:-:S12]  /*3e10*/  USEL UR4, UR4, UR7, UP0 ;  /* 0x0000000704047287 */ /* 0x000fd80008000000 */
.L_x_2173:
[----:B------:R-:W-:Y:S02]  /*3e20*/  UISETP.NE.AND UP0, UPT, UR52, URZ, UPT ;  /* 0x0000003f3400728c */ /* 0x000fe4000bf05270 */
[----:B------:R-:W-:Y:S02]  /*3e30*/  UIADD3 UR4, UR4, 0x3f, URZ ;  /* 0x0000003f04047890 */ /* 0x000fe4000fffe03f */
[----:B------:R-:W-:Y:S02]  /*3e40*/  UISETP.GE.AND UP1, UPT, UR5, 0x1, UPT ;  /* 0x000000010500788c */ /* 0x000fe4000bf26270 */
[----:B------:R-:W-:Y:S01]  /*3e50*/  USHF.R.S32.HI UR7, URZ, 0x1f, UR4 ;  /* 0x0000001f3f077899 */ /* 0x000fe20008011404 */
[----:B------:R-:W-:-:S03]  /*3e60*/  ULDC UR10, c[0x0][0x9dc] ;  /* 0x00027700000a7ab9 */ /* 0x000fc60000000800 */
[----:B------:R-:W-:Y:S01]  /*3e70*/  ULEA.HI UR7, UR7, UR4, URZ, 0x6 ;  /* 0x0000000407077291 */ /* 0x000fe2000f8f303f */
[----:B------:R-:W-:Y:S01]  /*3e80*/  PLOP3.LUT P0, PT, PT, PT, UP1, 0x40, 0x0 ;  /* 0x000000000000781c */ /* 0x000fe20003f0e818 */
[----:B------:R-:W-:Y:S01]  /*3e90*/  @UP0 ULDC UR8, c[0x0][0x44c] ;  /* 0x0001130000080ab9 */ /* 0x000fe20000000800 */
[----:B------:R-:W-:Y:S01]  /*3ea0*/  @UP0 ULDC UR11, c[0x0][0x450] ;  /* 0x00011400000b0ab9 */ /* 0x000fe20000000800 */
[----:B------:R-:W-:Y:S02]  /*3eb0*/  UIMAD.WIDE.U32 UR8, UR45, UR8, URZ ;  /* 0x000000082d0872a5 */ /* 0x000fe4000f8e003f */
[----:B------:R-:W-:Y:S01]  /*3ec0*/  UMOV UR4, UR45 ;  /* 0x0000002d00047c82 */ /* 0x000fe20008000000 */
[----:B------:R-:W-:Y:S02]  /*3ed0*/  USHF.R.S32.HI UR7, URZ, 0x6, UR7 ;  /* 0x000000063f077899 */ /* 0x000fe40008011407 */
[----:B------:R-:W-:Y:S02]  /*3ee0*/  @UP0 USHF.R.U32.HI UR4, URZ, UR11, UR9 ;  /* 0x0000000b3f040299 */ /* 0x000fe40008011609 */
[----:B------:R-:W-:-:S02]  /*3ef0*/  UISETP.LT.AND UP0, UPT, UR6, UR7, UPT ;  /* 0x000000070600728c */ /* 0x000fc4000bf01270 */
[----:B------:R-:W-:Y:S02]  /*3f00*/  UIADD3 UR4, UR4, UR48, -UR50 ;  /* 0x0000003004047290 */ /* 0x000fe4000fffe832 */
[----:B------:R-:W-:Y:S02]  /*3f10*/  USEL UR6, UR6, UR7, UP0 ;  /* 0x0000000706067287 */ /* 0x000fe40008000000 */
[----:B------:R-:W-:Y:S01]  /*3f20*/  UIADD3 UR7, UR4, -UR10, URZ ;  /* 0x8000000a04077290 */ /* 0x000fe2000fffe03f */
[----:B------:R-:W-:Y:S11]  /*3f30*/  @P0 BRA `(.L_x_2176) ;  /* 0x0000000000440947 */ /* 0x000ff60003800000 */
        /* <DEDUP_REMOVED lines=10> */
.L_x_2177:
[----:B------:R-:W-:-:S11]  /*3fe0*/  UISETP.NE.AND UP0, UPT, UR5, 0x1, UPT ;  /* 0x000000010500788c */ /* 0x000fd6000bf05270 */
[----:B------:R-:W-:Y:S02]  /*3ff0*/  @UP0 ULDC.64 UR10, c[0x0][0x9e8] ;  /* 0x00027a00000a0ab9 */ /* 0x000fe40000000a00 */
[----:B------:R-:W-:-:S04]  /*4000*/  UIMAD.WIDE.U32 UR8, UR4, UR10, URZ ;  /* 0x0000000a040872a5 */ /* 0x000fc8000f8e003f */
[----:B------:R-:W-:-:S12]  /*4010*/  @UP0 USHF.R.U32.HI UR4, URZ, UR11, UR9 ;  /* 0x0000000b3f040299 */ /* 0x000fd80008011609 */
.L_x_2178:
[----:B------:R-:W-:-:S04]  /*4020*/  UIMAD UR4, UR4, UR5, URZ ;  /* 0x00000005040472a4 */ /* 0x000fc8000f8e023f */
[----:B------:R-:W-:-:S04]  /*4030*/  UISETP.LT.AND UP0, UPT, UR7, UR4, UPT ;  /* 0x000000040700728c */ /* 0x000fc8000bf01270 */
[----:B------:R-:W-:-:S12]  /*4040*/  USEL UR7, UR7, UR4, !UP0 ;  /* 0x0000000407077287 */ /* 0x000fd8000c000000 */
.L_x_2176:
[----:B------:R-:W-:Y:S02]  /*4050*/  USHF.R.S32.HI UR4, URZ, 0x1f, UR7 ;  /* 0x0000001f3f047899 */ /* 0x000fe40008011407 */
[----:B------:R-:W-:Y:S02]  /*4060*/  ULOP3.LUT UR10, UR42, 0xff, URZ, 0xc0, !UPT ;  /* 0x000000ff2a0a7892 */ /* 0x000fe4000f8ec03f */
[----:B------:R-:W-:-:S04]  /*4070*/  ULEA.HI UR4, UR4, UR7, URZ, 0x6 ;  /* 0x0000000704047291 */ /* 0x000fc8000f8f303f */
[----:B------:R-:W-:-:S04]  /*4080*/  USHF.R.S32.HI UR4, URZ, 0x6, UR4 ;  /* 0x000000063f047899 */ /* 0x000fc80008011404 */
[----:B------:R-:W-:-:S04]  /*4090*/  UISETP.LT.AND UP0, UPT, URZ, UR4, UPT ;  /* 0x000000043f00728c */ /* 0x000fc8000bf01270 */
[----:B------:R-:W-:-:S03]  /*40a0*/  USEL UR47, URZ, UR4, !UP0 ;  /* 0x000000043f2f7287 */ /* 0x000fc6000c000000 */
[----:B------:R-:W-:Y:S01]  /*40b0*/  UMOV UR4, URZ ;  /* 0x0000003f00047c82 */ /* 0x000fe20008000000 */
        /* <DEDUP_REMOVED lines=40> */
.L_x_2179:
[----:B------:R-:W-:Y:S01]  /*4340*/  UIMAD UR47, UR10, UR4, UR47 ;  /* 0x000000040a2f72a4 */ /* 0x000fe2000f8e022f */
[----:B------:R-:W-:Y:S01]  /*4350*/  IMAD.U32 R168, RZ, RZ, UR6 ;  /* 0x00000006ffa87e24 */ /* 0x000fe2000f8e00ff */
[----:B------:R-:W-:Y:S01]  /*4360*/  PLOP3.LUT P0, PT, PT, PT, PT, 0x80, 0x0 ;  /* 0x000000000000781c */ /* 0x000fe20003f0f070 */
[----:B------:R-:W-:Y:S01]  /*4370*/  IMAD.U32 R5, RZ, RZ, UR4 ;  /* 0x00000004ff057e24 */ /* 0x000fe2000f8e00ff */
[----:B------:R-:W-:Y:S01]  /*4380*/  CS2R R150, SRZ ;  /* 0x0000000000967805 */ /* 0x000fe2000001ff00 */
[----:B------:R-:W-:Y:S01]  /*4390*/  IMAD.MOV.U32 R3, RZ, RZ, RZ ;  /* 0x000000ffff037224 */ /* 0x000fe200078e00ff */
[----:B------:R-:W-:Y:S01]  /*43a0*/  CS2R R148, SRZ ;  /* 0x0000000000947805 */ /* 0x000fe2000001ff00 */
[----:B------:R-:W-:Y:S01]  /*43b0*/  IMAD.MOV.U32 R12, RZ, RZ, RZ ;  /* 0x000000ffff0c7224 */ /* 0x000fe200078e00ff */
[----:B------:R-:W-:Y:S02]  /*43c0*/  VIADDMNMX R168, R5, UR47, R168, PT ;  /* 0x0000002f05a87c46 */ /* 0x000fe4000b8001a8 */
[----:B------:R-:W-:-:S02]  /*43d0*/  CS2R R146, SRZ ;  /* 0x0000000000927805 */ /* 0x000fc4000001ff00 */
[----:B------:R-:W-:Y:S02]  /*43e0*/  CS2R R144, SRZ ;  /* 0x0000000000907805 */ /* 0x000fe4000001ff00 */
[----:B------:R-:W-:Y:S02]  /*43f0*/  CS2R R142, SRZ ;  /* 0x00000000008e7805 */ /* 0x000fe4000001ff00 */
[----:B------:R-:W-:Y:S02]  /*4400*/  ISETP.GT.AND P1, PT, R168, UR47, PT ;  /* 0x0000002fa8007c0c */ /* 0x000fe4000bf24270 */
        /* <DEDUP_REMOVED lines=90> */
.L_x_2180:
        /* <DEDUP_REMOVED lines=12> */
.L_x_2369:
[----:B------:R-:W-:Y:S05]  /*4a70*/  @!P0 BRA `(.L_x_2182) ;  /* 0x0000000000048947 */ /* 0x000fea0003800000 */
[----:B------:R-:W-:Y:S01]  /*4a80*/  BPT.TRAP 0x1 ;  /* 0x000000040000795c */ /* 0x000fe20000300000 */
.L_x_2182:
[----:B------:R-:W-:Y:S02]  /*4a90*/  IMAD.U32 R7, RZ, RZ, UR38 ;  /* 0x00000026ff077e24 */ /* 0x000fe4000f8e00ff */
[----:B------:R-:W-:-:S03]  /*4aa0*/  IMAD.U32 R8, RZ, RZ, UR37 ;  /* 0x00000025ff087e24 */ /* 0x000fc6000f8e00ff */
[----:B------:R-:W-:Y:S02]  /*4ab0*/  LEA R7, R7, UR41, 0x3 ;  /* 0x0000002907077c11 */ /* 0x000fe4000f8e18ff */
[----:B------:R-:W-:-:S04]  /*4ac0*/  SHF.L.U32 R8, R8, 0x1f, RZ ;  /* 0x0000001f08087819 */ /* 0x000fc800000006ff */
[----:B------:R1:W2:Y:S01]  /*4ad0*/  SYNCS.PHASECHK.TRANS64.TRYWAIT P1, [R7+URZ+0x28c30], R8 ;  /* 0x028c3008070075a7 */ /* 0x0002a2000802017f */
[----:B------:R-:W-:Y:S05]  /*4ae0*/  @!P0 BRA `(.L_x_2183) ;  /* 0x0000000000048947 */ /* 0x000fea0003800000 */
[----:B------:R-:W-:Y:S01]  /*4af0*/  BPT.TRAP 0x1 ;  /* 0x000000040000795c */ /* 0x000fe20000300000 */
.L_x_2183:
[----:B--2---:R-:W-:Y:S05]  /*4b00*/  @P1 BRA `(.L_x_2184) ;  /* 0x0000000000081947 */ /* 0x004fea0003800000 */
[----:B------:R-:W2:Y:S02]  /*4b10*/  SYNCS.PHASECHK.TRANS64.TRYWAIT P1, [R7+URZ+0x28c30], R8 ;  /* 0x028c3008070075a7 */ /* 0x000ea4000802017f */
[----:B--2---:R-:W-:Y:S05]  /*4b20*/  @!P1 BRA `(.L_x_2185) ;  /* 0x0000014000e89947 */ /* 0x004fea0003800000 */
.L_x_2184:
        /* <DEDUP_REMOVED lines=40> */
.L_x_2186:
[----:B------:R-:W-:Y:S01]  /*4db0*/  UISETP.NE.AND UP1, UPT, UR52, URZ, UPT ;  /* 0x0000003f3400728c */ /* 0x000fe2000bf25270 */
[----:B------:R-:W-:Y:S01]  /*4dc0*/  VIADD R3, R190, UR45 ;  /* 0x0000002dbe037c36 */ /* 0x000fe20008000000 */
[----:B------:R-:W-:Y:S01]  /*4dd0*/  R2UR UR6, R7 ;  /* 0x00000000070672ca */ /* 0x000fe200000e0000 */
[----:B------:R-:W-:Y:S01]  /*4de0*/  IMAD.MOV.U32 R5, RZ, RZ, -0x40 ;  /* 0xffffffc0ff057424 */ /* 0x000fe200078e00ff */
[----:B------:R-:W-:Y:S01]  /*4df0*/  UISETP.NE.AND UP0, UPT, UR51, URZ, UPT ;  /* 0x0000003f3300728c */ /* 0x000fe2000bf05270 */
[C---:B------:R-:W-:Y:S01]  /*4e00*/  LEA R10, R168.reuse, 0xffffffc0, 0x6 ;  /* 0xffffffc0a80a7811 */ /* 0x040fe200078e30ff */
[----:B------:R-:W-:Y:S01]  /*4e10*/  ULDC UR20, c[0x0][0x9dc] ;  /* 0x0002770000147ab9 */ /* 0x000fe20000000800 */
[----:B------:R-:W-:Y:S01]  /*4e20*/  PLOP3.LUT P1, PT, PT, PT, UP1, 0x80, 0x0 ;  /* 0x000000000000781c */ /* 0x000fe20003f2f018 */
[----:B------:R-:W-:Y:S01]  /*4e30*/  IMAD R5, R168, R5, 0x41 ;  /* 0x00000041a8057424 */ /* 0x000fe200078e0205 */
[----:B------:R-:W-:Y:S01]  /*4e40*/  PLOP3.LUT P2, PT, PT, PT, UP1, 0x80, 0x0 ;  /* 0x000000000000781c */ /* 0x000fe20003f4f018 */
[----:B------:R-:W-:Y:S01]  /*4e50*/  ULDC UR11, c[0x0][0x9e0] ;  /* 0x00027800000b7ab9 */ /* 0x000fe20000000800 */
[----:B------:R-:W-:Y:S01]  /*4e60*/  @UP1 ULDC UR7, c[0x0][0x44c] ;  /* 0x0001130000071ab9 */ /* 0x000fe20000000800 */
[----:B------:R-:W-:Y:S01]  /*4e70*/  IADD3 R11, -R2, UR48, -R10 ;  /* 0x00000030020b7c10 */ /* 0x000fe2000fffe90a */
[----:B------:R-:W-:-:S02]  /*4e80*/  VIADD R14, R5, 0xffffffff ;  /* 0xffffffff050e7836 */ /* 0x000fc40000000000 */
[----:B------:R-:W-:-:S04]  /*4e90*/  UIADD3 UR6, UR6, 0x28c40, URZ ;  /* 0x00028c4006067890 */ /* 0x000fc8000fffe03f */
[----:B------:R-:W-:Y:S01]  /*4ea0*/  UPRMT UR6, UR40, 0x654, UR6 ;  /* 0x0000065428067896 */ /* 0x000fe20008000006 */
[----:B------:R-:W-:Y:S01]  /*4eb0*/  @P1 IMAD.HI.U32 R4, R3, UR7, RZ ;  /* 0x0000000703041c27 */ /* 0x000fe2000f8e00ff */
[----:B------:R-:W-:Y:S01]  /*4ec0*/  @UP1 ULDC UR7, c[0x0][0x450] ;  /* 0x0001140000071ab9 */ /* 0x000fe20000000800 */
[----:B------:R-:W-:-:S03]  /*4ed0*/  PLOP3.LUT P1, PT, PT, PT, UP0, 0x40, 0x0 ;  /* 0x000000000000781c */ /* 0x000fc60003f2e808 */
[----:B------:R-:W-:Y:S02]  /*4ee0*/  @P2 SHF.R.U32.HI R3, RZ, UR7, R4 ;  /* 0x00000007ff032c19 */ /* 0x000fe40008011604 */
[----:B------:R-:W-:Y:S01]  /*4ef0*/  IADD3 R4, -R2, UR48, R5 ;  /* 0x0000003002047c10 */ /* 0x000fe2000fffe105 */
[----:B------:R-:W-:Y:S01]  /*4f00*/  SYNCS.ARRIVE.TRANS64.RED.A1T0 RZ, [UR6], RZ ;  /* 0x000000ffffff79a7 */ /* 0x000fe20008100406 */
[----:B------:R-:W-:Y:S01]  /*4f10*/  ULOP3.LUT UR6, URZ, UR20, URZ, 0x33, !UPT ;  /* 0x000000143f067292 */ /* 0x000fe2000f8e333f */
[----:B------:R-:W0:Y:S02]  /*4f20*/  SHFL.IDX PT, R6, R3, RZ, 0x1c1f ;  /* 0x001c1fff03067589 */ /* 0x000e2400000e0000 */
[----:B------:R-:W-:-:S04]  /*4f30*/  VIADD R4, R4, -UR50 ;  /* 0x8000003204047c36 */ /* 0x000fc80008000000 */
[C---:B------:R-:W-:Y:S02]  /*4f40*/  VIADD R12, R4.reuse, UR11 ;  /* 0x0000000b040c7c36 */ /* 0x040fe40008000000 */
[----:B------:R-:W-:-:S03]  /*4f50*/  VIADD R13, R4, UR6 ;  /* 0x00000006040d7c36 */ /* 0x000fc60008000000 */
[----:B0-----:R-:W-:Y:S01]  /*4f60*/  VIADDMNMX R4, R6, R12, R11, PT ;  /* 0x0000000c06047246 */ /* 0x001fe2000380010b */
[----:B------:R-:W-:Y:S01]  /*4f70*/  IMAD.IADD R5, R13, 0x1, R6 ;  /* 0x000000010d057824 */ /* 0x000fe200078e0206 */
[----:B------:R-:W-:Y:S06]  /*4f80*/  @P1 BRA `(.L_x_2187) ;  /* 0x0000000000641947 */ /* 0x000fec0003800000 */
[----:B------:R-:W-:Y:S01]  /*4f90*/  IMAD.U32 R9, RZ, RZ, UR50 ;  /* 0x00000032ff097e24 */ /* 0x000fe2000f8e00ff */
[----:B------:R-:W-:Y:S04]  /*4fa0*/  BSSY B0, `(.L_x_2188) ;  /* 0x0000013000007945 */ /* 0x000fe80003800000 */
[----:B------:R-:W-:-:S04]  /*4fb0*/  IADD3 R9, -R9, UR48, R6 ;  /* 0x0000003009097c10 */ /* 0x000fc8000fffe106 */
        /* <DEDUP_REMOVED lines=11> */
.L_x_2189:
[----:B------:R-:W-:Y:S02]  /*5070*/  ULDC UR6, c[0x0][0x9e4] ;  /* 0x0002790000067ab9 */ /* 0x000fe40000000800 */
[----:B------:R-:W-:-:S05]  /*5080*/  IMAD.U32 R15, RZ, RZ, UR6 ;  /* 0x00000006ff0f7e24 */ /* 0x000fca000f8e00ff */
[----:B------:R-:W-:-:S13]  /*5090*/  ISETP.NE.AND P1, PT, R15, 0x1, PT ;  /* 0x000000010f00780c */ /* 0x000fda0003f25270 */
[----:B------:R-:W0:Y:S02]  /*50a0*/  @P1 LDC.64 R20, c[0x0][0x9e8] ;  /* 0x00027a00ff141b82 */ /* 0x000e240000000a00 */
[----:B0-----:R-:W-:-:S05]  /*50b0*/  @P1 IMAD.HI.U32 R6, R9, R20, RZ ;  /* 0x0000001409061227 */ /* 0x001fca00078e00ff */
[----:B------:R-:W-:-:S07]  /*50c0*/  @P1 SHF.R.U32.HI R9, RZ, R21, R6 ;  /* 0x00000015ff091219 */ /* 0x000fce0000011606 */
.L_x_2190:
[----:B------:R-:W-:Y:S05]  /*50d0*/  BSYNC B0 ;  /* 0x0000000000007941 */ /* 0x000fea0003800000 */
.L_x_2188:
[----:B------:R-:W-:-:S04]  /*50e0*/  IMAD R9, R9, R15, -R10 ;  /* 0x0000000f09097224 */ /* 0x000fc800078e0a0a */
[----:B------:R-:W-:-:S05]  /*50f0*/  IMAD.IADD R9, R9, 0x1, -R2 ;  /* 0x0000000109097824 */ /* 0x000fca00078e0a02 */
[----:B------:R-:W-:Y:S02]  /*5100*/  VIADDMNMX R4, R9, R15, R4, PT ;  /* 0x0000000f09047246 */ /* 0x000fe40003800104 */
[----:B------:R-:W-:-:S07]  /*5110*/  VIMNMX R5, R5, R9, !PT ;  /* 0x0000000905057248 */ /* 0x000fce0007fe0100 */
.L_x_2187:
[C---:B------:R-:W-:Y:S01]  /*5120*/  ISETP.GE.AND P2, PT, R14.reuse, 0x9, PT ;  /* 0x000000090e00780c */ /* 0x040fe20003f46270 */
[----:B------:R-:W-:Y:S01]  /*5130*/  UISETP.NE.AND UP0, UPT, UR51, URZ, UPT ;  /* 0x0000003f3300728c */ /* 0x000fe2000bf05270 */
[----:B------:R-:W-:Y:S02]  /*5140*/  ISETP.GE.AND P1, PT, R14, 0x2, PT ;  /* 0x000000020e00780c */ /* 0x000fe40003f26270 */
[C---:B------:R-:W-:Y:S02]  /*5150*/  ISETP.GT.AND P3, PT, R5.reuse, 0x8, !P2 ;  /* 0x000000080500780c */ /* 0x040fe40005764270 */
[----:B------:R-:W-:Y:S02]  /*5160*/  ISETP.GT.AND P4, PT, R5, 0x1, !P1 ;  /* 0x000000010500780c */ /* 0x000fe40004f84270 */
[----:B------:R-:W-:Y:S02]  /*5170*/  ISETP.LT.OR P3, PT, R4, 0x9, P3 ;  /* 0x000000090400780c */ /* 0x000fe40001f61670 */
[----:B------:R-:W-:-:S02]  /*5180*/  ISETP.GE.AND P5, PT, R14, 0x11, PT ;  /* 0x000000110e00780c */ /* 0x000fc40003fa6270 */
[----:B------:R-:W-:Y:S02]  /*5190*/  FSEL R21, R28, -INF , !P3 ;  /* 0xff8000001c157808 */ /* 0x000fe40005800000 */
[----:B------:R-:W-:Y:S02]  /*51a0*/  ISETP.LT.OR P4, PT, R4, 0x2, P4 ;  /* 0x000000020400780c */ /* 0x000fe40002781670 */
[----:B------:R-:W-:Y:S02]  /*51b0*/  ISETP.GT.AND P3, PT, R5, 0x10, !P5 ;  /* 0x000000100500780c */ /* 0x000fe40006f64270 */
[----:B------:R-:W-:Y:S02]  /*51c0*/  ISETP.GE.AND P6, PT, R14, 0xa, PT ;  /* 0x0000000a0e00780c */ /* 0x000fe40003fc6270 */
[----:B------:R-:W-:Y:S02]  /*51d0*/  FSEL R25, R25, -INF , !P4 ;  /* 0xff80000019197808 */ /* 0x000fe40006000000 */
[----:B------:R-:W-:-:S02]  /*51e0*/  P2R R58, PR, RZ, 0x20 ;  /* 0x00000020ff3a7803 */ /* 0x000fc40000000000 */
[----:B------:R-:W-:Y:S02]  /*51f0*/  ISETP.LT.OR P3, PT, R4, 0x11, P3 ;  /* 0x000000110400780c */ /* 0x000fe40001f61670 */
[C---:B------:R-:W-:Y:S02]  /*5200*/  ISETP.GT.AND P4, PT, R5.reuse, 0x9, !P6 ;  /* 0x000000090500780c */ /* 0x040fe40007784270 */
[----:B------:R-:W-:Y:S02]  /*5210*/  ISETP.GE.AND P5, PT, R14, 0x12, PT ;  /* 0x000000120e00780c */ /* 0x000fe40003fa6270 */
[----:B------:R-:W-:Y:S02]  /*5220*/  FSEL R57, R32, -INF , !P3 ;  /* 0xff80000020397808 */ /* 0x000fe40005800000 */
[----:B------:R-:W-:Y:S02]  /*5230*/  ISETP.LT.OR P4, PT, R4, 0xa, P4 ;  /* 0x0000000a0400780c */ /* 0x000fe40002781670 */
[----:B------:R-:W-:-:S02]  /*5240*/  ISETP.GT.AND P3, PT, R5, 0x11, !P5 ;  /* 0x000000110500780c */ /* 0x000fc40006f64270 */
[----:B------:R-:W-:Y:S02]  /*5250*/  FSEL R29, R29, -INF , !P4 ;  /* 0xff8000001d1d7808 */ /* 0x000fe40006000000 */
[----:B------:R-:W-:Y:S02]  /*5260*/  ISETP.LT.OR P3, PT, R4, 0x12, P3 ;  /* 0x000000120400780c */ /* 0x000fe40001f61670 */
[----:B------:R-:W-:Y:S02]  /*5270*/  ISETP.GE.AND P4, PT, R14, 0x19, PT ;  /* 0x000000190e00780c */ /* 0x000fe40003f86270 */
[----:B------:R-:W-:Y:S02]  /*5280*/  FSEL R33, R33, -INF , !P3 ;  /* 0xff80000021217808 */ /* 0x000fe40005800000 */
[----:B------:R-:W-:Y:S02]  /*5290*/  ISETP.GT.AND P3, PT, R5, 0x18, !P4 ;  /* 0x000000180500780c */ /* 0x000fe40006764270 */
[----:B------:R-:W-:-:S02]  /*52a0*/  P2R R32, PR, RZ, 0x10 ;  /* 0x00000010ff207803 */ /* 0x000fc40000000000 */
[----:B------:R-:W-:Y:S02]  /*52b0*/  ISETP.LT.OR P3, PT, R4, 0x19, P3 ;  /* 0x000000190400780c */ /* 0x000fe40001f61670 */
[----:B------:R-:W-:Y:S02]  /*52c0*/  ISETP.GE.AND P4, PT, R14, 0x1a, PT ;  /* 0x0000001a0e00780c */ /* 0x000fe40003f86270 */
[----:B------:R-:W-:Y:S02]  /*52d0*/  FSEL R59, R36, -INF , !P3 ;  /* 0xff800000243b7808 */ /* 0x000fe40005800000 */
[----:B------:R-:W-:Y:S02]  /*52e0*/  ISETP.GT.AND P3, PT, R5, 0x19, !P4 ;  /* 0x000000190500780c */ /* 0x000fe40006764270 */
[----:B------:R-:W-:Y:S02]  /*52f0*/  P2R R36, PR, RZ, 0x10 ;  /* 0x00000010ff247803 */ /* 0x000fe40000000000 */
[----:B------:R-:W-:-:S02]  /*5300*/  ISETP.LT.OR P3, PT, R4, 0x1a, P3 ;  /* 0x0000001a0400780c */ /* 0x000fc40001f61670 */
[----:B------:R-:W-:Y:S02]  /*5310*/  ISETP.GE.AND P4, PT, R14, 0x21, PT ;  /* 0x000000210e00780c */ /* 0x000fe40003f86270 */
[----:B------:R-:W-:Y:S02]  /*5320*/  FSEL R37, R37, -INF , !P3 ;  /* 0xff80000025257808 */ /* 0x000fe40005800000 */
[----:B------:R-:W-:Y:S02]  /*5330*/  ISETP.GT.AND P3, PT, R5, 0x20, !P4 ;  /* 0x000000200500780c */ /* 0x000fe40006764270 */
[----:B------:R-:W-:Y:S02]  /*5340*/  P2R R60, PR, RZ, 0x10 ;  /* 0x00000010ff3c7803 */ /* 0x000fe40000000000 */
[----:B------:R-:W-:Y:S02]  /*5350*/  ISETP.LT.OR P3, PT, R4, 0x21, P3 ;  /* 0x000000210400780c */ /* 0x000fe40001f61670 */
[----:B------:R-:W-:-:S02]  /*5360*/  ISETP.GE.AND P4, PT, R14, 0x22, PT ;  /* 0x000000220e00780c */ /* 0x000fc40003f86270 */
[----:B------:R-:W-:Y:S02]  /*5370*/  FSEL R61, R40, -INF , !P3 ;  /* 0xff800000283d7808 */ /* 0x000fe40005800000 */
[----:B------:R-:W-:Y:S02]  /*5380*/  ISETP.GT.AND P3, PT, R5, 0x21, !P4 ;  /* 0x000000210500780c */ /* 0x000fe40006764270 */
[----:B------:R-:W-:Y:S02]  /*5390*/  P2R R40, PR, RZ, 0x10 ;  /* 0x00000010ff287803 */ /* 0x000fe40000000000 */
[----:B------:R-:W-:Y:S02]  /*53a0*/  ISETP.LT.OR P3, PT, R4, 0x22, P3 ;  /* 0x000000220400780c */ /* 0x000fe40001f61670 */
[----:B------:R-:W-:Y:S02]  /*53b0*/  ISETP.GE.AND P4, PT, R14, 0x29, PT ;  /* 0x000000290e00780c */ /* 0x000fe40003f86270 */
[----:B------:R-:W-:-:S02]  /*53c0*/  FSEL R41, R41, -INF , !P3 ;  /* 0xff80000029297808 */ /* 0x000fc40005800000 */
[C---:B------:R-:W-:Y:S02]  /*53d0*/  ISETP.GT.AND P3, PT, R5.reuse, 0x28, !P4 ;  /* 0x000000280500780c */ /* 0x040fe40006764270 */
[----:B------:R-:W-:Y:S02]  /*53e0*/  P2R R62, PR, RZ, 0x10 ;  /* 0x00000010ff3e7803 */ /* 0x000fe40000000000 */
[----:B------:R-:W-:Y:S02]  /*53f0*/  ISETP.LT.OR P3, PT, R4, 0x29, P3 ;  /* 0x000000290400780c */ /* 0x000fe40001f61670 */
[----:B------:R-:W-:Y:S02]  /*5400*/  ISETP.GE.AND P4, PT, R14, 0x2a, PT ;  /* 0x0000002a0e00780c */ /* 0x000fe40003f86270 */
[----:B------:R-:W-:Y:S02]  /*5410*/  FSEL R63, R44, -INF , !P3 ;  /* 0xff8000002c3f7808 */ /* 0x000fe40005800000 */
[----:B------:R-:W-:-:S02]  /*5420*/  ISETP.GT.AND P3, PT, R5, 0x29, !P4 ;  /* 0x000000290500780c */ /* 0x000fc40006764270 */
[----:B------:R-:W-:Y:S02]  /*5430*/  P2R R44, PR, RZ, 0x10 ;  /* 0x00000010ff2c7803 */ /* 0x000fe40000000000 */
[----:B------:R-:W-:Y:S02]  /*5440*/  ISETP.LT.OR P3, PT, R4, 0x2a, P3 ;  /* 0x0000002a0400780c */ /* 0x000fe40001f61670 */
[----:B------:R-:W-:Y:S02]  /*5450*/  P2R R28, PR, RZ, 0x20 ;  /* 0x00000020ff1c7803 */ /* 0x000fe40000000000 */
[----:B------:R-:W-:Y:S02]  /*5460*/  FSEL R45, R45, -INF , !P3 ;  /* 0xff8000002d2d7808 */ /* 0x000fe40005800000 */
[----:B------:R-:W-:Y:S02]  /*5470*/  ISETP.GE.AND P3, PT, R14, 0x31, PT ;  /* 0x000000310e00780c */ /* 0x000fe40003f66270 */
[----:B------:R-:W-:-:S02]  /*5480*/  P2R R56, PR, RZ, 0x40 ;  /* 0x00000040ff387803 */ /* 0x000fc40000000000 */
[----:B------:R-:W-:-:S04]  /*5490*/  ISETP.GT.AND P4, PT, R5, 0x30, !P3 ;  /* 0x000000300500780c */ /* 0x000fc80005f84270 */
[----:B------:R-:W-:-:S04]  /*54a0*/  ISETP.LT.OR P4, PT, R4, 0x31, P4 ;  /* 0x000000310400780c */ /* 0x000fc80002781670 */
[----:B------:R-:W-:Y:S02]  /*54b0*/  FSEL R48, R48, -INF , !P4 ;  /* 0xff80000030307808 */ /* 0x000fe40006000000 */
[----:B------:R-:W-:-:S04]  /*54c0*/  ISETP.GE.AND P4, PT, R14, 0x32, PT ;  /* 0x000000320e00780c */ /* 0x000fc80003f86270 */
        /* <DEDUP_REMOVED lines=8> */
[----:B------:R-:W-:Y:S02]  /*5550*/  P2R R20, PR, RZ, 0x40 ;  /* 0x00000040ff147803 */ /* 0x000fe40000000000 */
[----:B------:R-:W-:-:S04]  /*5560*/  ISETP.GT.AND P6, PT, R5, RZ, !P6 ;  /* 0x000000ff0500720c */ /* 0x000fc800077c4270 */
[----:B------:R-:W-:-:S04]  /*5570*/  ISETP.LT.OR P6, PT, R4, 0x1, P6 ;  /* 0x000000010400780c */ /* 0x000fc800037c1670 */
[----:B------:R-:W-:Y:S02]  /*5580*/  FSEL R15, R24, -INF , !P6 ;  /* 0xff800000180f7808 */ /* 0x000fe40007000000 */
[----:B------:R-:W-:-:S04]  /*5590*/  ISETP.GE.AND P6, PT, R14, 0x3a, PT ;  /* 0x0000003a0e00780c */ /* 0x000fc80003fc6270 */
[----:B------:R-:W-:Y:S02]  /*55a0*/  P2R R14, PR, RZ, 0x40 ;  /* 0x00000040ff0e7803 */ /* 0x000fe40000000000 */
[----:B------:R-:W-:-:S04]  /*55b0*/  ISETP.GT.AND P6, PT, R5, 0x39, !P6 ;  /* 0x000000390500780c */ /* 0x000fc800077c4270 */
[----:B------:R-:W-:Y:S02]  /*55c0*/  ISETP.LT.OR P6, PT, R4, 0x3a, P6 ;  /* 0x0000003a0400780c */ /* 0x000fe400037c1670 */
[----:B------:R-:W0:Y:S02]  /*55d0*/  SHFL.IDX PT, R4, R3, 0x1, 0x1c1f ;  /* 0x003c1f0003047f89 */ /* 0x000e2400000e0000 */
[----:B------:R-:W-:Y:S02]  /*55e0*/  FSEL R53, R53, -INF , !P6 ;  /* 0xff80000035357808 */ /* 0x000fe40007000000 */
[----:B------:R-:W-:Y:S02]  /*55f0*/  PLOP3.LUT P6, PT, PT, PT, UP0, 0x40, 0x0 ;  /* 0x000000000000781c */ /* 0x000fe40003fce808 */
[----:B0-----:R-:W-:Y:S01]  /*5600*/  VIADDMNMX R6, R4, R12, R11, PT ;  /* 0x0000000c04067246 */ /* 0x001fe2000380010b */
[----:B------:R-:W-:-:S10]  /*5610*/  IMAD.IADD R9, R13, 0x1, R4 ;  /* 0x000000010d097824 */ /* 0x000fd400078e0204 */
[----:B------:R-:W-:Y:S05]  /*5620*/  @P6 BRA `(.L_x_2191) ;  /* 0x0000000000646947 */ /* 0x000fea0003800000 */
        /* <DEDUP_REMOVED lines=14> */
.L_x_2193:
[----:B------:R-:W-:Y:S02]  /*5710*/  ULDC UR6, c[0x0][0x9e4] ;  /* 0x0002790000067ab9 */ /* 0x000fe40000000800 */
[----:B------:R-:W-:-:S05]  /*5720*/  IMAD.U32 R11, RZ, RZ, UR6 ;  /* 0x00000006ff0b7e24 */ /* 0x000fca000f8e00ff */
[----:B------:R-:W-:-:S13]  /*5730*/  ISETP.NE.AND P6, PT, R11, 0x1, PT ;  /* 0x000000010b00780c */ /* 0x000fda0003fc5270 */
[----:B------:R-:W0:Y:S02]  /*5740*/  @P6 LDC.64 R4, c[0x0][0x9e8] ;  /* 0x00027a00ff046b82 */ /* 0x000e240000000a00 */
[----:B0-----:R-:W-:-:S05]  /*5750*/  @P6 IMAD.HI.U32 R4, R3, R4, RZ ;  /* 0x0000000403046227 */ /* 0x001fca00078e00ff */
[----:B------:R-:W-:-:S07]  /*5760*/  @P6 SHF.R.U32.HI R3, RZ, R5, R4 ;  /* 0x00000005ff036219 */ /* 0x000fce0000011604 */
.L_x_2194:
[----:B------:R-:W-:Y:S05]  /*5770*/  BSYNC B0 ;  /* 0x0000000000007941 */ /* 0x000fea0003800000 */
.L_x_2192:
[----:B------:R-:W-:-:S04]  /*5780*/  IMAD R3, R3, R11, -R10 ;  /* 0x0000000b03037224 */ /* 0x000fc800078e0a0a */
[----:B------:R-:W-:-:S05]  /*5790*/  IMAD.IADD R3, R3, 0x1, -R2 ;  /* 0x0000000103037824 */ /* 0x000fca00078e0a02 */
[----:B------:R-:W-:Y:S02]  /*57a0*/  VIADDMNMX R6, R3, R11, R6, PT ;  /* 0x0000000b03067246 */ /* 0x000fe40003800106 */
[----:B------:R-:W-:-:S07]  /*57b0*/  VIMNMX R9, R9, R3, !PT ;  /* 0x0000000309097248 */ /* 0x000fce0007fe0100 */
.L_x_2191:
[----:B------:R-:W-:Y:S01]  /*57c0*/  ISETP.GT.AND P1, PT, R9, 0x1, !P1 ;  /* 0x000000010900780c */ /* 0x000fe20004f24270 */
[----:B------:R-:W-:Y:S01]  /*57d0*/  ULDC UR10, c[0x0][0x988] ;  /* 0x00026200000a7ab9 */ /* 0x000fe20000000800 */
[----:B------:R-:W-:Y:S01]  /*57e0*/  FMNMX.FTZ R3, R15, R25, !PT ;  /* 0x000000190f037209 */ /* 0x000fe20007810000 */
[----:B------:R-:W-:Y:S01]  /*57f0*/  BAR.SYNC.DEFER_BLOCKING 0xf, 0x100 ;  /* 0x03c4000000007b1d */ /* 0x000fe20000010000 */
[----:B------:R-:W-:Y:S02]  /*5800*/  ISETP.LT.OR P1, PT, R6, 0x2, P1 ;  /* 0x000000020600780c */ /* 0x000fe40000f21670 */
[----:B------:R-:W-:Y:S02]  /*5810*/  FMNMX.FTZ R3, R21, R3, !PT ;  /* 0x0000000315037209 */ /* 0x000fe40007810000 */
[----:B------:R-:W-:Y:S02]  /*5820*/  FSEL R27, R27, -INF , !P1 ;  /* 0xff8000001b1b7808 */ /* 0x000fe40004800000 */
[----:B------:R-:W-:-:S02]  /*5830*/  ISETP.NE.AND P1, PT, R56, RZ, PT ;  /* 0x000000ff3800720c */ /* 0x000fc40003f25270 */
[----:B------:R-:W-:Y:S02]  /*5840*/  FMNMX.FTZ R3, R29, R3, !PT ;  /* 0x000000031d037209 */ /* 0x000fe40007810000 */
[----:B------:R-:W-:Y:S02]  /*5850*/  ISETP.GT.AND P1, PT, R9, 0x9, !P1 ;  /* 0x000000090900780c */ /* 0x000fe40004f24270 */
[----:B------:R-:W-:Y:S02]  /*5860*/  FMNMX.FTZ R3, R57, R3, !PT ;  /* 0x0000000339037209 */ /* 0x000fe40007810000 */
[----:B------:R-:W-:Y:S02]  /*5870*/  ISETP.LT.OR P1, PT, R6, 0xa, P1 ;  /* 0x0000000a0600780c */ /* 0x000fe40000f21670 */
[----:B------:R-:W-:Y:S02]  /*5880*/  FMNMX.FTZ R3, R33, R3, !PT ;  /* 0x0000000321037209 */ /* 0x000fe40007810000 */
[----:B------:R-:W-:-:S02]  /*5890*/  FSEL R31, R31, -INF , !P1 ;  /* 0xff8000001f1f7808 */ /* 0x000fc40004800000 */
[----:B------:R-:W-:Y:S02]  /*58a0*/  ISETP.NE.AND P1, PT, R58, RZ, PT ;  /* 0x000000ff3a00720c */ /* 0x000fe40003f25270 */
[----:B------:R-:W-:Y:S02]  /*58b0*/  FMNMX.FTZ R3, R59, R3, !PT ;  /* 0x000000033b037209 */ /* 0x000fe40007810000 */
[----:B------:R-:W-:Y:S02]  /*58c0*/  ISETP.GT.AND P1, PT, R9, 0x10, !P1 ;  /* 0x000000100900780c */ /* 0x000fe40004f24270 */
[----:B------:R-:W-:Y:S02]  /*58d0*/  FMNMX.FTZ R3, R37, R3, !PT ;  /* 0x0000000325037209 */ /* 0x000fe40007810000 */
[----:B------:R-:W-:Y:S02]  /*58e0*/  ISETP.LT.OR P1, PT, R6, 0x11, P1 ;  /* 0x000000110600780c */ /* 0x000fe40000f21670 */
[----:B------:R-:W-:-:S02]  /*58f0*/  FMNMX.FTZ R3, R61, R3, !PT ;  /* 0x000000033d037209 */ /* 0x000fc40007810000 */
[----:B------:R-:W-:Y:S02]  /*5900*/  FSEL R34, R34, -INF , !P1 ;  /* 0xff80000022227808 */ /* 0x000fe40004800000 */
[----:B------:R-:W-:Y:S02]  /*5910*/  ISETP.NE.AND P1, PT, R28, RZ, PT ;  /* 0x000000ff1c00720c */ /* 0x000fe40003f25270 */
[----:B------:R-:W-:Y:S02]  /*5920*/  FMNMX.FTZ R3, R41, R3, !PT ;  /* 0x0000000329037209 */ /* 0x000fe40007810000 */
[----:B------:R-:W-:Y:S02]  /*5930*/  ISETP.GT.AND P1, PT, R9, 0x11, !P1 ;  /* 0x000000110900780c */ /* 0x000fe40004f24270 */
[----:B------:R-:W-:Y:S02]  /*5940*/  FMNMX.FTZ R4, R63, R3, !PT ;  /* 0x000000033f047209 */ /* 0x000fe40007810000 */
[----:B------:R-:W-:-:S02]  /*5950*/  ISETP.LT.OR P1, PT, R6, 0x12, P1 ;  /* 0x000000120600780c */ /* 0x000fc40000f21670 */
[----:B------:R-:W-:Y:S02]  /*5960*/  FMNMX.FTZ R3, R45, R4, !PT ;  /* 0x000000042d037209 */ /* 0x000fe40007810000 */
[----:B------:R-:W-:Y:S02]  /*5970*/  FSEL R35, R35, -INF , !P1 ;  /* 0xff80000023237808 */ /* 0x000fe40004800000 */
[----:B------:R-:W-:Y:S02]  /*5980*/  ISETP.NE.AND P1, PT, R32, RZ, PT ;  /* 0x000000ff2000720c */ /* 0x000fe40003f25270 */
[----:B------:R-:W-:Y:S02]  /*5990*/  FMNMX.FTZ R4, R48, R3, !PT ;  /* 0x0000000330047209 */ /* 0x000fe40007810000 */
[----:B------:R-:W-:Y:S02]  /*59a0*/  ISETP.GT.AND P1, PT, R9, 0x18, !P1 ;  /* 0x000000180900780c */ /* 0x000fe40004f24270 */
[----:B------:R-:W-:-:S02]  /*59b0*/  FMNMX.FTZ R3, R49, R4, !PT ;  /* 0x0000000431037209 */ /* 0x000fc40007810000 */
[----:B------:R-:W-:Y:S02]  /*59c0*/  ISETP.LT.OR P1, PT, R6, 0x19, P1 ;  /* 0x000000190600780c */ /* 0x000fe40000f21670 */
[C---:B------:R-:W-:Y:S02]  /*59d0*/  ISETP.GT.AND P2, PT, R9.reuse, 0x8, !P2 ;  /* 0x000000080900780c */ /* 0x040fe40005744270 */
[----:B------:R-:W-:Y:S02]  /*59e0*/  FSEL R38, R38, -INF , !P1 ;  /* 0xff80000026267808 */ /* 0x000fe40004800000 */
[----:B------:R-:W-:Y:S02]  /*59f0*/  ISETP.NE.AND P1, PT, R36, RZ, PT ;  /* 0x000000ff2400720c */ /* 0x000fe40003f25270 */
[----:B------:R-:W-:Y:S02]  /*5a00*/  FMNMX.FTZ R4, R52, R3, !PT ;  /* 0x0000000334047209 */ /* 0x000fe40007810000 */
[----:B------:R-:W-:-:S02]  /*5a10*/  ISETP.GT.AND P1, PT, R9, 0x19, !P1 ;  /* 0x000000190900780c */ /* 0x000fc40004f24270 */
[C---:B------:R-:W-:Y:S02]  /*5a20*/  ISETP.LT.OR P2, PT, R6.reuse, 0x9, P2 ;  /* 0x000000090600780c */ /* 0x040fe40001741670 */
[----:B------:R-:W-:Y:S02]  /*5a30*/  ISETP.LT.OR P1, PT, R6, 0x1a, P1 ;  /* 0x0000001a0600780c */ /* 0x000fe40000f21670 */
[----:B------:R-:W-:Y:S02]  /*5a40*/  FMNMX.FTZ R10, R53, R4, !PT ;  /* 0x00000004350a7209 */ /* 0x000fe40007810000 */
[----:B------:R-:W-:Y:S02]  /*5a50*/  FSEL R39, R39, -INF , !P1 ;  /* 0xff80000027277808 */ /* 0x000fe40004800000 */
[----:B------:R-:W-:Y:S01]  /*5a60*/  ISETP.NE.AND P1, PT, R60, RZ, PT ;  /* 0x000000ff3c00720c */ /* 0x000fe20003f25270 */
[----:B------:R-:W0:Y:S01]  /*5a70*/  SHFL.BFLY PT, R3, R10, 0x2, 0x1f ;  /* 0x0c401f000a037f89 */ /* 0x000e2200000e0000 */
[----:B------:R-:W-:-:S02]  /*5a80*/  FSEL R30, R30, -INF , !P2 ;  /* 0xff8000001e1e7808 */ /* 0x000fc40005000000 */
[C---:B------:R-:W-:Y:S02]  /*5a90*/  ISETP.GT.AND P1, PT, R9.reuse, 0x20, !P1 ;  /* 0x000000200900780c */ /* 0x040fe40004f24270 */
[----:B------:R-:W-:Y:S02]  /*5aa0*/  ISETP.NE.AND P2, PT, R40, RZ, PT ;  /* 0x000000ff2800720c */ /* 0x000fe40003f45270 */
[----:B------:R-:W-:Y:S02]  /*5ab0*/  ISETP.LT.OR P1, PT, R6, 0x21, P1 ;  /* 0x000000210600780c */ /* 0x000fe40000f21670 */
[----:B------:R-:W-:Y:S02]  /*5ac0*/  ISETP.NE.AND P6, PT, R20, RZ, PT ;  /* 0x000000ff1400720c */ /* 0x000fe40003fc5270 */
[----:B------:R-:W-:Y:S02]  /*5ad0*/  FSEL R42, R42, -INF , !P1 ;  /* 0xff8000002a2a7808 */ /* 0x000fe40004800000 */
[----:B------:R-:W-:-:S02]  /*5ae0*/  ISETP.GT.AND P1, PT, R9, 0x21, !P2 ;  /* 0x000000210900780c */ /* 0x000fc40005724270 */
[----:B------:R-:W-:Y:S02]  /*5af0*/  ISETP.NE.AND P2, PT, R44, RZ, PT ;  /* 0x000000ff2c00720c */ /* 0x000fe40003f45270 */
[----:B------:R-:W-:Y:S02]  /*5b00*/  ISETP.LT.OR P1, PT, R6, 0x22, P1 ;  /* 0x000000220600780c */ /* 0x000fe40000f21670 */
[----:B------:R-:W-:Y:S02]  /*5b10*/  ISETP.GT.AND P2, PT, R9, 0x29, !P2 ;  /* 0x000000290900780c */ /* 0x000fe40005744270 */
[----:B------:R-:W-:Y:S02]  /*5b20*/  FSEL R43, R43, -INF , !P1 ;  /* 0xff8000002b2b7808 */ /* 0x000fe40004800000 */
[----:B------:R-:W-:Y:S02]  /*5b30*/  ISETP.GT.AND P1, PT, R9, RZ, !P6 ;  /* 0x000000ff0900720c */ /* 0x000fe40007724270 */
[----:B0-----:R-:W-:-:S02]  /*5b40*/  FMNMX.FTZ R11, R10, R3, !PT ;  /* 0x000000030a0b7209 */ /* 0x001fc40007810000 */
[----:B------:R-:W-:Y:S02]  /*5b50*/  ISETP.LT.OR P1, PT, R6, 0x1, P1 ;  /* 0x000000010600780c */ /* 0x000fe40000f21670 */
[C---:B------:R-:W-:Y:S01]  /*5b60*/  ISETP.GT.AND P3, PT, R9.reuse, 0x30, !P3 ;  /* 0x000000300900780c */ /* 0x040fe20005f64270 */
[----:B------:R-:W0:Y:S01]  /*5b70*/  SHFL.BFLY PT, R12, R11, 0x1, 0x1f ;  /* 0x0c201f000b0c7f89 */ /* 0x000e2200000e0000 */
[----:B------:R-:W-:Y:S02]  /*5b80*/  FSEL R26, R26, -INF , !P1 ;  /* 0xff8000001a1a7808 */ /* 0x000fe40004800000 */
[----:B------:R-:W-:Y:S02]  /*5b90*/  ISETP.NE.AND P1, PT, R62, RZ, PT ;  /* 0x000000ff3e00720c */ /* 0x000fe40003f25270 */
        /* <DEDUP_REMOVED lines=9> */
[----:B------:R-:W-:Y:S02]  /*5c30*/  ISETP.GT.AND P4, PT, R9, 0x31, !P4 ;  /* 0x000000310900780c */ /* 0x000fe40006784270 */
[----:B------:R-:W-:Y:S02]  /*5c40*/  FMNMX.FTZ R4, R38, R3, !PT ;  /* 0x0000000326047209 */ /* 0x000fe40007810000 */
[----:B0-----:R-:W-:Y:S02]  /*5c50*/  FMNMX.FTZ R5, R11, R12, !PT ;  /* 0x0000000c0b057209 */ /* 0x001fe40007810000 */
[----:B------:R-:W-:Y:S02]  /*5c60*/  FMNMX.FTZ R3, R39, R4, !PT ;  /* 0x0000000427037209 */ /* 0x000fe40007810000 */
[----:B------:R-:W-:Y:S01]  /*5c70*/  ISETP.LT.OR P3, PT, R6, 0x31, P3 ;  /* 0x000000310600780c */ /* 0x000fe20001f61670 */
[----:B------:R-:W-:Y:S01]  /*5c80*/  FMUL.FTZ R10, R5, UR10 ;  /* 0x0000000a050a7c20 */ /* 0x000fe20008410000 */
[----:B------:R-:W-:-:S02]  /*5c90*/  FMNMX.FTZ R4, R42, R3, !PT ;  /* 0x000000032a047209 */ /* 0x000fc40007810000 */
[----:B------:R-:W-:Y:S02]  /*5ca0*/  FSEL R47, R47, -INF , !P2 ;  /* 0xff8000002f2f7808 */ /* 0x000fe40005000000 */
[----:B------:R-:W-:Y:S02]  /*5cb0*/  FMNMX.FTZ R3, R43, R4, !PT ;  /* 0x000000042b037209 */ /* 0x000fe40007810000 */
[----:B------:R-:W-:Y:S02]  /*5cc0*/  FSETP.NEU.FTZ.AND P1, PT, R5, -INF , PT ;  /* 0xff8000000500780b */ /* 0x000fe40003f3d000 */
[----:B------:R-:W-:Y:S02]  /*5cd0*/  FMNMX.FTZ R4, R46, R3, !PT ;  /* 0x000000032e047209 */ /* 0x000fe40007810000 */
[----:B------:R-:W-:Y:S02]  /*5ce0*/  ISETP.NE.AND P6, PT, R14, RZ, PT ;  /* 0x000000ff0e00720c */ /* 0x000fe40003fc5270 */
[----:B------:R-:W-:-:S02]  /*5cf0*/  ISETP.GT.AND P5, PT, R9, 0x38, !P5 ;  /* 0x000000380900780c */ /* 0x000fc40006fa4270 */
[----:B------:R-:W-:Y:S02]  /*5d00*/  ISETP.LT.OR P4, PT, R6, 0x32, P4 ;  /* 0x000000320600780c */ /* 0x000fe40002781670 */
[----:B------:R-:W-:Y:S02]  /*5d10*/  FSEL R50, R50, -INF , !P3 ;  /* 0xff80000032327808 */ /* 0x000fe40005800000 */
[----:B------:R-:W-:Y:S02]  /*5d20*/  FMNMX.FTZ R3, R47, R4, !PT ;  /* 0x000000042f037209 */ /* 0x000fe40007810000 */
[----:B------:R-:W-:Y:S02]  /*5d30*/  FSEL R10, R10, RZ, P1 ;  /* 0x000000ff0a0a7208 */ /* 0x000fe40000800000 */
[----:B------:R-:W-:Y:S02]  /*5d40*/  ISETP.GT.AND P1, PT, R9, 0x39, !P6 ;  /* 0x000000390900780c */ /* 0x000fe40007724270 */
[----:B------:R-:W-:Y:S01]  /*5d50*/  ISETP.LT.OR P5, PT, R6, 0x39, P5 ;  /* 0x000000390600780c */ /* 0x000fe20002fa1670 */
[--C-:B------:R-:W-:Y:S01]  /*5d60*/  FFMA.FTZ R9, R15, UR10, -R10.reuse ;  /* 0x0000000a0f097c23 */ /* 0x100fe2000801080a */
[----:B------:R-:W-:Y:S01]  /*5d70*/  FSEL R51, R51, -INF , !P4 ;  /* 0xff80000033337808 */ /* 0x000fe20006000000 */
[--C-:B------:R-:W-:Y:S01]  /*5d80*/  FFMA.FTZ R11, R25, UR10, -R10.reuse ;  /* 0x0000000a190b7c23 */ /* 0x100fe2000801080a */
[----:B------:R-:W-:Y:S01]  /*5d90*/  FMNMX.FTZ R4, R50, R3, !PT ;  /* 0x0000000332047209 */ /* 0x000fe20007810000 */
[--C-:B------:R-:W-:Y:S01]  /*5da0*/  FFMA.FTZ R12, R29, UR10, -R10.reuse ;  /* 0x0000000a1d0c7c23 */ /* 0x100fe2000801080a */
[----:B------:R-:W-:Y:S01]  /*5db0*/  ISETP.LT.OR P1, PT, R6, 0x3a, P1 ;  /* 0x0000003a0600780c */ /* 0x000fe20000f21670 */
[--C-:B------:R-:W-:Y:S01]  /*5dc0*/  FFMA.FTZ R6, R21, UR10, -R10.reuse ;  /* 0x0000000a15067c23 */ /* 0x100fe2000801080a */
[----:B------:R-:W-:Y:S01]  /*5dd0*/  FSEL R54, R54, -INF , !P5 ;  /* 0xff80000036367808 */ /* 0x000fe20006800000 */
[----:B------:R-:W-:Y:S01]  /*5de0*/  MUFU.EX2 R9, R9 ;  /* 0x0000000900097308 */ /* 0x000fe20000000800 */
        /* <DEDUP_REMOVED lines=9> */
[--C-:B------:R-:W-:Y:S01]  /*5e80*/  FFMA.FTZ R45, R45, UR10, -R10.reuse ;  /* 0x0000000a2d2d7c23 */ /* 0x100fe2000801080a */
[--C-:B------:R-:W-:Y:S01]  /*5e90*/  FFMA.FTZ R48, R48, UR10, -R10.reuse ;  /* 0x0000000a30307c23 */ /* 0x100fe2000801080a */
[--C-:B------:R-:W-:Y:S01]  /*5ea0*/  FFMA.FTZ R49, R49, UR10, -R10.reuse ;  /* 0x0000000a31317c23 */ /* 0x100fe2000801080a */
[--C-:B------:R-:W-:Y:S01]  /*5eb0*/  FFMA.FTZ R52, R52, UR10, -R10.reuse ;  /* 0x0000000a34347c23 */ /* 0x100fe2000801080a */
[----:B------:R-:W0:Y:S02]  /*5ec0*/  SHFL.BFLY PT, R3, R4, 0x2, 0x1f ;  /* 0x0c401f0004037f89 */ /* 0x000e2400000e0000 */
[----:B------:R3:W4:Y:S08]  /*5ed0*/  MUFU.EX2 R152, R11 ;  /* 0x0000000b00987308 */ /* 0x0007300000000800 */
[----:B------:R5:W-:Y:S01]  /*5ee0*/  MUFU.EX2 R13, R12 ;  /* 0x0000000c000d7308 */ /* 0x000be20000000800 */
[----:B---3--:R-:W-:-:S07]  /*5ef0*/  FFMA.FTZ R11, R33, UR10, -R10 ;  /* 0x0000000a210b7c23 */ /* 0x008fce000801080a */
[----:B------:R-:W-:Y:S01]  /*5f00*/  MUFU.EX2 R14, R14 ;  /* 0x0000000e000e7308 */ /* 0x000fe20000000800 */
[----:B-----5:R-:W-:Y:S01]  /*5f10*/  FFMA.FTZ R12, R63, UR10, -R10 ;  /* 0x0000000a3f0c7c23 */ /* 0x020fe2000801080a */
[----:B----4-:R-:W-:Y:S01]  /*5f20*/  FADD.FTZ R25, R9, R152 ;  /* 0x0000009809197221 */ /* 0x010fe20000010000 */
[----:B------:R-:W-:Y:S02]  /*5f30*/  F2FP.BF16.F32.PACK_AB R152, R152, R9 ;  /* 0x000000099898723e */ /* 0x000fe400000010ff */
[----:B0-----:R-:W-:Y:S01]  /*5f40*/  FMNMX.FTZ R3, R4, R3, !PT ;  /* 0x0000000304037209 */ /* 0x001fe20007810000 */
[--C-:B------:R-:W-:Y:S02]  /*5f50*/  FFMA.FTZ R4, R41, UR10, -R10.reuse ;  /* 0x0000000a29047c23 */ /* 0x100fe4000801080a */
[----:B------:R-:W0:Y:S01]  /*5f60*/  MUFU.EX2 R11, R11 ;  /* 0x0000000b000b7308 */ /* 0x000e220000000800 */
[----:B------:R-:W-:Y:S01]  /*5f70*/  FFMA.FTZ R10, R53, UR10, -R10 ;  /* 0x0000000a350a7c23 */ /* 0x000fe2000801080a */
[----:B------:R-:W3:Y:S06]  /*5f80*/  SHFL.BFLY PT, R6, R3, 0x1, 0x1f ;  /* 0x0c201f0003067f89 */ /* 0x000eec00000e0000 */
        /* <DEDUP_REMOVED lines=10> */
[----:B------:R3:W-:Y:S01]  /*6030*/  MUFU.EX2 R3, R10 ;  /* 0x0000000a00037308 */ /* 0x0007e20000000800 */
        /* <DEDUP_REMOVED lines=8> */
[----:B---3--:R-:W-:Y:S01]  /*60c0*/  FADD.FTZ R10, R154, R25 ;  /* 0x000000199a0a7221 */ /* 0x008fe20000010000 */
[--C-:B------:R-:W-:Y:S01]  /*60d0*/  FFMA.FTZ R39, R39, UR10, -R24.reuse ;  /* 0x0000000a27277c23 */ /* 0x100fe20008010818 */
[--C-:B------:R-:W-:Y:S01]  /*60e0*/  FFMA.FTZ R42, R42, UR10, -R24.reuse ;  /* 0x0000000a2a2a7c23 */ /* 0x100fe20008010818 */
[----:B------:R-:W-:Y:S01]  /*60f0*/  FFMA.FTZ R43, R43, UR10, -R24 ;  /* 0x0000000a2b2b7c23 */ /* 0x000fe20008010818 */
[----:B------:R-:W-:Y:S01]  /*6100*/  FADD.FTZ R29, R13, R10 ;  /* 0x0000000a0d1d7221 */ /* 0x000fe20000010000 */
[--C-:B------:R-:W-:Y:S01]  /*6110*/  FFMA.FTZ R46, R46, UR10, -R24.reuse ;  /* 0x0000000a2e2e7c23 */ /* 0x100fe20008010818 */
[--C-:B------:R-:W-:Y:S01]  /*6120*/  FFMA.FTZ R47, R47, UR10, -R24.reuse ;  /* 0x0000000a2f2f7c23 */ /* 0x100fe20008010818 */
[----:B------:R-:W3:Y:S01]  /*6130*/  MUFU.EX2 R27, R27 ;  /* 0x0000001b001b7308 */ /* 0x000ee20000000800 */
[----:B------:R-:W-:Y:S01]  /*6140*/  FADD.FTZ R28, R14, R29 ;  /* 0x0000001d0e1c7221 */ /* 0x000fe20000010000 */
[--C-:B------:R-:W-:Y:S01]  /*6150*/  FFMA.FTZ R50, R50, UR10, -R24.reuse ;  /* 0x0000000a32327c23 */ /* 0x100fe20008010818 */
[----:B------:R-:W-:Y:S01]  /*6160*/  FFMA.FTZ R51, R51, UR10, -R24 ;  /* 0x0000000a33337c23 */ /* 0x000fe20008010818 */
[----:B------:R-:W-:Y:S01]  /*6170*/  F2FP.BF16.F32.PACK_AB R154, R13, R154 ;  /* 0x0000009a0d9a723e */ /* 0x000fe200000010ff */
[----:B------:R-:W-:Y:S01]  /*6180*/  FADD.FTZ R28, R11, R28 ;  /* 0x0000001c0b1c7221 */ /* 0x000fe20000010000 */
[--C-:B------:R-:W-:Y:S01]  /*6190*/  FFMA.FTZ R54, R54, UR10, -R24.reuse ;  /* 0x0000000a36367c23 */ /* 0x100fe20008010818 */
[----:B------:R-:W-:Y:S01]  /*61a0*/  FFMA.FTZ R24, R55, UR10, -R24 ;  /* 0x0000000a37187c23 */ /* 0x000fe20008010818 */
[----:B------:R-:W4:Y:S01]  /*61b0*/  MUFU.EX2 R30, R30 ;  /* 0x0000001e001e7308 */ /* 0x000f220000000800 */
[----:B0-----:R-:W-:-:S07]  /*61c0*/  F2FP.BF16.F32.PACK_AB R160, R4, R21 ;  /* 0x0000001504a0723e */ /* 0x001fce00000010ff */
[----:B------:R-:W0:Y:S01]  /*61d0*/  MUFU.EX2 R31, R31 ;  /* 0x0000001f001f7308 */ /* 0x000e220000000800 */
[----:B---3--:R-:W-:Y:S01]  /*61e0*/  FADD.FTZ R25, R26, R27 ;  /* 0x0000001b1a197221 */ /* 0x008fe20000010000 */
[----:B------:R-:W-:-:S06]  /*61f0*/  F2FP.BF16.F32.PACK_AB R153, R27, R26 ;  /* 0x0000001a1b99723e */ /* 0x000fcc00000010ff */
[----:B------:R-:W3:Y:S01]  /*6200*/  MUFU.EX2 R34, R34 ;  /* 0x0000002200227308 */ /* 0x000ee20000000800 */
[----:B----4-:R-:W-:-:S07]  /*6210*/  FADD.FTZ R10, R30, R25 ;  /* 0x000000191e0a7221 */ /* 0x010fce0000010000 */
[----:B------:R-:W4:Y:S01]  /*6220*/  MUFU.EX2 R35, R35 ;  /* 0x0000002300237308 */ /* 0x000f220000000800 */
[C---:B0-----:R-:W-:Y:S01]  /*6230*/  FADD.FTZ R25, R31.reuse, R10 ;  /* 0x0000000a1f197221 */ /* 0x041fe20000010000 */
[----:B------:R-:W-:-:S05]  /*6240*/  F2FP.BF16.F32.PACK_AB R155, R31, R30 ;  /* 0x0000001e1f9b723e */ /* 0x000fca00000010ff */
[----:B------:R0:W-:Y:S01]  /*6250*/  STSM.16.M88.4 [R22+0x26800], R152 ;  /* 0x0268009816007844 */ /* 0x0001e20000000200 */
[----:B------:R-:W5:Y:S01]  /*6260*/  MUFU.EX2 R38, R38 ;  /* 0x0000002600267308 */ /* 0x000f620000000800 */
[----:B---3--:R-:W-:Y:S01]  /*6270*/  FADD.FTZ R10, R34, R25 ;  /* 0x00000019220a7221 */ /* 0x008fe20000010000 */
[----:B------:R-:W-:-:S04]  /*6280*/  FADD.FTZ R25, R15, R28 ;  /* 0x0000001c0f197221 */ /* 0x000fc80000010000 */
[----:B------:R-:W-:Y:S02]  /*6290*/  FADD.FTZ R28, R20, R25 ;  /* 0x00000019141c7221 */ /* 0x000fe40000010000 */
[----:B------:R-:W3:Y:S01]  /*62a0*/  MUFU.EX2 R39, R39 ;  /* 0x0000002700277308 */ /* 0x000ee20000000800 */
[----:B----4-:R-:W-:Y:S01]  /*62b0*/  FADD.FTZ R9, R35, R10 ;  /* 0x0000000a23097221 */ /* 0x010fe20000010000 */
[----:B------:R-:W-:Y:S01]  /*62c0*/  FADD.FTZ R13, R21, R28 ;  /* 0x0000001c150d7221 */ /* 0x000fe20000010000 */
[----:B------:R-:W-:-:S03]  /*62d0*/  F2FP.BF16.F32.PACK_AB R157, R35, R34 ;  /* 0x00000022239d723e */ /* 0x000fc600000010ff */
[----:B------:R-:W-:Y:S02]  /*62e0*/  FADD.FTZ R13, R4, R13 ;  /* 0x0000000d040d7221 */ /* 0x000fe40000010000 */
[----:B------:R-:W4:Y:S01]  /*62f0*/  MUFU.EX2 R42, R42 ;  /* 0x0000002a002a7308 */ /* 0x000f220000000800 */
[----:B-----5:R-:W-:-:S07]  /*6300*/  FADD.FTZ R10, R38, R9 ;  /* 0x00000009260a7221 */ /* 0x020fce0000010000 */
[----:B------:R-:W5:Y:S01]  /*6310*/  MUFU.EX2 R43, R43 ;  /* 0x0000002b002b7308 */ /* 0x000f620000000800 */
[C---:B---3--:R-:W-:Y:S01]  /*6320*/  FADD.FTZ R11, R39.reuse, R10 ;  /* 0x0000000a270b7221 */ /* 0x048fe20000010000 */
[----:B------:R-:W-:-:S05]  /*6330*/  F2FP.BF16.F32.PACK_AB R159, R39, R38 ;  /* 0x00000026279f723e */ /* 0x000fca00000010ff */
[----:B------:R0:W-:Y:S01]  /*6340*/  STSM.16.M88.4 [R23], R156 ;  /* 0x0000009c17007844 */ /* 0x0001e20000000200 */
[----:B------:R-:W3:Y:S01]  /*6350*/  MUFU.EX2 R12, R12 ;  /* 0x0000000c000c7308 */ /* 0x000ee20000000800 */
[----:B----4-:R-:W-:-:S07]  /*6360*/  FADD.FTZ R4, R42, R11 ;  /* 0x0000000b2a047221 */ /* 0x010fce0000010000 */
[----:B------:R-:W4:Y:S01]  /*6370*/  MUFU.EX2 R46, R46 ;  /* 0x0000002e002e7308 */ /* 0x000f220000000800 */
[C---:B-----5:R-:W-:Y:S01]  /*6380*/  FADD.FTZ R11, R43.reuse, R4 ;  /* 0x000000042b0b7221 */ /* 0x060fe20000010000 */
[----:B------:R-:W-:-:S06]  /*6390*/  F2FP.BF16.F32.PACK_AB R161, R43, R42 ;  /* 0x0000002a2ba1723e */ /* 0x000fcc00000010ff */
[----:B------:R-:W5:Y:S01]  /*63a0*/  MUFU.EX2 R45, R45 ;  /* 0x0000002d002d7308 */ /* 0x000f620000000800 */
[----:B---3--:R-:W-:-:S07]  /*63b0*/  FADD.FTZ R4, R12, R13 ;  /* 0x0000000d0c047221 */ /* 0x008fce0000010000 */
[----:B------:R-:W3:Y:S01]  /*63c0*/  MUFU.EX2 R47, R47 ;  /* 0x0000002f002f7308 */ /* 0x000ee20000000800 */
[----:B----4-:R-:W-:-:S07]  /*63d0*/  FADD.FTZ R10, R46, R11 ;  /* 0x0000000b2e0a7221 */ /* 0x010fce0000010000 */
[----:B------:R-:W-:Y:S01]  /*63e0*/  MUFU.EX2 R48, R48 ;  /* 0x0000003000307308 */ /* 0x000fe20000000800 */
[C---:B-----5:R-:W-:Y:S01]  /*63f0*/  F2FP.BF16.F32.PACK_AB R162, R45.reuse, R12 ;  /* 0x0000000c2da2723e */ /* 0x060fe200000010ff */
        /* <DEDUP_REMOVED lines=25> */
.L_x_2195:
[----:B------:R3:W4:Y:S01]  /*6590*/  SYNCS.PHASECHK.TRANS64.TRYWAIT P1, [R7+URZ+0x28c50], R8 ;  /* 0x028c5008070075a7 */ /* 0x000722000802017f */
[----:B------:R-:W-:Y:S05]  /*65a0*/  @!P0 BRA `(.L_x_2196) ;  /* 0x0000000000048947 */ /* 0x000fea0003800000 */
[----:B------:R-:W-:Y:S01]  /*65b0*/  BPT.TRAP 0x1 ;  /* 0x000000040000795c */ /* 0x000fe20000300000 */
.L_x_2196:
[----:B----4-:R-:W-:Y:S05]  /*65c0*/  @P1 BRA `(.L_x_2197) ;  /* 0x0000000000081947 */ /* 0x010fea0003800000 */
[----:B------:R-:W4:Y:S02]  /*65d0*/  SYNCS.PHASECHK.TRANS64.TRYWAIT P1, [R7+URZ+0x28c50], R8 ;  /* 0x028c5008070075a7 */ /* 0x000f24000802017f */
[----:B----4-:R-:W-:Y:S05]  /*65e0*/  @!P1 BRA `(.L_x_2198) ;  /* 0x00000128004c9947 */ /* 0x010fea0003800000 */
.L_x_2197:
        /* <DEDUP_REMOVED lines=34> */
.L_x_2199:
[----:B------:R-:W-:Y:S01]  /*6810*/  R2UR UR6, R7 ;  /* 0x00000000070672ca */ /* 0x000fe200000e0000 */
[----:B------:R-:W-:Y:S01]  /*6820*/  UISETP.NE.AND UP1, UPT, UR52, URZ, UPT ;  /* 0x0000003f3400728c */ /* 0x000fe2000bf25270 */
[----:B------:R-:W-:Y:S01]  /*6830*/  R2UR UR21, R168 ;  /* 0x00000000a81572ca */ /* 0x000fe200000e0000 */
[----:B------:R-:W-:-:S06]  /*6840*/  UISETP.NE.AND UP0, UPT, UR51, URZ, UPT ;  /* 0x0000003f3300728c */ /* 0x000fcc000bf05270 */
[----:B------:R-:W-:-:S03]  /*6850*/  PLOP3.LUT P1, PT, PT, PT, UP0, 0x40, 0x0 ;  /* 0x000000000000781c */ /* 0x000fc60003f2e808 */
[----:B------:R-:W-:Y:S01]  /*6860*/  @UP1 ULDC UR15, c[0x0][0x450] ;  /* 0x00011400000f1ab9 */ /* 0x000fe20000000800 */
[----:B------:R-:W-:Y:S02]  /*6870*/  UIADD3 UR6, UR6, 0x28c60, URZ ;  /* 0x00028c6006067890 */ /* 0x000fe4000fffe03f */
[----:B------:R-:W-:Y:S02]  /*6880*/  UIADD3 UR21, UR21, -0x2, URZ ;  /* 0xfffffffe15157890 */ /* 0x000fe4000fffe03f */
[----:B------:R-:W-:-:S03]  /*6890*/  UPRMT UR14, UR40, 0x654, UR6 ;  /* 0x00000654280e7896 */ /* 0x000fc60008000006 */
[----:B------:R-:W-:Y:S02]  /*68a0*/  @UP1 ULDC UR6, c[0x0][0x44c] ;  /* 0x0001130000061ab9 */ /* 0x000fe40000000800 */
[----:B------:R-:W-:-:S04]  /*68b0*/  UIMAD.WIDE.U32 UR6, UR45, UR6, URZ ;  /* 0x000000062d0672a5 */ /* 0x000fc8000f8e003f */
[----:B------:R-:W-:Y:S01]  /*68c0*/  SYNCS.ARRIVE.TRANS64.RED.A1T0 RZ, [UR14], RZ ;  /* 0x000000ffffff79a7 */ /* 0x000fe2000810040e */
[----:B------:R-:W-:Y:S01]  /*68d0*/  UMOV UR14, UR45 ;  /* 0x0000002d000e7c82 */ /* 0x000fe20008000000 */
[----:B------:R-:W-:-:S04]  /*68e0*/  @UP1 USHF.R.U32.HI UR14, URZ, UR15, UR7 ;  /* 0x0000000f3f0e1299 */ /* 0x000fc80008011607 */
[----:B------:R-:W-:-:S04]  /*68f0*/  UIADD3 UR6, UR14, UR48, -UR50 ;  /* 0x000000300e067290 */ /* 0x000fc8000fffe832 */
[----:B------:R-:W-:Y:S01]  /*6900*/  UIADD3 UR11, UR6, UR11, URZ ;  /* 0x0000000b060b7290 */ /* 0x000fe2000fffe03f */
[----:B------:R-:W-:Y:S11]  /*6910*/  @P1 BRA `(.L_x_2200) ;  /* 0x00000000004c1947 */ /* 0x000ff60003800000 */
        /* <DEDUP_REMOVED lines=11> */
.L_x_2201:
[----:B------:R-:W-:Y:S02]  /*69d0*/  ULDC UR19, c[0x0][0x9e4] ;  /* 0x0002790000137ab9 */ /* 0x000fe40000000800 */
[----:B------:R-:W-:-:S11]  /*69e0*/  UISETP.NE.AND UP0, UPT, UR19, 0x1, UPT ;  /* 0x000000011300788c */ /* 0x000fd6000bf05270 */
[----:B------:R-:W-:Y:S02]  /*69f0*/  @UP0 ULDC.64 UR6, c[0x0][0x9e8] ;  /* 0x00027a0000060ab9 */ /* 0x000fe40000000a00 */
[----:B------:R-:W-:-:S04]  /*6a00*/  UIMAD.WIDE.U32 UR14, UR18, UR6, URZ ;  /* 0x00000006120e72a5 */ /* 0x000fc8000f8e003f */
[----:B------:R-:W-:-:S12]  /*6a10*/  @UP0 USHF.R.U32.HI UR18, URZ, UR7, UR15 ;  /* 0x000000073f120299 */ /* 0x000fd8000801160f */
.L_x_2202:
[----:B------:R-:W-:-:S04]  /*6a20*/  UIMAD UR18, UR18, UR19, UR19 ;  /* 0x00000013121272a4 */ /* 0x000fc8000f8e0213 */
[----:B------:R-:W-:-:S04]  /*6a30*/  UISETP.LT.AND UP0, UPT, UR11, UR18, UPT ;  /* 0x000000120b00728c */ /* 0x000fc8000bf01270 */
[----:B------:R-:W-:-:S12]  /*6a40*/  USEL UR11, UR11, UR18, UP0 ;  /* 0x000000120b0b7287 */ /* 0x000fd80008000000 */
.L_x_2200:
[----:B------:R-:W-:-:S04]  /*6a50*/  USHF.R.S32.HI UR6, URZ, 0x1f, UR11 ;  /* 0x0000001f3f067899 */ /* 0x000fc8000801140b */
[----:B------:R-:W-:-:S04]  /*6a60*/  ULEA.HI UR6, UR6, UR11, URZ, 0x6 ;  /* 0x0000000b06067291 */ /* 0x000fc8000f8f303f */
[----:B------:R-:W-:-:S04]  /*6a70*/  USHF.R.S32.HI UR6, URZ, 0x6, UR6 ;  /* 0x000000063f067899 */ /* 0x000fc80008011406 */
[----:B------:R-:W-:-:S04]  /*6a80*/  UISETP.LT.AND UP0, UPT, UR47, UR6, UPT ;  /* 0x000000062f00728c */ /* 0x000fc8000bf01270 */
[----:B------:R-:W-:-:S04]  /*6a90*/  USEL UR22, UR47, UR6, !UP0 ;  /* 0x000000062f167287 */ /* 0x000fc8000c000000 */
[----:B------:R-:W-:-:S06]  /*6aa0*/  UISETP.GE.AND UP0, UPT, UR21, UR22, UPT ;  /* 0x000000161500728c */ /* 0x000fcc000bf06270 */
[----:B------:R-:W-:-:S13]  /*6ab0*/  PLOP3.LUT P1, PT, PT, PT, UP0, 0x80, 0x0 ;  /* 0x000000000000781c */ /* 0x000fda0003f2f008 */
[----:B------:R-:W-:Y:S05]  /*6ac0*/  @!P1 BRA `(.L_x_2203) ;  /* 0x0000002400a89947 */ /* 0x000fea0003800000 */
[----:B------:R-:W-:Y:S01]  /*6ad0*/  IMAD.MOV.U32 R10, RZ, RZ, R6 ;  /* 0x000000ffff0a7224 */ /* 0x000fe200078e0006 */
[----:B------:R-:W-:Y:S01]  /*6ae0*/  UMOV UR27, UR38 ;  /* 0x00000026001b7c82 */ /* 0x000fe20008000000 */
[----:B------:R-:W-:Y:S01]  /*6af0*/  IMAD.MOV.U32 R9, RZ, RZ, R5 ;  /* 0x000000ffff097224 */ /* 0x000fe200078e0005 */
[----:B------:R-:W-:Y:S01]  /*6b00*/  ULDC UR24, c[0x0][0x9e4] ;  /* 0x0002790000187ab9 */ /* 0x000fe20000000800 */
[----:B------:R-:W-:Y:S01]  /*6b10*/  ULDC UR20, c[0x0][0x9dc] ;  /* 0x0002770000147ab9 */ /* 0x000fe20000000800 */
[----:B------:R-:W-:Y:S01]  /*6b20*/  ULDC UR26, c[0x0][0x988] ;  /* 0x00026200001a7ab9 */ /* 0x000fe20000000800 */
[----:B------:R-:W-:-:S05]  /*6b30*/  ULDC UR25, c[0x0][0x9e0] ;  /* 0x0002780000197ab9 */ /* 0x000fca0000000800 */
.L_x_2222:
[----:B------:R-:W-:-:S04]  /*6b40*/  UIADD3 UR38, UR27, 0x1, URZ ;  /* 0x000000011b267890 */ /* 0x000fc8000fffe03f */
[----:B------:R-:W-:-:S04]  /*6b50*/  UISETP.NE.AND UP0, UPT, UR38, 0x2, UPT ;  /* 0x000000022600788c */ /* 0x000fc8000bf05270 */
[----:B------:R-:W-:Y:S02]  /*6b60*/  USEL UR6, URZ, 0x1, UP0 ;  /* 0x000000013f067887 */ /* 0x000fe40008000000 */
[----:B------:R-:W-:Y:S02]  /*6b70*/  USEL UR38, UR38, URZ, UP0 ;  /* 0x0000003f26267287 */ /* 0x000fe40008000000 */
[----:B------:R-:W-:Y:S01]  /*6b80*/  ULOP3.LUT UR37, UR37, UR6, URZ, 0x3c, !UPT ;  /* 0x0000000625257292 */ /* 0x000fe2000f8e3c3f */
[----:B0-----:R-:W-:Y:S11]  /*6b90*/  @!P0 BRA `(.L_x_2204) ;  /* 0x0000000000048947 */ /* 0x001ff60003800000 */
[----:B------:R-:W-:Y:S01]  /*6ba0*/  BPT.TRAP 0x1 ;  /* 0x000000040000795c */ /* 0x000fe20000300000 */
.L_x_2204:
[----:B------:R-:W-:Y:S01]  /*6bb0*/  ULEA UR23, UR38, UR41, 0x3 ;  /* 0x0000002926177291 */ /* 0x000fe2000f8e183f */
[----:B-1234-:R-:W-:-:S05]  /*6bc0*/  IMAD.U32 R8, RZ, RZ, UR37 ;  /* 0x00000025ff087e24 */ /* 0x01efca000f8e00ff */
[----:B------:R-:W-:-:S04]  /*6bd0*/  SHF.L.U32 R8, R8, 0x1f, RZ ;  /* 0x0000001f08087819 */ /* 0x000fc800000006ff */
[----:B------:R1:W2:Y:S01]  /*6be0*/  SYNCS.PHASECHK.TRANS64.TRYWAIT P1, [UR23+0x28c30], R8 ;  /* 0x028c3008ff0075a7 */ /* 0x0002a20008020157 */
[----:B------:R-:W-:Y:S05]  /*6bf0*/  @!P0 BRA `(.L_x_2205) ;  /* 0x0000000000048947 */ /* 0x000fea0003800000 */
[----:B------:R-:W-:Y:S01]  /*6c00*/  BPT.TRAP 0x1 ;  /* 0x000000040000795c */ /* 0x000fe20000300000 */
.L_x_2205:
[----:B--2---:R-:W-:Y:S05]  /*6c10*/  @P1 BRA `(.L_x_2206) ;  /* 0x0000000000081947 */ /* 0x004fea0003800000 */
[----:B------:R-:W2:Y:S02]  /*6c20*/  SYNCS.PHASECHK.TRANS64.TRYWAIT P1, [UR23+0x28c30], R8 ;  /* 0x028c3008ff0075a7 */ /* 0x000ea40008020157 */
[----:B--2---:R-:W-:Y:S05]  /*6c30*/  @!P1 BRA `(.L_x_2207) ;  /* 0x0000012000cc9947 */ /* 0x004fea0003800000 */
.L_x_2206:
[----:B------:R-:W-:Y:S01]  /*6c40*/  R2UR UR18, R0 ;  /* 0x00000000001272ca */ /* 0x000fe200000e0000 */
[----:B0-----:R-:W-:Y:S01]  /*6c50*/  WARPGROUP.ARRIVE ;  /* 0x00000000000079c5 */ /* 0x001fe20000000000 */
[----:B------:R-:W-:Y:S01]  /*6c60*/  UMOV UR19, 0x40000040 ;  /* 0x4000004000137882 */ /* 0x000fe20000000000 */
[----:B------:R-:W-:Y:S01]  /*6c70*/  UMOV UR7, 0x40000040 ;  /* 0x4000004000077882 */ /* 0x000fe20000000000 */
[----:B------:R-:W-:Y:S01]  /*6c80*/  UMOV UR11, 0x40000040 ;  /* 0x40000040000b7882 */ /* 0x000fe20000000000 */
[----:B------:R-:W-:-:S08]  /*6c90*/  UMOV UR15, 0x40000040 ;  /* 0x40000040000f7882 */ /* 0x000fd00000000000 */
[----:B------:R-:W-:-:S04]  /*6ca0*/  ULEA UR18, UR38, UR18, 0x9 ;  /* 0x0000001226127291 */ /* 0x000fc8000f8e483f */
[----:B------:R-:W-:Y:S02]  /*6cb0*/  UIADD3 UR6, UR18, 0x2, URZ ;  /* 0x0000000212067890 */ /* 0x000fe4000fffe03f */
[----:B------:R-:W-:Y:S02]  /*6cc0*/  UIADD3 UR10, UR18, 0x4, URZ ;  /* 0x00000004120a7890 */ /* 0x000fe4000fffe03f */
[----:B------:R-:W-:Y:S02]  /*6cd0*/  UIADD3 UR14, UR18, 0x6, URZ ;  /* 0x00000006120e7890 */ /* 0x000fe4000fffe03f */
        /* <DEDUP_REMOVED lines=13> */
.L_x_2208:
[----:B------:R-:W-:Y:S01]  /*6db0*/  UISETP.NE.AND UP1, UPT, UR52, URZ, UPT ;  /* 0x0000003f3400728c */ /* 0x000fe2000bf25270 */
[----:B------:R-:W-:Y:S01]  /*6dc0*/  VIADD R14, R190, UR45 ;  /* 0x0000002dbe0e7c36 */ /* 0x000fe20008000000 */
[----:B------:R-:W-:Y:S02]  /*6dd0*/  USHF.L.U32 UR7, UR21, 0x6, URZ ;  /* 0x0000000615077899 */ /* 0x000fe4000800063f */
[----:B------:R-:W-:Y:S02]  /*6de0*/  UISETP.NE.AND UP0, UPT, UR51, URZ, UPT ;  /* 0x0000003f3300728c */ /* 0x000fe4000bf05270 */
[----:B------:R-:W-:Y:S02]  /*6df0*/  PLOP3.LUT P1, PT, PT, PT, UP1, 0x80, 0x0 ;  /* 0x000000000000781c */ /* 0x000fe40003f2f018 */
[----:B------:R-:W-:Y:S01]  /*6e00*/  PLOP3.LUT P2, PT, PT, PT, UP1, 0x80, 0x0 ;  /* 0x000000000000781c */ /* 0x000fe20003f4f018 */
[----:B------:R-:W-:Y:S02]  /*6e10*/  IMAD.U32 R12, RZ, RZ, UR7 ;  /* 0x00000007ff0c7e24 */ /* 0x000fe4000f8e00ff */
[----:B------:R-:W-:-:S03]  /*6e20*/  @UP1 ULDC UR6, c[0x0][0x44c] ;  /* 0x0001130000061ab9 */ /* 0x000fc60000000800 */
[----:B------:R-:W-:-:S05]  /*6e30*/  IADD3 R12, -R2, 0x1, -R12 ;  /* 0x00000001020c7810 */ /* 0x000fca0007ffe90c */
[----:B--2---:R-:W-:Y:S01]  /*6e40*/  @P1 IMAD.HI.U32 R5, R14, UR6, RZ ;  /* 0x000000060e051c27 */ /* 0x004fe2000f8e00ff */
[----:B------:R-:W-:Y:S01]  /*6e50*/  @UP1 ULDC UR6, c[0x0][0x450] ;  /* 0x0001140000061ab9 */ /* 0x000fe20000000800 */
[----:B------:R-:W-:-:S03]  /*6e60*/  PLOP3.LUT P1, PT, PT, PT, UP0, 0x40, 0x0 ;  /* 0x000000000000781c */ /* 0x000fc60003f2e808 */
[----:B------:R-:W-:Y:S01]  /*6e70*/  @P2 SHF.R.U32.HI R14, RZ, UR6, R5 ;  /* 0x00000006ff0e2c19 */ /* 0x000fe20008011605 */
[----:B------:R-:W-:Y:S01]  /*6e80*/  UIADD3 UR6, UR23, 0x28c40, URZ ;  /* 0x00028c4017067890 */ /* 0x000fe2000fffe03f */
[----:B------:R-:W-:-:S03]  /*6e90*/  IMAD.U32 R5, RZ, RZ, UR50 ;  /* 0x00000032ff057e24 */ /* 0x000fc6000f8e00ff */
[----:B------:R-:W0:Y:S01]  /*6ea0*/  SHFL.IDX PT, R15, R14, RZ, 0x1c1f ;  /* 0x001c1fff0e0f7589 */ /* 0x000e2200000e0000 */
[----:B------:R-:W-:Y:S01]  /*6eb0*/  UPRMT UR6, UR40, 0x654, UR6 ;  /* 0x0000065428067896 */ /* 0x000fe20008000006 */
[----:B------:R-:W-:-:S05]  /*6ec0*/  IADD3 R12, -R5, UR48, R12 ;  /* 0x00000030050c7c10 */ /* 0x000fca000fffe10c */
[----:B------:R-:W-:-:S03]  /*6ed0*/  VIADD R13, R12, UR25 ;  /* 0x000000190c0d7c36 */ /* 0x000fc60008000000 */
[----:B------:R-:W-:Y:S01]  /*6ee0*/  SYNCS.ARRIVE.TRANS64.RED.A1T0 RZ, [UR6], RZ ;  /* 0x000000ffffff79a7 */ /* 0x000fe20008100406 */
[----:B------:R-:W-:-:S06]  /*6ef0*/  ULOP3.LUT UR6, URZ, UR20, URZ, 0x33, !UPT ;  /* 0x000000143f067292 */ /* 0x000fcc000f8e333f */
[----:B------:R-:W-:Y:S02]  /*6f00*/  VIADD R12, R12, UR6 ;  /* 0x000000060c0c7c36 */ /* 0x000fe40008000000 */
[----:B0-----:R-:W-:Y:S02]  /*6f10*/  IMAD.IADD R11, R13, 0x1, R15 ;  /* 0x000000010d0b7824 */ /* 0x001fe400078e020f */
[----:B------:R-:W-:Y:S01]  /*6f20*/  IMAD.IADD R5, R15, 0x1, R12 ;  /* 0x000000010f057824 */ /* 0x000fe200078e020c */
[----:B------:R-:W-:Y:S06]  /*6f30*/  @P1 BRA `(.L_x_2209) ;  /* 0x00000000005c1947 */ /* 0x000fec0003800000 */
[----:B------:R-:W-:Y:S01]  /*6f40*/  IMAD.U32 R6, RZ, RZ, UR50 ;  /* 0x00000032ff067e24 */ /* 0x000fe2000f8e00ff */
[----:B------:R-:W-:Y:S04]  /*6f50*/  BSSY B0, `(.L_x_2210) ;  /* 0x0000011000007945 */ /* 0x000fe80003800000 */
[----:B------:R-:W-:-:S04]  /*6f60*/  IADD3 R15, -R6, UR48, R15 ;  /* 0x00000030060f7c10 */ /* 0x000fc8000fffe10f */
        /* <DEDUP_REMOVED lines=10> */
.L_x_2211:
[----:B------:R-:W-:-:S05]  /*7010*/  IMAD.U32 R20, RZ, RZ, UR24 ;  /* 0x00000018ff147e24 */ /* 0x000fca000f8e00ff */
[----:B------:R-:W-:-:S13]  /*7020*/  ISETP.NE.AND P1, PT, R20, 0x1, PT ;  /* 0x000000011400780c */ /* 0x000fda0003f25270 */
[----:B------:R-:W0:Y:S02]  /*7030*/  @P1 LDC.64 R6, c[0x0][0x9e8] ;  /* 0x00027a00ff061b82 */ /* 0x000e240000000a00 */
[----:B0-----:R-:W-:-:S05]  /*7040*/  @P1 IMAD.HI.U32 R6, R15, R6, RZ ;  /* 0x000000060f061227 */ /* 0x001fca00078e00ff */
[----:B------:R-:W-:-:S07]  /*7050*/  @P1 SHF.R.U32.HI R15, RZ, R7, R6 ;  /* 0x00000007ff0f1219 */ /* 0x000fce0000011606 */
.L_x_2212:
[----:B------:R-:W-:Y:S05]  /*7060*/  BSYNC B0 ;  /* 0x0000000000007941 */ /* 0x000fea0003800000 */
.L_x_2210:
[----:B------:R-:W-:-:S04]  /*7070*/  IMAD R15, R15, R20, -UR7 ;  /* 0x800000070f0f7e24 */ /* 0x000fc8000f8e0214 */
[----:B------:R-:W-:-:S05]  /*7080*/  IMAD.IADD R15, R15, 0x1, -R2 ;  /* 0x000000010f0f7824 */ /* 0x000fca00078e0a02 */
[----:B------:R-:W-:Y:S02]  /*7090*/  VIMNMX R5, R5, R15, !PT ;  /* 0x0000000f05057248 */ /* 0x000fe40007fe0100 */
[----:B------:R-:W-:-:S07]  /*70a0*/  VIADDMNMX R11, R15, R20, R11, PT ;  /* 0x000000140f0b7246 */ /* 0x000fce000380010b */
.L_x_2209:
[----:B------:R-:W-:Y:S01]  /*70b0*/  UISETP.GT.AND UP0, UPT, UR21, -0x1, UPT ;  /* 0xffffffff1500788c */ /* 0x000fe2000bf04270 */
[----:B------:R-:W0:Y:S01]  /*70c0*/  SHFL.IDX PT, R6, R14, 0x1, 0x1c1f ;  /* 0x003c1f000e067f89 */ /* 0x000e2200000e0000 */
[----:B------:R-:W-:-:S04]  /*70d0*/  UISETP.NE.AND UP1, UPT, UR51, URZ, UPT ;  /* 0x0000003f3300728c */ /* 0x000fc8000bf25270 */
[----:B------:R-:W-:-:S04]  /*70e0*/  PLOP3.LUT P1, PT, PT, PT, UP0, 0x80, 0x0 ;  /* 0x000000000000781c */ /* 0x000fc80003f2f008 */
[C---:B------:R-:W-:Y:S02]  /*70f0*/  ISETP.GT.AND P4, PT, R5.reuse, 0x1, P1 ;  /* 0x000000010500780c */ /* 0x040fe40000f84270 */
[----:B------:R-:W-:Y:S02]  /*7100*/  ISETP.GT.AND P5, PT, R5, RZ, P1 ;  /* 0x000000ff0500720c */ /* 0x000fe40000fa4270 */
[C---:B------:R-:W-:Y:S02]  /*7110*/  ISETP.LT.OR P4, PT, R11.reuse, 0x2, P4 ;  /* 0x000000020b00780c */ /* 0x040fe40002781670 */
[----:B------:R-:W-:Y:S02]  /*7120*/  ISETP.LT.OR P5, PT, R11, 0x1, P5 ;  /* 0x000000010b00780c */ /* 0x000fe40002fa1670 */
[----:B------:R-:W-:Y:S02]  /*7130*/  FSEL R153, R153, -INF , !P4 ;  /* 0xff80000099997808 */ /* 0x000fe40006000000 */
[----:B------:R-:W-:-:S02]  /*7140*/  ISETP.GT.AND P4, PT, R5, 0x18, P1 ;  /* 0x000000180500780c */ /* 0x000fc40000f84270 */
[----:B------:R-:W-:Y:S02]  /*7150*/  FSEL R152, R152, -INF , !P5 ;  /* 0xff80000098987808 */ /* 0x000fe40006800000 */
[----:B------:R-:W-:Y:S01]  /*7160*/  ISETP.LT.OR P4, PT, R11, 0x19, P4 ;  /* 0x000000190b00780c */ /* 0x000fe20002781670 */
[--C-:B0-----:R-:W-:Y:S01]  /*7170*/  IMAD.IADD R13, R13, 0x1, R6.reuse ;  /* 0x000000010d0d7824 */ /* 0x101fe200078e0206 */
[C---:B------:R-:W-:Y:S01]  /*7180*/  ISETP.GT.AND P6, PT, R5.reuse, 0x8, P1 ;  /* 0x000000080500780c */ /* 0x040fe20000fc4270 */
[----:B------:R-:W-:Y:S01]  /*7190*/  IMAD.IADD R12, R12, 0x1, R6 ;  /* 0x000000010c0c7824 */ /* 0x000fe200078e0206 */
[C---:B------:R-:W-:Y:S02]  /*71a0*/  ISETP.GT.AND P2, PT, R5.reuse, 0x9, P1 ;  /* 0x000000090500780c */ /* 0x040fe40000f44270 */
[C---:B------:R-:W-:Y:S02]  /*71b0*/  ISETP.GT.AND P3, PT, R5.reuse, 0x10, P1 ;  /* 0x000000100500780c */ /* 0x040fe40000f64270 */
[----:B------:R-:W-:-:S02]  /*71c0*/  ISETP.GT.AND P5, PT, R5, 0x11, P1 ;  /* 0x000000110500780c */ /* 0x000fc40000fa4270 */
[----:B------:R-:W-:Y:S02]  /*71d0*/  FSEL R164, R164, -INF , !P4 ;  /* 0xff800000a4a47808 */ /* 0x000fe40006000000 */
[----:B------:R-:W-:Y:S02]  /*71e0*/  ISETP.GT.AND P4, PT, R5, 0x29, P1 ;  /* 0x000000290500780c */ /* 0x000fe40000f84270 */
[C---:B------:R-:W-:Y:S02]  /*71f0*/  ISETP.LT.OR P6, PT, R11.reuse, 0x9, P6 ;  /* 0x000000090b00780c */ /* 0x040fe400037c1670 */
[C---:B------:R-:W-:Y:S02]  /*7200*/  ISETP.LT.OR P2, PT, R11.reuse, 0xa, P2 ;  /* 0x0000000a0b00780c */ /* 0x040fe40001741670 */
[C---:B------:R-:W-:Y:S02]  /*7210*/  ISETP.LT.OR P3, PT, R11.reuse, 0x11, P3 ;  /* 0x000000110b00780c */ /* 0x040fe40001f61670 */
[----:B------:R-:W-:-:S02]  /*7220*/  ISETP.LT.OR P5, PT, R11, 0x12, P5 ;  /* 0x000000120b00780c */ /* 0x000fc40002fa1670 */
[----:B------:R-:W-:Y:S02]  /*7230*/  ISETP.LT.OR P4, PT, R11, 0x2a, P4 ;  /* 0x0000002a0b00780c */ /* 0x000fe40002781670 */
[----:B------:R-:W-:Y:S02]  /*7240*/  FSEL R156, R156, -INF , !P6 ;  /* 0xff8000009c9c7808 */ /* 0x000fe40007000000 */
[----:B------:R-:W-:Y:S02]  /*7250*/  FSEL R157, R157, -INF , !P2 ;  /* 0xff8000009d9d7808 */ /* 0x000fe40005000000 */
[----:B------:R-:W-:Y:S02]  /*7260*/  FSEL R160, R160, -INF , !P3 ;  /* 0xff800000a0a07808 */ /* 0x000fe40005800000 */
[----:B------:R-:W-:Y:S02]  /*7270*/  FSEL R161, R161, -INF , !P5 ;  /* 0xff800000a1a17808 */ /* 0x000fe40006800000 */
[----:B------:R-:W-:-:S02]  /*7280*/  ISETP.GT.AND P6, PT, R5, 0x19, P1 ;  /* 0x000000190500780c */ /* 0x000fc40000fc4270 */
[C---:B------:R-:W-:Y:S02]  /*7290*/  ISETP.GT.AND P2, PT, R5.reuse, 0x20, P1 ;  /* 0x000000200500780c */ /* 0x040fe40000f44270 */
[C---:B------:R-:W-:Y:S02]  /*72a0*/  ISETP.GT.AND P3, PT, R5.reuse, 0x21, P1 ;  /* 0x000000210500780c */ /* 0x040fe40000f64270 */
[----:B------:R-:W-:Y:S02]  /*72b0*/  ISETP.GT.AND P5, PT, R5, 0x28, P1 ;  /* 0x000000280500780c */ /* 0x000fe40000fa4270 */
[----:B------:R-:W-:Y:S02]  /*72c0*/  FSEL R173, R173, -INF , !P4 ;  /* 0xff800000adad7808 */ /* 0x000fe40006000000 */
[----:B------:R-:W-:Y:S02]  /*72d0*/  PLOP3.LUT P4, PT, PT, PT, UP1, 0x40, 0x0 ;  /* 0x000000000000781c */ /* 0x000fe40003f8e818 */
[----:B------:R-:W-:-:S02]  /*72e0*/  ISETP.LT.OR P6, PT, R11, 0x1a, P6 ;  /* 0x0000001a0b00780c */ /* 0x000fc400037c1670 */
[C---:B------:R-:W-:Y:S02]  /*72f0*/  ISETP.LT.OR P2, PT, R11.reuse, 0x21, P2 ;  /* 0x000000210b00780c */ /* 0x040fe40001741670 */
[C---:B------:R-:W-:Y:S02]  /*7300*/  ISETP.LT.OR P3, PT, R11.reuse, 0x22, P3 ;  /* 0x000000220b00780c */ /* 0x040fe40001f61670 */
[----:B------:R-:W-:Y:S02]  /*7310*/  ISETP.LT.OR P5, PT, R11, 0x29, P5 ;  /* 0x000000290b00780c */ /* 0x000fe40002fa1670 */
[----:B------:R-:W-:Y:S02]  /*7320*/  FSEL R165, R165, -INF , !P6 ;  /* 0xff800000a5a57808 */ /* 0x000fe40007000000 */
[----:B------:R-:W-:Y:S02]  /*7330*/  FSEL R168, R168, -INF , !P2 ;  /* 0xff800000a8a87808 */ /* 0x000fe40005000000 */
[----:B------:R-:W-:-:S02]  /*7340*/  FSEL R169, R169, -INF , !P3 ;  /* 0xff800000a9a97808 */ /* 0x000fc40005800000 */
[----:B------:R-:W-:Y:S02]  /*7350*/  FSEL R172, R172, -INF , !P5 ;  /* 0xff800000acac7808 */ /* 0x000fe40006800000 */
[C---:B------:R-:W-:Y:S02]  /*7360*/  ISETP.GT.AND P6, PT, R5.reuse, 0x30, P1 ;  /* 0x000000300500780c */ /* 0x040fe40000fc4270 */
[C---:B------:R-:W-:Y:S02]  /*7370*/  ISETP.GT.AND P2, PT, R5.reuse, 0x31, P1 ;  /* 0x000000310500780c */ /* 0x040fe40000f44270 */
[C---:B------:R-:W-:Y:S02]  /*7380*/  ISETP.GT.AND P3, PT, R5.reuse, 0x38, P1 ;  /* 0x000000380500780c */ /* 0x040fe40000f64270 */
[----:B------:R-:W-:Y:S02]  /*7390*/  ISETP.GT.AND P5, PT, R5, 0x39, P1 ;  /* 0x000000390500780c */ /* 0x000fe40000fa4270 */
[----:B------:R-:W-:-:S02]  /*73a0*/  ISETP.LT.OR P6, PT, R11, 0x31, P6 ;  /* 0x000000310b00780c */ /* 0x000fc400037c1670 */
[C---:B------:R-:W-:Y:S02]  /*73b0*/  ISETP.LT.OR P2, PT, R11.reuse, 0x32, P2 ;  /* 0x000000320b00780c */ /* 0x040fe40001741670 */
[C---:B------:R-:W-:Y:S02]  /*73c0*/  ISETP.LT.OR P3, PT, R11.reuse, 0x39, P3 ;  /* 0x000000390b00780c */ /* 0x040fe40001f61670 */
[----:B------:R-:W-:Y:S02]  /*73d0*/  ISETP.LT.OR P5, PT, R11, 0x3a, P5 ;  /* 0x0000003a0b00780c */ /* 0x000fe40002fa1670 */
[----:B------:R-:W-:Y:S02]  /*73e0*/  FSEL R176, R176, -INF , !P6 ;  /* 0xff800000b0b07808 */ /* 0x000fe40007000000 */
[----:B------:R-:W-:Y:S02]  /*73f0*/  FSEL R177, R177, -INF , !P2 ;  /* 0xff800000b1b17808 */ /* 0x000fe40005000000 */
[----:B------:R-:W-:-:S02]  /*7400*/  FSEL R180, R180, -INF , !P3 ;  /* 0xff800000b4b47808 */ /* 0x000fc40005800000 */
[----:B------:R-:W-:Y:S01]  /*7410*/  FSEL R181, R181, -INF , !P5 ;  /* 0xff800000b5b57808 */ /* 0x000fe20006800000 */
        /* <DEDUP_REMOVED lines=14> */
.L_x_2215:
[----:B------:R-:W-:-:S05]  /*7500*/  IMAD.U32 R11, RZ, RZ, UR24 ;  /* 0x00000018ff0b7e24 */ /* 0x000fca000f8e00ff */
[----:B------:R-:W-:-:S13]  /*7510*/  ISETP.NE.AND P2, PT, R11, 0x1, PT ;  /* 0x000000010b00780c */ /* 0x000fda0003f45270 */
[----:B------:R-:W0:Y:S02]  /*7520*/  @P2 LDC.64 R6, c[0x0][0x9e8] ;  /* 0x00027a00ff062b82 */ /* 0x000e240000000a00 */
[----:B0-----:R-:W-:-:S05]  /*7530*/  @P2 IMAD.HI.U32 R6, R5, R6, RZ ;  /* 0x0000000605062227 */ /* 0x001fca00078e00ff */
[----:B------:R-:W-:-:S07]  /*7540*/  @P2 SHF.R.U32.HI R5, RZ, R7, R6 ;  /* 0x00000007ff052219 */ /* 0x000fce0000011606 */
.L_x_2216:
[----:B------:R-:W-:Y:S05]  /*7550*/  BSYNC B0 ;  /* 0x0000000000007941 */ /* 0x000fea0003800000 */
.L_x_2214:
[----:B------:R-:W-:-:S04]  /*7560*/  IMAD R5, R5, R11, -UR7 ;  /* 0x8000000705057e24 */ /* 0x000fc8000f8e020b */
[----:B------:R-:W-:-:S05]  /*7570*/  IMAD.IADD R5, R5, 0x1, -R2 ;  /* 0x0000000105057824 */ /* 0x000fca00078e0a02 */
[----:B------:R-:W-:Y:S02]  /*7580*/  VIMNMX R12, R12, R5, !PT ;  /* 0x000000050c0c7248 */ /* 0x000fe40007fe0100 */
[----:B------:R-:W-:-:S07]  /*7590*/  VIADDMNMX R13, R5, R11, R13, PT ;  /* 0x0000000b050d7246 */ /* 0x000fce000380010d */
.L_x_2213:
[----:B------:R-:W-:Y:S01]  /*75a0*/  LOP3.LUT R16, R16, 0xffffbfff, RZ, 0xc0, !PT ;  /* 0xffffbfff10107812 */ /* 0x000fe200078ec0ff */
[----:B------:R-:W-:Y:S01]  /*75b0*/  UMOV UR10, UR26 ;  /* 0x0000001a000a7c82 */ /* 0x000fe20008000000 */
[----:B------:R-:W-:Y:S02]  /*75c0*/  FMNMX.FTZ R5, R152, R9, !PT ;  /* 0x0000000998057209 */ /* 0x000fe40007810000 */
[----:B------:R-:W-:Y:S02]  /*75d0*/  @P0 LOP3.LUT R16, R16, 0x4000, RZ, 0xfc, !PT ;  /* 0x0000400010100812 */ /* 0x000fe400078efcff */
[----:B------:R-:W-:Y:S02]  /*75e0*/  ISETP.GT.AND P0, PT, R12, 0x19, P1 ;  /* 0x000000190c00780c */ /* 0x000fe40000f04270 */
[----:B------:R-:W-:Y:S02]  /*75f0*/  FMNMX.FTZ R5, R153, R5, !PT ;  /* 0x0000000599057209 */ /* 0x000fe40007810000 */
[----:B------:R-:W-:-:S02]  /*7600*/  LOP3.LUT R16, R16, 0xfffbffff, RZ, 0xc0, !PT ;  /* 0xfffbffff10107812 */ /* 0x000fc400078ec0ff */
[----:B------:R-:W-:Y:S02]  /*7610*/  FMNMX.FTZ R5, R156, R5, !PT ;  /* 0x000000059c057209 */ /* 0x000fe40007810000 */
[----:B------:R-:W-:Y:S02]  /*7620*/  ISETP.GT.AND P5, PT, R12, 0x1, P1 ;  /* 0x000000010c00780c */ /* 0x000fe40000fa4270 */
[----:B------:R-:W-:Y:S02]  /*7630*/  FMNMX.FTZ R5, R157, R5, !PT ;  /* 0x000000059d057209 */ /* 0x000fe40007810000 */
[----:B------:R-:W-:Y:S02]  /*7640*/  ISETP.LT.OR P5, PT, R13, 0x2, P5 ;  /* 0x000000020d00780c */ /* 0x000fe40002fa1670 */
[----:B------:R-:W-:Y:S02]  /*7650*/  @P0 LOP3.LUT R16, R16, 0x40000, RZ, 0xfc, !PT ;  /* 0x0004000010100812 */ /* 0x000fe400078efcff */
[----:B------:R-:W-:-:S02]  /*7660*/  ISETP.GT.AND P0, PT, R12, 0x31, P1 ;  /* 0x000000310c00780c */ /* 0x000fc40000f04270 */
[----:B------:R-:W-:Y:S02]  /*7670*/  FMNMX.FTZ R5, R160, R5, !PT ;  /* 0x00000005a0057209 */ /* 0x000fe40007810000 */
[----:B------:R-:W-:Y:S02]  /*7680*/  LOP3.LUT R16, R16, 0xfffffffd, RZ, 0xc0, !PT ;  /* 0xfffffffd10107812 */ /* 0x000fe400078ec0ff */
[----:B------:R-:W-:Y:S02]  /*7690*/  FMNMX.FTZ R5, R161, R5, !PT ;  /* 0x00000005a1057209 */ /* 0x000fe40007810000 */
[----:B------:R-:W-:Y:S02]  /*76a0*/  FSEL R155, R155, -INF , !P5 ;  /* 0xff8000009b9b7808 */ /* 0x000fe40006800000 */
[----:B------:R-:W-:Y:S02]  /*76b0*/  FMNMX.FTZ R5, R164, R5, !PT ;  /* 0x00000005a4057209 */ /* 0x000fe40007810000 */
[----:B------:R-:W-:-:S02]  /*76c0*/  ISETP.GT.AND P6, PT, R12, 0x8, P1 ;  /* 0x000000080c00780c */ /* 0x000fc40000fc4270 */
[----:B------:R-:W-:Y:S02]  /*76d0*/  FMNMX.FTZ R5, R165, R5, !PT ;  /* 0x00000005a5057209 */ /* 0x000fe40007810000 */
[----:B------:R-:W-:Y:S02]  /*76e0*/  @P0 LOP3.LUT R16, R16, 0x2, RZ, 0xfc, !PT ;  /* 0x0000000210100812 */ /* 0x000fe400078efcff */
[----:B------:R-:W-:Y:S02]  /*76f0*/  ISETP.GT.AND P0, PT, R12, 0x38, P1 ;  /* 0x000000380c00780c */ /* 0x000fe40000f04270 */
[----:B------:R-:W-:Y:S02]  /*7700*/  FMNMX.FTZ R5, R168, R5, !PT ;  /* 0x00000005a8057209 */ /* 0x000fe40007810000 */
[----:B------:R-:W-:Y:S02]  /*7710*/  LOP3.LUT R16, R16, 0xfffffff7, RZ, 0xc0, !PT ;  /* 0xfffffff710107812 */ /* 0x000fe400078ec0ff */
[----:B------:R-:W-:-:S02]  /*7720*/  FMNMX.FTZ R5, R169, R5, !PT ;  /* 0x00000005a9057209 */ /* 0x000fc40007810000 */
[----:B------:R-:W-:Y:S02]  /*7730*/  ISETP.GT.AND P2, PT, R12, 0x9, P1 ;  /* 0x000000090c00780c */ /* 0x000fe40000f44270 */
[----:B------:R-:W-:Y:S02]  /*7740*/  FMNMX.FTZ R5, R172, R5, !PT ;  /* 0x00000005ac057209 */ /* 0x000fe40007810000 */
[----:B------:R-:W-:Y:S02]  /*7750*/  ISETP.GT.AND P3, PT, R12, 0x10, P1 ;  /* 0x000000100c00780c */ /* 0x000fe40000f64270 */
[----:B------:R-:W-:Y:S02]  /*7760*/  @P0 LOP3.LUT R16, R16, 0x8, RZ, 0xfc, !PT ;  /* 0x0000000810100812 */ /* 0x000fe400078efcff */
[----:B------:R-:W-:Y:S02]  /*7770*/  ISETP.GT.AND P0, PT, R12, RZ, P1 ;  /* 0x000000ff0c00720c */ /* 0x000fe40000f04270 */
[----:B------:R-:W-:-:S02]  /*7780*/  FMNMX.FTZ R5, R173, R5, !PT ;  /* 0x00000005ad057209 */ /* 0x000fc40007810000 */
[C---:B------:R-:W-:Y:S02]  /*7790*/  ISETP.GT.AND P4, PT, R12.reuse, 0x11, P1 ;  /* 0x000000110c00780c */ /* 0x040fe40000f84270 */
[----:B------:R-:W-:Y:S02]  /*77a0*/  ISETP.GT.AND P5, PT, R12, 0x18, P1 ;  /* 0x000000180c00780c */ /* 0x000fe40000fa4270 */
[----:B------:R-:W-:Y:S02]  /*77b0*/  FMNMX.FTZ R5, R176, R5, !PT ;  /* 0x00000005b0057209 */ /* 0x000fe40007810000 */
[C---:B------:R-:W-:Y:S02]  /*77c0*/  ISETP.LT.OR P6, PT, R13.reuse, 0x9, P6 ;  /* 0x000000090d00780c */ /* 0x040fe400037c1670 */
[C---:B------:R-:W-:Y:S02]  /*77d0*/  ISETP.LT.OR P2, PT, R13.reuse, 0xa, P2 ;  /* 0x0000000a0d00780c */ /* 0x040fe40001741670 */
[----:B------:R-:W-:-:S02]  /*77e0*/  ISETP.LT.OR P3, PT, R13, 0x11, P3 ;  /* 0x000000110d00780c */ /* 0x000fc40001f61670 */
[C---:B------:R-:W-:Y:S02]  /*77f0*/  ISETP.LT.OR P4, PT, R13.reuse, 0x12, P4 ;  /* 0x000000120d00780c */ /* 0x040fe40002781670 */
[----:B------:R-:W-:Y:S02]  /*7800*/  ISETP.LT.OR P5, PT, R13, 0x19, P5 ;  /* 0x000000190d00780c */ /* 0x000fe40002fa1670 */
[----:B------:R-:W-:Y:S02]  /*7810*/  FMNMX.FTZ R5, R177, R5, !PT ;  /* 0x00000005b1057209 */ /* 0x000fe40007810000 */
[----:B------:R-:W-:Y:S02]  /*7820*/  LOP3.LUT R16, R16, 0xffffff7f, RZ, 0xc0, !PT ;  /* 0xffffff7f10107812 */ /* 0x000fe400078ec0ff */
[----:B------:R-:W-:Y:S02]  /*7830*/  FSEL R158, R158, -INF , !P6 ;  /* 0xff8000009e9e7808 */ /* 0x000fe40007000000 */
[----:B------:R-:W-:-:S02]  /*7840*/  FSEL R159, R159, -INF , !P2 ;  /* 0xff8000009f9f7808 */ /* 0x000fc40005000000 */
[----:B------:R-:W-:Y:S02]  /*7850*/  FSEL R162, R162, -INF , !P3 ;  /* 0xff800000a2a27808 */ /* 0x000fe40005800000 */
[----:B------:R-:W-:Y:S02]  /*7860*/  FSEL R163, R163, -INF , !P4 ;  /* 0xff800000a3a37808 */ /* 0x000fe40006000000 */
[----:B------:R-:W-:Y:S02]  /*7870*/  FSEL R166, R166, -INF , !P5 ;  /* 0xff800000a6a67808 */ /* 0x000fe40006800000 */
[C---:B------:R-:W-:Y:S02]  /*7880*/  ISETP.GT.AND P2, PT, R12.reuse, 0x20, P1 ;  /* 0x000000200c00780c */ /* 0x040fe40000f44270 */
[C---:B------:R-:W-:Y:S02]  /*7890*/  ISETP.GT.AND P3, PT, R12.reuse, 0x21, P1 ;  /* 0x000000210c00780c */ /* 0x040fe40000f64270 */
[----:B------:R-:W-:-:S02]  /*78a0*/  ISETP.GT.AND P4, PT, R12, 0x28, P1 ;  /* 0x000000280c00780c */ /* 0x000fc40000f84270 */
[C---:B------:R-:W-:Y:S02]  /*78b0*/  ISETP.GT.AND P5, PT, R12.reuse, 0x29, P1 ;  /* 0x000000290c00780c */ /* 0x040fe40000fa4270 */
[C---:B------:R-:W-:Y:S02]  /*78c0*/  ISETP.GT.AND P6, PT, R12.reuse, 0x30, P1 ;  /* 0x000000300c00780c */ /* 0x040fe40000fc4270 */
[----:B------:R-:W-:Y:S02]  /*78d0*/  ISETP.GT.AND P1, PT, R12, 0x39, P1 ;  /* 0x000000390c00780c */ /* 0x000fe40000f24270 */
[----:B------:R-:W-:Y:S02]  /*78e0*/  FMNMX.FTZ R5, R180, R5, !PT ;  /* 0x00000005b4057209 */ /* 0x000fe40007810000 */
[----:B------:R-:W-:Y:S02]  /*78f0*/  @P0 LOP3.LUT R16, R16, 0x80, RZ, 0xfc, !PT ;  /* 0x0000008010100812 */ /* 0x000fe400078efcff */
[----:B------:R-:W-:-:S02]  /*7900*/  FMNMX.FTZ R5, R181, R5, !PT ;  /* 0x00000005b5057209 */ /* 0x000fc40007810000 */
[C---:B------:R-:W-:Y:S02]  /*7910*/  LOP3.LUT P0, RZ, R16.reuse, 0x40000, RZ, 0xc0, !PT ;  /* 0x0004000010ff7812 */ /* 0x040fe4000780c0ff */
[----:B------:R-:W-:Y:S01]  /*7920*/  LOP3.LUT R16, R16, 0xffffffdf, RZ, 0xc0, !PT ;  /* 0xffffffdf10107812 */ /* 0x000fe200078ec0ff */
[----:B------:R-:W0:Y:S01]  /*7930*/  SHFL.BFLY PT, R6, R5, 0x2, 0x1f ;  /* 0x0c401f0005067f89 */ /* 0x000e2200000e0000 */
[C---:B------:R-:W-:Y:S02]  /*7940*/  ISETP.LT.OR P0, PT, R13.reuse, 0x1a, P0 ;  /* 0x0000001a0d00780c */ /* 0x040fe40000701670 */
[----:B------:R-:W-:Y:S02]  /*7950*/  @P1 LOP3.LUT R16, R16, 0x20, RZ, 0xfc, !PT ;  /* 0x0000002010101812 */ /* 0x000fe400078efcff */
[----:B------:R-:W-:Y:S02]  /*7960*/  ISETP.LT.OR P6, PT, R13, 0x31, P6 ;  /* 0x000000310d00780c */ /* 0x000fe400037c1670 */
[----:B------:R-:W-:-:S02]  /*7970*/  LOP3.LUT P1, RZ, R16, 0x2, RZ, 0xc0, !PT ;  /* 0x0000000210ff7812 */ /* 0x000fc4000782c0ff */
[----:B------:R-:W-:Y:S02]  /*7980*/  LOP3.LUT R16, R16, 0xfffffeff, RZ, 0xc0, !PT ;  /* 0xfffffeff10107812 */ /* 0x000fe400078ec0ff */
[----:B------:R-:W-:-:S03]  /*7990*/  ISETP.LT.OR P1, PT, R13, 0x32, P1 ;  /* 0x000000320d00780c */ /* 0x000fc60000f21670 */
[----:B------:R-:W-:Y:S02]  /*79a0*/  @P0 LOP3.LUT R16, R16, 0x100, RZ, 0xfc, !PT ;  /* 0x0000010010100812 */ /* 0x000fe400078efcff */
[C---:B------:R-:W-:Y:S02]  /*79b0*/  ISETP.LT.OR P0, PT, R13.reuse, 0x21, P2 ;  /* 0x000000210d00780c */ /* 0x040fe40001701670 */
[C---:B------:R-:W-:Y:S02]  /*79c0*/  LOP3.LUT P2, RZ, R16.reuse, 0x8, RZ, 0xc0, !PT ;  /* 0x0000000810ff7812 */ /* 0x040fe4000784c0ff */
[----:B------:R-:W-:Y:S02]  /*79d0*/  LOP3.LUT R16, R16, 0xffffffbf, RZ, 0xc0, !PT ;  /* 0xffffffbf10107812 */ /* 0x000fe400078ec0ff */
[----:B------:R-:W-:Y:S02]  /*79e0*/  ISETP.LT.OR P2, PT, R13, 0x39, P2 ;  /* 0x000000390d00780c */ /* 0x000fe40001741670 */
[----:B0-----:R-:W-:-:S02]  /*79f0*/  FMNMX.FTZ R5, R5, R6, !PT ;  /* 0x0000000605057209 */ /* 0x001fc40007810000 */
[----:B------:R-:W-:-:S03]  /*7a00*/  FSEL R182, R182, -INF , !P2 ;  /* 0xff800000b6b67808 */ /* 0x000fc60005000000 */
[----:B------:R-:W-:Y:S01]  /*7a10*/  @P0 LOP3.LUT R16, R16, 0x40, RZ, 0xfc, !PT ;  /* 0x0000004010100812 */ /* 0x000fe200078efcff */
[----:B------:R-:W0:Y:S01]  /*7a20*/  SHFL.BFLY PT, R6, R5, 0x1, 0x1f ;  /* 0x0c201f0005067f89 */ /* 0x000e2200000e0000 */
[C---:B------:R-:W-:Y:S02]  /*7a30*/  ISETP.LT.OR P0, PT, R13.reuse, 0x22, P3 ;  /* 0x000000220d00780c */ /* 0x040fe40001f01670 */
[C---:B------:R-:W-:Y:S02]  /*7a40*/  LOP3.LUT P3, RZ, R16.reuse, 0x80, RZ, 0xc0, !PT ;  /* 0x0000008010ff7812 */ /* 0x040fe4000786c0ff */
[----:B------:R-:W-:Y:S02]  /*7a50*/  LOP3.LUT R16, R16, 0xffffffef, RZ, 0xc0, !PT ;  /* 0xffffffef10107812 */ /* 0x000fe400078ec0ff */
[----:B------:R-:W-:-:S04]  /*7a60*/  ISETP.LT.OR P3, PT, R13, 0x1, P3 ;  /* 0x000000010d00780c */ /* 0x000fc80001f61670 */
[----:B------:R-:W-:-:S03]  /*7a70*/  FSEL R154, R154, -INF , !P3 ;  /* 0xff8000009a9a7808 */ /* 0x000fc60005800000 */
        /* <DEDUP_REMOVED lines=8> */
[----:B------:R-:W-:Y:S01]  /*7b00*/  FMUL.FTZ R6, R5, UR10 ;  /* 0x0000000a05067c20 */ /* 0x000fe20008410000 */
[----:B------:R-:W-:Y:S02]  /*7b10*/  ISETP.LT.OR P0, PT, R13, 0x2a, P5 ;  /* 0x0000002a0d00780c */ /* 0x000fe40002f01670 */
[C---:B------:R-:W-:Y:S02]  /*7b20*/  FSETP.NEU.FTZ.AND P5, PT, R5.reuse, -INF , PT ;  /* 0xff8000000500780b */ /* 0x040fe40003fbd000 */
[----:B------:R-:W-:Y:S02]  /*7b30*/  LOP3.LUT R16, R16, 0xffff7fff, RZ, 0xc0, !PT ;  /* 0xffff7fff10107812 */ /* 0x000fe400078ec0ff */
[----:B------:R-:W-:Y:S02]  /*7b40*/  FSEL R6, R6, RZ, P5 ;  /* 0x000000ff06067208 */ /* 0x000fe40002800000 */
[----:B------:R-:W-:-:S03]  /*7b50*/  FSEL R7, R5, RZ, P5 ;  /* 0x000000ff05077208 */ /* 0x000fc60002800000 */
        /* <DEDUP_REMOVED lines=16> */
[----:B------:R-:W-:Y:S01]  /*7c60*/  @P0 LOP3.LUT R16, R16, 0x8000, RZ, 0xfc, !PT ;  /* 0x0000800010100812 */ /* 0x000fe200078efcff */
[----:B------:R-:W-:Y:S01]  /*7c70*/  FADD.FTZ R7, -R7, R9 ;  /* 0x0000000907077221 */ /* 0x000fe20000010100 */
[----:B------:R-:W-:Y:S01]  /*7c80*/  FMNMX.FTZ R6, R154, R10, !PT ;  /* 0x0000000a9a067209 */ /* 0x000fe20007810000 */
[----:B------:R-:W-:Y:S01]  /*7c90*/  MUFU.EX2 R152, R152 ;  /* 0x0000009800987308 */ /* 0x000fe20000000800 */
[----:B------:R-:W-:Y:S01]  /*7ca0*/  LOP3.LUT R16, R16, 0xfffeffff, RZ, 0xc0, !PT ;  /* 0xfffeffff10107812 */ /* 0x000fe200078ec0ff */
[----:B------:R-:W-:Y:S01]  /*7cb0*/  FMUL.FTZ R7, R7, UR10 ;  /* 0x0000000a07077c20 */ /* 0x000fe20008410000 */
[----:B------:R-:W-:-:S02]  /*7cc0*/  FMNMX.FTZ R6, R155, R6, !PT ;  /* 0x000000069b067209 */ /* 0x000fc40007810000 */
[----:B------:R-:W-:Y:S02]  /*7cd0*/  @P6 LOP3.LUT R16, R16, 0x10000, RZ, 0xfc, !PT ;  /* 0x0001000010106812 */ /* 0x000fe400078efcff */
[----:B------:R-:W-:Y:S01]  /*7ce0*/  FMNMX.FTZ R6, R158, R6, !PT ;  /* 0x000000069e067209 */ /* 0x000fe20007810000 */
[----:B------:R-:W-:Y:S01]  /*7cf0*/  MUFU.EX2 R153, R153 ;  /* 0x0000009900997308 */ /* 0x000fe20000000800 */
[----:B------:R-:W-:Y:S02]  /*7d00*/  LOP3.LUT R16, R16, 0xfffdffff, RZ, 0xc0, !PT ;  /* 0xfffdffff10107812 */ /* 0x000fe400078ec0ff */
[----:B------:R-:W-:Y:S02]  /*7d10*/  FMNMX.FTZ R6, R159, R6, !PT ;  /* 0x000000069f067209 */ /* 0x000fe40007810000 */
[----:B------:R-:W-:Y:S02]  /*7d20*/  @P1 LOP3.LUT R16, R16, 0x20000, RZ, 0xfc, !PT ;  /* 0x0002000010101812 */ /* 0x000fe400078efcff */
[----:B------:R-:W-:Y:S01]  /*7d30*/  FMNMX.FTZ R6, R162, R6, !PT ;  /* 0x00000006a2067209 */ /* 0x000fe20007810000 */
[----:B------:R-:W-:Y:S01]  /*7d40*/  MUFU.EX2 R156, R156 ;  /* 0x0000009c009c7308 */ /* 0x000fe20000000800 */
[----:B------:R-:W-:-:S02]  /*7d50*/  LOP3.LUT P1, RZ, R16, 0x100, RZ, 0xc0, !PT ;  /* 0x0000010010ff7812 */ /* 0x000fc4000782c0ff */
[----:B------:R-:W-:Y:S02]  /*7d60*/  FMNMX.FTZ R6, R163, R6, !PT ;  /* 0x00000006a3067209 */ /* 0x000fe40007810000 */
[----:B------:R-:W-:Y:S02]  /*7d70*/  LOP3.LUT P6, RZ, R16, 0x40, RZ, 0xc0, !PT ;  /* 0x0000004010ff7812 */ /* 0x000fe400078cc0ff */
[----:B------:R-:W-:Y:S01]  /*7d80*/  FSEL R167, R167, -INF , !P1 ;  /* 0xff800000a7a77808 */ /* 0x000fe20004800000 */
[----:B------:R-:W0:Y:S01]  /*7d90*/  MUFU.EX2 R157, R157 ;  /* 0x0000009d009d7308 */ /* 0x000e220000000800 */
[----:B------:R-:W-:Y:S02]  /*7da0*/  FMNMX.FTZ R6, R166, R6, !PT ;  /* 0x00000006a6067209 */ /* 0x000fe40007810000 */
[----:B------:R-:W-:Y:S02]  /*7db0*/  LOP3.LUT P0, RZ, R16, 0x10, RZ, 0xc0, !PT ;  /* 0x0000001010ff7812 */ /* 0x000fe4000780c0ff */
[----:B------:R-:W-:-:S02]  /*7dc0*/  FSEL R170, R170, -INF , !P6 ;  /* 0xff800000aaaa7808 */ /* 0x000fc40007000000 */
[----:B------:R-:W-:Y:S01]  /*7dd0*/  FMNMX.FTZ R6, R167, R6, !PT ;  /* 0x00000006a7067209 */ /* 0x000fe20007810000 */
[----:B------:R-:W-:Y:S01]  /*7de0*/  MUFU.EX2 R160, R160 ;  /* 0x000000a000a07308 */ /* 0x000fe20000000800 */
[----:B------:R-:W-:Y:S02]  /*7df0*/  LOP3.LUT P5, RZ, R16, 0x4, RZ, 0xc0, !PT ;  /* 0x0000000410ff7812 */ /* 0x000fe400078ac0ff */
[----:B------:R-:W-:Y:S02]  /*7e00*/  FSEL R171, R171, -INF , !P0 ;  /* 0xff800000abab7808 */ /* 0x000fe40004000000 */
[----:B------:R-:W-:Y:S02]  /*7e10*/  FMNMX.FTZ R6, R170, R6, !PT ;  /* 0x00000006aa067209 */ /* 0x000fe40007810000 */
[----:B------:R-:W-:Y:S01]  /*7e20*/  LOP3.LUT P0, RZ, R16, 0x8000, RZ, 0xc0, !PT ;  /* 0x0000800010ff7812 */ /* 0x000fe2000780c0ff */
[----:B------:R-:W-:Y:S01]  /*7e30*/  MUFU.EX2 R161, R161 ;  /* 0x000000a100a17308 */ /* 0x000fe20000000800 */
[----:B------:R-:W-:-:S02]  /*7e40*/  FSEL R174, R174, -INF , !P5 ;  /* 0xff800000aeae7808 */ /* 0x000fc40006800000 */
[----:B------:R-:W-:Y:S02]  /*7e50*/  FMNMX.FTZ R6, R171, R6, !PT ;  /* 0x00000006ab067209 */ /* 0x000fe40007810000 */
[----:B------:R-:W-:Y:S02]  /*7e60*/  LOP3.LUT P6, RZ, R16, 0x10000, RZ, 0xc0, !PT ;  /* 0x0001000010ff7812 */ /* 0x000fe400078cc0ff */
[----:B------:R-:W-:Y:S01]  /*7e70*/  FSEL R175, R175, -INF , !P0 ;  /* 0xff800000afaf7808 */ /* 0x000fe20004000000 */
[----:B------:R-:W-:Y:S01]  /*7e80*/  MUFU.EX2 R164, R164 ;  /* 0x000000a400a47308 */ /* 0x000fe20000000800 */
[----:B------:R-:W-:Y:S02]  /*7e90*/  FMNMX.FTZ R6, R174, R6, !PT ;  /* 0x00000006ae067209 */ /* 0x000fe40007810000 */
[----:B------:R-:W-:Y:S02]  /*7ea0*/  LOP3.LUT P1, RZ, R16, 0x20000, RZ, 0xc0, !PT ;  /* 0x0002000010ff7812 */ /* 0x000fe4000782c0ff */
[----:B------:R-:W-:-:S02]  /*7eb0*/  FSEL R178, R178, -INF , !P6 ;  /* 0xff800000b2b27808 */ /* 0x000fc40007000000 */
[----:B------:R-:W-:Y:S01]  /*7ec0*/  FMNMX.FTZ R6, R175, R6, !PT ;  /* 0x00000006af067209 */ /* 0x000fe20007810000 */
[----:B------:R-:W-:Y:S01]  /*7ed0*/  MUFU.EX2 R165, R165 ;  /* 0x000000a500a57308 */ /* 0x000fe20000000800 */
[----:B------:R-:W-:Y:S02]  /*7ee0*/  FSEL R179, R179, -INF , !P1 ;  /* 0xff800000b3b37808 */ /* 0x000fe40004800000 */
[----:B------:R-:W-:Y:S02]  /*7ef0*/  FMNMX.FTZ R6, R178, R6, !PT ;  /* 0x00000006b2067209 */ /* 0x000fe40007810000 */
[----:B------:R-:W-:Y:S02]  /*7f00*/  ISETP.NE.AND P1, PT, R18, RZ, PT ;  /* 0x000000ff1200720c */ /* 0x000fe40003f25270 */
[----:B------:R-:W-:Y:S01]  /*7f10*/  FMNMX.FTZ R6, R179, R6, !PT ;  /* 0x00000006b3067209 */ /* 0x000fe20007810000 */
[----:B------:R-:W-:Y:S01]  /*7f20*/  MUFU.EX2 R168, R168 ;  /* 0x000000a800a87308 */ /* 0x000fe20000000800 */
[----:B------:R-:W-:-:S02]  /*7f30*/  LOP3.LUT P0, RZ, R16, 0x4000, RZ, 0xc0, !PT ;  /* 0x0000400010ff7812 */ /* 0x000fc4000780c0ff */
[----:B------:R-:W-:-:S04]  /*7f40*/  FMNMX.FTZ R6, R182, R6, !PT ;  /* 0x00000006b6067209 */ /* 0x000fc80007810000 */
[----:B------:R-:W-:Y:S01]  /*7f50*/  FMNMX.FTZ R6, R183, R6, !PT ;  /* 0x00000006b7067209 */ /* 0x000fe20007810000 */
[----:B------:R-:W-:Y:S04]  /*7f60*/  MUFU.EX2 R169, R169 ;  /* 0x000000a900a97308 */ /* 0x000fe80000000800 */
[----:B------:R-:W2:Y:S04]  /*7f70*/  SHFL.BFLY PT, R9, R6, 0x2, 0x1f ;  /* 0x0c401f0006097f89 */ /* 0x000ea800000e0000 */
[----:B------:R-:W-:Y:S08]  /*7f80*/  MUFU.EX2 R173, R173 ;  /* 0x000000ad00ad7308 */ /* 0x000ff00000000800 */
[----:B------:R-:W-:Y:S08]  /*7f90*/  MUFU.EX2 R176, R176 ;  /* 0x000000b000b07308 */ /* 0x000ff00000000800 */
[----:B------:R-:W-:Y:S01]  /*7fa0*/  MUFU.EX2 R177, R177 ;  /* 0x000000b100b17308 */ /* 0x000fe20000000800 */
[----:B--2---:R-:W-:-:S07]  /*7fb0*/  FMNMX.FTZ R6, R6, R9, !PT ;  /* 0x0000000906067209 */ /* 0x004fce0007810000 */
[----:B------:R-:W-:Y:S01]  /*7fc0*/  MUFU.EX2 R181, R181 ;  /* 0x000000b500b57308 */ /* 0x000fe20000000800 */
[----:B------:R-:W2:Y:S02]  /*7fd0*/  SHFL.BFLY PT, R9, R6, 0x1, 0x1f ;  /* 0x0c201f0006097f89 */ /* 0x000ea400000e0000 */
[----:B--2---:R-:W-:-:S04]  /*7fe0*/  FMNMX.FTZ R6, R6, R9, !PT ;  /* 0x0000000906067209 */ /* 0x004fc80007810000 */
[C---:B------:R-:W-:Y:S01]  /*7ff0*/  FSETP.NEU.FTZ.AND P2, PT, R6.reuse, -INF , PT ;  /* 0xff8000000600780b */ /* 0x040fe20003f5d000 */
[----:B------:R-:W-:-:S03]  /*8000*/  FMUL.FTZ R14, R6, UR10 ;  /* 0x0000000a060e7c20 */ /* 0x000fc60008410000 */
[----:B------:R-:W-:Y:S02]  /*8010*/  FSEL R9, R6, RZ, P2 ;  /* 0x000000ff06097208 */ /* 0x000fe40001000000 */
[----:B------:R-:W-:-:S03]  /*8020*/  FSEL R14, R14, RZ, P2 ;  /* 0x000000ff0e0e7208 */ /* 0x000fc60001000000 */
[----:B------:R-:W-:Y:S02]  /*8030*/  FADD.FTZ R10, -R9, R10 ;  /* 0x0000000a090a7221 */ /* 0x000fe40000010100 */
[----:B------:R2:W3:Y:S01]  /*8040*/  MUFU.EX2 R9, R7 ;  /* 0x0000000700097308 */ /* 0x0004e20000000800 */
[--C-:B------:R-:W-:Y:S01]  /*8050*/  FFMA.FTZ R11, R154, UR10, -R14.reuse ;  /* 0x0000000a9a0b7c23 */ /* 0x100fe2000801080e */
[--C-:B------:R-:W-:Y:S01]  /*8060*/  FFMA.FTZ R155, R155, UR10, -R14.reuse ;  /* 0x0000000a9b9b7c23 */ /* 0x100fe2000801080e */
[--C-:B------:R-:W-:Y:S01]  /*8070*/  FFMA.FTZ R159, R159, UR10, -R14.reuse ;  /* 0x0000000a9f9f7c23 */ /* 0x100fe2000801080e */
[--C-:B------:R-:W-:Y:S01]  /*8080*/  FFMA.FTZ R12, R162, UR10, -R14.reuse ;  /* 0x0000000aa20c7c23 */ /* 0x100fe2000801080e */
[--C-:B------:R-:W-:Y:S01]  /*8090*/  FFMA.FTZ R163, R163, UR10, -R14.reuse ;  /* 0x0000000aa3a37c23 */ /* 0x100fe2000801080e */
[----:B------:R-:W-:Y:S01]  /*80a0*/  FFMA.FTZ R13, R166, UR10, -R14 ;  /* 0x0000000aa60d7c23 */ /* 0x000fe2000801080e */
[----:B0-----:R-:W-:Y:S01]  /*80b0*/  F2FP.BF16.F32.PACK_AB R154, R157, R156 ;  /* 0x0000009c9d9a723e */ /* 0x001fe200000010ff */
[----:B------:R-:W-:Y:S01]  /*80c0*/  MUFU.EX2 R11, R11 ;  /* 0x0000000b000b7308 */ /* 0x000fe20000000800 */
[----:B--2---:R-:W-:Y:S01]  /*80d0*/  FMUL.FTZ R7, R10, UR10 ;  /* 0x0000000a0a077c20 */ /* 0x004fe20008410000 */
[----:B------:R-:W-:-:S02]  /*80e0*/  IMAD.U32 R10, RZ, RZ, UR27 ;  /* 0x0000001bff0a7e24 */ /* 0x000fc4000f8e00ff */
[--C-:B------:R-:W-:Y:S01]  /*80f0*/  FFMA.FTZ R167, R167, UR10, -R14.reuse ;  /* 0x0000000aa7a77c23 */ /* 0x100fe2000801080e */
[--C-:B------:R-:W-:Y:S01]  /*8100*/  FFMA.FTZ R170, R170, UR10, -R14.reuse ;  /* 0x0000000aaaaa7c23 */ /* 0x100fe2000801080e */
[--C-:B------:R-:W-:Y:S01]  /*8110*/  FFMA.FTZ R171, R171, UR10, -R14.reuse ;  /* 0x0000000aabab7c23 */ /* 0x100fe2000801080e */
[----:B------:R-:W-:Y:S02]  /*8120*/  @!P1 IMAD R10, R10, 0x40, R17 ;  /* 0x000000400a0a9824 */ /* 0x000fe400078e0211 */
[----:B------:R-:W-:Y:S01]  /*8130*/  FFMA.FTZ R174, R174, UR10, -R14 ;  /* 0x0000000aaeae7c23 */ /* 0x000fe2000801080e */
[----:B------:R-:W0:Y:S01]  /*8140*/  MUFU.EX2 R7, R7 ;  /* 0x0000000700077308 */ /* 0x000e220000000800 */
[----:B---3--:R-:W-:Y:S01]  /*8150*/  FFMA.FTZ R3, R9, R3, R152 ;  /* 0x0000000309037223 */ /* 0x008fe20000010098 */
[----:B------:R-:W-:Y:S01]  /*8160*/  F2FP.BF16.F32.PACK_AB R152, R153, R152 ;  /* 0x000000989998723e */ /* 0x000fe200000010ff */
[--C-:B------:R-:W-:Y:S01]  /*8170*/  FFMA.FTZ R175, R175, UR10, -R14.reuse ;  /* 0x0000000aafaf7c23 */ /* 0x100fe2000801080e */
[----:B------:R-:W-:Y:S01]  /*8180*/  @!P1 LEA R10, R10, UR41, 0x2 ;  /* 0x000000290a0a9c11 */ /* 0x000fe2000f8e10ff */
[----:B------:R-:W-:Y:S01]  /*8190*/  FADD.FTZ R3, R153, R3 ;  /* 0x0000000399037221 */ /* 0x000fe20000010000 */
[--C-:B------:R-:W-:Y:S01]  /*81a0*/  FFMA.FTZ R178, R178, UR10, -R14.reuse ;  /* 0x0000000ab2b27c23 */ /* 0x100fe2000801080e */
[--C-:B------:R-:W-:Y:S01]  /*81b0*/  FFMA.FTZ R179, R179, UR10, -R14.reuse ;  /* 0x0000000ab3b37c23 */ /* 0x100fe2000801080e */
[----:B------:R-:W2:Y:S01]  /*81c0*/  MUFU.EX2 R153, R155 ;  /* 0x0000009b00997308 */ /* 0x000ea20000000800 */
[----:B------:R-:W-:Y:S01]  /*81d0*/  @!P1 STS [R10+0x28800], R9 ;  /* 0x028800090a009388 */ /* 0x000fe20000000800 */
[----:B------:R-:W-:Y:S01]  /*81e0*/  FADD.FTZ R3, R156, R3 ;  /* 0x000000039c037221 */ /* 0x000fe20000010000 */
[----:B------:R-:W-:Y:S01]  /*81f0*/  F2FP.BF16.F32.PACK_AB R156, R161, R160 ;  /* 0x000000a0a19c723e */ /* 0x000fe200000010ff */
[----:B------:R-:W-:Y:S01]  /*8200*/  FFMA.FTZ R182, R182, UR10, -R14 ;  /* 0x0000000ab6b67c23 */ /* 0x000fe2000801080e */
[-C--:B------:R-:W-:Y:S01]  /*8210*/  FMUL.FTZ R24, R24, R9.reuse ;  /* 0x0000000918187220 */ /* 0x080fe20000410000 */
[----:B------:R-:W-:Y:S01]  /*8220*/  FADD.FTZ R3, R157, R3 ;  /* 0x000000039d037221 */ /* 0x000fe20000010000 */
[-C--:B------:R-:W-:Y:S01]  /*8230*/  FMUL.FTZ R25, R25, R9.reuse ;  /* 0x0000000919197220 */ /* 0x080fe20000410000 */
[----:B------:R-:W-:Y:S01]  /*8240*/  MUFU.EX2 R155, R159 ;  /* 0x0000009f009b7308 */ /* 0x000fe20000000800 */
[----:B0-----:R0:W-:Y:S01]  /*8250*/  @!P1 STS [R10+0x28820], R7 ;  /* 0x028820070a009388 */ /* 0x0011e20000000800 */
[----:B------:R-:W-:Y:S01]  /*8260*/  FFMA.FTZ R4, R7, R4, R11 ;  /* 0x0000000407047223 */ /* 0x000fe2000001000b */
[----:B------:R-:W-:Y:S01]  /*8270*/  FADD.FTZ R3, R160, R3 ;  /* 0x00000003a0037221 */ /* 0x000fe20000010000 */
[----:B------:R-:W-:Y:S01]  /*8280*/  F2FP.BF16.F32.PACK_AB R160, R169, R168 ;  /* 0x000000a8a9a0723e */ /* 0x000fe200000010ff */
[-C--:B------:R-:W-:Y:S01]  /*8290*/  FMUL.FTZ R28, R28, R9.reuse ;  /* 0x000000091c1c7220 */ /* 0x080fe20000410000 */
[----:B------:R-:W-:Y:S01]  /*82a0*/  FMUL.FTZ R29, R29, R9 ;  /* 0x000000091d1d7220 */ /* 0x000fe20000410000 */
[----:B------:R-:W-:Y:S01]  /*82b0*/  FADD.FTZ R3, R161, R3 ;  /* 0x00000003a1037221 */ /* 0x000fe20000010000 */
[----:B------:R-:W-:Y:S01]  /*82c0*/  MUFU.EX2 R12, R12 ;  /* 0x0000000c000c7308 */ /* 0x000fe20000000800 */
[C---:B--2---:R-:W-:Y:S01]  /*82d0*/  FADD.FTZ R4, R153.reuse, R4 ;  /* 0x0000000499047221 */ /* 0x044fe20000010000 */
[----:B------:R-:W-:Y:S01]  /*82e0*/  F2FP.BF16.F32.PACK_AB R153, R153, R11 ;  /* 0x0000000b9999723e */ /* 0x000fe200000010ff */
[--C-:B0-----:R-:W-:Y:S01]  /*82f0*/  FFMA.FTZ R10, R158, UR10, -R14.reuse ;  /* 0x0000000a9e0a7c23 */ /* 0x101fe2000801080e */
[----:B------:R-:W-:Y:S01]  /*8300*/  FADD.FTZ R3, R164, R3 ;  /* 0x00000003a4037221 */ /* 0x000fe20000010000 */
[----:B------:R-:W-:Y:S01]  /*8310*/  F2FP.BF16.F32.PACK_AB R158, R165, R164 ;  /* 0x000000a4a59e723e */ /* 0x000fe200000010ff */
[----:B------:R-:W-:Y:S01]  /*8320*/  FFMA.FTZ R14, R183, UR10, -R14 ;  /* 0x0000000ab70e7c23 */ /* 0x000fe2000801080e */
[----:B------:R-:W-:Y:S01]  /*8330*/  F2FP.BF16.F32.PACK_AB R164, R177, R176 ;  /* 0x000000b0b1a4723e */ /* 0x000fe200000010ff */
[----:B------:R-:W-:Y:S01]  /*8340*/  MUFU.EX2 R157, R163 ;  /* 0x000000a3009d7308 */ /* 0x000fe20000000800 */
[----:B------:R-:W-:Y:S01]  /*8350*/  FADD.FTZ R3, R165, R3 ;  /* 0x00000003a5037221 */ /* 0x000fe20000010000 */
[-C--:B------:R-:W-:Y:S01]  /*8360*/  FMUL.FTZ R32, R32, R9.reuse ;  /* 0x0000000920207220 */ /* 0x080fe20000410000 */
[-C--:B------:R-:W-:Y:S01]  /*8370*/  FMUL.FTZ R33, R33, R9.reuse ;  /* 0x0000000921217220 */ /* 0x080fe20000410000 */
[-C--:B------:R-:W-:Y:S01]  /*8380*/  FMUL.FTZ R36, R36, R9.reuse ;  /* 0x0000000924247220 */ /* 0x080fe20000410000 */
[----:B------:R-:W-:Y:S01]  /*8390*/  FADD.FTZ R3, R168, R3 ;  /* 0x00000003a8037221 */ /* 0x000fe20000010000 */
[-C--:B------:R-:W-:Y:S01]  /*83a0*/  FMUL.FTZ R37, R37, R9.reuse ;  /* 0x0000000925257220 */ /* 0x080fe20000410000 */
[-C--:B------:R-:W-:Y:S01]  /*83b0*/  FMUL.FTZ R40, R40, R9.reuse ;  /* 0x0000000928287220 */ /* 0x080fe20000410000 */
[----:B------:R-:W0:Y:S01]  /*83c0*/  MUFU.EX2 R10, R10 ;  /* 0x0000000a000a7308 */ /* 0x000e220000000800 */
[----:B------:R-:W-:Y:S01]  /*83d0*/  FADD.FTZ R3, R169, R3 ;  /* 0x00000003a9037221 */ /* 0x000fe20000010000 */
        /* <DEDUP_REMOVED lines=15> */
[----:B0-----:R-:W-:Y:S01]  /*84d0*/  FADD.FTZ R4, R10, R4 ;  /* 0x000000040a047221 */ /* 0x001fe20000010000 */
[-C--:B------:R-:W-:Y:S01]  /*84e0*/  FMUL.FTZ R68, R68, R9.reuse ;  /* 0x0000000944447220 */ /* 0x080fe20000410000 */
[-C--:B------:R-:W-:Y:S01]  /*84f0*/  FMUL.FTZ R69, R69, R9.reuse ;  /* 0x0000000945457220 */ /* 0x080fe20000410000 */
[-C--:B------:R-:W-:Y:S01]  /*8500*/  FMUL.FTZ R72, R72, R9.reuse ;  /* 0x0000000948487220 */ /* 0x080fe20000410000 */
[C---:B------:R-:W-:Y:S01]  /*8510*/  FADD.FTZ R4, R155.reuse, R4 ;  /* 0x000000049b047221 */ /* 0x040fe20000010000 */
[----:B------:R-:W-:Y:S01]  /*8520*/  F2FP.BF16.F32.PACK_AB R155, R155, R10 ;  /* 0x0000000a9b9b723e */ /* 0x000fe200000010ff */
[----:B------:R-:W-:Y:S01]  /*8530*/  BAR.SYNC.DEFER_BLOCKING 0xf, 0x100 ;  /* 0x03c4000000007b1d */ /* 0x000fe20000010000 */
[-C--:B------:R-:W-:Y:S01]  /*8540*/  FMUL.FTZ R73, R73, R9.reuse ;  /* 0x0000000949497220 */ /* 0x080fe20000410000 */
[----:B------:R-:W-:Y:S01]  /*8550*/  FADD.FTZ R4, R12, R4 ;  /* 0x000000040c047221 */ /* 0x000fe20000010000 */
[-C--:B------:R-:W-:Y:S01]  /*8560*/  FMUL.FTZ R76, R76, R9.reuse ;  /* 0x000000094c4c7220 */ /* 0x080fe20000410000 */
[-C--:B------:R-:W-:Y:S01]  /*8570*/  FMUL.FTZ R77, R77, R9.reuse ;  /* 0x000000094d4d7220 */ /* 0x080fe20000410000 */
[-C--:B------:R-:W-:Y:S01]  /*8580*/  FMUL.FTZ R80, R80, R9.reuse ;  /* 0x0000000950507220 */ /* 0x080fe20000410000 */
[----:B------:R-:W0:Y:S01]  /*8590*/  MUFU.EX2 R161, R170 ;  /* 0x000000aa00a17308 */ /* 0x000e220000000800 */
[C---:B------:R-:W-:Y:S01]  /*85a0*/  FADD.FTZ R4, R157.reuse, R4 ;  /* 0x000000049d047221 */ /* 0x040fe20000010000 */
[----:B------:R-:W-:Y:S01]  /*85b0*/  F2FP.BF16.F32.PACK_AB R157, R157, R12 ;  /* 0x0000000c9d9d723e */ /* 0x000fe200000010ff */
[-C--:B------:R-:W-:Y:S01]  /*85c0*/  FMUL.FTZ R81, R81, R9.reuse ;  /* 0x0000000951517220 */ /* 0x080fe20000410000 */
[-C--:B------:R-:W-:Y:S01]  /*85d0*/  FMUL.FTZ R84, R84, R9.reuse ;  /* 0x0000000954547220 */ /* 0x080fe20000410000 */
[----:B--2---:R-:W-:Y:S01]  /*85e0*/  FADD.FTZ R4, R13, R4 ;  /* 0x000000040d047221 */ /* 0x004fe20000010000 */
[-C--:B------:R-:W-:Y:S01]  /*85f0*/  FMUL.FTZ R85, R85, R9.reuse ;  /* 0x0000000955557220 */ /* 0x080fe20000410000 */
[----:B------:R-:W-:Y:S01]  /*8600*/  FMUL.FTZ R88, R88, R9 ;  /* 0x0000000958587220 */ /* 0x000fe20000410000 */
        /* <DEDUP_REMOVED lines=9> */
[----:B0-----:R-:W-:Y:S01]  /*86a0*/  FADD.FTZ R4, R161, R4 ;  /* 0x00000004a1047221 */ /* 0x001fe20000010000 */
[----:B------:R0:W-:Y:S01]  /*86b0*/  STSM.16.M88.4 [R22+0x26800], R152 ;  /* 0x0268009816007844 */ /* 0x0001e20000000200 */
[-C--:B------:R-:W-:Y:S01]  /*86c0*/  FMUL.FTZ R100, R100, R9.reuse ;  /* 0x0000000964647220 */ /* 0x080fe20000410000 */
[-C--:B------:R-:W-:Y:S01]  /*86d0*/  FMUL.FTZ R101, R101, R9.reuse ;  /* 0x0000000965657220 */ /* 0x080fe20000410000 */
[-C--:B------:R-:W-:Y:S01]  /*86e0*/  FMUL.FTZ R104, R104, R9.reuse ;  /* 0x0000000968687220 */ /* 0x080fe20000410000 */
[----:B------:R0:W-:Y:S01]  /*86f0*/  STSM.16.M88.4 [R23], R156 ;  /* 0x0000009c17007844 */ /* 0x0001e20000000200 */
        /* <DEDUP_REMOVED lines=11> */
[----:B------:R-:W-:Y:S01]  /*87b0*/  F2FP.BF16.F32.PACK_AB R162, R173, R162 ;  /* 0x000000a2ada2723e */ /* 0x000fe200000010ff */
[-C--:B------:R-:W-:Y:S01]  /*87c0*/  FMUL.FTZ R117, R117, R9.reuse ;  /* 0x0000000975757220 */ /* 0x080fe20000410000 */
[-C--:B------:R-:W-:Y:S01]  /*87d0*/  FMUL.FTZ R120, R120, R9.reuse ;  /* 0x0000000978787220 */ /* 0x080fe20000410000 */
[----:B------:R-:W-:Y:S01]  /*87e0*/  FADD.FTZ R3, R173, R3 ;  /* 0x00000003ad037221 */ /* 0x000fe20000010000 */
[-C--:B------:R-:W-:Y:S01]  /*87f0*/  FMUL.FTZ R121, R121, R9.reuse ;  /* 0x0000000979797220 */ /* 0x080fe20000410000 */
[-C--:B------:R-:W-:Y:S01]  /*8800*/  FMUL.FTZ R124, R124, R9.reuse ;  /* 0x000000097c7c7220 */ /* 0x080fe20000410000 */
[----:B------:R-:W3:Y:S01]  /*8810*/  MUFU.EX2 R165, R178 ;  /* 0x000000b200a57308 */ /* 0x000ee20000000800 */
[----:B----4-:R-:W-:Y:S01]  /*8820*/  FADD.FTZ R4, R163, R4 ;  /* 0x00000004a3047221 */ /* 0x010fe20000010000 */
[----:B------:R-:W-:Y:S01]  /*8830*/  FADD.FTZ R3, R176, R3 ;  /* 0x00000003b0037221 */ /* 0x000fe20000010000 */
[-C--:B------:R-:W-:Y:S01]  /*8840*/  FMUL.FTZ R125, R125, R9.reuse ;  /* 0x000000097d7d7220 */ /* 0x080fe20000410000 */
[-C--:B------:R-:W-:Y:S01]  /*8850*/  FMUL.FTZ R128, R128, R9.reuse ;  /* 0x0000000980807220 */ /* 0x080fe20000410000 */
[-C--:B------:R-:W-:Y:S01]  /*8860*/  FMUL.FTZ R129, R129, R9.reuse ;  /* 0x0000000981817220 */ /* 0x080fe20000410000 */
[----:B------:R-:W-:Y:S01]  /*8870*/  FADD.FTZ R3, R177, R3 ;  /* 0x00000003b1037221 */ /* 0x000fe20000010000 */
        /* <DEDUP_REMOVED lines=8> */
[----:B------:R0:W-:Y:S01]  /*8900*/  STSM.16.M88.4 [R189], R160 ;  /* 0x000000a0bd007844 */ /* 0x0001e20000000200 */
[----:B------:R-:W2:Y:S01]  /*8910*/  MUFU.EX2 R166, R180 ;  /* 0x000000b400a67308 */ /* 0x000ea20000000800 */
[----:B---3--:R-:W-:Y:S01]  /*8920*/  FADD.FTZ R4, R165, R4 ;  /* 0x00000004a5047221 */ /* 0x008fe20000010000 */
[-C--:B------:R-:W-:Y:S01]  /*8930*/  FMUL.FTZ R141, R141, R9.reuse ;  /* 0x000000098d8d7220 */ /* 0x080fe20000410000 */
[-C--:B------:R-:W-:Y:S01]  /*8940*/  FMUL.FTZ R144, R144, R9.reuse ;  /* 0x0000000990907220 */ /* 0x080fe20000410000 */
[-C--:B------:R-:W-:Y:S01]  /*8950*/  FMUL.FTZ R145, R145, R9.reuse ;  /* 0x0000000991917220 */ /* 0x080fe20000410000 */
[-C--:B------:R-:W-:Y:S01]  /*8960*/  FMUL.FTZ R148, R148, R9.reuse ;  /* 0x0000000994947220 */ /* 0x080fe20000410000 */
[----:B------:R-:W-:Y:S01]  /*8970*/  FMUL.FTZ R149, R149, R9 ;  /* 0x0000000995957220 */ /* 0x000fe20000410000 */
[----:B------:R-:W-:Y:S01]  /*8980*/  FMUL.FTZ R26, R26, R7 ;  /* 0x000000071a1a7220 */ /* 0x000fe20000410000 */
[----:B------:R-:W3:Y:S01]  /*8990*/  MUFU.EX2 R167, R182 ;  /* 0x000000b600a77308 */ /* 0x000ee20000000800 */
[C---:B----4-:R-:W-:Y:S01]  /*89a0*/  FADD.FTZ R4, R179.reuse, R4 ;  /* 0x00000004b3047221 */ /* 0x050fe20000010000 */
        /* <DEDUP_REMOVED lines=8> */
[----:B------:R-:W-:Y:S01]  /*8a30*/  F2FP.BF16.F32.PACK_AB R166, R181, R166 ;  /* 0x000000a6b5a6723e */ /* 0x000fe200000010ff */
[-C--:B------:R-:W-:Y:S01]  /*8a40*/  FMUL.FTZ R38, R38, R7.reuse ;  /* 0x0000000726267220 */ /* 0x080fe20000410000 */
[-C--:B------:R-:W-:Y:S01]  /*8a50*/  FMUL.FTZ R39, R39, R7.reuse ;  /* 0x0000000727277220 */ /* 0x080fe20000410000 */
[----:B------:R-:W-:Y:S01]  /*8a60*/  FADD.FTZ R3, R181, R3 ;  /* 0x00000003b5037221 */ /* 0x000fe20000010000 */
[-C--:B------:R-:W-:Y:S01]  /*8a70*/  FMUL.FTZ R42, R42, R7.reuse ;  /* 0x000000072a2a7220 */ /* 0x080fe20000410000 */
[-C--:B------:R-:W-:Y:S01]  /*8a80*/  FMUL.FTZ R43, R43, R7.reuse ;  /* 0x000000072b2b7220 */ /* 0x080fe20000410000 */
[-C--:B------:R-:W-:Y:S01]  /*8a90*/  FMUL.FTZ R46, R46, R7.reuse ;  /* 0x000000072e2e7220 */ /* 0x080fe20000410000 */
[----:B---3--:R-:W-:Y:S01]  /*8aa0*/  FADD.FTZ R4, R167, R4 ;  /* 0x00000004a7047221 */ /* 0x008fe20000010000 */
[-C--:B------:R-:W-:Y:S01]  /*8ab0*/  FMUL.FTZ R47, R47, R7.reuse ;  /* 0x000000072f2f7220 */ /* 0x080fe20000410000 */
[-C--:B------:R-:W-:Y:S01]  /*8ac0*/  FMUL.FTZ R50, R50, R7.reuse ;  /* 0x0000000732327220 */ /* 0x080fe20000410000 */
[-C--:B------:R-:W-:Y:S01]  /*8ad0*/  FMUL.FTZ R51, R51, R7.reuse ;  /* 0x0000000733337220 */ /* 0x080fe20000410000 */
[-C--:B------:R-:W-:Y:S01]  /*8ae0*/  FMUL.FTZ R54, R54, R7.reuse ;  /* 0x0000000736367220 */ /* 0x080fe20000410000 */
[-C--:B------:R-:W-:Y:S01]  /*8af0*/  FMUL.FTZ R55, R55, R7.reuse ;  /* 0x0000000737377220 */ /* 0x080fe20000410000 */
[-C--:B------:R-:W-:Y:S01]  /*8b00*/  FMUL.FTZ R58, R58, R7.reuse ;  /* 0x000000073a3a7220 */ /* 0x080fe20000410000 */
[----:B------:R-:W-:Y:S01]  /*8b10*/  FMUL.FTZ R59, R59, R7 ;  /* 0x000000073b3b7220 */ /* 0x000fe20000410000 */
[C---:B----4-:R-:W-:Y:S01]  /*8b20*/  F2FP.BF16.F32.PACK_AB R167, R14.reuse, R167 ;  /* 0x000000a70ea7723e */ /* 0x050fe200000010ff */
        /* <DEDUP_REMOVED lines=48> */
[----:B0-----:R-:W-:Y:S06]  /*8e30*/  @!P0 BRA `(.L_x_2217) ;  /* 0x0000000000048947 */ /* 0x001fec0003800000 */
[----:B------:R-:W-:Y:S01]  /*8e40*/  BPT.TRAP 0x1 ;  /* 0x000000040000795c */ /* 0x000fe20000300000 */
.L_x_2217:
[----:B------:R0:W2:Y:S01]  /*8e50*/  SYNCS.PHASECHK.TRANS64.TRYWAIT P1, [UR23+0x28c50], R8 ;  /* 0x028c5008ff0075a7 */ /* 0x0000a20008020157 */
[----:B------:R-:W-:Y:S05]  /*8e60*/  @!P0 BRA `(.L_x_2218) ;  /* 0x0000000000048947 */ /* 0x000fea0003800000 */
[----:B------:R-:W-:Y:S01]  /*8e70*/  BPT.TRAP 0x1 ;  /* 0x000000040000795c */ /* 0x000fe20000300000 */
.L_x_2218:
[----:B--2---:R-:W-:Y:S05]  /*8e80*/  @P1 BRA `(.L_x_2219) ;  /* 0x0000000000081947 */ /* 0x004fea0003800000 */
[----:B------:R-:W2:Y:S02]  /*8e90*/  SYNCS.PHASECHK.TRANS64.TRYWAIT P1, [UR23+0x28c50], R8 ;  /* 0x028c5008ff0075a7 */ /* 0x000ea40008020157 */
[----:B--2---:R-:W-:Y:S05]  /*8ea0*/  @!P1 BRA `(.L_x_2220) ;  /* 0x0000010000489947 */ /* 0x004fea0003800000 */
.L_x_2219:
        /* <DEDUP_REMOVED lines=34> */
.L_x_2221:
[----:B------:R-:W-:Y:S01]  /*90d0*/  UISETP.GT.AND UP0, UPT, UR21, UR22, UPT ;  /* 0x000000161500728c */ /* 0x000fe2000bf04270 */
[----:B------:R-:W-:Y:S01]  /*90e0*/  IMAD.MOV.U32 R10, RZ, RZ, R6 ;  /* 0x000000ffff0a7224 */ /* 0x000fe200078e0006 */
[----:B------:R-:W-:Y:S01]  /*90f0*/  UIADD3 UR23, UR23, 0x28c60, URZ ;  /* 0x00028c6017177890 */ /* 0x000fe2000fffe03f */
[----:B------:R-:W-:Y:S01]  /*9100*/  IMAD.MOV.U32 R9, RZ, RZ, R5 ;  /* 0x000000ffff097224 */ /* 0x000fe200078e0005 */
[----:B------:R-:W-:Y:S02]  /*9110*/  UIADD3 UR21, UR21, -0x1, URZ ;  /* 0xffffffff15157890 */ /* 0x000fe4000fffe03f */
[----:B------:R-:W-:Y:S01]  /*9120*/  PLOP3.LUT P1, PT, PT, PT, UP0, 0x80, 0x0 ;  /* 0x000000000000781c */ /* 0x000fe20003f2f008 */
[----:B------:R-:W-:Y:S01]  /*9130*/  UPRMT UR23, UR40, 0x654, UR23 ;  /* 0x0000065428177896 */ /* 0x000fe20008000017 */
[----:B------:R-:W-:-:S08]  /*9140*/  UMOV UR27, UR38 ;  /* 0x00000026001b7c82 */ /* 0x000fd00008000000 */
[----:B------:R-:W-:Y:S03]  /*9150*/  SYNCS.ARRIVE.TRANS64.RED.A1T0 RZ, [UR23], RZ ;  /* 0x000000ffffff79a7 */ /* 0x000fe60008100417 */
[----:B------:R-:W-:Y:S05]  /*9160*/  @P1 BRA `(.L_x_2222) ;  /* 0xffffffd800741947 */ /* 0x000fea000383ffff */
.L_x_2203:
[----:B------:R-:W-:Y:S02]  /*9170*/  UISETP.NE.AND UP1, UPT, UR52, URZ, UPT ;  /* 0x0000003f3400728c */ /* 0x000fe4000bf25270 */
[----:B------:R-:W-:Y:S02]  /*9180*/  UISETP.NE.AND UP0, UPT, UR51, URZ, UPT ;  /* 0x0000003f3300728c */ /* 0x000fe4000bf05270 */
[----:B------:R-:W-:Y:S02]  /*9190*/  UIADD3 UR11, UR45, 0x3f, URZ ;  /* 0x0000003f2d0b7890 */ /* 0x000fe4000fffe03f */
[----:B------:R-:W-:Y:S02]  /*91a0*/  UIADD3 UR14, UR48, 0x1, -UR50 ;  /* 0x00000001300e7890 */ /* 0x000fe4000fffe832 */
[----:B------:R-:W-:-:S03]  /*91b0*/  PLOP3.LUT P1, PT, PT, PT, UP0, 0x40, 0x0 ;  /* 0x000000000000781c */ /* 0x000fc60003f2e808 */
[----:B------:R-:W-:Y:S01]  /*91c0*/  @UP1 ULDC UR6, c[0x0][0x44c] ;  /* 0x0001130000061ab9 */ /* 0x000fe20000000800 */
[----:B------:R-:W-:Y:S01]  /*91d0*/  @UP1 ULDC UR15, c[0x0][0x450] ;  /* 0x00011400000f1ab9 */ /* 0x000fe20000000800 */
[----:B------:R-:W-:-:S04]  /*91e0*/  UIMAD.WIDE.U32 UR6, UR11, UR6, URZ ;  /* 0x000000060b0672a5 */ /* 0x000fc8000f8e003f */
[----:B------:R-:W-:-:S04]  /*91f0*/  @UP1 USHF.R.U32.HI UR11, URZ, UR15, UR7 ;  /* 0x0000000f3f0b1299 */ /* 0x000fc80008011607 */
[----:B------:R-:W-:-:S04]  /*9200*/  UIADD3 UR11, UR14, UR11, URZ ;  /* 0x0000000b0e0b7290 */ /* 0x000fc8000fffe03f */
[----:B------:R-:W-:Y:S01]  /*9210*/  UIADD3 UR20, UR11, -UR20, URZ ;  /* 0x800000140b147290 */ /* 0x000fe2000fffe03f */
[----:B------:R-:W-:Y:S11]  /*9220*/  @P1 BRA `(.L_x_2223) ;  /* 0x00000000004c1947 */ /* 0x000ff60003800000 */
        /* <DEDUP_REMOVED lines=11> */
.L_x_2224:
[----:B------:R-:W-:Y:S02]  /*92e0*/  ULDC UR18, c[0x0][0x9e4] ;  /* 0x0002790000127ab9 */ /* 0x000fe40000000800 */
[----:B------:R-:W-:-:S11]  /*92f0*/  UISETP.NE.AND UP0, UPT, UR18, 0x1, UPT ;  /* 0x000000011200788c */ /* 0x000fd6000bf05270 */
[----:B------:R-:W-:Y:S02]  /*9300*/  @UP0 ULDC.64 UR6, c[0x0][0x9e8] ;  /* 0x00027a0000060ab9 */ /* 0x000fe40000000a00 */
[----:B------:R-:W-:-:S04]  /*9310*/  UIMAD.WIDE.U32 UR14, UR11, UR6, URZ ;  /* 0x000000060b0e72a5 */ /* 0x000fc8000f8e003f */
[----:B------:R-:W-:-:S12]  /*9320*/  @UP0 USHF.R.U32.HI UR11, URZ, UR7, UR15 ;  /* 0x000000073f0b0299 */ /* 0x000fd8000801160f */
.L_x_2225:
[----:B------:R-:W-:-:S04]  /*9330*/  UIMAD UR11, UR11, UR18, URZ ;  /* 0x000000120b0b72a4 */ /* 0x000fc8000f8e023f */
[----:B------:R-:W-:-:S04]  /*9340*/  UISETP.LT.AND UP0, UPT, UR20, UR11, UPT ;  /* 0x0000000b1400728c */ /* 0x000fc8000bf01270 */
[----:B------:R-:W-:-:S12]  /*9350*/  USEL UR20, UR20, UR11, !UP0 ;  /* 0x0000000b14147287 */ /* 0x000fd8000c000000 */
.L_x_2223:
[----:B------:R-:W-:-:S04]  /*9360*/  UIADD3 UR20, UR20, 0x3f, URZ ;  /* 0x0000003f14147890 */ /* 0x000fc8000fffe03f */
        /* <DEDUP_REMOVED lines=10> */
[----:B01234-:R-:W-:Y:S01]  /*9410*/  IMAD.MOV.U32 R8, RZ, RZ, R5 ;  /* 0x000000ffff087224 */ /* 0x01ffe200078e0005 */
[----:B------:R-:W-:-:S06]  /*9420*/  ULDC UR22, c[0x0][0x988] ;  /* 0x0002620000167ab9 */ /* 0x000fcc0000000800 */
.L_x_2237:
        /* <DEDUP_REMOVED lines=8> */
[----:B0-2---:R-:W-:Y:S10]  /*94b0*/  @!P0 BRA `(.L_x_2227) ;  /* 0x0000000000048947 */ /* 0x005ff40003800000 */
[----:B------:R-:W-:Y:S01]  /*94c0*/  BPT.TRAP 0x1 ;  /* 0x000000040000795c */ /* 0x000fe20000300000 */
.L_x_2227:
[----:B------:R-:W-:Y:S01]  /*94d0*/  ULEA UR23, UR38, UR41, 0x3 ;  /* 0x0000002926177291 */ /* 0x000fe2000f8e183f */
[----:B------:R-:W-:-:S05]  /*94e0*/  IMAD.U32 R7, RZ, RZ, UR37 ;  /* 0x00000025ff077e24 */ /* 0x000fca000f8e00ff */
[----:B------:R-:W-:-:S04]  /*94f0*/  SHF.L.U32 R7, R7, 0x1f, RZ ;  /* 0x0000001f07077819 */ /* 0x000fc800000006ff */
[----:B------:R0:W1:Y:S01]  /*9500*/  SYNCS.PHASECHK.TRANS64.TRYWAIT P1, [UR23+0x28c30], R7 ;  /* 0x028c3007ff0075a7 */ /* 0x0000620008020157 */
[----:B------:R-:W-:Y:S05]  /*9510*/  @!P0 BRA `(.L_x_2228) ;  /* 0x0000000000048947 */ /* 0x000fea0003800000 */
[----:B------:R-:W-:Y:S01]  /*9520*/  BPT.TRAP 0x1 ;  /* 0x000000040000795c */ /* 0x000fe20000300000 */
.L_x_2228:
[----:B-1----:R-:W-:Y:S05]  /*9530*/  @P1 BRA `(.L_x_2229) ;  /* 0x0000000000081947 */ /* 0x002fea0003800000 */
[----:B------:R-:W1:Y:S02]  /*9540*/  SYNCS.PHASECHK.TRANS64.TRYWAIT P1, [UR23+0x28c30], R7 ;  /* 0x028c3007ff0075a7 */ /* 0x000e640008020157 */
[----:B-1----:R-:W-:Y:S05]  /*9550*/  @!P1 BRA `(.L_x_2230) ;  /* 0x000000f800b49947 */ /* 0x002fea0003800000 */
.L_x_2229:
[----:B------:R-:W-:Y:S01]  /*9560*/  R2UR UR18, R0 ;  /* 0x00000000001272ca */ /* 0x000fe200000e0000 */
[----:B------:R-:W-:Y:S01]  /*9570*/  WARPGROUP.ARRIVE ;  /* 0x00000000000079c5 */ /* 0x000fe20000000000 */
        /* <DEDUP_REMOVED lines=21> */
.L_x_2231:
[----:B------:R-:W-:Y:S01]  /*96d0*/  FMNMX.FTZ R5, R152, R8, !PT ;  /* 0x0000000898057209 */ /* 0x000fe20007810000 */
        /* <DEDUP_REMOVED lines=23> */
[----:B-1----:R-:W1:Y:S02]  /*9850*/  SHFL.BFLY PT, R6, R5, 0x2, 0x1f ;  /* 0x0c401f0005067f89 */ /* 0x002e6400000e0000 */
[----:B-1----:R-:W-:-:S05]  /*9860*/  FMNMX.FTZ R5, R5, R6, !PT ;  /* 0x0000000605057209 */ /* 0x002fca0007810000 */
[----:B------:R-:W1:Y:S02]  /*9870*/  SHFL.BFLY PT, R6, R5, 0x1, 0x1f ;  /* 0x0c201f0005067f89 */ /* 0x000e6400000e0000 */
[----:B-1----:R-:W-:-:S05]  /*9880*/  FMNMX.FTZ R5, R5, R6, !PT ;  /* 0x0000000605057209 */ /* 0x002fca0007810000 */
        /* <DEDUP_REMOVED lines=23> */
[----:B------:R-:W1:Y:S02]  /*9a00*/  MUFU.EX2 R8, R8 ;  /* 0x0000000800087308 */ /* 0x000e640000000800 */
[----:B------:R-:W-:-:S04]  /*9a10*/  FMNMX.FTZ R6, R159, R6, !PT ;  /* 0x000000069f067209 */ /* 0x000fc80007810000 */
[----:B------:R-:W-:Y:S02]  /*9a20*/  FMNMX.FTZ R6, R162, R6, !PT ;  /* 0x00000006a2067209 */ /* 0x000fe40007810000 */
[----:B------:R-:W2:Y:S02]  /*9a30*/  MUFU.EX2 R153, R153 ;  /* 0x0000009900997308 */ /* 0x000ea40000000800 */
[----:B------:R-:W-:-:S04]  /*9a40*/  FMNMX.FTZ R6, R163, R6, !PT ;  /* 0x00000006a3067209 */ /* 0x000fc80007810000 */
[----:B------:R-:W-:Y:S02]  /*9a50*/  FMNMX.FTZ R6, R166, R6, !PT ;  /* 0x00000006a6067209 */ /* 0x000fe40007810000 */
[----:B------:R-:W3:Y:S01]  /*9a60*/  MUFU.EX2 R156, R156 ;  /* 0x0000009c009c7308 */ /* 0x000ee20000000800 */
[----:B-1----:R-:W-:Y:S01]  /*9a70*/  FFMA.FTZ R3, R8, R3, R152 ;  /* 0x0000000308037223 */ /* 0x002fe20000010098 */
[----:B------:R-:W-:Y:S01]  /*9a80*/  FMNMX.FTZ R6, R167, R6, !PT ;  /* 0x00000006a7067209 */ /* 0x000fe20007810000 */
[----:B------:R-:W-:Y:S01]  /*9a90*/  @!P1 STS [R12+0x28800], R8 ;  /* 0x028800080c009388 */ /* 0x000fe20000000800 */
[-C--:B------:R-:W-:Y:S01]  /*9aa0*/  FMUL.FTZ R24, R24, R8.reuse ;  /* 0x0000000818187220 */ /* 0x080fe20000410000 */
[----:B------:R-:W-:Y:S01]  /*9ab0*/  FMUL.FTZ R25, R25, R8 ;  /* 0x0000000819197220 */ /* 0x000fe20000410000 */
[----:B------:R-:W-:Y:S01]  /*9ac0*/  FMNMX.FTZ R6, R170, R6, !PT ;  /* 0x00000006aa067209 */ /* 0x000fe20007810000 */
[----:B------:R-:W-:Y:S01]  /*9ad0*/  FMUL.FTZ R28, R28, R8 ;  /* 0x000000081c1c7220 */ /* 0x000fe20000410000 */
[----:B------:R-:W1:Y:S01]  /*9ae0*/  MUFU.EX2 R157, R157 ;  /* 0x0000009d009d7308 */ /* 0x000e620000000800 */
[----:B--2---:R-:W-:Y:S01]  /*9af0*/  FADD.FTZ R3, R153, R3 ;  /* 0x0000000399037221 */ /* 0x004fe20000010000 */
[----:B------:R-:W-:Y:S01]  /*9b00*/  FMNMX.FTZ R6, R171, R6, !PT ;  /* 0x00000006ab067209 */ /* 0x000fe20007810000 */
[----:B------:R-:W-:Y:S01]  /*9b10*/  FMUL.FTZ R29, R29, R8 ;  /* 0x000000081d1d7220 */ /* 0x000fe20000410000 */
[----:B------:R-:W-:Y:S01]  /*9b20*/  F2FP.BF16.F32.PACK_AB R184, R153, R152 ;  /* 0x0000009899b8723e */ /* 0x000fe200000010ff */
[----:B------:R-:W-:Y:S01]  /*9b30*/  FMUL.FTZ R32, R32, R8 ;  /* 0x0000000820207220 */ /* 0x000fe20000410000 */
[----:B------:R-:W-:Y:S01]  /*9b40*/  FMNMX.FTZ R6, R174, R6, !PT ;  /* 0x00000006ae067209 */ /* 0x000fe20007810000 */
[----:B------:R-:W-:Y:S01]  /*9b50*/  FMUL.FTZ R33, R33, R8 ;  /* 0x0000000821217220 */ /* 0x000fe20000410000 */
[----:B------:R-:W2:Y:S01]  /*9b60*/  MUFU.EX2 R152, R160 ;  /* 0x000000a000987308 */ /* 0x000ea20000000800 */
[----:B---3--:R-:W-:Y:S01]  /*9b70*/  FADD.FTZ R3, R156, R3 ;  /* 0x000000039c037221 */ /* 0x008fe20000010000 */
[----:B------:R-:W-:Y:S01]  /*9b80*/  FMNMX.FTZ R6, R175, R6, !PT ;  /* 0x00000006af067209 */ /* 0x000fe20007810000 */
[-C--:B------:R-:W-:Y:S01]  /*9b90*/  FMUL.FTZ R36, R36, R8.reuse ;  /* 0x0000000824247220 */ /* 0x080fe20000410000 */
[-C--:B------:R-:W-:Y:S01]  /*9ba0*/  FMUL.FTZ R37, R37, R8.reuse ;  /* 0x0000000825257220 */ /* 0x080fe20000410000 */
[----:B------:R-:W-:Y:S01]  /*9bb0*/  FMUL.FTZ R40, R40, R8 ;  /* 0x0000000828287220 */ /* 0x000fe20000410000 */
[----:B------:R-:W-:Y:S01]  /*9bc0*/  FMNMX.FTZ R6, R178, R6, !PT ;  /* 0x00000006b2067209 */ /* 0x000fe20007810000 */
[----:B------:R-:W-:Y:S01]  /*9bd0*/  FMUL.FTZ R41, R41, R8 ;  /* 0x0000000829297220 */ /* 0x000fe20000410000 */
[----:B------:R-:W3:Y:S01]  /*9be0*/  MUFU.EX2 R161, R161 ;  /* 0x000000a100a17308 */ /* 0x000ee20000000800 */
[----:B-1----:R-:W-:Y:S01]  /*9bf0*/  FADD.FTZ R3, R157, R3 ;  /* 0x000000039d037221 */ /* 0x002fe20000010000 */
[----:B------:R-:W-:Y:S01]  /*9c00*/  FMNMX.FTZ R6, R179, R6, !PT ;  /* 0x00000006b3067209 */ /* 0x000fe20007810000 */
[----:B------:R-:W-:Y:S01]  /*9c10*/  FMUL.FTZ R44, R44, R8 ;  /* 0x000000082c2c7220 */ /* 0x000fe20000410000 */
[----:B------:R-:W-:Y:S01]  /*9c20*/  F2FP.BF16.F32.PACK_AB R186, R157, R156 ;  /* 0x0000009c9dba723e */ /* 0x000fe200000010ff */
[----:B------:R-:W-:Y:S01]  /*9c30*/  FMUL.FTZ R45, R45, R8 ;  /* 0x000000082d2d7220 */ /* 0x000fe20000410000 */
[----:B------:R-:W-:Y:S01]  /*9c40*/  FMNMX.FTZ R6, R182, R6, !PT ;  /* 0x00000006b6067209 */ /* 0x000fe20007810000 */
[----:B------:R-:W-:Y:S01]  /*9c50*/  FMUL.FTZ R48, R48, R8 ;  /* 0x0000000830307220 */ /* 0x000fe20000410000 */
[----:B------:R-:W1:Y:S01]  /*9c60*/  MUFU.EX2 R164, R164 ;  /* 0x000000a400a47308 */ /* 0x000e620000000800 */
[----:B--2---:R-:W-:Y:S01]  /*9c70*/  FADD.FTZ R3, R152, R3 ;  /* 0x0000000398037221 */ /* 0x004fe20000010000 */
[----:B------:R-:W-:Y:S01]  /*9c80*/  FMNMX.FTZ R6, R183, R6, !PT ;  /* 0x00000006b7067209 */ /* 0x000fe20007810000 */
[-C--:B------:R-:W-:Y:S01]  /*9c90*/  FMUL.FTZ R49, R49, R8.reuse ;  /* 0x0000000831317220 */ /* 0x080fe20000410000 */
[-C--:B------:R-:W-:Y:S01]  /*9ca0*/  FMUL.FTZ R52, R52, R8.reuse ;  /* 0x0000000834347220 */ /* 0x080fe20000410000 */
[-C--:B------:R-:W-:Y:S01]  /*9cb0*/  FMUL.FTZ R53, R53, R8.reuse ;  /* 0x0000000835357220 */ /* 0x080fe20000410000 */
[----:B------:R-:W-:Y:S01]  /*9cc0*/  FMUL.FTZ R56, R56, R8 ;  /* 0x0000000838387220 */ /* 0x000fe20000410000 */
[----:B------:R-:W2:Y:S01]  /*9cd0*/  SHFL.BFLY PT, R10, R6, 0x2, 0x1f ;  /* 0x0c401f00060a7f89 */ /* 0x000ea200000e0000 */
        /* <DEDUP_REMOVED lines=17> */
[----:B----4-:R-:W-:Y:S01]  /*9df0*/  FADD.FTZ R3, R165, R3 ;  /* 0x00000003a5037221 */ /* 0x010fe20000010000 */
[-C--:B------:R-:W-:Y:S01]  /*9e00*/  FMUL.FTZ R80, R80, R8.reuse ;  /* 0x0000000850507220 */ /* 0x080fe20000410000 */
[-C--:B------:R-:W-:Y:S01]  /*9e10*/  FMUL.FTZ R81, R81, R8.reuse ;  /* 0x0000000851517220 */ /* 0x080fe20000410000 */
[-C--:B------:R-:W-:Y:S01]  /*9e20*/  FMUL.FTZ R84, R84, R8.reuse ;  /* 0x0000000854547220 */ /* 0x080fe20000410000 */
[-C--:B------:R-:W-:Y:S01]  /*9e30*/  FMUL.FTZ R85, R85, R8.reuse ;  /* 0x0000000855557220 */ /* 0x080fe20000410000 */
[----:B------:R-:W-:Y:S01]  /*9e40*/  FMUL.FTZ R88, R88, R8 ;  /* 0x0000000858587220 */ /* 0x000fe20000410000 */
[----:B--2---:R-:W-:Y:S01]  /*9e50*/  FMNMX.FTZ R6, R6, R10, !PT ;  /* 0x0000000a06067209 */ /* 0x004fe20007810000 */
[----:B------:R-:W-:Y:S01]  /*9e60*/  MUFU.EX2 R173, R173 ;  /* 0x000000ad00ad7308 */ /* 0x000fe20000000800 */
[----:B---3--:R-:W-:Y:S01]  /*9e70*/  FADD.FTZ R3, R156, R3 ;  /* 0x000000039c037221 */ /* 0x008fe20000010000 */
[-C--:B------:R-:W-:Y:S01]  /*9e80*/  FMUL.FTZ R89, R89, R8.reuse ;  /* 0x0000000859597220 */ /* 0x080fe20000410000 */
[-C--:B------:R-:W-:Y:S01]  /*9e90*/  FMUL.FTZ R92, R92, R8.reuse ;  /* 0x000000085c5c7220 */ /* 0x080fe20000410000 */
[----:B------:R-:W2:Y:S01]  /*9ea0*/  SHFL.BFLY PT, R10, R6, 0x1, 0x1f ;  /* 0x0c201f00060a7f89 */ /* 0x000ea200000e0000 */
[-C--:B------:R-:W-:Y:S01]  /*9eb0*/  FMUL.FTZ R93, R93, R8.reuse ;  /* 0x000000085d5d7220 */ /* 0x080fe20000410000 */
[-C--:B------:R-:W-:Y:S01]  /*9ec0*/  FMUL.FTZ R96, R96, R8.reuse ;  /* 0x0000000860607220 */ /* 0x080fe20000410000 */
[----:B------:R-:W-:Y:S01]  /*9ed0*/  FMUL.FTZ R97, R97, R8 ;  /* 0x0000000861617220 */ /* 0x000fe20000410000 */
[----:B------:R-:W-:Y:S01]  /*9ee0*/  MUFU.EX2 R160, R176 ;  /* 0x000000b000a07308 */ /* 0x000fe20000000800 */
[C---:B-1----:R-:W-:Y:S01]  /*9ef0*/  FADD.FTZ R3, R169.reuse, R3 ;  /* 0x00000003a9037221 */ /* 0x042fe20000010000 */
        /* <DEDUP_REMOVED lines=18> */
[----:B--2---:R-:W-:Y:S01]  /*a020*/  FMNMX.FTZ R6, R6, R10, !PT ;  /* 0x0000000a06067209 */ /* 0x004fe20007810000 */
[-C--:B------:R-:W-:Y:S01]  /*a030*/  FMUL.FTZ R129, R129, R8.reuse ;  /* 0x0000000881817220 */ /* 0x080fe20000410000 */
[-C--:B------:R-:W-:Y:S01]  /*a040*/  FMUL.FTZ R132, R132, R8.reuse ;  /* 0x0000000884847220 */ /* 0x080fe20000410000 */
[-C--:B------:R-:W-:Y:S01]  /*a050*/  FMUL.FTZ R133, R133, R8.reuse ;  /* 0x0000000885857220 */ /* 0x080fe20000410000 */
[----:B------:R-:W-:Y:S01]  /*a060*/  MUFU.EX2 R181, R181 ;  /* 0x000000b500b57308 */ /* 0x000fe20000000800 */
[C---:B------:R-:W-:Y:S01]  /*a070*/  FMUL.FTZ R10, R6.reuse, UR10 ;  /* 0x0000000a060a7c20 */ /* 0x040fe20008410000 */
[----:B------:R-:W-:Y:S01]  /*a080*/  FADD.FTZ R9, -R6, R9 ;  /* 0x0000000906097221 */ /* 0x000fe20000010100 */
[-C--:B------:R-:W-:Y:S01]  /*a090*/  FMUL.FTZ R136, R136, R8.reuse ;  /* 0x0000000888887220 */ /* 0x080fe20000410000 */
        /* <DEDUP_REMOVED lines=26> */
[----:B------:R-:W-:-:S05]  /*a240*/  FMUL.FTZ R149, R149, R8 ;  /* 0x0000000895957220 */ /* 0x000fca0000410000 */
[----:B------:R-:W3:Y:S01]  /*a250*/  MUFU.EX2 R11, R11 ;  /* 0x0000000b000b7308 */ /* 0x000ee20000000800 */
[----:B-1----:R-:W-:Y:S01]  /*a260*/  FFMA.FTZ R4, R9, R4, R154 ;  /* 0x0000000409047223 */ /* 0x002fe2000001009a */
        /* <DEDUP_REMOVED lines=119> */
.L_x_2232:
[----:B------:R2:W3:Y:S01]  /*a9e0*/  SYNCS.PHASECHK.TRANS64.TRYWAIT P1, [UR23+0x28c50], R7 ;  /* 0x028c5007ff0075a7 */ /* 0x0004e20008020157 */
[----:B------:R-:W-:Y:S05]  /*a9f0*/  @!P0 BRA `(.L_x_2233) ;  /* 0x0000000000048947 */ /* 0x000fea0003800000 */
[----:B------:R-:W-:Y:S01]  /*aa00*/  BPT.TRAP 0x1 ;  /* 0x000000040000795c */ /* 0x000fe20000300000 */
.L_x_2233:
[----:B---3--:R-:W-:Y:S05]  /*aa10*/  @P1 BRA `(.L_x_2234) ;  /* 0x0000000000081947 */ /* 0x008fea0003800000 */
[----:B------:R-:W3:Y:S02]  /*aa20*/  SYNCS.PHASECHK.TRANS64.TRYWAIT P1, [UR23+0x28c50], R7 ;  /* 0x028c5007ff0075a7 */ /* 0x000ee40008020157 */
[----:B---3--:R-:W-:Y:S05]  /*aa30*/  @!P1 BRA `(.L_x_2235) ;  /* 0x000000e400949947 */ /* 0x008fea0003800000 */
.L_x_2234:
        /* <DEDUP_REMOVED lines=34> */
.L_x_2236:
[----:B------:R-:W-:Y:S01]  /*ac60*/  UIADD3 UR23, UR23, 0x28c60, URZ ;  /* 0x00028c6017177890 */ /* 0x000fe2000fffe03f */
[----:B------:R-:W-:Y:S01]  /*ac70*/  PLOP3.LUT P1, PT, PT, PT, UP0, 0x80, 0x0 ;  /* 0x000000000000781c */ /* 0x000fe20003f2f008 */
[----:B------:R-:W-:Y:S01]  /*ac80*/  UMOV UR24, UR38 ;  /* 0x0000002600187c82 */ /* 0x000fe20008000000 */
[----:B-1----:R-:W-:Y:S01]  /*ac90*/  IMAD.MOV.U32 R9, RZ, RZ, R6 ;  /* 0x000000ffff097224 */ /* 0x002fe200078e0006 */
[----:B------:R-:W-:Y:S01]  /*aca0*/  UPRMT UR23, UR40, 0x654, UR23 ;  /* 0x0000065428177896 */ /* 0x000fe20008000017 */
[----:B---3--:R-:W-:-:S08]  /*acb0*/  IMAD.MOV.U32 R8, RZ, RZ, R5 ;  /* 0x000000ffff087224 */ /* 0x008fd000078e0005 */
[----:B------:R-:W-:Y:S01]  /*acc0*/  SYNCS.ARRIVE.TRANS64.RED.A1T0 RZ, [UR23], RZ ;  /* 0x000000ffffff79a7 */ /* 0x000fe20008100417 */
[----:B------:R-:W-:Y:S05]  /*acd0*/  @P1 BRA `(.L_x_2237) ;  /* 0xffffffe400d41947 */ /* 0x000fea000383ffff */
.L_x_2226:
        /* <DEDUP_REMOVED lines=10> */
.L_x_2257:
[----:B------:R-:W-:-:S04]  /*ad80*/  UIADD3 UR38, UR26, 0x1, URZ ;  /* 0x000000011a267890 */ /* 0x000fc8000fffe03f */
[----:B------:R-:W-:-:S04]  /*ad90*/  UISETP.NE.AND UP0, UPT, UR38, 0x2, UPT ;  /* 0x000000022600788c */ /* 0x000fc8000bf05270 */
[----:B------:R-:W-:Y:S02]  /*ada0*/  USEL UR6, URZ, 0x1, UP0 ;  /* 0x000000013f067887 */ /* 0x000fe40008000000 */
[----:B------:R-:W-:Y:S02]  /*adb0*/  USEL UR38, UR38, URZ, UP0 ;  /* 0x0000003f26267287 */ /* 0x000fe40008000000 */
[----:B------:R-:W-:Y:S01]  /*adc0*/  ULOP3.LUT UR37, UR37, UR6, URZ, 0x3c, !UPT ;  /* 0x0000000625257292 */ /* 0x000fe2000f8e3c3f */
[----:B------:R-:W-:Y:S11]  /*add0*/  @!P0 BRA `(.L_x_2239) ;  /* 0x0000000000048947 */ /* 0x000ff60003800000 */
[----:B------:R-:W-:Y:S01]  /*ade0*/  BPT.TRAP 0x1 ;  /* 0x000000040000795c */ /* 0x000fe20000300000 */
.L_x_2239:
[----:B------:R-:W-:Y:S01]  /*adf0*/  ULEA UR20, UR38, UR41, 0x3 ;  /* 0x0000002926147291 */ /* 0x000fe2000f8e183f */
[----:B01234-:R-:W-:-:S05]  /*ae00*/  IMAD.U32 R8, RZ, RZ, UR37 ;  /* 0x00000025ff087e24 */ /* 0x01ffca000f8e00ff */
[----:B------:R-:W-:-:S04]  /*ae10*/  SHF.L.U32 R8, R8, 0x1f, RZ ;  /* 0x0000001f08087819 */ /* 0x000fc800000006ff */
[----:B------:R0:W1:Y:S01]  /*ae20*/  SYNCS.PHASECHK.TRANS64.TRYWAIT P1, [UR20+0x28c30], R8 ;  /* 0x028c3008ff0075a7 */ /* 0x0000620008020154 */
[----:B------:R-:W-:Y:S05]  /*ae30*/  @!P0 BRA `(.L_x_2240) ;  /* 0x0000000000048947 */ /* 0x000fea0003800000 */
[----:B------:R-:W-:Y:S01]  /*ae40*/  BPT.TRAP 0x1 ;  /* 0x000000040000795c */ /* 0x000fe20000300000 */
.L_x_2240:
[----:B-1----:R-:W-:Y:S05]  /*ae50*/  @P1 BRA `(.L_x_2241) ;  /* 0x0000000000081947 */ /* 0x002fea0003800000 */
[----:B------:R-:W1:Y:S02]  /*ae60*/  SYNCS.PHASECHK.TRANS64.TRYWAIT P1, [UR20+0x28c30], R8 ;  /* 0x028c3008ff0075a7 */ /* 0x000e640008020154 */
[----:B-1----:R-:W-:Y:S05]  /*ae70*/  @!P1 BRA `(.L_x_2242) ;  /* 0x000000e0009c9947 */ /* 0x002fea0003800000 */
.L_x_2241:
        /* <DEDUP_REMOVED lines=23> */
.L_x_2243:
        /* <DEDUP_REMOVED lines=9> */
[----:B-1----:R-:W-:Y:S01]  /*b080*/  @P1 IMAD.HI.U32 R5, R14, UR6, RZ ;  /* 0x000000060e051c27 */ /* 0x002fe2000f8e00ff */
[----:B------:R-:W-:Y:S01]  /*b090*/  @UP1 ULDC UR6, c[0x0][0x450] ;  /* 0x0001140000061ab9 */ /* 0x000fe20000000800 */
[----:B------:R-:W-:-:S03]  /*b0a0*/  PLOP3.LUT P1, PT, PT, PT, UP0, 0x40, 0x0 ;  /* 0x000000000000781c */ /* 0x000fc60003f2e808 */
[----:B------:R-:W-:Y:S01]  /*b0b0*/  @P2 SHF.R.U32.HI R14, RZ, UR6, R5 ;  /* 0x00000006ff0e2c19 */ /* 0x000fe20008011605 */
[----:B------:R-:W-:Y:S01]  /*b0c0*/  UIADD3 UR6, UR20, 0x28c40, URZ ;  /* 0x00028c4014067890 */ /* 0x000fe2000fffe03f */
[----:B------:R-:W-:-:S03]  /*b0d0*/  IMAD.U32 R5, RZ, RZ, UR50 ;  /* 0x00000032ff057e24 */ /* 0x000fc6000f8e00ff */
[----:B------:R-:W1:Y:S01]  /*b0e0*/  SHFL.IDX PT, R15, R14, RZ, 0x1c1f ;  /* 0x001c1fff0e0f7589 */ /* 0x000e6200000e0000 */
[----:B------:R-:W-:Y:S01]  /*b0f0*/  UPRMT UR6, UR40, 0x654, UR6 ;  /* 0x0000065428067896 */ /* 0x000fe20008000006 */
[----:B------:R-:W-:-:S05]  /*b100*/  IADD3 R12, -R5, UR48, R12 ;  /* 0x00000030050c7c10 */ /* 0x000fca000fffe10c */
[----:B------:R-:W-:-:S03]  /*b110*/  VIADD R13, R12, UR25 ;  /* 0x000000190c0d7c36 */ /* 0x000fc60008000000 */
[----:B------:R-:W-:Y:S01]  /*b120*/  SYNCS.ARRIVE.TRANS64.RED.A1T0 RZ, [UR6], RZ ;  /* 0x000000ffffff79a7 */ /* 0x000fe20008100406 */
[----:B------:R-:W-:-:S06]  /*b130*/  ULOP3.LUT UR6, URZ, UR24, URZ, 0x33, !UPT ;  /* 0x000000183f067292 */ /* 0x000fcc000f8e333f */
[----:B------:R-:W-:Y:S02]  /*b140*/  VIADD R12, R12, UR6 ;  /* 0x000000060c0c7c36 */ /* 0x000fe40008000000 */
[--C-:B-1----:R-:W-:Y:S02]  /*b150*/  IMAD.IADD R11, R13, 0x1, R15.reuse ;  /* 0x000000010d0b7824 */ /* 0x102fe400078e020f */
        /* <DEDUP_REMOVED lines=15> */
.L_x_2246:
[----:B------:R-:W-:-:S05]  /*b250*/  IMAD.U32 R20, RZ, RZ, UR23 ;  /* 0x00000017ff147e24 */ /* 0x000fca000f8e00ff */
[----:B------:R-:W-:-:S13]  /*b260*/  ISETP.NE.AND P1, PT, R20, 0x1, PT ;  /* 0x000000011400780c */ /* 0x000fda0003f25270 */
[----:B------:R-:W1:Y:S02]  /*b270*/  @P1 LDC.64 R6, c[0x0][0x9e8] ;  /* 0x00027a00ff061b82 */ /* 0x000e640000000a00 */
[----:B-1----:R-:W-:-:S05]  /*b280*/  @P1 IMAD.HI.U32 R6, R15, R6, RZ ;  /* 0x000000060f061227 */ /* 0x002fca00078e00ff */
[----:B------:R-:W-:-:S07]  /*b290*/  @P1 SHF.R.U32.HI R15, RZ, R7, R6 ;  /* 0x00000007ff0f1219 */ /* 0x000fce0000011606 */
.L_x_2247:
[----:B------:R-:W-:Y:S05]  /*b2a0*/  BSYNC B0 ;  /* 0x0000000000007941 */ /* 0x000fea0003800000 */
.L_x_2245:
[----:B------:R-:W-:-:S04]  /*b2b0*/  IMAD R15, R15, R20, -UR7 ;  /* 0x800000070f0f7e24 */ /* 0x000fc8000f8e0214 */
[----:B------:R-:W-:-:S05]  /*b2c0*/  IMAD.IADD R15, R15, 0x1, -R2 ;  /* 0x000000010f0f7824 */ /* 0x000fca00078e0a02 */
[----:B------:R-:W-:Y:S02]  /*b2d0*/  VIMNMX R5, R5, R15, !PT ;  /* 0x0000000f05057248 */ /* 0x000fe40007fe0100 */
[----:B------:R-:W-:-:S07]  /*b2e0*/  VIADDMNMX R11, R15, R20, R11, PT ;  /* 0x000000140f0b7246 */ /* 0x000fce000380010b */
.L_x_2244:
[----:B------:R-:W-:Y:S01]  /*b2f0*/  UISETP.GT.AND UP0, UPT, UR21, -0x1, UPT ;  /* 0xffffffff1500788c */ /* 0x000fe2000bf04270 */
[----:B------:R-:W1:Y:S01]  /*b300*/  SHFL.IDX PT, R6, R14, 0x1, 0x1c1f ;  /* 0x003c1f000e067f89 */ /* 0x000e6200000e0000 */
        /* <DEDUP_REMOVED lines=10> */
[--C-:B-1----:R-:W-:Y:S01]  /*b3b0*/  IMAD.IADD R13, R13, 0x1, R6.reuse ;  /* 0x000000010d0d7824 */ /* 0x102fe200078e0206 */
        /* <DEDUP_REMOVED lines=56> */
.L_x_2250:
[----:B------:R-:W-:-:S05]  /*b740*/  IMAD.U32 R11, RZ, RZ, UR23 ;  /* 0x00000017ff0b7e24 */ /* 0x000fca000f8e00ff */
[----:B------:R-:W-:-:S13]  /*b750*/  ISETP.NE.AND P2, PT, R11, 0x1, PT ;  /* 0x000000010b00780c */ /* 0x000fda0003f45270 */
[----:B------:R-:W1:Y:S02]  /*b760*/  @P2 LDC.64 R6, c[0x0][0x9e8] ;  /* 0x00027a00ff062b82 */ /* 0x000e640000000a00 */
[----:B-1----:R-:W-:-:S05]  /*b770*/  @P2 IMAD.HI.U32 R6, R5, R6, RZ ;  /* 0x0000000605062227 */ /* 0x002fca00078e00ff */
[----:B------:R-:W-:-:S07]  /*b780*/  @P2 SHF.R.U32.HI R5, RZ, R7, R6 ;  /* 0x00000007ff052219 */ /* 0x000fce0000011606 */
.L_x_2251:
[----:B------:R-:W-:Y:S05]  /*b790*/  BSYNC B0 ;  /* 0x0000000000007941 */ /* 0x000fea0003800000 */
.L_x_2249:
[----:B------:R-:W-:-:S04]  /*b7a0*/  IMAD R5, R5, R11, -UR7 ;  /* 0x8000000705057e24 */ /* 0x000fc8000f8e020b */
[----:B------:R-:W-:-:S05]  /*b7b0*/  IMAD.IADD R5, R5, 0x1, -R2 ;  /* 0x0000000105057824 */ /* 0x000fca00078e0a02 */
[----:B------:R-:W-:Y:S02]  /*b7c0*/  VIMNMX R12, R12, R5, !PT ;  /* 0x000000050c0c7248 */ /* 0x000fe40007fe0100 */
[----:B------:R-:W-:-:S07]  /*b7d0*/  VIADDMNMX R13, R5, R11, R13, PT ;  /* 0x0000000b050d7246 */ /* 0x000fce000380010d */
.L_x_2248:
        /* <DEDUP_REMOVED lines=57> */
[----:B------:R-:W1:Y:S01]  /*bb70*/  SHFL.BFLY PT, R6, R5, 0x2, 0x1f ;  /* 0x0c401f0005067f89 */ /* 0x000e6200000e0000 */
        /* <DEDUP_REMOVED lines=11> */
[----:B-1----:R-:W-:-:S02]  /*bc30*/  FMNMX.FTZ R5, R5, R6, !PT ;  /* 0x0000000605057209 */ /* 0x002fc40007810000 */
[----:B------:R-:W-:Y:S02]  /*bc40*/  FSEL R182, R182, -INF , !P2 ;  /* 0xff800000b6b67808 */ /* 0x000fe40005000000 */
[----:B------:R-:W-:Y:S01]  /*bc50*/  ISETP.NE.AND P2, PT, R18, RZ, PT ;  /* 0x000000ff1200720c */ /* 0x000fe20003f45270 */
[----:B------:R-:W1:Y:S01]  /*bc60*/  SHFL.BFLY PT, R6, R5, 0x1, 0x1f ;  /* 0x0c201f0005067f89 */ /* 0x000e6200000e0000 */
[----:B------:R-:W-:Y:S02]  /*bc70*/  @P0 LOP3.LUT R16, R16, 0x40, RZ, 0xfc, !PT ;  /* 0x0000004010100812 */ /* 0x000fe400078efcff */
[----:B------:R-:W-:Y:S02]  /*bc80*/  ISETP.LT.OR P0, PT, R13, 0x22, P3 ;  /* 0x000000220d00780c */ /* 0x000fe40001f01670 */
[C---:B------:R-:W-:Y:S02]  /*bc90*/  LOP3.LUT P3, RZ, R16.reuse, 0x80, RZ, 0xc0, !PT ;  /* 0x0000008010ff7812 */ /* 0x040fe4000786c0ff */
[----:B------:R-:W-:-:S02]  /*bca0*/  LOP3.LUT R16, R16, 0xffffffef, RZ, 0xc0, !PT ;  /* 0xffffffef10107812 */ /* 0x000fc400078ec0ff */
[----:B------:R-:W-:-:S04]  /*bcb0*/  ISETP.LT.OR P3, PT, R13, 0x1, P3 ;  /* 0x000000010d00780c */ /* 0x000fc80001f61670 */
[----:B------:R-:W-:-:S03]  /*bcc0*/  FSEL R154, R154, -INF , !P3 ;  /* 0xff8000009a9a7808 */ /* 0x000fc60005800000 */
[----:B------:R-:W-:Y:S02]  /*bcd0*/  @P0 LOP3.LUT R16, R16, 0x10, RZ, 0xfc, !PT ;  /* 0x0000001010100812 */ /* 0x000fe400078efcff */
[----:B------:R-:W-:Y:S02]  /*bce0*/  ISETP.LT.OR P0, PT, R13, 0x29, P4 ;  /* 0x000000290d00780c */ /* 0x000fe40002701670 */
[C---:B------:R-:W-:Y:S02]  /*bcf0*/  LOP3.LUT P4, RZ, R16.reuse, 0x20, RZ, 0xc0, !PT ;  /* 0x0000002010ff7812 */ /* 0x040fe4000788c0ff */
[----:B------:R-:W-:Y:S02]  /*bd00*/  LOP3.LUT R16, R16, 0xfffffffb, RZ, 0xc0, !PT ;  /* 0xfffffffb10107812 */ /* 0x000fe400078ec0ff */
[----:B-1----:R-:W-:Y:S02]  /*bd10*/  FMNMX.FTZ R5, R5, R6, !PT ;  /* 0x0000000605057209 */ /* 0x002fe40007810000 */
[----:B------:R-:W-:-:S03]  /*bd20*/  ISETP.LT.OR P4, PT, R13, 0x3a, P4 ;  /* 0x0000003a0d00780c */ /* 0x000fc60002781670 */
[----:B------:R-:W-:Y:S01]  /*bd30*/  FMUL.FTZ R6, R5, UR10 ;  /* 0x0000000a05067c20 */ /* 0x000fe20008410000 */
[----:B------:R-:W-:Y:S02]  /*bd40*/  FSEL R183, R183, -INF , !P4 ;  /* 0xff800000b7b77808 */ /* 0x000fe40006000000 */
[----:B------:R-:W-:Y:S02]  /*bd50*/  @P0 LOP3.LUT R16, R16, 0x4, RZ, 0xfc, !PT ;  /* 0x0000000410100812 */ /* 0x000fe400078efcff */
[----:B------:R-:W-:Y:S02]  /*bd60*/  ISETP.LT.OR P0, PT, R13, 0x2a, P5 ;  /* 0x0000002a0d00780c */ /* 0x000fe40002f01670 */
[----:B------:R-:W-:Y:S02]  /*bd70*/  FSETP.NEU.FTZ.AND P5, PT, R5, -INF , PT ;  /* 0xff8000000500780b */ /* 0x000fe40003fbd000 */
[----:B------:R-:W-:Y:S02]  /*bd80*/  LOP3.LUT R16, R16, 0xffff7fff, RZ, 0xc0, !PT ;  /* 0xffff7fff10107812 */ /* 0x000fe400078ec0ff */
[----:B------:R-:W-:-:S02]  /*bd90*/  FSEL R6, R6, RZ, P5 ;  /* 0x000000ff06067208 */ /* 0x000fc40002800000 */
        /* <DEDUP_REMOVED lines=36> */
[----:B------:R-:W1:Y:S01]  /*bfe0*/  MUFU.EX2 R157, R157 ;  /* 0x0000009d009d7308 */ /* 0x000e620000000800 */
        /* <DEDUP_REMOVED lines=22> */
[----:B------:R-:W-:Y:S02]  /*c150*/  LOP3.LUT P0, RZ, R16, 0x4000, RZ, 0xc0, !PT ;  /* 0x0000400010ff7812 */ /* 0x000fe4000780c0ff */
[----:B------:R-:W-:Y:S01]  /*c160*/  FMNMX.FTZ R6, R179, R6, !PT ;  /* 0x00000006b3067209 */ /* 0x000fe20007810000 */
[----:B------:R-:W-:Y:S03]  /*c170*/  MUFU.EX2 R168, R168 ;  /* 0x000000a800a87308 */ /* 0x000fe60000000800 */
        /* <DEDUP_REMOVED lines=23> */
[----:B-1----:R-:W-:Y:S01]  /*c2f0*/  F2FP.BF16.F32.PACK_AB R154, R157, R156 ;  /* 0x0000009c9d9a723e */ /* 0x002fe200000010ff */
        /* <DEDUP_REMOVED lines=8> */
[----:B------:R-:W1:Y:S01]  /*c380*/  MUFU.EX2 R7, R7 ;  /* 0x0000000700077308 */ /* 0x000e620000000800 */
        /* <DEDUP_REMOVED lines=16> */
[----:B-1----:R1:W-:Y:S01]  /*c490*/  @!P2 STS [R10+0x28820], R7 ;  /* 0x028820070a00a388 */ /* 0x0023e20000000800 */
        /* <DEDUP_REMOVED lines=9> */
[--C-:B-1----:R-:W-:Y:S01]  /*c530*/  FFMA.FTZ R10, R158, UR10, -R14.reuse ;  /* 0x0000000a9e0a7c23 */ /* 0x102fe2000801080e */
        /* <DEDUP_REMOVED lines=12> */
[----:B------:R-:W1:Y:S01]  /*c600*/  MUFU.EX2 R10, R10 ;  /* 0x0000000a000a7308 */ /* 0x000e620000000800 */
        /* <DEDUP_REMOVED lines=28> */
[----:B------:R-:W1:Y:S01]  /*c7d0*/  MUFU.EX2 R161, R170 ;  /* 0x000000aa00a17308 */ /* 0x000e620000000800 */
        /* <DEDUP_REMOVED lines=137> */
[----:B-1----:R-:W-:Y:S06]  /*d070*/  @!P0 BRA `(.L_x_2252) ;  /* 0x0000000000048947 */ /* 0x002fec0003800000 */
[----:B------:R-:W-:Y:S01]  /*d080*/  BPT.TRAP 0x1 ;  /* 0x000000040000795c */ /* 0x000fe20000300000 */
.L_x_2252:
[----:B------:R1:W2:Y:S01]  /*d090*/  SYNCS.PHASECHK.TRANS64.TRYWAIT P1, [UR20+0x28c50], R8 ;  /* 0x028c5008ff0075a7 */ /* 0x0002a20008020154 */
[----:B------:R-:W-:Y:S05]  /*d0a0*/  @!P0 BRA `(.L_x_2253) ;  /* 0x0000000000048947 */ /* 0x000fea0003800000 */
[----:B------:R-:W-:Y:S01]  /*d0b0*/  BPT.TRAP 0x1 ;  /* 0x000000040000795c */ /* 0x000fe20000300000 */
.L_x_2253:
[----:B--2---:R-:W-:Y:S05]  /*d0c0*/  @P1 BRA `(.L_x_2254) ;  /* 0x0000000000081947 */ /* 0x004fea0003800000 */
[----:B------:R-:W2:Y:S02]  /*d0d0*/  SYNCS.PHASECHK.TRANS64.TRYWAIT P1, [UR20+0x28c50], R8 ;  /* 0x028c5008ff0075a7 */ /* 0x000ea40008020154 */
[----:B--2---:R-:W-:Y:S05]  /*d0e0*/  @!P1 BRA `(.L_x_2255) ;  /* 0x000000c000189947 */ /* 0x004fea0003800000 */
.L_x_2254:
        /* <DEDUP_REMOVED lines=34> */
.L_x_2256:
        /* <DEDUP_REMOVED lines=10> */
.L_x_2238:
[----:B------:R-:W5:Y:S01]  /*d3b0*/  SHFL.BFLY PT, R0, R3, 0x2, 0x1f ;  /* 0x0c401f0003007f89 */ /* 0x000f6200000e0000 */
[----:B------:R-:W-:Y:S01]  /*d3c0*/  IMAD.U32 R11, RZ, RZ, UR10 ;  /* 0x0000000aff0b7e24 */ /* 0x000fe2000f8e00ff */
[----:B------:R-:W-:Y:S06]  /*d3d0*/  BAR.ARV 0x8, 0x100 ;  /* 0x0204000000007b1d */ /* 0x000fec0000002000 */
[----:B------:R-:W-:Y:S02]  /*d3e0*/  IMAD.MOV.U32 R12, RZ, RZ, -0x800000 ;  /* 0xff800000ff0c7424 */ /* 0x000fe400078e00ff */
[----:B------:R-:W-:Y:S01]  /*d3f0*/  BAR.SYNC.DEFER_BLOCKING 0xf, 0x100 ;  /* 0x03c4000000007b1d */ /* 0x000fe20000010000 */
[----:B------:R-:W-:Y:S01]  /*d400*/  ISETP.NE.AND P2, PT, R18, RZ, PT ;  /* 0x000000ff1200720c */ /* 0x000fe20003f45270 */
[----:B------:R-:W-:-:S04]  /*d410*/  UIADD3 UR36, UR36, 0x1, URZ ;  /* 0x0000000124247890 */ /* 0x000fc8000fffe03f */
[----:B------:R-:W0:Y:S01]  /*d420*/  SHFL.BFLY PT, R9, R4, 0x2, 0x1f ;  /* 0x0c401f0004097f89 */ /* 0x000e2200000e0000 */
[----:B-----5:R-:W-:Y:S01]  /*d430*/  FADD.FTZ R0, R0, R3 ;  /* 0x0000000300007221 */ /* 0x020fe20000010000 */
[----:B------:R-:W-:-:S04]  /*d440*/  IMAD.MOV.U32 R3, RZ, RZ, RZ ;  /* 0x000000ffff037224 */ /* 0x000fc800078e00ff */
[----:B01234-:R-:W0:Y:S01]  /*d450*/  SHFL.BFLY PT, R7, R0, 0x1, 0x1f ;  /* 0x0c201f0000077f89 */ /* 0x01fe2200000e0000 */
[----:B------:R-:W-:Y:S01]  /*d460*/  FADD.FTZ R9, R9, R4 ;  /* 0x0000000409097221 */ /* 0x000fe20000010000 */
[----:B------:R-:W-:Y:S01]  /*d470*/  IMAD.U32 R4, RZ, RZ, UR38 ;  /* 0x00000026ff047e24 */ /* 0x000fe2000f8e00ff */
[----:B------:R-:W-:-:S03]  /*d480*/  UIADD3 UR38, UR38, 0x1, URZ ;  /* 0x0000000126267890 */ /* 0x000fc6000fffe03f */
[----:B------:R-:W1:Y:S01]  /*d490*/  SHFL.BFLY PT, R8, R9, 0x1, 0x1f ;  /* 0x0c201f0009087f89 */ /* 0x000e6200000e0000 */
[----:B------:R-:W-:Y:S01]  /*d4a0*/  @!P2 IMAD R4, R4, 0x40, R17 ;  /* 0x000000400404a824 */ /* 0x000fe200078e0211 */
[----:B------:R-:W-:Y:S01]  /*d4b0*/  UISETP.NE.AND UP0, UPT, UR38, 0x2, UPT ;  /* 0x000000022600788c */ /* 0x000fe2000bf05270 */
[----:B0-----:R-:W-:-:S03]  /*d4c0*/  FADD.FTZ R10, R0, R7 ;  /* 0x00000007000a7221 */ /* 0x001fc60000010000 */
[----:B------:R-:W-:Y:S01]  /*d4d0*/  @!P2 LEA R4, R4, UR41, 0x2 ;  /* 0x000000290404ac11 */ /* 0x000fe2000f8e10ff */
[----:B------:R-:W-:Y:S01]  /*d4e0*/  USEL UR4, URZ, 0x1, UP0 ;  /* 0x000000013f047887 */ /* 0x000fe20008000000 */
[----:B------:R-:W-:Y:S01]  /*d4f0*/  FSETP.NE.FTZ.AND P0, PT, R10, RZ, PT ;  /* 0x000000ff0a00720b */ /* 0x000fe20003f15000 */
[----:B------:R-:W-:Y:S02]  /*d500*/  USEL UR38, UR38, URZ, UP0 ;  /* 0x0000003f26267287 */ /* 0x000fe40008000000 */
[----:B------:R-:W-:-:S10]  /*d510*/  ULOP3.LUT UR37, UR37, UR4, URZ, 0x3c, !UPT ;  /* 0x0000000425257292 */ /* 0x000fd4000f8e3c3f */
[----:B------:R-:W0:Y:S01]  /*d520*/  @P0 MUFU.LG2 R7, R10 ;  /* 0x0000000a00070308 */ /* 0x000e220000000c00 */
[----:B------:R-:W-:Y:S01]  /*d530*/  @P0 FMUL.FTZ R0, R11, 0.69314718246459960938 ;  /* 0x3f3172180b000820 */ /* 0x000fe20000410000 */
[----:B-1----:R-:W-:-:S05]  /*d540*/  FADD.FTZ R8, R9, R8 ;  /* 0x0000000809087221 */ /* 0x002fca0000010000 */
[----:B------:R-:W-:Y:S01]  /*d550*/  FSETP.NE.FTZ.AND P1, PT, R8, RZ, PT ;  /* 0x000000ff0800720b */ /* 0x000fe20003f35000 */
[----:B------:R-:W1:Y:S01]  /*d560*/  @P0 MUFU.RCP R3, R10 ;  /* 0x0000000a00030308 */ /* 0x000e620000001000 */
[----:B0-----:R-:W-:-:S04]  /*d570*/  @P0 FMUL.FTZ R7, R7, 0.69314718246459960938 ;  /* 0x3f31721807070820 */ /* 0x001fc80000410000 */
[----:B------:R-:W-:Y:S01]  /*d580*/  @P0 FFMA.FTZ R12, R0, R5, R7 ;  /* 0x00000005000c0223 */ /* 0x000fe20000010007 */
[----:B------:R-:W-:-:S06]  /*d590*/  IMAD.MOV.U32 R0, RZ, RZ, RZ ;  /* 0x000000ffff007224 */ /* 0x000fcc00078e00ff */
[----:B------:R-:W0:Y:S01]  /*d5a0*/  @P1 MUFU.LG2 R5, R8 ;  /* 0x0000000800051308 */ /* 0x000e220000000c00 */
[----:B------:R-:W-:Y:S01]  /*d5b0*/  PLOP3.LUT P0, PT, PT, PT, PT, 0x8, 0x0 ;  /* 0x000000000000781c */ /* 0x000fe20003f0e170 */
[----:B-1----:R-:W-:Y:S01]  /*d5c0*/  @!P2 STS [R4+0x28800], R3 ;  /* 0x028800030400a388 */ /* 0x002fe20000000800 */
[-C--:B------:R-:W-:Y:S01]  /*d5d0*/  FMUL.FTZ R24, R24, R3.reuse ;  /* 0x0000000318187220 */ /* 0x080fe20000410000 */
[-C--:B------:R-:W-:Y:S01]  /*d5e0*/  FMUL.FTZ R25, R25, R3.reuse ;  /* 0x0000000319197220 */ /* 0x080fe20000410000 */
[-C--:B------:R-:W-:Y:S01]  /*d5f0*/  FMUL.FTZ R28, R28, R3.reuse ;  /* 0x000000031c1c7220 */ /* 0x080fe20000410000 */
[-C--:B------:R-:W-:Y:S01]  /*d600*/  FMUL.FTZ R29, R29, R3.reuse ;  /* 0x000000031d1d7220 */ /* 0x080fe20000410000 */
[-C--:B------:R-:W-:Y:S01]  /*d610*/  FMUL.FTZ R32, R32, R3.reuse ;  /* 0x0000000320207220 */ /* 0x080fe20000410000 */
[----:B------:R-:W1:Y:S01]  /*d620*/  @P1 MUFU.RCP R0, R8 ;  /* 0x0000000800001308 */ /* 0x000e620000001000 */
        /* <DEDUP_REMOVED lines=26> */
[----:B0-----:R-:W-:-:S02]  /*d7d0*/  IMAD.U32 R4, RZ, RZ, UR10 ;  /* 0x0000000aff047e24 */ /* 0x001fc4000f8e00ff */
        /* <DEDUP_REMOVED lines=103> */
.L_x_2162:
[----:B------:R-:W0:Y:S08]  /*de50*/  S2UR UR40, SR_CgaCtaId ;  /* 0x00000000002879c3 */ /* 0x000e300000008800 */
[----:B------:R-:W-:Y:S01]  /*de60*/  BAR.SYNC.DEFER_BLOCKING 0x5, 0x180 ;  /* 0x0146000000007b1d */ /* 0x000fe20000010000 */
[----:B------:R-:W-:-:S05]  /*de70*/  USHF.R.U32.HI UR9, URZ, 0x10, UR42 ;  /* 0x000000103f097899 */ /* 0x000fca000801162a */
[----:B------:R-:W-:Y:S01]  /*de80*/  UMOV UR41, 0x400 ;  /* 0x0000040000297882 */ /* 0x000fe20000000000 */
[----:B------:R-:W-:Y:S01]  /*de90*/  BSSY B0, `(.L_x_2258) ;  /* 0x000049c000007945 */ /* 0x000fe20003800000 */
[----:B0-----:R-:W-:-:S09]  /*dea0*/  ULEA UR41, UR40, UR41, 0x18 ;  /* 0x0000002928297291 */ /* 0x001fd2000f8ec03f */
[----:B------:R-:W0:Y:S02]  /*deb0*/  LDS.128 R4, [UR41+0x28cd0] ;  /* 0x028cd029ff047984 */ /* 0x000e240008000c00 */
[----:B0-----:R-:W-:Y:S02]  /*dec0*/  R2UR UR5, R5 ;  /* 0x00000000050572ca */ /* 0x001fe400000e0000 */
[----:B------:R-:W-:Y:S02]  /*ded0*/  R2UR UR7, R6 ;  /* 0x00000000060772ca */ /* 0x000fe400000e0000 */
[----:B------:R-:W-:Y:S01]  /*dee0*/  R2UR UR6, R7 ;  /* 0x00000000070672ca */ /* 0x000fe200000e0000 */
[----:B------:R-:W-:Y:S06]  /*def0*/  BAR.ARV 0x4, 0x180 ;  /* 0x0106000000007b1d */ /* 0x000fec0000002000 */
[----:B------:R-:W-:Y:S08]  /*df00*/  @P0 BRA `(.L_x_2259) ;  /* 0x0000003800540947 */ /* 0x000ff00003800000 */
[----:B------:R-:W2:Y:S01]  /*df10*/  LDL R0, [R1+0x20] ;  /* 0x0000200001007983 */ /* 0x000ea20000100800 */
[----:B------:R-:W0:Y:S01]  /*df20*/  S2UR UR4, SR_SWINHI ;  /* 0x00000000000479c3 */ /* 0x000e220000002f00 */
[----:B------:R-:W-:Y:S01]  /*df30*/  F2FP.BF16.F32.PACK_AB R6, R29, R28 ;  /* 0x0000001c1d06723e */ /* 0x000fe200000010ff */
[----:B------:R-:W-:Y:S01]  /*df40*/  ULDC.64 UR14, c[0x0][0xc00] ;  /* 0x00030000000e7ab9 */ /* 0x000fe20000000a00 */
[----:B------:R-:W-:Y:S01]  /*df50*/  F2FP.BF16.F32.PACK_AB R7, R31, R30 ;  /* 0x0000001e1f07723e */ /* 0x000fe200000010ff */
[----:B------:R-:W-:Y:S01]  /*df60*/  ULDC.64 UR12, c[0x0][0xc00] ;  /* 0x00030000000c7ab9 */ /* 0x000fe20000000a00 */
[----:B------:R-:W-:Y:S01]  /*df70*/  F2FP.BF16.F32.PACK_AB R10, R37, R36 ;  /* 0x00000024250a723e */ /* 0x000fe200000010ff */
[----:B------:R-:W-:Y:S01]  /*df80*/  UIMAD.WIDE UR12, UR44, 0x4, UR12 ;  /* 0x000000042c0c78a5 */ /* 0x000fe2000f8e020c */
[----:B------:R-:W-:Y:S01]  /*df90*/  F2FP.BF16.F32.PACK_AB R11, R39, R38 ;  /* 0x00000026270b723e */ /* 0x000fe200000010ff */
[----:B------:R-:W-:Y:S01]  /*dfa0*/  UMOV UR10, UR41 ;  /* 0x00000029000a7c82 */ /* 0x000fe20008000000 */
[----:B0-----:R-:W-:Y:S01]  /*dfb0*/  UMOV UR11, UR4 ;  /* 0x00000004000b7c82 */ /* 0x001fe20008000000 */
[----:B------:R-:W-:Y:S01]  /*dfc0*/  ULDC UR4, c[0x0][0xad4] ;  /* 0x0002b50000047ab9 */ /* 0x000fe20000000800 */
[----:B------:R-:W-:-:S02]  /*dfd0*/  IMAD.U32 R14, RZ, RZ, UR10 ;  /* 0x0000000aff0e7e24 */ /* 0x000fc4000f8e00ff */
[----:B------:R-:W-:Y:S01]  /*dfe0*/  IMAD.U32 R15, RZ, RZ, UR11 ;  /* 0x0000000bff0f7e24 */ /* 0x000fe2000f8e00ff */
[----:B------:R-:W-:Y:S02]  /*dff0*/  ULDC.64 UR10, c[0x0][0xc08] ;  /* 0x00030200000a7ab9 */ /* 0x000fe40000000a00 */
[----:B------:R-:W-:-:S04]  /*e000*/  UISETP.NE.U32.AND UP0, UPT, UR10, URZ, UPT ;  /* 0x0000003f0a00728c */ /* 0x000fc8000bf05070 */
[----:B------:R-:W-:Y:S01]  /*e010*/  UISETP.NE.AND.EX UP0, UPT, UR11, URZ, UPT, UP0 ;  /* 0x0000003f0b00728c */ /* 0x000fe2000bf05300 */
[----:B------:R-:W-:Y:S05]  /*e020*/  BAR.SYNC.DEFER_BLOCKING 0x1, 0x100 ;  /* 0x0044000000007b1d */ /* 0x000fea0000010000 */
[----:B------:R-:W-:-:S05]  /*e030*/  PLOP3.LUT P1, PT, PT, PT, UP0, 0x80, 0x0 ;  /* 0x000000000000781c */ /* 0x000fca0003f2f008 */
[----:B------:R-:W-:Y:S02]  /*e040*/  @UP0 ULDC.64 UR10, c[0x0][0xc08] ;  /* 0x00030200000a0ab9 */ /* 0x000fe40000000a00 */
[----:B------:R-:W-:Y:S01]  /*e050*/  @UP0 UIMAD.WIDE UR10, UR44, 0x4, UR10 ;  /* 0x000000042c0a08a5 */ /* 0x000fe2000f8e020a */
        /* <DEDUP_REMOVED lines=12> */
[----:B0-----:R-:W-:Y:S01]  /*e120*/  IMAD.X R5, RZ, RZ, R21, P0 ;  /* 0x000000ffff057224 */ /* 0x001fe200000e0615 */
[----:B------:R-:W-:Y:S02]  /*e130*/  LOP3.LUT R4, R8, R9, RZ, 0x3c, !PT ;  /* 0x0000000908047212 */ /* 0x000fe400078e3cff */
[----:B------:R-:W-:Y:S02]  /*e140*/  F2FP.BF16.F32.PACK_AB R8, R33, R32 ;  /* 0x000000202108723e */ /* 0x000fe400000010ff */
[----:B------:R-:W-:Y:S02]  /*e150*/  MOV R13, R4 ;  /* 0x00000004000d7202 */ /* 0x000fe40000000f00 */
[----:B------:R-:W-:Y:S02]  /*e160*/  IADD3 R5, P0, R20, 0x40, RZ ;  /* 0x0000004014057810 */ /* 0x000fe40007f1e0ff */
[----:B------:R-:W-:-:S02]  /*e170*/  F2FP.BF16.F32.PACK_AB R9, R35, R34 ;  /* 0x000000222309723e */ /* 0x000fc400000010ff */
[----:B------:R-:W-:Y:S02]  /*e180*/  LOP3.LUT R4, R5, 0x380, RZ, 0xc0, !PT ;  /* 0x0000038005047812 */ /* 0x000fe400078ec0ff */
[----:B------:R-:W-:Y:S01]  /*e190*/  F2FP.BF16.F32.PACK_AB R6, R45, R44 ;  /* 0x0000002c2d06723e */ /* 0x000fe200000010ff */
[----:B------:R0:W-:Y:S01]  /*e1a0*/  STSM.16.M88.4 [R13], R8 ;  /* 0x000000080d007844 */ /* 0x0001e20000000200 */
[----:B------:R-:W-:Y:S02]  /*e1b0*/  SHF.R.U64 R4, R4, 0x3, RZ ;  /* 0x0000000304047819 */ /* 0x000fe400000012ff */
[----:B------:R-:W-:Y:S02]  /*e1c0*/  F2FP.BF16.F32.PACK_AB R7, R47, R46 ;  /* 0x0000002e2f07723e */ /* 0x000fe400000010ff */
[----:B------:R-:W-:Y:S01]  /*e1d0*/  LOP3.LUT R4, R4, R5, RZ, 0x3c, !PT ;  /* 0x0000000504047212 */ /* 0x000fe200078e3cff */
[----:B------:R-:W-:-:S05]  /*e1e0*/  IMAD.X R5, RZ, RZ, R21, P0 ;  /* 0x000000ffff057224 */ /* 0x000fca00000e0615 */
[----:B------:R-:W-:Y:S02]  /*e1f0*/  MOV R0, R4 ;  /* 0x0000000400007202 */ /* 0x000fe40000000f00 */
[----:B------:R-:W-:Y:S02]  /*e200*/  F2FP.BF16.F32.PACK_AB R4, R41, R40 ;  /* 0x000000282904723e */ /* 0x000fe400000010ff */
[----:B------:R-:W-:Y:S02]  /*e210*/  F2FP.BF16.F32.PACK_AB R5, R43, R42 ;  /* 0x0000002a2b05723e */ /* 0x000fe400000010ff */
[----:B0-----:R-:W-:Y:S02]  /*e220*/  IADD3 R9, P0, R20, 0x60, RZ ;  /* 0x0000006014097810 */ /* 0x001fe40007f1e0ff */
[----:B------:R-:W-:Y:S01]  /*e230*/  F2FP.BF16.F32.PACK_AB R10, R53, R52 ;  /* 0x00000034350a723e */ /* 0x000fe200000010ff */
[----:B------:R0:W-:Y:S01]  /*e240*/  STSM.16.M88.4 [R0], R4 ;  /* 0x0000000400007844 */ /* 0x0001e20000000200 */
[----:B------:R-:W-:-:S02]  /*e250*/  LOP3.LUT R8, R9, 0x380, RZ, 0xc0, !PT ;  /* 0x0000038009087812 */ /* 0x000fc400078ec0ff */
[----:B------:R-:W-:Y:S02]  /*e260*/  F2FP.BF16.F32.PACK_AB R11, R55, R54 ;  /* 0x00000036370b723e */ /* 0x000fe400000010ff */
[----:B------:R-:W-:Y:S01]  /*e270*/  SHF.R.U64 R8, R8, 0x3, RZ ;  /* 0x0000000308087819 */ /* 0x000fe200000012ff */
[----:B0-----:R-:W-:-:S03]  /*e280*/  IMAD.X R5, RZ, RZ, R21, P0 ;  /* 0x000000ffff057224 */ /* 0x001fc600000e0615 */
[----:B------:R-:W-:Y:S02]  /*e290*/  LOP3.LUT R4, R8, R9, RZ, 0x3c, !PT ;  /* 0x0000000908047212 */ /* 0x000fe400078e3cff */
[----:B------:R-:W-:Y:S02]  /*e2a0*/  F2FP.BF16.F32.PACK_AB R8, R49, R48 ;  /* 0x000000303108723e */ /* 0x000fe400000010ff */
[----:B------:R-:W-:Y:S02]  /*e2b0*/  MOV R13, R4 ;  /* 0x00000004000d7202 */ /* 0x000fe40000000f00 */
[----:B------:R-:W-:Y:S02]  /*e2c0*/  IADD3 R5, P0, R20, 0x2000, RZ ;  /* 0x0000200014057810 */ /* 0x000fe40007f1e0ff */
[----:B------:R-:W-:Y:S02]  /*e2d0*/  F2FP.BF16.F32.PACK_AB R9, R51, R50 ;  /* 0x000000323309723e */ /* 0x000fe400000010ff */
[----:B------:R-:W-:-:S02]  /*e2e0*/  LOP3.LUT R4, R5, 0x380, RZ, 0xc0, !PT ;  /* 0x0000038005047812 */ /* 0x000fc400078ec0ff */
        /* <DEDUP_REMOVED lines=119> */
[----:B0-----:R-:W-:-:S03]  /*ea60*/  IADD3 R9, P0, R20, 0x6060, RZ ;  /* 0x0000606014097810 */ /* 0x001fc60007f1e0ff */
[----:B------:R0:W-:Y:S01]  /*ea70*/  STSM.16.M88.4 [R0], R4 ;  /* 0x0000000400007844 */ /* 0x0001e20000000200 */
[----:B------:R-:W-:Y:S01]  /*ea80*/  LOP3.LUT R8, R9, 0x380, RZ, 0xc0, !PT ;  /* 0x0000038009087812 */ /* 0x000fe200078ec0ff */
[----:B------:R-:W-:Y:S01]  /*ea90*/  IMAD.X R21, RZ, RZ, R21, P0 ;  /* 0x000000ffff157224 */ /* 0x000fe200000e0615 */
[----:B------:R-:W-:Y:S02]  /*eaa0*/  ISETP.NE.U32.AND P0, PT, RZ, UR14, PT ;  /* 0x0000000eff007c0c */ /* 0x000fe4000bf05070 */
[----:B------:R-:W-:Y:S02]  /*eab0*/  SHF.R.U64 R8, R8, 0x3, RZ ;  /* 0x0000000308087819 */ /* 0x000fe400000012ff */
[----:B------:R-:W-:Y:S02]  /*eac0*/  ISETP.NE.AND.EX P0, PT, RZ, UR15, PT, P0 ;  /* 0x0000000fff007c0c */ /* 0x000fe4000bf05300 */
[----:B------:R-:W-:-:S04]  /*ead0*/  LOP3.LUT R20, R8, R9, RZ, 0x3c, !PT ;  /* 0x0000000908147212 */ /* 0x000fc800078e3cff */
[----:B------:R-:W-:Y:S02]  /*eae0*/  MOV R20, R20 ;  /* 0x0000001400147202 */ /* 0x000fe40000000f00 */
[----:B0-----:R-:W-:Y:S02]  /*eaf0*/  F2FP.BF16.F32.PACK_AB R4, R145, R144 ;  /* 0x000000909104723e */ /* 0x001fe400000010ff */
[----:B------:R-:W-:Y:S02]  /*eb00*/  F2FP.BF16.F32.PACK_AB R5, R147, R146 ;  /* 0x000000929305723e */ /* 0x000fe400000010ff */
[----:B------:R-:W-:Y:S02]  /*eb10*/  F2FP.BF16.F32.PACK_AB R6, R149, R148 ;  /* 0x000000949506723e */ /* 0x000fe400000010ff */
[----:B------:R-:W-:-:S05]  /*eb20*/  F2FP.BF16.F32.PACK_AB R7, R151, R150 ;  /* 0x000000969707723e */ /* 0x000fca00000010ff */
[----:B------:R0:W-:Y:S02]  /*eb30*/  STSM.16.M88.4 [R20], R4 ;  /* 0x0000000414007844 */ /* 0x0001e40000000200 */
[----:B0-----:R-:W-:Y:S02]  /*eb40*/  IMAD.U32 R4, RZ, RZ, UR10 ;  /* 0x0000000aff047e24 */ /* 0x001fe4000f8e00ff */
[----:B------:R-:W-:Y:S01]  /*eb50*/  IMAD.U32 R5, RZ, RZ, UR11 ;  /* 0x0000000bff057e24 */ /* 0x000fe2000f8e00ff */
[----:B------:R-:W-:Y:S06]  /*eb60*/  BAR.SYNC.DEFER_BLOCKING 0x1, 0x100 ;  /* 0x0044000000007b1d */ /* 0x000fec0000010000 */
[----:B------:R0:W2:Y:S02]  /*eb70*/  @P1 LDG.E R6, desc[UR54][R4.64] ;  /* 0x0000003604061981 */ /* 0x0000a4000c1e1900 */
[----:B0-----:R-:W-:-:S02]  /*eb80*/  IMAD.U32 R4, RZ, RZ, UR12 ;  /* 0x0000000cff047e24 */ /* 0x001fc4000f8e00ff */
[----:B------:R-:W-:-:S05]  /*eb90*/  IMAD.U32 R5, RZ, RZ, UR13 ;  /* 0x0000000dff057e24 */ /* 0x000fca000f8e00ff */
[----:B------:R0:W5:Y:S01]  /*eba0*/  @P0 LDG.E R0, desc[UR54][R4.64] ;  /* 0x0000003604000981 */ /* 0x000162000c1e1900 */
[----:B------:R-:W-:Y:S01]  /*ebb0*/  UISETP.NE.AND UP0, UPT, UR9, URZ, UPT ;  /* 0x0000003f0900728c */ /* 0x000fe2000bf05270 */
[----:B------:R-:W-:Y:S01]  /*ebc0*/  ULDC UR8, c[0x0][0xa88] ;  /* 0x0002a20000087ab9 */ /* 0x000fe20000000800 */
[----:B------:R-:W-:Y:S02]  /*ebd0*/  ULOP3.LUT UR42, UR42, 0xff, URZ, 0xc0, !UPT ;  /* 0x000000ff2a2a7892 */ /* 0x000fe4000f8ec03f */
[----:B------:R-:W-:Y:S01]  /*ebe0*/  USEL UR10, UR9, UR4, UP0 ;  /* 0x00000004090a7287 */ /* 0x000fe20008000000 */
[----:B--2---:R-:W-:Y:S01]  /*ebf0*/  @P1 R2UR UR8, R6 ;  /* 0x00000000060812ca */ /* 0x004fe200000e0000 */
[----:B0-----:R-:W-:-:S14]  /*ec00*/  @P1 BRA `(.L_x_2260) ;  /* 0x0000000000201947 */ /* 0x001fdc0003800000 */
[----:B------:R-:W-:Y:S05]  /*ec10*/  @!P0 BRA `(.L_x_2260) ;  /* 0x00000000001c8947 */ /* 0x000fea0003800000 */
[----:B------:R-:W-:Y:S02]  /*ec20*/  IMAD.U32 R4, RZ, RZ, UR12 ;  /* 0x0000000cff047e24 */ /* 0x000fe4000f8e00ff */
[----:B------:R-:W-:-:S05]  /*ec30*/  IMAD.U32 R5, RZ, RZ, UR13 ;  /* 0x0000000dff057e24 */ /* 0x000fca000f8e00ff */
[----:B------:R-:W2:Y:S04]  /*ec40*/  LDG.E R6, desc[UR54][R4.64] ;  /* 0x0000003604067981 */ /* 0x000ea8000c1e1900 */
[----:B------:R-:W3:Y:S01]  /*ec50*/  LDG.E R7, desc[UR54][R4.64+0x4] ;  /* 0x0000043604077981 */ /* 0x000ee2000c1e1900 */
[----:B--2---:R-:W-:Y:S02]  /*ec60*/  R2UR UR4, R6 ;  /* 0x00000000060472ca */ /* 0x004fe400000e0000 */
[----:B---3--:R-:W-:-:S13]  /*ec70*/  R2UR UR8, R7 ;  /* 0x00000000070872ca */ /* 0x008fda00000e0000 */
[----:B------:R-:W-:-:S12]  /*ec80*/  UIADD3 UR8, -UR4, UR8, URZ ;  /* 0x0000000804087290 */ /* 0x000fd8000fffe13f */
.L_x_2260:
[----:B------:R-:W0:Y:S01]  /*ec90*/  SHFL.IDX PT, R4, R224, RZ, 0x1f ;  /* 0x00001fffe0047589 */ /* 0x000e2200000e0000 */
        /* <DEDUP_REMOVED lines=8> */
[----:B0-----:R-:W-:-:S13]  /*ed20*/  ISETP.NE.AND P0, PT, R4, RZ, PT ;  /* 0x000000ff0400720c */ /* 0x001fda0003f05270 */
[----:B------:R-:W-:Y:S05]  /*ed30*/  @P0 BRA `(.L_x_2261) ;  /* 0x0000000400000947 */ /* 0x000fea0003800000 */
[----:B------:R-:W2:Y:S01]  /*ed40*/  LDL R10, [R1+0x1c] ;  /* 0x00001c00010a7983 */ /* 0x000ea20000100800 */
[----:B------:R-:W0:Y:S01]  /*ed50*/  LDC R0, c[0x0][0xbe8] ;  /* 0x0002fa00ff007b82 */ /* 0x000e220000000800 */
[----:B------:R-:W-:Y:S01]  /*ed60*/  UISETP.GT.AND UP1, UPT, UR10, 0x1, UPT ;  /* 0x000000010a00788c */ /* 0x000fe2000bf24270 */
[----:B------:R-:W-:Y:S01]  /*ed70*/  VIADD R9, R190, UR45 ;  /* 0x0000002dbe097c36 */ /* 0x000fe20008000000 */
[----:B------:R-:W-:Y:S01]  /*ed80*/  UMOV UR21, 0x9b8 ;  /* 0x000009b800157882 */ /* 0x000fe20000000000 */
[----:B------:R-:W-:Y:S02]  /*ed90*/  UISETP.NE.U32.AND UP0, UPT, UR14, URZ, UPT ;  /* 0x0000003f0e00728c */ /* 0x000fe4000bf05070 */
[----:B------:R-:W-:Y:S01]  /*eda0*/  USEL UR21, UR21, 0x978, UP1 ;  /* 0x0000097815157887 */ /* 0x000fe20008800000 */
[----:B------:R-:W-:Y:S01]  /*edb0*/  IMAD.MOV.U32 R5, RZ, RZ, R9 ;  /* 0x000000ffff057224 */ /* 0x000fe200078e0009 */
[----:B------:R-:W-:Y:S02]  /*edc0*/  UISETP.NE.AND.EX UP0, UPT, UR15, URZ, UPT, UP0 ;  /* 0x0000003f0f00728c */ /* 0x000fe4000bf05300 */
[----:B------:R-:W-:-:S02]  /*edd0*/  USEL UR16, UR42, URZ, UP1 ;  /* 0x0000003f2a107287 */ /* 0x000fc40008800000 */
[----:B------:R-:W-:Y:S02]  /*ede0*/  USEL UR19, UR44, URZ, !UP0 ;  /* 0x0000003f2c137287 */ /* 0x000fe4000c000000 */
[----:B------:R-:W-:-:S04]  /*edf0*/  USHF.R.S32.HI UR17, URZ, 0x1f, UR44 ;  /* 0x0000001f3f117899 */ /* 0x000fc8000801142c */
[----:B------:R-:W-:Y:S01]  /*ee00*/  ULDC.64 UR14, c[0x0][UR21+0x228] ;  /* 0x00008a00150e7abb */ /* 0x000fe20008000a00 */
[----:B------:R-:W-:Y:S01]  /*ee10*/  ULDC.64 UR12, c[0x0][UR21+0x220] ;  /* 0x00008800150c7abb */ /* 0x000fe20008000a00 */
[----:B------:R-:W-:Y:S02]  /*ee20*/  UIMAD.WIDE.U32 UR22, UR14, UR16, URZ ;  /* 0x000000100e1672a5 */ /* 0x000fe4000f8e003f */
[----:B------:R-:W-:Y:S01]  /*ee30*/  UIMAD UR24, UR15, UR16, URZ ;  /* 0x000000100f1872a4 */ /* 0x000fe2000f8e023f */
[C---:B0-----:R-:W-:Y:S01]  /*ee40*/  ISETP.NE.AND P0, PT, R0.reuse, 0x1, PT ;  /* 0x000000010000780c */ /* 0x041fe20003f05270 */
[----:B------:R-:W-:Y:S01]  /*ee50*/  UIMAD.WIDE.U32 UR14, UR12, UR19, URZ ;  /* 0x000000130c0e72a5 */ /* 0x000fe2000f8e003f */
[----:B------:R-:W-:Y:S01]  /*ee60*/  IMAD R11, R0, UR8, RZ ;  /* 0x00000008000b7c24 */ /* 0x000fe2000f8e02ff */
[----:B------:R-:W-:Y:S01]  /*ee70*/  ULDC.64 UR10, c[0x0][UR21+0x218] ;  /* 0x00008600150a7abb */ /* 0x000fe20008000a00 */
[----:B------:R-:W-:Y:S02]  /*ee80*/  USEL UR20, UR17, URZ, !UP0 ;  /* 0x0000003f11147287 */ /* 0x000fe4000c000000 */
[----:B------:R-:W-:-:S02]  /*ee90*/  UIMAD UR19, UR13, UR19, URZ ;  /* 0x000000130d1372a4 */ /* 0x000fc4000f8e023f */
[----:B------:R-:W-:Y:S02]  /*eea0*/  UIMAD.WIDE.U32 UR16, UR10, UR43, URZ ;  /* 0x0000002b0a1072a5 */ /* 0x000fe4000f8e003f */
[----:B------:R-:W-:Y:S02]  /*eeb0*/  UIMAD UR10, UR11, UR43, URZ ;  /* 0x0000002b0b0a72a4 */ /* 0x000fe4000f8e023f */
[----:B------:R-:W-:Y:S01]  /*eec0*/  UIMAD UR19, UR12, UR20, UR19 ;  /* 0x000000140c1372a4 */ /* 0x000fe2000f8e0213 */
[----:B------:R-:W0:Y:S01]  /*eed0*/  @P0 LDC R4, c[0x0][0xbec] ;  /* 0x0002fb00ff040b82 */ /* 0x000e220000000800 */
[----:B------:R-:W-:Y:S02]  /*eee0*/  UIADD3 UR24, UR23, UR24, URZ ;  /* 0x0000001817187290 */ /* 0x000fe4000fffe03f */
[----:B------:R-:W-:Y:S02]  /*eef0*/  UIADD3 UR11, UR17, UR10, URZ ;  /* 0x0000000a110b7290 */ /* 0x000fe4000fffe03f */
[----:B------:R-:W-:-:S02]  /*ef00*/  UIADD3 UR16, UP0, UP2, UR14, UR16, UR4 ;  /* 0x000000100e107290 */ /* 0x000fc4000fa1e004 */
[----:B------:R-:W-:Y:S01]  /*ef10*/  UIADD3 UR10, UR15, UR19, URZ ;  /* 0x000000130f0a7290 */ /* 0x000fe2000fffe03f */
[----:B------:R-:W1:Y:S01]  /*ef20*/  @P0 LDC R7, c[0x0][0xbf0] ;  /* 0x0002fc00ff070b82 */ /* 0x000e620000000800 */
[----:B------:R-:W-:Y:S02]  /*ef30*/  IMAD.U32 R6, RZ, RZ, UR24 ;  /* 0x00000018ff067e24 */ /* 0x000fe4000f8e00ff */
[----:B------:R-:W-:Y:S01]  /*ef40*/  UIADD3.X UR10, UR10, UR11, UR18, UP0, UP2 ;  /* 0x0000000b0a0a7290 */ /* 0x000fe200087e4412 */
[----:B0-----:R-:W-:-:S05]  /*ef50*/  @P0 IMAD.HI.U32 R4, R9, R4, RZ ;  /* 0x0000000409040227 */ /* 0x001fca00078e00ff */
[----:B-1----:R-:W-:Y:S01]  /*ef60*/  @P0 SHF.R.U32.HI R5, RZ, R7, R4 ;  /* 0x00000007ff050219 */ /* 0x002fe20000011604 */
[----:B------:R-:W-:-:S04]  /*ef70*/  IMAD.U32 R4, RZ, RZ, UR22 ;  /* 0x00000016ff047e24 */ /* 0x000fc8000f8e00ff */
[--C-:B------:R-:W-:Y:S01]  /*ef80*/  IMAD.MOV R7, RZ, RZ, -R5.reuse ;  /* 0x000000ffff077224 */ /* 0x100fe200078e0a05 */
[----:B------:R-:W-:Y:S02]  /*ef90*/  IADD3 R4, P0, P2, R5, UR16, R4 ;  /* 0x0000001005047c10 */ /* 0x000fe4000fa1e004 */
[----:B------:R-:W-:Y:S01]  /*efa0*/  SHF.R.S32.HI R5, RZ, 0x1f, R5 ;  /* 0x0000001fff057819 */ /* 0x000fe20000011405 */
[----:B------:R-:W-:Y:S02]  /*efb0*/  IMAD R7, R0, R7, R9 ;  /* 0x0000000700077224 */ /* 0x000fe400078e0209 */
[----:B------:R-:W-:Y:S01]  /*efc0*/  VIADD R0, R17, UR45 ;  /* 0x0000002d11007c36 */ /* 0x000fe20008000000 */
[----:B------:R-:W-:Y:S01]  /*efd0*/  IADD3.X R5, R5, UR10, R6, P0, P2 ;  /* 0x0000000a05057c10 */ /* 0x000fe200087e4406 */
[----:B------:R-:W-:Y:S01]  /*efe0*/  ULDC.64 UR10, c[0x0][UR21+0x210] ;  /* 0x00008400150a7abb */ /* 0x000fe20008000a00 */
[----:B------:R-:W-:Y:S01]  /*eff0*/  SHF.R.S32.HI R6, RZ, 0x1f, R7 ;  /* 0x0000001fff067819 */ /* 0x000fe20000011407 */
[----:B------:R-:W-:-:S02]  /*f000*/  IMAD R9, R7, UR11, RZ ;  /* 0x0000000b07097c24 */ /* 0x000fc4000f8e02ff */
        /* <DEDUP_REMOVED lines=8> */
[----:B------:R-:W-:Y:S04]  /*f090*/  SHFL.IDX PT, R6, R8, 0x1, 0x1c1f ;  /* 0x003c1f0008067f89 */ /* 0x000fe800000e0000 */
[----:B------:R-:W-:Y:S04]  /*f0a0*/  SHFL.IDX PT, R4, R8, RZ, 0x1c1f ;  /* 0x001c1fff08047589 */ /* 0x000fe800000e0000 */
[----:B------:R-:W-:Y:S01]  /*f0b0*/  SHFL.IDX PT, R7, R9, 0x1, 0x1c1f ;  /* 0x003c1f0009077f89 */ /* 0x000fe200000e0000 */
[----:B--2---:R-:W-:-:S05]  /*f0c0*/  IMAD.MOV R5, RZ, RZ, -R10 ;  /* 0x000000ffff057224 */ /* 0x004fca00078e0a0a */
[----:B------:R-:W-:Y:S02]  /*f0d0*/  ISETP.NE.AND P0, PT, R2, R5, PT ;  /* 0x000000050200720c */ /* 0x000fe40003f05270 */
[----:B------:R-:W0:Y:S02]  /*f0e0*/  SHFL.IDX PT, R5, R9, RZ, 0x1c1f ;  /* 0x001c1fff09057589 */ /* 0x000e2400000e0000 */
[C---:B------:R-:W-:Y:S01]  /*f0f0*/  ISETP.GE.OR P2, PT, R0.reuse, R11, P0 ;  /* 0x0000000b0000720c */ /* 0x040fe20000746670 */
[----:B------:R-:W-:-:S05]  /*f100*/  VIADD R0, R0, 0x8 ;  /* 0x0000000800007836 */ /* 0x000fca0000000000 */
[----:B------:R-:W-:-:S07]  /*f110*/  ISETP.GE.OR P0, PT, R0, R11, P0 ;  /* 0x0000000b0000720c */ /* 0x000fce0000706670 */
[----:B0-----:R0:W-:Y:S06]  /*f120*/  @!P2 ST.E desc[UR54][R4.64], R12 ;  /* 0x0000000c0400a985 */ /* 0x0011ec000c101936 */
[----:B------:R0:W-:Y:S02]  /*f130*/  @!P0 ST.E desc[UR54][R6.64], R3 ;  /* 0x0000000306008985 */ /* 0x0001e4000c101936 */
.L_x_2261:
[----:B------:R-:W-:Y:S05]  /*f140*/  @P1 BRA `(.L_x_2262) ;  /* 0x0000001000501947 */ /* 0x000fea0003800000 */
[----:B0-----:R-:W-:Y:S01]  /*f150*/  IMAD R3, R223, 0x40, R19 ;  /* 0x00000040df037824 */ /* 0x001fe200078e0213 */
[----:B------:R-:W0:Y:S01]  /*f160*/  LDC R82, c[0x0][0xbe8] ;  /* 0x0002fa00ff527b82 */ /* 0x000e220000000800 */
[----:B------:R-:W-:Y:S01]  /*f170*/  ULDC UR14, c[0x0][0xac8] ;  /* 0x0002b200000e7ab9 */ /* 0x000fe20000000800 */
[----:B------:R-:W-:Y:S01]  /*f180*/  ULDC.64 UR12, c[0x0][0xaa0] ;  /* 0x0002a800000c7ab9 */ /* 0x000fe20000000a00 */
        /* <DEDUP_REMOVED lines=9> */
[--C-:B------:R-:W-:Y:S01]  /*f220*/  IMAD.X R9, RZ, RZ, R15.reuse, P3 ;  /* 0x000000ffff097224 */ /* 0x100fe200018e060f */
[----:B------:R-:W-:Y:S02]  /*f230*/  LOP3.LUT R32, R33, 0x380, RZ, 0xc0, !PT ;  /* 0x0000038021207812 */ /* 0x000fe400078ec0ff */
[----:B------:R-:W-:Y:S02]  /*f240*/  IADD3 R45, P3, R14, 0x8000, RZ ;  /* 0x000080000e2d7810 */ /* 0x000fe40007f7e0ff */
[----:B------:R-:W-:Y:S01]  /*f250*/  LOP3.LUT R40, R40, R41, RZ, 0x3c, !PT ;  /* 0x0000002928287212 */ /* 0x000fe200078e3cff */
[--C-:B------:R-:W-:Y:S01]  /*f260*/  IMAD.X R41, RZ, RZ, R15.reuse, P2 ;  /* 0x000000ffff297224 */ /* 0x100fe200010e060f */
[C---:B------:R-:W-:Y:S01]  /*f270*/  IADD3 R37, P1, R14.reuse, 0x6000, RZ ;  /* 0x000060000e257810 */ /* 0x040fe20007f3e0ff */
[----:B------:R-:W-:Y:S01]  /*f280*/  VIADD R91, R19, 0x40 ;  /* 0x00000040135b7836 */ /* 0x000fe20000000000 */
[----:B------:R-:W-:Y:S01]  /*f290*/  IADD3 R69, P2, R14, 0xe000, RZ ;  /* 0x0000e0000e457810 */ /* 0x000fe20007f5e0ff */
[----:B------:R-:W-:Y:S01]  /*f2a0*/  UIMAD UR18, UR18, UR12, URZ ;  /* 0x0000000c121272a4 */ /* 0x000fe2000f8e023f */
[----:B------:R-:W-:Y:S01]  /*f2b0*/  SHF.R.U64 R32, R32, 0x3, RZ ;  /* 0x0000000320207819 */ /* 0x000fe200000012ff */
[----:B------:R-:W-:Y:S01]  /*f2c0*/  UIMAD.WIDE.U32 UR10, UR4, UR12, URZ ;  /* 0x0000000c040a72a5 */ /* 0x000fe2000f8e003f */
[----:B------:R-:W-:Y:S01]  /*f2d0*/  LOP3.LUT R44, R45, 0x380, RZ, 0xc0, !PT ;  /* 0x000003802d2c7812 */ /* 0x000fe200078ec0ff */
[----:B------:R-:W-:Y:S01]  /*f2e0*/  VIADD R87, R19, 0x80 ;  /* 0x0000008013577836 */ /* 0x000fe20000000000 */
[----:B------:R-:W-:Y:S01]  /*f2f0*/  LOP3.LUT R36, R37, 0x380, RZ, 0xc0, !PT ;  /* 0x0000038025247812 */ /* 0x000fe200078ec0ff */
[----:B------:R-:W-:Y:S01]  /*f300*/  VIADD R89, R19, 0x100 ;  /* 0x0000010013597836 */ /* 0x000fe20000000000 */
[----:B------:R-:W-:Y:S01]  /*f310*/  LOP3.LUT R68, R69, 0x380, RZ, 0xc0, !PT ;  /* 0x0000038045447812 */ /* 0x000fe200078ec0ff */
[----:B------:R-:W-:Y:S01]  /*f320*/  VIADD R95, R19, 0x140 ;  /* 0x00000140135f7836 */ /* 0x000fe20000000000 */
[----:B------:R-:W-:Y:S01]  /*f330*/  LOP3.LUT R32, R32, R33, RZ, 0x3c, !PT ;  /* 0x0000002120207212 */ /* 0x000fe200078e3cff */
[----:B------:R-:W-:Y:S01]  /*f340*/  IMAD.X R33, RZ, RZ, R15, P0 ;  /* 0x000000ffff217224 */ /* 0x000fe200000e060f */
[----:B------:R-:W-:Y:S01]  /*f350*/  SHF.R.U64 R44, R44, 0x3, RZ ;  /* 0x000000032c2c7819 */ /* 0x000fe200000012ff */
[----:B------:R-:W5:Y:S01]  /*f360*/  LD.E.128 R8, desc[UR54][R8.64] ;  /* 0x0000003608087980 */ /* 0x000f62000c101d00 */
[----:B------:R-:W-:-:S02]  /*f370*/  SHF.R.U64 R36, R36, 0x3, RZ ;  /* 0x0000000324247819 */ /* 0x000fc400000012ff */
[----:B------:R-:W-:Y:S01]  /*f380*/  IADD3 R61, P0, R14, 0xc000, RZ ;  /* 0x0000c0000e3d7810 */ /* 0x000fe20007f1e0ff */
[----:B------:R-:W-:Y:S01]  /*f390*/  UIMAD UR18, UR4, UR13, UR18 ;  /* 0x0000000d041272a4 */ /* 0x000fe2000f8e0212 */
[----:B------:R-:W-:Y:S01]  /*f3a0*/  SHF.R.U64 R68, R68, 0x3, RZ ;  /* 0x0000000344447819 */ /* 0x000fe200000012ff */
[----:B------:R-:W5:Y:S01]  /*f3b0*/  LD.E.128 R32, desc[UR54][R32.64] ;  /* 0x0000003620207980 */ /* 0x000f62000c101d00 */
[----:B------:R-:W-:Y:S01]  /*f3c0*/  LOP3.LUT R44, R44, R45, RZ, 0x3c, !PT ;  /* 0x0000002d2c2c7212 */ /* 0x000fe200078e3cff */
[--C-:B------:R-:W-:Y:S01]  /*f3d0*/  IMAD.X R45, RZ, RZ, R15.reuse, P3 ;  /* 0x000000ffff2d7224 */ /* 0x100fe200018e060f */
[----:B------:R-:W-:Y:S01]  /*f3e0*/  LOP3.LUT R36, R36, R37, RZ, 0x3c, !PT ;  /* 0x0000002524247212 */ /* 0x000fe200078e3cff */
[--C-:B------:R-:W-:Y:S01]  /*f3f0*/  IMAD.X R37, RZ, RZ, R15.reuse, P1 ;  /* 0x000000ffff257224 */ /* 0x100fe200008e060f */
[----:B------:R-:W-:Y:S01]  /*f400*/  LOP3.LUT R60, R61, 0x380, RZ, 0xc0, !PT ;  /* 0x000003803d3c7812 */ /* 0x000fe200078ec0ff */
[----:B------:R-:W-:Y:S01]  /*f410*/  ULDC.64 UR12, c[0x0][0xae8] ;  /* 0x0002ba00000c7ab9 */ /* 0x000fe20000000a00 */
[----:B------:R-:W-:Y:S01]  /*f420*/  LOP3.LUT R68, R68, R69, RZ, 0x3c, !PT ;  /* 0x0000004544447212 */ /* 0x000fe200078e3cff */
[----:B------:R-:W-:Y:S01]  /*f430*/  IMAD.X R69, RZ, RZ, R15, P2 ;  /* 0x000000ffff457224 */ /* 0x000fe200010e060f */
[----:B------:R-:W-:-:S02]  /*f440*/  IADD3 R3, P3, R14, 0xf000, RZ ;  /* 0x0000f0000e037810 */ /* 0x000fc40007f7e0ff */
[C---:B------:R-:W-:Y:S02]  /*f450*/  IADD3 R13, P4, R14.reuse, 0x2000, RZ ;  /* 0x000020000e0d7810 */ /* 0x040fe40007f9e0ff */
[C---:B------:R-:W-:Y:S02]  /*f460*/  IADD3 R25, P5, R14.reuse, 0x3000, RZ ;  /* 0x000030000e197810 */ /* 0x040fe40007fbe0ff */
[C---:B------:R-:W-:Y:S01]  /*f470*/  IADD3 R29, P6, R14.reuse, 0x4000, RZ ;  /* 0x000040000e1d7810 */ /* 0x040fe20007fde0ff */
[----:B------:R-:W-:Y:S01]  /*f480*/  UIADD3 UR11, UR11, UR18, URZ ;  /* 0x000000120b0b7290 */ /* 0x000fe2000fffe03f */
[----:B------:R-:W-:Y:S01]  /*f490*/  IADD3 R65, P1, R14, 0xd000, RZ ;  /* 0x0000d0000e417810 */ /* 0x000fe20007f3e0ff */
[----:B------:R-:W-:Y:S01]  /*f4a0*/  USHF.R.S32.HI UR4, URZ, 0x1f, UR9 ;  /* 0x0000001f3f047899 */ /* 0x000fe20008011409 */
[----:B0-----:R-:W-:Y:S01]  /*f4b0*/  ISETP.NE.AND P2, PT, R82, 0x1, PT ;  /* 0x000000015200780c */ /* 0x001fe20003f45270 */
[----:B------:R-:W-:Y:S01]  /*f4c0*/  IMAD.X R73, RZ, RZ, R15, P3 ;  /* 0x000000ffff497224 */ /* 0x000fe200018e060f */
[----:B------:R-:W-:Y:S01]  /*f4d0*/  SHF.R.U64 R60, R60, 0x3, RZ ;  /* 0x000000033c3c7819 */ /* 0x000fe200000012ff */
[----:B------:R-:W5:Y:S01]  /*f4e0*/  LD.E.128 R36, desc[UR54][R36.64] ;  /* 0x0000003624247980 */ /* 0x000f62000c101d00 */
[----:B------:R-:W-:-:S02]  /*f4f0*/  LOP3.LUT R0, R3, 0x380, RZ, 0xc0, !PT ;  /* 0x0000038003007812 */ /* 0x000fc400078ec0ff */
[----:B------:R-:W-:Y:S01]  /*f500*/  LOP3.LUT R64, R65, 0x380, RZ, 0xc0, !PT ;  /* 0x0000038041407812 */ /* 0x000fe200078ec0ff */
[----:B------:R-:W5:Y:S01]  /*f510*/  LD.E.128 R40, desc[UR54][R40.64] ;  /* 0x0000003628287980 */ /* 0x000f62000c101d00 */
[----:B------:R-:W-:Y:S01]  /*f520*/  LOP3.LUT R60, R60, R61, RZ, 0x3c, !PT ;  /* 0x0000003d3c3c7212 */ /* 0x000fe200078e3cff */
[----:B------:R-:W-:Y:S01]  /*f530*/  IMAD.X R61, RZ, RZ, R15, P0 ;  /* 0x000000ffff3d7224 */ /* 0x000fe200000e060f */
[----:B------:R-:W-:Y:S01]  /*f540*/  SHF.R.U64 R0, R0, 0x3, RZ ;  /* 0x0000000300007819 */ /* 0x000fe200000012ff */
[----:B------:R-:W5:Y:S01]  /*f550*/  LD.E.128 R44, desc[UR54][R44.64] ;  /* 0x000000362c2c7980 */ /* 0x000f62000c101d00 */
[----:B------:R-:W-:Y:S01]  /*f560*/  SHF.R.U64 R64, R64, 0x3, RZ ;  /* 0x0000000340407819 */ /* 0x000fe200000012ff */
[----:B------:R-:W0:Y:S01]  /*f570*/  @P2 LDC R79, c[0x0][0xbec] ;  /* 0x0002fb00ff4f2b82 */ /* 0x000e220000000800 */
[----:B------:R-:W-:Y:S01]  /*f580*/  ISETP.GE.AND P0, PT, R91, UR14, PT ;  /* 0x0000000e5b007c0c */ /* 0x000fe2000bf06270 */
[----:B------:R-:W5:Y:S01]  /*f590*/  LD.E.128 R68, desc[UR54][R68.64] ;  /* 0x0000003644447980 */ /* 0x000f62000c101d00 */
[----:B------:R-:W-:-:S02]  /*f5a0*/  LOP3.LUT R72, R0, R3, RZ, 0x3c, !PT ;  /* 0x0000000300487212 */ /* 0x000fc400078e3cff */
[----:B------:R-:W-:Y:S01]  /*f5b0*/  LOP3.LUT R64, R64, R65, RZ, 0x3c, !PT ;  /* 0x0000004140407212 */ /* 0x000fe200078e3cff */
[----:B------:R-:W-:Y:S01]  /*f5c0*/  IMAD.X R65, RZ, RZ, R15, P1 ;  /* 0x000000ffff417224 */ /* 0x000fe200008e060f */
[----:B------:R-:W-:Y:S01]  /*f5d0*/  SEL R3, RZ, 0xffffffff, P0 ;  /* 0xffffffffff037807 */ /* 0x000fe20000000000 */
[----:B------:R-:W1:Y:S01]  /*f5e0*/  @P2 LDC R81, c[0x0][0xbf0] ;  /* 0x0002fc00ff512b82 */ /* 0x000e620000000800 */
[----:B------:R-:W-:Y:S02]  /*f5f0*/  ISETP.GE.AND P1, PT, R19, UR14, PT ;  /* 0x0000000e13007c0c */ /* 0x000fe4000bf26270 */
[----:B------:R-:W-:Y:S01]  /*f600*/  LOP3.LUT R12, R13, 0x380, RZ, 0xc0, !PT ;  /* 0x000003800d0c7812 */ /* 0x000fe200078ec0ff */
[----:B------:R-:W-:Y:S01]  /*f610*/  IMAD.SHL.U32 R3, R3, 0x2, RZ ;  /* 0x0000000203037824 */ /* 0x000fe200078e00ff */
[----:B------:R-:W-:Y:S02]  /*f620*/  SEL R0, RZ, 0x1, P1 ;  /* 0x00000001ff007807 */ /* 0x000fe40000800000 */
[----:B------:R-:W-:-:S02]  /*f630*/  LOP3.LUT R24, R25, 0x380, RZ, 0xc0, !PT ;  /* 0x0000038019187812 */ /* 0x000fc400078ec0ff */
[----:B------:R-:W-:Y:S01]  /*f640*/  LOP3.LUT R28, R29, 0x380, RZ, 0xc0, !PT ;  /* 0x000003801d1c7812 */ /* 0x000fe200078ec0ff */
[----:B------:R-:W-:Y:S01]  /*f650*/  UIMAD.WIDE.U32 UR10, UR43, UR12, UR10 ;  /* 0x0000000c2b0a72a5 */ /* 0x000fe2000f8e000a */
[----:B------:R-:W-:Y:S01]  /*f660*/  LOP3.LUT R20, R3, 0x2, R0, 0xe2, !PT ;  /* 0x0000000203147812 */ /* 0x000fe200078ee200 */
[----:B------:R-:W-:Y:S01]  /*f670*/  VIADD R3, R19, 0xc0 ;  /* 0x000000c013037836 */ /* 0x000fe20000000000 */
[----:B------:R-:W-:Y:S01]  /*f680*/  SHF.R.U64 R12, R12, 0x3, RZ ;  /* 0x000000030c0c7819 */ /* 0x000fe200000012ff */
[----:B------:R-:W-:Y:S01]  /*f690*/  IMAD R0, R191, 0x20, R223 ;  /* 0x00000020bf007824 */ /* 0x000fe200078e02df */
[----:B------:R-:W-:Y:S01]  /*f6a0*/  SHF.R.U64 R24, R24, 0x3, RZ ;  /* 0x0000000318187819 */ /* 0x000fe200000012ff */
[----:B------:R-:W5:Y:S01]  /*f6b0*/  LD.E.128 R60, desc[UR54][R60.64] ;  /* 0x000000363c3c7980 */ /* 0x000f62000c101d00 */
[----:B------:R-:W-:Y:S01]  /*f6c0*/  ISETP.GE.AND P0, PT, R3, UR14, PT ;  /* 0x0000000e03007c0c */ /* 0x000fe2000bf06270 */
[----:B------:R-:W-:Y:S01]  /*f6d0*/  VIADD R80, R0, UR45 ;  /* 0x0000002d00507c36 */ /* 0x000fe20008000000 */
[----:B------:R-:W-:Y:S01]  /*f6e0*/  SHF.R.U64 R28, R28, 0x3, RZ ;  /* 0x000000031c1c7819 */ /* 0x000fe200000012ff */
[----:B------:R-:W5:Y:S01]  /*f6f0*/  LD.E.128 R64, desc[UR54][R64.64] ;  /* 0x0000003640407980 */ /* 0x000f62000c101d00 */
[----:B------:R-:W-:Y:S01]  /*f700*/  SEL R0, RZ, 0xffffffff, P0 ;  /* 0xffffffffff007807 */ /* 0x000fe20000000000 */
[----:B------:R-:W-:Y:S01]  /*f710*/  UIMAD UR11, UR43, UR13, UR11 ;  /* 0x0000000d2b0b72a4 */ /* 0x000fe2000f8e020b */
[----:B------:R-:W-:Y:S01]  /*f720*/  LOP3.LUT R12, R12, R13, RZ, 0x3c, !PT ;  /* 0x0000000d0c0c7212 */ /* 0x000fe200078e3cff */
[--C-:B------:R-:W-:Y:S01]  /*f730*/  IMAD.X R13, RZ, RZ, R15.reuse, P4 ;  /* 0x000000ffff0d7224 */ /* 0x100fe200020e060f */
[----:B------:R-:W-:Y:S01]  /*f740*/  LOP3.LUT R24, R24, R25, RZ, 0x3c, !PT ;  /* 0x0000001918187212 */ /* 0x000fe200078e3cff */
[--C-:B------:R-:W-:Y:S01]  /*f750*/  IMAD.X R25, RZ, RZ, R15.reuse, P5 ;  /* 0x000000ffff197224 */ /* 0x100fe200028e060f */
[----:B------:R-:W-:Y:S01]  /*f760*/  LOP3.LUT R28, R28, R29, RZ, 0x3c, !PT ;  /* 0x0000001d1c1c7212 */ /* 0x000fe200078e3cff */
[----:B------:R-:W-:Y:S01]  /*f770*/  IMAD.X R29, RZ, RZ, R15, P6 ;  /* 0x000000ffff1d7224 */ /* 0x000fe200030e060f */
[----:B------:R-:W-:Y:S01]  /*f780*/  ISETP.GE.AND P1, PT, R87, UR14, PT ;  /* 0x0000000e57007c0c */ /* 0x000fe2000bf26270 */
[----:B------:R-:W-:Y:S01]  /*f790*/  ULDC.64 UR12, c[0x0][0xaf0] ;  /* 0x0002bc00000c7ab9 */ /* 0x000fe20000000a00 */
[----:B------:R-:W-:Y:S01]  /*f7a0*/  IADD3 R49, P4, R14, 0x9000, RZ ;  /* 0x000090000e317810 */ /* 0x000fe20007f9e0ff */
[----:B------:R-:W-:Y:S01]  /*f7b0*/  IMAD.SHL.U32 R83, R0, 0x8, RZ ;  /* 0x0000000800537824 */ /* 0x000fe200078e00ff */
[----:B------:R-:W-:-:S02]  /*f7c0*/  IADD3 R53, P5, R14, 0xa000, RZ ;  /* 0x0000a0000e357810 */ /* 0x000fc40007fbe0ff */
[C---:B------:R-:W-:Y:S01]  /*f7d0*/  LOP3.LUT R5, R14.reuse, 0x380, RZ, 0xc0, !PT ;  /* 0x000003800e057812 */ /* 0x040fe200078ec0ff */
[----:B------:R-:W-:Y:S01]  /*f7e0*/  IMAD.MOV.U32 R77, RZ, RZ, R80 ;  /* 0x000000ffff4d7224 */ /* 0x000fe200078e0050 */
[----:B------:R-:W-:Y:S01]  /*f7f0*/  IADD3 R57, P6, R14, 0xb000, RZ ;  /* 0x0000b0000e397810 */ /* 0x000fe20007fde0ff */
[----:B------:R-:W-:Y:S01]  /*f800*/  UIMAD UR4, UR4, UR12, URZ ;  /* 0x0000000c040472a4 */ /* 0x000fe2000f8e023f */
[----:B------:R-:W-:Y:S01]  /*f810*/  SEL R21, RZ, 0xffffffff, P1 ;  /* 0xffffffffff157807 */ /* 0x000fe20000800000 */
[----:B0-----:R-:W-:Y:S01]  /*f820*/  @P2 IMAD.HI.U32 R0, R80, R79, RZ ;  /* 0x0000004f50002227 */ /* 0x001fe200078e00ff */
[----:B------:R-:W-:Y:S01]  /*f830*/  LOP3.LUT R48, R49, 0x380, RZ, 0xc0, !PT ;  /* 0x0000038031307812 */ /* 0x000fe200078ec0ff */
[----:B------:R-:W5:Y:S01]  /*f840*/  LD.E.128 R24, desc[UR54][R24.64] ;  /* 0x0000003618187980 */ /* 0x000f62000c101d00 */
[----:B------:R-:W-:Y:S02]  /*f850*/  LOP3.LUT R52, R53, 0x380, RZ, 0xc0, !PT ;  /* 0x0000038035347812 */ /* 0x000fe400078ec0ff */
[----:B------:R-:W-:Y:S01]  /*f860*/  LOP3.LUT R56, R57, 0x380, RZ, 0xc0, !PT ;  /* 0x0000038039387812 */ /* 0x000fe200078ec0ff */
[----:B------:R-:W-:Y:S01]  /*f870*/  UIMAD UR4, UR9, UR13, UR4 ;  /* 0x0000000d090472a4 */ /* 0x000fe2000f8e0204 */
[----:B------:R-:W-:Y:S01]  /*f880*/  IMAD.SHL.U32 R21, R21, 0x4, RZ ;  /* 0x0000000415157824 */ /* 0x000fe200078e00ff */
[----:B------:R-:W-:Y:S01]  /*f890*/  UIMAD.WIDE.U32 UR10, UR9, UR12, UR10 ;  /* 0x0000000c090a72a5 */ /* 0x000fe2000f8e000a */
[----:B-1----:R-:W-:Y:S01]  /*f8a0*/  @P2 SHF.R.U32.HI R77, RZ, R81, R0 ;  /* 0x00000051ff4d2219 */ /* 0x002fe20000011600 */
[----:B------:R-:W5:Y:S01]  /*f8b0*/  LD.E.128 R28, desc[UR54][R28.64] ;  /* 0x000000361c1c7980 */ /* 0x000f62000c101d00 */
[----:B------:R-:W-:-:S02]  /*f8c0*/  SHF.R.U64 R48, R48, 0x3, RZ ;  /* 0x0000000330307819 */ /* 0x000fc400000012ff */
[----:B------:R-:W-:Y:S01]  /*f8d0*/  SHF.R.U64 R52, R52, 0x3, RZ ;  /* 0x0000000334347819 */ /* 0x000fe200000012ff */
[----:B------:R-:W5:Y:S01]  /*f8e0*/  LD.E.128 R72, desc[UR54][R72.64] ;  /* 0x0000003648487980 */ /* 0x000f62000c101d00 */
[----:B------:R-:W-:Y:S02]  /*f8f0*/  SHF.R.U64 R56, R56, 0x3, RZ ;  /* 0x0000000338387819 */ /* 0x000fe400000012ff */
[----:B------:R-:W-:Y:S01]  /*f900*/  SHF.R.U64 R5, R5, 0x3, RZ ;  /* 0x0000000305057819 */ /* 0x000fe200000012ff */
[----:B------:R-:W-:Y:S01]  /*f910*/  UIADD3 UR4, UR11, UR4, URZ ;  /* 0x000000040b047290 */ /* 0x000fe2000fffe03f */
[----:B------:R-:W-:Y:S01]  /*f920*/  ISETP.GE.AND P0, PT, R89, UR14, PT ;  /* 0x0000000e59007c0c */ /* 0x000fe2000bf06270 */
[--C-:B------:R-:W-:Y:S01]  /*f930*/  IMAD.MOV R79, RZ, RZ, -R77.reuse ;  /* 0x000000ffff4f7224 */ /* 0x100fe200078e0a4d */
[----:B------:R-:W-:Y:S02]  /*f940*/  SHF.R.S32.HI R78, RZ, 0x1f, R77 ;  /* 0x0000001fff4e7819 */ /* 0x000fe4000001144d */
        /* <DEDUP_REMOVED lines=9> */
[----:B------:R-:W-:Y:S01]  /*f9e0*/  IMAD.U32 R20, RZ, RZ, UR10 ;  /* 0x0000000aff147e24 */ /* 0x000fe2000f8e00ff */
[----:B------:R-:W-:Y:S01]  /*f9f0*/  SEL R0, RZ, 0xffffffff, P0 ;  /* 0xffffffffff007807 */ /* 0x000fe20000000000 */
[----:B------:R-:W-:Y:S01]  /*fa00*/  IMAD.U32 R21, RZ, RZ, UR11 ;  /* 0x0000000bff157e24 */ /* 0x000fe2000f8e00ff */
[----:B------:R-:W-:Y:S01]  /*fa10*/  ULDC.64 UR10, c[0x0][0xae0] ;  /* 0x0002b800000a7ab9 */ /* 0x000fe20000000a00 */
[----:B------:R-:W-:Y:S01]  /*fa20*/  IMAD.U32 R21, RZ, RZ, UR4 ;  /* 0x00000004ff157e24 */ /* 0x000fe2000f8e00ff */
[----:B------:R-:W-:Y:S01]  /*fa30*/  ISETP.GE.AND P0, PT, R95, UR14, PT ;  /* 0x0000000e5f007c0c */ /* 0x000fe2000bf06270 */
[----:B------:R-:W-:-:S02]  /*fa40*/  IMAD R78, R78, UR10, RZ ;  /* 0x0000000a4e4e7c24 */ /* 0x000fc4000f8e02ff */
[----:B------:R-:W-:Y:S01]  /*fa50*/  IMAD R79, R82, R79, R80 ;  /* 0x0000004f524f7224 */ /* 0x000fe200078e0250 */
[----:B------:R-:W-:Y:S01]  /*fa60*/  LOP3.LUT R76, R83, 0x8, R76, 0xe2, !PT ;  /* 0x00000008534c7812 */ /* 0x000fe200078ee24c */
[----:B------:R-:W5:Y:S01]  /*fa70*/  LD.E.128 R4, desc[UR54][R4.64] ;  /* 0x0000003604047980 */ /* 0x000f62000c101d00 */
[----:B------:R-:W-:Y:S01]  /*fa80*/  IMAD.SHL.U32 R83, R0, 0x10, RZ ;  /* 0x0000001000537824 */ /* 0x000fe200078e00ff */
[----:B------:R-:W-:Y:S01]  /*fa90*/  SEL R0, RZ, 0xffffffff, P0 ;  /* 0xffffffffff007807 */ /* 0x000fe20000000000 */
[C---:B------:R-:W-:Y:S01]  /*faa0*/  IMAD R81, R77.reuse, UR11, R78 ;  /* 0x0000000b4d517c24 */ /* 0x040fe2000f8e024e */
[----:B------:R-:W5:Y:S01]  /*fab0*/  LD.E.128 R12, desc[UR54][R12.64] ;  /* 0x000000360c0c7980 */ /* 0x000f62000c101d00 */
[----:B------:R-:W-:Y:S01]  /*fac0*/  IMAD.WIDE.U32 R20, R77, UR10, R20 ;  /* 0x0000000a4d147c25 */ /* 0x000fe2000f8e0014 */
[----:B------:R-:W-:Y:S01]  /*fad0*/  SHF.R.S32.HI R77, RZ, 0x1f, R79 ;  /* 0x0000001fff4d7819 */ /* 0x000fe2000001144f */
[----:B------:R-:W-:Y:S01]  /*fae0*/  ULDC.64 UR10, c[0x0][0xad8] ;  /* 0x0002b600000a7ab9 */ /* 0x000fe20000000a00 */
[----:B------:R-:W5:Y:S01]  /*faf0*/  LD.E.128 R48, desc[UR54][R48.64] ;  /* 0x0000003630307980 */ /* 0x000f62000c101d00 */
[----:B------:R-:W-:-:S03]  /*fb00*/  VIADD R97, R19, 0x180 ;  /* 0x0000018013617836 */ /* 0x000fc60000000000 */
[----:B------:R-:W5:Y:S04]  /*fb10*/  LD.E.128 R52, desc[UR54][R52.64] ;  /* 0x0000003634347980 */ /* 0x000f68000c101d00 */
[----:B------:R-:W5:Y:S01]  /*fb20*/  LD.E.128 R56, desc[UR54][R56.64] ;  /* 0x0000003638387980 */ /* 0x000f62000c101d00 */
[----:B------:R-:W-:Y:S01]  /*fb30*/  @!PT LDS RZ, [RZ] ;  /* 0x00000000fffff984 */ /* 0x000fe20000000800 */
[----:B------:R-:W-:Y:S01]  /*fb40*/  @!PT LDS RZ, [RZ] ;  /* 0x00000000fffff984 */ /* 0x000fe20000000800 */
[----:B------:R-:W-:Y:S01]  /*fb50*/  @!PT LDS RZ, [RZ] ;  /* 0x00000000fffff984 */ /* 0x000fe20000000800 */
[----:B------:R-:W-:Y:S01]  /*fb60*/  @!PT LDS RZ, [RZ] ;  /* 0x00000000fffff984 */ /* 0x000fe20000000800 */
[----:B------:R0:W-:Y:S06]  /*fb70*/  MEMBAR.ALL.CTA ;  /* 0x0000000000007992 */ /* 0x0001ec0000008000 */
[----:B0-----:R-:W0:Y:S01]  /*fb80*/  FENCE.VIEW.ASYNC.S ;  /* 0x00000000000073c6 */ /* 0x001e220000000000 */
[----:B------:R-:W-:Y:S01]  /*fb90*/  LOP3.LUT R76, R83, 0x10, R76, 0xe2, !PT ;  /* 0x00000010534c7812 */ /* 0x000fe200078ee24c */
[----:B------:R-:W-:Y:S01]  /*fba0*/  IMAD.SHL.U32 R83, R0, 0x20, RZ ;  /* 0x0000002000537824 */ /* 0x000fe200078e00ff */
[----:B------:R-:W-:Y:S01]  /*fbb0*/  ISETP.GE.AND P0, PT, R97, UR14, PT ;  /* 0x0000000e61007c0c */ /* 0x000fe2000bf06270 */
[----:B------:R-:W-:-:S02]  /*fbc0*/  IMAD.IADD R21, R21, 0x1, R81 ;  /* 0x0000000115157824 */ /* 0x000fc400078e0251 */
[----:B------:R-:W-:Y:S02]  /*fbd0*/  IMAD R0, R77, UR10, RZ ;  /* 0x0000000a4d007c24 */ /* 0x000fe4000f8e02ff */
[----:B------:R-:W-:Y:S02]  /*fbe0*/  VIADD R92, R223, UR45 ;  /* 0x0000002ddf5c7c36 */ /* 0x000fe40008000000 */
[----:B------:R-:W-:Y:S02]  /*fbf0*/  IMAD R93, R82, UR8, RZ ;  /* 0x00000008525d7c24 */ /* 0x000fe4000f8e02ff */
[----:B------:R-:W-:Y:S01]  /*fc00*/  VIADD R99, R19, 0x1c0 ;  /* 0x000001c013637836 */ /* 0x000fe20000000000 */
[----:B------:R-:W-:Y:S01]  /*fc10*/  UIADD3 UR4, UR41, 0x28c20, URZ ;  /* 0x00028c2029047890 */ /* 0x000fe2000fffe03f */
[C---:B------:R-:W-:Y:S01]  /*fc20*/  IMAD R81, R79.reuse, UR11, R0 ;  /* 0x0000000b4f517c24 */ /* 0x040fe2000f8e0200 */
[----:B------:R-:W-:Y:S01]  /*fc30*/  SEL R77, RZ, 0x40, P0 ;  /* 0x00000040ff4d7807 */ /* 0x000fe20000000000 */
[----:B------:R-:W-:Y:S01]  /*fc40*/  IMAD.WIDE.U32 R20, R79, UR10, R20 ;  /* 0x0000000a4f147c25 */ /* 0x000fe2000f8e0014 */
[----:B------:R-:W-:Y:S01]  /*fc50*/  ISETP.GE.AND P0, PT, R92, R93, PT ;  /* 0x0000005d5c00720c */ /* 0x000fe20003f06270 */
[----:B------:R-:W-:Y:S01]  /*fc60*/  ULDC.64 UR10, c[0x0][0xa80] ;  /* 0x0002a000000a7ab9 */ /* 0x000fe20000000a00 */
[----:B------:R-:W-:Y:S01]  /*fc70*/  ISETP.GE.AND P1, PT, R99, UR14, PT ;  /* 0x0000000e63007c0c */ /* 0x000fe2000bf26270 */
[----:B------:R-:W-:Y:S01]  /*fc80*/  IMAD.IADD R79, R21, 0x1, R81 ;  /* 0x00000001154f7824 */ /* 0x000fe200078e0251 */
[----:B------:R-:W-:Y:S01]  /*fc90*/  LOP3.LUT R76, R83, 0x20, R76, 0xe2, !PT ;  /* 0x00000020534c7812 */ /* 0x000fe200078ee24c */
[----:B------:R-:W-:Y:S01]  /*fca0*/  UPRMT UR4, URZ, 0x654, UR4 ;  /* 0x000006543f047896 */ /* 0x000fe20008000004 */
[----:B------:R-:W-:-:S02]  /*fcb0*/  LEA R88, P2, R20, UR10, 0x1 ;  /* 0x0000000a14587c11 */ /* 0x000fc4000f8408ff */
[----:B------:R-:W-:Y:S02]  /*fcc0*/  SEL R21, RZ, 0x80, P1 ;  /* 0x00000080ff157807 */ /* 0x000fe40000800000 */
[----:B------:R-:W-:Y:S02]  /*fcd0*/  LOP3.LUT R0, R76, R77, RZ, 0xfc, !PT ;  /* 0x0000004d4c007212 */ /* 0x000fe400078efcff */
[----:B------:R-:W-:Y:S01]  /*fce0*/  LEA.HI.X R90, R20, UR11, R79, 0x1, P2 ;  /* 0x0000000b145a7c11 */ /* 0x000fe200090f0c4f */
[----:B------:R-:W-:Y:S01]  /*fcf0*/  BSSY B1, `(.L_x_2263) ;  /* 0x000002c000017945 */ /* 0x000fe20003800000 */
[----:B------:R-:W-:Y:S01]  /*fd00*/  LOP3.LUT R86, R0, R21, RZ, 0xfc, !PT ;  /* 0x0000001500567212 */ /* 0x000fe200078efcff */
[----:B0-----:R-:W-:Y:S01]  /*fd10*/  SYNCS.ARRIVE.TRANS64.RED.A1T0 RZ, [UR4], RZ ;  /* 0x000000ffffff79a7 */ /* 0x001fe20008100404 */
[----:B------:R0:W1:Y:S04]  /*fd20*/  SHFL.IDX PT, R20, R88, RZ, 0x181f ;  /* 0x00181fff58147589 */ /* 0x00006800000e0000 */
[----:B------:R0:W2:Y:S01]  /*fd30*/  SHFL.IDX PT, R21, R90, RZ, 0x181f ;  /* 0x00181fff5a157589 */ /* 0x0000a200000e0000 */
[----:B------:R-:W-:Y:S05]  /*fd40*/  @P0 BRA `(.L_x_2264) ;  /* 0x0000000000980947 */ /* 0x000fea0003800000 */
[----:B------:R-:W-:Y:S02]  /*fd50*/  ISETP.GE.AND P1, PT, R91, UR14, PT ;  /* 0x0000000e5b007c0c */ /* 0x000fe4000bf26270 */
[----:B------:R-:W-:Y:S02]  /*fd60*/  ISETP.GE.AND P0, PT, R19, UR14, PT ;  /* 0x0000000e13007c0c */ /* 0x000fe4000bf06270 */
[----:B------:R-:W-:Y:S02]  /*fd70*/  ISETP.GE.AND P4, PT, R87, UR14, PT ;  /* 0x0000000e57007c0c */ /* 0x000fe4000bf86270 */
[----:B------:R-:W-:Y:S02]  /*fd80*/  SHF.R.S32.HI R77, RZ, 0x1f, R91 ;  /* 0x0000001fff4d7819 */ /* 0x000fe4000001145b */
[----:B------:R-:W-:Y:S02]  /*fd90*/  ISETP.GE.AND P3, PT, R3, UR14, PT ;  /* 0x0000000e03007c0c */ /* 0x000fe4000bf66270 */
[----:B------:R-:W-:-:S02]  /*fda0*/  SHF.R.S32.HI R81, RZ, 0x1f, R87 ;  /* 0x0000001fff517819 */ /* 0x000fc40000011457 */
[----:B------:R-:W-:Y:S02]  /*fdb0*/  SHF.R.S32.HI R83, RZ, 0x1f, R3 ;  /* 0x0000001fff537819 */ /* 0x000fe40000011403 */
[-C--:B-1----:R-:W-:Y:S01]  /*fdc0*/  @!P1 LEA R76, P2, R91, R20.reuse, 0x1 ;  /* 0x000000145b4c9211 */ /* 0x082fe200078408ff */
[----:B--2---:R-:W-:Y:S01]  /*fdd0*/  @!P0 IMAD.WIDE R78, R19, 0x2, R20 ;  /* 0x00000002134e8825 */ /* 0x004fe200078e0214 */
[----:B------:R-:W-:Y:S02]  /*fde0*/  SHF.R.S32.HI R85, RZ, 0x1f, R89 ;  /* 0x0000001fff557819 */ /* 0x000fe40000011459 */
[----:B------:R-:W-:Y:S02]  /*fdf0*/  @!P1 LEA.HI.X R77, R91, R21, R77, 0x1, P2 ;  /* 0x000000155b4d9211 */ /* 0x000fe400010f0c4d */
[----:B------:R-:W-:Y:S01]  /*fe00*/  ISETP.GE.AND P2, PT, R89, UR14, PT ;  /* 0x0000000e59007c0c */ /* 0x000fe2000bf46270 */
[----:B-----5:R1:W-:Y:S01]  /*fe10*/  @!P0 ST.E.128 desc[UR54][R78.64], R4 ;  /* 0x000000044e008985 */ /* 0x0203e2000c101d36 */
[----:B------:R-:W-:-:S02]  /*fe20*/  @!P4 LEA R80, P5, R87, R20, 0x1 ;  /* 0x000000145750c211 */ /* 0x000fc400078a08ff */
[----:B------:R-:W-:Y:S01]  /*fe30*/  LOP3.LUT P0, RZ, R0, 0x40, RZ, 0xc0, !PT ;  /* 0x0000004000ff7812 */ /* 0x000fe2000780c0ff */
[----:B------:R2:W-:Y:S01]  /*fe40*/  @!P1 ST.E.128 desc[UR54][R76.64], R12 ;  /* 0x0000000c4c009985 */ /* 0x0005e2000c101d36 */
[----:B------:R-:W-:Y:S02]  /*fe50*/  ISETP.GE.AND P1, PT, R95, UR14, PT ;  /* 0x0000000e5f007c0c */ /* 0x000fe4000bf26270 */
[-C--:B------:R-:W-:Y:S02]  /*fe60*/  @!P3 LEA R82, P6, R3, R20.reuse, 0x1 ;  /* 0x000000140352b211 */ /* 0x080fe400078c08ff */
[-C--:B------:R-:W-:Y:S02]  /*fe70*/  @!P4 LEA.HI.X R81, R87, R21.reuse, R81, 0x1, P5 ;  /* 0x000000155751c211 */ /* 0x080fe400028f0c51 */
[----:B------:R-:W-:Y:S02]  /*fe80*/  @!P3 LEA.HI.X R83, R3, R21, R83, 0x1, P6 ;  /* 0x000000150353b211 */ /* 0x000fe400030f0c53 */
[----:B------:R-:W-:Y:S01]  /*fe90*/  @!P2 LEA R84, P5, R89, R20, 0x1 ;  /* 0x000000145954a211 */ /* 0x000fe200078a08ff */
[----:B------:R3:W-:Y:S01]  /*fea0*/  @!P4 ST.E.128 desc[UR54][R80.64], R28 ;  /* 0x0000001c5000c985 */ /* 0x0007e2000c101d36 */
[----:B------:R-:W-:-:S02]  /*feb0*/  LOP3.LUT P6, RZ, R86, 0x80, RZ, 0xc0, !PT ;  /* 0x0000008056ff7812 */ /* 0x000fc400078cc0ff */
[-C--:B------:R-:W-:Y:S01]  /*fec0*/  @!P2 LEA.HI.X R85, R89, R21.reuse, R85, 0x1, P5 ;  /* 0x000000155955a211 */ /* 0x080fe200028f0c55 */
[----:B------:R3:W-:Y:S01]  /*fed0*/  @!P3 ST.E.128 desc[UR54][R82.64], R36 ;  /* 0x000000245200b985 */ /* 0x0007e2000c101d36 */
[----:B-1----:R-:W-:Y:S02]  /*fee0*/  SHF.R.S32.HI R5, RZ, 0x1f, R95 ;  /* 0x0000001fff057819 */ /* 0x002fe4000001145f */
[CC--:B------:R-:W-:Y:S01]  /*fef0*/  @!P1 LEA R4, P5, R95.reuse, R20.reuse, 0x1 ;  /* 0x000000145f049211 */ /* 0x0c0fe200078a08ff */
[----:B------:R3:W-:Y:S01]  /*ff00*/  @!P2 ST.E.128 desc[UR54][R84.64], R44 ;  /* 0x0000002c5400a985 */ /* 0x0007e2000c101d36 */
[----:B------:R-:W-:Y:S02]  /*ff10*/  SHF.R.S32.HI R7, RZ, 0x1f, R97 ;  /* 0x0000001fff077819 */ /* 0x000fe40000011461 */
[----:B------:R-:W-:Y:S02]  /*ff20*/  @!P1 LEA.HI.X R5, R95, R21, R5, 0x1, P5 ;  /* 0x000000155f059211 */ /* 0x000fe400028f0c05 */
[----:B------:R-:W-:-:S02]  /*ff30*/  @P0 LEA R6, P5, R97, R20, 0x1 ;  /* 0x0000001461060211 */ /* 0x000fc400078a08ff */
[----:B--2---:R-:W-:Y:S01]  /*ff40*/  SHF.R.S32.HI R13, RZ, 0x1f, R99 ;  /* 0x0000001fff0d7819 */ /* 0x004fe20000011463 */
[----:B------:R3:W-:Y:S01]  /*ff50*/  @!P1 ST.E.128 desc[UR54][R4.64], R52 ;  /* 0x0000003404009985 */ /* 0x0007e2000c101d36 */
[----:B------:R-:W-:Y:S02]  /*ff60*/  @P0 LEA.HI.X R7, R97, R21, R7, 0x1, P5 ;  /* 0x0000001561070211 */ /* 0x000fe400028f0c07 */
[----:B------:R-:W-:-:S03]  /*ff70*/  @P6 LEA R12, P5, R99, R20, 0x1 ;  /* 0x00000014630c6211 */ /* 0x000fc600078a08ff */
[----:B------:R3:W-:Y:S01]  /*ff80*/  @P0 ST.E.128 desc[UR54][R6.64], R60 ;  /* 0x0000003c06000985 */ /* 0x0007e2000c101d36 */
[----:B------:R-:W-:-:S05]  /*ff90*/  @P6 LEA.HI.X R13, R99, R21, R13, 0x1, P5 ;  /* 0x00000015630d6211 */ /* 0x000fca00028f0c0d */
[----:B------:R3:W-:Y:S04]  /*ffa0*/  @P6 ST.E.128 desc[UR54][R12.64], R68 ;  /* 0x000000440c006985 */ /* 0x0007e8000c101d36 */
.L_x_2264:
[----:B------:R-:W-:Y:S05]  /*ffb0*/  BSYNC B1 ;  /* 0x0000000000017941 */ /* 0x000fea0003800000 */
.L_x_2263:
[----:B---3-5:R-:W-:Y:S01]  /*ffc0*/  VIADD R6, R92, 0x20 ;  /* 0x000000205c067836 */ /* 0x028fe20000000000 */
[----:B------:R3:W4:Y:S04]  /*ffd0*/  SHFL.IDX PT, R5, R90, 0x1, 0x181f ;  /* 0x00381f005a057f89 */ /* 0x00072800000e0000 */
[----:B------:R-:W-:Y:S01]  /*ffe0*/  ISETP.GE.AND P0, PT, R6, R93, PT ;  /* 0x0000005d0600720c */ /* 0x000fe20003f06270 */
[----:B------:R3:W0:-:S12]  /*fff0*/  SHFL.IDX PT, R4, R88, 0x1, 0x181f ;  /* 0x00381f0058047f89 */ /* 0x00061800000e0000 */
[----:B---3--:R-:W-:Y:S05]  /*10000*/  @P0 BRA `(.L_x_2265) ;  /* 0x0000002800100947 */ /* 0x008fea0003800000 */
[----:B------:R-:W-:Y:S02]  /*10010*/  ISETP.GE.AND P0, PT, R91, UR14, PT ;  /* 0x0000000e5b007c0c */ /* 0x000fe4000bf06270 */
[----:B------:R-:W-:Y:S02]  /*10020*/  ISETP.GE.AND P5, PT, R19, UR14, PT ;  /* 0x0000000e13007c0c */ /* 0x000fe4000bfa6270 */
[----:B------:R-:W-:Y:S02]  /*10030*/  ISETP.GE.AND P1, PT, R87, UR14, PT ;  /* 0x0000000e57007c0c */ /* 0x000fe4000bf26270 */
[----:B------:R-:W-:Y:S02]  /*10040*/  ISETP.GE.AND P2, PT, R3, UR14, PT ;  /* 0x0000000e03007c0c */ /* 0x000fe4000bf46270 */
[----:B------:R-:W-:Y:S02]  /*10050*/  SHF.R.S32.HI R7, RZ, 0x1f, R91 ;  /* 0x0000001fff077819 */ /* 0x000fe4000001145b */
[----:B------:R-:W-:-:S02]  /*10060*/  ISETP.GE.AND P3, PT, R89, UR14, PT ;  /* 0x0000000e59007c0c */ /* 0x000fc4000bf66270 */
[----:B------:R-:W-:Y:S02]  /*10070*/  SHF.R.S32.HI R15, RZ, 0x1f, R87 ;  /* 0x0000001fff0f7819 */ /* 0x000fe40000011457 */
[-C--:B0-----:R-:W-:Y:S01]  /*10080*/  @!P0 LEA R6, P4, R91, R4.reuse, 0x1 ;  /* 0x000000045b068211 */ /* 0x081fe200078808ff */
[----:B----4-:R-:W-:Y:S01]  /*10090*/  @!P5 IMAD.WIDE R12, R19, 0x2, R4 ;  /* 0x00000002130cd825 */ /* 0x010fe200078e0204 */
[----:B--2---:R-:W-:Y:S02]  /*100a0*/  SHF.R.S32.HI R21, RZ, 0x1f, R3 ;  /* 0x0000001fff157819 */ /* 0x004fe40000011403 */
[----:B------:R-:W-:Y:S02]  /*100b0*/  @!P0 LEA.HI.X R7, R91, R5, R7, 0x1, P4 ;  /* 0x000000055b078211 */ /* 0x000fe400020f0c07 */
[----:B------:R-:W-:Y:S01]  /*100c0*/  ISETP.GE.AND P4, PT, R95, UR14, PT ;  /* 0x0000000e5f007c0c */ /* 0x000fe2000bf86270 */
[----:B------:R0:W-:Y:S01]  /*100d0*/  @!P5 ST.E.128 desc[UR54][R12.64], R8 ;  /* 0x000000080c00d985 */ /* 0x0001e2000c101d36 */
[----:B------:R-:W-:-:S02]  /*100e0*/  @!P1 LEA R14, P6, R87, R4, 0x1 ;  /* 0x00000004570e9211 */ /* 0x000fc400078c08ff */
[-C--:B-1----:R-:W-:Y:S01]  /*100f0*/  @!P2 LEA R20, P5, R3, R4.reuse, 0x1 ;  /* 0x000000040314a211 */ /* 0x082fe200078a08ff */
[----:B------:R1:W-:Y:S01]  /*10100*/  @!P0 ST.E.128 desc[UR54][R6.64], R24 ;  /* 0x0000001806008985 */ /* 0x0003e2000c101d36 */
[-C--:B------:R-:W-:Y:S02]  /*10110*/  @!P1 LEA.HI.X R15, R87, R5.reuse, R15, 0x1, P6 ;  /* 0x00000005570f9211 */ /* 0x080fe400030f0c0f */
[----:B------:R-:W-:Y:S02]  /*10120*/  LOP3.LUT P6, RZ, R0, 0x40, RZ, 0xc0, !PT ;  /* 0x0000004000ff7812 */ /* 0x000fe400078cc0ff */
[----:B------:R-:W-:Y:S01]  /*10130*/  @!P2 LEA.HI.X R21, R3, R5, R21, 0x1, P5 ;  /* 0x000000050315a211 */ /* 0x000fe200028f0c15 */
[----:B------:R1:W-:Y:S01]  /*10140*/  @!P1 ST.E.128 desc[UR54][R14.64], R32 ;  /* 0x000000200e009985 */ /* 0x0003e2000c101d36 */
[----:B------:R-:W-:Y:S02]  /*10150*/  SHF.R.S32.HI R0, RZ, 0x1f, R89 ;  /* 0x0000001fff007819 */ /* 0x000fe40000011459 */
[----:B------:R-:W-:Y:S01]  /*10160*/  @!P3 LEA R28, P5, R89, R4, 0x1 ;  /* 0x00000004591cb211 */ /* 0x000fe200078a08ff */
[----:B------:R1:W-:Y:S01]  /*10170*/  @!P2 ST.E.128 desc[UR54][R20.64], R40 ;  /* 0x000000281400a985 */ /* 0x0003e2000c101d36 */
[----:B------:R-:W-:-:S02]  /*10180*/  LOP3.LUT P0, RZ, R86, 0x80, RZ, 0xc0, !PT ;  /* 0x0000008056ff7812 */ /* 0x000fc4000780c0ff */
[-C--:B------:R-:W-:Y:S02]  /*10190*/  @!P3 LEA.HI.X R29, R89, R5.reuse, R0, 0x1, P5 ;  /* 0x00000005591db211 */ /* 0x080fe400028f0c00 */
[----:B------:R-:W-:Y:S02]  /*101a0*/  SHF.R.S32.HI R0, RZ, 0x1f, R95 ;  /* 0x0000001fff007819 */ /* 0x000fe4000001145f */
[C---:B0-----:R-:W-:Y:S01]  /*101b0*/  @!P4 LEA R8, P5, R95.reuse, R4, 0x1 ;  /* 0x000000045f08c211 */ /* 0x041fe200078a08ff */
[----:B------:R1:W-:Y:S03]  /*101c0*/  @!P3 ST.E.128 desc[UR54][R28.64], R48 ;  /* 0x000000301c00b985 */ /* 0x0003e6000c101d36 */
[----:B------:R-:W-:Y:S02]  /*101d0*/  @!P4 LEA.HI.X R9, R95, R5, R0, 0x1, P5 ;  /* 0x000000055f09c211 */ /* 0x000fe400028f0c00 */
[----:B------:R-:W-:-:S02]  /*101e0*/  SHF.R.S32.HI R0, RZ, 0x1f, R97 ;  /* 0x0000001fff007819 */ /* 0x000fc40000011461 */
[C---:B------:R-:W-:Y:S01]  /*101f0*/  @P6 LEA R10, P5, R97.reuse, R4, 0x1 ;  /* 0x00000004610a6211 */ /* 0x040fe200078a08ff */
[----:B------:R1:W-:Y:S03]  /*10200*/  @!P4 ST.E.128 desc[UR54][R8.64], R56 ;  /* 0x000000380800c985 */ /* 0x0003e6000c101d36 */
[----:B------:R-:W-:-:S05]  /*10210*/  @P6 LEA.HI.X R11, R97, R5, R0, 0x1, P5 ;  /* 0x00000005610b6211 */ /* 0x000fca00028f0c00 */
[----:B------:R1:W-:Y:S01]  /*10220*/  @P6 ST.E.128 desc[UR54][R10.64], R64 ;  /* 0x000000400a006985 */ /* 0x0003e2000c101d36 */
[----:B------:R-:W-:Y:S05]  /*10230*/  @!P0 BRA `(.L_x_2265) ;  /* 0x0000002400848947 */ /* 0x000fea0003800000 */
[----:B------:R-:W-:Y:S02]  /*10240*/  LEA R4, P0, R99, R4, 0x1 ;  /* 0x0000000463047211 */ /* 0x000fe400078008ff */
[----:B------:R-:W-:-:S04]  /*10250*/  SHF.R.S32.HI R0, RZ, 0x1f, R99 ;  /* 0x0000001fff007819 */ /* 0x000fc80000011463 */
[----:B------:R-:W-:-:S05]  /*10260*/  LEA.HI.X R5, R99, R5, R0, 0x1, P0 ;  /* 0x0000000563057211 */ /* 0x000fca00000f0c00 */
[----:B------:R0:W-:Y:S01]  /*10270*/  ST.E.128 desc[UR54][R4.64], R72 ;  /* 0x0000004804007985 */ /* 0x0001e2000c101d36 */
[----:B------:R-:W-:Y:S05]  /*10280*/  BRA `(.L_x_2265) ;  /* 0x0000002400707947 */ /* 0x000fea0003800000 */
.L_x_2262:
[----:B------:R-:W-:Y:S01]  /*10290*/  ULDC.64 UR12, c[0x0][0xb08] ;  /* 0x0002c200000c7ab9 */ /* 0x000fe20000000a00 */
[----:B------:R-:W-:Y:S01]  /*102a0*/  ULDC UR14, c[0x0][0xbe8] ;  /* 0x0002fa00000e7ab9 */ /* 0x000fe20000000800 */
[----:B------:R-:W-:Y:S01]  /*102b0*/  UIMAD UR18, UR18, UR12, URZ ;  /* 0x0000000c121272a4 */ /* 0x000fe2000f8e023f */
[----:B0-----:R-:W-:Y:S01]  /*102c0*/  VIADD R6, R190, UR45 ;  /* 0x0000002dbe067c36 */ /* 0x001fe20008000000 */
[----:B------:R-:W-:Y:S01]  /*102d0*/  UIMAD.WIDE.U32 UR10, UR4, UR12, URZ ;  /* 0x0000000c040a72a5 */ /* 0x000fe2000f8e003f */
[----:B------:R-:W-:Y:S01]  /*102e0*/  BSSY B1, `(.L_x_2266) ;  /* 0x00000cf000017945 */ /* 0x000fe20003800000 */
[----:B------:R-:W-:Y:S01]  /*102f0*/  UIMAD UR18, UR4, UR13, UR18 ;  /* 0x0000000d041272a4 */ /* 0x000fe2000f8e0212 */
[----:B------:R-:W-:Y:S01]  /*10300*/  IMAD.MOV.U32 R3, RZ, RZ, R6 ;  /* 0x000000ffff037224 */ /* 0x000fe200078e0006 */
[----:B------:R-:W-:Y:S01]  /*10310*/  UISETP.NE.AND UP0, UPT, UR14, 0x1, UPT ;  /* 0x000000010e00788c */ /* 0x000fe2000bf05270 */
[----:B------:R-:W-:Y:S01]  /*10320*/  SHF.R.S32.HI R20, RZ, 0x1f, R197 ;  /* 0x0000001fff147819 */ /* 0x000fe200000114c5 */
        /* <DEDUP_REMOVED lines=21> */
[----:B------:R-:W-:Y:S01]  /*10480*/  @P0 IMAD.HI.U32 R0, R6, UR9, RZ ;  /* 0x0000000906000c27 */ /* 0x000fe2000f8e00ff */
[----:B------:R-:W-:Y:S01]  /*10490*/  ULDC.64 UR12, c[0x0][0xb48] ;  /* 0x0002d200000c7ab9 */ /* 0x000fe20000000a00 */
[----:B------:R-:W-:Y:S01]  /*104a0*/  @UP0 ULDC UR4, c[0x0][0xbf0] ;  /* 0x0002fc0000040ab9 */ /* 0x000fe20000000800 */
[----:B------:R-:W-:Y:S01]  /*104b0*/  UIMAD.WIDE.U32 UR10, UR42, UR12, UR10 ;  /* 0x0000000c2a0a72a5 */ /* 0x000fe2000f8e000a */
[----:B------:R-:W-:-:S02]  /*104c0*/  SHF.R.S32.HI R160, RZ, 0x1f, R206 ;  /* 0x0000001fffa07819 */ /* 0x000fc400000114ce */
[----:B------:R-:W-:Y:S01]  /*104d0*/  @P0 SHF.R.U32.HI R3, RZ, UR4, R0 ;  /* 0x00000004ff030c19 */ /* 0x000fe20008011600 */
[----:B------:R-:W-:Y:S01]  /*104e0*/  UIMAD UR42, UR42, UR13, UR11 ;  /* 0x0000000d2a2a72a4 */ /* 0x000fe2000f8e020b */
[----:B------:R-:W-:Y:S01]  /*104f0*/  SHF.R.S32.HI R161, RZ, 0x1f, R207 ;  /* 0x0000001fffa17819 */ /* 0x000fe200000114cf */
[----:B------:R-:W-:Y:S01]  /*10500*/  IMAD.U32 R5, RZ, RZ, UR11 ;  /* 0x0000000bff057e24 */ /* 0x000fe2000f8e00ff */
[--C-:B------:R-:W-:Y:S01]  /*10510*/  SHF.R.S32.HI R0, RZ, 0x1f, R3.reuse ;  /* 0x0000001fff007819 */ /* 0x100fe20000011403 */
[----:B------:R-:W-:Y:S01]  /*10520*/  IMAD.MOV R7, RZ, RZ, -R3 ;  /* 0x000000ffff077224 */ /* 0x000fe200078e0a03 */
[----:B------:R-:W-:Y:S01]  /*10530*/  ULDC.64 UR12, c[0x0][0xb30] ;  /* 0x0002cc00000c7ab9 */ /* 0x000fe20000000a00 */
[----:B------:R-:W-:Y:S01]  /*10540*/  IMAD.U32 R4, RZ, RZ, UR10 ;  /* 0x0000000aff047e24 */ /* 0x000fe2000f8e00ff */
[----:B------:R-:W-:Y:S01]  /*10550*/  ULDC.64 UR10, c[0x0][0xb28] ;  /* 0x0002ca00000a7ab9 */ /* 0x000fe20000000a00 */
[----:B------:R-:W-:Y:S01]  /*10560*/  IMAD R0, R0, UR12, RZ ;  /* 0x0000000c00007c24 */ /* 0x000fe2000f8e02ff */
[----:B------:R-:W-:Y:S01]  /*10570*/  UIADD3 UR4, UR41, 0x28c20, URZ ;  /* 0x00028c2029047890 */ /* 0x000fe2000fffe03f */
[----:B------:R-:W-:Y:S01]  /*10580*/  IMAD R7, R7, UR14, R6 ;  /* 0x0000000e07077c24 */ /* 0x000fe2000f8e0206 */
[----:B------:R-:W-:Y:S01]  /*10590*/  SHF.R.S32.HI R162, RZ, 0x1f, R208 ;  /* 0x0000001fffa27819 */ /* 0x000fe200000114d0 */
[----:B------:R-:W-:Y:S01]  /*105a0*/  IMAD R9, R3, UR13, R0 ;  /* 0x0000000d03097c24 */ /* 0x000fe2000f8e0200 */
[----:B------:R-:W-:Y:S01]  /*105b0*/  UPRMT UR4, URZ, 0x654, UR4 ;  /* 0x000006543f047896 */ /* 0x000fe20008000004 */
[----:B------:R-:W-:Y:S01]  /*105c0*/  IMAD.U32 R5, RZ, RZ, UR42 ;  /* 0x0000002aff057e24 */ /* 0x000fe2000f8e00ff */
[----:B------:R-:W-:-:S02]  /*105d0*/  SHF.R.S32.HI R0, RZ, 0x1f, R7 ;  /* 0x0000001fff007819 */ /* 0x000fc40000011407 */
[----:B------:R-:W-:Y:S01]  /*105e0*/  SHF.R.S32.HI R163, RZ, 0x1f, R209 ;  /* 0x0000001fffa37819 */ /* 0x000fe200000114d1 */
[----:B------:R-:W-:Y:S01]  /*105f0*/  IMAD.WIDE.U32 R4, R3, UR12, R4 ;  /* 0x0000000c03047c25 */ /* 0x000fe2000f8e0004 */
[----:B------:R-:W-:Y:S02]  /*10600*/  SHF.R.S32.HI R164, RZ, 0x1f, R210 ;  /* 0x0000001fffa47819 */ /* 0x000fe400000114d2 */
[----:B------:R-:W-:Y:S01]  /*10610*/  SHF.R.S32.HI R165, RZ, 0x1f, R211 ;  /* 0x0000001fffa57819 */ /* 0x000fe200000114d3 */
[----:B------:R-:W-:Y:S01]  /*10620*/  IMAD R0, R0, UR10, RZ ;  /* 0x0000000a00007c24 */ /* 0x000fe2000f8e02ff */
[----:B------:R-:W-:Y:S01]  /*10630*/  SYNCS.ARRIVE.TRANS64.RED.A1T0 RZ, [UR4], RZ ;  /* 0x000000ffffff79a7 */ /* 0x000fe20008100404 */
[----:B------:R-:W-:Y:S01]  /*10640*/  IMAD.IADD R5, R5, 0x1, R9 ;  /* 0x0000000105057824 */ /* 0x000fe200078e0209 */
[----:B------:R-:W-:Y:S01]  /*10650*/  SHF.R.S32.HI R166, RZ, 0x1f, R212 ;  /* 0x0000001fffa67819 */ /* 0x000fe200000114d4 */
[----:B------:R-:W-:Y:S01]  /*10660*/  IMAD R3, R7, UR11, R0 ;  /* 0x0000000b07037c24 */ /* 0x000fe2000f8e0200 */
[----:B------:R-:W-:Y:S01]  /*10670*/  SHF.R.S32.HI R167, RZ, 0x1f, R213 ;  /* 0x0000001fffa77819 */ /* 0x000fe200000114d5 */
[----:B------:R-:W-:Y:S01]  /*10680*/  VIADD R0, R17, UR45 ;  /* 0x0000002d11007c36 */ /* 0x000fe20008000000 */
[----:B------:R-:W-:Y:S01]  /*10690*/  SHF.R.S32.HI R168, RZ, 0x1f, R214 ;  /* 0x0000001fffa87819 */ /* 0x000fe200000114d6 */
[----:B------:R-:W-:Y:S01]  /*106a0*/  IMAD.WIDE.U32 R4, R7, UR10, R4 ;  /* 0x0000000a07047c25 */ /* 0x000fe2000f8e0004 */
[----:B------:R-:W-:Y:S01]  /*106b0*/  ULDC.64 UR10, c[0x0][0xb00] ;  /* 0x0002c000000a7ab9 */ /* 0x000fe20000000a00 */
[----:B------:R-:W-:-:S02]  /*106c0*/  SHF.R.S32.HI R169, RZ, 0x1f, R215 ;  /* 0x0000001fffa97819 */ /* 0x000fc400000114d7 */
[----:B------:R-:W-:Y:S01]  /*106d0*/  ISETP.GE.AND P0, PT, R0, UR8, PT ;  /* 0x0000000800007c0c */ /* 0x000fe2000bf06270 */
[----:B------:R-:W-:Y:S01]  /*106e0*/  IMAD.IADD R5, R5, 0x1, R3 ;  /* 0x0000000105057824 */ /* 0x000fe200078e0203 */
[C---:B------:R-:W-:Y:S02]  /*106f0*/  LEA R3, P1, R4.reuse, UR10, 0x2 ;  /* 0x0000000a04037c11 */ /* 0x040fe4000f8210ff */
[----:B------:R-:W-:Y:S02]  /*10700*/  SHF.R.S32.HI R170, RZ, 0x1f, R216 ;  /* 0x0000001fffaa7819 */ /* 0x000fe400000114d8 */
[----:B------:R-:W-:Y:S01]  /*10710*/  LEA.HI.X R10, R4, UR11, R5, 0x2, P1 ;  /* 0x0000000b040a7c11 */ /* 0x000fe200088f1405 */
[----:B------:R0:W1:Y:S01]  /*10720*/  SHFL.IDX PT, R12, R3, RZ, 0x1c1f ;  /* 0x001c1fff030c7589 */ /* 0x00006200000e0000 */
[----:B------:R-:W-:Y:S02]  /*10730*/  SHF.R.S32.HI R171, RZ, 0x1f, R217 ;  /* 0x0000001fffab7819 */ /* 0x000fe400000114d9 */
[----:B------:R-:W-:Y:S01]  /*10740*/  SHF.R.S32.HI R172, RZ, 0x1f, R218 ;  /* 0x0000001fffac7819 */ /* 0x000fe200000114da */
[----:B------:R0:W2:Y:S01]  /*10750*/  SHFL.IDX PT, R11, R10, RZ, 0x1c1f ;  /* 0x001c1fff0a0b7589 */ /* 0x0000a200000e0000 */
[----:B------:R-:W-:-:S02]  /*10760*/  SHF.R.S32.HI R173, RZ, 0x1f, R219 ;  /* 0x0000001fffad7819 */ /* 0x000fc400000114db */
[----:B------:R-:W-:Y:S02]  /*10770*/  SHF.R.S32.HI R14, RZ, 0x1f, R220 ;  /* 0x0000001fff0e7819 */ /* 0x000fe400000114dc */
[----:B------:R-:W-:Y:S02]  /*10780*/  SHF.R.S32.HI R15, RZ, 0x1f, R221 ;  /* 0x0000001fff0f7819 */ /* 0x000fe400000114dd */
[----:B------:R-:W-:Y:S02]  /*10790*/  SHF.R.S32.HI R174, RZ, 0x1f, R222 ;  /* 0x0000001fffae7819 */ /* 0x000fe400000114de */
[----:B------:R-:W-:Y:S01]  /*107a0*/  SHF.R.S32.HI R175, RZ, 0x1f, R18 ;  /* 0x0000001fffaf7819 */ /* 0x000fe20000011412 */
[----:B0-----:R-:W-:Y:S06]  /*107b0*/  @P0 BRA `(.L_x_2267) ;  /* 0x0000000800040947 */ /* 0x001fec0003800000 */
[----:B------:R-:W-:Y:S02]  /*107c0*/  ULDC UR4, c[0x0][0xac8] ;  /* 0x0002b20000047ab9 */ /* 0x000fe40000000800 */
[----:B------:R-:W-:Y:S02]  /*107d0*/  ISETP.GE.AND P0, PT, R18, UR4, PT ;  /* 0x0000000412007c0c */ /* 0x000fe4000bf06270 */
[----:B------:R-:W-:Y:S02]  /*107e0*/  ISETP.GE.AND P3, PT, R222, UR4, PT ;  /* 0x00000004de007c0c */ /* 0x000fe4000bf66270 */
[----:B------:R-:W-:-:S09]  /*107f0*/  ISETP.GE.AND P2, PT, R221, UR4, PT ;  /* 0x00000004dd007c0c */ /* 0x000fd2000bf46270 */
[----:B-1----:R-:W-:-:S04]  /*10800*/  @!P0 LEA R4, P1, R18, R12, 0x2 ;  /* 0x0000000c12048211 */ /* 0x002fc800078210ff */
[----:B--2---:R-:W-:Y:S02]  /*10810*/  @!P0 LEA.HI.X R5, R18, R11, R175, 0x2, P1 ;  /* 0x0000000b12058211 */ /* 0x004fe400008f14af */
[----:B------:R-:W-:-:S03]  /*10820*/  ISETP.GE.AND P1, PT, R220, UR4, PT ;  /* 0x00000004dc007c0c */ /* 0x000fc6000bf26270 */
[----:B------:R0:W-:Y:S01]  /*10830*/  @!P0 ST.E.64 desc[UR54][R4.64], R24 ;  /* 0x0000001804008985 */ /* 0x0001e2000c101b36 */
[----:B------:R-:W-:-:S09]  /*10840*/  ISETP.GE.AND P0, PT, R219, UR4, PT ;  /* 0x00000004db007c0c */ /* 0x000fd2000bf06270 */
[-C--:B------:R-:W-:Y:S02]  /*10850*/  @!P1 LEA R6, P5, R220, R12.reuse, 0x2 ;  /* 0x0000000cdc069211 */ /* 0x080fe400078a10ff */
[----:B0-----:R-:W-:Y:S02]  /*10860*/  @!P3 LEA R4, P4, R222, R12, 0x2 ;  /* 0x0000000cde04b211 */ /* 0x001fe400078810ff */
[-C--:B------:R-:W-:Y:S02]  /*10870*/  @!P1 LEA.HI.X R7, R220, R11.reuse, R14, 0x2, P5 ;  /* 0x0000000bdc079211 */ /* 0x080fe400028f140e */
[----:B------:R-:W-:Y:S02]  /*10880*/  @!P3 LEA.HI.X R5, R222, R11, R174, 0x2, P4 ;  /* 0x0000000bde05b211 */ /* 0x000fe400020f14ae */
[----:B------:R-:W-:Y:S02]  /*10890*/  ISETP.GE.AND P4, PT, R217, UR4, PT ;  /* 0x00000004d9007c0c */ /* 0x000fe4000bf86270 */
[----:B------:R-:W-:Y:S01]  /*108a0*/  ISETP.GE.AND P5, PT, R216, UR4, PT ;  /* 0x00000004d8007c0c */ /* 0x000fe2000bfa6270 */
[----:B------:R0:W-:Y:S01]  /*108b0*/  @!P3 ST.E.64 desc[UR54][R4.64], R28 ;  /* 0x0000001c0400b985 */ /* 0x0001e2000c101b36 */
        /* <DEDUP_REMOVED lines=10> */
[----:B-1----:R-:W-:Y:S02]  /*10960*/  @!P4 LEA R6, P2, R217, R12, 0x2 ;  /* 0x0000000cd906c211 */ /* 0x002fe400078410ff */
[----:B------:R-:W-:-:S02]  /*10970*/  @!P3 LEA.HI.X R5, R218, R11, R172, 0x2, P1 ;  /* 0x0000000bda05b211 */ /* 0x000fc400008f14ac */
[----:B------:R-:W-:Y:S02]  /*10980*/  ISETP.GE.AND P1, PT, R214, UR4, PT ;  /* 0x00000004d6007c0c */ /* 0x000fe4000bf26270 */
[-C--:B------:R-:W-:Y:S01]  /*10990*/  @!P4 LEA.HI.X R7, R217, R11.reuse, R171, 0x2, P2 ;  /* 0x0000000bd907c211 */ /* 0x080fe200010f14ab */
[----:B------:R0:W-:Y:S01]  /*109a0*/  @!P3 ST.E.64 desc[UR54][R4.64], R44 ;  /* 0x0000002c0400b985 */ /* 0x0001e2000c101b36 */
[----:B------:R-:W-:Y:S02]  /*109b0*/  ISETP.GE.AND P2, PT, R213, UR4, PT ;  /* 0x00000004d5007c0c */ /* 0x000fe4000bf46270 */
[----:B--2---:R-:W-:Y:S01]  /*109c0*/  @!P5 LEA R8, P6, R216, R12, 0x2 ;  /* 0x0000000cd808d211 */ /* 0x004fe200078c10ff */
[----:B------:R1:W-:Y:S01]  /*109d0*/  @!P4 ST.E.64 desc[UR54][R6.64], R48 ;  /* 0x000000300600c985 */ /* 0x0003e2000c101b36 */
[----:B------:R-:W-:Y:S02]  /*109e0*/  ISETP.GE.AND P3, PT, R212, UR4, PT ;  /* 0x00000004d4007c0c */ /* 0x000fe4000bf66270 */
[----:B------:R-:W-:-:S02]  /*109f0*/  @!P5 LEA.HI.X R9, R216, R11, R170, 0x2, P6 ;  /* 0x0000000bd809d211 */ /* 0x000fc400030f14aa */
[----:B------:R-:W-:-:S03]  /*10a00*/  ISETP.GE.AND P4, PT, R211, UR4, PT ;  /* 0x00000004d3007c0c */ /* 0x000fc6000bf86270 */
[----:B------:R2:W-:Y:S01]  /*10a10*/  @!P5 ST.E.64 desc[UR54][R8.64], R52 ;  /* 0x000000340800d985 */ /* 0x0005e2000c101b36 */
[CC--:B0-----:R-:W-:Y:S02]  /*10a20*/  @!P0 LEA R4, P6, R215.reuse, R12.reuse, 0x2 ;  /* 0x0000000cd7048211 */ /* 0x0c1fe400078c10ff */
[CC--:B-1----:R-:W-:Y:S02]  /*10a30*/  @!P1 LEA R6, P5, R214.reuse, R12.reuse, 0x2 ;  /* 0x0000000cd6069211 */ /* 0x0c2fe400078a10ff */
[-C--:B------:R-:W-:Y:S02]  /*10a40*/  @!P0 LEA.HI.X R5, R215, R11.reuse, R169, 0x2, P6 ;  /* 0x0000000bd7058211 */ /* 0x080fe400030f14a9 */
[----:B------:R-:W-:Y:S02]  /*10a50*/  @!P1 LEA.HI.X R7, R214, R11, R168, 0x2, P5 ;  /* 0x0000000bd6079211 */ /* 0x000fe400028f14a8 */
[----:B------:R-:W-:Y:S01]  /*10a60*/  ISETP.GE.AND P5, PT, R210, UR4, PT ;  /* 0x00000004d2007c0c */ /* 0x000fe2000bfa6270 */
[----:B------:R0:W-:Y:S01]  /*10a70*/  @!P0 ST.E.64 desc[UR54][R4.64], R56 ;  /* 0x0000003804008985 */ /* 0x0001e2000c101b36 */
[----:B--2---:R-:W-:-:S02]  /*10a80*/  @!P2 LEA R8, P6, R213, R12, 0x2 ;  /* 0x0000000cd508a211 */ /* 0x004fc400078c10ff */
[----:B------:R-:W-:Y:S01]  /*10a90*/  ISETP.GE.AND P0, PT, R209, UR4, PT ;  /* 0x00000004d1007c0c */ /* 0x000fe2000bf06270 */
[----:B------:R1:W-:Y:S01]  /*10aa0*/  @!P1 ST.E.64 desc[UR54][R6.64], R60 ;  /* 0x0000003c06009985 */ /* 0x0003e2000c101b36 */
[----:B------:R-:W-:Y:S02]  /*10ab0*/  @!P2 LEA.HI.X R9, R213, R11, R167, 0x2, P6 ;  /* 0x0000000bd509a211 */ /* 0x000fe400030f14a7 */
        /* <DEDUP_REMOVED lines=8> */
[----:B--2---:R-:W-:-:S03]  /*10b40*/  @!P5 LEA R8, P6, R210, R12, 0x2 ;  /* 0x0000000cd208d211 */ /* 0x004fc600078c10ff */
[----:B------:R1:W-:Y:S01]  /*10b50*/  @!P4 ST.E.64 desc[UR54][R6.64], R72 ;  /* 0x000000480600c985 */ /* 0x0003e2000c101b36 */
[----:B------:R-:W-:-:S05]  /*10b60*/  @!P5 LEA.HI.X R9, R210, R11, R164, 0x2, P6 ;  /* 0x0000000bd209d211 */ /* 0x000fca00030f14a4 */
[----:B------:R2:W-:Y:S01]  /*10b70*/  @!P5 ST.E.64 desc[UR54][R8.64], R76 ;  /* 0x0000004c0800d985 */ /* 0x0005e2000c101b36 */
[----:B------:R-:W-:Y:S02]  /*10b80*/  ISETP.GE.AND P5, PT, R206, UR4, PT ;  /* 0x00000004ce007c0c */ /* 0x000fe4000bfa6270 */
        /* <DEDUP_REMOVED lines=17> */
[----:B------:R-:W-:Y:S02]  /*10ca0*/  ISETP.GE.AND P5, PT, R200, UR4, PT ;  /* 0x00000004c8007c0c */ /* 0x000fe4000bfa6270 */
[-C--:B------:R-:W-:Y:S02]  /*10cb0*/  @!P4 LEA.HI.X R7, R205, R11.reuse, R159, 0x2, P0 ;  /* 0x0000000bcd07c211 */ /* 0x080fe400000f149f */
[----:B------:R-:W-:Y:S02]  /*10cc0*/  ISETP.GE.AND P0, PT, R201, UR4, PT ;  /* 0x00000004c9007c0c */ /* 0x000fe4000bf06270 */
[C---:B--2---:R-:W-:Y:S01]  /*10cd0*/  @!P3 LEA R8, P6, R204.reuse, R12, 0x2 ;  /* 0x0000000ccc08b211 */ /* 0x044fe200078c10ff */
        /* <DEDUP_REMOVED lines=18> */
[C---:B0-----:R-:W-:Y:S01]  /*10e00*/  @!P4 LEA R6, P2, R199.reuse, R12, 0x2 ;  /* 0x0000000cc706c211 */ /* 0x041fe200078410ff */
[----:B------:R0:W-:Y:S03]  /*10e10*/  @!P5 ST.E.64 desc[UR54][R4.64], R116 ;  /* 0x000000740400d985 */ /* 0x0001e6000c101b36 */
[----:B------:R-:W-:-:S02]  /*10e20*/  @!P4 LEA.HI.X R7, R199, R11, R153, 0x2, P2 ;  /* 0x0000000bc707c211 */ /* 0x000fc400010f1499 */
[----:B------:R-:W-:Y:S02]  /*10e30*/  ISETP.GE.AND P2, PT, R193, UR4, PT ;  /* 0x00000004c1007c0c */ /* 0x000fe4000bf46270 */
[CC--:B-1----:R-:W-:Y:S01]  /*10e40*/  @!P3 LEA R8, P6, R198.reuse, R12.reuse, 0x2 ;  /* 0x0000000cc608b211 */ /* 0x0c2fe200078c10ff */
        /* <DEDUP_REMOVED lines=10> */
[----:B------:R-:W-:-:S03]  /*10ef0*/  @!P1 LEA.HI.X R7, R196, R11, R229, 0x2, P6 ;  /* 0x0000000bc4079211 */ /* 0x000fc600030f14e5 */
[CC--:B0-----:R-:W-:Y:S02]  /*10f00*/  @!P3 LEA R8, P6, R194.reuse, R12.reuse, 0x2 ;  /* 0x0000000cc208b211 */ /* 0x0c1fe400078c10ff */
[----:B------:R0:W-:Y:S02]  /*10f10*/  @!P1 ST.E.64 desc[UR54][R6.64], R132 ;  /* 0x0000008406009985 */ /* 0x0001e4000c101b36 */
[----:B------:R-:W-:Y:S02]  /*10f20*/  @!P3 LEA.HI.X R9, R194, R11, R227, 0x2, P6 ;  /* 0x0000000bc209b211 */ /* 0x000fe400030f14e3 */
[----:B-1----:R-:W-:-:S04]  /*10f30*/  @!P4 LEA R4, P0, R195, R12, 0x2 ;  /* 0x0000000cc304c211 */ /* 0x002fc800078010ff */
[----:B------:R-:W-:Y:S02]  /*10f40*/  @!P4 LEA.HI.X R5, R195, R11, R228, 0x2, P0 ;  /* 0x0000000bc305c211 */ /* 0x000fe400000f14e4 */
[----:B0-----:R-:W-:-:S03]  /*10f50*/  @!P2 LEA R6, P1, R193, R12, 0x2 ;  /* 0x0000000cc106a211 */ /* 0x001fc600078210ff */
[----:B------:R0:W-:Y:S01]  /*10f60*/  @!P4 ST.E.64 desc[UR54][R4.64], R136 ;  /* 0x000000880400c985 */ /* 0x0001e2000c101b36 */
[C---:B------:R-:W-:Y:S02]  /*10f70*/  @!P5 LEA R12, P0, R192.reuse, R12, 0x2 ;  /* 0x0000000cc00cd211 */ /* 0x040fe400078010ff */
[-C--:B------:R-:W-:Y:S01]  /*10f80*/  @!P2 LEA.HI.X R7, R193, R11.reuse, R226, 0x2, P1 ;  /* 0x0000000bc107a211 */ /* 0x080fe200008f14e2 */
[----:B------:R0:W-:Y:S01]  /*10f90*/  @!P3 ST.E.64 desc[UR54][R8.64], R140 ;  /* 0x0000008c0800b985 */ /* 0x0001e2000c101b36 */
[----:B------:R-:W-:-:S03]  /*10fa0*/  @!P5 LEA.HI.X R13, R192, R11, R225, 0x2, P0 ;  /* 0x0000000bc00dd211 */ /* 0x000fc600000f14e1 */
[----:B------:R0:W-:Y:S04]  /*10fb0*/  @!P2 ST.E.64 desc[UR54][R6.64], R144 ;  /* 0x000000900600a985 */ /* 0x0001e8000c101b36 */
[----:B------:R0:W-:Y:S02]  /*10fc0*/  @!P5 ST.E.64 desc[UR54][R12.64], R148 ;  /* 0x000000940c00d985 */ /* 0x0001e4000c101b36 */
.L_x_2267:
[----:B------:R-:W-:Y:S05]  /*10fd0*/  BSYNC B1 ;  /* 0x0000000000017941 */ /* 0x000fea0003800000 */
.L_x_2266:
[----:B------:R-:W-:Y:S01]  /*10fe0*/  VIADD R0, R0, 0x8 ;  /* 0x0000000800007836 */ /* 0x000fe20000000000 */
[----:B------:R4:W3:Y:S04]  /*10ff0*/  SHFL.IDX PT, R21, R10, 0x1, 0x1c1f ;  /* 0x003c1f000a157f89 */ /* 0x0008e800000e0000 */
[----:B------:R-:W-:Y:S01]  /*11000*/  ISETP.GE.AND P0, PT, R0, UR8, PT ;  /* 0x0000000800007c0c */ /* 0x000fe2000bf06270 */
[----:B------:R-:W0:-:S12]  /*11010*/  SHFL.IDX PT, R3, R3, 0x1, 0x1c1f ;  /* 0x003c1f0003037f89 */ /* 0x000e1800000e0000 */
[----:B----4-:R-:W-:Y:S05]  /*11020*/  @P0 BRA `(.L_x_2265) ;  /* 0x0000001800080947 */ /* 0x010fea0003800000 */
[----:B------:R-:W-:Y:S02]  /*11030*/  ULDC UR4, c[0x0][0xac8] ;  /* 0x0002b20000047ab9 */ /* 0x000fe40000000800 */
[----:B------:R-:W-:Y:S02]  /*11040*/  ISETP.GE.AND P4, PT, R18, UR4, PT ;  /* 0x0000000412007c0c */ /* 0x000fe4000bf86270 */
[----:B------:R-:W-:Y:S02]  /*11050*/  ISETP.GE.AND P2, PT, R222, UR4, PT ;  /* 0x00000004de007c0c */ /* 0x000fe4000bf46270 */
[----:B------:R-:W-:Y:S02]  /*11060*/  ISETP.GE.AND P1, PT, R221, UR4, PT ;  /* 0x00000004dd007c0c */ /* 0x000fe4000bf26270 */
[----:B------:R-:W-:-:S07]  /*11070*/  ISETP.GE.AND P0, PT, R220, UR4, PT ;  /* 0x00000004dc007c0c */ /* 0x000fce000bf06270 */
[-C--:B0-----:R-:W-:Y:S02]  /*11080*/  @!P4 LEA R4, P3, R18, R3.reuse, 0x2 ;  /* 0x000000031204c211 */ /* 0x081fe400078610ff */
[----:B------:R-:W-:Y:S02]  /*11090*/  @!P2 LEA R6, P6, R222, R3, 0x2 ;  /* 0x00000003de06a211 */ /* 0x000fe400078c10ff */
[----:B---3--:R-:W-:Y:S02]  /*110a0*/  @!P4 LEA.HI.X R5, R18, R21, R175, 0x2, P3 ;  /* 0x000000151205c211 */ /* 0x008fe400018f14af */
[----:B------:R-:W-:Y:S02]  /*110b0*/  ISETP.GE.AND P3, PT, R219, UR4, PT ;  /* 0x00000004db007c0c */ /* 0x000fe4000bf66270 */
[----:B------:R-:W-:Y:S01]  /*110c0*/  @!P1 LEA R8, P5, R221, R3, 0x2 ;  /* 0x00000003dd089211 */ /* 0x000fe200078a10ff */
[----:B------:R0:W-:Y:S01]  /*110d0*/  @!P4 ST.E.64 desc[UR54][R4.64], R26 ;  /* 0x0000001a0400c985 */ /* 0x0001e2000c101b36 */
[----:B------:R-:W-:-:S02]  /*110e0*/  ISETP.GE.AND P4, PT, R218, UR4, PT ;  /* 0x00000004da007c0c */ /* 0x000fc4000bf86270 */
[----:B------:R-:W-:Y:S02]  /*110f0*/  @!P2 LEA.HI.X R7, R222, R21, R174, 0x2, P6 ;  /* 0x00000015de07a211 */ /* 0x000fe400030f14ae */
[C---:B------:R-:W-:Y:S02]  /*11100*/  @!P0 LEA R10, P6, R220.reuse, R3, 0x2 ;  /* 0x00000003dc0a8211 */ /* 0x040fe400078c10ff */
        /* <DEDUP_REMOVED lines=8> */
[C---:B-1----:R-:W-:Y:S02]  /*11190*/  @!P4 LEA R12, P2, R218.reuse, R3, 0x2 ;  /* 0x00000003da0cc211 */ /* 0x042fe400078410ff */
[-C--:B------:R-:W-:Y:S02]  /*111a0*/  @!P3 LEA.HI.X R5, R219, R21.reuse, R173, 0x2, P1 ;  /* 0x00000015db05b211 */ /* 0x080fe400008f14ad */
[----:B------:R-:W-:Y:S02]  /*111b0*/  ISETP.GE.AND P1, PT, R215, UR4, PT ;  /* 0x00000004d7007c0c */ /* 0x000fe4000bf26270 */
[----:B------:R-:W-:Y:S01]  /*111c0*/  @!P4 LEA.HI.X R13, R218, R21, R172, 0x2, P2 ;  /* 0x00000015da0dc211 */ /* 0x000fe200010f14ac */
[----:B------:R1:W-:Y:S01]  /*111d0*/  @!P3 ST.E.64 desc[UR54][R4.64], R42 ;  /* 0x0000002a0400b985 */ /* 0x0003e2000c101b36 */
[----:B------:R-:W-:-:S02]  /*111e0*/  ISETP.GE.AND P2, PT, R214, UR4, PT ;  /* 0x00000004d6007c0c */ /* 0x000fc4000bf46270 */
[----:B------:R-:W-:Y:S01]  /*111f0*/  @!P5 LEA R14, P6, R217, R3, 0x2 ;  /* 0x00000003d90ed211 */ /* 0x000fe200078c10ff */
[----:B------:R4:W-:Y:S01]  /*11200*/  @!P4 ST.E.64 desc[UR54][R12.64], R46 ;  /* 0x0000002e0c00c985 */ /* 0x0009e2000c101b36 */
[----:B------:R-:W-:Y:S02]  /*11210*/  ISETP.GE.AND P3, PT, R213, UR4, PT ;  /* 0x00000004d5007c0c */ /* 0x000fe4000bf66270 */
[----:B------:R-:W-:Y:S02]  /*11220*/  @!P5 LEA.HI.X R15, R217, R21, R171, 0x2, P6 ;  /* 0x00000015d90fd211 */ /* 0x000fe400030f14ab */
[-C--:B---3--:R-:W-:Y:S02]  /*11230*/  @!P0 LEA R6, P6, R216, R3.reuse, 0x2 ;  /* 0x00000003d8068211 */ /* 0x088fe400078c10ff */
[----:B------:R-:W-:Y:S01]  /*11240*/  ISETP.GE.AND P4, PT, R212, UR4, PT ;  /* 0x00000004d4007c0c */ /* 0x000fe2000bf86270 */
[----:B------:R3:W-:Y:S01]  /*11250*/  @!P5 ST.E.64 desc[UR54][R14.64], R50 ;  /* 0x000000320e00d985 */ /* 0x0007e2000c101b36 */
[----:B--2---:R-:W-:-:S02]  /*11260*/  @!P1 LEA R8, P5, R215, R3, 0x2 ;  /* 0x00000003d7089211 */ /* 0x004fc400078a10ff */
[----:B------:R-:W-:Y:S02]  /*11270*/  @!P0 LEA.HI.X R7, R216, R21, R170, 0x2, P6 ;  /* 0x00000015d8078211 */ /* 0x000fe400030f14aa */
[C---:B0-----:R-:W-:Y:S02]  /*11280*/  @!P2 LEA R10, P6, R214.reuse, R3, 0x2 ;  /* 0x00000003d60aa211 */ /* 0x041fe400078c10ff */
[-C--:B------:R-:W-:Y:S01]  /*11290*/  @!P1 LEA.HI.X R9, R215, R21.reuse, R169, 0x2, P5 ;  /* 0x00000015d7099211 */ /* 0x080fe200028f14a9 */
[----:B------:R0:W-:Y:S01]  /*112a0*/  @!P0 ST.E.64 desc[UR54][R6.64], R54 ;  /* 0x0000003606008985 */ /* 0x0001e2000c101b36 */
[----:B------:R-:W-:Y:S02]  /*112b0*/  ISETP.GE.AND P5, PT, R211, UR4, PT ;  /* 0x00000004d3007c0c */ /* 0x000fe4000bfa6270 */
[----:B------:R-:W-:Y:S01]  /*112c0*/  @!P2 LEA.HI.X R11, R214, R21, R168, 0x2, P6 ;  /* 0x00000015d60ba211 */ /* 0x000fe200030f14a8 */
[----:B------:R2:W-:Y:S01]  /*112d0*/  @!P1 ST.E.64 desc[UR54][R8.64], R58 ;  /* 0x0000003a08009985 */ /* 0x0005e2000c101b36 */
[----:B------:R-:W-:-:S02]  /*112e0*/  ISETP.GE.AND P0, PT, R210, UR4, PT ;  /* 0x00000004d2007c0c */ /* 0x000fc4000bf06270 */
[-C--:B-1----:R-:W-:Y:S01]  /*112f0*/  @!P3 LEA R4, P6, R213, R3.reuse, 0x2 ;  /* 0x00000003d504b211 */ /* 0x082fe200078c10ff */
[----:B------:R1:W-:Y:S01]  /*11300*/  @!P2 ST.E.64 desc[UR54][R10.64], R62 ;  /* 0x0000003e0a00a985 */ /* 0x0003e2000c101b36 */
[C---:B----4-:R-:W-:Y:S02]  /*11310*/  @!P4 LEA R12, P2, R212.reuse, R3, 0x2 ;  /* 0x00000003d40cc211 */ /* 0x050fe400078410ff */
[----:B------:R-:W-:Y:S02]  /*11320*/  ISETP.GE.AND P1, PT, R209, UR4, PT ;  /* 0x00000004d1007c0c */ /* 0x000fe4000bf26270 */
[-C--:B------:R-:W-:Y:S02]  /*11330*/  @!P3 LEA.HI.X R5, R213, R21.reuse, R167, 0x2, P6 ;  /* 0x00000015d505b211 */ /* 0x080fe400030f14a7 */
[----:B------:R-:W-:Y:S02]  /*11340*/  @!P4 LEA.HI.X R13, R212, R21, R166, 0x2, P2 ;  /* 0x00000015d40dc211 */ /* 0x000fe400010f14a6 */
[----:B------:R-:W-:Y:S01]  /*11350*/  ISETP.GE.AND P2, PT, R208, UR4, PT ;  /* 0x00000004d0007c0c */ /* 0x000fe2000bf46270 */
[----:B------:R-:W-:Y:S01]  /*11360*/  @!P3 ST.E.64 desc[UR54][R4.64], R66 ;  /* 0x000000420400b985 */ /* 0x000fe2000c101b36 */
[----:B---3--:R-:W-:-:S03]  /*11370*/  @!P5 LEA R14, P6, R211, R3, 0x2 ;  /* 0x00000003d30ed211 */ /* 0x008fc600078c10ff */
[----:B------:R3:W-:Y:S01]  /*11380*/  @!P4 ST.E.64 desc[UR54][R12.64], R70 ;  /* 0x000000460c00c985 */ /* 0x0007e2000c101b36 */
[----:B------:R-:W-:Y:S02]  /*11390*/  @!P5 LEA.HI.X R15, R211, R21, R165, 0x2, P6 ;  /* 0x00000015d30fd211 */ /* 0x000fe400030f14a5 */
[CC--:B0-----:R-:W-:Y:S02]  /*113a0*/  @!P0 LEA R6, P4, R210.reuse, R3.reuse, 0x2 ;  /* 0x00000003d2068211 */ /* 0x0c1fe400078810ff */
[----:B--2---:R-:W-:Y:S01]  /*113b0*/  @!P1 LEA R8, P3, R209, R3, 0x2 ;  /* 0x00000003d1089211 */ /* 0x004fe200078610ff */
[----:B------:R0:W-:Y:S01]  /*113c0*/  @!P5 ST.E.64 desc[UR54][R14.64], R74 ;  /* 0x0000004a0e00d985 */ /* 0x0001e2000c101b36 */
[----:B------:R-:W-:Y:S02]  /*113d0*/  @!P0 LEA.HI.X R7, R210, R21, R164, 0x2, P4 ;  /* 0x00000015d2078211 */ /* 0x000fe400020f14a4 */
[----:B------:R-:W-:Y:S02]  /*113e0*/  ISETP.GE.AND P4, PT, R206, UR4, PT ;  /* 0x00000004ce007c0c */ /* 0x000fe4000bf86270 */
[----:B------:R-:W-:Y:S01]  /*113f0*/  ISETP.GE.AND P5, PT, R207, UR4, PT ;  /* 0x00000004cf007c0c */ /* 0x000fe2000bfa6270 */
[----:B------:R2:W-:Y:S01]  /*11400*/  @!P0 ST.E.64 desc[UR54][R6.64], R78 ;  /* 0x0000004e06008985 */ /* 0x0005e2000c101b36 */
[----:B-1----:R-:W-:-:S02]  /*11410*/  @!P2 LEA R10, P6, R208, R3, 0x2 ;  /* 0x00000003d00aa211 */ /* 0x002fc400078c10ff */
[-C--:B------:R-:W-:Y:S02]  /*11420*/  @!P1 LEA.HI.X R9, R209, R21.reuse, R163, 0x2, P3 ;  /* 0x00000015d1099211 */ /* 0x080fe400018f14a3 */
[----:B------:R-:W-:Y:S02]  /*11430*/  ISETP.GE.AND P3, PT, R205, UR4, PT ;  /* 0x00000004cd007c0c */ /* 0x000fe4000bf66270 */
[----:B------:R-:W-:Y:S01]  /*11440*/  @!P2 LEA.HI.X R11, R208, R21, R162, 0x2, P6 ;  /* 0x00000015d00ba211 */ /* 0x000fe200030f14a2 */
[----:B------:R1:W-:Y:S01]  /*11450*/  @!P1 ST.E.64 desc[UR54][R8.64], R82 ;  /* 0x0000005208009985 */ /* 0x0003e2000c101b36 */
[----:B------:R-:W-:Y:S02]  /*11460*/  ISETP.GE.AND P1, PT, R203, UR4, PT ;  /* 0x00000004cb007c0c */ /* 0x000fe4000bf26270 */
[----:B---3--:R-:W-:Y:S01]  /*11470*/  @!P4 LEA R12, P0, R206, R3, 0x2 ;  /* 0x00000003ce0cc211 */ /* 0x008fe200078010ff */
[----:B------:R3:W-:Y:S01]  /*11480*/  @!P2 ST.E.64 desc[UR54][R10.64], R86 ;  /* 0x000000560a00a985 */ /* 0x0007e2000c101b36 */
[----:B------:R-:W-:-:S02]  /*11490*/  ISETP.GE.AND P2, PT, R204, UR4, PT ;  /* 0x00000004cc007c0c */ /* 0x000fc4000bf46270 */
[C---:B------:R-:W-:Y:S02]  /*114a0*/  @!P5 LEA R4, P6, R207.reuse, R3, 0x2 ;  /* 0x00000003cf04d211 */ /* 0x040fe400078c10ff */
[-C--:B------:R-:W-:Y:S02]  /*114b0*/  @!P4 LEA.HI.X R13, R206, R21.reuse, R160, 0x2, P0 ;  /* 0x00000015ce0dc211 */ /* 0x080fe400000f14a0 */
[----:B------:R-:W-:Y:S02]  /*114c0*/  @!P5 LEA.HI.X R5, R207, R21, R161, 0x2, P6 ;  /* 0x00000015cf05d211 */ /* 0x000fe400030f14a1 */
[----:B------:R-:W-:Y:S02]  /*114d0*/  ISETP.GE.AND P0, PT, R202, UR4, PT ;  /* 0x00000004ca007c0c */ /* 0x000fe4000bf06270 */
[----:B0-----:R-:W-:Y:S01]  /*114e0*/  @!P3 LEA R14, P6, R205, R3, 0x2 ;  /* 0x00000003cd0eb211 */ /* 0x001fe200078c10ff */
[----:B------:R0:W-:Y:S01]  /*114f0*/  @!P5 ST.E.64 desc[UR54][R4.64], R90 ;  /* 0x0000005a0400d985 */ /* 0x0001e2000c101b36 */
[----:B------:R-:W-:-:S02]  /*11500*/  ISETP.GE.AND P5, PT, R201, UR4, PT ;  /* 0x00000004c9007c0c */ /* 0x000fc4000bfa6270 */
[----:B------:R-:W-:Y:S01]  /*11510*/  @!P3 LEA.HI.X R15, R205, R21, R159, 0x2, P6 ;  /* 0x00000015cd0fb211 */ /* 0x000fe200030f149f */
[----:B------:R4:W-:Y:S01]  /*11520*/  @!P4 ST.E.64 desc[UR54][R12.64], R94 ;  /* 0x0000005e0c00c985 */ /* 0x0009e2000c101b36 */
[-C--:B--2---:R-:W-:Y:S02]  /*11530*/  @!P2 LEA R6, P6, R204, R3.reuse, 0x2 ;  /* 0x00000003cc06a211 */ /* 0x084fe400078c10ff */
[----:B------:R-:W-:Y:S01]  /*11540*/  ISETP.GE.AND P4, PT, R200, UR4, PT ;  /* 0x00000004c8007c0c */ /* 0x000fe2000bf86270 */
[----:B------:R2:W-:Y:S01]  /*11550*/  @!P3 ST.E.64 desc[UR54][R14.64], R98 ;  /* 0x000000620e00b985 */ /* 0x0005e2000c101b36 */
[----:B-1----:R-:W-:Y:S02]  /*11560*/  @!P1 LEA R8, P3, R203, R3, 0x2 ;  /* 0x00000003cb089211 */ /* 0x002fe400078610ff */
[----:B------:R-:W-:Y:S02]  /*11570*/  @!P2 LEA.HI.X R7, R204, R21, R158, 0x2, P6 ;  /* 0x00000015cc07a211 */ /* 0x000fe400030f149e */
[----:B---3--:R-:W-:-:S02]  /*11580*/  @!P0 LEA R10, P6, R202, R3, 0x2 ;  /* 0x00000003ca0a8211 */ /* 0x008fc400078c10ff */
        /* <DEDUP_REMOVED lines=9> */
[----:B------:R-:W-:Y:S02]  /*11620*/  @!P5 LEA.HI.X R5, R201, R21, R155, 0x2, P1 ;  /* 0x00000015c905d211 */ /* 0x000fe400008f149b */
        /* <DEDUP_REMOVED lines=8> */
[C---:B-1----:R-:W-:Y:S01]  /*116b0*/  @!P0 LEA R6, P5, R198.reuse, R3, 0x2 ;  /* 0x00000003c6068211 */ /* 0x042fe200078a10ff */
[----:B------:R1:W-:Y:S01]  /*116c0*/  @!P3 ST.E.64 desc[UR54][R14.64], R122 ;  /* 0x0000007a0e00b985 */ /* 0x0003e2000c101b36 */
[----:B------:R-:W-:Y:S02]  /*116d0*/  ISETP.GE.AND P3, PT, R195, UR4, PT ;  /* 0x00000004c3007c0c */ /* 0x000fe4000bf66270 */
[----:B------:R-:W-:Y:S02]  /*116e0*/  @!P0 LEA.HI.X R7, R198, R21, R152, 0x2, P5 ;  /* 0x00000015c6078211 */ /* 0x000fe400028f1498 */
[----:B------:R-:W-:Y:S02]  /*116f0*/  ISETP.GE.AND P5, PT, R193, UR4, PT ;  /* 0x00000004c1007c0c */ /* 0x000fe4000bfa6270 */
[-C--:B---3--:R-:W-:Y:S01]  /*11700*/  @!P1 LEA R8, P6, R197, R3.reuse, 0x2 ;  /* 0x00000003c5089211 */ /* 0x088fe200078c10ff */
[----:B------:R4:W-:Y:S02]  /*11710*/  @!P0 ST.E.64 desc[UR54][R6.64], R126 ;  /* 0x0000007e06008985 */ /* 0x0009e4000c101b36 */
[----:B0-----:R-:W-:-:S02]  /*11720*/  @!P4 LEA R4, P0, R196, R3, 0x2 ;  /* 0x00000003c404c211 */ /* 0x001fc400078010ff */
[----:B------:R-:W-:Y:S02]  /*11730*/  @!P1 LEA.HI.X R9, R197, R21, R20, 0x2, P6 ;  /* 0x00000015c5099211 */ /* 0x000fe400030f1414 */
[----:B------:R-:W-:Y:S02]  /*11740*/  @!P3 LEA R10, P6, R195, R3, 0x2 ;  /* 0x00000003c30ab211 */ /* 0x000fe400078c10ff */
[----:B------:R-:W-:Y:S01]  /*11750*/  @!P4 LEA.HI.X R5, R196, R21, R229, 0x2, P0 ;  /* 0x00000015c405c211 */ /* 0x000fe200000f14e5 */
        /* <DEDUP_REMOVED lines=12> */
[----:B----4-:R-:W-:-:S04]  /*11820*/  LEA R4, P0, R192, R3, 0x2 ;  /* 0x00000003c0047211 */ /* 0x010fc800078010ff */
[----:B------:R-:W-:-:S05]  /*11830*/  LEA.HI.X R5, R192, R21, R225, 0x2, P0 ;  /* 0x00000015c0057211 */ /* 0x000fca00000f14e1 */
[----:B------:R0:W-:Y:S01]  /*11840*/  ST.E.64 desc[UR54][R4.64], R150 ;  /* 0x0000009604007985 */ /* 0x0001e2000c101b36 */
[----:B------:R-:W-:Y:S05]  /*11850*/  BRA `(.L_x_2265) ;  /* 0x0000000c00fc7947 */ /* 0x000fea0003800000 */
.L_x_2259:
        /* <DEDUP_REMOVED lines=9> */
[----:B------:R-:W-:Y:S01]  /*118f0*/  UISETP.NE.U32.AND UP1, UPT, UR10, URZ, UPT ;  /* 0x0000003f0a00728c */ /* 0x000fe2000bf25070 */
[----:B------:R-:W-:Y:S02]  /*11900*/  ULDC UR4, c[0x0][0xa88] ;  /* 0x0002a20000047ab9 */ /* 0x000fe40000000800 */
[----:B------:R-:W2:Y:S01]  /*11910*/  @P1 LDG.E R9, desc[UR54][R4.64] ;  /* 0x0000003604091981 */ /* 0x000ea2000c1e1900 */
[----:B------:R-:W-:Y:S01]  /*11920*/  UISETP.NE.AND.EX UP1, UPT, UR11, URZ, UPT, UP1 ;  /* 0x0000003f0b00728c */ /* 0x000fe2000bf25310 */
[----:B------:R-:W-:-:S05]  /*11930*/  IMAD.U32 R0, RZ, RZ, UR4 ;  /* 0x00000004ff007e24 */ /* 0x000fca000f8e00ff */
[----:B------:R-:W-:-:S05]  /*11940*/  PLOP3.LUT P2, PT, PT, PT, UP1, 0x80, 0x0 ;  /* 0x000000000000781c */ /* 0x000fca0003f4f018 */
[----:B------:R-:W-:Y:S02]  /*11950*/  @UP1 ULDC.64 UR10, c[0x0][0xc08] ;  /* 0x00030200000a1ab9 */ /* 0x000fe40000000a00 */
[----:B------:R-:W-:-:S06]  /*11960*/  @UP1 UIMAD.WIDE UR10, UR44, 0x4, UR10 ;  /* 0x000000042c0a18a5 */ /* 0x000fcc000f8e020a */
[----:B------:R-:W-:Y:S02]  /*11970*/  IMAD.U32 R6, RZ, RZ, UR10 ;  /* 0x0000000aff067e24 */ /* 0x000fe4000f8e00ff */
[----:B------:R-:W-:-:S05]  /*11980*/  IMAD.U32 R7, RZ, RZ, UR11 ;  /* 0x0000000bff077e24 */ /* 0x000fca000f8e00ff */
[----:B------:R0:W5:Y:S01]  /*11990*/  @P2 LDG.E R0, desc[UR54][R6.64] ;  /* 0x0000003606002981 */ /* 0x000162000c1e1900 */
[----:B------:R-:W-:Y:S01]  /*119a0*/  UISETP.NE.AND UP1, UPT, UR9, URZ, UPT ;  /* 0x0000003f0900728c */ /* 0x000fe2000bf25270 */
[----:B------:R-:W-:Y:S01]  /*119b0*/  UMOV UR4, URZ ;  /* 0x0000003f00047c82 */ /* 0x000fe20008000000 */
[----:B------:R-:W1:Y:S09]  /*119c0*/  S2R R8, SR_TID.X ;  /* 0x0000000000087919 */ /* 0x000e720000002100 */
[----:B------:R-:W-:Y:S01]  /*119d0*/  @!UP1 ULDC UR9, c[0x0][0xad4] ;  /* 0x0002b50000099ab9 */ /* 0x000fe20000000800 */
[----:B-1----:R-:W-:-:S05]  /*119e0*/  VIADD R3, R8, 0xffffff80 ;  /* 0xffffff8008037836 */ /* 0x002fca0000000000 */
[----:B------:R-:W-:Y:S02]  /*119f0*/  ISETP.GT.AND P0, PT, R3, 0x3f, PT ;  /* 0x0000003f0300780c */ /* 0x000fe40003f04270 */
[----:B--2---:R-:W-:Y:S01]  /*11a00*/  @P1 R2UR UR4, R9 ;  /* 0x00000000090412ca */ /* 0x004fe200000e0000 */
[----:B0-----:R-:W-:-:S14]  /*11a10*/  @P2 BRA `(.L_x_2268) ;  /* 0x0000000000102947 */ /* 0x001fdc0003800000 */
[----:B------:R-:W-:Y:S05]  /*11a20*/  @!P1 BRA `(.L_x_2268) ;  /* 0x00000000000c9947 */ /* 0x000fea0003800000 */
[----:B------:R-:W2:Y:S04]  /*11a30*/  LDG.E R3, desc[UR54][R4.64] ;  /* 0x0000003604037981 */ /* 0x000ea8000c1e1900 */
[----:B-----5:R-:W2:Y:S02]  /*11a40*/  LDG.E R0, desc[UR54][R4.64+0x4] ;  /* 0x0000043604007981 */ /* 0x020ea4000c1e1900 */
[----:B--2---:R-:W-:-:S07]  /*11a50*/  IMAD.IADD R0, R0, 0x1, -R3 ;  /* 0x0000000100007824 */ /* 0x004fce00078e0a03 */
.L_x_2268:
[----:B------:R-:W-:Y:S01]  /*11a60*/  USHF.R.S32.HI UR16, URZ, 0x1f, UR44 ;  /* 0x0000001f3f107899 */ /* 0x000fe2000801142c */
[----:B------:R-:W-:Y:S01]  /*11a70*/  BSSY B1, `(.L_x_2269) ;  /* 0x000003a000017945 */ /* 0x000fe20003800000 */
[----:B------:R-:W-:Y:S02]  /*11a80*/  USHF.R.S32.HI UR24, URZ, 0x1f, UR4 ;  /* 0x0000001f3f187899 */ /* 0x000fe40008011404 */
[----:B------:R-:W-:Y:S02]  /*11a90*/  USEL UR8, UR44, URZ, !UP0 ;  /* 0x0000003f2c087287 */ /* 0x000fe4000c000000 */
[----:B------:R-:W-:Y:S01]  /*11aa0*/  USEL UR16, UR16, URZ, !UP0 ;  /* 0x0000003f10107287 */ /* 0x000fe2000c000000 */
[----:B------:R-:W-:Y:S11]  /*11ab0*/  @P0 BRA `(.L_x_2270) ;  /* 0x0000000000d40947 */ /* 0x000ff60003800000 */
[----:B------:R-:W0:Y:S01]  /*11ac0*/  LDC R9, c[0x0][0xbe8] ;  /* 0x0002fa00ff097b82 */ /* 0x000e220000000800 */
[----:B------:R-:W-:-:S05]  /*11ad0*/  IMAD.U32 R5, RZ, RZ, UR45 ;  /* 0x0000002dff057e24 */ /* 0x000fca000f8e00ff */
[----:B------:R-:W-:Y:S01]  /*11ae0*/  IADD3 R6, R5, -0x80, R8 ;  /* 0xffffff8005067810 */ /* 0x000fe20007ffe008 */
[----:B0----5:R-:W-:-:S05]  /*11af0*/  IMAD R3, R0, R9, RZ ;  /* 0x0000000900037224 */ /* 0x021fca00078e02ff */
[----:B------:R-:W-:-:S13]  /*11b00*/  ISETP.GE.AND P0, PT, R6, R3, PT ;  /* 0x000000030600720c */ /* 0x000fda0003f06270 */
[----:B------:R-:W-:Y:S05]  /*11b10*/  @P0 BRA `(.L_x_2270) ;  /* 0x0000000000bc0947 */ /* 0x000fea0003800000 */
[----:B------:R-:W-:Y:S01]  /*11b20*/  ISETP.NE.AND P0, PT, R9, 0x1, PT ;  /* 0x000000010900780c */ /* 0x000fe20003f05270 */
[----:B------:R-:W-:Y:S01]  /*11b30*/  UISETP.GT.AND UP0, UPT, UR9, 0x1, UPT ;  /* 0x000000010900788c */ /* 0x000fe2000bf04270 */
[----:B------:R-:W-:Y:S01]  /*11b40*/  UMOV UR20, 0x9b8 ;  /* 0x000009b800147882 */ /* 0x000fe20000000000 */
[----:B------:R-:W-:Y:S02]  /*11b50*/  ULOP3.LUT UR17, UR42, 0xff, URZ, 0xc0, !UPT ;  /* 0x000000ff2a117892 */ /* 0x000fe4000f8ec03f */
[----:B------:R-:W-:Y:S02]  /*11b60*/  USEL UR20, UR20, 0x978, UP0 ;  /* 0x0000097814147887 */ /* 0x000fe40008000000 */
[----:B------:R-:W-:-:S06]  /*11b70*/  USEL UR17, UR17, URZ, UP0 ;  /* 0x0000003f11117287 */ /* 0x000fcc0008000000 */
[----:B------:R-:W0:Y:S04]  /*11b80*/  @P0 LDC R3, c[0x0][0xbec] ;  /* 0x0002fb00ff030b82 */ /* 0x000e280000000800 */
[----:B------:R-:W-:Y:S01]  /*11b90*/  ULDC.64 UR10, c[0x0][UR20+0x218] ;  /* 0x00008600140a7abb */ /* 0x000fe20008000a00 */
[----:B------:R-:W-:Y:S01]  /*11ba0*/  ULDC.64 UR14, c[0x0][UR20+0x220] ;  /* 0x00008800140e7abb */ /* 0x000fe20008000a00 */
[----:B------:R-:W-:Y:S02]  /*11bb0*/  ULDC.64 UR18, c[0x0][UR20+0x228] ;  /* 0x00008a0014127abb */ /* 0x000fe40008000a00 */
[----:B------:R-:W1:Y:S01]  /*11bc0*/  @P0 LDC R5, c[0x0][0xbf0] ;  /* 0x0002fc00ff050b82 */ /* 0x000e620000000800 */
[----:B------:R-:W-:Y:S02]  /*11bd0*/  UIMAD.WIDE.U32 UR12, UR10, UR43, URZ ;  /* 0x0000002b0a0c72a5 */ /* 0x000fe4000f8e003f */
[----:B------:R-:W-:-:S02]  /*11be0*/  UIMAD UR21, UR11, UR43, URZ ;  /* 0x0000002b0b1572a4 */ /* 0x000fc4000f8e023f */
[----:B------:R-:W-:Y:S02]  /*11bf0*/  UIMAD UR15, UR15, UR8, URZ ;  /* 0x000000080f0f72a4 */ /* 0x000fe4000f8e023f */
[----:B------:R-:W-:Y:S02]  /*11c00*/  UIMAD.WIDE.U32 UR22, UR18, UR17, URZ ;  /* 0x00000011121672a5 */ /* 0x000fe4000f8e003f */
[----:B------:R-:W-:Y:S02]  /*11c10*/  UIMAD.WIDE.U32 UR10, UR14, UR8, URZ ;  /* 0x000000080e0a72a5 */ /* 0x000fe4000f8e003f */
[----:B------:R-:W-:Y:S02]  /*11c20*/  UIMAD UR17, UR19, UR17, URZ ;  /* 0x00000011131172a4 */ /* 0x000fe4000f8e023f */
[----:B------:R-:W-:Y:S02]  /*11c30*/  UIMAD UR15, UR14, UR16, UR15 ;  /* 0x000000100e0f72a4 */ /* 0x000fe4000f8e020f */
[----:B------:R-:W-:Y:S01]  /*11c40*/  UIADD3 UR12, UP1, UP2, UR10, UR12, UR4 ;  /* 0x0000000c0a0c7290 */ /* 0x000fe2000fa3e004 */
[----:B0-----:R-:W-:Y:S01]  /*11c50*/  @P0 IMAD.HI.U32 R4, R6, R3, RZ ;  /* 0x0000000306040227 */ /* 0x001fe200078e00ff */
[----:B------:R-:W-:-:S02]  /*11c60*/  UIADD3 UR17, UR23, UR17, URZ ;  /* 0x0000001117117290 */ /* 0x000fc4000fffe03f */
[----:B------:R-:W-:Y:S01]  /*11c70*/  UIADD3 UR21, UR13, UR21, URZ ;  /* 0x000000150d157290 */ /* 0x000fe2000fffe03f */
[----:B------:R-:W-:Y:S01]  /*11c80*/  IMAD.MOV.U32 R3, RZ, RZ, R6 ;  /* 0x000000ffff037224 */ /* 0x000fe200078e0006 */
[----:B------:R-:W-:Y:S02]  /*11c90*/  UIADD3 UR15, UR11, UR15, URZ ;  /* 0x0000000f0b0f7290 */ /* 0x000fe4000fffe03f */
[----:B------:R-:W-:Y:S01]  /*11ca0*/  IMAD.U32 R8, RZ, RZ, UR17 ;  /* 0x00000011ff087e24 */ /* 0x000fe2000f8e00ff */
[----:B-1----:R-:W-:Y:S01]  /*11cb0*/  @P0 SHF.R.U32.HI R3, RZ, R5, R4 ;  /* 0x00000005ff030219 */ /* 0x002fe20000011604 */
[----:B------:R-:W-:Y:S01]  /*11cc0*/  IMAD.U32 R4, RZ, RZ, UR22 ;  /* 0x00000016ff047e24 */ /* 0x000fe2000f8e00ff */
[----:B------:R-:W-:Y:S01]  /*11cd0*/  ULDC.64 UR10, c[0x0][UR20+0x210] ;  /* 0x00008400140a7abb */ /* 0x000fe20008000a00 */
        /* <DEDUP_REMOVED lines=19> */
.L_x_2270:
[----:B------:R-:W-:Y:S05]  /*11e10*/  BSYNC B1 ;  /* 0x0000000000017941 */ /* 0x000fea0003800000 */
.L_x_2269:
[----:B------:R-:W-:-:S06]  /*11e20*/  UISETP.GT.AND UP0, UPT, UR9, 0x1, UPT ;  /* 0x000000010900788c */ /* 0x000fcc000bf04270 */
[----:B------:R-:W-:-:S13]  /*11e30*/  PLOP3.LUT P0, PT, PT, PT, UP0, 0x80, 0x0 ;  /* 0x000000000000781c */ /* 0x000fda0003f0f008 */
[----:B------:R-:W-:Y:S05]  /*11e40*/  @P0 BRA `(.L_x_2265) ;  /* 0x0000000800800947 */ /* 0x000fea0003800000 */
[----:B------:R-:W1:Y:S01]  /*11e50*/  LDC R11, c[0x0][0xbe8] ;  /* 0x0002fa00ff0b7b82 */ /* 0x000e620000000800 */
[C---:B------:R-:W-:Y:S01]  /*11e60*/  VIADD R37, R19.reuse, 0x40 ;  /* 0x0000004013257836 */ /* 0x040fe20000000000 */
[----:B------:R-:W-:Y:S01]  /*11e70*/  ULDC UR14, c[0x0][0xac8] ;  /* 0x0002b200000e7ab9 */ /* 0x000fe20000000800 */
[----:B------:R-:W-:Y:S01]  /*11e80*/  ULDC.64 UR12, c[0x0][0xaa0] ;  /* 0x0002a800000c7ab9 */ /* 0x000fe20000000a00 */
[----:B------:R-:W-:Y:S01]  /*11e90*/  ISETP.GE.AND P2, PT, R19, UR14, PT ;  /* 0x0000000e13007c0c */ /* 0x000fe2000bf46270 */
[----:B------:R-:W-:Y:S01]  /*11ea0*/  UIMAD UR9, UR24, UR12, URZ ;  /* 0x0000000c180972a4 */ /* 0x000fe2000f8e023f */
[----:B------:R-:W-:Y:S01]  /*11eb0*/  ISETP.GE.AND P1, PT, R37, UR14, PT ;  /* 0x0000000e25007c0c */ /* 0x000fe2000bf26270 */
[----:B------:R-:W-:Y:S01]  /*11ec0*/  UIMAD.WIDE.U32 UR10, UR4, UR12, URZ ;  /* 0x0000000c040a72a5 */ /* 0x000fe2000f8e003f */
[----:B0-----:R-:W-:Y:S01]  /*11ed0*/  SEL R3, RZ, 0x1, P2 ;  /* 0x00000001ff037807 */ /* 0x001fe20001000000 */
[----:B------:R-:W-:Y:S01]  /*11ee0*/  UIMAD UR9, UR4, UR13, UR9 ;  /* 0x0000000d040972a4 */ /* 0x000fe2000f8e0209 */
[----:B------:R-:W-:Y:S01]  /*11ef0*/  SEL R4, RZ, 0xffffffff, P1 ;  /* 0xffffffffff047807 */ /* 0x000fe20000800000 */
[C---:B------:R-:W-:Y:S01]  /*11f00*/  VIADD R39, R19.reuse, 0x80 ;  /* 0x0000008013277836 */ /* 0x040fe20000000000 */
[----:B------:R-:W-:Y:S01]  /*11f10*/  ULDC.64 UR12, c[0x0][0xae8] ;  /* 0x0002ba00000c7ab9 */ /* 0x000fe20000000a00 */
[----:B------:R-:W-:Y:S01]  /*11f20*/  UIADD3 UR11, UR11, UR9, URZ ;  /* 0x000000090b0b7290 */ /* 0x000fe2000fffe03f */
[----:B------:R-:W-:Y:S01]  /*11f30*/  VIADD R27, R19, 0xc0 ;  /* 0x000000c0131b7836 */ /* 0x000fe20000000000 */
[----:B------:R-:W-:Y:S01]  /*11f40*/  BSSY B1, `(.L_x_2271) ;  /* 0x000006c000017945 */ /* 0x000fe20003800000 */
[----:B------:R-:W-:Y:S01]  /*11f50*/  IMAD.SHL.U32 R4, R4, 0x2, RZ ;  /* 0x0000000204047824 */ /* 0x000fe200078e00ff */
[----:B------:R-:W-:Y:S01]  /*11f60*/  ISETP.GE.AND P1, PT, R39, UR14, PT ;  /* 0x0000000e27007c0c */ /* 0x000fe2000bf26270 */
[----:B------:R-:W-:Y:S01]  /*11f70*/  UIMAD.WIDE.U32 UR10, UR43, UR12, UR10 ;  /* 0x0000000c2b0a72a5 */ /* 0x000fe2000f8e000a */
[C---:B------:R-:W-:Y:S01]  /*11f80*/  VIADD R31, R19.reuse, 0x100 ;  /* 0x00000100131f7836 */ /* 0x040fe20000000000 */
[----:B------:R-:W-:Y:S01]  /*11f90*/  SHF.R.S32.HI R34, RZ, 0x1f, R37 ;  /* 0x0000001fff227819 */ /* 0x000fe20000011425 */
[----:B------:R-:W-:Y:S01]  /*11fa0*/  VIADD R35, R19, 0x140 ;  /* 0x0000014013237836 */ /* 0x000fe20000000000 */
[----:B------:R-:W-:Y:S01]  /*11fb0*/  LOP3.LUT R6, R4, 0x2, R3, 0xe2, !PT ;  /* 0x0000000204067812 */ /* 0x000fe200078ee203 */
[----:B------:R-:W-:Y:S01]  /*11fc0*/  IMAD R3, R191, 0x20, R223 ;  /* 0x00000020bf037824 */ /* 0x000fe200078e02df */
[----:B-1----:R-:W-:Y:S01]  /*11fd0*/  ISETP.NE.AND P0, PT, R11, 0x1, PT ;  /* 0x000000010b00780c */ /* 0x002fe20003f05270 */
[----:B------:R-:W-:Y:S01]  /*11fe0*/  UIMAD UR11, UR43, UR13, UR11 ;  /* 0x0000000d2b0b72a4 */ /* 0x000fe2000f8e020b */
[----:B------:R-:W-:Y:S01]  /*11ff0*/  VIADD R33, R19, 0x180 ;  /* 0x0000018013217836 */ /* 0x000fe20000000000 */
[----:B------:R-:W-:Y:S01]  /*12000*/  SHF.R.S32.HI R30, RZ, 0x1f, R31 ;  /* 0x0000001fff1e7819 */ /* 0x000fe2000001141f */
[----:B------:R-:W-:Y:S01]  /*12010*/  VIADD R8, R3, UR45 ;  /* 0x0000002d03087c36 */ /* 0x000fe20008000000 */
[----:B------:R-:W-:Y:S01]  /*12020*/  SEL R3, RZ, 0xffffffff, P1 ;  /* 0xffffffffff037807 */ /* 0x000fe20000800000 */
[----:B------:R-:W-:Y:S01]  /*12030*/  ULDC.64 UR12, c[0x0][0xaf0] ;  /* 0x0002bc00000c7ab9 */ /* 0x000fe20000000a00 */
[----:B------:R-:W-:Y:S01]  /*12040*/  ISETP.GE.AND P1, PT, R27, UR14, PT ;  /* 0x0000000e1b007c0c */ /* 0x000fe2000bf26270 */
[----:B------:R-:W-:Y:S01]  /*12050*/  UIMAD UR16, UR16, UR12, URZ ;  /* 0x0000000c101072a4 */ /* 0x000fe2000f8e023f */
[----:B-----5:R-:W-:Y:S01]  /*12060*/  IMAD R25, R0, R11, RZ ;  /* 0x0000000b00197224 */ /* 0x020fe200078e02ff */
[----:B------:R-:W-:Y:S01]  /*12070*/  SHF.R.S32.HI R32, RZ, 0x1f, R33 ;  /* 0x0000001fff207819 */ /* 0x000fe20000011421 */
[----:B------:R-:W-:Y:S01]  /*12080*/  IMAD.SHL.U32 R9, R3, 0x4, RZ ;  /* 0x0000000403097824 */ /* 0x000fe200078e00ff */
[----:B------:R-:W-:Y:S01]  /*12090*/  UIMAD UR4, UR8, UR13, UR16 ;  /* 0x0000000d080472a4 */ /* 0x000fe2000f8e0210 */
[----:B------:R-:W0:Y:S01]  /*120a0*/  @P0 LDC R5, c[0x0][0xbec] ;  /* 0x0002fb00ff050b82 */ /* 0x000e220000000800 */
[----:B------:R-:W-:Y:S01]  /*120b0*/  IMAD.MOV.U32 R3, RZ, RZ, R8 ;  /* 0x000000ffff037224 */ /* 0x000fe200078e0008 */
[----:B------:R-:W-:Y:S01]  /*120c0*/  UIMAD.WIDE.U32 UR8, UR8, UR12, UR10 ;  /* 0x0000000c080872a5 */ /* 0x000fe2000f8e000a */
[----:B------:R-:W-:Y:S01]  /*120d0*/  LOP3.LUT R6, R9, 0x4, R6, 0xe2, !PT ;  /* 0x0000000409067812 */ /* 0x000fe200078ee206 */
[----:B------:R-:W-:Y:S01]  /*120e0*/  VIADD R26, R223, UR45 ;  /* 0x0000002ddf1a7c36 */ /* 0x000fe20008000000 */
[----:B------:R-:W-:Y:S01]  /*120f0*/  SHF.R.S32.HI R36, RZ, 0x1f, R39 ;  /* 0x0000001fff247819 */ /* 0x000fe20000011427 */
[----:B------:R-:W-:Y:S01]  /*12100*/  UIADD3 UR4, UR9, UR4, URZ ;  /* 0x0000000409047290 */ /* 0x000fe2000fffe03f */
[----:B------:R-:W-:Y:S01]  /*12110*/  VIADD R29, R19, 0x1c0 ;  /* 0x000001c0131d7836 */ /* 0x000fe20000000000 */
[----:B------:R-:W1:Y:S01]  /*12120*/  @P0 LDC R7, c[0x0][0xbf0] ;  /* 0x0002fc00ff070b82 */ /* 0x000e620000000800 */
[----:B------:R-:W-:-:S02]  /*12130*/  SHF.R.S32.HI R38, RZ, 0x1f, R35 ;  /* 0x0000001fff267819 */ /* 0x000fc40000011423 */
[----:B------:R-:W-:Y:S02]  /*12140*/  SHF.R.S32.HI R40, RZ, 0x1f, R27 ;  /* 0x0000001fff287819 */ /* 0x000fe4000001141b */
[----:B------:R-:W-:Y:S01]  /*12150*/  SHF.R.S32.HI R28, RZ, 0x1f, R29 ;  /* 0x0000001fff1c7819 */ /* 0x000fe2000001141d */
[----:B0-----:R-:W-:Y:S01]  /*12160*/  @P0 IMAD.HI.U32 R4, R8, R5, RZ ;  /* 0x0000000508040227 */ /* 0x001fe200078e00ff */
[----:B------:R-:W-:Y:S02]  /*12170*/  SEL R5, RZ, 0xffffffff, P1 ;  /* 0xffffffffff057807 */ /* 0x000fe40000800000 */
[----:B------:R-:W-:-:S04]  /*12180*/  ISETP.GE.AND P1, PT, R29, UR14, PT ;  /* 0x0000000e1d007c0c */ /* 0x000fc8000bf26270 */
[----:B------:R-:W-:Y:S02]  /*12190*/  SEL R0, RZ, 0x80, P1 ;  /* 0x00000080ff007807 */ /* 0x000fe40000800000 */
[----:B-1----:R-:W-:Y:S01]  /*121a0*/  @P0 SHF.R.U32.HI R3, RZ, R7, R4 ;  /* 0x00000007ff030219 */ /* 0x002fe20000011604 */
[----:B------:R-:W-:Y:S01]  /*121b0*/  IMAD.SHL.U32 R7, R5, 0x8, RZ ;  /* 0x0000000805077824 */ /* 0x000fe200078e00ff */
[----:B------:R-:W-:Y:S01]  /*121c0*/  ISETP.GE.AND P0, PT, R31, UR14, PT ;  /* 0x0000000e1f007c0c */ /* 0x000fe2000bf06270 */
[----:B------:R-:W-:Y:S02]  /*121d0*/  IMAD.U32 R4, RZ, RZ, UR8 ;  /* 0x00000008ff047e24 */ /* 0x000fe4000f8e00ff */
[----:B------:R-:W-:Y:S01]  /*121e0*/  IMAD.U32 R5, RZ, RZ, UR9 ;  /* 0x00000009ff057e24 */ /* 0x000fe2000f8e00ff */
[----:B------:R-:W-:Y:S01]  /*121f0*/  LOP3.LUT R10, R7, 0x8, R6, 0xe2, !PT ;  /* 0x00000008070a7812 */ /* 0x000fe200078ee206 */
[--C-:B------:R-:W-:Y:S01]  /*12200*/  IMAD.MOV R7, RZ, RZ, -R3.reuse ;  /* 0x000000ffff077224 */ /* 0x100fe200078e0a03 */
[----:B------:R-:W-:Y:S01]  /*12210*/  SHF.R.S32.HI R6, RZ, 0x1f, R3 ;  /* 0x0000001fff067819 */ /* 0x000fe20000011403 */
[----:B------:R-:W-:Y:S01]  /*12220*/  ULDC.64 UR8, c[0x0][0xae0] ;  /* 0x0002b80000087ab9 */ /* 0x000fe20000000a00 */
[----:B------:R-:W-:Y:S01]  /*12230*/  SEL R9, RZ, 0xffffffff, P0 ;  /* 0xffffffffff097807 */ /* 0x000fe20000000000 */
[----:B------:R-:W-:Y:S01]  /*12240*/  IMAD.U32 R5, RZ, RZ, UR4 ;  /* 0x00000004ff057e24 */ /* 0x000fe2000f8e00ff */
[----:B------:R-:W-:Y:S01]  /*12250*/  ISETP.GE.AND P0, PT, R35, UR14, PT ;  /* 0x0000000e23007c0c */ /* 0x000fe2000bf06270 */
[----:B------:R-:W-:-:S02]  /*12260*/  IMAD R6, R6, UR8, RZ ;  /* 0x0000000806067c24 */ /* 0x000fc4000f8e02ff */
[----:B------:R-:W-:Y:S01]  /*12270*/  IMAD R7, R11, R7, R8 ;  /* 0x000000070b077224 */ /* 0x000fe200078e0208 */
[----:B------:R-:W-:Y:S01]  /*12280*/  SEL R8, RZ, 0xffffffff, P0 ;  /* 0xffffffffff087807 */ /* 0x000fe20000000000 */
[----:B------:R-:W-:Y:S01]  /*12290*/  IMAD.SHL.U32 R13, R9, 0x10, RZ ;  /* 0x00000010090d7824 */ /* 0x000fe200078e00ff */
[----:B------:R-:W-:Y:S01]  /*122a0*/  ISETP.GE.AND P0, PT, R33, UR14, PT ;  /* 0x0000000e21007c0c */ /* 0x000fe2000bf06270 */
[C---:B------:R-:W-:Y:S02]  /*122b0*/  IMAD R9, R3.reuse, UR9, R6 ;  /* 0x0000000903097c24 */ /* 0x040fe4000f8e0206 */
[----:B------:R-:W-:Y:S01]  /*122c0*/  IMAD.WIDE.U32 R4, R3, UR8, R4 ;  /* 0x0000000803047c25 */ /* 0x000fe2000f8e0004 */
[----:B------:R-:W-:Y:S01]  /*122d0*/  SHF.R.S32.HI R3, RZ, 0x1f, R7 ;  /* 0x0000001fff037819 */ /* 0x000fe20000011407 */
[----:B------:R-:W-:Y:S01]  /*122e0*/  ULDC.64 UR8, c[0x0][0xad8] ;  /* 0x0002b60000087ab9 */ /* 0x000fe20000000a00 */
[----:B------:R-:W-:Y:S01]  /*122f0*/  LOP3.LUT R10, R13, 0x10, R10, 0xe2, !PT ;  /* 0x000000100d0a7812 */ /* 0x000fe200078ee20a */
[----:B------:R-:W-:-:S02]  /*12300*/  IMAD.IADD R5, R5, 0x1, R9 ;  /* 0x0000000105057824 */ /* 0x000fc400078e0209 */
[----:B------:R-:W-:Y:S02]  /*12310*/  IMAD R6, R3, UR8, RZ ;  /* 0x0000000803067c24 */ /* 0x000fe4000f8e02ff */
[----:B------:R-:W-:-:S04]  /*12320*/  IMAD.WIDE.U32 R4, R7, UR8, R4 ;  /* 0x0000000807047c25 */ /* 0x000fc8000f8e0004 */
[----:B------:R-:W-:Y:S01]  /*12330*/  IMAD R3, R7, UR9, R6 ;  /* 0x0000000907037c24 */ /* 0x000fe2000f8e0206 */
[----:B------:R-:W-:Y:S01]  /*12340*/  ULDC.64 UR8, c[0x0][0xa80] ;  /* 0x0002a00000087ab9 */ /* 0x000fe20000000a00 */
[----:B------:R-:W-:Y:S01]  /*12350*/  SEL R7, RZ, 0x40, P0 ;  /* 0x00000040ff077807 */ /* 0x000fe20000000000 */
[----:B------:R-:W-:Y:S01]  /*12360*/  IMAD.SHL.U32 R9, R8, 0x20, RZ ;  /* 0x0000002008097824 */ /* 0x000fe200078e00ff */
[----:B------:R-:W-:Y:S01]  /*12370*/  LEA R20, P0, R4, UR8, 0x1 ;  /* 0x0000000804147c11 */ /* 0x000fe2000f8008ff */
[----:B------:R-:W-:-:S03]  /*12380*/  IMAD.IADD R3, R5, 0x1, R3 ;  /* 0x0000000105037824 */ /* 0x000fc600078e0203 */
[----:B------:R-:W-:Y:S01]  /*12390*/  LOP3.LUT R10, R9, 0x20, R10, 0xe2, !PT ;  /* 0x00000020090a7812 */ /* 0x000fe200078ee20a */
[----:B------:R0:W1:Y:S01]  /*123a0*/  SHFL.IDX PT, R6, R20, RZ, 0x181f ;  /* 0x00181fff14067589 */ /* 0x00006200000e0000 */
[----:B------:R-:W-:Y:S02]  /*123b0*/  LEA.HI.X R3, R4, UR9, R3, 0x1, P0 ;  /* 0x0000000904037c11 */ /* 0x000fe400080f0c03 */
[----:B------:R-:W-:Y:S02]  /*123c0*/  ISETP.GE.AND P0, PT, R26, R25, PT ;  /* 0x000000191a00720c */ /* 0x000fe40003f06270 */
[----:B------:R-:W-:Y:S02]  /*123d0*/  LOP3.LUT R21, R10, R7, RZ, 0xfc, !PT ;  /* 0x000000070a157212 */ /* 0x000fe400078efcff */
[----:B------:R0:W2:Y:S02]  /*123e0*/  SHFL.IDX PT, R7, R3, RZ, 0x181f ;  /* 0x00181fff03077589 */ /* 0x0000a400000e0000 */
        /* <DEDUP_REMOVED lines=33> */
.L_x_2272:
[----:B------:R-:W-:Y:S05]  /*12600*/  BSYNC B1 ;  /* 0x0000000000017941 */ /* 0x000fea0003800000 */
.L_x_2271:
        /* <DEDUP_REMOVED lines=9> */
[----:B------:R-:W-:-:S05]  /*126a0*/  ISETP.GE.AND P2, PT, R31, UR14, PT ;  /* 0x0000000e1f007c0c */ /* 0x000fca000bf46270 */
[----:B-1-3--:R-:W-:Y:S02]  /*126b0*/  @!P1 IMAD.WIDE R4, R19, 0x2, R6 ;  /* 0x0000000213049825 */ /* 0x00afe400078e0206 */
[-C--:B------:R-:W-:Y:S02]  /*126c0*/  @!P5 LEA R8, P0, R37, R6.reuse, 0x1 ;  /* 0x000000062508d211 */ /* 0x080fe400078008ff */
        /* <DEDUP_REMOVED lines=24> */
.L_x_2265:
[----:B------:R-:W-:Y:S05]  /*12850*/  BSYNC B0 ;  /* 0x0000000000007941 */ /* 0x000fea0003800000 */
.L_x_2258:
[----:B------:R-:W-:Y:S02]  /*12860*/  ULDC UR4, c[0x0][0xc3c] ;  /* 0x00030f0000047ab9 */ /* 0x000fe40000000800 */
[----:B------:R-:W-:-:S06]  /*12870*/  UISETP.GE.AND UP0, UPT, UR6, UR4, UPT ;  /* 0x000000040600728c */ /* 0x000fcc000bf06270 */
[----:B------:R-:W-:-:S13]  /*12880*/  PLOP3.LUT P0, PT, PT, PT, UP0, 0x80, 0x0 ;  /* 0x000000000000781c */ /* 0x000fda0003f0f008 */
[----:B------:R-:W-:Y:S05]  /*12890*/  @!P0 BRA `(.L_x_2273) ;  /* 0xfffffee800808947 */ /* 0x000fea000383ffff */
[----:B------:R-:W-:Y:S05]  /*128a0*/  EXIT ;  /* 0x000000000000794d */ /* 0x000fea0003800000 */
.L_x_2149:
        /* <DEDUP_REMOVED lines=16> */
.L_x_2274:
        /* <DEDUP_REMOVED lines=43> */
.L_x_2278:
        /* <DEDUP_REMOVED lines=35> */
.L_x_2276:
        /* <DEDUP_REMOVED lines=9> */
[----:B0-----:R-:W-:-:S07]  /*12f20*/  ISETP.NE.AND P1, PT, R9, 0x1, PT ;  /* 0x000000010900780c */ /* 0x001fce0003f25270 */
[----:B-1----:R-:W-:Y:S06]  /*12f30*/  @!P0 BRA `(.L_x_2279) ;  /* 0x0000000000088947 */ /* 0x002fec0003800000 */
[----:B------:R-:W-:-:S06]  /*12f40*/  VIADD R24, R27, 0xffffffff ;  /* 0xffffffff1b187836 */ /* 0x000fcc0000000000 */
[----:B------:R0:W1:Y:S02]  /*12f50*/  SHFL.IDX PT, R24, R5, R24, 0x1f ;  /* 0x00001f1805187589 */ /* 0x00006400000e0000 */
.L_x_2279:
[----:B-1----:R-:W-:Y:S02]  /*12f60*/  IMAD R24, R24, UR5, R3 ;  /* 0x0000000518187c24 */ /* 0x002fe4000f8e0203 */
[----:B------:R-:W-:-:S03]  /*12f70*/  VIADD R27, R27, UR4 ;  /* 0x000000041b1b7c36 */ /* 0x000fc60008000000 */
[----:B0-----:R-:W-:Y:S01]  /*12f80*/  IADD3 R5, -R24, UR6, RZ ;  /* 0x0000000618057c10 */ /* 0x001fe2000fffe1ff */
[----:B------:R-:W-:Y:S06]  /*12f90*/  @!P1 BRA `(.L_x_2280) ;  /* 0x0000000000e89947 */ /* 0x000fec0003800000 */
[-C--:B--2---:R-:W-:Y:S02]  /*12fa0*/  IABS R12, R6.reuse ;  /* 0x00000006000c7213 */ /* 0x084fe40000000000 */
[----:B------:R-:W-:Y:S02]  /*12fb0*/  IABS R4, R9 ;  /* 0x0000000900047213 */ /* 0x000fe40000000000 */
[----:B------:R-:W0:Y:S01]  /*12fc0*/  I2F.RP R8, R12 ;  /* 0x0000000c00087306 */ /* 0x000e220000209400 */
[----:B------:R-:W-:-:S07]  /*12fd0*/  IABS R13, R6 ;  /* 0x00000006000d7213 */ /* 0x000fce0000000000 */
[----:B------:R-:W1:Y:S08]  /*12fe0*/  I2F.RP R10, R4 ;  /* 0x00000004000a7306 */ /* 0x000e700000209400 */
[----:B0-----:R-:W0:Y:S08]  /*12ff0*/  MUFU.RCP R8, R8 ;  /* 0x0000000800087308 */ /* 0x001e300000001000 */
[----:B-1----:R-:W-:Y:S01]  /*13000*/  MUFU.RCP R10, R10 ;  /* 0x0000000a000a7308 */ /* 0x002fe20000001000 */
[----:B0-----:R-:W-:Y:S01]  /*13010*/  VIADD R2, R8, 0xffffffe ;  /* 0x0ffffffe08027836 */ /* 0x001fe20000000000 */
[----:B------:R-:W-:-:S06]  /*13020*/  IABS R8, R5 ;  /* 0x0000000500087213 */ /* 0x000fcc0000000000 */
[----:B------:R0:W1:Y:S02]  /*13030*/  F2I.FTZ.U32.TRUNC.NTZ R3, R2 ;  /* 0x0000000200037305 */ /* 0x000064000021f000 */
[----:B0-----:R-:W-:Y:S02]  /*13040*/  IMAD.MOV.U32 R2, RZ, RZ, RZ ;  /* 0x000000ffff027224 */ /* 0x001fe400078e00ff */
[----:B-1----:R-:W-:-:S04]  /*13050*/  IMAD.MOV R11, RZ, RZ, -R3 ;  /* 0x000000ffff0b7224 */ /* 0x002fc800078e0a03 */
[----:B------:R-:W-:-:S04]  /*13060*/  IMAD R11, R11, R12, RZ ;  /* 0x0000000c0b0b7224 */ /* 0x000fc800078e02ff */
[----:B------:R-:W-:-:S04]  /*13070*/  IMAD.HI.U32 R3, R3, R11, R2 ;  /* 0x0000000b03037227 */ /* 0x000fc800078e0002 */
[----:B------:R-:W-:Y:S02]  /*13080*/  IMAD.MOV R11, RZ, RZ, -R13 ;  /* 0x000000ffff0b7224 */ /* 0x000fe400078e0a0d */
[----:B------:R-:W-:-:S04]  /*13090*/  IMAD.HI.U32 R2, R3, R8, RZ ;  /* 0x0000000803027227 */ /* 0x000fc800078e00ff */
[----:B------:R-:W-:Y:S01]  /*130a0*/  IMAD R3, R2, R11, R8 ;  /* 0x0000000b02037224 */ /* 0x000fe200078e0208 */
[----:B------:R-:W-:Y:S01]  /*130b0*/  LOP3.LUT R8, R5, R6, RZ, 0x3c, !PT ;  /* 0x0000000605087212 */ /* 0x000fe200078e3cff */
[----:B------:R-:W-:-:S03]  /*130c0*/  VIADD R11, R10, 0xffffffe ;  /* 0x0ffffffe0a0b7836 */ /* 0x000fc60000000000 */
[----:B------:R-:W-:Y:S02]  /*130d0*/  ISETP.GT.U32.AND P1, PT, R12, R3, PT ;  /* 0x000000030c00720c */ /* 0x000fe40003f24070 */
[----:B------:R-:W-:-:S11]  /*130e0*/  ISETP.GE.AND P2, PT, R8, RZ, PT ;  /* 0x000000ff0800720c */ /* 0x000fd60003f46270 */
[----:B------:R-:W-:Y:S02]  /*130f0*/  @!P1 IMAD.IADD R3, R3, 0x1, -R12 ;  /* 0x0000000103039824 */ /* 0x000fe400078e0a0c */
[----:B------:R-:W-:Y:S01]  /*13100*/  @!P1 VIADD R2, R2, 0x1 ;  /* 0x0000000102029836 */ /* 0x000fe20000000000 */
[----:B------:R-:W-:Y:S02]  /*13110*/  ISETP.NE.AND P1, PT, R6, RZ, PT ;  /* 0x000000ff0600720c */ /* 0x000fe40003f25270 */
[----:B------:R-:W-:Y:S02]  /*13120*/  ISETP.GE.U32.AND P0, PT, R3, R12, PT ;  /* 0x0000000c0300720c */ /* 0x000fe40003f06070 */
[----:B------:R-:W0:Y:S11]  /*13130*/  F2I.FTZ.U32.TRUNC.NTZ R3, R11 ;  /* 0x0000000b00037305 */ /* 0x000e36000021f000 */
        /* <DEDUP_REMOVED lines=9> */
[----:B------:R-:W-:-:S04]  /*131d0*/  IMAD.MOV.U32 R2, RZ, RZ, RZ ;  /* 0x000000ffff027224 */ /* 0x000fc800078e00ff */
[----:B------:R-:W-:-:S04]  /*131e0*/  IMAD.HI.U32 R2, R3, R11, R2 ;  /* 0x0000000b03027227 */ /* 0x000fc800078e0002 */
[----:B------:R-:W-:Y:S02]  /*131f0*/  IMAD.MOV.U32 R3, RZ, RZ, R8 ;  /* 0x000000ffff037224 */ /* 0x000fe400078e0008 */
[----:B------:R-:W-:Y:S02]  /*13200*/  IMAD.MOV.U32 R8, RZ, RZ, R12 ;  /* 0x000000ffff087224 */ /* 0x000fe400078e000c */
[----:B------:R-:W-:-:S04]  /*13210*/  IMAD.HI.U32 R2, R2, R3, RZ ;  /* 0x0000000302027227 */ /* 0x000fc800078e00ff */
[----:B------:R-:W-:-:S05]  /*13220*/  IMAD R3, R2, R8, R3 ;  /* 0x0000000802037224 */ /* 0x000fca00078e0203 */
[----:B------:R-:W-:-:S13]  /*13230*/  ISETP.GT.U32.AND P1, PT, R4, R3, PT ;  /* 0x000000030400720c */ /* 0x000fda0003f24070 */
[----:B------:R-:W-:Y:S02]  /*13240*/  @!P1 IMAD.IADD R3, R3, 0x1, -R4 ;  /* 0x0000000103039824 */ /* 0x000fe400078e0a04 */
[----:B------:R-:W-:Y:S01]  /*13250*/  @!P1 VIADD R2, R2, 0x1 ;  /* 0x0000000102029836 */ /* 0x000fe20000000000 */
[----:B------:R-:W-:Y:S02]  /*13260*/  ISETP.NE.AND P1, PT, R9, RZ, PT ;  /* 0x000000ff0900720c */ /* 0x000fe40003f25270 */
[----:B------:R-:W-:Y:S02]  /*13270*/  ISETP.GE.U32.AND P0, PT, R3, R4, PT ;  /* 0x000000040300720c */ /* 0x000fe40003f06070 */
[----:B------:R-:W-:-:S04]  /*13280*/  LOP3.LUT R3, R10, R9, RZ, 0x3c, !PT ;  /* 0x000000090a037212 */ /* 0x000fc800078e3cff */
[----:B------:R-:W-:Y:S01]  /*13290*/  ISETP.GE.AND P2, PT, R3, RZ, PT ;  /* 0x000000ff0300720c */ /* 0x000fe20003f46270 */
[----:B------:R-:W-:-:S06]  /*132a0*/  IMAD.MOV R3, RZ, RZ, -R10 ;  /* 0x000000ffff037224 */ /* 0x000fcc00078e0a0a */
[----:B------:R-:W-:-:S06]  /*132b0*/  @P0 VIADD R2, R2, 0x1 ;  /* 0x0000000102020836 */ /* 0x000fcc0000000000 */
[----:B------:R-:W-:Y:S01]  /*132c0*/  @!P2 IMAD.MOV R2, RZ, RZ, -R2 ;  /* 0x000000ffff02a224 */ /* 0x000fe200078e0a02 */
[----:B------:R-:W-:-:S05]  /*132d0*/  @!P1 LOP3.LUT R2, RZ, R9, RZ, 0x33, !PT ;  /* 0x00000009ff029212 */ /* 0x000fca00078e33ff */
[----:B------:R-:W-:-:S04]  /*132e0*/  IMAD.MOV R26, RZ, RZ, -R2 ;  /* 0x000000ffff1a7224 */ /* 0x000fc800078e0a02 */
[C---:B------:R-:W-:Y:S02]  /*132f0*/  IMAD R26, R9.reuse, R26, R10 ;  /* 0x0000001a091a7224 */ /* 0x040fe400078e020a */
[----:B------:R-:W-:Y:S02]  /*13300*/  IMAD R9, R9, 0x1000000, R2 ;  /* 0x0100000009097824 */ /* 0x000fe400078e0202 */
[----:B------:R-:W-:Y:S02]  /*13310*/  IMAD R2, R6, R3, R5 ;  /* 0x0000000306027224 */ /* 0x000fe400078e0205 */
[----:B------:R-:W-:Y:S01]  /*13320*/  IMAD R26, R26, 0x10000, R9 ;  /* 0x000100001a1a7824 */ /* 0x000fe200078e0209 */
[----:B------:R-:W-:Y:S06]  /*13330*/  BRA `(.L_x_2281) ;  /* 0x0000000000f47947 */ /* 0x000fec0003800000 */
.L_x_2280:
[----:B------:R-:W0:Y:S02]  /*13340*/  LDC.64 R2, c[0x0][0xc90] ;  /* 0x00032400ff027b82 */ /* 0x000e240000000a00 */
[----:B0-----:R-:W-:-:S05]  /*13350*/  IMAD.WIDE R2, R27, 0x4, R2 ;  /* 0x000000041b027825 */ /* 0x001fca00078e0202 */
[----:B------:R0:W2:Y:S01]  /*13360*/  LDG.E R13, desc[UR54][R2.64] ;  /* 0x00000036020d7981 */ /* 0x0000a2000c1e1900 */
[----:B------:R-:W-:Y:S01]  /*13370*/  IABS R15, R5 ;  /* 0x00000005000f7213 */ /* 0x000fe20000000000 */
[----:B0-----:R-:W-:Y:S02]  /*13380*/  IMAD.MOV.U32 R2, RZ, RZ, RZ ;  /* 0x000000ffff027224 */ /* 0x001fe400078e00ff */
[----:B--2---:R-:W-:-:S05]  /*13390*/  IMAD R4, R6, R13, RZ ;  /* 0x0000000d06047224 */ /* 0x004fca00078e02ff */
[-C--:B------:R-:W-:Y:S02]  /*133a0*/  IABS R10, R4.reuse ;  /* 0x00000004000a7213 */ /* 0x080fe40000000000 */
[----:B------:R-:W-:Y:S02]  /*133b0*/  IABS R12, R4 ;  /* 0x00000004000c7213 */ /* 0x000fe40000000000 */
[----:B------:R-:W0:Y:S08]  /*133c0*/  I2F.RP R8, R10 ;  /* 0x0000000a00087306 */ /* 0x000e300000209400 */
[----:B0-----:R-:W0:Y:S02]  /*133d0*/  MUFU.RCP R8, R8 ;  /* 0x0000000800087308 */ /* 0x001e240000001000 */
[----:B0-----:R-:W-:-:S06]  /*133e0*/  VIADD R9, R8, 0xffffffe ;  /* 0x0ffffffe08097836 */ /* 0x001fcc0000000000 */
[----:B------:R-:W0:Y:S02]  /*133f0*/  F2I.FTZ.U32.TRUNC.NTZ R3, R9 ;  /* 0x0000000900037305 */ /* 0x000e24000021f000 */
[----:B0-----:R-:W-:-:S04]  /*13400*/  IMAD.MOV R11, RZ, RZ, -R3 ;  /* 0x000000ffff0b7224 */ /* 0x001fc800078e0a03 */
[----:B------:R-:W-:-:S04]  /*13410*/  IMAD R11, R11, R10, RZ ;  /* 0x0000000a0b0b7224 */ /* 0x000fc800078e02ff */
[----:B------:R-:W-:-:S04]  /*13420*/  IMAD.HI.U32 R2, R3, R11, R2 ;  /* 0x0000000b03027227 */ /* 0x000fc800078e0002 */
[----:B------:R-:W-:Y:S02]  /*13430*/  IMAD.MOV R3, RZ, RZ, -R12 ;  /* 0x000000ffff037224 */ /* 0x000fe400078e0a0c */
        /* <DEDUP_REMOVED lines=12> */
[----:B------:R-:W-:Y:S02]  /*13500*/  IMAD R11, R13, R2, RZ ;  /* 0x000000020d0b7224 */ /* 0x000fe400078e02ff */
[----:B------:R-:W-:Y:S02]  /*13510*/  IMAD.MOV R2, RZ, RZ, -R2 ;  /* 0x000000ffff027224 */ /* 0x000fe400078e0a02 */
[----:B------:R-:W-:Y:S02]  /*13520*/  IMAD.MOV R3, RZ, RZ, -R11 ;  /* 0x000000ffff037224 */ /* 0x000fe400078e0a0b */
[----:B------:R-:W-:Y:S02]  /*13530*/  IMAD R4, R4, R2, R5 ;  /* 0x0000000204047224 */ /* 0x000fe400078e0205 */
[----:B------:R-:W-:Y:S01]  /*13540*/  IMAD.MOV.U32 R2, RZ, RZ, RZ ;  /* 0x000000ffff027224 */ /* 0x000fe200078e00ff */
[----:B------:R-:W-:-:S04]  /*13550*/  VIADDMNMX R13, R3, UR5, R13, PT ;  /* 0x00000005030d7c46 */ /* 0x000fc8000b80010d */
[-C--:B------:R-:W-:Y:S01]  /*13560*/  IABS R10, R13.reuse ;  /* 0x0000000d000a7213 */ /* 0x080fe20000000000 */
[----:B------:R-:W-:Y:S01]  /*13570*/  IMAD.MOV R26, RZ, RZ, -R13 ;  /* 0x000000ffff1a7224 */ /* 0x000fe200078e0a0d */
[----:B------:R-:W-:Y:S02]  /*13580*/  IABS R12, R13 ;  /* 0x0000000d000c7213 */ /* 0x000fe40000000000 */
[----:B------:R-:W0:Y:S08]  /*13590*/  I2F.RP R8, R10 ;  /* 0x0000000a00087306 */ /* 0x000e300000209400 */
[----:B0-----:R-:W0:Y:S02]  /*135a0*/  MUFU.RCP R8, R8 ;  /* 0x0000000800087308 */ /* 0x001e240000001000 */
[----:B0-----:R-:W-:-:S06]  /*135b0*/  VIADD R3, R8, 0xffffffe ;  /* 0x0ffffffe08037836 */ /* 0x001fcc0000000000 */
[----:B------:R-:W0:Y:S02]  /*135c0*/  F2I.FTZ.U32.TRUNC.NTZ R3, R3 ;  /* 0x0000000300037305 */ /* 0x000e24000021f000 */
[----:B0-----:R-:W-:-:S04]  /*135d0*/  IMAD.MOV R9, RZ, RZ, -R3 ;  /* 0x000000ffff097224 */ /* 0x001fc800078e0a03 */
[----:B------:R-:W-:Y:S01]  /*135e0*/  IMAD.MOV.U32 R5, RZ, RZ, R9 ;  /* 0x000000ffff057224 */ /* 0x000fe200078e0009 */
[----:B------:R-:W-:-:S03]  /*135f0*/  IABS R9, R4 ;  /* 0x0000000400097213 */ /* 0x000fc60000000000 */
        /* <DEDUP_REMOVED lines=11> */
[----:B------:R-:W-:Y:S02]  /*136b0*/  ISETP.GE.AND P2, PT, R3, RZ, PT ;  /* 0x000000ff0300720c */ /* 0x000fe40003f46270 */
[----:B------:R-:W-:-:S05]  /*136c0*/  IADD3 R3, R11, 0x1000000, R4 ;  /* 0x010000000b037810 */ /* 0x000fca0007ffe004 */
[----:B------:R-:W-:-:S06]  /*136d0*/  @P0 VIADD R2, R2, 0x1 ;  /* 0x0000000102020836 */ /* 0x000fcc0000000000 */
[----:B------:R-:W-:Y:S01]  /*136e0*/  @!P2 IMAD.MOV R2, RZ, RZ, -R2 ;  /* 0x000000ffff02a224 */ /* 0x000fe200078e0a02 */
[----:B------:R-:W-:-:S05]  /*136f0*/  @!P1 LOP3.LUT R2, RZ, R13, RZ, 0x33, !PT ;  /* 0x0000000dff029212 */ /* 0x000fca00078e33ff */
[----:B------:R-:W-:-:S07]  /*13700*/  IMAD R26, R2, R26, R3 ;  /* 0x0000001a021a7224 */ /* 0x000fce00078e0203 */
.L_x_2281:
[----:B------:R-:W-:-:S05]  /*13710*/  LOP3.LUT R25, RZ, R2, RZ, 0x33, !PT ;  /* 0x00000002ff197212 */ /* 0x000fca00078e33ff */
[----:B------:R-:W-:Y:S01]  /*13720*/  IMAD.IADD R25, R6, 0x1, R25 ;  /* 0x0000000106197824 */ /* 0x000fe200078e0219 */
[----:B------:R-:W-:Y:S06]  /*13730*/  BRA `(.L_x_2282) ;  /* 0x0000000000147947 */ /* 0x000fec0003800000 */
.L_x_2277:
[----:B------:R-:W-:Y:S01]  /*13740*/  ULDC UR4, c[0x0][0xc3c] ;  /* 0x00030f0000047ab9 */ /* 0x000fe20000000800 */
[----:B------:R-:W-:Y:S02]  /*13750*/  IMAD.MOV.U32 R25, RZ, RZ, RZ ;  /* 0x000000ffff197224 */ /* 0x000fe400078e00ff */
[----:B------:R-:W-:Y:S02]  /*13760*/  IMAD.U32 R24, RZ, RZ, UR6 ;  /* 0x00000006ff187e24 */ /* 0x000fe4000f8e00ff */
[----:B------:R-:W-:Y:S02]  /*13770*/  IMAD.MOV.U32 R26, RZ, RZ, RZ ;  /* 0x000000ffff1a7224 */ /* 0x000fe400078e00ff */
[----:B------:R-:W-:-:S07]  /*13780*/  IMAD.U32 R27, RZ, RZ, UR4 ;  /* 0x00000004ff1b7e24 */ /* 0x000fce000f8e00ff */
.L_x_2282:
[----:B------:R-:W-:-:S13]  /*13790*/  ISETP.NE.AND P0, PT, R7, RZ, PT ;  /* 0x000000ff0700720c */ /* 0x000fda0003f05270 */
[----:B------:R-:W0:Y:S01]  /*137a0*/  @!P0 S2R R3, SR_CgaCtaId ;  /* 0x0000000000038919 */ /* 0x000e220000008800 */
[----:B------:R-:W-:-:S04]  /*137b0*/  @!P0 MOV R2, 0x400 ;  /* 0x0000040000028802 */ /* 0x000fc80000000f00 */
[----:B0-----:R-:W-:-:S05]  /*137c0*/  @!P0 LEA R2, R3, R2, 0x18 ;  /* 0x0000000203028211 */ /* 0x001fca00078ec0ff */
[----:B------:R1:W-:Y:S01]  /*137d0*/  @!P0 STS.128 [R2+0x28cd0], R24 ;  /* 0x028cd01802008388 */ /* 0x0003e20000000c00 */
[----:B------:R-:W-:Y:S06]  /*137e0*/  BAR.ARV 0x5, 0x180 ;  /* 0x0146000000007b1d */ /* 0x000fec0000002000 */
.L_x_2275:
        /* <DEDUP_REMOVED lines=9> */
[----:B------:R-:W-:Y:S01]  /*13880*/  LOP3.LUT R4, R0, 0x7f, RZ, 0xc0, !PT ;  /* 0x0000007f00047812 */ /* 0x000fe200078ec0ff */
[----:B------:R1:W-:Y:S01]  /*13890*/  STL [R1+0x10], RZ ;  /* 0x000010ff01007387 */ /* 0x0003e20000100800 */
[----:B------:R-:W-:Y:S01]  /*138a0*/  BSSY B8, `(.L_x_2283) ;  /* 0x0000516000087945 */ /* 0x000fe20003800000 */
[----:B------:R-:W-:Y:S01]  /*138b0*/  LOP3.LUT R3, R2, 0x1f8, RZ, 0xc0, !PT ;  /* 0x000001f802037812 */ /* 0x000fe200078ec0ff */
[----:B------:R-:W-:Y:S01]  /*138c0*/  IMAD.MOV.U32 R22, RZ, RZ, 0x1 ;  /* 0x00000001ff167424 */ /* 0x000fe200078e00ff */
[----:B------:R-:W-:Y:S01]  /*138d0*/  SHF.R.U32.HI R37, RZ, 0x3, R4 ;  /* 0x00000003ff257819 */ /* 0x000fe20000011604 */
[----:B------:R-:W-:Y:S01]  /*138e0*/  IMAD.MOV.U32 R18, RZ, RZ, RZ ;  /* 0x000000ffff127224 */ /* 0x000fe200078e00ff */
[----:B------:R-:W-:Y:S01]  /*138f0*/  LOP3.LUT R3, R3, 0x38, R0, 0x78, !PT ;  /* 0x0000003803037812 */ /* 0x000fe200078e7800 */
[----:B------:R-:W-:Y:S01]  /*13900*/  IMAD.SHL.U32 R0, R0, 0x10, RZ ;  /* 0x0000001000007824 */ /* 0x000fe200078e00ff */
        /* <DEDUP_REMOVED lines=16> */
.L_x_2354:
[----:B------:R-:W-:Y:S05]  /*13a10*/  YIELD ;  /* 0x0000000000007946 */ /* 0x000fea0003800000 */
[----:B------:R-:W-:Y:S01]  /*13a20*/  ULDC.64 UR4, c[0x0][0xa28] ;  /* 0x00028a0000047ab9 */ /* 0x000fe20000000a00 */
[----:B------:R-:W-:Y:S01]  /*13a30*/  IMAD.MOV.U32 R31, RZ, RZ, RZ ;  /* 0x000000ffff1f7224 */ /* 0x000fe200078e00ff */
[----:B------:R-:W-:-:S04]  /*13a40*/  ISETP.NE.U32.AND P0, PT, RZ, UR4, PT ;  /* 0x00000004ff007c0c */ /* 0x000fc8000bf05070 */
[----:B------:R-:W-:Y:S01]  /*13a50*/  ISETP.NE.AND.EX P0, PT, RZ, UR5, PT, P0 ;  /* 0x00000005ff007c0c */ /* 0x000fe2000bf05300 */
[----:B------:R-:W-:-:S12]  /*13a60*/  ULDC.64 UR4, c[0x0][0xa18] ;  /* 0x0002860000047ab9 */ /* 0x000fd80000000a00 */
[----:B0-----:R-:W0:Y:S02]  /*13a70*/  @P0 LDC.64 R2, c[0x0][0xa28] ;  /* 0x00028a00ff020b82 */ /* 0x001e240000000a00 */
[----:B0-----:R-:W-:-:S05]  /*13a80*/  @P0 IMAD.WIDE R2, R27, 0x4, R2 ;  /* 0x000000041b020825 */ /* 0x001fca00078e0202 */
[----:B------:R0:W5:Y:S01]  /*13a90*/  @P0 LDG.E R31, desc[UR54][R2.64] ;  /* 0x00000036021f0981 */ /* 0x000162000c1e1900 */
[----:B------:R-:W-:Y:S01]  /*13aa0*/  ISETP.NE.U32.AND P0, PT, RZ, UR4, PT ;  /* 0x00000004ff007c0c */ /* 0x000fe2000bf05070 */
[----:B-1----:R-:W-:Y:S01]  /*13ab0*/  IMAD.MOV.U32 R0, RZ, RZ, RZ ;  /* 0x000000ffff007224 */ /* 0x002fe200078e00ff */
[----:B------:R-:W-:Y:S02]  /*13ac0*/  LOP3.LUT R16, R16, 0xfffffdff, RZ, 0xc0, !PT ;  /* 0xfffffdff10107812 */ /* 0x000fe400078ec0ff */
[----:B------:R-:W-:Y:S01]  /*13ad0*/  ISETP.NE.AND.EX P1, PT, RZ, UR5, PT, P0 ;  /* 0x00000005ff007c0c */ /* 0x000fe2000bf25300 */
[----:B------:R-:W-:Y:S02]  /*13ae0*/  ULDC.64 UR4, c[0x0][0xa00] ;  /* 0x0002800000047ab9 */ /* 0x000fe40000000a00 */
[----:B------:R-:W-:Y:S01]  /*13af0*/  ISETP.NE.U32.AND P0, PT, RZ, UR4, PT ;  /* 0x00000004ff007c0c */ /* 0x000fe2000bf05070 */
[----:B0-----:R-:W0:Y:S03]  /*13b00*/  LDC.64 R2, c[0x0][0xa00] ;  /* 0x00028000ff027b82 */ /* 0x001e260000000a00 */
[----:B------:R-:W-:Y:S01]  /*13b10*/  ISETP.NE.AND.EX P2, PT, RZ, UR5, PT, P0 ;  /* 0x00000005ff007c0c */ /* 0x000fe2000bf45300 */
[----:B------:R-:W-:-:S05]  /*13b20*/  ULDC.64 UR4, c[0x0][0x418] ;  /* 0x0001060000047ab9 */ /* 0x000fca0000000a00 */
[----:B------:R-:W1:Y:S07]  /*13b30*/  @P1 LDC.64 R4, c[0x0][0xa18] ;  /* 0x00028600ff041b82 */ /* 0x000e6e0000000a00 */
[----:B------:R-:W-:Y:S01]  /*13b40*/  @P2 LOP3.LUT R16, R16, 0x200, RZ, 0xfc, !PT ;  /* 0x0000020010102812 */ /* 0x000fe200078efcff */
[----:B0-----:R-:W-:-:S05]  /*13b50*/  IMAD.WIDE R2, R27, 0x4, R2 ;  /* 0x000000041b027825 */ /* 0x001fca00078e0202 */
[----:B--2---:R-:W2:Y:S01]  /*13b60*/  @P2 LDG.E R0, desc[UR54][R2.64] ;  /* 0x0000003602002981 */ /* 0x004ea2000c1e1900 */
[----:B-1----:R-:W-:-:S05]  /*13b70*/  @P1 IMAD.WIDE R4, R27, 0x4, R4 ;  /* 0x000000041b041825 */ /* 0x002fca00078e0204 */
[----:B------:R0:W5:Y:S01]  /*13b80*/  @P1 LDG.E R36, desc[UR54][R4.64] ;  /* 0x0000003604241981 */ /* 0x000162000c1e1900 */
[----:B------:R-:W-:-:S03]  /*13b90*/  UISETP.NE.U32.AND UP0, UPT, UR4, URZ, UPT ;  /* 0x0000003f0400728c */ /* 0x000fc6000bf05070 */
[----:B------:R-:W-:Y:S01]  /*13ba0*/  ULDC UR4, c[0x0][0x424] ;  /* 0x0001090000047ab9 */ /* 0x000fe20000000800 */
[----:B------:R-:W-:-:S03]  /*13bb0*/  UISETP.NE.AND.EX UP0, UPT, UR5, URZ, UPT, UP0 ;  /* 0x0000003f0500728c */ /* 0x000fc6000bf05300 */
[----:B------:R-:W-:Y:S01]  /*13bc0*/  ULDC UR5, c[0x0][0x2f0] ;  /* 0x0000bc0000057ab9 */ /* 0x000fe20000000800 */
[----:B------:R-:W-:-:S04]  /*13bd0*/  USEL UR4, UR4, 0x1, UP0 ;  /* 0x0000000104047887 */ /* 0x000fc80008000000 */
[----:B------:R-:W-:-:S06]  /*13be0*/  UIMAD UR4, UR4, UR5, URZ ;  /* 0x00000005040472a4 */ /* 0x000fcc000f8e023f */
[----:B------:R-:W-:Y:S01]  /*13bf0*/  IMAD.U32 R28, RZ, RZ, UR4 ;  /* 0x00000004ff1c7e24 */ /* 0x000fe2000f8e00ff */
[----:B--2---:R0:W-:Y:S01]  /*13c00*/  STL [R1], R0 ;  /* 0x0000000001007387 */ /* 0x0041e20000100800 */
[----:B---3--:R-:W-:Y:S05]  /*13c10*/  @P1 BRA `(.L_x_2284) ;  /* 0x0000000000181947 */ /* 0x008fea0003800000 */
[----:B------:R-:W-:Y:S02]  /*13c20*/  ULDC UR4, c[0x0][0x288] ;  /* 0x0000a20000047ab9 */ /* 0x000fe40000000800 */
[----:B-----5:R-:W-:Y:S01]  /*13c30*/  IMAD.U32 R36, RZ, RZ, UR4 ;  /* 0x00000004ff247e24 */ /* 0x020fe2000f8e00ff */
[----:B------:R-:W-:Y:S06]  /*13c40*/  @!P2 BRA `(.L_x_2284) ;  /* 0x00000000000ca947 */ /* 0x000fec0003800000 */
[----:B0-----:R-:W2:Y:S04]  /*13c50*/  LDG.E R5, desc[UR54][R2.64] ;  /* 0x0000003602057981 */ /* 0x001ea8000c1e1900 */
[----:B------:R-:W2:Y:S02]  /*13c60*/  LDG.E R36, desc[UR54][R2.64+0x4] ;  /* 0x0000043602247981 */ /* 0x000ea4000c1e1900 */
[----:B--2---:R-:W-:-:S07]  /*13c70*/  IMAD.IADD R36, R36, 0x1, -R5 ;  /* 0x0000000124247824 */ /* 0x004fce00078e0a05 */
.L_x_2284:
[----:B------:R-:W-:Y:S02]  /*13c80*/  ULDC.64 UR4, c[0x0][0xa20] ;  /* 0x0002880000047ab9 */ /* 0x000fe40000000a00 */
[----:B------:R-:W-:-:S04]  /*13c90*/  ISETP.NE.U32.AND P0, PT, RZ, UR4, PT ;  /* 0x00000004ff007c0c */ /* 0x000fc8000bf05070 */
[----:B------:R-:W-:-:S13]  /*13ca0*/  ISETP.NE.AND.EX P0, PT, RZ, UR5, PT, P0 ;  /* 0x00000005ff007c0c */ /* 0x000fda000bf05300 */
[----:B------:R-:W-:Y:S05]  /*13cb0*/  @!P0 BRA `(.L_x_2285) ;  /* 0x0000000000108947 */ /* 0x000fea0003800000 */
[----:B------:R-:W1:Y:S02]  /*13cc0*/  LDC.64 R2, c[0x0][0xa20] ;  /* 0x00028800ff027b82 */ /* 0x000e640000000a00 */
[----:B-1----:R-:W-:-:S05]  /*13cd0*/  IMAD.WIDE R2, R27, 0x4, R2 ;  /* 0x000000041b027825 */ /* 0x002fca00078e0202 */
[----:B------:R1:W5:Y:S01]  /*13ce0*/  LDG.E R28, desc[UR54][R2.64] ;  /* 0x00000036021c7981 */ /* 0x000362000c1e1900 */
[----:B------:R-:W-:Y:S05]  /*13cf0*/  BRA `(.L_x_2286) ;  /* 0x0000000000247947 */ /* 0x000fea0003800000 */
.L_x_2285:
[----:B------:R-:W-:Y:S02]  /*13d00*/  ULDC.64 UR4, c[0x0][0xa08] ;  /* 0x0002820000047ab9 */ /* 0x000fe40000000a00 */
[----:B------:R-:W-:-:S04]  /*13d10*/  ISETP.NE.U32.AND P0, PT, RZ, UR4, PT ;  /* 0x00000004ff007c0c */ /* 0x000fc8000bf05070 */
[----:B------:R-:W-:-:S13]  /*13d20*/  ISETP.NE.AND.EX P0, PT, RZ, UR5, PT, P0 ;  /* 0x00000005ff007c0c */ /* 0x000fda000bf05300 */
[----:B------:R-:W-:Y:S05]  /*13d30*/  @!P0 BRA `(.L_x_2286) ;  /* 0x0000000000148947 */ /* 0x000fea0003800000 */
[----:B------:R-:W1:Y:S02]  /*13d40*/  LDC.64 R2, c[0x0][0xa08] ;  /* 0x00028200ff027b82 */ /* 0x000e640000000a00 */
[----:B-1----:R-:W-:-:S05]  /*13d50*/  IMAD.WIDE R2, R27, 0x4, R2 ;  /* 0x000000041b027825 */ /* 0x002fca00078e0202 */
[----:B------:R-:W2:Y:S04]  /*13d60*/  LDG.E R28, desc[UR54][R2.64] ;  /* 0x00000036021c7981 */ /* 0x000ea8000c1e1900 */
[----:B0-----:R-:W2:Y:S02]  /*13d70*/  LDG.E R5, desc[UR54][R2.64+0x4] ;  /* 0x0000043602057981 */ /* 0x001ea4000c1e1900 */
[----:B--2---:R-:W-:-:S07]  /*13d80*/  IMAD.IADD R28, R5, 0x1, -R28 ;  /* 0x00000001051c7824 */ /* 0x004fce00078e0a1c */
.L_x_2286:
[----:B0-----:R-:W0:Y:S01]  /*13d90*/  LDC R0, c[0x0][0x448] ;  /* 0x00011200ff007b82 */ /* 0x001e220000000800 */
[----:B------:R-:W-:Y:S01]  /*13da0*/  IMAD.SHL.U32 R34, R25, 0x40, RZ ;  /* 0x0000004019227824 */ /* 0x000fe200078e00ff */
[----:B------:R-:W-:Y:S01]  /*13db0*/  LOP3.LUT R16, R16, 0xfffffeff, RZ, 0xc0, !PT ;  /* 0xfffffeff10107812 */ /* 0x000fe200078ec0ff */
[----:B-----5:R-:W-:-:S05]  /*13dc0*/  IMAD.IADD R28, R28, 0x1, -R31 ;  /* 0x000000011c1c7824 */ /* 0x020fca00078e0a1f */
[----:B-1----:R-:W1:Y:S01]  /*13dd0*/  LDC.64 R2, c[0x0][0x9e0] ;  /* 0x00027800ff027b82 */ /* 0x002e620000000a00 */
[----:B0-----:R-:W-:Y:S01]  /*13de0*/  ISETP.NE.AND P2, PT, R0, 0x1, PT ;  /* 0x000000010000780c */ /* 0x001fe20003f45270 */
[----:B------:R-:W-:Y:S01]  /*13df0*/  VIADD R0, R34, 0x3f ;  /* 0x0000003f22007836 */ /* 0x000fe20000000000 */
[----:B-1----:R-:W-:-:S11]  /*13e00*/  ISETP.GE.AND P1, PT, R3, 0x1, PT ;  /* 0x000000010300780c */ /* 0x002fd60003f26270 */
[----:B------:R-:W0:Y:S01]  /*13e10*/  @P2 LDC R5, c[0x0][0x44c] ;  /* 0x00011300ff052b82 */ /* 0x000e220000000800 */
[----:B------:R-:W-:-:S07]  /*13e20*/  @P2 LOP3.LUT R16, R16, 0x100, RZ, 0xfc, !PT ;  /* 0x0000010010102812 */ /* 0x000fce00078efcff */
[----:B------:R-:W1:Y:S01]  /*13e30*/  @P2 LDC R7, c[0x0][0x450] ;  /* 0x00011400ff072b82 */ /* 0x000e620000000800 */
[----:B0-----:R-:W-:Y:S01]  /*13e40*/  @P2 IMAD.HI.U32 R4, R0, R5, RZ ;  /* 0x0000000500042227 */ /* 0x001fe200078e00ff */
[----:B------:R-:W-:-:S04]  /*13e50*/  IADD3 R5, R28, 0x1, -R36 ;  /* 0x000000011c057810 */ /* 0x000fc80007ffe824 */
[----:B-1----:R-:W-:-:S05]  /*13e60*/  @P2 SHF.R.U32.HI R0, RZ, R7, R4 ;  /* 0x00000007ff002219 */ /* 0x002fca0000011604 */
[----:B------:R-:W-:-:S04]  /*13e70*/  IMAD.IADD R7, R5, 0x1, R0 ;  /* 0x0000000105077824 */ /* 0x000fc800078e0200 */
[----:B------:R-:W-:Y:S01]  /*13e80*/  IMAD.IADD R2, R7, 0x1, R2 ;  /* 0x0000000107027824 */ /* 0x000fe200078e0202 */
[----:B------:R-:W-:Y:S06]  /*13e90*/  @!P1 BRA `(.L_x_2287) ;  /* 0x0000000000489947 */ /* 0x000fec0003800000 */
[C---:B------:R-:W-:Y:S01]  /*13ea0*/  ISETP.GT.AND P0, PT, R7.reuse, RZ, PT ;  /* 0x000000ff0700720c */ /* 0x040fe20003f04270 */
[----:B------:R-:W-:Y:S01]  /*13eb0*/  BSSY B0, `(.L_x_2288) ;  /* 0x000000e000007945 */ /* 0x000fe20003800000 */
[----:B------:R-:W-:-:S11]  /*13ec0*/  VIADD R0, R7, 0xffffffff ;  /* 0xffffffff07007836 */ /* 0x000fd60000000000 */
        /* <DEDUP_REMOVED lines=8> */
.L_x_2289:
[----:B------:R-:W-:-:S13]  /*13f50*/  ISETP.NE.AND P0, PT, R3, 0x1, PT ;  /* 0x000000010300780c */ /* 0x000fda0003f05270 */
[----:B------:R-:W0:Y:S02]  /*13f60*/  @P0 LDC.64 R4, c[0x0][0x9e8] ;  /* 0x00027a00ff040b82 */ /* 0x000e240000000a00 */
[----:B0-----:R-:W-:-:S05]  /*13f70*/  @P0 IMAD.HI.U32 R4, R0, R4, RZ ;  /* 0x0000000400040227 */ /* 0x001fca00078e00ff */
[----:B------:R-:W-:-:S07]  /*13f80*/  @P0 SHF.R.U32.HI R0, RZ, R5, R4 ;  /* 0x00000005ff000219 */ /* 0x000fce0000011604 */
.L_x_2290:
[----:B------:R-:W-:Y:S05]  /*13f90*/  BSYNC B0 ;  /* 0x0000000000007941 */ /* 0x000fea0003800000 */
.L_x_2288:
[----:B------:R-:W-:-:S05]  /*13fa0*/  IMAD R5, R0, R3, R3 ;  /* 0x0000000300057224 */ /* 0x000fca00078e0203 */
[----:B------:R-:W-:-:S07]  /*13fb0*/  VIMNMX R2, R2, R5, PT ;  /* 0x0000000502027248 */ /* 0x000fce0003fe0100 */
.L_x_2287:
[----:B------:R-:W0:Y:S01]  /*13fc0*/  @P2 LDC R5, c[0x0][0x44c] ;  /* 0x00011300ff052b82 */ /* 0x000e220000000800 */
[----:B------:R-:W-:Y:S01]  /*13fd0*/  VIADD R2, R2, 0x3f ;  /* 0x0000003f02027836 */ /* 0x000fe20000000000 */
[----:B------:R-:W-:-:S06]  /*13fe0*/  ULDC UR4, c[0x0][0x9dc] ;  /* 0x0002770000047ab9 */ /* 0x000fcc0000000800 */
[----:B------:R-:W1:Y:S01]  /*13ff0*/  @P2 LDC R7, c[0x0][0x450] ;  /* 0x00011400ff072b82 */ /* 0x000e620000000800 */
[----:B0-----:R-:W-:-:S04]  /*14000*/  @P2 IMAD.HI.U32 R0, R34, R5, RZ ;  /* 0x0000000522002227 */ /* 0x001fc800078e00ff */
[----:B------:R-:W-:Y:S01]  /*14010*/  IMAD.MOV.U32 R5, RZ, RZ, R34 ;  /* 0x000000ffff057224 */ /* 0x000fe200078e0022 */
[----:B-1----:R-:W-:Y:S01]  /*14020*/  @P2 SHF.R.U32.HI R5, RZ, R7, R0 ;  /* 0x00000007ff052219 */ /* 0x002fe20000011600 */
[----:B------:R-:W-:Y:S01]  /*14030*/  VIADD R0, R28, 0x3f ;  /* 0x0000003f1c007836 */ /* 0x000fe20000000000 */
[----:B------:R-:W-:Y:S02]  /*14040*/  SHF.R.S32.HI R7, RZ, 0x1f, R2 ;  /* 0x0000001fff077819 */ /* 0x000fe40000011402 */
[----:B------:R-:W-:Y:S02]  /*14050*/  IADD3 R6, R5, R28, -R36 ;  /* 0x0000001c05067210 */ /* 0x000fe40007ffe824 */
[----:B------:R-:W-:Y:S02]  /*14060*/  LEA.HI R2, R7, R2, RZ, 0x6 ;  /* 0x0000000207027211 */ /* 0x000fe400078f30ff */
[----:B------:R-:W-:Y:S02]  /*14070*/  SHF.R.S32.HI R7, RZ, 0x1f, R0 ;  /* 0x0000001fff077819 */ /* 0x000fe40000011400 */
[----:B------:R-:W-:Y:S01]  /*14080*/  SHF.R.S32.HI R9, RZ, 0x6, R2 ;  /* 0x00000006ff097819 */ /* 0x000fe20000011402 */
[----:B------:R-:W-:Y:S01]  /*14090*/  VIADD R2, R6, -UR4 ;  /* 0x8000000406027c36 */ /* 0x000fe20008000000 */
[----:B------:R-:W-:-:S04]  /*140a0*/  LEA.HI R7, R7, R0, RZ, 0x6 ;  /* 0x0000000007077211 */ /* 0x000fc800078f30ff */
[----:B------:R-:W-:-:S04]  /*140b0*/  SHF.R.S32.HI R0, RZ, 0x6, R7 ;  /* 0x00000006ff007819 */ /* 0x000fc80000011407 */
[----:B------:R-:W-:Y:S01]  /*140c0*/  VIMNMX R0, R0, R9, PT ;  /* 0x0000000900007248 */ /* 0x000fe20003fe0100 */
[----:B------:R-:W-:Y:S06]  /*140d0*/  @!P1 BRA `(.L_x_2291) ;  /* 0x0000000000449947 */ /* 0x000fec0003800000 */
[----:B------:R-:W-:Y:S01]  /*140e0*/  ISETP.GT.AND P0, PT, R6, -0x1, PT ;  /* 0xffffffff0600780c */ /* 0x000fe20003f04270 */
[----:B------:R-:W-:-:S12]  /*140f0*/  BSSY B0, `(.L_x_2292) ;  /* 0x000000d000007945 */ /* 0x000fd80003800000 */
        /* <DEDUP_REMOVED lines=8> */
.L_x_2293:
[----:B------:R-:W-:-:S13]  /*14180*/  ISETP.NE.AND P0, PT, R3, 0x1, PT ;  /* 0x000000010300780c */ /* 0x000fda0003f05270 */
[----:B------:R-:W0:Y:S02]  /*14190*/  @P0 LDC.64 R4, c[0x0][0x9e8] ;  /* 0x00027a00ff040b82 */ /* 0x000e240000000a00 */
[----:B0-----:R-:W-:-:S05]  /*141a0*/  @P0 IMAD.HI.U32 R4, R6, R4, RZ ;  /* 0x0000000406040227 */ /* 0x001fca00078e00ff */
[----:B------:R-:W-:-:S07]  /*141b0*/  @P0 SHF.R.U32.HI R6, RZ, R5, R4 ;  /* 0x00000005ff060219 */ /* 0x000fce0000011604 */
.L_x_2294:
[----:B------:R-:W-:Y:S05]  /*141c0*/  BSYNC B0 ;  /* 0x0000000000007941 */ /* 0x000fea0003800000 */
.L_x_2292:
[----:B------:R-:W-:-:S05]  /*141d0*/  IMAD R3, R6, R3, RZ ;  /* 0x0000000306037224 */ /* 0x000fca00078e02ff */
[----:B------:R-:W-:-:S07]  /*141e0*/  VIMNMX R2, R2, R3, !PT ;  /* 0x0000000302027248 */ /* 0x000fce0007fe0100 */
.L_x_2291:
[----:B------:R-:W-:Y:S01]  /*141f0*/  SHF.R.S32.HI R3, RZ, 0x1f, R2 ;  /* 0x0000001fff037819 */ /* 0x000fe20000011402 */
[----:B------:R-:W-:Y:S03]  /*14200*/  BSSY B0, `(.L_x_2295) ;  /* 0x000002a000007945 */ /* 0x000fe60003800000 */
[----:B------:R-:W-:Y:S02]  /*14210*/  LEA.HI R3, R3, R2, RZ, 0x6 ;  /* 0x0000000203037211 */ /* 0x000fe400078f30ff */
[----:B------:R-:W-:Y:S02]  /*14220*/  LOP3.LUT R2, R26, 0xff000000, RZ, 0xc0, !PT ;  /* 0xff0000001a027812 */ /* 0x000fe400078ec0ff */
[----:B------:R-:W-:-:S04]  /*14230*/  SHF.R.S32.HI R3, RZ, 0x6, R3 ;  /* 0x00000006ff037819 */ /* 0x000fc80000011403 */
[----:B------:R-:W-:Y:S02]  /*14240*/  VIMNMX R30, RZ, R3, !PT ;  /* 0x00000003ff1e7248 */ /* 0x000fe40007fe0100 */
[----:B------:R-:W-:Y:S02]  /*14250*/  SHF.R.U32.HI R3, RZ, 0x8, R2 ;  /* 0x00000008ff037819 */ /* 0x000fe40000011602 */
[----:B------:R-:W-:Y:S02]  /*14260*/  ISETP.GT.AND P0, PT, R0, R30, PT ;  /* 0x0000001e0000720c */ /* 0x000fe40003f04270 */
[----:B------:R-:W-:-:S04]  /*14270*/  LOP3.LUT R2, R26, 0xff0000, RZ, 0xc0, !PT ;  /* 0x00ff00001a027812 */ /* 0x000fc800078ec0ff */
[----:B------:R-:W-:Y:S01]  /*14280*/  LEA.HI R2, R2, R3, RZ, 0x10 ;  /* 0x0000000302027211 */ /* 0x000fe200078f80ff */
[----:B------:R-:W-:-:S03]  /*14290*/  IMAD.MOV.U32 R3, RZ, RZ, RZ ;  /* 0x000000ffff037224 */ /* 0x000fc600078e00ff */
[----:B------:R-:W-:-:S03]  /*142a0*/  LOP3.LUT R4, R2, 0xff, RZ, 0xc0, !PT ;  /* 0x000000ff02047812 */ /* 0x000fc600078ec0ff */
[----:B------:R-:W-:Y:S05]  /*142b0*/  @!P0 BRA `(.L_x_2296) ;  /* 0x0000000000788947 */ /* 0x000fea0003800000 */
[----:B------:R-:W-:-:S04]  /*142c0*/  SHF.R.U32.HI R5, RZ, 0x10, R2 ;  /* 0x00000010ff057819 */ /* 0x000fc80000011602 */
[----:B------:R-:W-:-:S13]  /*142d0*/  ISETP.NE.AND P0, PT, R5, RZ, PT ;  /* 0x000000ff0500720c */ /* 0x000fda0003f05270 */
[----:B------:R-:W0:Y:S02]  /*142e0*/  @!P0 LDC R5, c[0x0][0x9f0] ;  /* 0x00027c00ff058b82 */ /* 0x000e240000000800 */
[----:B0-----:R-:W-:Y:S02]  /*142f0*/  IABS R7, R5 ;  /* 0x0000000500077213 */ /* 0x001fe40000000000 */
[----:B------:R-:W-:Y:S02]  /*14300*/  IADD3 R9, R5, -0x1, R0 ;  /* 0xffffffff05097810 */ /* 0x000fe40007ffe000 */
[----:B------:R-:W0:Y:S03]  /*14310*/  I2F.RP R10, R7 ;  /* 0x00000007000a7306 */ /* 0x000e260000209400 */
[----:B------:R-:W-:-:S05]  /*14320*/  IMAD.IADD R6, R9, 0x1, -R30 ;  /* 0x0000000109067824 */ /* 0x000fca00078e0a1e */
[----:B------:R-:W-:-:S04]  /*14330*/  LOP3.LUT R2, R6, R5, RZ, 0x3c, !PT ;  /* 0x0000000506027212 */ /* 0x000fc800078e3cff */
[----:B------:R-:W-:Y:S01]  /*14340*/  ISETP.GE.AND P2, PT, R2, RZ, PT ;  /* 0x000000ff0200720c */ /* 0x000fe20003f46270 */
[----:B0-----:R-:W0:Y:S02]  /*14350*/  MUFU.RCP R10, R10 ;  /* 0x0000000a000a7308 */ /* 0x001e240000001000 */
[----:B0-----:R-:W-:-:S06]  /*14360*/  VIADD R11, R10, 0xffffffe ;  /* 0x0ffffffe0a0b7836 */ /* 0x001fcc0000000000 */
[----:B------:R-:W0:Y:S02]  /*14370*/  F2I.FTZ.U32.TRUNC.NTZ R3, R11 ;  /* 0x0000000b00037305 */ /* 0x000e24000021f000 */
[----:B0-----:R-:W-:-:S04]  /*14380*/  IMAD.MOV R2, RZ, RZ, -R3 ;  /* 0x000000ffff027224 */ /* 0x001fc800078e0a03 */
        /* <DEDUP_REMOVED lines=17> */
.L_x_2296:
[----:B------:R-:W-:Y:S05]  /*144a0*/  BSYNC B0 ;  /* 0x0000000000007941 */ /* 0x000fea0003800000 */
.L_x_2295:
[-C--:B------:R-:W-:Y:S01]  /*144b0*/  IMAD R30, R4, R3.reuse, R30 ;  /* 0x00000003041e7224 */ /* 0x080fe200078e021e */
[----:B------:R-:W-:Y:S04]  /*144c0*/  BSSY B7, `(.L_x_2297) ;  /* 0x0000350000077945 */ /* 0x000fe80003800000 */
        /* <DEDUP_REMOVED lines=21> */
.L_x_2298:
        /* <DEDUP_REMOVED lines=20> */
.L_x_2301:
[----:B------:R-:W-:Y:S05]  /*14760*/  BSYNC B6 ;  /* 0x0000000000067941 */ /* 0x000fea0003800000 */
.L_x_2300:
        /* <DEDUP_REMOVED lines=20> */
.L_x_2304:
        /* <DEDUP_REMOVED lines=15> */
.L_x_2303:
[----:B------:R-:W-:Y:S05]  /*149a0*/  BSYNC B6 ;  /* 0x0000000000067941 */ /* 0x000fea0003800000 */
.L_x_2302:
[----:B------:R-:W0:Y:S01]  /*149b0*/  S2R R19, SR_TID.X ;  /* 0x0000000000137919 */ /* 0x000e220000002100 */
[----:B------:R-:W-:Y:S01]  /*149c0*/  ULDC.64 UR4, c[0x0][0x9f8] ;  /* 0x00027e0000047ab9 */ /* 0x000fe20000000a00 */
[----:B------:R-:W-:Y:S01]  /*149d0*/  IMAD.MOV.U32 R23, RZ, RZ, R27 ;  /* 0x000000ffff177224 */ /* 0x000fe200078e001b */
[----:B------:R-:W-:Y:S01]  /*149e0*/  ISETP.NE.U32.AND P0, PT, RZ, UR4, PT ;  /* 0x00000004ff007c0c */ /* 0x000fe2000bf05070 */
[----:B------:R-:W1:Y:S01]  /*149f0*/  S2R R20, SR_TID.X ;  /* 0x0000000000147919 */ /* 0x000e620000002100 */
[----:B------:R-:W-:Y:S01]  /*14a00*/  ULDC UR4, c[0x0][0x320] ;  /* 0x0000c80000047ab9 */ /* 0x000fe20000000800 */
[----:B------:R-:W2:Y:S01]  /*14a10*/  LDC R10, c[0x0][0x430] ;  /* 0x00010c00ff0a7b82 */ /* 0x000ea20000000800 */
[----:B------:R-:W-:-:S13]  /*14a20*/  ISETP.NE.AND.EX P0, PT, RZ, UR5, PT, P0 ;  /* 0x00000005ff007c0c */ /* 0x000fda000bf05300 */
[----:B------:R-:W3:Y:S01]  /*14a30*/  @P0 LDC.64 R2, c[0x0][0x9f8] ;  /* 0x00027e00ff020b82 */ /* 0x000ee20000000a00 */
[----:B0-----:R-:W-:-:S05]  /*14a40*/  IMAD.SHL.U32 R19, R19, 0x8, RZ ;  /* 0x0000000813137824 */ /* 0x001fca00078e00ff */
[----:B------:R-:W-:-:S04]  /*14a50*/  LOP3.LUT R19, R19, 0x38, RZ, 0xc0, !PT ;  /* 0x0000003813137812 */ /* 0x000fc800078ec0ff */
[C---:B------:R-:W-:Y:S02]  /*14a60*/  LOP3.LUT R21, R19.reuse, 0x40, RZ, 0xfc, !PT ;  /* 0x0000004013157812 */ /* 0x040fe400078efcff */
[----:B------:R-:W-:Y:S01]  /*14a70*/  LOP3.LUT R29, R19, 0x180, RZ, 0xfc, !PT ;  /* 0x00000180131d7812 */ /* 0x000fe200078efcff */
[----:B---3--:R-:W-:Y:S01]  /*14a80*/  @P0 IMAD.WIDE R2, R27, 0x4, R2 ;  /* 0x000000041b020825 */ /* 0x008fe200078e0202 */
[----:B------:R-:W-:Y:S02]  /*14a90*/  ISETP.GE.AND P3, PT, R21, UR4, PT ;  /* 0x0000000415007c0c */ /* 0x000fe4000bf66270 */
[----:B------:R-:W0:Y:S01]  /*14aa0*/  S2R R21, SR_TID.X ;  /* 0x0000000000157919 */ /* 0x000e220000002100 */
[----:B------:R-:W-:Y:S01]  /*14ab0*/  LOP3.LUT R19, R19, 0x1c0, RZ, 0xfc, !PT ;  /* 0x000001c013137812 */ /* 0x000fe200078efcff */
[----:B------:R3:W5:Y:S03]  /*14ac0*/  @P0 LDG.E R23, desc[UR54][R2.64] ;  /* 0x0000003602170981 */ /* 0x000766000c1e1900 */
[----:B------:R-:W-:Y:S01]  /*14ad0*/  ISETP.GE.AND P0, PT, R19, UR4, PT ;  /* 0x0000000413007c0c */ /* 0x000fe2000bf06270 */
[----:B-1----:R-:W-:Y:S01]  /*14ae0*/  IMAD.SHL.U32 R20, R20, 0x8, RZ ;  /* 0x0000000814147824 */ /* 0x002fe200078e00ff */
[----:B------:R-:W-:Y:S01]  /*14af0*/  LOP3.LUT R16, R16, 0xffffffbf, RZ, 0xc0, !PT ;  /* 0xffffffbf10107812 */ /* 0x000fe200078ec0ff */
[----:B------:R-:W1:Y:S01]  /*14b00*/  S2R R19, SR_TID.X ;  /* 0x0000000000137919 */ /* 0x000e620000002100 */
[----:B------:R-:W-:Y:S01]  /*14b10*/  UMOV UR5, 0xffffffff ;  /* 0xffffffff00057882 */ /* 0x000fe20000000000 */
[----:B------:R-:W-:-:S02]  /*14b20*/  ISETP.GE.AND P1, PT, R29, UR4, PT ;  /* 0x000000041d007c0c */ /* 0x000fc4000bf26270 */
[----:B------:R-:W-:Y:S02]  /*14b30*/  LOP3.LUT R20, R20, 0x38, RZ, 0xc0, !PT ;  /* 0x0000003814147812 */ /* 0x000fe400078ec0ff */
[----:B------:R-:W-:Y:S02]  /*14b40*/  @P3 LOP3.LUT R16, R16, 0x40, RZ, 0xfc, !PT ;  /* 0x0000004010103812 */ /* 0x000fe400078efcff */
[----:B------:R-:W-:Y:S02]  /*14b50*/  ISETP.GE.AND P2, PT, R20, UR4, PT ;  /* 0x0000000414007c0c */ /* 0x000fe4000bf46270 */
[----:B------:R-:W-:Y:S02]  /*14b60*/  LOP3.LUT R16, R16, 0xffffff7f, RZ, 0xc0, !PT ;  /* 0xffffff7f10107812 */ /* 0x000fe400078ec0ff */
[----:B------:R-:W-:Y:S02]  /*14b70*/  SEL R6, RZ, 0x40, P1 ;  /* 0x00000040ff067807 */ /* 0x000fe40000800000 */
[----:B------:R-:W-:-:S07]  /*14b80*/  LEA R0, R25, 0xffffffc0, 0x6 ;  /* 0xffffffc019007811 */ /* 0x000fce00078e30ff */
[----:B------:R-:W-:Y:S01]  /*14b90*/  @P2 LOP3.LUT R16, R16, 0x80, RZ, 0xfc, !PT ;  /* 0x0000008010102812 */ /* 0x000fe200078efcff */
[----:B0-----:R-:W-:-:S03]  /*14ba0*/  IMAD.SHL.U32 R21, R21, 0x8, RZ ;  /* 0x0000000815157824 */ /* 0x001fc600078e00ff */
[----:B------:R-:W-:Y:S02]  /*14bb0*/  LOP3.LUT R16, R16, 0xffffffdf, RZ, 0xc0, !PT ;  /* 0xffffffdf10107812 */ /* 0x000fe400078ec0ff */
[----:B------:R-:W-:Y:S01]  /*14bc0*/  LOP3.LUT R21, R21, 0x38, RZ, 0xc0, !PT ;  /* 0x0000003815157812 */ /* 0x000fe200078ec0ff */
[----:B-1----:R-:W-:-:S03]  /*14bd0*/  IMAD.SHL.U32 R19, R19, 0x8, RZ ;  /* 0x0000000813137824 */ /* 0x002fc600078e00ff */
[----:B------:R-:W-:Y:S02]  /*14be0*/  LOP3.LUT R21, R21, 0x80, RZ, 0xfc, !PT ;  /* 0x0000008015157812 */ /* 0x000fe400078efcff */
[----:B------:R-:W-:Y:S02]  /*14bf0*/  LOP3.LUT R19, R19, 0x38, RZ, 0xc0, !PT ;  /* 0x0000003813137812 */ /* 0x000fe400078ec0ff */
[----:B------:R-:W-:Y:S02]  /*14c00*/  ISETP.GE.AND P5, PT, R21, UR4, PT ;  /* 0x0000000415007c0c */ /* 0x000fe4000bfa6270 */
[----:B------:R-:W-:Y:S02]  /*14c10*/  LOP3.LUT R21, R19, 0xc0, RZ, 0xfc, !PT ;  /* 0x000000c013157812 */ /* 0x000fe400078efcff */
[----:B------:R-:W-:Y:S02]  /*14c20*/  SEL R19, RZ, 0x80, P0 ;  /* 0x00000080ff137807 */ /* 0x000fe40000000000 */
[----:B------:R-:W-:-:S02]  /*14c30*/  ISETP.GE.AND P4, PT, R21, UR4, PT ;  /* 0x0000000415007c0c */ /* 0x000fc4000bf86270 */
[C---:B------:R-:W-:Y:S02]  /*14c40*/  LOP3.LUT R21, R20.reuse, 0x100, RZ, 0xfc, !PT ;  /* 0x0000010014157812 */ /* 0x040fe400078efcff */
[----:B------:R-:W-:Y:S02]  /*14c50*/  LOP3.LUT R20, R20, 0x140, RZ, 0xfc, !PT ;  /* 0x0000014014147812 */ /* 0x000fe400078efcff */
[----:B------:R-:W-:Y:S02]  /*14c60*/  ISETP.GE.AND P3, PT, R21, UR4, PT ;  /* 0x0000000415007c0c */ /* 0x000fe4000bf66270 */
[----:B------:R-:W-:Y:S02]  /*14c70*/  @P5 LOP3.LUT R16, R16, 0x20, RZ, 0xfc, !PT ;  /* 0x0000002010105812 */ /* 0x000fe400078efcff */
[----:B------:R-:W-:Y:S02]  /*14c80*/  ISETP.GE.AND P2, PT, R20, UR4, PT ;  /* 0x0000000414007c0c */ /* 0x000fe4000bf46270 */
[----:B------:R-:W-:-:S04]  /*14c90*/  LOP3.LUT R16, R16, 0xffffffef, RZ, 0xc0, !PT ;  /* 0xffffffef10107812 */ /* 0x000fc800078ec0ff */
[----:B------:R-:W-:-:S04]  /*14ca0*/  @P4 LOP3.LUT R16, R16, 0x10, RZ, 0xfc, !PT ;  /* 0x0000001010104812 */ /* 0x000fc800078efcff */
[----:B------:R-:W-:-:S04]  /*14cb0*/  LOP3.LUT R16, R16, 0xfffffffb, RZ, 0xc0, !PT ;  /* 0xfffffffb10107812 */ /* 0x000fc800078ec0ff */
[----:B------:R-:W-:-:S04]  /*14cc0*/  @P2 LOP3.LUT R16, R16, 0x4, RZ, 0xfc, !PT ;  /* 0x0000000410102812 */ /* 0x000fc800078efcff */
[----:B------:R-:W-:-:S04]  /*14cd0*/  LOP3.LUT R16, R16, 0xfffffff7, RZ, 0xc0, !PT ;  /* 0xfffffff710107812 */ /* 0x000fc800078ec0ff */
[----:B------:R-:W-:Y:S01]  /*14ce0*/  @P3 LOP3.LUT R16, R16, 0x8, RZ, 0xfc, !PT ;  /* 0x0000000810103812 */ /* 0x000fe200078efcff */
[----:B--23--:R-:W-:Y:S06]  /*14cf0*/  BRA.DIV UR5, `(.L_x_2305) ;  /* 0x00000046052c7947 */ /* 0x00cfec000b800000 */
.L_x_2372:
        /* <DEDUP_REMOVED lines=28> */
[C---:B------:R-:W-:Y:S02]  /*14ec0*/  LOP3.LUT P1, RZ, R16.reuse, 0x40, RZ, 0xc0, !PT ;  /* 0x0000004010ff7812 */ /* 0x040fe4000782c0ff */
        /* <DEDUP_REMOVED lines=19> */
[----:B------:R0:W-:Y:S01]  /*15000*/  STL [R1+0x14], R6 ;  /* 0x0000140601007387 */ /* 0x0001e20000100800 */
[----:B------:R-:W-:-:S09]  /*15010*/  IMAD R35, R10, R2, R35 ;  /* 0x000000020a237224 */ /* 0x000fd200078e0223 */
[----:B------:R-:W-:-:S04]  /*15020*/  @P0 LOP3.LUT R16, R16, 0x400, RZ, 0xfc, !PT ;  /* 0x0000040010100812 */ /* 0x000fc800078efcff */
[----:B------:R-:W-:-:S04]  /*15030*/  LOP3.LUT R16, R16, 0xfffffffe, RZ, 0xc0, !PT ;  /* 0xfffffffe10107812 */ /* 0x000fc800078ec0ff */
[----:B------:R-:W-:Y:S01]  /*15040*/  @P1 LOP3.LUT R16, R16, 0x1, RZ, 0xfc, !PT ;  /* 0x0000000110101812 */ /* 0x000fe200078efcff */
[----:B0-----:R-:W-:Y:S06]  /*15050*/  @!P0 BRA `(.L_x_2306) ;  /* 0x0000000000048947 */ /* 0x001fec0003800000 */
[----:B------:R-:W-:Y:S01]  /*15060*/  BPT.TRAP 0x1 ;  /* 0x000000040000795c */ /* 0x000fe20000300000 */
.L_x_2306:
[----:B------:R-:W-:Y:S01]  /*15070*/  IADD3 R28, -R37, R28, -R0 ;  /* 0x0000001c251c7210 */ /* 0x000fe20007ffe900 */
[----:B------:R-:W-:Y:S01]  /*15080*/  IMAD R25, R18, 0x8, R17 ;  /* 0x0000000812197824 */ /* 0x000fe200078e0211 */
[----:B------:R-:W-:Y:S01]  /*15090*/  SHF.L.U32 R0, R22, 0x1f, RZ ;  /* 0x0000001f16007819 */ /* 0x000fe200000006ff */
[----:B------:R-:W-:Y:S03]  /*150a0*/  BSSY B0, `(.L_x_2307) ;  /* 0x0000003000007945 */ /* 0x000fe60003800000 */
[----:B------:R-:W0:Y:S02]  /*150b0*/  SYNCS.PHASECHK.TRANS64.TRYWAIT P0, [R25+URZ+0x28c40], R0 ;  /* 0x028c4000190075a7 */ /* 0x000e24000800017f */
[----:B0-----:R-:W-:Y:S05]  /*150c0*/  @!P0 BRA `(.L_x_2308) ;  /* 0x00000040006c8947 */ /* 0x001fea0003800000 */
.L_x_2373:
[----:B------:R-:W-:Y:S05]  /*150d0*/  BSYNC B0 ;  /* 0x0000000000007941 */ /* 0x000fea0003800000 */
.L_x_2307:
        /* <DEDUP_REMOVED lines=63> */
.L_x_2383:
        /* <DEDUP_REMOVED lines=10> */
.L_x_2310:
        /* <DEDUP_REMOVED lines=11> */
.L_x_2311:
[----:B------:R-:W-:Y:S01]  /*15620*/  VIADD R0, R17, 0x20400 ;  /* 0x0002040011007836 */ /* 0x000fe20000000000 */
[----:B------:R1:W-:Y:S06]  /*15630*/  SYNCS.ARRIVE.TRANS64.A1T0 RZ, [R25+URZ+0x28c30], RZ ;  /* 0x028c30ff19ff79a7 */ /* 0x0003ec000810003f */
[----:B------:R-:W-:Y:S05]  /*15640*/  WARPSYNC.ALL ;  /* 0x0000000000007948 */ /* 0x000fea0003800000 */
[----:B------:R-:W-:Y:S01]  /*15650*/  BAR.SYNC.DEFER_BLOCKING 0x8, 0x100 ;  /* 0x0204000000007b1d */ /* 0x000fe20000010000 */
[----:B------:R-:W-:-:S05]  /*15660*/  LOP3.LUT P0, RZ, R0, 0x3ff, RZ, 0xc0, !PT ;  /* 0x000003ff00ff7812 */ /* 0x000fca000780c0ff */
[----:B------:R-:W-:Y:S08]  /*15670*/  BSSY B6, `(.L_x_2312) ;  /* 0x0000012000067945 */ /* 0x000ff00003800000 */
        /* <DEDUP_REMOVED lines=17> */
.L_x_2313:
[----:B------:R-:W-:Y:S05]  /*15790*/  BSYNC B6 ;  /* 0x0000000000067941 */ /* 0x000fea0003800000 */
.L_x_2312:
[----:B0-----:R-:W2:Y:S01]  /*157a0*/  LDL.LU R2, [R1] ;  /* 0x0000000001027983 */ /* 0x001ea20000300800 */
[----:B------:R-:W0:Y:S01]  /*157b0*/  LDC R20, c[0x0][0x448] ;  /* 0x00011200ff147b82 */ /* 0x000e220000000800 */
[----:B------:R-:W-:Y:S01]  /*157c0*/  ULDC.64 UR4, c[0x0][0x298] ;  /* 0x0000a60000047ab9 */ /* 0x000fe20000000a00 */
[----:B------:R-:W-:Y:S01]  /*157d0*/  LOP3.LUT P6, RZ, R16, 0x200, RZ, 0xc0, !PT ;  /* 0x0000020010ff7812 */ /* 0x000fe200078cc0ff */
[----:B------:R3:W5:Y:S01]  /*157e0*/  LDL R7, [R1+0x18] ;  /* 0x0000180001077983 */ /* 0x0007620000100800 */
[----:B------:R-:W-:-:S04]  /*157f0*/  SHF.R.S32.HI R4, RZ, 0x1f, R27 ;  /* 0x0000001fff047819 */ /* 0x000fc8000001141b */
[----:B------:R-:W-:Y:S01]  /*15800*/  SEL R4, R4, RZ, !P6 ;  /* 0x000000ff04047207 */ /* 0x000fe20007000000 */
[----:B------:R-:W4:Y:S02]  /*15810*/  S2R R8, SR_TID.X ;  /* 0x0000000000087919 */ /* 0x000f240000002100 */
[----:B----4-:R-:W-:-:S05]  /*15820*/  IMAD.SHL.U32 R8, R8, 0x8, RZ ;  /* 0x0000000808087824 */ /* 0x010fca00078e00ff */
[----:B------:R-:W-:Y:S02]  /*15830*/  LOP3.LUT R8, R8, 0x38, RZ, 0xc0, !PT ;  /* 0x0000003808087812 */ /* 0x000fe400078ec0ff */
[----:B--2---:R-:W-:-:S05]  /*15840*/  SHF.R.S32.HI R0, RZ, 0x1f, R2 ;  /* 0x0000001fff007819 */ /* 0x004fca0000011402 */
[----:B------:R-:W-:-:S04]  /*15850*/  IMAD R0, R0, UR4, RZ ;  /* 0x0000000400007c24 */ /* 0x000fc8000f8e02ff */
[C---:B------:R-:W-:Y:S02]  /*15860*/  IMAD R0, R2.reuse, UR5, R0 ;  /* 0x0000000502007c24 */ /* 0x040fe4000f8e0200 */
[----:B------:R-:W-:Y:S01]  /*15870*/  IMAD.WIDE.U32 R2, R2, UR4, RZ ;  /* 0x0000000402027c25 */ /* 0x000fe2000f8e00ff */
[----:B------:R-:W-:-:S03]  /*15880*/  ULDC.64 UR4, c[0x0][0x2d8] ;  /* 0x0000b60000047ab9 */ /* 0x000fc60000000a00 */
[----:B------:R-:W-:Y:S01]  /*15890*/  IMAD.IADD R3, R3, 0x1, R0 ;  /* 0x0000000103037824 */ /* 0x000fe200078e0200 */
[----:B------:R-:W-:Y:S02]  /*158a0*/  SEL R0, R27, RZ, !P6 ;  /* 0x000000ff1b007207 */ /* 0x000fe40007000000 */
[----:B0-----:R-:W-:Y:S01]  /*158b0*/  ISETP.NE.AND P6, PT, R20, 0x1, PT ;  /* 0x000000011400780c */ /* 0x001fe20003fc5270 */
[C---:B------:R-:W-:Y:S01]  /*158c0*/  IMAD.WIDE.U32 R2, R26.reuse, UR4, R2 ;  /* 0x000000041a027c25 */ /* 0x040fe2000f8e0002 */
[----:B------:R-:W0:Y:S03]  /*158d0*/  S2R R20, SR_TID.X ;  /* 0x0000000000147919 */ /* 0x000e260000002100 */
[----:B------:R-:W-:Y:S01]  /*158e0*/  IMAD R3, R26, UR5, R3 ;  /* 0x000000051a037c24 */ /* 0x000fe2000f8e0203 */
[----:B------:R-:W-:Y:S02]  /*158f0*/  ULDC.64 UR4, c[0x0][0x2e0] ;  /* 0x0000b80000047ab9 */ /* 0x000fe40000000a00 */
[----:B------:R-:W-:-:S02]  /*15900*/  IMAD R4, R4, UR4, RZ ;  /* 0x0000000404047c24 */ /* 0x000fc4000f8e02ff */
[----:B------:R-:W-:-:S03]  /*15910*/  IMAD.WIDE.U32 R2, R0, UR4, R2 ;  /* 0x0000000400027c25 */ /* 0x000fc6000f8e0002 */
[----:B------:R-:W2:Y:S01]  /*15920*/  @P6 LDC R6, c[0x0][0x44c] ;  /* 0x00011300ff066b82 */ /* 0x000ea20000000800 */
[----:B------:R-:W-:Y:S01]  /*15930*/  IMAD R4, R0, UR5, R4 ;  /* 0x0000000500047c24 */ /* 0x000fe2000f8e0204 */
[----:B------:R-:W-:-:S03]  /*15940*/  ULDC.64 UR4, c[0x0][0x2d0] ;  /* 0x0000b40000047ab9 */ /* 0x000fc60000000a00 */
[----:B------:R-:W-:-:S03]  /*15950*/  IMAD.IADD R3, R3, 0x1, R4 ;  /* 0x0000000103037824 */ /* 0x000fc600078e0204 */
[----:B------:R-:W4:Y:S01]  /*15960*/  @P6 LDC R0, c[0x0][0x450] ;  /* 0x00011400ff006b82 */ /* 0x000f220000000800 */
[----:B0-----:R-:W-:-:S05]  /*15970*/  IMAD.SHL.U32 R20, R20, 0x10, RZ ;  /* 0x0000001014147824 */ /* 0x001fca00078e00ff */
[----:B------:R-:W-:-:S05]  /*15980*/  LOP3.LUT R20, R37, 0x70, R20, 0xf8, !PT ;  /* 0x0000007025147812 */ /* 0x000fca00078ef814 */
[----:B------:R-:W-:-:S04]  /*15990*/  IMAD.IADD R5, R20, 0x1, R34 ;  /* 0x0000000114057824 */ /* 0x000fc800078e0222 */
[----:B--2---:R-:W-:-:S04]  /*159a0*/  @P6 IMAD.HI.U32 R6, R5, R6, RZ ;  /* 0x0000000605066227 */ /* 0x004fc800078e00ff */
[----:B------:R-:W-:Y:S01]  /*159b0*/  IMAD.MOV.U32 R4, RZ, RZ, R5 ;  /* 0x000000ffff047224 */ /* 0x000fe200078e0005 */
[----:B----4-:R-:W-:Y:S02]  /*159c0*/  @P6 SHF.R.U32.HI R4, RZ, R0, R6 ;  /* 0x00000000ff046219 */ /* 0x010fe40000011606 */
[----:B------:R-:W0:Y:S03]  /*159d0*/  LDC R6, c[0x0][0x448] ;  /* 0x00011200ff067b82 */ /* 0x000e260000000800 */
[----:B------:R-:W-:Y:S02]  /*159e0*/  IMAD.MOV R0, RZ, RZ, -R4 ;  /* 0x000000ffff007224 */ /* 0x000fe400078e0a04 */
[----:B------:R-:W-:-:S04]  /*159f0*/  IMAD.WIDE.U32 R2, R4, UR4, R2 ;  /* 0x0000000404027c25 */ /* 0x000fc8000f8e0002 */
[----:B0-----:R-:W-:Y:S01]  /*15a00*/  IMAD R0, R6, R0, R5 ;  /* 0x0000000006007224 */ /* 0x001fe200078e0205 */
[----:B------:R-:W-:-:S05]  /*15a10*/  SHF.R.S32.HI R5, RZ, 0x1f, R4 ;  /* 0x0000001fff057819 */ /* 0x000fca0000011404 */
        /* <DEDUP_REMOVED lines=15> */
[----:B---3--:R-:W-:Y:S11]  /*15b10*/  BRA.DIV UR5, `(.L_x_2314) ;  /* 0x0000003e053c7947 */ /* 0x008ff6000b800000 */
[----:B------:R-:W0:Y:S01]  /*15b20*/  SHFL.IDX PT, R3, R0, RZ, 0x181f ;  /* 0x00181fff00037589 */ /* 0x000e2200000e0000 */
[----:B------:R-:W-:Y:S02]  /*15b30*/  IMAD R36, R36, R6, RZ ;  /* 0x0000000624247224 */ /* 0x000fe400078e02ff */
[----:B------:R-:W-:Y:S01]  /*15b40*/  IMAD.IADD R34, R37, 0x1, R34 ;  /* 0x0000000125227824 */ /* 0x000fe200078e0222 */
[----:B------:R-:W2:Y:S04]  /*15b50*/  SHFL.IDX PT, R2, R4, RZ, 0x181f ;  /* 0x00181fff04027589 */ /* 0x000ea800000e0000 */
[----:B------:R-:W-:-:S13]  /*15b60*/  ISETP.GE.AND P0, PT, R34, R36, PT ;  /* 0x000000242200720c */ /* 0x000fda0003f06270 */
[----:B0-----:R-:W-:-:S05]  /*15b70*/  @!P0 LEA R3, P2, R8, R3, 0x1 ;  /* 0x0000000308038211 */ /* 0x001fca00078408ff */
[----:B--2---:R-:W-:-:S05]  /*15b80*/  @!P0 IMAD.X R2, RZ, RZ, R2, P2 ;  /* 0x000000ffff028224 */ /* 0x004fca00010e0602 */
[----:B------:R-:W-:-:S04]  /*15b90*/  @!P0 LOP3.LUT R3, R3, R2, RZ, 0x3c, !PT ;  /* 0x0000000203038212 */ /* 0x000fc800078e3cff */
[----:B------:R-:W-:-:S04]  /*15ba0*/  @!P0 LOP3.LUT R2, R3, R2, RZ, 0x3c, !PT ;  /* 0x0000000203028212 */ /* 0x000fc800078e3cff */
[----:B------:R-:W-:-:S05]  /*15bb0*/  @!P0 LOP3.LUT R3, R3, R2, RZ, 0x3c, !PT ;  /* 0x0000000203038212 */ /* 0x000fca00078e3cff */
[----:B------:R-:W-:Y:S01]  /*15bc0*/  @!PT LDS RZ, [RZ] ;  /* 0x00000000fffff984 */ /* 0x000fe20000000800 */
[----:B-----5:R0:W-:Y:S02]  /*15bd0*/  @!P0 LDGSTS.E.BYPASS.LTC128B.128 [R7+0x20400], desc[UR54][R2.64], !P1 ;  /* 0x2040000002078fae */ /* 0x0201e4000c901d76 */
[----:B0-----:R-:W-:Y:S02]  /*15be0*/  VIADD R2, R34, 0x10 ;  /* 0x0000001022027836 */ /* 0x001fe40000000000 */
[----:B------:R-:W0:Y:S03]  /*15bf0*/  SHFL.IDX PT, R3, R0, 0x1, 0x181f ;  /* 0x00381f0000037f89 */ /* 0x000e2600000e0000 */
[----:B------:R-:W-:Y:S02]  /*15c00*/  ISETP.GE.AND P0, PT, R2, R36, PT ;  /* 0x000000240200720c */ /* 0x000fe40003f06270 */
[----:B------:R-:W2:Y:S11]  /*15c10*/  SHFL.IDX PT, R2, R4, 0x1, 0x181f ;  /* 0x00381f0004027f89 */ /* 0x000eb600000e0000 */
[----:B0-----:R-:W-:-:S05]  /*15c20*/  @!P0 LEA R3, P2, R8, R3, 0x1 ;  /* 0x0000000308038211 */ /* 0x001fca00078408ff */
[----:B--2---:R-:W-:-:S05]  /*15c30*/  @!P0 IMAD.X R2, RZ, RZ, R2, P2 ;  /* 0x000000ffff028224 */ /* 0x004fca00010e0602 */
        /* <DEDUP_REMOVED lines=8> */
[----:B------:R-:W2:Y:S04]  /*15cc0*/  SHFL.IDX PT, R2, R4, 0x2, 0x181f ;  /* 0x00581f0004027f89 */ /* 0x000ea800000e0000 */
[----:B------:R-:W3:Y:S04]  /*15cd0*/  SHFL.IDX PT, R4, R4, 0x3, 0x181f ;  /* 0x00781f0004047f89 */ /* 0x000ee800000e0000 */
[----:B0-----:R-:W-:-:S05]  /*15ce0*/  @!P0 LEA R3, P2, R8, R3, 0x1 ;  /* 0x0000000308038211 */ /* 0x001fca00078408ff */
[----:B--2---:R-:W-:-:S05]  /*15cf0*/  @!P0 IMAD.X R2, RZ, RZ, R2, P2 ;  /* 0x000000ffff028224 */ /* 0x004fca00010e0602 */
[----:B------:R-:W-:-:S04]  /*15d00*/  @!P0 LOP3.LUT R3, R3, R2, RZ, 0x3c, !PT ;  /* 0x0000000203038212 */ /* 0x000fc800078e3cff */
[----:B------:R-:W-:-:S04]  /*15d10*/  @!P0 LOP3.LUT R2, R3, R2, RZ, 0x3c, !PT ;  /* 0x0000000203028212 */ /* 0x000fc800078e3cff */
[----:B------:R-:W-:-:S05]  /*15d20*/  @!P0 LOP3.LUT R3, R3, R2, RZ, 0x3c, !PT ;  /* 0x0000000203038212 */ /* 0x000fca00078e3cff */
[----:B---3--:R0:W-:Y:S02]  /*15d30*/  @!P0 LDGSTS.E.BYPASS.LTC128B.128 [R7+0x21400], desc[UR54][R2.64], !P1 ;  /* 0x2140000002078fae */ /* 0x0081e4000c901d76 */
.L_x_2392:
[----:B------:R-:W-:-:S05]  /*15d40*/  VIADD R34, R34, 0x30 ;  /* 0x0000003022227836 */ /* 0x000fca0000000000 */
[----:B------:R-:W-:-:S13]  /*15d50*/  ISETP.GE.AND P0, PT, R34, R36, PT ;  /* 0x000000242200720c */ /* 0x000fda0003f06270 */
[----:B0-2---:R-:W-:-:S05]  /*15d60*/  @!P0 LEA R2, P2, R8, R0, 0x1 ;  /* 0x0000000008028211 */ /* 0x005fca00078408ff */
[----:B------:R-:W-:-:S05]  /*15d70*/  @!P0 IMAD.X R3, RZ, RZ, R4, P2 ;  /* 0x000000ffff038224 */ /* 0x000fca00010e0604 */
[----:B------:R-:W-:Y:S01]  /*15d80*/  @!PT LDS RZ, [RZ] ;  /* 0x00000000fffff984 */ /* 0x000fe20000000800 */
[----:B------:R-:W-:Y:S01]  /*15d90*/  @!PT LDS RZ, [RZ] ;  /* 0x00000000fffff984 */ /* 0x000fe20000000800 */
[----:B------:R-:W-:Y:S01]  /*15da0*/  @!PT LDS RZ, [RZ] ;  /* 0x00000000fffff984 */ /* 0x000fe20000000800 */
[----:B------:R0:W-:Y:S01]  /*15db0*/  @!P0 LDGSTS.E.BYPASS.LTC128B.128 [R7+0x21c00], desc[UR54][R2.64], !P1 ;  /* 0x21c0000002078fae */ /* 0x0001e2000c901d76 */
[----:B------:R-:W-:Y:S01]  /*15dc0*/  PLOP3.LUT P0, PT, PT, PT, PT, 0x80, 0x0 ;  /* 0x000000000000781c */ /* 0x000fe20003f0f070 */
[----:B------:R-:W-:-:S12]  /*15dd0*/  NOP ;  /* 0x0000000000007918 */ /* 0x000fd80000000000 */
.L_x_2315:
        /* <DEDUP_REMOVED lines=16> */
[----:B------:R-:W2:Y:S03]  /*15ee0*/  SYNCS.PHASECHK.TRANS64.TRYWAIT P0, [R17+URZ+0x28c20], R0 ;  /* 0x028c2000110075a7 */ /* 0x000ea6000800017f */
[----:B0-2---:R-:W-:Y:S05]  /*15ef0*/  @!P0 BRA `(.L_x_2317) ;  /* 0x0000003c00888947 */ /* 0x005fea0003800000 */
.L_x_2393:
[----:B------:R-:W-:Y:S05]  /*15f00*/  BSYNC B0 ;  /* 0x0000000000007941 */ /* 0x000fea0003800000 */
.L_x_2316:
[----:B------:R-:W-:-:S05]  /*15f10*/  IMAD.U32 R2, RZ, RZ, UR36 ;  /* 0x00000024ff027e24 */ /* 0x000fca000f8e00ff */
[----:B------:R-:W-:-:S13]  /*15f20*/  ISETP.NE.AND P0, PT, R2, 0x3, PT ;  /* 0x000000030200780c */ /* 0x000fda0003f05270 */
[----:B------:R-:W-:Y:S05]  /*15f30*/  @!P0 BRA `(.L_x_2318) ;  /* 0x0000000000048947 */ /* 0x000fea0003800000 */
[----:B------:R-:W-:Y:S01]  /*15f40*/  BPT.TRAP 0x1 ;  /* 0x000000040000795c */ /* 0x000fe20000300000 */
.L_x_2318:
[----:B0-----:R-:W-:Y:S01]  /*15f50*/  SHF.L.U32 R0, R22, 0x1f, RZ ;  /* 0x0000001f16007819 */ /* 0x001fe200000006ff */
[----:B------:R-:W-:Y:S03]  /*15f60*/  BSSY B0, `(.L_x_2319) ;  /* 0x0000003000007945 */ /* 0x000fe60003800000 */
[----:B------:R-:W0:Y:S02]  /*15f70*/  SYNCS.PHASECHK.TRANS64.TRYWAIT P0, [R25+URZ+0x28c60], R0 ;  /* 0x028c6000190075a7 */ /* 0x000e24000800017f */
[----:B0-----:R-:W-:Y:S05]  /*15f80*/  @!P0 BRA `(.L_x_2320) ;  /* 0x0000003c00788947 */ /* 0x001fea0003800000 */
.L_x_2394:
[----:B------:R-:W-:Y:S05]  /*15f90*/  BSYNC B0 ;  /* 0x0000000000007941 */ /* 0x000fea0003800000 */
.L_x_2319:
        /* <DEDUP_REMOVED lines=24> */
[----:B------:R-:W2:Y:S01]  /*16120*/  SHFL.IDX PT, R2, R4, RZ, 0x181f ;  /* 0x00181fff04027589 */ /* 0x000ea200000e0000 */
[C---:B------:R-:W-:Y:S02]  /*16130*/  LOP3.LUT P4, RZ, R19.reuse, 0x4, RZ, 0xc0, !PT ;  /* 0x0000000413ff7812 */ /* 0x040fe4000788c0ff */
[C---:B------:R-:W-:Y:S01]  /*16140*/  LOP3.LUT P3, RZ, R19.reuse, 0x8, RZ, 0xc0, !PT ;  /* 0x0000000813ff7812 */ /* 0x040fe2000786c0ff */
[----:B------:R-:W3:Y:S01]  /*16150*/  SHFL.IDX PT, R3, R6, RZ, 0x181f ;  /* 0x00181fff06037589 */ /* 0x000ee200000e0000 */
[----:B------:R-:W-:Y:S02]  /*16160*/  LOP3.LUT P2, RZ, R19, 0x10, RZ, 0xc0, !PT ;  /* 0x0000001013ff7812 */ /* 0x000fe4000784c0ff */
[----:B------:R-:W-:Y:S01]  /*16170*/  LOP3.LUT R16, R16, 0xfffffeff, RZ, 0xc0, !PT ;  /* 0xfffffeff10107812 */ /* 0x000fe200078ec0ff */
[----:B0-----:R-:W-:-:S05]  /*16180*/  IMAD.SHL.U32 R7, R7, 0x8, RZ ;  /* 0x0000000807077824 */ /* 0x001fca00078e00ff */
[----:B------:R-:W-:-:S05]  /*16190*/  LOP3.LUT R7, R7, 0x38, RZ, 0xc0, !PT ;  /* 0x0000003807077812 */ /* 0x000fca00078ec0ff */
[----:B------:R-:W-:Y:S01]  /*161a0*/  IMAD.SHL.U32 R0, R7, 0x2, RZ ;  /* 0x0000000207007824 */ /* 0x000fe200078e00ff */
[----:B------:R-:W-:-:S04]  /*161b0*/  LOP3.LUT R7, R19, 0x1, RZ, 0xc0, !PT ;  /* 0x0000000113077812 */ /* 0x000fc800078ec0ff */
[----:B--2---:R-:W-:Y:S02]  /*161c0*/  IADD3 R2, P0, R2, R0, RZ ;  /* 0x0000000002027210 */ /* 0x004fe40007f1e0ff */
[----:B------:R-:W-:Y:S02]  /*161d0*/  ISETP.NE.U32.AND P1, PT, R7, 0x1, PT ;  /* 0x000000010700780c */ /* 0x000fe40003f25070 */
[----:B------:R-:W-:Y:S01]  /*161e0*/  PRMT R7, R19, 0x8880, RZ ;  /* 0x0000888013077816 */ /* 0x000fe200000000ff */
[----:B---3--:R-:W-:Y:S01]  /*161f0*/  IMAD.X R3, RZ, RZ, R3, P0 ;  /* 0x000000ffff037224 */ /* 0x008fe200000e0603 */
        /* <DEDUP_REMOVED lines=25> */
[----:B------:R-:W2:Y:S04]  /*16390*/  SHFL.IDX PT, R3, R6, 0x1, 0x181f ;  /* 0x00381f0006037f89 */ /* 0x000ea800000e0000 */
[----:B------:R-:W-:Y:S01]  /*163a0*/  SHFL.IDX PT, R6, R6, 0x3, 0x181f ;  /* 0x00781f0006067f89 */ /* 0x000fe200000e0000 */
[----:B0-----:R-:W-:-:S05]  /*163b0*/  IADD3 R2, P6, R2, R0, RZ ;  /* 0x0000000002027210 */ /* 0x001fca0007fde0ff */
[----:B--2---:R-:W-:Y:S01]  /*163c0*/  IMAD.X R3, RZ, RZ, R3, P6 ;  /* 0x000000ffff037224 */ /* 0x004fe200030e0603 */
        /* <DEDUP_REMOVED lines=39> */
[----:B0-----:R0:W2:Y:S02]  /*16640*/  SHFL.IDX PT, R2, R4, 0x3, 0x181f ;  /* 0x00781f0004027f89 */ /* 0x0010a400000e0000 */
.L_x_2404:
        /* <DEDUP_REMOVED lines=11> */
[----:B--2---:R-:W-:Y:S02]  /*16700*/  IADD3 R2, P0, R2, R0, RZ ;  /* 0x0000000002027210 */ /* 0x004fe40007f1e0ff */
        /* <DEDUP_REMOVED lines=22> */
.L_x_2322:
        /* <DEDUP_REMOVED lines=11> */
.L_x_2323:
[----:B------:R-:W2:Y:S01]  /*16920*/  LDL.LU R2, [R1+0x4] ;  /* 0x0000040001027983 */ /* 0x000ea20000300800 */
[----:B------:R3:W-:Y:S01]  /*16930*/  SYNCS.ARRIVE.TRANS64.A1T0 RZ, [R25+URZ+0x28c50], RZ ;  /* 0x028c50ff19ff79a7 */ /* 0x0007e2000810003f */
[----:B------:R-:W-:Y:S01]  /*16940*/  BSSY B0, `(.L_x_2324) ;  /* 0x00000f0000007945 */ /* 0x000fe20003800000 */
[----:B--2---:R-:W-:-:S05]  /*16950*/  VIADD R7, R2, 0xfffffffe ;  /* 0xfffffffe02077836 */ /* 0x004fca0000000000 */
[----:B------:R-:W-:-:S13]  /*16960*/  ISETP.GE.AND P0, PT, R7, R30, PT ;  /* 0x0000001e0700720c */ /* 0x000fda0003f06270 */
[----:B---3--:R-:W-:Y:S05]  /*16970*/  @!P0 BRA `(.L_x_2325) ;  /* 0x0000000c00b08947 */ /* 0x008fea0003800000 */
[----:B------:R-:W2:Y:S01]  /*16980*/  LDL.LU R2, [R1+0x14] ;  /* 0x0000140001027983 */ /* 0x000ea20000300800 */
[----:B------:R-:W-:-:S04]  /*16990*/  LOP3.LUT R28, R19, 0x80, RZ, 0xc0, !PT ;  /* 0x00000080131c7812 */ /* 0x000fc800078ec0ff */
[----:B------:R-:W-:Y:S02]  /*169a0*/  SHF.R.U32.HI R28, RZ, 0x3, R28 ;  /* 0x00000003ff1c7819 */ /* 0x000fe4000001161c */
[----:B--2---:R-:W-:-:S04]  /*169b0*/  LOP3.LUT R29, R2, 0x40, RZ, 0xc0, !PT ;  /* 0x00000040021d7812 */ /* 0x004fc800078ec0ff */
[----:B------:R-:W-:-:S07]  /*169c0*/  SHF.R.U32.HI R29, RZ, 0x2, R29 ;  /* 0x00000002ff1d7819 */ /* 0x000fce000001161d */
.L_x_2338:
[----:B0-----:R-:W0:Y:S01]  /*169d0*/  S2R R4, SR_TID.X ;  /* 0x0000000000047919 */ /* 0x001e220000002100 */
[----:B--2---:R-:W2:Y:S01]  /*169e0*/  LDC R2, c[0x0][0x430] ;  /* 0x00010c00ff027b82 */ /* 0x004ea20000000800 */
[----:B---3--:R-:W-:Y:S01]  /*169f0*/  IMAD R6, R7, 0x40, R31 ;  /* 0x0000004007067824 */ /* 0x008fe200078e021f */
[----:B------:R-:W-:Y:S05]  /*16a00*/  YIELD ;  /* 0x0000000000007946 */ /* 0x000fea0003800000 */
[----:B------:R-:W-:Y:S01]  /*16a10*/  IMAD.U32 R11, RZ, RZ, UR36 ;  /* 0x00000024ff0b7e24 */ /* 0x000fe2000f8e00ff */
[----:B------:R-:W-:Y:S01]  /*16a20*/  ULDC UR4, c[0x0][0x430] ;  /* 0x00010c0000047ab9 */ /* 0x000fe20000000800 */
[----:B------:R-:W-:Y:S01]  /*16a30*/  VIADD R18, R18, 0x1 ;  /* 0x0000000112127836 */ /* 0x000fe20000000000 */
[----:B--2---:R-:W-:Y:S01]  /*16a40*/  ISETP.NE.AND P0, PT, R2, 0x1, PT ;  /* 0x000000010200780c */ /* 0x004fe20003f05270 */
[----:B0-----:R-:W-:-:S05]  /*16a50*/  IMAD.SHL.U32 R4, R4, 0x10, RZ ;  /* 0x0000001004047824 */ /* 0x001fca00078e00ff */
[----:B------:R-:W-:-:S07]  /*16a60*/  LOP3.LUT R4, R37, 0x70, R4, 0xf8, !PT ;  /* 0x0000007025047812 */ /* 0x000fce00078ef804 */
[----:B------:R-:W0:Y:S01]  /*16a70*/  @P0 LDC R3, c[0x0][0x434] ;  /* 0x00010d00ff030b82 */ /* 0x000e220000000800 */
[C---:B------:R-:W-:Y:S01]  /*16a80*/  ISETP.GT.U32.AND P1, PT, R4.reuse, 0x3f, PT ;  /* 0x0000003f0400780c */ /* 0x040fe20003f24070 */
[----:B------:R-:W-:-:S06]  /*16a90*/  IMAD.IADD R6, R4, 0x1, R6 ;  /* 0x0000000104067824 */ /* 0x000fcc00078e0206 */
[----:B------:R-:W2:Y:S01]  /*16aa0*/  @P0 LDC R2, c[0x0][0x438] ;  /* 0x00010e00ff020b82 */ /* 0x000ea20000000800 */
[----:B------:R-:W-:-:S07]  /*16ab0*/  IMAD.MOV.U32 R10, RZ, RZ, R6 ;  /* 0x000000ffff0a7224 */ /* 0x000fce00078e0006 */
[----:B------:R-:W3:Y:S01]  /*16ac0*/  @!P1 LDC.64 R4, c[0x0][0x428] ;  /* 0x00010a00ff049b82 */ /* 0x000ee20000000a00 */
[----:B0-----:R-:W-:-:S07]  /*16ad0*/  @P0 IMAD.HI.U32 R3, R6, R3, RZ ;  /* 0x0000000306030227 */ /* 0x001fce00078e00ff */
[----:B------:R-:W0:Y:S01]  /*16ae0*/  @!P1 LDC.64 R8, c[0x0][0x418] ;  /* 0x00010600ff089b82 */ /* 0x000e220000000a00 */
[----:B--2---:R-:W-:-:S04]  /*16af0*/  @P0 SHF.R.U32.HI R10, RZ, R2, R3 ;  /* 0x00000002ff0a0219 */ /* 0x004fc80000011603 */
[--C-:B------:R-:W-:Y:S01]  /*16b00*/  @!P1 SHF.R.S32.HI R3, RZ, 0x1f, R10.reuse ;  /* 0x0000001fff039819 */ /* 0x100fe2000001140a */
[----:B------:R-:W-:-:S04]  /*16b10*/  @!P1 IMAD.MOV.U32 R2, RZ, RZ, R10 ;  /* 0x000000ffff029224 */ /* 0x000fc800078e000a */
[----:B---3--:R-:W-:-:S04]  /*16b20*/  @!P1 IMAD.WIDE.U32 R2, R23, R4, R2 ;  /* 0x0000000417029225 */ /* 0x008fc800078e0002 */
        /* <DEDUP_REMOVED lines=17> */
[----:B01----:R-:W-:Y:S08]  /*16c40*/  @!P1 BRA `(.L_x_2326) ;  /* 0x0000000000049947 */ /* 0x003ff00003800000 */
[----:B------:R-:W-:Y:S01]  /*16c50*/  BPT.TRAP 0x1 ;  /* 0x000000040000795c */ /* 0x000fe20000300000 */
.L_x_2326:
[----:B------:R-:W-:Y:S01]  /*16c60*/  IMAD R6, R18, 0x8, R17 ;  /* 0x0000000812067824 */ /* 0x000fe200078e0211 */
[----:B------:R-:W-:Y:S01]  /*16c70*/  SHF.L.U32 R19, R22, 0x1f, RZ ;  /* 0x0000001f16137819 */ /* 0x000fe200000006ff */
[----:B------:R-:W-:Y:S01]  /*16c80*/  BSSY B1, `(.L_x_2327) ;  /* 0x0000004000017945 */ /* 0x000fe20003800000 */
[----:B------:R-:W-:Y:S02]  /*16c90*/  SHF.R.S32.HI R9, RZ, 0x1f, R5 ;  /* 0x0000001fff097819 */ /* 0x000fe40000011405 */
[----:B------:R-:W0:Y:S02]  /*16ca0*/  SYNCS.PHASECHK.TRANS64.TRYWAIT P0, [R6+URZ+0x28c40], R19 ;  /* 0x028c4013060075a7 */ /* 0x000e24000800017f */
[----:B0-----:R-:W-:Y:S05]  /*16cb0*/  @!P0 BRA `(.L_x_2328) ;  /* 0x0000003800688947 */ /* 0x001fea0003800000 */
.L_x_2405:
[----:B------:R-:W-:Y:S05]  /*16cc0*/  BSYNC B1 ;  /* 0x0000000000017941 */ /* 0x000fea0003800000 */
.L_x_2327:
        /* <DEDUP_REMOVED lines=17> */
[----:B-1----:R-:W-:Y:S01]  /*16de0*/  IMAD R25, R26, UR5, R3 ;  /* 0x000000051a197c24 */ /* 0x002fe2000f8e0203 */
        /* <DEDUP_REMOVED lines=22> */
.L_x_2415:
        /* <DEDUP_REMOVED lines=8> */
.L_x_2330:
        /* <DEDUP_REMOVED lines=11> */
.L_x_2331:
[----:B------:R2:W-:Y:S01]  /*17080*/  SYNCS.ARRIVE.TRANS64.A1T0 RZ, [R6+URZ+0x28c30], RZ ;  /* 0x028c30ff06ff79a7 */ /* 0x0005e2000810003f */
[----:B------:R-:W-:Y:S05]  /*17090*/  @!P2 BRA `(.L_x_2332) ;  /* 0x000000000004a947 */ /* 0x000fea0003800000 */
[----:B------:R-:W-:Y:S01]  /*170a0*/  BPT.TRAP 0x1 ;  /* 0x000000040000795c */ /* 0x000fe20000300000 */
.L_x_2332:
[----:B------:R-:W3:Y:S01]  /*170b0*/  SYNCS.PHASECHK.TRANS64.TRYWAIT P0, [R6+URZ+0x28c60], R19 ;  /* 0x028c6013060075a7 */ /* 0x000ee2000800017f */
[----:B------:R-:W-:Y:S04]  /*170c0*/  BSSY B1, `(.L_x_2333) ;  /* 0x0000002000017945 */ /* 0x000fe80003800000 */
[----:B---3--:R-:W-:Y:S05]  /*170d0*/  @!P0 BRA `(.L_x_2334) ;  /* 0x0000003800908947 */ /* 0x008fea0003800000 */
.L_x_2416:
[----:B------:R-:W-:Y:S05]  /*170e0*/  BSYNC B1 ;  /* 0x0000000000017941 */ /* 0x000fea0003800000 */
.L_x_2333:
        /* <DEDUP_REMOVED lines=79> */
.L_x_2426:
        /* <DEDUP_REMOVED lines=25> */
.L_x_2336:
        /* <DEDUP_REMOVED lines=11> */
.L_x_2337:
[----:B------:R3:W-:Y:S01]  /*17820*/  SYNCS.ARRIVE.TRANS64.A1T0 RZ, [R6+URZ+0x28c50], RZ ;  /* 0x028c50ff06ff79a7 */ /* 0x0007e2000810003f */
[----:B------:R-:W-:Y:S05]  /*17830*/  @P3 BRA `(.L_x_2338) ;  /* 0xfffffff000643947 */ /* 0x000fea000383ffff */
.L_x_2325:
[----:B------:R-:W-:Y:S05]  /*17840*/  BSYNC B0 ;  /* 0x0000000000007941 */ /* 0x000fea0003800000 */
.L_x_2324:
        /* <DEDUP_REMOVED lines=21> */
.L_x_2340:
[----:B------:R-:W-:Y:S05]  /*179a0*/  BSYNC B0 ;  /* 0x0000000000007941 */ /* 0x000fea0003800000 */
.L_x_2339:
[----:B------:R-:W-:-:S07]  /*179b0*/  SEL R18, R18, RZ, P0 ;  /* 0x000000ff12127207 */ /* 0x000fce0000000000 */
.L_x_2299:
[----:B------:R-:W-:Y:S05]  /*179c0*/  BSYNC B7 ;  /* 0x0000000000077941 */ /* 0x000fea0003800000 */
.L_x_2297:
        /* <DEDUP_REMOVED lines=8> */
[----:B-1----:R1:W4:Y:S01]  /*17a50*/  LDS.128 R24, [R17+0x28cd0] ;  /* 0x028cd00011187984 */ /* 0x0023220000000c00 */
[----:B------:R-:W-:Y:S06]  /*17a60*/  BAR.ARV 0x4, 0x180 ;  /* 0x0106000000007b1d */ /* 0x000fec0000002000 */
[----:B------:R-:W-:Y:S05]  /*17a70*/  BRA `(.L_x_2342) ;  /* 0x0000000c00d47947 */ /* 0x000fea0003800000 */
.L_x_2341:
        /* <DEDUP_REMOVED lines=14> */
[----:B-1----:R-:W-:Y:S01]  /*17b60*/  IMAD.MOV.U32 R25, RZ, RZ, RZ ;  /* 0x000000ffff197224 */ /* 0x002fe200078e00ff */
        /* <DEDUP_REMOVED lines=28> */
.L_x_2436:
[----:B------:R-:W-:Y:S02]  /*17d30*/  ULDC UR4, c[0x0][0xc38] ;  /* 0x00030e0000047ab9 */ /* 0x000fe40000000800 */
[----:B------:R-:W-:-:S04]  /*17d40*/  IMAD.U32 R4, RZ, RZ, UR4 ;  /* 0x00000004ff047e24 */ /* 0x000fc8000f8e00ff */
[----:B-1----:R-:W-:-:S04]  /*17d50*/  IMAD R5, R14, R4, RZ ;  /* 0x000000040e057224 */ /* 0x002fc800078e02ff */
[----:B------:R-:W-:-:S05]  /*17d60*/  IMAD.IADD R6, R6, 0x1, R5 ;  /* 0x0000000106067824 */ /* 0x000fca00078e0205 */
[----:B------:R-:W-:-:S13]  /*17d70*/  ISETP.GT.AND P6, PT, R6, R0, PT ;  /* 0x000000000600720c */ /* 0x000fda0003fc4270 */
[----:B------:R-:W-:Y:S05]  /*17d80*/  @P6 BRA `(.L_x_2344) ;  /* 0x0000000000a46947 */ /* 0x000fea0003800000 */
.L_x_2347:
        /* <DEDUP_REMOVED lines=11> */
[----:B------:R-:W-:Y:S02]  /*17e40*/  IMAD.MOV.U32 R8, RZ, RZ, RZ ;  /* 0x000000ffff087224 */ /* 0x000fe400078e00ff */
[----:B0-----:R-:W-:-:S05]  /*17e50*/  @!P6 IMAD.WIDE R2, R7, 0x4, R2 ;  /* 0x000000040702e825 */ /* 0x001fca00078e0202 */
[----:B------:R1:W2:Y:S02]  /*17e60*/  @!P6 LDG.E R25, desc[UR54][R2.64] ;  /* 0x000000360219e981 */ /* 0x0002a4000c1e1900 */
[----:B-1----:R-:W-:-:S05]  /*17e70*/  @!P6 IMAD.WIDE R2, R7, 0x4, R4 ;  /* 0x000000040702e825 */ /* 0x002fca00078e0204 */
        /* <DEDUP_REMOVED lines=20> */
.L_x_2444:
[----:B------:R-:W-:Y:S02]  /*17fc0*/  ULDC UR4, c[0x0][0xc38] ;  /* 0x00030e0000047ab9 */ /* 0x000fe40000000800 */
[----:B------:R-:W-:-:S04]  /*17fd0*/  IMAD.U32 R4, RZ, RZ, UR4 ;  /* 0x00000004ff047e24 */ /* 0x000fc8000f8e00ff */
[----:B-1----:R-:W-:-:S04]  /*17fe0*/  IMAD R5, R14, R4, RZ ;  /* 0x000000040e057224 */ /* 0x002fc800078e02ff */
[----:B------:R-:W-:-:S05]  /*17ff0*/  IMAD.IADD R6, R5, 0x1, R6 ;  /* 0x0000000105067824 */ /* 0x000fca00078e0206 */
[----:B------:R-:W-:-:S13]  /*18000*/  ISETP.GT.AND P6, PT, R6, R0, PT ;  /* 0x000000000600720c */ /* 0x000fda0003fc4270 */
[----:B------:R-:W-:Y:S05]  /*18010*/  @!P6 BRA `(.L_x_2347) ;  /* 0xfffffffc005ce947 */ /* 0x000fea000383ffff */
.L_x_2344:
[----:B------:R-:W-:Y:S01]  /*18020*/  IMAD.IADD R5, R6, 0x1, -R5 ;  /* 0x0000000106057824 */ /* 0x000fe200078e0a05 */
[----:B------:R-:W-:-:S03]  /*18030*/  UMOV UR4, 0xffffffff ;  /* 0xffffffff00047882 */ /* 0x000fc60000000000 */
[----:B------:R-:W-:-:S05]  /*18040*/  IMAD R7, R3, R4, R5 ;  /* 0x0000000403077224 */ /* 0x000fca00078e0205 */
[----:B------:R-:W-:Y:S01]  /*18050*/  ISETP.GT.AND P6, PT, R7, R0, PT ;  /* 0x000000000700720c */ /* 0x000fe20003fc4270 */
[----:B------:R-:W-:-:S12]  /*18060*/  BRA.DIV UR4, `(.L_x_2348) ;  /* 0x0000003a048c7947 */ /* 0x000fd8000b800000 */
[----:B------:R-:W-:-:S04]  /*18070*/  VOTE.ANY R2, PT, !P6 ;  /* 0x0000000000027806 */ /* 0x000fc800070e0100 */
[----:B------:R-:W1:Y:S02]  /*18080*/  POPC R12, R2 ;  /* 0x00000002000c7309 */ /* 0x000e640000000000 */
[----:B-1----:R1:W2:Y:S01]  /*18090*/  SHFL.IDX PT, R25, R25, R12, 0x1f ;  /* 0x00001f0c19197589 */ /* 0x0022a200000e0000 */
[----:B------:R-:W-:-:S03]  /*180a0*/  IMAD.IADD R27, R12, 0x1, R27 ;  /* 0x000000010c1b7824 */ /* 0x000fc600078e021b */
[----:B------:R1:W3:Y:S04]  /*180b0*/  SHFL.IDX PT, R8, R8, R12, 0x1f ;  /* 0x00001f0c08087589 */ /* 0x0002e800000e0000 */
.L_x_2449:
[----:B------:R-:W-:-:S13]  /*180c0*/  ISETP.NE.AND P0, PT, R2, RZ, PT ;  /* 0x000000ff0200720c */ /* 0x000fda0003f05270 */
[----:B------:R-:W-:Y:S05]  /*180d0*/  @!P0 BRA `(.L_x_2349) ;  /* 0x0000000000108947 */ /* 0x000fea0003800000 */
[----:B------:R-:W-:Y:S01]  /*180e0*/  UMOV UR4, 0xffffffff ;  /* 0xffffffff00047882 */ /* 0x000fe20000000000 */
[----:B-1----:R-:W-:Y:S02]  /*180f0*/  VIADD R12, R12, 0xffffffff ;  /* 0xffffffff0c0c7836 */ /* 0x002fe40000000000 */
[----:B------:R-:W-:Y:S05]  /*18100*/  BRA.DIV UR4, `(.L_x_2350) ;  /* 0x0000003a04c07947 */ /* 0x000fea000b800000 */
[----:B------:R4:W1:Y:S02]  /*18110*/  SHFL.IDX PT, R24, R3, R12, 0x1f ;  /* 0x00001f0c03187589 */ /* 0x00086400000e0000 */
.L_x_2349:
[----:B---3--:R-:W-:Y:S01]  /*18120*/  ISETP.NE.AND P0, PT, R8, 0x1, PT ;  /* 0x000000010800780c */ /* 0x008fe20003f05270 */
[----:B-1----:R-:W-:-:S04]  /*18130*/  IMAD R24, R24, R4, R5 ;  /* 0x0000000418187224 */ /* 0x002fc800078e0205 */
[----:B------:R-:W-:-:S08]  /*18140*/  IMAD.IADD R0, R0, 0x1, -R24 ;  /* 0x0000000100007824 */ /* 0x000fd000078e0a18 */
[----:B------:R-:W-:Y:S05]  /*18150*/  @!P0 BRA `(.L_x_2351) ;  /* 0x0000000000dc8947 */ /* 0x000fea0003800000 */
[----:B--2---:R-:W-:Y:S02]  /*18160*/  IABS R4, R25 ;  /* 0x0000001900047213 */ /* 0x004fe40000000000 */
[----:B------:R-:W-:Y:S02]  /*18170*/  IABS R5, R8 ;  /* 0x0000000800057213 */ /* 0x000fe40000000000 */
[----:B------:R-:W1:Y:S08]  /*18180*/  I2F.RP R6, R4 ;  /* 0x0000000400067306 */ /* 0x000e700000209400 */
[----:B------:R-:W2:Y:S08]  /*18190*/  I2F.RP R9, R5 ;  /* 0x0000000500097306 */ /* 0x000eb00000209400 */
[----:B-1----:R-:W1:Y:S08]  /*181a0*/  MUFU.RCP R6, R6 ;  /* 0x0000000600067308 */ /* 0x002e700000001000 */
[----:B--2---:R-:W-:Y:S01]  /*181b0*/  MUFU.RCP R9, R9 ;  /* 0x0000000900097308 */ /* 0x004fe20000001000 */
[----:B-1----:R-:W-:-:S07]  /*181c0*/  VIADD R2, R6, 0xffffffe ;  /* 0x0ffffffe06027836 */ /* 0x002fce0000000000 */
[----:B0---4-:R0:W1:Y:S02]  /*181d0*/  F2I.FTZ.U32.TRUNC.NTZ R3, R2 ;  /* 0x0000000200037305 */ /* 0x011064000021f000 */
[----:B0-----:R-:W-:Y:S02]  /*181e0*/  IMAD.MOV.U32 R2, RZ, RZ, RZ ;  /* 0x000000ffff027224 */ /* 0x001fe400078e00ff */
[----:B-1----:R-:W-:-:S04]  /*181f0*/  IMAD.MOV R7, RZ, RZ, -R3 ;  /* 0x000000ffff077224 */ /* 0x002fc800078e0a03 */
[----:B------:R-:W-:-:S04]  /*18200*/  IMAD R7, R7, R4, RZ ;  /* 0x0000000407077224 */ /* 0x000fc800078e02ff */
[----:B------:R-:W-:Y:S01]  /*18210*/  IMAD.HI.U32 R3, R3, R7, R2 ;  /* 0x0000000703037227 */ /* 0x000fe200078e0002 */
[----:B------:R-:W-:Y:S02]  /*18220*/  IABS R7, R0 ;  /* 0x0000000000077213 */ /* 0x000fe40000000000 */
[----:B------:R-:W-:-:S03]  /*18230*/  IABS R2, R25 ;  /* 0x0000001900027213 */ /* 0x000fc60000000000 */
[----:B------:R-:W-:-:S04]  /*18240*/  IMAD.HI.U32 R6, R3, R7, RZ ;  /* 0x0000000703067227 */ /* 0x000fc800078e00ff */
[----:B------:R-:W-:Y:S02]  /*18250*/  IMAD.MOV R2, RZ, RZ, -R2 ;  /* 0x000000ffff027224 */ /* 0x000fe400078e0a02 */
        /* <DEDUP_REMOVED lines=19> */
[----:B------:R-:W-:-:S05]  /*18390*/  IABS R3, R6 ;  /* 0x0000000600037213 */ /* 0x000fca0000000000 */
        /* <DEDUP_REMOVED lines=14> */
[--C-:B------:R-:W-:Y:S02]  /*18480*/  IMAD R8, R8, R3, R6.reuse ;  /* 0x0000000308087224 */ /* 0x100fe400078e0206 */
[----:B------:R-:W-:Y:S02]  /*18490*/  IMAD.MOV R3, RZ, RZ, -R6 ;  /* 0x000000ffff037224 */ /* 0x000fe400078e0a06 */
[----:B------:R-:W-:Y:S02]  /*184a0*/  IMAD R26, R8, 0x10000, R5 ;  /* 0x00010000081a7824 */ /* 0x000fe400078e0205 */
[----:B------:R-:W-:Y:S01]  /*184b0*/  IMAD R3, R25, R3, R0 ;  /* 0x0000000319037224 */ /* 0x000fe200078e0200 */
[----:B------:R-:W-:Y:S06]  /*184c0*/  BRA `(.L_x_2352) ;  /* 0x0000000000f07947 */ /* 0x000fec0003800000 */
.L_x_2351:
[----:B0---4-:R-:W0:Y:S02]  /*184d0*/  LDC.64 R2, c[0x0][0xc90] ;  /* 0x00032400ff027b82 */ /* 0x011e240000000a00 */
[----:B0-----:R-:W-:-:S05]  /*184e0*/  IMAD.WIDE R2, R27, 0x4, R2 ;  /* 0x000000041b027825 */ /* 0x001fca00078e0202 */
[----:B------:R0:W2:Y:S02]  /*184f0*/  LDG.E R6, desc[UR54][R2.64] ;  /* 0x0000003602067981 */ /* 0x0000a4000c1e1900 */
[----:B0-----:R-:W-:Y:S02]  /*18500*/  IMAD.MOV.U32 R2, RZ, RZ, RZ ;  /* 0x000000ffff027224 */ /* 0x001fe400078e00ff */
[----:B--2---:R-:W-:-:S05]  /*18510*/  IMAD R5, R25, R6, RZ ;  /* 0x0000000619057224 */ /* 0x004fca00078e02ff */
[----:B------:R-:W-:-:S04]  /*18520*/  IABS R7, R5 ;  /* 0x0000000500077213 */ /* 0x000fc80000000000 */
[----:B------:R-:W0:Y:S08]  /*18530*/  I2F.RP R8, R7 ;  /* 0x0000000700087306 */ /* 0x000e300000209400 */
[----:B0-----:R-:W0:Y:S02]  /*18540*/  MUFU.RCP R8, R8 ;  /* 0x0000000800087308 */ /* 0x001e240000001000 */
[----:B0-----:R-:W-:-:S06]  /*18550*/  VIADD R9, R8, 0xffffffe ;  /* 0x0ffffffe08097836 */ /* 0x001fcc0000000000 */
[----:B------:R-:W0:Y:S02]  /*18560*/  F2I.FTZ.U32.TRUNC.NTZ R3, R9 ;  /* 0x0000000900037305 */ /* 0x000e24000021f000 */
[----:B0-----:R-:W-:-:S04]  /*18570*/  IMAD.MOV R10, RZ, RZ, -R3 ;  /* 0x000000ffff0a7224 */ /* 0x001fc800078e0a03 */
[----:B------:R-:W-:Y:S01]  /*18580*/  IMAD R11, R10, R7, RZ ;  /* 0x000000070a0b7224 */ /* 0x000fe200078e02ff */
[----:B------:R-:W-:-:S03]  /*18590*/  IABS R10, R5 ;  /* 0x00000005000a7213 */ /* 0x000fc60000000000 */
[----:B------:R-:W-:Y:S01]  /*185a0*/  IMAD.HI.U32 R2, R3, R11, R2 ;  /* 0x0000000b03027227 */ /* 0x000fe200078e0002 */
[----:B------:R-:W-:-:S03]  /*185b0*/  IABS R3, R0 ;  /* 0x0000000000037213 */ /* 0x000fc60000000000 */
        /* <DEDUP_REMOVED lines=16> */
[----:B------:R-:W-:-:S03]  /*186c0*/  IMAD R0, R5, R9, R0 ;  /* 0x0000000905007224 */ /* 0x000fc600078e0200 */
[----:B------:R-:W-:-:S04]  /*186d0*/  VIADDMNMX R4, R3, R4, R6, PT ;  /* 0x0000000403047246 */ /* 0x000fc80003800106 */
[----:B------:R-:W-:-:S04]  /*186e0*/  IABS R6, R4 ;  /* 0x0000000400067213 */ /* 0x000fc80000000000 */
[----:B------:R-:W0:Y:S08]  /*186f0*/  I2F.RP R8, R6 ;  /* 0x0000000600087306 */ /* 0x000e300000209400 */
[----:B0-----:R-:W0:Y:S02]  /*18700*/  MUFU.RCP R8, R8 ;  /* 0x0000000800087308 */ /* 0x001e240000001000 */
[----:B0-----:R-:W-:Y:S01]  /*18710*/  VIADD R2, R8, 0xffffffe ;  /* 0x0ffffffe08027836 */ /* 0x001fe20000000000 */
[----:B------:R-:W-:-:S05]  /*18720*/  IABS R8, R0 ;  /* 0x0000000000087213 */ /* 0x000fca0000000000 */
[----:B------:R0:W1:Y:S02]  /*18730*/  F2I.FTZ.U32.TRUNC.NTZ R3, R2 ;  /* 0x0000000200037305 */ /* 0x000064000021f000 */
[----:B0-----:R-:W-:Y:S02]  /*18740*/  IMAD.MOV.U32 R2, RZ, RZ, RZ ;  /* 0x000000ffff027224 */ /* 0x001fe400078e00ff */
[----:B-1----:R-:W-:-:S04]  /*18750*/  IMAD.MOV R5, RZ, RZ, -R3 ;  /* 0x000000ffff057224 */ /* 0x002fc800078e0a03 */
[----:B------:R-:W-:-:S04]  /*18760*/  IMAD R5, R5, R6, RZ ;  /* 0x0000000605057224 */ /* 0x000fc800078e02ff */
[----:B------:R-:W-:Y:S01]  /*18770*/  IMAD.HI.U32 R3, R3, R5, R2 ;  /* 0x0000000503037227 */ /* 0x000fe200078e0002 */
[-C--:B------:R-:W-:Y:S02]  /*18780*/  IABS R5, R4.reuse ;  /* 0x0000000400057213 */ /* 0x080fe40000000000 */
[----:B------:R-:W-:Y:S02]  /*18790*/  LOP3.LUT R2, R0, R4, RZ, 0x3c, !PT ;  /* 0x0000000400027212 */ /* 0x000fe400078e3cff */
[----:B------:R-:W-:Y:S01]  /*187a0*/  IADD3 R0, R7, 0x1000000, R0 ;  /* 0x0100000007007810 */ /* 0x000fe20007ffe000 */
[----:B------:R-:W-:Y:S01]  /*187b0*/  IMAD.MOV R5, RZ, RZ, -R5 ;  /* 0x000000ffff057224 */ /* 0x000fe200078e0a05 */
[----:B------:R-:W-:Y:S01]  /*187c0*/  ISETP.GE.AND P2, PT, R2, RZ, PT ;  /* 0x000000ff0200720c */ /* 0x000fe20003f46270 */
        /* <DEDUP_REMOVED lines=9> */
[----:B------:R-:W-:Y:S01]  /*18860*/  @!P1 LOP3.LUT R3, RZ, R4, RZ, 0x33, !PT ;  /* 0x00000004ff039212 */ /* 0x000fe200078e33ff */
[----:B------:R-:W-:-:S04]  /*18870*/  IMAD.MOV R4, RZ, RZ, -R4 ;  /* 0x000000ffff047224 */ /* 0x000fc800078e0a04 */
[----:B------:R-:W-:-:S07]  /*18880*/  IMAD R26, R3, R4, R0 ;  /* 0x00000004031a7224 */ /* 0x000fce00078e0200 */
.L_x_2352:
[----:B------:R-:W-:-:S05]  /*18890*/  LOP3.LUT R0, RZ, R3, RZ, 0x33, !PT ;  /* 0x00000003ff007212 */ /* 0x000fca00078e33ff */
[----:B------:R-:W-:Y:S01]  /*188a0*/  IMAD.IADD R25, R25, 0x1, R0 ;  /* 0x0000000119197824 */ /* 0x000fe200078e0200 */
[----:B------:R-:W-:Y:S06]  /*188b0*/  BRA `(.L_x_2353) ;  /* 0x00000000001c7947 */ /* 0x000fec0003800000 */
.L_x_2345:
[----:B------:R-:W-:Y:S01]  /*188c0*/  UMOV UR4, URZ ;  /* 0x0000003f00047c82 */ /* 0x000fe20008000000 */
[----:B------:R-:W-:Y:S01]  /*188d0*/  UMOV UR5, URZ ;  /* 0x0000003f00057c82 */ /* 0x000fe20008000000 */
[----:B------:R-:W-:Y:S01]  /*188e0*/  ULDC UR6, c[0x0][0xc3c] ;  /* 0x00030f0000067ab9 */ /* 0x000fe20000000800 */
[----:B------:R-:W-:Y:S02]  /*188f0*/  IMAD.MOV.U32 R24, RZ, RZ, R0 ;  /* 0x000000ffff187224 */ /* 0x000fe400078e0000 */
[----:B------:R-:W-:Y:S02]  /*18900*/  IMAD.U32 R25, RZ, RZ, UR4 ;  /* 0x00000004ff197e24 */ /* 0x000fe4000f8e00ff */
[----:B------:R-:W-:Y:S02]  /*18910*/  IMAD.U32 R26, RZ, RZ, UR5 ;  /* 0x00000005ff1a7e24 */ /* 0x000fe4000f8e00ff */
[----:B------:R-:W-:-:S07]  /*18920*/  IMAD.U32 R27, RZ, RZ, UR6 ;  /* 0x00000006ff1b7e24 */ /* 0x000fce000f8e00ff */
.L_x_2353:
[----:B------:R-:W1:Y:S01]  /*18930*/  S2R R0, SR_TID.X ;  /* 0x0000000000007919 */ /* 0x000e620000002100 */
[----:B------:R-:W-:Y:S05]  /*18940*/  WARPSYNC.ALL ;  /* 0x0000000000007948 */ /* 0x000fea0003800000 */
[----:B------:R-:W-:Y:S01]  /*18950*/  BAR.SYNC.DEFER_BLOCKING 0x4, 0x180 ;  /* 0x0106000000007b1d */ /* 0x000fe20000010000 */
[----:B-1----:R-:W-:-:S04]  /*18960*/  LOP3.LUT R0, R0, 0x1f, RZ, 0xc0, !PT ;  /* 0x0000001f00007812 */ /* 0x002fc800078ec0ff */
[----:B------:R-:W-:-:S13]  /*18970*/  ISETP.NE.AND P0, PT, R0, RZ, PT ;  /* 0x000000ff0000720c */ /* 0x000fda0003f05270 */
[----:B0-----:R-:W0:Y:S01]  /*18980*/  @!P0 S2R R3, SR_CgaCtaId ;  /* 0x0000000000038919 */ /* 0x001e220000008800 */
[----:B------:R-:W-:-:S04]  /*18990*/  @!P0 MOV R0, 0x400 ;  /* 0x0000040000008802 */ /* 0x000fc80000000f00 */
[----:B0-----:R-:W-:-:S05]  /*189a0*/  @!P0 LEA R17, R3, R0, 0x18 ;  /* 0x0000000003118211 */ /* 0x001fca00078ec0ff */
[----:B------:R0:W-:Y:S01]  /*189b0*/  @!P0 STS.128 [R17+0x28cd0], R24 ;  /* 0x028cd01811008388 */ /* 0x0001e20000000c00 */
[----:B------:R-:W-:Y:S06]  /*189c0*/  BAR.ARV 0x5, 0x180 ;  /* 0x0146000000007b1d */ /* 0x000fec0000002000 */
.L_x_2342:
[----:B------:R-:W-:Y:S02]  /*189d0*/  ULDC UR4, c[0x0][0xc3c] ;  /* 0x00030f0000047ab9 */ /* 0x000fe40000000800 */
[----:B----4-:R-:W-:-:S13]  /*189e0*/  ISETP.GE.AND P0, PT, R27, UR4, PT ;  /* 0x000000041b007c0c */ /* 0x010fda000bf06270 */
[----:B------:R-:W-:Y:S05]  /*189f0*/  @!P0 BRA `(.L_x_2354) ;  /* 0xffffffb000048947 */ /* 0x000fea000383ffff */
[----:B------:R-:W-:Y:S05]  /*18a00*/  BSYNC B8 ;  /* 0x0000000000087941 */ /* 0x000fea0003800000 */
.L_x_2283:
[----:B------:R-:W4:Y:S01]  /*18a10*/  LDL.LU R0, [R1+0x10] ;  /* 0x0000100001007983 */ /* 0x000f220000300800 */
[----:B------:R-:W-:Y:S01]  /*18a20*/  BSSY B0, `(.L_x_2355) ;  /* 0x000000b000007945 */ /* 0x000fe20003800000 */
[----:B------:R-:W5:Y:S01]  /*18a30*/  S2R R5, SR_CgaCtaId ;  /* 0x0000000000057919 */ /* 0x000f620000008800 */
[----:B----4-:R-:W-:-:S05]  /*18a40*/  VIADD R0, R0, 0x1 ;  /* 0x0000000100007836 */ /* 0x010fca0000000000 */
[----:B-1----:R-:W-:-:S04]  /*18a50*/  LEA.HI R2, R0, R0, RZ, 0x1 ;  /* 0x0000000000027211 */ /* 0x002fc800078f08ff */
[----:B------:R-:W-:Y:S02]  /*18a60*/  LOP3.LUT R3, R2, 0xfffffffe, RZ, 0xc0, !PT ;  /* 0xfffffffe02037812 */ /* 0x000fe400078ec0ff */
[----:B------:R-:W-:-:S03]  /*18a70*/  MOV R2, 0x400 ;  /* 0x0000040000027802 */ /* 0x000fc60000000f00 */
[----:B------:R-:W-:Y:S01]  /*18a80*/  IMAD.IADD R0, R0, 0x1, -R3 ;  /* 0x0000000100007824 */ /* 0x000fe200078e0a03 */
[----:B-----5:R-:W-:-:S04]  /*18a90*/  LEA R7, R5, R2, 0x18 ;  /* 0x0000000205077211 */ /* 0x020fc800078ec0ff */
[----:B------:R-:W-:-:S04]  /*18aa0*/  SHF.L.U32 R0, R0, 0x1f, RZ ;  /* 0x0000001f00007819 */ /* 0x000fc800000006ff */
[----:B------:R-:W1:Y:S02]  /*18ab0*/  SYNCS.PHASECHK.TRANS64.TRYWAIT P0, [R7+URZ+0x28c20], R0 ;  /* 0x028c2000070075a7 */ /* 0x000e64000800017f */
[----:B-1----:R-:W-:Y:S05]  /*18ac0*/  @!P0 BRA `(.L_x_2356) ;  /* 0x0000003000788947 */ /* 0x002fea0003800000 */
.L_x_2452:
[----:B------:R-:W-:Y:S05]  /*18ad0*/  BSYNC B0 ;  /* 0x0000000000007941 */ /* 0x000fea0003800000 */
.L_x_2355:
[----:B------:R-:W-:-:S03]  /*18ae0*/  UMOV UR4, 0xffffffff ;  /* 0xffffffff00047882 */ /* 0x000fc60000000000 */
[----:B------:R-:W-:Y:S05]  /*18af0*/  BRA.DIV UR4, `(.L_x_2357) ;  /* 0x0000003204807947 */ /* 0x000fea000b800000 */
[----:B-1----:R-:W1:Y:S02]  /*18b00*/  S2R R0, SR_TID.X ;  /* 0x0000000000007919 */ /* 0x002e640000002100 */
[----:B-1----:R-:W-:-:S04]  /*18b10*/  SHF.R.U32.HI R0, RZ, 0x5, R0 ;  /* 0x00000005ff007819 */ /* 0x002fc80000011600 */
[----:B------:R-:W-:-:S05]  /*18b20*/  LOP3.LUT R0, R0, 0x3, RZ, 0xc0, !PT ;  /* 0x0000000300007812 */ /* 0x000fca00078ec0ff */
[----:B------:R1:W4:Y:S02]  /*18b30*/  SHFL.IDX PT, R14, R0, RZ, 0x1f ;  /* 0x00001fff000e7589 */ /* 0x00032400000e0000 */
.L_x_2455:
[----:B----4-:R-:W-:Y:S01]  /*18b40*/  ISETP.NE.AND P0, PT, R14, RZ, PT ;  /* 0x000000ff0e00720c */ /* 0x010fe20003f05270 */
[----:B------:R-:W-:-:S12]  /*18b50*/  BSSY B0, `(.L_x_2358) ;  /* 0x0000024000007945 */ /* 0x000fd80003800000 */
[----:B------:R-:W-:Y:S05]  /*18b60*/  @P0 BRA `(.L_x_2359) ;  /* 0x0000000000880947 */ /* 0x000fea0003800000 */
[----:B------:R-:W-:-:S03]  /*18b70*/  UMOV UR4, 0xffffffff ;  /* 0xffffffff00047882 */ /* 0x000fc60000000000 */
[----:B------:R-:W-:Y:S05]  /*18b80*/  BRA.DIV UR4, `(.L_x_2360) ;  /* 0x0000003204907947 */ /* 0x000fea000b800000 */
[----:B------:R-:W-:-:S13]  /*18b90*/  ELECT P6, URZ, PT ;  /* 0x00000000003f782f */ /* 0x000fda00038c0000 */
.L_x_2458:
[----:B------:R-:W-:Y:S05]  /*18ba0*/  @!P6 BRA `(.L_x_2359) ;  /* 0x000000000078e947 */ /* 0x000fea0003800000 */
[----:B------:R-:W-:-:S06]  /*18bb0*/  ULOP3.LUT UR4, UR39, 0x2, URZ, 0xfc, !UPT ;  /* 0x0000000227047892 */ /* 0x000fcc000f8efc3f */
[----:B-1----:R-:W-:-:S05]  /*18bc0*/  IMAD.U32 R0, RZ, RZ, UR4 ;  /* 0x00000004ff007e24 */ /* 0x002fca000f8e00ff */
[----:B------:R-:W-:-:S13]  /*18bd0*/  ISETP.NE.AND P0, PT, R0, 0x3, PT ;  /* 0x000000030000780c */ /* 0x000fda0003f05270 */
[----:B------:R-:W-:Y:S05]  /*18be0*/  @!P0 BRA `(.L_x_2361) ;  /* 0x0000000000048947 */ /* 0x000fea0003800000 */
[----:B------:R-:W-:Y:S01]  /*18bf0*/  BPT.TRAP 0x1 ;  /* 0x000000040000795c */ /* 0x000fe20000300000 */
.L_x_2361:
[----:B------:R-:W-:Y:S01]  /*18c00*/  IMAD R5, R18, 0x8, R7 ;  /* 0x0000000812057824 */ /* 0x000fe200078e0207 */
[----:B------:R-:W-:Y:S01]  /*18c10*/  SHF.L.U32 R0, R22, 0x1f, RZ ;  /* 0x0000001f16007819 */ /* 0x000fe200000006ff */
[----:B------:R-:W-:-:S03]  /*18c20*/  VIADD R18, R18, 0x1 ;  /* 0x0000000112127836 */ /* 0x000fc60000000000 */
[----:B------:R-:W1:Y:S02]  /*18c30*/  SYNCS.PHASECHK.TRANS64.TRYWAIT P1, [R5+URZ+0x28c40], R0 ;  /* 0x028c4000050075a7 */ /* 0x000e64000802017f */
[----:B------:R-:W-:-:S04]  /*18c40*/  ISETP.NE.AND P2, PT, R18, 0x2, PT ;  /* 0x000000021200780c */ /* 0x000fc80003f45270 */
[----:B------:R-:W-:Y:S01]  /*18c50*/  SEL R3, RZ, 0x1, P2 ;  /* 0x00000001ff037807 */ /* 0x000fe20001000000 */
[----:B-1----:R-:W-:Y:S08]  /*18c60*/  @!P1 BRA `(.L_x_2362) ;  /* 0x0000003000789947 */ /* 0x002ff00003800000 */
.L_x_2459:
[----:B------:R-:W-:Y:S02]  /*18c70*/  SEL R18, R18, RZ, P2 ;  /* 0x000000ff12127207 */ /* 0x000fe40001000000 */
[----:B------:R-:W-:Y:S01]  /*18c80*/  LOP3.LUT R2, R22, R3, RZ, 0x3c, !PT ;  /* 0x0000000316027212 */ /* 0x000fe200078e3cff */
[----:B------:R-:W-:Y:S06]  /*18c90*/  @!P0 BRA `(.L_x_2363) ;  /* 0x0000000000048947 */ /* 0x000fec0003800000 */
[----:B------:R-:W-:Y:S01]  /*18ca0*/  BPT.TRAP 0x1 ;  /* 0x000000040000795c */ /* 0x000fe20000300000 */
.L_x_2363:
[----:B------:R-:W-:Y:S01]  /*18cb0*/  IMAD R3, R18, 0x8, R7 ;  /* 0x0000000812037824 */ /* 0x000fe200078e0207 */
[----:B------:R-:W-:-:S04]  /*18cc0*/  SHF.L.U32 R2, R2, 0x1f, RZ ;  /* 0x0000001f02027819 */ /* 0x000fc800000006ff */
[----:B------:R-:W4:Y:S02]  /*18cd0*/  SYNCS.PHASECHK.TRANS64.TRYWAIT P1, [R3+URZ+0x28c40], R2 ;  /* 0x028c4002030075a7 */ /* 0x000f24000802017f */
[----:B----4-:R-:W-:Y:S05]  /*18ce0*/  @!P1 BRA `(.L_x_2364) ;  /* 0x00000030006c9947 */ /* 0x010fea0003800000 */
.L_x_2460:
[----:B------:R-:W-:Y:S05]  /*18cf0*/  @!P0 BRA `(.L_x_2365) ;  /* 0x0000000000048947 */ /* 0x000fea0003800000 */
[----:B------:R-:W-:Y:S01]  /*18d00*/  BPT.TRAP 0x1 ;  /* 0x000000040000795c */ /* 0x000fe20000300000 */
.L_x_2365:
[----:B------:R-:W5:Y:S02]  /*18d10*/  SYNCS.PHASECHK.TRANS64.TRYWAIT P1, [R5+URZ+0x28c60], R0 ;  /* 0x028c6000050075a7 */ /* 0x000f64000802017f */
[----:B-----5:R-:W-:Y:S05]  /*18d20*/  @!P1 BRA `(.L_x_2366) ;  /* 0x0000003000709947 */ /* 0x020fea0003800000 */
.L_x_2461:
[----:B------:R-:W-:Y:S05]  /*18d30*/  @!P0 BRA `(.L_x_2367) ;  /* 0x0000000000048947 */ /* 0x000fea0003800000 */
[----:B------:R-:W-:Y:S01]  /*18d40*/  BPT.TRAP 0x1 ;  /* 0x000000040000795c */ /* 0x000fe20000300000 */
.L_x_2367:
[----:B------:R0:W0:Y:S02]  /*18d50*/  SYNCS.PHASECHK.TRANS64.TRYWAIT P0, [R3+URZ+0x28c60], R2 ;  /* 0x028c6002030075a7 */ /* 0x000024000800017f */
[----:B0-----:R-:W-:Y:S05]  /*18d60*/  @!P0 NANOSLEEP.SYNCS 0x989680 ;  /* 0x009896800000895d */ /* 0x001fea0003900000 */
[----:B------:R-:W0:Y:S02]  /*18d70*/  @!P0 SYNCS.PHASECHK.TRANS64 P0, [R3+URZ+0x28c60], R2 ;  /* 0x028c6002030085a7 */ /* 0x000e24000800007f */
[----:B0-----:R-:W-:Y:S05]  /*18d80*/  @!P0 BRA `(.L_x_2367) ;  /* 0xfffffffc00f08947 */ /* 0x001fea000383ffff */
.L_x_2359:
[----:B------:R-:W-:Y:S05]  /*18d90*/  BSYNC B0 ;  /* 0x0000000000007941 */ /* 0x000fea0003800000 */
.L_x_2358:
[----:B------:R-:W-:Y:S05]  /*18da0*/  EXIT ;  /* 0x000000000000794d */ /* 0x000fea0003800000 */
.L_x_2164:
[----:B0-----:R-:W-:-:S04]  /*18db0*/  IMAD.U32 R3, RZ, RZ, UR23 ;  /* 0x00000017ff037e24 */ /* 0x001fc8000f8e00ff */
[----:B------:R0:W1:Y:S03]  /*18dc0*/  SYNCS.PHASECHK.TRANS64.TRYWAIT P1, [R3+URZ+0x28c50], R0 ;  /* 0x028c5000030075a7 */ /* 0x000066000802017f */
[----:B-1----:R-:W-:Y:S05]  /*18dd0*/  @!P1 NANOSLEEP.SYNCS 0x989680 ;  /* 0x009896800000995d */ /* 0x002fea0003900000 */
[----:B------:R-:W1:Y:S02]  /*18de0*/  @!P1 SYNCS.PHASECHK.TRANS64 P1, [R3+URZ+0x28c50], R0 ;  /* 0x028c5000030095a7 */ /* 0x000e64000802007f */
[----:B-1----:R-:W-:Y:S05]  /*18df0*/  @!P1 BRA `(.L_x_2164) ;  /* 0xfffffffc00ec9947 */ /* 0x002fea000383ffff */
[----:B------:R-:W-:Y:S05]  /*18e00*/  BRA `(.L_x_2368) ;  /* 0xfffffe9400a87947 */ /* 0x000fea000383ffff */
.L_x_2170:
[----:B-1----:R-:W-:-:S04]  /*18e10*/  IMAD.U32 R3, RZ, RZ, UR23 ;  /* 0x00000017ff037e24 */ /* 0x002fc8000f8e00ff */
[----:B------:R1:W2:Y:S03]  /*18e20*/  SYNCS.PHASECHK.TRANS64.TRYWAIT P1, [R3+URZ+0x28c50], R0 ;  /* 0x028c5000030075a7 */ /* 0x0002a6000802017f */
[----:B--2---:R-:W-:Y:S05]  /*18e30*/  @!P1 NANOSLEEP.SYNCS 0x989680 ;  /* 0x009896800000995d */ /* 0x004fea0003900000 */
[----:B------:R-:W2:Y:S02]  /*18e40*/  @!P1 SYNCS.PHASECHK.TRANS64 P1, [R3+URZ+0x28c50], R0 ;  /* 0x028c5000030095a7 */ /* 0x000ea4000802007f */
[----:B--2---:R-:W-:Y:S05]  /*18e50*/  @!P1 BRA `(.L_x_2170) ;  /* 0xfffffffc00ec9947 */ /* 0x004fea000383ffff */
[----:B------:R-:W-:Y:S05]  /*18e60*/  BRA `(.L_x_2169) ;  /* 0xfffffea000ac7947 */ /* 0x000fea000383ffff */
.L_x_2181:
[----:B0-----:R-:W-:-:S04]  /*18e70*/  IMAD.U32 R3, RZ, RZ, UR41 ;  /* 0x00000029ff037e24 */ /* 0x001fc8000f8e00ff */
[----:B------:R0:W1:Y:S03]  /*18e80*/  SYNCS.PHASECHK.TRANS64.TRYWAIT P1, [R3+URZ+0x28c00], R0 ;  /* 0x028c0000030075a7 */ /* 0x000066000802017f */
[----:B-1----:R-:W-:Y:S05]  /*18e90*/  @!P1 NANOSLEEP.SYNCS 0x989680 ;  /* 0x009896800000995d */ /* 0x002fea0003900000 */
[----:B------:R-:W1:Y:S02]  /*18ea0*/  @!P1 SYNCS.PHASECHK.TRANS64 P1, [R3+URZ+0x28c00], R0 ;  /* 0x028c0000030095a7 */ /* 0x000e64000802007f */
[----:B-1----:R-:W-:Y:S05]  /*18eb0*/  @!P1 BRA `(.L_x_2181) ;  /* 0xfffffffc00ec9947 */ /* 0x002fea000383ffff */
[----:B------:R-:W-:Y:S05]  /*18ec0*/  BRA `(.L_x_2369) ;  /* 0xfffffeb800e87947 */ /* 0x000fea000383ffff */
.L_x_2185:
[----:B--2---:R2:W3:Y:S02]  /*18ed0*/  SYNCS.PHASECHK.TRANS64.TRYWAIT P1, [R7+URZ+0x28c30], R8 ;  /* 0x028c3008070075a7 */ /* 0x0044e4000802017f */
[----:B---3--:R-:W-:Y:S05]  /*18ee0*/  @!P1 NANOSLEEP.SYNCS 0x989680 ;  /* 0x009896800000995d */ /* 0x008fea0003900000 */
[----:B------:R-:W3:Y:S02]  /*18ef0*/  @!P1 SYNCS.PHASECHK.TRANS64 P1, [R7+URZ+0x28c30], R8 ;  /* 0x028c3008070095a7 */ /* 0x000ee4000802007f */
[----:B---3--:R-:W-:Y:S05]  /*18f00*/  @!P1 BRA `(.L_x_2185) ;  /* 0xfffffffc00f09947 */ /* 0x008fea000383ffff */
[----:B------:R-:W-:Y:S05]  /*18f10*/  BRA `(.L_x_2184) ;  /* 0xfffffebc00047947 */ /* 0x000fea000383ffff */
.L_x_2198:
[----:B----4-:R4:W0:Y:S02]  /*18f20*/  SYNCS.PHASECHK.TRANS64.TRYWAIT P1, [R7+URZ+0x28c50], R8 ;  /* 0x028c5008070075a7 */ /* 0x010824000802017f */
[----:B0-----:R-:W-:Y:S05]  /*18f30*/  @!P1 NANOSLEEP.SYNCS 0x989680 ;  /* 0x009896800000995d */ /* 0x001fea0003900000 */
[----:B------:R-:W0:Y:S02]  /*18f40*/  @!P1 SYNCS.PHASECHK.TRANS64 P1, [R7+URZ+0x28c50], R8 ;  /* 0x028c5008070095a7 */ /* 0x000e24000802007f */
[----:B0-----:R-:W-:Y:S05]  /*18f50*/  @!P1 BRA `(.L_x_2198) ;  /* 0xfffffffc00f09947 */ /* 0x001fea000383ffff */
[----:B------:R-:W-:Y:S05]  /*18f60*/  BRA `(.L_x_2197) ;  /* 0xfffffed400a07947 */ /* 0x000fea000383ffff */
.L_x_2207:
[----:B--2---:R-:W-:-:S04]  /*18f70*/  IMAD.U32 R5, RZ, RZ, UR23 ;  /* 0x00000017ff057e24 */ /* 0x004fc8000f8e00ff */
[----:B------:R2:W3:Y:S03]  /*18f80*/  SYNCS.PHASECHK.TRANS64.TRYWAIT P1, [R5+URZ+0x28c30], R8 ;  /* 0x028c3008050075a7 */ /* 0x0004e6000802017f */
[----:B---3--:R-:W-:Y:S05]  /*18f90*/  @!P1 NANOSLEEP.SYNCS 0x989680 ;  /* 0x009896800000995d */ /* 0x008fea0003900000 */
[----:B------:R-:W3:Y:S02]  /*18fa0*/  @!P1 SYNCS.PHASECHK.TRANS64 P1, [R5+URZ+0x28c30], R8 ;  /* 0x028c3008050095a7 */ /* 0x000ee4000802007f */
[----:B---3--:R-:W-:Y:S05]  /*18fb0*/  @!P1 BRA `(.L_x_2207) ;  /* 0xfffffffc00ec9947 */ /* 0x008fea000383ffff */
[----:B------:R-:W-:Y:S05]  /*18fc0*/  BRA `(.L_x_2206) ;  /* 0xfffffedc001c7947 */ /* 0x000fea000383ffff */
.L_x_2220:
[----:B--2---:R-:W-:-:S04]  /*18fd0*/  IMAD.U32 R7, RZ, RZ, UR23 ;  /* 0x00000017ff077e24 */ /* 0x004fc8000f8e00ff */
[----:B------:R2:W3:Y:S03]  /*18fe0*/  SYNCS.PHASECHK.TRANS64.TRYWAIT P1, [R7+URZ+0x28c50], R8 ;  /* 0x028c5008070075a7 */ /* 0x0004e6000802017f */
[----:B---3--:R-:W-:Y:S05]  /*18ff0*/  @!P1 NANOSLEEP.SYNCS 0x989680 ;  /* 0x009896800000995d */ /* 0x008fea0003900000 */
[----:B------:R-:W3:Y:S02]  /*19000*/  @!P1 SYNCS.PHASECHK.TRANS64 P1, [R7+URZ+0x28c50], R8 ;  /* 0x028c5008070095a7 */ /* 0x000ee4000802007f */
[----:B---3--:R-:W-:Y:S05]  /*19010*/  @!P1 BRA `(.L_x_2220) ;  /* 0xfffffffc00ec9947 */ /* 0x008fea000383ffff */
[----:B------:R-:W-:Y:S05]  /*19020*/  BRA `(.L_x_2219) ;  /* 0xfffffefc00a07947 */ /* 0x000fea000383ffff */
.L_x_2230:
[----:B-1----:R-:W-:-:S04]  /*19030*/  IMAD.U32 R6, RZ, RZ, UR23 ;  /* 0x00000017ff067e24 */ /* 0x002fc8000f8e00ff */
[----:B------:R1:W2:Y:S03]  /*19040*/  SYNCS.PHASECHK.TRANS64.TRYWAIT P1, [R6+URZ+0x28c30], R7 ;  /* 0x028c3007060075a7 */ /* 0x0002a6000802017f */
[----:B--2---:R-:W-:Y:S05]  /*19050*/  @!P1 NANOSLEEP.SYNCS 0x989680 ;  /* 0x009896800000995d */ /* 0x004fea0003900000 */
[----:B------:R-:W2:Y:S02]  /*19060*/  @!P1 SYNCS.PHASECHK.TRANS64 P1, [R6+URZ+0x28c30], R7 ;  /* 0x028c3007060095a7 */ /* 0x000ea4000802007f */
[----:B--2---:R-:W-:Y:S05]  /*19070*/  @!P1 BRA `(.L_x_2230) ;  /* 0xfffffffc00ec9947 */ /* 0x004fea000383ffff */
[----:B------:R-:W-:Y:S05]  /*19080*/  BRA `(.L_x_2229) ;  /* 0xffffff0400347947 */ /* 0x000fea000383ffff */
.L_x_2235:
[----:B---3--:R-:W-:-:S04]  /*19090*/  IMAD.U32 R8, RZ, RZ, UR23 ;  /* 0x00000017ff087e24 */ /* 0x008fc8000f8e00ff */
[----:B------:R3:W4:Y:S03]  /*190a0*/  SYNCS.PHASECHK.TRANS64.TRYWAIT P1, [R8+URZ+0x28c50], R7 ;  /* 0x028c5007080075a7 */ /* 0x000726000802017f */
[----:B----4-:R-:W-:Y:S05]  /*190b0*/  @!P1 NANOSLEEP.SYNCS 0x989680 ;  /* 0x009896800000995d */ /* 0x010fea0003900000 */
[----:B------:R-:W4:Y:S02]  /*190c0*/  @!P1 SYNCS.PHASECHK.TRANS64 P1, [R8+URZ+0x28c50], R7 ;  /* 0x028c5007080095a7 */ /* 0x000f24000802007f */
[----:B----4-:R-:W-:Y:S05]  /*190d0*/  @!P1 BRA `(.L_x_2235) ;  /* 0xfffffffc00ec9947 */ /* 0x010fea000383ffff */
[----:B------:R-:W-:Y:S05]  /*190e0*/  BRA `(.L_x_2234) ;  /* 0xffffff1800547947 */ /* 0x000fea000383ffff */
.L_x_2242:
[----:B-1----:R-:W-:-:S04]  /*190f0*/  IMAD.U32 R5, RZ, RZ, UR20 ;  /* 0x00000014ff057e24 */ /* 0x002fc8000f8e00ff */
[----:B------:R1:W2:Y:S03]  /*19100*/  SYNCS.PHASECHK.TRANS64.TRYWAIT P1, [R5+URZ+0x28c30], R8 ;  /* 0x028c3008050075a7 */ /* 0x0002a6000802017f */
[----:B--2---:R-:W-:Y:S05]  /*19110*/  @!P1 NANOSLEEP.SYNCS 0x989680 ;  /* 0x009896800000995d */ /* 0x004fea0003900000 */
[----:B------:R-:W2:Y:S02]  /*19120*/  @!P1 SYNCS.PHASECHK.TRANS64 P1, [R5+URZ+0x28c30], R8 ;  /* 0x028c3008050095a7 */ /* 0x000ea4000802007f */
[----:B--2---:R-:W-:Y:S05]  /*19130*/  @!P1 BRA `(.L_x_2242) ;  /* 0xfffffffc00ec9947 */ /* 0x004fea000383ffff */
[----:B------:R-:W-:Y:S05]  /*19140*/  BRA `(.L_x_2241) ;  /* 0xffffff1c004c7947 */ /* 0x000fea000383ffff */
.L_x_2255:
[----:B--2---:R-:W-:-:S04]  /*19150*/  IMAD.U32 R7, RZ, RZ, UR20 ;  /* 0x00000014ff077e24 */ /* 0x004fc8000f8e00ff */
[----:B------:R2:W3:Y:S03]  /*19160*/  SYNCS.PHASECHK.TRANS64.TRYWAIT P1, [R7+URZ+0x28c50], R8 ;  /* 0x028c5008070075a7 */ /* 0x0004e6000802017f */
[----:B---3--:R-:W-:Y:S05]  /*19170*/  @!P1 NANOSLEEP.SYNCS 0x989680 ;  /* 0x009896800000995d */ /* 0x008fea0003900000 */
[----:B------:R-:W3:Y:S02]  /*19180*/  @!P1 SYNCS.PHASECHK.TRANS64 P1, [R7+URZ+0x28c50], R8 ;  /* 0x028c5008070095a7 */ /* 0x000ee4000802007f */
[----:B---3--:R-:W-:Y:S05]  /*19190*/  @!P1 BRA `(.L_x_2255) ;  /* 0xfffffffc00ec9947 */ /* 0x008fea000383ffff */
[----:B------:R-:W-:Y:S05]  /*191a0*/  BRA `(.L_x_2254) ;  /* 0xffffff3c00d07947 */ /* 0x000fea000383ffff */
.L_x_2305:
        /* <DEDUP_REMOVED lines=11> */
.L_x_2371:
[----:B------:R-:W-:Y:S05]  /*19260*/  BSYNC B0 ;  /* 0x0000000000007941 */ /* 0x000fea0003800000 */
.L_x_2370:
[----:B------:R-:W-:Y:S05]  /*19270*/  BRA `(.L_x_2372) ;  /* 0xffffffb800a07947 */ /* 0x000fea000383ffff */
.L_x_2308:
[----:B0-----:R0:W1:Y:S02]  /*19280*/  SYNCS.PHASECHK.TRANS64.TRYWAIT P0, [R25+URZ+0x28c40], R0 ;  /* 0x028c4000190075a7 */ /* 0x001064000800017f */
[----:B-1----:R-:W-:Y:S05]  /*19290*/  @!P0 NANOSLEEP.SYNCS 0x989680 ;  /* 0x009896800000895d */ /* 0x002fea0003900000 */
[----:B------:R-:W1:Y:S02]  /*192a0*/  @!P0 SYNCS.PHASECHK.TRANS64 P0, [R25+URZ+0x28c40], R0 ;  /* 0x028c4000190085a7 */ /* 0x000e64000800007f */
[----:B-1----:R-:W-:Y:S05]  /*192b0*/  @!P0 BRA `(.L_x_2308) ;  /* 0xfffffffc00f08947 */ /* 0x002fea000383ffff */
[----:B------:R-:W-:Y:S05]  /*192c0*/  BRA `(.L_x_2373) ;  /* 0xffffffbc00807947 */ /* 0x000fea000383ffff */
.L_x_2309:
        /* <DEDUP_REMOVED lines=8> */
.L_x_2375:
[----:B------:R-:W-:Y:S05]  /*19350*/  BSYNC B0 ;  /* 0x0000000000007941 */ /* 0x000fea0003800000 */
.L_x_2374:
        /* <DEDUP_REMOVED lines=9> */
.L_x_2376:
[----:B------:R-:W-:Y:S02]  /*193f0*/  IMAD.MOV.U32 R13, RZ, RZ, R5 ;  /* 0x000000ffff0d7224 */ /* 0x000fe400078e0005 */
[----:B------:R-:W-:Y:S02]  /*19400*/  IMAD.MOV.U32 R12, RZ, RZ, 0x1 ;  /* 0x00000001ff0c7424 */ /* 0x000fe400078e00ff */
[----:B------:R-:W-:-:S07]  /*19410*/  IMAD.MOV.U32 R3, RZ, RZ, R14 ;  /* 0x000000ffff037224 */ /* 0x000fce00078e000e */
[----:B------:R-:W-:Y:S05]  /*19420*/  WARPSYNC.COLLECTIVE R15, `(.L_x_2377) ;  /* 0x000000000f087348 */ /* 0x000fea0003c00000 */
[----:B------:R0:W1:Y:S02]  /*19430*/  SHFL.IDX P6, R14, R13, R12, R11 ;  /* 0x0000000c0d0e7389 */ /* 0x00006400000c000b */
[----:B01----:R-:W-:Y:S01]  /*19440*/  ENDCOLLECTIVE ;  /* 0x000000000000791b */ /* 0x003fe20003800000 */
.L_x_2377:
        /* <DEDUP_REMOVED lines=15> */
.L_x_2378:
[----:B------:R-:W-:Y:S02]  /*19540*/  @P0 IMAD R6, R4, 0x2, R17 ;  /* 0x0000000204060824 */ /* 0x000fe400078e0211 */
[----:B------:R-:W-:Y:S02]  /*19550*/  IMAD.MOV.U32 R13, RZ, RZ, R5 ;  /* 0x000000ffff0d7224 */ /* 0x000fe400078e0005 */
[----:B------:R-:W-:Y:S02]  /*19560*/  IMAD.MOV.U32 R12, RZ, RZ, 0x2 ;  /* 0x00000002ff0c7424 */ /* 0x000fe400078e00ff */
[----:B------:R-:W-:-:S07]  /*19570*/  IMAD.MOV.U32 R3, RZ, RZ, R14 ;  /* 0x000000ffff037224 */ /* 0x000fce00078e000e */
[----:B------:R-:W-:Y:S05]  /*19580*/  WARPSYNC.COLLECTIVE R15, `(.L_x_2379) ;  /* 0x000000000f087348 */ /* 0x000fea0003c00000 */
[----:B------:R0:W1:Y:S02]  /*19590*/  SHFL.IDX P6, R14, R13, R12, R11 ;  /* 0x0000000c0d0e7389 */ /* 0x00006400000c000b */
[----:B01----:R-:W-:Y:S01]  /*195a0*/  ENDCOLLECTIVE ;  /* 0x000000000000791b */ /* 0x003fe20003800000 */
.L_x_2379:
        /* <DEDUP_REMOVED lines=15> */
.L_x_2380:
[----:B------:R-:W-:Y:S02]  /*196a0*/  @P0 IMAD R6, R4, 0x2, R17 ;  /* 0x0000000204060824 */ /* 0x000fe400078e0211 */
[----:B------:R-:W-:Y:S02]  /*196b0*/  IMAD.MOV.U32 R13, RZ, RZ, R5 ;  /* 0x000000ffff0d7224 */ /* 0x000fe400078e0005 */
[----:B------:R-:W-:Y:S02]  /*196c0*/  IMAD.MOV.U32 R12, RZ, RZ, 0x3 ;  /* 0x00000003ff0c7424 */ /* 0x000fe400078e00ff */
[----:B------:R-:W-:-:S07]  /*196d0*/  IMAD.MOV.U32 R3, RZ, RZ, R14 ;  /* 0x000000ffff037224 */ /* 0x000fce00078e000e */
[----:B------:R-:W-:Y:S05]  /*196e0*/  WARPSYNC.COLLECTIVE R15, `(.L_x_2381) ;  /* 0x000000000f087348 */ /* 0x000fea0003c00000 */
[----:B------:R0:W1:Y:S02]  /*196f0*/  SHFL.IDX P6, R14, R13, R12, R11 ;  /* 0x0000000c0d0e7389 */ /* 0x00006400000c000b */
[----:B01----:R-:W-:Y:S01]  /*19700*/  ENDCOLLECTIVE ;  /* 0x000000000000791b */ /* 0x003fe20003800000 */
.L_x_2381:
        /* <DEDUP_REMOVED lines=10> */
.L_x_2382:
[----:B------:R-:W-:Y:S01]  /*197b0*/  @!PT LDS RZ, [RZ] ;  /* 0x00000000fffff984 */ /* 0x000fe20000000800 */
[----:B------:R-:W-:Y:S01]  /*197c0*/  @!PT LDS RZ, [RZ] ;  /* 0x00000000fffff984 */ /* 0x000fe20000000800 */
[----:B------:R-:W-:Y:S01]  /*197d0*/  @!PT LDS RZ, [RZ] ;  /* 0x00000000fffff984 */ /* 0x000fe20000000800 */
[----:B------:R0:W-:Y:S01]  /*197e0*/  @P0 LDGSTS.E.BYPASS.LTC128B.128 [R6+0x23400], desc[UR54][R2.64], !P2 ;  /* 0x2340000002060fae */ /* 0x0001e2000d101d76 */
[----:B------:R-:W-:Y:S01]  /*197f0*/  IMAD.MOV.U32 R0, RZ, RZ, R14 ;  /* 0x000000ffff007224 */ /* 0x000fe200078e000e */
[----:B------:R-:W-:Y:S06]  /*19800*/  BRA `(.L_x_2383) ;  /* 0xffffffbc00307947 */ /* 0x000fec000383ffff */
.L_x_2314:
[----:B------:R-:W-:Y:S02]  /*19810*/  IMAD.MOV.U32 R13, RZ, RZ, R4 ;  /* 0x000000ffff0d7224 */ /* 0x000fe400078e0004 */
[----:B------:R-:W-:Y:S02]  /*19820*/  IMAD.MOV.U32 R12, RZ, RZ, RZ ;  /* 0x000000ffff0c7224 */ /* 0x000fe400078e00ff */
[----:B------:R-:W-:Y:S02]  /*19830*/  IMAD.MOV.U32 R11, RZ, RZ, 0x181f ;  /* 0x0000181fff0b7424 */ /* 0x000fe400078e00ff */
[----:B------:R-:W-:Y:S02]  /*19840*/  IMAD.MOV.U32 R15, RZ, RZ, -0x1 ;  /* 0xffffffffff0f7424 */ /* 0x000fe400078e00ff */
[----:B------:R-:W-:Y:S02]  /*19850*/  IMAD R36, R36, R6, RZ ;  /* 0x0000000624247224 */ /* 0x000fe400078e02ff */
[----:B------:R-:W-:-:S07]  /*19860*/  IMAD.IADD R34, R37, 0x1, R34 ;  /* 0x0000000125227824 */ /* 0x000fce00078e0222 */
[----:B-1---5:R-:W-:Y:S05]  /*19870*/  WARPSYNC.COLLECTIVE R15, `(.L_x_2384) ;  /* 0x000000000f087348 */ /* 0x022fea0003c00000 */
[----:B------:R0:W2:Y:S02]  /*19880*/  SHFL.IDX P6, R14, R13, R12, R11 ;  /* 0x0000000c0d0e7389 */ /* 0x0000a400000c000b */
[----:B012--5:R-:W-:Y:S01]  /*19890*/  ENDCOLLECTIVE ;  /* 0x000000000000791b */ /* 0x027fe20003800000 */
.L_x_2384:
[C---:B------:R-:W-:Y:S01]  /*198a0*/  VIADD R5, R34.reuse, 0x10 ;  /* 0x0000001022057836 */ /* 0x040fe20000000000 */
[----:B------:R-:W-:Y:S01]  /*198b0*/  ISETP.GE.AND P0, PT, R34, R36, PT ;  /* 0x000000242200720c */ /* 0x000fe20003f06270 */
[----:B------:R-:W-:Y:S02]  /*198c0*/  IMAD.MOV.U32 R13, RZ, RZ, R0 ;  /* 0x000000ffff0d7224 */ /* 0x000fe400078e0000 */
[----:B------:R-:W-:-:S10]  /*198d0*/  IMAD.MOV.U32 R2, RZ, RZ, R14 ;  /* 0x000000ffff027224 */ /* 0x000fd400078e000e */
[----:B------:R-:W-:Y:S05]  /*198e0*/  WARPSYNC.COLLECTIVE R15, `(.L_x_2385) ;  /* 0x000000000f087348 */ /* 0x000fea0003c00000 */
[----:B------:R0:W1:Y:S02]  /*198f0*/  SHFL.IDX P6, R14, R13, R12, R11 ;  /* 0x0000000c0d0e7389 */ /* 0x00006400000c000b */
[----:B01----:R-:W-:Y:S01]  /*19900*/  ENDCOLLECTIVE ;  /* 0x000000000000791b */ /* 0x003fe20003800000 */
.L_x_2385:
[----:B------:R-:W-:Y:S02]  /*19910*/  IMAD.MOV.U32 R13, RZ, RZ, R4 ;  /* 0x000000ffff0d7224 */ /* 0x000fe400078e0004 */
[----:B------:R-:W-:Y:S02]  /*19920*/  IMAD.MOV.U32 R12, RZ, RZ, 0x1 ;  /* 0x00000001ff0c7424 */ /* 0x000fe400078e00ff */
[----:B------:R-:W-:-:S07]  /*19930*/  IMAD.MOV.U32 R3, RZ, RZ, R14 ;  /* 0x000000ffff037224 */ /* 0x000fce00078e000e */
[----:B------:R-:W-:Y:S05]  /*19940*/  WARPSYNC.COLLECTIVE R15, `(.L_x_2386) ;  /* 0x000000000f087348 */ /* 0x000fea0003c00000 */
[----:B------:R0:W1:Y:S02]  /*19950*/  SHFL.IDX P6, R14, R13, R12, R11 ;  /* 0x0000000c0d0e7389 */ /* 0x00006400000c000b */
[----:B01----:R-:W-:Y:S01]  /*19960*/  ENDCOLLECTIVE ;  /* 0x000000000000791b */ /* 0x003fe20003800000 */
.L_x_2386:
        /* <DEDUP_REMOVED lines=15> */
.L_x_2387:
[----:B------:R-:W-:Y:S02]  /*19a60*/  IMAD.MOV.U32 R13, RZ, RZ, R4 ;  /* 0x000000ffff0d7224 */ /* 0x000fe400078e0004 */
[----:B------:R-:W-:Y:S02]  /*19a70*/  IMAD.MOV.U32 R12, RZ, RZ, 0x2 ;  /* 0x00000002ff0c7424 */ /* 0x000fe400078e00ff */
[----:B------:R-:W-:-:S07]  /*19a80*/  IMAD.MOV.U32 R3, RZ, RZ, R14 ;  /* 0x000000ffff037224 */ /* 0x000fce00078e000e */
[----:B------:R-:W-:Y:S05]  /*19a90*/  WARPSYNC.COLLECTIVE R15, `(.L_x_2388) ;  /* 0x000000000f087348 */ /* 0x000fea0003c00000 */
[----:B------:R0:W1:Y:S02]  /*19aa0*/  SHFL.IDX P6, R14, R13, R12, R11 ;  /* 0x0000000c0d0e7389 */ /* 0x00006400000c000b */
[----:B01----:R-:W-:Y:S01]  /*19ab0*/  ENDCOLLECTIVE ;  /* 0x000000000000791b */ /* 0x003fe20003800000 */
.L_x_2388:
        /* <DEDUP_REMOVED lines=16> */
.L_x_2389:
[----:B------:R-:W-:Y:S02]  /*19bc0*/  IMAD.MOV.U32 R13, RZ, RZ, R4 ;  /* 0x000000ffff0d7224 */ /* 0x000fe400078e0004 */
[----:B------:R-:W-:Y:S02]  /*19bd0*/  IMAD.MOV.U32 R12, RZ, RZ, 0x3 ;  /* 0x00000003ff0c7424 */ /* 0x000fe400078e00ff */
[----:B------:R-:W-:-:S07]  /*19be0*/  IMAD.MOV.U32 R3, RZ, RZ, R14 ;  /* 0x000000ffff037224 */ /* 0x000fce00078e000e */
[----:B------:R-:W-:Y:S05]  /*19bf0*/  WARPSYNC.COLLECTIVE R15, `(.L_x_2390) ;  /* 0x000000000f087348 */ /* 0x000fea0003c00000 */
[----:B------:R0:W1:Y:S02]  /*19c00*/  SHFL.IDX P6, R14, R13, R12, R11 ;  /* 0x0000000c0d0e7389 */ /* 0x00006400000c000b */
[----:B01----:R-:W-:Y:S01]  /*19c10*/  ENDCOLLECTIVE ;  /* 0x000000000000791b */ /* 0x003fe20003800000 */
.L_x_2390:
        /* <DEDUP_REMOVED lines=10> */
.L_x_2391:
[----:B------:R-:W-:Y:S01]  /*19cc0*/  @!PT LDS RZ, [RZ] ;  /* 0x00000000fffff984 */ /* 0x000fe20000000800 */
[----:B------:R-:W-:Y:S01]  /*19cd0*/  @!PT LDS RZ, [RZ] ;  /* 0x00000000fffff984 */ /* 0x000fe20000000800 */
[----:B------:R-:W-:Y:S01]  /*19ce0*/  @!PT LDS RZ, [RZ] ;  /* 0x00000000fffff984 */ /* 0x000fe20000000800 */
[----:B------:R2:W-:Y:S01]  /*19cf0*/  @!P0 LDGSTS.E.BYPASS.LTC128B.128 [R7+0x21400], desc[UR54][R2.64], !P1 ;  /* 0x2140000002078fae */ /* 0x0005e2000c901d76 */
[----:B------:R-:W-:Y:S01]  /*19d00*/  IMAD.MOV.U32 R0, RZ, RZ, R14 ;  /* 0x000000ffff007224 */ /* 0x000fe200078e000e */
[----:B------:R-:W-:Y:S06]  /*19d10*/  BRA `(.L_x_2392) ;  /* 0xffffffc000087947 */ /* 0x000fec000383ffff */
.L_x_2317:
[----:B0-----:R0:W2:Y:S02]  /*19d20*/  SYNCS.PHASECHK.TRANS64.TRYWAIT P0, [R17+URZ+0x28c20], R0 ;  /* 0x028c2000110075a7 */ /* 0x0010a4000800017f */
[----:B--2---:R-:W-:Y:S05]  /*19d30*/  @!P0 NANOSLEEP.SYNCS 0x989680 ;  /* 0x009896800000895d */ /* 0x004fea0003900000 */
[----:B------:R-:W2:Y:S02]  /*19d40*/  @!P0 SYNCS.PHASECHK.TRANS64 P0, [R17+URZ+0x28c20], R0 ;  /* 0x028c2000110085a7 */ /* 0x000ea4000800007f */
[----:B--2---:R-:W-:Y:S05]  /*19d50*/  @!P0 BRA `(.L_x_2317) ;  /* 0xfffffffc00f08947 */ /* 0x004fea000383ffff */
[----:B------:R-:W-:Y:S05]  /*19d60*/  BRA `(.L_x_2393) ;  /* 0xffffffc000647947 */ /* 0x000fea000383ffff */
.L_x_2320:
[----:B0-----:R0:W2:Y:S02]  /*19d70*/  SYNCS.PHASECHK.TRANS64.TRYWAIT P0, [R25+URZ+0x28c60], R0 ;  /* 0x028c6000190075a7 */ /* 0x0010a4000800017f */
[----:B--2---:R-:W-:Y:S05]  /*19d80*/  @!P0 NANOSLEEP.SYNCS 0x989680 ;  /* 0x009896800000895d */ /* 0x004fea0003900000 */
[----:B------:R-:W2:Y:S02]  /*19d90*/  @!P0 SYNCS.PHASECHK.TRANS64 P0, [R25+URZ+0x28c60], R0 ;  /* 0x028c6000190085a7 */ /* 0x000ea4000800007f */
[----:B--2---:R-:W-:Y:S05]  /*19da0*/  @!P0 BRA `(.L_x_2320) ;  /* 0xfffffffc00f08947 */ /* 0x004fea000383ffff */
[----:B------:R-:W-:Y:S05]  /*19db0*/  BRA `(.L_x_2394) ;  /* 0xffffffc000747947 */ /* 0x000fea000383ffff */
.L_x_2321:
        /* <DEDUP_REMOVED lines=8> */
.L_x_2396:
[----:B------:R-:W-:Y:S05]  /*19e40*/  BSYNC B0 ;  /* 0x0000000000007941 */ /* 0x000fea0003800000 */
.L_x_2395:
        /* <DEDUP_REMOVED lines=15> */
.L_x_2397:
        /* <DEDUP_REMOVED lines=39> */
.L_x_2398:
[----:B------:R-:W-:Y:S02]  /*1a1b0*/  IMAD.MOV.U32 R13, RZ, RZ, R4 ;  /* 0x000000ffff0d7224 */ /* 0x000fe400078e0004 */
[----:B------:R-:W-:-:S07]  /*1a1c0*/  IMAD.MOV.U32 R3, RZ, RZ, R14 ;  /* 0x000000ffff037224 */ /* 0x000fce00078e000e */
[----:B------:R-:W-:Y:S05]  /*1a1d0*/  WARPSYNC.COLLECTIVE R15, `(.L_x_2399) ;  /* 0x000000000f087348 */ /* 0x000fea0003c00000 */
[----:B------:R0:W1:Y:S02]  /*1a1e0*/  SHFL.IDX P6, R14, R13, R12, R11 ;  /* 0x0000000c0d0e7389 */ /* 0x00006400000c000b */
[----:B01----:R-:W-:Y:S01]  /*1a1f0*/  ENDCOLLECTIVE ;  /* 0x000000000000791b */ /* 0x003fe20003800000 */
.L_x_2399:
        /* <DEDUP_REMOVED lines=29> */
.L_x_2400:
[----:B------:R-:W-:Y:S02]  /*1a3d0*/  IMAD.MOV.U32 R13, RZ, RZ, R4 ;  /* 0x000000ffff0d7224 */ /* 0x000fe400078e0004 */
[----:B------:R-:W-:-:S07]  /*1a3e0*/  IMAD.MOV.U32 R7, RZ, RZ, R14 ;  /* 0x000000ffff077224 */ /* 0x000fce00078e000e */
[----:B------:R-:W-:Y:S05]  /*1a3f0*/  WARPSYNC.COLLECTIVE R15, `(.L_x_2401) ;  /* 0x000000000f087348 */ /* 0x000fea0003c00000 */
[----:B------:R0:W1:Y:S02]  /*1a400*/  SHFL.IDX P6, R14, R13, R12, R11 ;  /* 0x0000000c0d0e7389 */ /* 0x00006400000c000b */
[----:B01----:R-:W-:Y:S01]  /*1a410*/  ENDCOLLECTIVE ;  /* 0x000000000000791b */ /* 0x003fe20003800000 */
.L_x_2401:
        /* <DEDUP_REMOVED lines=29> */
.L_x_2402:
[----:B------:R-:W-:Y:S02]  /*1a5f0*/  IMAD.MOV.U32 R13, RZ, RZ, R4 ;  /* 0x000000ffff0d7224 */ /* 0x000fe400078e0004 */
[----:B------:R-:W-:-:S07]  /*1a600*/  IMAD.MOV.U32 R6, RZ, RZ, R14 ;  /* 0x000000ffff067224 */ /* 0x000fce00078e000e */
[----:B------:R-:W-:Y:S05]  /*1a610*/  WARPSYNC.COLLECTIVE R15, `(.L_x_2403) ;  /* 0x000000000f087348 */ /* 0x000fea0003c00000 */
[----:B------:R0:W1:Y:S02]  /*1a620*/  SHFL.IDX P6, R14, R13, R12, R11 ;  /* 0x0000000c0d0e7389 */ /* 0x00006400000c000b */
[----:B01----:R-:W-:Y:S01]  /*1a630*/  ENDCOLLECTIVE ;  /* 0x000000000000791b */ /* 0x003fe20003800000 */
.L_x_2403:
[----:B------:R-:W-:Y:S01]  /*1a640*/  IMAD.MOV.U32 R2, RZ, RZ, R14 ;  /* 0x000000ffff027224 */ /* 0x000fe200078e000e */
[----:B------:R-:W-:Y:S06]  /*1a650*/  BRA `(.L_x_2404) ;  /* 0xffffffbc00fc7947 */ /* 0x000fec000383ffff */
.L_x_2328:
[----:B0-----:R0:W2:Y:S02]  /*1a660*/  SYNCS.PHASECHK.TRANS64.TRYWAIT P0, [R6+URZ+0x28c40], R19 ;  /* 0x028c4013060075a7 */ /* 0x0010a4000800017f */
[----:B--2---:R-:W-:Y:S05]  /*1a670*/  @!P0 NANOSLEEP.SYNCS 0x989680 ;  /* 0x009896800000895d */ /* 0x004fea0003900000 */
[----:B------:R-:W2:Y:S02]  /*1a680*/  @!P0 SYNCS.PHASECHK.TRANS64 P0, [R6+URZ+0x28c40], R19 ;  /* 0x028c4013060085a7 */ /* 0x000ea4000800007f */
[----:B--2---:R-:W-:Y:S05]  /*1a690*/  @!P0 BRA `(.L_x_2328) ;  /* 0xfffffffc00f08947 */ /* 0x004fea000383ffff */
[----:B------:R-:W-:Y:S05]  /*1a6a0*/  BRA `(.L_x_2405) ;  /* 0xffffffc400847947 */ /* 0x000fea000383ffff */
.L_x_2329:
        /* <DEDUP_REMOVED lines=8> */
.L_x_2407:
[----:B------:R-:W-:Y:S05]  /*1a730*/  BSYNC B1 ;  /* 0x0000000000017941 */ /* 0x000fea0003800000 */
.L_x_2406:
        /* <DEDUP_REMOVED lines=9> */
.L_x_2408:
[----:B------:R-:W-:Y:S02]  /*1a7d0*/  IMAD.MOV.U32 R13, RZ, RZ, R25 ;  /* 0x000000ffff0d7224 */ /* 0x000fe400078e0019 */
[----:B------:R-:W-:Y:S02]  /*1a7e0*/  IMAD.MOV.U32 R12, RZ, RZ, 0x1 ;  /* 0x00000001ff0c7424 */ /* 0x000fe400078e00ff */
[----:B------:R-:W-:-:S07]  /*1a7f0*/  IMAD.MOV.U32 R2, RZ, RZ, R14 ;  /* 0x000000ffff027224 */ /* 0x000fce00078e000e */
[----:B------:R-:W-:Y:S05]  /*1a800*/  WARPSYNC.COLLECTIVE R15, `(.L_x_2409) ;  /* 0x000000000f087348 */ /* 0x000fea0003c00000 */
[----:B------:R0:W1:Y:S02]  /*1a810*/  SHFL.IDX P6, R14, R13, R12, R11 ;  /* 0x0000000c0d0e7389 */ /* 0x00006400000c000b */
[----:B01----:R-:W-:Y:S01]  /*1a820*/  ENDCOLLECTIVE ;  /* 0x000000000000791b */ /* 0x003fe20003800000 */
.L_x_2409:
        /* <DEDUP_REMOVED lines=11> */
.L_x_2410:
[----:B------:R-:W-:Y:S02]  /*1a8e0*/  IMAD.MOV.U32 R13, RZ, RZ, R25 ;  /* 0x000000ffff0d7224 */ /* 0x000fe400078e0019 */
[----:B------:R-:W-:Y:S02]  /*1a8f0*/  IMAD.MOV.U32 R12, RZ, RZ, 0x2 ;  /* 0x00000002ff0c7424 */ /* 0x000fe400078e00ff */
[----:B------:R-:W-:-:S07]  /*1a900*/  IMAD.MOV.U32 R2, RZ, RZ, R14 ;  /* 0x000000ffff027224 */ /* 0x000fce00078e000e */
[----:B------:R-:W-:Y:S05]  /*1a910*/  WARPSYNC.COLLECTIVE R15, `(.L_x_2411) ;  /* 0x000000000f087348 */ /* 0x000fea0003c00000 */
[----:B------:R0:W1:Y:S02]  /*1a920*/  SHFL.IDX P6, R14, R13, R12, R11 ;  /* 0x0000000c0d0e7389 */ /* 0x00006400000c000b */
[----:B01----:R-:W-:Y:S01]  /*1a930*/  ENDCOLLECTIVE ;  /* 0x000000000000791b */ /* 0x003fe20003800000 */
.L_x_2411:
        /* <DEDUP_REMOVED lines=11> */
.L_x_2412:
[----:B------:R-:W-:Y:S02]  /*1a9f0*/  IMAD.MOV.U32 R13, RZ, RZ, R25 ;  /* 0x000000ffff0d7224 */ /* 0x000fe400078e0019 */
[----:B------:R-:W-:Y:S02]  /*1aa00*/  IMAD.MOV.U32 R12, RZ, RZ, 0x3 ;  /* 0x00000003ff0c7424 */ /* 0x000fe400078e00ff */
[----:B------:R-:W-:-:S07]  /*1aa10*/  IMAD.MOV.U32 R2, RZ, RZ, R14 ;  /* 0x000000ffff027224 */ /* 0x000fce00078e000e */
[----:B------:R-:W-:Y:S05]  /*1aa20*/  WARPSYNC.COLLECTIVE R15, `(.L_x_2413) ;  /* 0x000000000f087348 */ /* 0x000fea0003c00000 */
[----:B------:R0:W1:Y:S02]  /*1aa30*/  SHFL.IDX P6, R14, R13, R12, R11 ;  /* 0x0000000c0d0e7389 */ /* 0x00006400000c000b */
[----:B01----:R-:W-:Y:S01]  /*1aa40*/  ENDCOLLECTIVE ;  /* 0x000000000000791b */ /* 0x003fe20003800000 */
.L_x_2413:
        /* <DEDUP_REMOVED lines=11> */
.L_x_2414:
[----:B------:R-:W-:Y:S01]  /*1ab00*/  IMAD.MOV.U32 R2, RZ, RZ, R14 ;  /* 0x000000ffff027224 */ /* 0x000fe200078e000e */
[----:B------:R-:W-:Y:S06]  /*1ab10*/  BRA `(.L_x_2415) ;  /* 0xffffffc4000c7947 */ /* 0x000fec000383ffff */
.L_x_2334:
[----:B---3--:R3:W4:Y:S02]  /*1ab20*/  SYNCS.PHASECHK.TRANS64.TRYWAIT P0, [R6+URZ+0x28c60], R19 ;  /* 0x028c6013060075a7 */ /* 0x008724000800017f */
[----:B----4-:R-:W-:Y:S05]  /*1ab30*/  @!P0 NANOSLEEP.SYNCS 0x989680 ;  /* 0x009896800000895d */ /* 0x010fea0003900000 */
[----:B------:R-:W4:Y:S02]  /*1ab40*/  @!P0 SYNCS.PHASECHK.TRANS64 P0, [R6+URZ+0x28c60], R19 ;  /* 0x028c6013060085a7 */ /* 0x000f24000800007f */
[----:B----4-:R-:W-:Y:S05]  /*1ab50*/  @!P0 BRA `(.L_x_2334) ;  /* 0xfffffffc00f08947 */ /* 0x010fea000383ffff */
[----:B------:R-:W-:Y:S05]  /*1ab60*/  BRA `(.L_x_2416) ;  /* 0xffffffc4005c7947 */ /* 0x000fea000383ffff */
.L_x_2335:
        /* <DEDUP_REMOVED lines=8> */
.L_x_2418:
[----:B------:R-:W-:Y:S05]  /*1abf0*/  BSYNC B1 ;  /* 0x0000000000017941 */ /* 0x000fea0003800000 */
.L_x_2417:
        /* <DEDUP_REMOVED lines=13> */
.L_x_2419:
        /* <DEDUP_REMOVED lines=17> */
.L_x_2420:
        /* <DEDUP_REMOVED lines=16> */
.L_x_2421:
        /* <DEDUP_REMOVED lines=19> */
.L_x_2422:
        /* <DEDUP_REMOVED lines=14> */
.L_x_2423:
        /* <DEDUP_REMOVED lines=16> */
.L_x_2424:
        /* <DEDUP_REMOVED lines=14> */
.L_x_2425:
[----:B------:R-:W-:Y:S05]  /*1b2d0*/  BRA `(.L_x_2426) ;  /* 0xffffffc000c07947 */ /* 0x000fea000383ffff */
.L_x_2343:
        /* <DEDUP_REMOVED lines=8> */
.L_x_2428:
[----:B------:R-:W-:Y:S05]  /*1b360*/  BSYNC B0 ;  /* 0x0000000000007941 */ /* 0x000fea0003800000 */
.L_x_2427:
        /* <DEDUP_REMOVED lines=9> */
.L_x_2429:
[----:B------:R-:W-:Y:S02]  /*1b400*/  ULDC UR4, c[0x0][0xc3c] ;  /* 0x00030f0000047ab9 */ /* 0x000fe40000000800 */
[----:B------:R-:W-:-:S13]  /*1b410*/  ISETP.GE.OR P1, PT, R9, UR4, !P0 ;  /* 0x0000000409007c0c */ /* 0x000fda000c726670 */
[----:B------:R-:W0:Y:S08]  /*1b420*/  @!P1 LDC.64 R2, c[0x0][0xc80] ;  /* 0x00032000ff029b82 */ /* 0x000e300000000a00 */
[----:B------:R-:W1:Y:S01]  /*1b430*/  @!P1 LDC.64 R4, c[0x0][0xc78] ;  /* 0x00031e00ff049b82 */ /* 0x000e620000000a00 */
[----:B------:R-:W-:Y:S01]  /*1b440*/  CS2R R24, SRZ ;  /* 0x0000000000187805 */ /* 0x000fe2000001ff00 */
[----:B------:R-:W-:-:S02]  /*1b450*/  IMAD.MOV.U32 R8, RZ, RZ, RZ ;  /* 0x000000ffff087224 */ /* 0x000fc400078e00ff */
[----:B------:R-:W-:Y:S02]  /*1b460*/  IMAD.MOV.U32 R11, RZ, RZ, RZ ;  /* 0x000000ffff0b7224 */ /* 0x000fe400078e00ff */
[----:B------:R-:W-:Y:S02]  /*1b470*/  IMAD.MOV.U32 R6, RZ, RZ, R14 ;  /* 0x000000ffff067224 */ /* 0x000fe400078e000e */
[----:B0-----:R-:W-:-:S05]  /*1b480*/  @!P1 IMAD.WIDE R2, R9, 0x4, R2 ;  /* 0x0000000409029825 */ /* 0x001fca00078e0202 */
[----:B------:R1:W2:Y:S02]  /*1b490*/  @!P1 LDG.E R7, desc[UR54][R2.64] ;  /* 0x0000003602079981 */ /* 0x0002a4000c1e1900 */
[----:B-1----:R-:W-:-:S05]  /*1b4a0*/  @!P1 IMAD.WIDE R2, R9, 0x4, R4 ;  /* 0x0000000409029825 */ /* 0x002fca00078e0204 */
[----:B------:R-:W3:Y:S01]  /*1b4b0*/  @!P1 LDG.E R4, desc[UR54][R2.64] ;  /* 0x0000003602049981 */ /* 0x000ee2000c1e1900 */
[C---:B------:R-:W-:Y:S02]  /*1b4c0*/  ISETP.GE.U32.AND P2, PT, R10.reuse, 0x2, PT ;  /* 0x000000020a00780c */ /* 0x040fe40003f46070 */
[C---:B------:R-:W-:Y:S02]  /*1b4d0*/  ISETP.GE.U32.AND P3, PT, R10.reuse, 0x4, PT ;  /* 0x000000040a00780c */ /* 0x040fe40003f66070 */
        /* <DEDUP_REMOVED lines=9> */
.L_x_2430:
[----:B------:R-:W-:Y:S01]  /*1b570*/  IMAD.MOV.U32 R12, RZ, RZ, 0x2 ;  /* 0x00000002ff0c7424 */ /* 0x000fe200078e00ff */
[----:B------:R-:W-:-:S05]  /*1b580*/  SEL R4, R14, RZ, P1 ;  /* 0x000000ff0e047207 */ /* 0x000fca0000800000 */
[----:B------:R-:W-:-:S04]  /*1b590*/  IMAD.IADD R4, R13, 0x1, R4 ;  /* 0x000000010d047824 */ /* 0x000fc800078e0204 */
[----:B------:R-:W-:-:S07]  /*1b5a0*/  IMAD.MOV.U32 R13, RZ, RZ, R4 ;  /* 0x000000ffff0d7224 */ /* 0x000fce00078e0004 */
[----:B------:R-:W-:Y:S05]  /*1b5b0*/  WARPSYNC.COLLECTIVE R15, `(.L_x_2431) ;  /* 0x000000000f087348 */ /* 0x000fea0003c00000 */
[----:B------:R0:W1:Y:S02]  /*1b5c0*/  SHFL.UP P6, R14, R13, R12, R11 ;  /* 0x0400000c0d0e7389 */ /* 0x00006400000c000b */
[----:B01----:R-:W-:Y:S01]  /*1b5d0*/  ENDCOLLECTIVE ;  /* 0x000000000000791b */ /* 0x003fe20003800000 */
.L_x_2431:
[----:B------:R-:W-:Y:S01]  /*1b5e0*/  IMAD.MOV.U32 R12, RZ, RZ, 0x4 ;  /* 0x00000004ff0c7424 */ /* 0x000fe200078e00ff */
[----:B------:R-:W-:-:S05]  /*1b5f0*/  SEL R3, R14, RZ, P2 ;  /* 0x000000ff0e037207 */ /* 0x000fca0001000000 */
[----:B------:R-:W-:-:S04]  /*1b600*/  IMAD.IADD R2, R4, 0x1, R3 ;  /* 0x0000000104027824 */ /* 0x000fc800078e0203 */
[----:B------:R-:W-:-:S07]  /*1b610*/  IMAD.MOV.U32 R13, RZ, RZ, R2 ;  /* 0x000000ffff0d7224 */ /* 0x000fce00078e0002 */
[----:B------:R-:W-:Y:S05]  /*1b620*/  WARPSYNC.COLLECTIVE R15, `(.L_x_2432) ;  /* 0x000000000f087348 */ /* 0x000fea0003c00000 */
[----:B------:R0:W1:Y:S02]  /*1b630*/  SHFL.UP P6, R14, R13, R12, R11 ;  /* 0x0400000c0d0e7389 */ /* 0x00006400000c000b */
[----:B01----:R-:W-:Y:S01]  /*1b640*/  ENDCOLLECTIVE ;  /* 0x000000000000791b */ /* 0x003fe20003800000 */
.L_x_2432:
[----:B------:R-:W-:Y:S01]  /*1b650*/  IMAD.MOV.U32 R12, RZ, RZ, 0x8 ;  /* 0x00000008ff0c7424 */ /* 0x000fe200078e00ff */
[----:B------:R-:W-:-:S05]  /*1b660*/  SEL R3, R14, RZ, P3 ;  /* 0x000000ff0e037207 */ /* 0x000fca0001800000 */
[----:B------:R-:W-:-:S04]  /*1b670*/  IMAD.IADD R3, R2, 0x1, R3 ;  /* 0x0000000102037824 */ /* 0x000fc800078e0203 */
[----:B------:R-:W-:-:S07]  /*1b680*/  IMAD.MOV.U32 R13, RZ, RZ, R3 ;  /* 0x000000ffff0d7224 */ /* 0x000fce00078e0003 */
[----:B------:R-:W-:Y:S05]  /*1b690*/  WARPSYNC.COLLECTIVE R15, `(.L_x_2433) ;  /* 0x000000000f087348 */ /* 0x000fea0003c00000 */
[----:B------:R0:W1:Y:S02]  /*1b6a0*/  SHFL.UP P6, R14, R13, R12, R11 ;  /* 0x0400000c0d0e7389 */ /* 0x00006400000c000b */
[----:B01----:R-:W-:Y:S01]  /*1b6b0*/  ENDCOLLECTIVE ;  /* 0x000000000000791b */ /* 0x003fe20003800000 */
.L_x_2433:
[----:B------:R-:W-:Y:S01]  /*1b6c0*/  IMAD.MOV.U32 R12, RZ, RZ, 0x10 ;  /* 0x00000010ff0c7424 */ /* 0x000fe200078e00ff */
[----:B------:R-:W-:-:S05]  /*1b6d0*/  SEL R4, R14, RZ, P4 ;  /* 0x000000ff0e047207 */ /* 0x000fca0002000000 */
[----:B------:R-:W-:-:S04]  /*1b6e0*/  IMAD.IADD R4, R3, 0x1, R4 ;  /* 0x0000000103047824 */ /* 0x000fc800078e0204 */
[----:B------:R-:W-:-:S07]  /*1b6f0*/  IMAD.MOV.U32 R13, RZ, RZ, R4 ;  /* 0x000000ffff0d7224 */ /* 0x000fce00078e0004 */
[----:B------:R-:W-:Y:S05]  /*1b700*/  WARPSYNC.COLLECTIVE R15, `(.L_x_2434) ;  /* 0x000000000f087348 */ /* 0x000fea0003c00000 */
[----:B------:R0:W1:Y:S02]  /*1b710*/  SHFL.UP P6, R14, R13, R12, R11 ;  /* 0x0400000c0d0e7389 */ /* 0x00006400000c000b */
[----:B01----:R-:W-:Y:S01]  /*1b720*/  ENDCOLLECTIVE ;  /* 0x000000000000791b */ /* 0x003fe20003800000 */
.L_x_2434:
        /* <DEDUP_REMOVED lines=8> */
.L_x_2435:
[----:B------:R-:W-:Y:S05]  /*1b7b0*/  BRA `(.L_x_2436) ;  /* 0xffffffc4005c7947 */ /* 0x000fea000383ffff */
.L_x_2346:
[----:B------:R-:W-:Y:S01]  /*1b7c0*/  BSSY B0, `(.L_x_2437) ;  /* 0x0000007000007945 */ /* 0x000fe20003800000 */
[----:B------:R-:W-:Y:S02]  /*1b7d0*/  IMAD.MOV.U32 R12, RZ, RZ, 0x1 ;  /* 0x00000001ff0c7424 */ /* 0x000fe400078e00ff */
[----:B------:R-:W-:Y:S02]  /*1b7e0*/  IMAD.MOV.U32 R11, RZ, RZ, RZ ;  /* 0x000000ffff0b7224 */ /* 0x000fe400078e00ff */
[----:B------:R-:W-:-:S07]  /*1b7f0*/  IMAD.MOV.U32 R15, RZ, RZ, -0x1 ;  /* 0xffffffffff0f7424 */ /* 0x000fce00078e00ff */
[----:B------:R-:W-:Y:S05]  /*1b800*/  WARPSYNC.COLLECTIVE R15, `(.L_x_2438) ;  /* 0x000000000f087348 */ /* 0x000fea0003c00000 */
[----:B------:R0:W1:Y:S02]  /*1b810*/  SHFL.UP P6, R14, R13, R12, R11 ;  /* 0x0400000c0d0e7389 */ /* 0x00006400000c000b */
[----:B01----:R-:W-:Y:S01]  /*1b820*/  ENDCOLLECTIVE ;  /* 0x000000000000791b */ /* 0x003fe20003800000 */
.L_x_2438:
[----:B------:R-:W-:Y:S05]  /*1b830*/  BSYNC B0 ;  /* 0x0000000000007941 */ /* 0x000fea0003800000 */
.L_x_2437:
        /* <DEDUP_REMOVED lines=8> */
.L_x_2439:
[----:B------:R-:W-:Y:S01]  /*1b8c0*/  IMAD.MOV.U32 R12, RZ, RZ, 0x4 ;  /* 0x00000004ff0c7424 */ /* 0x000fe200078e00ff */
[----:B------:R-:W-:-:S05]  /*1b8d0*/  SEL R2, R14, RZ, P2 ;  /* 0x000000ff0e027207 */ /* 0x000fca0001000000 */
[----:B------:R-:W-:-:S04]  /*1b8e0*/  IMAD.IADD R2, R13, 0x1, R2 ;  /* 0x000000010d027824 */ /* 0x000fc800078e0202 */
[----:B------:R-:W-:-:S07]  /*1b8f0*/  IMAD.MOV.U32 R13, RZ, RZ, R2 ;  /* 0x000000ffff0d7224 */ /* 0x000fce00078e0002 */
[----:B------:R-:W-:Y:S05]  /*1b900*/  WARPSYNC.COLLECTIVE R15, `(.L_x_2440) ;  /* 0x000000000f087348 */ /* 0x000fea0003c00000 */
[----:B------:R0:W1:Y:S02]  /*1b910*/  SHFL.UP P6, R14, R13, R12, R11 ;  /* 0x0400000c0d0e7389 */ /* 0x00006400000c000b */
[----:B01----:R-:W-:Y:S01]  /*1b920*/  ENDCOLLECTIVE ;  /* 0x000000000000791b */ /* 0x003fe20003800000 */
.L_x_2440:
[----:B------:R-:W-:Y:S01]  /*1b930*/  IMAD.MOV.U32 R12, RZ, RZ, 0x8 ;  /* 0x00000008ff0c7424 */ /* 0x000fe200078e00ff */
[----:B------:R-:W-:-:S05]  /*1b940*/  SEL R3, R14, RZ, P3 ;  /* 0x000000ff0e037207 */ /* 0x000fca0001800000 */
[----:B------:R-:W-:-:S04]  /*1b950*/  IMAD.IADD R3, R2, 0x1, R3 ;  /* 0x0000000102037824 */ /* 0x000fc800078e0203 */
[----:B------:R-:W-:-:S07]  /*1b960*/  IMAD.MOV.U32 R13, RZ, RZ, R3 ;  /* 0x000000ffff0d7224 */ /* 0x000fce00078e0003 */
[----:B------:R-:W-:Y:S05]  /*1b970*/  WARPSYNC.COLLECTIVE R15, `(.L_x_2441) ;  /* 0x000000000f087348 */ /* 0x000fea0003c00000 */
[----:B------:R0:W1:Y:S02]  /*1b980*/  SHFL.UP P6, R14, R13, R12, R11 ;  /* 0x0400000c0d0e7389 */ /* 0x00006400000c000b */
[----:B01----:R-:W-:Y:S01]  /*1b990*/  ENDCOLLECTIVE ;  /* 0x000000000000791b */ /* 0x003fe20003800000 */
.L_x_2441:
[----:B------:R-:W-:Y:S01]  /*1b9a0*/  IMAD.MOV.U32 R12, RZ, RZ, 0x10 ;  /* 0x00000010ff0c7424 */ /* 0x000fe200078e00ff */
[----:B------:R-:W-:-:S05]  /*1b9b0*/  SEL R4, R14, RZ, P4 ;  /* 0x000000ff0e047207 */ /* 0x000fca0002000000 */
[----:B------:R-:W-:-:S04]  /*1b9c0*/  IMAD.IADD R4, R3, 0x1, R4 ;  /* 0x0000000103047824 */ /* 0x000fc800078e0204 */
[----:B------:R-:W-:-:S07]  /*1b9d0*/  IMAD.MOV.U32 R13, RZ, RZ, R4 ;  /* 0x000000ffff0d7224 */ /* 0x000fce00078e0004 */
[----:B------:R-:W-:Y:S05]  /*1b9e0*/  WARPSYNC.COLLECTIVE R15, `(.L_x_2442) ;  /* 0x000000000f087348 */ /* 0x000fea0003c00000 */
[----:B------:R0:W1:Y:S02]  /*1b9f0*/  SHFL.UP P6, R14, R13, R12, R11 ;  /* 0x0400000c0d0e7389 */ /* 0x00006400000c000b */
[----:B01----:R-:W-:Y:S01]  /*1ba00*/  ENDCOLLECTIVE ;  /* 0x000000000000791b */ /* 0x003fe20003800000 */
.L_x_2442:
        /* <DEDUP_REMOVED lines=8> */
.L_x_2443:
[----:B------:R-:W-:Y:S05]  /*1ba90*/  BRA `(.L_x_2444) ;  /* 0xffffffc400487947 */ /* 0x000fea000383ffff */
.L_x_2348:
[----:B------:R-:W-:Y:S01]  /*1baa0*/  BSSY B0, `(.L_x_2445) ;  /* 0x0000006000007945 */ /* 0x000fe20003800000 */
[----:B------:R-:W-:Y:S01]  /*1bab0*/  PLOP3.LUT P6, PT, P6, PT, PT, 0x8, 0x0 ;  /* 0x000000000000781c */ /* 0x000fe200037ce170 */
[----:B------:R-:W-:-:S12]  /*1bac0*/  IMAD.MOV.U32 R15, RZ, RZ, -0x1 ;  /* 0xffffffffff0f7424 */ /* 0x000fd800078e00ff */
[----:B0-----:R-:W-:Y:S05]  /*1bad0*/  WARPSYNC.COLLECTIVE R15, `(.L_x_2446) ;  /* 0x000000000f087348 */ /* 0x001fea0003c00000 */
[----:B------:R-:W-:Y:S01]  /*1bae0*/  VOTE.ANY R14, PT, P6 ;  /* 0x00000000000e7806 */ /* 0x000fe200030e0100 */
[----:B0-----:R-:W-:Y:S06]  /*1baf0*/  ENDCOLLECTIVE ;  /* 0x000000000000791b */ /* 0x001fec0003800000 */
.L_x_2446:
[----:B------:R-:W-:Y:S05]  /*1bb00*/  BSYNC B0 ;  /* 0x0000000000007941 */ /* 0x000fea0003800000 */
.L_x_2445:
[----:B------:R-:W-:Y:S02]  /*1bb10*/  IMAD.MOV.U32 R2, RZ, RZ, R14 ;  /* 0x000000ffff027224 */ /* 0x000fe400078e000e */
[----:B------:R-:W-:Y:S02]  /*1bb20*/  IMAD.MOV.U32 R13, RZ, RZ, R25 ;  /* 0x000000ffff0d7224 */ /* 0x000fe400078e0019 */
[----:B------:R0:W1:Y:S01]  /*1bb30*/  POPC R12, R2 ;  /* 0x00000002000c7309 */ /* 0x0000620000000000 */
[----:B------:R-:W-:Y:S02]  /*1bb40*/  IMAD.MOV.U32 R11, RZ, RZ, 0x1f ;  /* 0x0000001fff0b7424 */ /* 0x000fe400078e00ff */
[----:B------:R-:W-:-:S07]  /*1bb50*/  IMAD.MOV.U32 R15, RZ, RZ, -0x1 ;  /* 0xffffffffff0f7424 */ /* 0x000fce00078e00ff */
[----:B01----:R-:W-:Y:S05]  /*1bb60*/  WARPSYNC.COLLECTIVE R15, `(.L_x_2447) ;  /* 0x000000000f087348 */ /* 0x003fea0003c00000 */
[----:B-1----:R1:W2:Y:S02]  /*1bb70*/  SHFL.IDX P6, R14, R13, R12, R11 ;  /* 0x0000000c0d0e7389 */ /* 0x0022a400000c000b */
[----:B012---:R-:W-:Y:S01]  /*1bb80*/  ENDCOLLECTIVE ;  /* 0x000000000000791b */ /* 0x007fe20003800000 */
.L_x_2447:
[----:B------:R-:W-:Y:S02]  /*1bb90*/  IMAD.IADD R27, R12, 0x1, R27 ;  /* 0x000000010c1b7824 */ /* 0x000fe400078e021b */
[----:B------:R-:W-:Y:S02]  /*1bba0*/  IMAD.MOV.U32 R13, RZ, RZ, R8 ;  /* 0x000000ffff0d7224 */ /* 0x000fe400078e0008 */
[----:B------:R-:W-:-:S07]  /*1bbb0*/  IMAD.MOV.U32 R25, RZ, RZ, R14 ;  /* 0x000000ffff197224 */ /* 0x000fce00078e000e */
[----:B------:R-:W-:Y:S05]  /*1bbc0*/  WARPSYNC.COLLECTIVE R15, `(.L_x_2448) ;  /* 0x000000000f087348 */ /* 0x000fea0003c00000 */
[----:B------:R0:W1:Y:S02]  /*1bbd0*/  SHFL.IDX P6, R14, R13, R12, R11 ;  /* 0x0000000c0d0e7389 */ /* 0x00006400000c000b */
[----:B01----:R-:W-:Y:S01]  /*1bbe0*/  ENDCOLLECTIVE ;  /* 0x000000000000791b */ /* 0x003fe20003800000 */
.L_x_2448:
[----:B------:R-:W-:Y:S01]  /*1bbf0*/  IMAD.MOV.U32 R8, RZ, RZ, R14 ;  /* 0x000000ffff087224 */ /* 0x000fe200078e000e */
[----:B------:R-:W-:Y:S06]  /*1bc00*/  BRA `(.L_x_2449) ;  /* 0xffffffc4002c7947 */ /* 0x000fec000383ffff */
.L_x_2350:
[----:B------:R-:W-:Y:S01]  /*1bc10*/  BSSY B0, `(.L_x_2450) ;  /* 0x0000007000007945 */ /* 0x000fe20003800000 */
[----:B------:R-:W-:Y:S02]  /*1bc20*/  IMAD.MOV.U32 R13, RZ, RZ, R3 ;  /* 0x000000ffff0d7224 */ /* 0x000fe400078e0003 */
[----:B------:R-:W-:Y:S02]  /*1bc30*/  IMAD.MOV.U32 R11, RZ, RZ, 0x1f ;  /* 0x0000001fff0b7424 */ /* 0x000fe400078e00ff */
[----:B------:R-:W-:-:S07]  /*1bc40*/  IMAD.MOV.U32 R15, RZ, RZ, -0x1 ;  /* 0xffffffffff0f7424 */ /* 0x000fce00078e00ff */
[----:B0-23--:R-:W-:Y:S05]  /*1bc50*/  WARPSYNC.COLLECTIVE R15, `(.L_x_2451) ;  /* 0x000000000f087348 */ /* 0x00dfea0003c00000 */
[----:B------:R1:W4:Y:S02]  /*1bc60*/  SHFL.IDX P6, R14, R13, R12, R11 ;  /* 0x0000000c0d0e7389 */ /* 0x00032400000c000b */
[----:B01234-:R-:W-:Y:S01]  /*1bc70*/  ENDCOLLECTIVE ;  /* 0x000000000000791b */ /* 0x01ffe20003800000 */
.L_x_2451:
[----:B------:R-:W-:Y:S05]  /*1bc80*/  BSYNC B0 ;  /* 0x0000000000007941 */ /* 0x000fea0003800000 */
.L_x_2450:
[----:B------:R-:W-:Y:S01]  /*1bc90*/  IMAD.MOV.U32 R24, RZ, RZ, R14 ;  /* 0x000000ffff187224 */ /* 0x000fe200078e000e */
[----:B------:R-:W-:Y:S06]  /*1bca0*/  BRA `(.L_x_2349) ;  /* 0xffffffc4001c7947 */ /* 0x000fec000383ffff */
.L_x_2356:
[----:B-1----:R1:W4:Y:S02]  /*1bcb0*/  SYNCS.PHASECHK.TRANS64.TRYWAIT P0, [R7+URZ+0x28c20], R0 ;  /* 0x028c2000070075a7 */ /* 0x002324000800017f */
[----:B----4-:R-:W-:Y:S05]  /*1bcc0*/  @!P0 NANOSLEEP.SYNCS 0x989680 ;  /* 0x009896800000895d */ /* 0x010fea0003900000 */
[----:B------:R-:W4:Y:S02]  /*1bcd0*/  @!P0 SYNCS.PHASECHK.TRANS64 P0, [R7+URZ+0x28c20], R0 ;  /* 0x028c2000070085a7 */ /* 0x000f24000800007f */
[----:B----4-:R-:W-:Y:S05]  /*1bce0*/  @!P0 BRA `(.L_x_2356) ;  /* 0xfffffffc00f08947 */ /* 0x010fea000383ffff */
[----:B------:R-:W-:Y:S05]  /*1bcf0*/  BRA `(.L_x_2452) ;  /* 0xffffffcc00747947 */ /* 0x000fea000383ffff */
.L_x_2357:
        /* <DEDUP_REMOVED lines=11> */
.L_x_2454:
[----:B------:R-:W-:Y:S05]  /*1bdb0*/  BSYNC B0 ;  /* 0x0000000000007941 */ /* 0x000fea0003800000 */
.L_x_2453:
[----:B------:R-:W-:Y:S05]  /*1bdc0*/  BRA `(.L_x_2455) ;  /* 0xffffffcc005c7947 */ /* 0x000fea000383ffff */
.L_x_2360:
[----:B------:R-:W-:Y:S01]  /*1bdd0*/  BSSY B1, `(.L_x_2456) ;  /* 0x0000006000017945 */ /* 0x000fe20003800000 */
[----:B------:R-:W-:-:S07]  /*1bde0*/  IMAD.MOV.U32 R15, RZ, RZ, -0x1 ;  /* 0xffffffffff0f7424 */ /* 0x000fce00078e00ff */
[----:B0123--:R-:W-:Y:S05]  /*1bdf0*/  WARPSYNC.COLLECTIVE R15, `(.L_x_2457) ;  /* 0x000000000f0c7348 */ /* 0x00ffea0003c00000 */
[----:B------:R-:W-:Y:S02]  /*1be00*/  ELECT P6, UR62, PT ;  /* 0x00000000003e782f */ /* 0x000fe400038c0000 */
[----:B------:R-:W-:Y:S01]  /*1be10*/  MOV R14, UR62 ;  /* 0x0000003e000e7c02 */ /* 0x000fe20008000f00 */
[----:B0123--:R-:W-:Y:S10]  /*1be20*/  ENDCOLLECTIVE ;  /* 0x000000000000791b */ /* 0x00fff40003800000 */
.L_x_2457:
[----:B------:R-:W-:Y:S05]  /*1be30*/  BSYNC B1 ;  /* 0x0000000000017941 */ /* 0x000fea0003800000 */
.L_x_2456:
[----:B------:R-:W-:Y:S05]  /*1be40*/  BRA `(.L_x_2458) ;  /* 0xffffffcc00547947 */ /* 0x000fea000383ffff */
.L_x_2362:
[----:B-1----:R1:W4:Y:S02]  /*1be50*/  SYNCS.PHASECHK.TRANS64.TRYWAIT P1, [R5+URZ+0x28c40], R0 ;  /* 0x028c4000050075a7 */ /* 0x002324000802017f */
[----:B----4-:R-:W-:Y:S05]  /*1be60*/  @!P1 NANOSLEEP.SYNCS 0x989680 ;  /* 0x009896800000995d */ /* 0x010fea0003900000 */
[----:B------:R-:W4:Y:S02]  /*1be70*/  @!P1 SYNCS.PHASECHK.TRANS64 P1, [R5+URZ+0x28c40], R0 ;  /* 0x028c4000050095a7 */ /* 0x000f24000802007f */
[----:B----4-:R-:W-:Y:S05]  /*1be80*/  @!P1 BRA `(.L_x_2362) ;  /* 0xfffffffc00f09947 */ /* 0x010fea000383ffff */
[----:B------:R-:W-:Y:S05]  /*1be90*/  BRA `(.L_x_2459) ;  /* 0xffffffcc00747947 */ /* 0x000fea000383ffff */
.L_x_2364:
[----:B----4-:R4:W0:Y:S02]  /*1bea0*/  SYNCS.PHASECHK.TRANS64.TRYWAIT P1, [R3+URZ+0x28c40], R2 ;  /* 0x028c4002030075a7 */ /* 0x010824000802017f */
[----:B0-----:R-:W-:Y:S05]  /*1beb0*/  @!P1 NANOSLEEP.SYNCS 0x989680 ;  /* 0x009896800000995d */ /* 0x001fea0003900000 */
[----:B------:R-:W0:Y:S02]  /*1bec0*/  @!P1 SYNCS.PHASECHK.TRANS64 P1, [R3+URZ+0x28c40], R2 ;  /* 0x028c4002030095a7 */ /* 0x000e24000802007f */
[----:B0-----:R-:W-:Y:S05]  /*1bed0*/  @!P1 BRA `(.L_x_2364) ;  /* 0xfffffffc00f09947 */ /* 0x001fea000383ffff */
[----:B------:R-:W-:Y:S05]  /*1bee0*/  BRA `(.L_x_2460) ;  /* 0xffffffcc00807947 */ /* 0x000fea000383ffff */
.L_x_2366:
[----:B------:R0:W0:Y:S02]  /*1bef0*/  SYNCS.PHASECHK.TRANS64.TRYWAIT P1, [R5+URZ+0x28c60], R0 ;  /* 0x028c6000050075a7 */ /* 0x000024000802017f */
[----:B0-----:R-:W-:Y:S05]  /*1bf00*/  @!P1 NANOSLEEP.SYNCS 0x989680 ;  /* 0x009896800000995d */ /* 0x001fea0003900000 */
[----:B------:R-:W0:Y:S02]  /*1bf10*/  @!P1 SYNCS.PHASECHK.TRANS64 P1, [R5+URZ+0x28c60], R0 ;  /* 0x028c6000050095a7 */ /* 0x000e24000802007f */
[----:B0-----:R-:W-:Y:S05]  /*1bf20*/  @!P1 BRA `(.L_x_2366) ;  /* 0xfffffffc00f09947 */ /* 0x001fea000383ffff */
[----:B------:R-:W-:Y:S05]  /*1bf30*/  BRA `(.L_x_2461) ;  /* 0xffffffcc007c7947 */ /* 0x000fea000383ffff */
.L_x_2462:
        /* <DEDUP_REMOVED lines=12> */
.L_x_5655:


//--------------------- .text._ZN7cutlass13device_kernelIN5flash11enable_sm90INS1_16FlashAttnFwdSm90INS1_25CollectiveMainloopFwdSm90ILi2EN4cute5tupleIJNS5_1CILi1EEES8_S8_EEENS6_IJNS7_ILi64EEESA_SA_EEELi512ENS_10bfloat16_tEfNS_4arch4Sm90ELb0ELb1ELb0ELb1ELb1ELb1ELb0ELb0ELb0ELb1ELb1ELb0EEENS1_21CollectiveEpilogueFwdINS6_IJSA_NS7_ILi512EEESA_EEES9_SC_SE_Li256ELb1ELb1ELb1ELb0EEENS1_36VarlenDynamicPersistentTileSchedulerILi64ELi64ELi256ELi128ELb1ELb1ELb1ELb1ELb0ELb1EEEEEEEEEvNT_6ParamsE --------------------------
	.section	.text._ZN7cutlass13device_kernelIN5flash11enable_sm90INS1_16FlashAttnFwdSm90INS1_25CollectiveMainloopFwdSm90ILi2EN4cute5tupleIJNS5_1CILi1EEES8_S8_EEENS6_IJNS7_ILi64EEESA_SA_EEELi512ENS_10bfloat16_tEfNS_4arch4Sm90ELb0ELb1ELb0ELb1ELb1ELb1ELb0ELb0ELb0ELb1ELb1ELb0EEENS1_21CollectiveEpilogueFwdINS6_IJSA_NS7_ILi512EEESA_EEES9_SC_SE_Li256ELb1ELb1ELb1ELb0EEENS1_36VarlenDynamicPersistentTileSchedulerILi64ELi64ELi256ELi128ELb1ELb1ELb1ELb1ELb0ELb1EEEEEEEEEvNT_6ParamsE,"ax",@progbits
	.align	128
.text._ZN7cutlass13device_kernelIN5flash11enable_sm90INS1_16FlashAttnFwdSm90INS1_25CollectiveMainloopFwdSm90ILi2EN4cute5tupleIJNS5_1CILi1EEES8_S8_EEENS6_IJNS7_ILi64EEESA_SA_EEELi512ENS_10bfloat16_tEfNS_4arch4Sm90ELb0ELb1ELb0ELb1ELb1ELb1ELb0ELb0ELb0ELb1ELb1ELb0EEENS1_21CollectiveEpilogueFwdINS6_IJSA_NS7_ILi512EEESA_EEES9_SC_SE_Li256ELb1ELb1ELb1ELb0EEENS1_36VarlenDynamicPersistentTileSchedulerILi64ELi64ELi256ELi128ELb1ELb1ELb1ELb1ELb0ELb1EEEEEEEEEvNT_6ParamsE:
        .type           _ZN7cutlass13device_kernelIN5flash11enable_sm90INS1_16FlashAttnFwdSm90INS1_25CollectiveMainloopFwdSm90ILi2EN4cute5tupleIJNS5_1CILi1EEES8_S8_EEENS6_IJNS7_ILi64EEESA_SA_EEELi512ENS_10bfloat16_tEfNS_4arch4Sm90ELb0ELb1ELb0ELb1ELb1ELb1ELb0ELb0ELb0ELb1ELb1ELb0EEENS1_21CollectiveEpilogueFwdINS6_IJSA_NS7_ILi512EEESA_EEES9_SC_SE_Li256ELb1ELb1ELb1ELb0EEENS1_36VarlenDynamicPersistentTileSchedulerILi64ELi64ELi256ELi128ELb1ELb1ELb1ELb1ELb0ELb1EEEEEEEEEvNT_6ParamsE,@function
        .size           _ZN7cutlass13device_kernelIN5flash11enable_sm90INS1_16FlashAttnFwdSm90INS1_25CollectiveMainloopFwdSm90ILi2EN4cute5tupleIJNS5_1CILi1EEES8_S8_EEENS6_IJNS7_ILi64EEESA_SA_EEELi512ENS_10bfloat16_tEfNS_4arch4Sm90ELb0ELb1ELb0ELb1ELb1ELb1ELb0ELb0ELb0ELb1ELb1ELb0EEENS1_21CollectiveEpilogueFwdINS6_IJSA_NS7_ILi512EEESA_EEES9_SC_SE_Li256ELb1ELb1ELb1ELb0EEENS1_36VarlenDynamicPersistentTileSchedulerILi64ELi64ELi256ELi128ELb1ELb1ELb1ELb1ELb0ELb1EEEEEEEEEvNT_6ParamsE,(.L_x_5656 - _ZN7cutlass13device_kernelIN5flash11enable_sm90INS1_16FlashAttnFwdSm90INS1_25CollectiveMainloopFwdSm90ILi2EN4cute5tupleIJNS5_1CILi1EEES8_S8_EEENS6_IJNS7_ILi64EEESA_SA_EEELi512ENS_10bfloat16_tEfNS_4arch4Sm90ELb0ELb1ELb0ELb1ELb1ELb1ELb0ELb0ELb0ELb1ELb1ELb0EEENS1_21CollectiveEpilogueFwdINS6_IJSA_NS7_ILi512EEESA_EEES9_SC_SE_Li256ELb1ELb1ELb1ELb0EEENS1_36VarlenDynamicPersistentTileSchedulerILi64ELi64ELi256ELi128ELb1ELb1ELb1ELb1ELb0ELb1EEEEEEEEEvNT_6ParamsE)
        .other          _ZN7cutlass13device_kernelIN5flash11enable_sm90INS1_16FlashAttnFwdSm90INS1_25CollectiveMainloopFwdSm90ILi2EN4cute5tupleIJNS5_1CILi1EEES8_S8_EEENS6_IJNS7_ILi64EEESA_SA_EEELi512ENS_10bfloat16_tEfNS_4arch4Sm90ELb0ELb1ELb0ELb1ELb1ELb1ELb0ELb0ELb0ELb1ELb1ELb0EEENS1_21CollectiveEpilogueFwdINS6_IJSA_NS7_ILi512EEESA_EEES9_SC_SE_Li256ELb1ELb1ELb1ELb0EEENS1_36VarlenDynamicPersistentTileSchedulerILi64ELi64ELi256ELi128ELb1ELb1ELb1ELb1ELb0ELb1EEEEEEEEEvNT_6ParamsE,@"STO_CUDA_ENTRY STV_DEFAULT"
_ZN7cutlass13device_kernelIN5flash11enable_sm90INS1_16FlashAttnFwdSm90INS1_25CollectiveMainloopFwdSm90ILi2EN4cute5tupleIJNS5_1CILi1EEES8_S8_EEENS6_IJNS7_ILi64EEESA_SA_EEELi512ENS_10bfloat16_tEfNS_4arch4Sm90ELb0ELb1ELb0ELb1ELb1ELb1ELb0ELb0ELb0ELb1ELb1ELb0EEENS1_21CollectiveEpilogueFwdINS6_IJSA_NS7_ILi512EEESA_EEES9_SC_SE_Li256ELb1ELb1ELb1ELb0EEENS1_36VarlenDynamicPersistentTileSchedulerILi64ELi64ELi256ELi128ELb1ELb1ELb1ELb1ELb0ELb1EEEEEEEEEvNT_6ParamsE:
        /* <DEDUP_REMOVED lines=18> */
.L_x_2464:
[----:B------:R-:W-:Y:S05]  /*0120*/  BSYNC B0 ;  /* 0x0000000000007941 */ /* 0x000fea0003800000 */
.L_x_2463:
        /* <DEDUP_REMOVED lines=37> */
.L_x_2465:
        /* <DEDUP_REMOVED lines=22> */
.L_x_2466:
        /* <DEDUP_REMOVED lines=18> */
.L_x_2467:
        /* <DEDUP_REMOVED lines=22> */
.L_x_2468:
        /* <DEDUP_REMOVED lines=22> */
.L_x_2469:
        /* <DEDUP_REMOVED lines=8> */
.L_x_2472:
        /* <DEDUP_REMOVED lines=25> */
[CC--:B------:R-:W-:Y:S02]  /*0ad0*/  LEA.HI R4, R3.reuse, R0.reuse, RZ, 0x4 ;  /* 0x0000000003047211 */ /* 0x0c0fe400078f20ff */
[----:B------:R-:W-:-:S02]  /*0ae0*/  LEA.HI R5, R3, R0, RZ, 0x5 ;  /* 0x0000000003057211 */ /* 0x000fc400078f28ff */
[CC--:B------:R-:W-:Y:S02]  /*0af0*/  LEA.HI R6, R3.reuse, R0.reuse, RZ, 0x7 ;  /* 0x0000000003067211 */ /* 0x0c0fe400078f38ff */
[CC--:B------:R-:W-:Y:S02]  /*0b00*/  LEA.HI R10, R3.reuse, R0.reuse, RZ, 0x2 ;  /* 0x00000000030a7211 */ /* 0x0c0fe400078f10ff */
[----:B------:R-:W-:Y:S02]  /*0b10*/  LEA.HI R3, R3, R0, RZ, 0x3 ;  /* 0x0000000003037211 */ /* 0x000fe400078f18ff */
[----:B------:R-:W-:Y:S02]  /*0b20*/  SHF.R.S32.HI R214, RZ, 0x5, R5 ;  /* 0x00000005ffd67819 */ /* 0x000fe40000011405 */
[----:B------:R-:W-:Y:S02]  /*0b30*/  LOP3.LUT R13, R3, 0xfffffff8, RZ, 0xc0, !PT ;  /* 0xfffffff8030d7812 */ /* 0x000fe400078ec0ff */
[----:B------:R-:W-:-:S02]  /*0b40*/  LOP3.LUT R3, R4, 0xfffffff0, RZ, 0xc0, !PT ;  /* 0xfffffff004037812 */ /* 0x000fc400078ec0ff */
[----:B------:R-:W-:Y:S01]  /*0b50*/  SHF.R.S32.HI R5, RZ, 0x1f, R5 ;  /* 0x0000001fff057819 */ /* 0x000fe20000011405 */
[C---:B------:R-:W-:Y:S01]  /*0b60*/  IMAD.IADD R13, R0.reuse, 0x1, -R13 ;  /* 0x00000001000d7824 */ /* 0x040fe200078e0a0d */
[----:B------:R-:W-:Y:S01]  /*0b70*/  SHF.R.S32.HI R7, RZ, 0x4, R4 ;  /* 0x00000004ff077819 */ /* 0x000fe20000011404 */
[----:B------:R-:W-:Y:S01]  /*0b80*/  IMAD.IADD R3, R0, 0x1, -R3 ;  /* 0x0000000100037824 */ /* 0x000fe200078e0a03 */
[----:B------:R-:W-:Y:S01]  /*0b90*/  LOP3.LUT R9, R6, 0xffffff80, RZ, 0xc0, !PT ;  /* 0xffffff8006097812 */ /* 0x000fe200078ec0ff */
[----:B------:R-:W-:Y:S01]  /*0ba0*/  IMAD.SHL.U32 R199, R13, 0x8, RZ ;  /* 0x000000080dc77824 */ /* 0x000fe200078e00ff */
[----:B------:R-:W-:Y:S02]  /*0bb0*/  LEA.HI R5, R5, R214, RZ, 0x2 ;  /* 0x000000d605057211 */ /* 0x000fe400078f10ff */
[----:B------:R-:W-:Y:S01]  /*0bc0*/  LEA.HI R4, R4, R7, RZ, 0x1 ;  /* 0x0000000704047211 */ /* 0x000fe200078f08ff */
[----:B------:R-:W-:Y:S01]  /*0bd0*/  IMAD.IADD R9, R0, 0x1, -R9 ;  /* 0x0000000100097824 */ /* 0x000fe200078e0a09 */
[----:B------:R-:W-:Y:S01]  /*0be0*/  LOP3.LUT R11, R10, 0xfffffffc, RZ, 0xc0, !PT ;  /* 0xfffffffc0a0b7812 */ /* 0x000fe200078ec0ff */
[C---:B------:R-:W-:Y:S01]  /*0bf0*/  VIADD R37, R199.reuse, 0x40 ;  /* 0x00000040c7257836 */ /* 0x040fe20000000000 */
[----:B------:R-:W-:Y:S01]  /*0c00*/  SHF.R.S32.HI R20, RZ, 0x7, R6 ;  /* 0x00000007ff147819 */ /* 0x000fe20000011406 */
[----:B------:R-:W-:Y:S01]  /*0c10*/  VIADD R34, R199, 0x100 ;  /* 0x00000100c7227836 */ /* 0x000fe20000000000 */
[----:B------:R-:W-:Y:S01]  /*0c20*/  SHF.R.S32.HI R8, RZ, 0x1f, R3 ;  /* 0x0000001fff087819 */ /* 0x000fe20000011403 */
[----:B------:R-:W-:Y:S01]  /*0c30*/  IMAD.IADD R192, R0, 0x1, -R11 ;  /* 0x0000000100c07824 */ /* 0x000fe200078e0a0b */
[----:B------:R-:W-:Y:S01]  /*0c40*/  LOP3.LUT R5, R5, 0x3ffffc, RZ, 0xc0, !PT ;  /* 0x003ffffc05057812 */ /* 0x000fe200078ec0ff */
[----:B------:R-:W-:Y:S01]  /*0c50*/  IMAD R16, R20, 0x100, R3 ;  /* 0x0000010014107824 */ /* 0x000fe200078e0203 */
[----:B------:R-:W-:Y:S01]  /*0c60*/  LOP3.LUT R4, R4, 0x1ffffffe, RZ, 0xc0, !PT ;  /* 0x1ffffffe04047812 */ /* 0x000fe200078ec0ff */
[----:B------:R-:W-:Y:S01]  /*0c70*/  STL [R1+0x60], R20 ;  /* 0x0000601401007387 */ /* 0x000fe20000100800 */
[----:B------:R-:W-:Y:S01]  /*0c80*/  SHF.R.S32.HI R0, RZ, 0x1f, R9 ;  /* 0x0000001fff007819 */ /* 0x000fe20000011409 */
[----:B------:R-:W-:Y:S01]  /*0c90*/  IMAD.IADD R5, R214, 0x1, -R5 ;  /* 0x00000001d6057824 */ /* 0x000fe200078e0a05 */
[----:B------:R-:W-:Y:S01]  /*0ca0*/  LEA.HI R12, R8, R3, RZ, 0x3 ;  /* 0x00000003080c7211 */ /* 0x000fe200078f18ff */
[----:B------:R-:W-:Y:S01]  /*0cb0*/  IMAD.IADD R4, R7, 0x1, -R4 ;  /* 0x0000000107047824 */ /* 0x000fe200078e0a04 */
[----:B------:R-:W-:Y:S01]  /*0cc0*/  SHF.R.S32.HI R190, RZ, 0x2, R10 ;  /* 0x00000002ffbe7819 */ /* 0x000fe2000001140a */
[----:B------:R-:W-:Y:S01]  /*0cd0*/  IMAD R17, R5, 0x10, R16 ;  /* 0x0000001005117824 */ /* 0x000fe200078e0210 */
[-C--:B------:R-:W-:Y:S01]  /*0ce0*/  LEA.HI R7, R0, R9.reuse, RZ, 0x2 ;  /* 0x0000000900077211 */ /* 0x080fe200078f10ff */
[----:B------:R-:W-:Y:S01]  /*0cf0*/  IMAD.SHL.U32 R4, R4, 0x8, RZ ;  /* 0x0000000804047824 */ /* 0x000fe200078e00ff */
[----:B------:R-:W-:Y:S01]  /*0d00*/  LOP3.LUT R14, R12, 0xfffffff8, RZ, 0xc0, !PT ;  /* 0xfffffff80c0e7812 */ /* 0x000fe200078ec0ff */
[----:B------:R-:W-:Y:S01]  /*0d10*/  VIADD R5, R190, 0x20 ;  /* 0x00000020be057836 */ /* 0x000fe20000000000 */
[--C-:B------:R-:W-:Y:S01]  /*0d20*/  SHF.R.S32.HI R8, RZ, 0x2, R7.reuse ;  /* 0x00000002ff087819 */ /* 0x100fe20000011407 */
[----:B------:R-:W-:Y:S01]  /*0d30*/  IMAD.SHL.U32 R12, R12, 0x40, RZ ;  /* 0x000000400c0c7824 */ /* 0x000fe200078e00ff */
[----:B------:R-:W-:Y:S01]  /*0d40*/  SHF.R.S32.HI R11, RZ, 0x1f, R7 ;  /* 0x0000001fff0b7819 */ /* 0x000fe20000011407 */
[----:B------:R-:W-:Y:S01]  /*0d50*/  IMAD.IADD R14, R3, 0x1, -R14 ;  /* 0x00000001030e7824 */ /* 0x000fe200078e0a0e */
[----:B------:R-:W-:Y:S01]  /*0d60*/  LOP3.LUT R16, R7, 0x7ffffffc, RZ, 0xc0, !PT ;  /* 0x7ffffffc07107812 */ /* 0x000fe200078ec0ff */
[----:B------:R-:W-:Y:S01]  /*0d70*/  VIADD R31, R199, 0x1c0 ;  /* 0x000001c0c71f7836 */ /* 0x000fe20000000000 */
[----:B------:R-:W-:Y:S01]  /*0d80*/  LEA.HI R11, R11, R8, RZ, 0x3 ;  /* 0x000000080b0b7211 */ /* 0x000fe200078f18ff */
[----:B------:R-:W-:Y:S01]  /*0d90*/  IMAD.SHL.U32 R3, R14, 0x40, RZ ;  /* 0x000000400e037824 */ /* 0x000fe200078e00ff */
[----:B------:R-:W-:Y:S01]  /*0da0*/  SHF.R.S32.HI R18, RZ, 0x1f, R5 ;  /* 0x0000001fff127819 */ /* 0x000fe20000011405 */
[----:B------:R-:W-:Y:S01]  /*0db0*/  IMAD.IADD R16, R9, 0x1, -R16 ;  /* 0x0000000109107824 */ /* 0x000fe200078e0a10 */
[----:B------:R-:W-:Y:S01]  /*0dc0*/  LEA.HI R0, R0, R9, RZ, 0x5 ;  /* 0x0000000900007211 */ /* 0x000fe200078f28ff */
[----:B------:R-:W-:Y:S01]  /*0dd0*/  VIADD R36, R199, 0x80 ;  /* 0x00000080c7247836 */ /* 0x000fe20000000000 */
[----:B------:R-:W-:Y:S01]  /*0de0*/  LOP3.LUT R11, R11, 0xfffffff8, RZ, 0xc0, !PT ;  /* 0xfffffff80b0b7812 */ /* 0x000fe200078ec0ff */
[----:B------:R-:W-:Y:S01]  /*0df0*/  IMAD.SHL.U32 R189, R16, 0x2, RZ ;  /* 0x0000000210bd7824 */ /* 0x000fe200078e00ff */
[----:B------:R-:W-:Y:S01]  /*0e00*/  LEA.HI R9, R18, R5, RZ, 0x3 ;  /* 0x0000000512097211 */ /* 0x000fe200078f18ff */
[----:B------:R-:W-:Y:S01]  /*0e10*/  IMAD.SHL.U32 R5, R5, 0x40, RZ ;  /* 0x0000004005057824 */ /* 0x000fe200078e00ff */
[----:B------:R-:W-:Y:S01]  /*0e20*/  LOP3.LUT R3, R3, 0x1c0, RZ, 0xc0, !PT ;  /* 0x000001c003037812 */ /* 0x000fe200078ec0ff */
[----:B------:R-:W-:Y:S01]  /*0e30*/  IMAD.IADD R11, R8, 0x1, -R11 ;  /* 0x00000001080b7824 */ /* 0x000fe200078e0a0b */
[----:B------:R-:W-:Y:S01]  /*0e40*/  SHF.R.S32.HI R0, RZ, 0x5, R0 ;  /* 0x00000005ff007819 */ /* 0x000fe20000011400 */
[--C-:B------:R-:W-:Y:S01]  /*0e50*/  IMAD.U32 R8, R17, 0x40, R4.reuse ;  /* 0x0000004011087824 */ /* 0x100fe200078e0004 */
[----:B------:R-:W-:Y:S01]  /*0e60*/  LOP3.LUT R7, R5, 0x1c0, RZ, 0xc0, !PT ;  /* 0x000001c005077812 */ /* 0x000fe200078ec0ff */
[----:B------:R-:W-:Y:S01]  /*0e70*/  IMAD.SHL.U32 R18, R192, 0x8, RZ ;  /* 0x00000008c0127824 */ /* 0x000fe200078e00ff */
[----:B------:R-:W-:Y:S01]  /*0e80*/  LOP3.LUT R4, R3, 0x8, R4, 0xf8, !PT ;  /* 0x0000000803047812 */ /* 0x000fe200078ef804 */
[----:B------:R-:W-:Y:S01]  /*0e90*/  IMAD.SHL.U32 R9, R9, 0x40, RZ ;  /* 0x0000004009097824 */ /* 0x000fe200078e00ff */
[----:B------:R-:W-:Y:S01]  /*0ea0*/  SHF.R.U32.HI R5, RZ, 0x3, R3 ;  /* 0x00000003ff057819 */ /* 0x000fe20000011603 */
[----:B------:R0:W-:Y:S01]  /*0eb0*/  STL [R1+0x6c], R8 ;  /* 0x00006c0801007387 */ /* 0x0001e20000100800 */
[----:B------:R-:W-:Y:S01]  /*0ec0*/  LOP3.LUT R3, R12, 0x7ffffe00, RZ, 0xc0, !PT ;  /* 0x7ffffe000c037812 */ /* 0x000fe200078ec0ff */
[----:B------:R-:W-:Y:S01]  /*0ed0*/  IMAD R194, R0, 0x10, R11 ;  /* 0x0000001000c27824 */ /* 0x000fe200078e020b */
[----:B------:R-:W-:Y:S01]  /*0ee0*/  LOP3.LUT R4, R4, R5, RZ, 0x3c, !PT ;  /* 0x0000000504047212 */ /* 0x000fe200078e3cff */
[----:B------:R-:W-:Y:S01]  /*0ef0*/  VIADD R30, R18, 0x40 ;  /* 0x00000040121e7836 */ /* 0x000fe20000000000 */
[----:B------:R-:W-:Y:S01]  /*0f00*/  LEA.HI R6, R6, R20, RZ, 0x1 ;  /* 0x0000001406067211 */ /* 0x000fe200078f08ff */
[----:B------:R-:W-:Y:S01]  /*0f10*/  IMAD R3, R214, 0x400, R3 ;  /* 0x00000400d6037824 */ /* 0x000fe200078e0203 */
[----:B------:R-:W-:Y:S01]  /*0f20*/  SHF.R.U32.HI R15, RZ, 0x3, R7 ;  /* 0x00000003ff0f7819 */ /* 0x000fe20000011607 */
[C---:B------:R-:W-:Y:S01]  /*0f30*/  VIADD R29, R18.reuse, 0x60 ;  /* 0x00000060121d7836 */ /* 0x040fe20000000000 */
[----:B------:R-:W-:Y:S01]  /*0f40*/  LOP3.LUT R7, R7, 0x38, R18, 0xf8, !PT ;  /* 0x0000003807077812 */ /* 0x000fe200078ef812 */
[----:B------:R-:W-:Y:S01]  /*0f50*/  IMAD.IADD R5, R3, 0x1, R4 ;  /* 0x0000000103057824 */ /* 0x000fe200078e0204 */
[----:B------:R-:W-:Y:S01]  /*0f60*/  SHF.R.S32.HI R3, RZ, 0x1f, R10 ;  /* 0x0000001fff037819 */ /* 0x000fe2000001140a */
[C---:B------:R-:W-:Y:S01]  /*0f70*/  VIADD R28, R18.reuse, 0x80 ;  /* 0x00000080121c7836 */ /* 0x040fe20000000000 */
[----:B0-----:R-:W-:Y:S01]  /*0f80*/  LOP3.LUT R8, R9, 0xfffffe00, RZ, 0xc0, !PT ;  /* 0xfffffe0009087812 */ /* 0x001fe200078ec0ff */
[----:B------:R-:W-:Y:S01]  /*0f90*/  VIADD R27, R18, 0xa0 ;  /* 0x000000a0121b7836 */ /* 0x000fe20000000000 */
[----:B------:R-:W-:Y:S01]  /*0fa0*/  LEA.HI R3, R3, R190, RZ, 0x3 ;  /* 0x000000be03037211 */ /* 0x000fe200078f18ff */
[----:B------:R-:W-:Y:S01]  /*0fb0*/  STL [R1+0x5c], RZ ;  /* 0x00005cff01007387 */ /* 0x000fe20000100800 */
[----:B------:R-:W-:Y:S01]  /*0fc0*/  LOP3.LUT R6, R6, 0xfffffe, RZ, 0xc0, !PT ;  /* 0x00fffffe06067812 */ /* 0x000fe200078ec0ff */
[----:B------:R-:W-:Y:S01]  /*0fd0*/  VIADD R26, R18, 0xc0 ;  /* 0x000000c0121a7836 */ /* 0x000fe20000000000 */
[----:B------:R-:W-:Y:S01]  /*0fe0*/  LEA.HI R0, R192, R192, RZ, 0x1 ;  /* 0x000000c0c0007211 */ /* 0x000fe200078f08ff */
[----:B------:R-:W-:Y:S01]  /*0ff0*/  STL [R1+0x14], R30 ;  /* 0x0000141e01007387 */ /* 0x000fe20000100800 */
[----:B------:R-:W-:Y:S01]  /*1000*/  LOP3.LUT R15, R8, R7, R15, 0xf6, !PT ;  /* 0x00000007080f7212 */ /* 0x000fe200078ef60f */
[----:B------:R-:W-:Y:S01]  /*1010*/  IMAD.IADD R6, R20, 0x1, -R6 ;  /* 0x0000000114067824 */ /* 0x000fe200078e0a06 */
[----:B------:R-:W-:Y:S01]  /*1020*/  LOP3.LUT R3, R3, 0xfffffff8, RZ, 0xc0, !PT ;  /* 0xfffffff803037812 */ /* 0x000fe200078ec0ff */
[----:B------:R-:W-:Y:S01]  /*1030*/  VIADD R25, R18, 0xe0 ;  /* 0x000000e012197836 */ /* 0x000fe20000000000 */
[----:B------:R-:W-:Y:S01]  /*1040*/  LOP3.LUT R7, R0, 0x1ffffffe, RZ, 0xc0, !PT ;  /* 0x1ffffffe00077812 */ /* 0x000fe200078ec0ff */
[----:B------:R0:W-:Y:S01]  /*1050*/  STL [R1+0x10], R29 ;  /* 0x0000101d01007387 */ /* 0x0001e20000100800 */
[----:B------:R-:W-:Y:S01]  /*1060*/  SHF.R.S32.HI R0, RZ, 0x1f, R30 ;  /* 0x0000001fff007819 */ /* 0x000fe2000001141e */
[----:B------:R-:W-:Y:S01]  /*1070*/  IMAD.IADD R198, R190, 0x1, -R3 ;  /* 0x00000001bec67824 */ /* 0x000fe200078e0a03 */
[----:B------:R-:W-:Y:S01]  /*1080*/  SHF.R.S32.HI R3, RZ, 0x1f, R29 ;  /* 0x0000001fff037819 */ /* 0x000fe2000001141d */
[----:B------:R-:W-:Y:S01]  /*1090*/  IMAD.SHL.U32 R24, R6, 0x100, RZ ;  /* 0x0000010006187824 */ /* 0x000fe200078e00ff */
[----:B------:R-:W-:Y:S01]  /*10a0*/  STL [R1+0xc], R28 ;  /* 0x00000c1c01007387 */ /* 0x000fe20000100800 */
[----:B------:R-:W-:Y:S01]  /*10b0*/  SHF.L.U64.HI R0, R30, 0x1, R0 ;  /* 0x000000011e007819 */ /* 0x000fe20000010200 */
[C---:B------:R-:W-:Y:S01]  /*10c0*/  VIADD R229, R18.reuse, 0x100 ;  /* 0x0000010012e57836 */ /* 0x040fe20000000000 */
[----:B------:R-:W-:Y:S01]  /*10d0*/  SHF.R.S32.HI R4, RZ, 0x1f, R28 ;  /* 0x0000001fff047819 */ /* 0x000fe2000001141c */
[----:B------:R-:W-:Y:S01]  /*10e0*/  STL [R1+0x8], R27 ;  /* 0x0000081b01007387 */ /* 0x000fe20000100800 */
[----:B------:R-:W-:Y:S01]  /*10f0*/  SHF.R.S32.HI R6, RZ, 0x1f, R27 ;  /* 0x0000001fff067819 */ /* 0x000fe2000001141b */
[----:B------:R-:W-:Y:S01]  /*1100*/  VIADD R228, R18, 0x120 ;  /* 0x0000012012e47836 */ /* 0x000fe20000000000 */
[----:B0-----:R-:W-:Y:S01]  /*1110*/  SHF.L.U64.HI R29, R29, 0x1, R3 ;  /* 0x000000011d1d7819 */ /* 0x001fe20000010203 */
[----:B------:R-:W-:Y:S01]  /*1120*/  STL [R1+0x4], R26 ;  /* 0x0000041a01007387 */ /* 0x000fe20000100800 */
[----:B------:R-:W-:Y:S01]  /*1130*/  SHF.L.U64.HI R3, R28, 0x1, R4 ;  /* 0x000000011c037819 */ /* 0x000fe20000010204 */
[C---:B------:R-:W-:Y:S01]  /*1140*/  VIADD R226, R18.reuse, 0x140 ;  /* 0x0000014012e27836 */ /* 0x040fe20000000000 */
[----:B------:R-:W-:Y:S01]  /*1150*/  SHF.R.S32.HI R8, RZ, 0x1f, R26 ;  /* 0x0000001fff087819 */ /* 0x000fe2000001141a */
[----:B------:R-:W-:Y:S01]  /*1160*/  STL [R1], R25 ;  /* 0x0000001901007387 */ /* 0x000fe20000100800 */
[----:B------:R-:W-:Y:S01]  /*1170*/  SHF.R.S32.HI R9, RZ, 0x1f, R25 ;  /* 0x0000001fff097819 */ /* 0x000fe20000011419 */
[----:B------:R-:W-:Y:S01]  /*1180*/  VIADD R219, R18, 0x160 ;  /* 0x0000016012db7836 */ /* 0x000fe20000000000 */
[----:B------:R-:W-:Y:S01]  /*1190*/  SHF.R.S32.HI R10, RZ, 0x1f, R229 ;  /* 0x0000001fff0a7819 */ /* 0x000fe200000114e5 */
[----:B------:R-:W-:Y:S01]  /*11a0*/  STL [R1+0x68], R24 ;  /* 0x0000681801007387 */ /* 0x000fe20000100800 */
[----:B------:R-:W-:Y:S01]  /*11b0*/  SHF.L.U64.HI R4, R26, 0x1, R8 ;  /* 0x000000011a047819 */ /* 0x000fe20000010208 */
[C---:B------:R-:W-:Y:S01]  /*11c0*/  VIADD R218, R18.reuse, 0x180 ;  /* 0x0000018012da7836 */ /* 0x040fe20000000000 */
[----:B------:R-:W-:Y:S01]  /*11d0*/  SHF.R.S32.HI R11, RZ, 0x1f, R228 ;  /* 0x0000001fff0b7819 */ /* 0x000fe200000114e4 */
[----:B------:R0:W-:Y:S01]  /*11e0*/  STL [R1+0x18], R0 ;  /* 0x0000180001007387 */ /* 0x0001e20000100800 */
[----:B------:R-:W-:Y:S01]  /*11f0*/  SHF.R.S32.HI R13, RZ, 0x1f, R226 ;  /* 0x0000001fff0d7819 */ /* 0x000fe200000114e2 */
[C---:B------:R-:W-:Y:S01]  /*1200*/  VIADD R217, R18.reuse, 0x1a0 ;  /* 0x000001a012d97836 */ /* 0x040fe20000000000 */
[----:B------:R-:W-:Y:S01]  /*1210*/  SHF.R.S32.HI R12, RZ, 0x1f, R219 ;  /* 0x0000001fff0c7819 */ /* 0x000fe200000114db */
[----:B------:R-:W-:Y:S01]  /*1220*/  STL [R1+0x1c], R29 ;  /* 0x00001c1d01007387 */ /* 0x000fe20000100800 */
[----:B------:R-:W-:Y:S01]  /*1230*/  VIADD R216, R18, 0x1c0 ;  /* 0x000001c012d87836 */ /* 0x000fe20000000000 */
[----:B------:R-:W-:Y:S01]  /*1240*/  R2P PR, R14, 0x6 ;  /* 0x000000060e007804 */ /* 0x000fe20000000000 */
[----:B------:R-:W-:Y:S01]  /*1250*/  VIADD R215, R18, 0x1e0 ;  /* 0x000001e012d77836 */ /* 0x000fe20000000000 */
[----:B------:R1:W-:Y:S01]  /*1260*/  STL [R1+0x20], R3 ;  /* 0x0000200301007387 */ /* 0x0003e20000100800 */
[----:B------:R-:W-:Y:S01]  /*1270*/  SHF.R.S32.HI R21, RZ, 0x1f, R218 ;  /* 0x0000001fff157819 */ /* 0x000fe200000114da */
[----:B------:R-:W-:Y:S01]  /*1280*/  IMAD.IADD R197, R189, 0x1, R24 ;  /* 0x00000001bdc57824 */ /* 0x000fe200078e0218 */
[----:B0-----:R-:W-:Y:S01]  /*1290*/  SHF.L.U64.HI R0, R27, 0x1, R6 ;  /* 0x000000011b007819 */ /* 0x001fe20000010206 */
[----:B------:R-:W-:Y:S01]  /*12a0*/  IMAD.IADD R7, R192, 0x1, -R7 ;  /* 0x00000001c0077824 */ /* 0x000fe200078e0a07 */
[----:B------:R-:W-:Y:S01]  /*12b0*/  SHF.R.S32.HI R14, RZ, 0x1f, R217 ;  /* 0x0000001fff0e7819 */ /* 0x000fe200000114d9 */
[----:B------:R-:W-:Y:S01]  /*12c0*/  IMAD R200, R5, 0x2, R2 ;  /* 0x0000000205c87824 */ /* 0x000fe200078e0202 */
[----:B------:R-:W-:Y:S01]  /*12d0*/  SHF.R.S32.HI R23, RZ, 0x1f, R216 ;  /* 0x0000001fff177819 */ /* 0x000fe200000114d8 */
[----:B------:R0:W-:Y:S01]  /*12e0*/  STL [R1+0x24], R0 ;  /* 0x0000240001007387 */ /* 0x0001e20000100800 */
[----:B------:R-:W-:Y:S01]  /*12f0*/  SHF.R.S32.HI R20, RZ, 0x1f, R215 ;  /* 0x0000001fff147819 */ /* 0x000fe200000114d7 */
[----:B------:R-:W-:Y:S01]  /*1300*/  VIADD R35, R199, 0xc0 ;  /* 0x000000c0c7237836 */ /* 0x000fe20000000000 */
[----:B-1----:R-:W-:Y:S01]  /*1310*/  SHF.L.U64.HI R3, R25, 0x1, R9 ;  /* 0x0000000119037819 */ /* 0x002fe20000010209 */
[----:B------:R1:W-:Y:S01]  /*1320*/  STL [R1+0x28], R4 ;  /* 0x0000280401007387 */ /* 0x0003e20000100800 */
[----:B------:R-:W-:Y:S01]  /*1330*/  SHF.R.S32.HI R37, RZ, 0x1f, R37 ;  /* 0x0000001fff257819 */ /* 0x000fe20000011425 */
[C---:B------:R-:W-:Y:S01]  /*1340*/  VIADD R37, R197.reuse, 0x10 ;  /* 0x00000010c5257836 */ /* 0x040fe20000000000 */
[----:B------:R-:W-:Y:S01]  /*1350*/  SHF.R.S32.HI R34, RZ, 0x1f, R34 ;  /* 0x0000001fff227819 */ /* 0x000fe20000011422 */
[----:B------:R2:W-:Y:S01]  /*1360*/  STL [R1+0x2c], R3 ;  /* 0x00002c0301007387 */ /* 0x0005e20000100800 */
[----:B------:R-:W-:Y:S01]  /*1370*/  SHF.R.S32.HI R31, RZ, 0x1f, R31 ;  /* 0x0000001fff1f7819 */ /* 0x000fe2000001141f */
[----:B------:R-:W-:Y:S01]  /*1380*/  VIADD R34, R197, 0x28 ;  /* 0x00000028c5227836 */ /* 0x000fe20000000000 */
[----:B0-----:R-:W-:Y:S01]  /*1390*/  SHF.L.U64.HI R0, R229, 0x1, R10 ;  /* 0x00000001e5007819 */ /* 0x001fe2000001020a */
[----:B------:R-:W-:Y:S01]  /*13a0*/  VIADD R31, R197, 0x40 ;  /* 0x00000040c51f7836 */ /* 0x000fe20000000000 */
[----:B------:R-:W-:Y:S01]  /*13b0*/  SHF.R.S32.HI R36, RZ, 0x1f, R36 ;  /* 0x0000001fff247819 */ /* 0x000fe20000011424 */
[C---:B------:R-:W-:Y:S01]  /*13c0*/  VIADD R33, R199.reuse, 0x140 ;  /* 0x00000140c7217836 */ /* 0x040fe20000000000 */
[----:B-1----:R-:W-:Y:S01]  /*13d0*/  SHF.L.U64.HI R4, R228, 0x1, R11 ;  /* 0x00000001e4047819 */ /* 0x002fe2000001020b */
[----:B------:R0:W-:Y:S01]  /*13e0*/  STL [R1+0x30], R0 ;  /* 0x0000300001007387 */ /* 0x0001e20000100800 */
[----:B------:R-:W-:Y:S01]  /*13f0*/  VIADD R32, R199, 0x180 ;  /* 0x00000180c7207836 */ /* 0x000fe20000000000 */
[----:B--2---:R-:W-:Y:S01]  /*1400*/  SHF.L.U64.HI R3, R226, 0x1, R13 ;  /* 0x00000001e2037819 */ /* 0x004fe2000001020d */
[C---:B------:R-:W-:Y:S01]  /*1410*/  VIADD R28, R197.reuse, 0x58 ;  /* 0x00000058c51c7836 */ /* 0x040fe20000000000 */
[----:B------:R1:W-:Y:S01]  /*1420*/  STL [R1+0x34], R4 ;  /* 0x0000340401007387 */ /* 0x0003e20000100800 */
[----:B------:R-:W-:Y:S01]  /*1430*/  VIADD R25, R197, 0x70 ;  /* 0x00000070c5197836 */ /* 0x000fe20000000000 */
[----:B------:R-:W-:Y:S01]  /*1440*/  SHF.R.S32.HI R35, RZ, 0x1f, R35 ;  /* 0x0000001fff237819 */ /* 0x000fe20000011423 */
[----:B------:R-:W-:Y:S01]  /*1450*/  IMAD R212, R7, 0x8, R194 ;  /* 0x0000000807d47824 */ /* 0x000fe200078e02c2 */
[----:B------:R2:W-:Y:S01]  /*1460*/  STL [R1+0x38], R3 ;  /* 0x0000380301007387 */ /* 0x0005e20000100800 */
[----:B------:R-:W-:Y:S01]  /*1470*/  SHF.R.S32.HI R7, RZ, 0x1f, R37 ;  /* 0x0000001fff077819 */ /* 0x000fe20000011425 */
[----:B------:R-:W-:Y:S01]  /*1480*/  VIADD R205, R200, 0x26800 ;  /* 0x00026800c8cd7836 */ /* 0x000fe20000000000 */
[----:B0-----:R-:W-:Y:S01]  /*1490*/  SHF.L.U64.HI R0, R219, 0x1, R12 ;  /* 0x00000001db007819 */ /* 0x001fe2000001020c */
[C---:B------:R-:W-:Y:S01]  /*14a0*/  VIADD R12, R197.reuse, 0xb8 ;  /* 0x000000b8c50c7836 */ /* 0x040fe20000000000 */
[----:B------:R-:W-:Y:S01]  /*14b0*/  SHF.R.S32.HI R7, RZ, 0x1f, R34 ;  /* 0x0000001fff077819 */ /* 0x000fe20000011422 */
[C---:B------:R-:W-:Y:S01]  /*14c0*/  VIADD R10, R197.reuse, 0xc8 ;  /* 0x000000c8c50a7836 */ /* 0x040fe20000000000 */
[----:B-1----:R-:W-:Y:S01]  /*14d0*/  SHF.L.U64.HI R4, R218, 0x1, R21 ;  /* 0x00000001da047819 */ /* 0x002fe20000010215 */
[----:B------:R0:W-:Y:S01]  /*14e0*/  STL [R1+0x3c], R0 ;  /* 0x00003c0001007387 */ /* 0x0001e20000100800 */
[C---:B------:R-:W-:Y:S01]  /*14f0*/  VIADD R21, R197.reuse, 0x88 ;  /* 0x00000088c5157836 */ /* 0x040fe20000000000 */
[----:B--2---:R-:W-:Y:S01]  /*1500*/  SHF.L.U64.HI R3, R216, 0x1, R23 ;  /* 0x00000001d8037819 */ /* 0x004fe20000010217 */
[C---:B------:R-:W-:Y:S01]  /*1510*/  VIADD R9, R197.reuse, 0xd0 ;  /* 0x000000d0c5097836 */ /* 0x040fe20000000000 */
[----:B------:R-:W-:Y:S01]  /*1520*/  STL [R1+0x40], R4 ;  /* 0x0000400401007387 */ /* 0x000fe20000100800 */
[----:B------:R-:W-:Y:S01]  /*1530*/  SHF.R.S32.HI R7, RZ, 0x1f, R31 ;  /* 0x0000001fff077819 */ /* 0x000fe2000001141f */
[----:B------:R-:W-:Y:S01]  /*1540*/  VIADD R185, R18, 0x20 ;  /* 0x0000002012b97836 */ /* 0x000fe20000000000 */
[----:B------:R-:W-:Y:S01]  /*1550*/  SHF.R.S32.HI R33, RZ, 0x1f, R33 ;  /* 0x0000001fff217819 */ /* 0x000fe20000011421 */
[C---:B------:R-:W-:Y:S01]  /*1560*/  VIADD R38, R197.reuse, 0x8 ;  /* 0x00000008c5267836 */ /* 0x040fe20000000000 */
[----:B------:R-:W-:Y:S01]  /*1570*/  SHF.R.S32.HI R32, RZ, 0x1f, R32 ;  /* 0x0000001fff207819 */ /* 0x000fe20000011420 */
[----:B------:R-:W-:Y:S01]  /*1580*/  VIADD R36, R197, 0x18 ;  /* 0x00000018c5247836 */ /* 0x000fe20000000000 */
[----:B0-----:R-:W-:Y:S01]  /*1590*/  SHF.L.U64.HI R0, R217, 0x1, R14 ;  /* 0x00000001d9007819 */ /* 0x001fe2000001020e */
[C---:B------:R-:W-:Y:S01]  /*15a0*/  VIADD R35, R197.reuse, 0x20 ;  /* 0x00000020c5237836 */ /* 0x040fe20000000000 */
[----:B------:R-:W-:Y:S01]  /*15b0*/  SEL R204, R204, 0xffffffc0, !P2 ;  /* 0xffffffc0cccc7807 */ /* 0x000fe20005000000 */
[C---:B------:R-:W-:Y:S01]  /*15c0*/  VIADD R33, R197.reuse, 0x30 ;  /* 0x00000030c5217836 */ /* 0x040fe20000000000 */
[----:B------:R-:W-:Y:S01]  /*15d0*/  SHF.R.S32.HI R7, RZ, 0x1f, R28 ;  /* 0x0000001fff077819 */ /* 0x000fe2000001141c */
[----:B------:R0:W-:Y:S01]  /*15e0*/  STL [R1+0x44], R0 ;  /* 0x0000440001007387 */ /* 0x0001e20000100800 */
[C---:B------:R-:W-:Y:S01]  /*15f0*/  VIADD R32, R197.reuse, 0x38 ;  /* 0x00000038c5207836 */ /* 0x040fe20000000000 */
[----:B------:R-:W-:Y:S01]  /*1600*/  SHF.R.S32.HI R7, RZ, 0x1f, R25 ;  /* 0x0000001fff077819 */ /* 0x000fe20000011419 */
[C---:B------:R-:W-:Y:S01]  /*1610*/  VIADD R30, R197.reuse, 0x48 ;  /* 0x00000048c51e7836 */ /* 0x040fe20000000000 */
[----:B------:R1:W-:Y:S01]  /*1620*/  STL [R1+0x48], R3 ;  /* 0x0000480301007387 */ /* 0x0003e20000100800 */
[C---:B------:R-:W-:Y:S01]  /*1630*/  VIADD R29, R197.reuse, 0x50 ;  /* 0x00000050c51d7836 */ /* 0x040fe20000000000 */
[----:B------:R-:W-:Y:S01]  /*1640*/  SHF.R.S32.HI R7, RZ, 0x1f, R21 ;  /* 0x0000001fff077819 */ /* 0x000fe20000011415 */
[C---:B------:R-:W-:Y:S01]  /*1650*/  VIADD R27, R197.reuse, 0x60 ;  /* 0x00000060c51b7836 */ /* 0x040fe20000000000 */
[----:B------:R-:W-:Y:S01]  /*1660*/  SHF.R.S32.HI R5, RZ, 0x1f, R9 ;  /* 0x0000001fff057819 */ /* 0x000fe20000011409 */
[----:B------:R-:W-:Y:S01]  /*1670*/  VIADD R26, R197, 0x68 ;  /* 0x00000068c51a7836 */ /* 0x000fe20000000000 */
[----:B0-----:R-:W-:Y:S01]  /*1680*/  SHF.L.U64.HI R0, R215, 0x1, R20 ;  /* 0x00000001d7007819 */ /* 0x001fe20000010214 */
[C---:B------:R-:W-:Y:S01]  /*1690*/  VIADD R24, R197.reuse, 0x78 ;  /* 0x00000078c5187836 */ /* 0x040fe20000000000 */
[----:B------:R-:W-:Y:S01]  /*16a0*/  SHF.R.S32.HI R19, RZ, 0x1f, R18 ;  /* 0x0000001fff137819 */ /* 0x000fe20000011412 */
[----:B------:R-:W-:Y:S01]  /*16b0*/  VIADD R23, R197, 0x80 ;  /* 0x00000080c5177836 */ /* 0x000fe20000000000 */
[----:B------:R-:W-:Y:S01]  /*16c0*/  SHF.R.S32.HI R206, RZ, 0x1f, R185 ;  /* 0x0000001fffce7819 */ /* 0x000fe200000114b9 */
[----:B-1----:R-:W-:Y:S01]  /*16d0*/  IMAD R3, R15, 0x2, R2 ;  /* 0x000000020f037824 */ /* 0x002fe200078e0202 */
        /* <DEDUP_REMOVED lines=19> */
[C---:B-1----:R-:W-:Y:S01]  /*1810*/  VIADD R3, R197.reuse, 0xf0 ;  /* 0x000000f0c5037836 */ /* 0x042fe20000000000 */
[----:B------:R-:W-:Y:S01]  /*1820*/  SHF.R.S32.HI R32, RZ, 0x1f, R32 ;  /* 0x0000001fff207819 */ /* 0x000fe20000011420 */
        /* <DEDUP_REMOVED lines=10> */
[----:B------:R-:W-:Y:S01]  /*18d0*/  IMAD.MOV.U32 R17, RZ, RZ, RZ ;  /* 0x000000ffff117224 */ /* 0x000fe200078e00ff */
        /* <DEDUP_REMOVED lines=13> */
.L_x_2701:
[----:B------:R-:W-:Y:S01]  /*19b0*/  ULDC.64 UR4, c[0x0][0xa28] ;  /* 0x00028a0000047ab9 */ /* 0x000fe20000000a00 */
[----:B-1234-:R-:W0:Y:S01]  /*19c0*/  LDC.64 R4, c[0x0][0xa08] ;  /* 0x00028200ff047b82 */ /* 0x01ee220000000a00 */
[----:B------:R-:W-:Y:S01]  /*19d0*/  ISETP.NE.U32.AND P0, PT, RZ, UR4, PT ;  /* 0x00000004ff007c0c */ /* 0x000fe2000bf05070 */
[----:B------:R-:W-:Y:S01]  /*19e0*/  IMAD.MOV.U32 R10, RZ, RZ, RZ ;  /* 0x000000ffff0a7224 */ /* 0x000fe200078e00ff */
[----:B------:R-:W-:Y:S01]  /*19f0*/  ULDC.64 UR6, c[0x0][0xa20] ;  /* 0x0002880000067ab9 */ /* 0x000fe20000000a00 */
[----:B------:R-:W-:Y:S01]  /*1a00*/  IMAD.MOV.U32 R24, RZ, RZ, RZ ;  /* 0x000000ffff187224 */ /* 0x000fe200078e00ff */
[----:B------:R-:W-:Y:S01]  /*1a10*/  ISETP.NE.AND.EX P0, PT, RZ, UR5, PT, P0 ;  /* 0x00000005ff007c0c */ /* 0x000fe2000bf05300 */
[----:B------:R-:W-:Y:S02]  /*1a20*/  ULDC.64 UR4, c[0x0][0xa18] ;  /* 0x0002860000047ab9 */ /* 0x000fe40000000a00 */
[----:B------:R-:W-:-:S04]  /*1a30*/  ISETP.NE.U32.AND P1, PT, RZ, UR4, PT ;  /* 0x00000004ff007c0c */ /* 0x000fc8000bf25070 */
[----:B------:R-:W-:Y:S01]  /*1a40*/  ISETP.NE.AND.EX P1, PT, RZ, UR5, PT, P1 ;  /* 0x00000005ff007c0c */ /* 0x000fe2000bf25310 */
[----:B------:R-:W-:Y:S02]  /*1a50*/  ULDC.64 UR4, c[0x0][0xa08] ;  /* 0x0002820000047ab9 */ /* 0x000fe40000000a00 */
[----:B------:R-:W-:-:S03]  /*1a60*/  ISETP.NE.U32.AND P3, PT, RZ, UR4, PT ;  /* 0x00000004ff007c0c */ /* 0x000fc6000bf65070 */
[----:B------:R-:W1:Y:S01]  /*1a70*/  @P0 LDC.64 R8, c[0x0][0xa28] ;  /* 0x00028a00ff080b82 */ /* 0x000e620000000a00 */
[----:B------:R-:W-:Y:S01]  /*1a80*/  ISETP.NE.AND.EX P3, PT, RZ, UR5, PT, P3 ;  /* 0x00000005ff007c0c */ /* 0x000fe2000bf65330 */
[----:B0-----:R-:W-:-:S06]  /*1a90*/  IMAD.WIDE R4, R83, 0x4, R4 ;  /* 0x0000000453047825 */ /* 0x001fcc00078e0204 */
[----:B------:R-:W0:Y:S01]  /*1aa0*/  @P1 LDC.64 R6, c[0x0][0xa18] ;  /* 0x00028600ff061b82 */ /* 0x000e220000000a00 */
[----:B------:R-:W-:Y:S02]  /*1ab0*/  ULDC UR4, c[0x0][0x288] ;  /* 0x0000a20000047ab9 */ /* 0x000fe40000000800 */
[----:B------:R-:W-:Y:S01]  /*1ac0*/  IMAD.U32 R23, RZ, RZ, UR4 ;  /* 0x00000004ff177e24 */ /* 0x000fe2000f8e00ff */
[----:B------:R2:W-:Y:S01]  /*1ad0*/  STL [R1+0x54], R83 ;  /* 0x0000545301007387 */ /* 0x0005e20000100800 */
[----:B------:R-:W-:-:S03]  /*1ae0*/  ULDC.64 UR4, c[0x0][0x418] ;  /* 0x0001060000047ab9 */ /* 0x000fc60000000a00 */
[----:B------:R2:W5:Y:S01]  /*1af0*/  @P3 LDG.E R24, desc[UR42][R4.64] ;  /* 0x0000002a04183981 */ /* 0x000562000c1e1900 */
[----:B-1----:R-:W-:-:S05]  /*1b00*/  @P0 IMAD.WIDE R8, R83, 0x4, R8 ;  /* 0x0000000453080825 */ /* 0x002fca00078e0208 */
[----:B------:R2:W5:Y:S01]  /*1b10*/  @P0 LDG.E R10, desc[UR42][R8.64] ;  /* 0x0000002a080a0981 */ /* 0x000562000c1e1900 */
[----:B0-----:R-:W-:-:S05]  /*1b20*/  @P1 IMAD.WIDE R6, R83, 0x4, R6 ;  /* 0x0000000453061825 */ /* 0x001fca00078e0206 */
[----:B------:R2:W5:Y:S01]  /*1b30*/  @P1 LDG.E R23, desc[UR42][R6.64] ;  /* 0x0000002a06171981 */ /* 0x000562000c1e1900 */
[----:B------:R-:W-:Y:S01]  /*1b40*/  UISETP.NE.U32.AND UP0, UPT, UR4, URZ, UPT ;  /* 0x0000003f0400728c */ /* 0x000fe2000bf05070 */
[C---:B------:R-:W-:Y:S02]  /*1b50*/  LOP3.LUT R3, R82.reuse, 0xff000000, RZ, 0xc0, !PT ;  /* 0xff00000052037812 */ /* 0x040fe400078ec0ff */
[----:B------:R-:W-:Y:S01]  /*1b60*/  ULDC UR4, c[0x0][0x424] ;  /* 0x0001090000047ab9 */ /* 0x000fe20000000800 */
[----:B------:R-:W-:Y:S01]  /*1b70*/  UISETP.NE.AND.EX UP0, UPT, UR5, URZ, UPT, UP0 ;  /* 0x0000003f0500728c */ /* 0x000fe2000bf05300 */
[----:B------:R-:W-:Y:S02]  /*1b80*/  ISETP.NE.U32.AND P2, PT, RZ, UR6, PT ;  /* 0x00000006ff007c0c */ /* 0x000fe4000bf45070 */
[----:B------:R-:W-:Y:S01]  /*1b90*/  ULDC UR5, c[0x0][0x2f0] ;  /* 0x0000bc0000057ab9 */ /* 0x000fe20000000800 */
[----:B------:R-:W-:Y:S01]  /*1ba0*/  USEL UR4, UR4, 0x1, UP0 ;  /* 0x0000000104047887 */ /* 0x000fe20008000000 */
[----:B------:R-:W-:-:S02]  /*1bb0*/  LOP3.LUT R0, R82, 0xff0000, RZ, 0xc0, !PT ;  /* 0x00ff000052007812 */ /* 0x000fc400078ec0ff */
[----:B------:R-:W-:Y:S01]  /*1bc0*/  SHF.R.U32.HI R3, RZ, 0x8, R3 ;  /* 0x00000008ff037819 */ /* 0x000fe20000011603 */
[----:B------:R-:W-:Y:S01]  /*1bd0*/  UIMAD UR4, UR4, UR5, URZ ;  /* 0x00000005040472a4 */ /* 0x000fe2000f8e023f */
[----:B------:R-:W-:Y:S02]  /*1be0*/  ISETP.NE.AND.EX P2, PT, RZ, UR7, PT, P2 ;  /* 0x00000007ff007c0c */ /* 0x000fe4000bf45320 */
[----:B------:R-:W-:Y:S01]  /*1bf0*/  ULDC UR5, c[0x0][0x348] ;  /* 0x0000d20000057ab9 */ /* 0x000fe20000000800 */
[----:B------:R-:W-:Y:S02]  /*1c00*/  LEA.HI R11, R0, R3, RZ, 0x10 ;  /* 0x00000003000b7211 */ /* 0x000fe400078f80ff */
[----:B------:R-:W-:Y:S01]  /*1c10*/  LOP3.LUT R188, R82, 0xffff, RZ, 0xc0, !PT ;  /* 0x0000ffff52bc7812 */ /* 0x000fe200078ec0ff */
[----:B--2---:R-:W-:Y:S07]  /*1c20*/  @P1 BRA `(.L_x_2474) ;  /* 0x0000000000241947 */ /* 0x004fee0003800000 */
        /* <DEDUP_REMOVED lines=9> */
.L_x_2474:
[----:B------:R-:W-:Y:S02]  /*1cc0*/  IMAD.U32 R34, RZ, RZ, UR5 ;  /* 0x00000005ff227e24 */ /* 0x000fe4000f8e00ff */
[----:B------:R-:W-:Y:S01]  /*1cd0*/  IMAD.U32 R25, RZ, RZ, UR4 ;  /* 0x00000004ff197e24 */ /* 0x000fe2000f8e00ff */
[----:B------:R-:W-:Y:S06]  /*1ce0*/  @!P2 BRA `(.L_x_2475) ;  /* 0x000000000010a947 */ /* 0x000fec0003800000 */
[----:B------:R-:W0:Y:S02]  /*1cf0*/  LDC.64 R4, c[0x0][0xa20] ;  /* 0x00028800ff047b82 */ /* 0x000e240000000a00 */
[----:B0-----:R-:W-:-:S05]  /*1d00*/  IMAD.WIDE R4, R83, 0x4, R4 ;  /* 0x0000000453047825 */ /* 0x001fca00078e0204 */
[----:B------:R0:W5:Y:S01]  /*1d10*/  LDG.E R25, desc[UR42][R4.64] ;  /* 0x0000002a04197981 */ /* 0x000162000c1e1900 */
[----:B------:R-:W-:Y:S05]  /*1d20*/  BRA `(.L_x_2476) ;  /* 0x0000000000107947 */ /* 0x000fea0003800000 */
.L_x_2475:
[----:B------:R-:W-:Y:S05]  /*1d30*/  @!P3 BRA `(.L_x_2476) ;  /* 0x00000000000cb947 */ /* 0x000fea0003800000 */
[----:B------:R-:W2:Y:S04]  /*1d40*/  LDG.E R0, desc[UR42][R4.64] ;  /* 0x0000002a04007981 */ /* 0x000ea8000c1e1900 */
[----:B------:R-:W2:Y:S02]  /*1d50*/  LDG.E R25, desc[UR42][R4.64+0x4] ;  /* 0x0000042a04197981 */ /* 0x000ea4000c1e1900 */
[----:B--2---:R-:W-:-:S07]  /*1d60*/  IMAD.IADD R25, R25, 0x1, -R0 ;  /* 0x0000000119197824 */ /* 0x004fce00078e0a00 */
.L_x_2476:
[----:B------:R-:W-:Y:S01]  /*1d70*/  ULDC.64 UR4, c[0x0][0xa10] ;  /* 0x0002840000047ab9 */ /* 0x000fe20000000a00 */
[----:B------:R-:W1:Y:S01]  /*1d80*/  LDC R8, c[0x0][0x448] ;  /* 0x00011200ff087b82 */ /* 0x000e620000000800 */
[----:B------:R-:W-:-:S04]  /*1d90*/  ISETP.NE.U32.AND P0, PT, RZ, UR4, PT ;  /* 0x00000004ff007c0c */ /* 0x000fc8000bf05070 */
[----:B------:R-:W-:Y:S01]  /*1da0*/  ISETP.NE.AND.EX P0, PT, RZ, UR5, PT, P0 ;  /* 0x00000005ff007c0c */ /* 0x000fe2000bf05300 */
[----:B------:R-:W-:Y:S02]  /*1db0*/  ULDC.64 UR4, c[0x0][0xa30] ;  /* 0x00028c0000047ab9 */ /* 0x000fe40000000a00 */
[----:B------:R-:W-:-:S04]  /*1dc0*/  ISETP.NE.U32.AND P1, PT, RZ, UR4, PT ;  /* 0x00000004ff007c0c */ /* 0x000fc8000bf25070 */
[----:B------:R-:W-:-:S06]  /*1dd0*/  ISETP.NE.AND.EX P1, PT, RZ, UR5, PT, P1 ;  /* 0x00000005ff007c0c */ /* 0x000fcc000bf25310 */
[----:B------:R-:W2:Y:S08]  /*1de0*/  @P0 LDC.64 R6, c[0x0][0xa10] ;  /* 0x00028400ff060b82 */ /* 0x000eb00000000a00 */
[----:B0-----:R-:W0:Y:S01]  /*1df0*/  @P1 LDC.64 R4, c[0x0][0xa30] ;  /* 0x00028c00ff041b82 */ /* 0x001e220000000a00 */
[----:B--2---:R-:W-:-:S05]  /*1e00*/  @P0 IMAD.WIDE R6, R83, 0x4, R6 ;  /* 0x0000000453060825 */ /* 0x004fca00078e0206 */
[----:B------:R-:W2:Y:S04]  /*1e10*/  @P0 LDG.E R0, desc[UR42][R6.64] ;  /* 0x0000002a06000981 */ /* 0x000ea8000c1e1900 */
[----:B------:R-:W2:Y:S01]  /*1e20*/  @P0 LDG.E R3, desc[UR42][R6.64+0x4] ;  /* 0x0000042a06030981 */ /* 0x000ea2000c1e1900 */
[----:B-----5:R-:W-:Y:S02]  /*1e30*/  IMAD.MOV.U32 R80, RZ, RZ, R25 ;  /* 0x000000ffff507224 */ /* 0x020fe400078e0019 */
[----:B0-----:R-:W-:-:S05]  /*1e40*/  @P1 IMAD.WIDE R4, R83, 0x4, R4 ;  /* 0x0000000453041825 */ /* 0x001fca00078e0204 */
[----:B------:R0:W5:Y:S01]  /*1e50*/  @P1 LDG.E R80, desc[UR42][R4.64] ;  /* 0x0000002a04501981 */ /* 0x000162000c1e1900 */
[----:B-1----:R-:W-:Y:S01]  /*1e60*/  ISETP.NE.AND P1, PT, R8, 0x1, PT ;  /* 0x000000010800780c */ /* 0x002fe20003f25270 */
[----:B------:R-:W-:Y:S02]  /*1e70*/  IMAD.SHL.U32 R196, R81, 0x40, RZ ;  /* 0x0000004051c47824 */ /* 0x000fe400078e00ff */
[----:B------:R-:W-:Y:S01]  /*1e80*/  IMAD.IADD R13, R25, 0x1, -R10 ;  /* 0x00000001190d7824 */ /* 0x000fe200078e0a0a */
[----:B0-----:R-:W0:Y:S09]  /*1e90*/  LDC.64 R4, c[0x0][0x9e0] ;  /* 0x00027800ff047b82 */ /* 0x001e320000000a00 */
[----:B------:R-:W1:Y:S08]  /*1ea0*/  @P1 LDC R9, c[0x0][0x44c] ;  /* 0x00011300ff091b82 */ /* 0x000e700000000800 */
[----:B------:R-:W3:Y:S01]  /*1eb0*/  @P1 LDC R8, c[0x0][0x450] ;  /* 0x00011400ff081b82 */ /* 0x000ee20000000800 */
[----:B0-----:R-:W-:Y:S01]  /*1ec0*/  ISETP.GE.AND P2, PT, R5, 0x1, PT ;  /* 0x000000010500780c */ /* 0x001fe20003f46270 */
[----:B--2---:R-:W-:-:S02]  /*1ed0*/  @P0 IMAD.IADD R34, R3, 0x1, -R0 ;  /* 0x0000000103220824 */ /* 0x004fc400078e0a00 */
[----:B------:R-:W-:Y:S02]  /*1ee0*/  VIADD R0, R196, 0x3f ;  /* 0x0000003fc4007836 */ /* 0x000fe40000000000 */
[----:B------:R-:W-:Y:S02]  /*1ef0*/  IMAD.IADD R184, R13, 0x1, R34 ;  /* 0x000000010db87824 */ /* 0x000fe400078e0222 */
[----:B-1----:R-:W-:-:S03]  /*1f00*/  @P1 IMAD.HI.U32 R3, R0, R9, RZ ;  /* 0x0000000900031227 */ /* 0x002fc600078e00ff */
[C---:B------:R-:W-:Y:S01]  /*1f10*/  IADD3 R7, R184.reuse, 0x1, -R23 ;  /* 0x00000001b8077810 */ /* 0x040fe20007ffe817 */
[----:B------:R-:W-:Y:S01]  /*1f20*/  IMAD.MOV.U32 R6, RZ, RZ, R0 ;  /* 0x000000ffff067224 */ /* 0x000fe200078e0000 */
[----:B---3--:R-:W-:Y:S01]  /*1f30*/  @P1 SHF.R.U32.HI R6, RZ, R8, R3 ;  /* 0x00000008ff061219 */ /* 0x008fe20000011603 */
[----:B------:R-:W-:-:S04]  /*1f40*/  VIADD R0, R184, 0x3f ;  /* 0x0000003fb8007836 */ /* 0x000fc80000000000 */
[----:B------:R-:W-:Y:S01]  /*1f50*/  IMAD.IADD R9, R7, 0x1, R6 ;  /* 0x0000000107097824 */ /* 0x000fe200078e0206 */
[----:B------:R-:W-:-:S03]  /*1f60*/  SHF.R.S32.HI R3, RZ, 0x1f, R0 ;  /* 0x0000001fff037819 */ /* 0x000fc60000011400 */
[----:B------:R-:W-:Y:S01]  /*1f70*/  IMAD.IADD R4, R9, 0x1, R4 ;  /* 0x0000000109047824 */ /* 0x000fe200078e0204 */
[----:B------:R-:W-:-:S04]  /*1f80*/  LEA.HI R3, R3, R0, RZ, 0x6 ;  /* 0x0000000003037211 */ /* 0x000fc800078f30ff */
[----:B------:R-:W-:Y:S01]  /*1f90*/  SHF.R.S32.HI R38, RZ, 0x6, R3 ;  /* 0x00000006ff267819 */ /* 0x000fe20000011403 */
        /* <DEDUP_REMOVED lines=12> */
.L_x_2479:
[----:B------:R-:W-:-:S13]  /*2060*/  ISETP.NE.AND P0, PT, R5, 0x1, PT ;  /* 0x000000010500780c */ /* 0x000fda0003f05270 */
[----:B------:R-:W0:Y:S02]  /*2070*/  @P0 LDC.64 R6, c[0x0][0x9e8] ;  /* 0x00027a00ff060b82 */ /* 0x000e240000000a00 */
[----:B0-----:R-:W-:-:S05]  /*2080*/  @P0 IMAD.HI.U32 R6, R0, R6, RZ ;  /* 0x0000000600060227 */ /* 0x001fca00078e00ff */
[----:B------:R-:W-:-:S07]  /*2090*/  @P0 SHF.R.U32.HI R0, RZ, R7, R6 ;  /* 0x00000007ff000219 */ /* 0x000fce0000011606 */
.L_x_2480:
[----:B------:R-:W-:Y:S05]  /*20a0*/  BSYNC B0 ;  /* 0x0000000000007941 */ /* 0x000fea0003800000 */
.L_x_2478:
[----:B------:R-:W-:-:S05]  /*20b0*/  IMAD R3, R0, R5, R5 ;  /* 0x0000000500037224 */ /* 0x000fca00078e0205 */
[----:B------:R-:W-:-:S07]  /*20c0*/  VIMNMX R4, R4, R3, PT ;  /* 0x0000000304047248 */ /* 0x000fce0003fe0100 */
.L_x_2477:
[----:B------:R-:W0:Y:S01]  /*20d0*/  @P1 LDC R7, c[0x0][0x44c] ;  /* 0x00011300ff071b82 */ /* 0x000e220000000800 */
[----:B------:R-:W-:Y:S01]  /*20e0*/  VIADD R4, R4, 0x3f ;  /* 0x0000003f04047836 */ /* 0x000fe20000000000 */
[----:B------:R-:W-:Y:S01]  /*20f0*/  ULDC UR4, c[0x0][0x9dc] ;  /* 0x0002770000047ab9 */ /* 0x000fe20000000800 */
[----:B------:R-:W-:Y:S02]  /*2100*/  IMAD.MOV.U32 R0, RZ, RZ, R196 ;  /* 0x000000ffff007224 */ /* 0x000fe400078e00c4 */
[----:B------:R-:W-:Y:S01]  /*2110*/  IMAD.IADD R37, R184, 0x1, -R23 ;  /* 0x00000001b8257824 */ /* 0x000fe200078e0a17 */
        /* <DEDUP_REMOVED lines=20> */
.L_x_2483:
[----:B------:R-:W-:-:S13]  /*2260*/  ISETP.NE.AND P0, PT, R5, 0x1, PT ;  /* 0x000000010500780c */ /* 0x000fda0003f05270 */
[----:B------:R-:W0:Y:S02]  /*2270*/  @P0 LDC.64 R6, c[0x0][0x9e8] ;  /* 0x00027a00ff060b82 */ /* 0x000e240000000a00 */
[----:B0-----:R-:W-:-:S05]  /*2280*/  @P0 IMAD.HI.U32 R6, R0, R6, RZ ;  /* 0x0000000600060227 */ /* 0x001fca00078e00ff */
[----:B------:R-:W-:-:S07]  /*2290*/  @P0 SHF.R.U32.HI R0, RZ, R7, R6 ;  /* 0x00000007ff000219 */ /* 0x000fce0000011606 */
.L_x_2484:
[----:B------:R-:W-:Y:S05]  /*22a0*/  BSYNC B0 ;  /* 0x0000000000007941 */ /* 0x000fea0003800000 */
.L_x_2482:
[----:B------:R-:W-:-:S05]  /*22b0*/  IMAD R0, R0, R5, RZ ;  /* 0x0000000500007224 */ /* 0x000fca00078e02ff */
[----:B------:R-:W-:-:S07]  /*22c0*/  VIMNMX R3, R3, R0, !PT ;  /* 0x0000000003037248 */ /* 0x000fce0007fe0100 */
.L_x_2481:
[----:B------:R-:W-:Y:S01]  /*22d0*/  SHF.R.S32.HI R0, RZ, 0x1f, R3 ;  /* 0x0000001fff007819 */ /* 0x000fe20000011403 */
[----:B------:R-:W-:Y:S01]  /*22e0*/  BSSY B0, `(.L_x_2485) ;  /* 0x000002a000007945 */ /* 0x000fe20003800000 */
[----:B------:R-:W-:Y:S02]  /*22f0*/  LOP3.LUT R14, R11, 0xff, RZ, 0xc0, !PT ;  /* 0x000000ff0b0e7812 */ /* 0x000fe400078ec0ff */
[----:B------:R-:W-:Y:S02]  /*2300*/  LEA.HI R0, R0, R3, RZ, 0x6 ;  /* 0x0000000300007211 */ /* 0x000fe400078f30ff */
[----:B------:R-:W-:Y:S01]  /*2310*/  SHF.R.U32.HI R4, RZ, 0x10, R11 ;  /* 0x00000010ff047819 */ /* 0x000fe2000001160b */
[----:B------:R0:W-:Y:S01]  /*2320*/  STL [R1+0x58], R14 ;  /* 0x0000580e01007387 */ /* 0x0001e20000100800 */
[----:B------:R-:W-:-:S03]  /*2330*/  SHF.R.S32.HI R0, RZ, 0x6, R0 ;  /* 0x00000006ff007819 */ /* 0x000fc60000011400 */
[----:B------:R0:W-:Y:S01]  /*2340*/  STL [R1+0x50], R4 ;  /* 0x0000500401007387 */ /* 0x0001e20000100800 */
[----:B------:R-:W-:Y:S01]  /*2350*/  VIMNMX R9, RZ, R0, !PT ;  /* 0x00000000ff097248 */ /* 0x000fe20007fe0100 */
[----:B------:R-:W-:-:S03]  /*2360*/  IMAD.MOV.U32 R0, RZ, RZ, RZ ;  /* 0x000000ffff007224 */ /* 0x000fc600078e00ff */
[----:B------:R-:W-:-:S13]  /*2370*/  ISETP.GT.AND P0, PT, R8, R9, PT ;  /* 0x000000090800720c */ /* 0x000fda0003f04270 */
[----:B0-----:R-:W-:Y:S05]  /*2380*/  @!P0 BRA `(.L_x_2486) ;  /* 0x00000000007c8947 */ /* 0x001fea0003800000 */
[----:B------:R-:W-:Y:S01]  /*2390*/  ISETP.NE.AND P0, PT, R4, RZ, PT ;  /* 0x000000ff0400720c */ /* 0x000fe20003f05270 */
[----:B------:R-:W-:-:S03]  /*23a0*/  ULDC UR4, c[0x0][0x9f0] ;  /* 0x00027c0000047ab9 */ /* 0x000fc60000000800 */
[----:B------:R-:W-:-:S04]  /*23b0*/  SEL R11, R4, UR4, P0 ;  /* 0x00000004040b7c07 */ /* 0x000fc80008000000 */
[-C--:B------:R-:W-:Y:S02]  /*23c0*/  IABS R6, R11.reuse ;  /* 0x0000000b00067213 */ /* 0x080fe40000000000 */
[----:B------:R-:W-:Y:S02]  /*23d0*/  IADD3 R0, R11, -0x1, R8 ;  /* 0xffffffff0b007810 */ /* 0x000fe40007ffe008 */
[----:B------:R-:W0:Y:S01]  /*23e0*/  I2F.RP R3, R6 ;  /* 0x0000000600037306 */ /* 0x000e220000209400 */
[----:B------:R-:W-:Y:S02]  /*23f0*/  IABS R12, R11 ;  /* 0x0000000b000c7213 */ /* 0x000fe40000000000 */
[----:B------:R-:W-:-:S05]  /*2400*/  IMAD.IADD R0, R0, 0x1, -R9 ;  /* 0x0000000100007824 */ /* 0x000fca00078e0a09 */
        /* <DEDUP_REMOVED lines=10> */
[----:B------:R-:W-:-:S04]  /*24b0*/  IMAD.HI.U32 R5, R5, R7, R4 ;  /* 0x0000000705057227 */ /* 0x000fc800078e0004 */
        /* <DEDUP_REMOVED lines=12> */
.L_x_2486:
[----:B------:R-:W-:Y:S05]  /*2580*/  BSYNC B0 ;  /* 0x0000000000007941 */ /* 0x000fea0003800000 */
.L_x_2485:
[----:B------:R-:W-:-:S05]  /*2590*/  IMAD R3, R14, R0, R9 ;  /* 0x000000000e037224 */ /* 0x000fca00078e0209 */
        /* <DEDUP_REMOVED lines=11> */
[----:B------:R-:W-:Y:S02]  /*2650*/  @P0 SHF.R.S32.HI R35, RZ, 0x6, R3 ;  /* 0x00000006ff230819 */ /* 0x000fe40000011403 */
[----:B------:R-:W-:Y:S02]  /*2660*/  PLOP3.LUT P0, PT, PT, PT, PT, 0x80, 0x0 ;  /* 0x000000000000781c */ /* 0x000fe40003f0f070 */
        /* <DEDUP_REMOVED lines=22> */
.L_x_2489:
[----:B------:R-:W-:Y:S05]  /*27d0*/  BSYNC B6 ;  /* 0x0000000000067941 */ /* 0x000fea0003800000 */
.L_x_2488:
        /* <DEDUP_REMOVED lines=20> */
.L_x_2491:
[----:B------:R-:W-:Y:S05]  /*2920*/  BSYNC B6 ;  /* 0x0000000000067941 */ /* 0x000fea0003800000 */
.L_x_2490:
[----:B------:R-:W-:Y:S01]  /*2930*/  ULDC.64 UR4, c[0x0][0x9f8] ;  /* 0x00027e0000047ab9 */ /* 0x000fe20000000a00 */
[----:B------:R-:W-:Y:S01]  /*2940*/  IMAD.MOV.U32 R0, RZ, RZ, R83 ;  /* 0x000000ffff007224 */ /* 0x000fe200078e0053 */
[----:B------:R-:W-:Y:S01]  /*2950*/  ISETP.NE.U32.AND P0, PT, RZ, UR4, PT ;  /* 0x00000004ff007c0c */ /* 0x000fe2000bf05070 */
[----:B------:R-:W0:Y:S01]  /*2960*/  S2R R3, SR_TID.X ;  /* 0x0000000000037919 */ /* 0x000e220000002100 */
[----:B------:R-:W1:Y:S08]  /*2970*/  LDC.64 R6, c[0x0][0x3f8] ;  /* 0x0000fe00ff067b82 */ /* 0x000e700000000a00 */
[----:B------:R-:W2:Y:S01]  /*2980*/  LDC R47, c[0x0][0x3f4] ;  /* 0x0000fd00ff2f7b82 */ /* 0x000ea20000000800 */
[----:B------:R-:W-:-:S02]  /*2990*/  ISETP.NE.AND.EX P0, PT, RZ, UR5, PT, P0 ;  /* 0x00000005ff007c0c */ /* 0x000fc4000bf05300 */
[----:B------:R-:W-:Y:S02]  /*29a0*/  SHF.R.S32.HI R9, RZ, 0x1f, R190 ;  /* 0x0000001fff097819 */ /* 0x000fe400000114be */
[----:B------:R-:W-:Y:S01]  /*29b0*/  SHF.R.S32.HI R193, RZ, 0x1f, R192 ;  /* 0x0000001fffc17819 */ /* 0x000fe200000114c0 */
[----:B------:R-:W3:Y:S01]  /*29c0*/  S2R R46, SR_TID.X ;  /* 0x00000000002e7919 */ /* 0x000ee20000002100 */
[----:B------:R-:W-:Y:S01]  /*29d0*/  IMAD.SHL.U32 R42, R198, 0x40, RZ ;  /* 0x00000040c62a7824 */ /* 0x000fe200078e00ff */
[----:B------:R-:W-:-:S06]  /*29e0*/  ULDC UR4, c[0x0][0x2f4] ;  /* 0x0000bd0000047ab9 */ /* 0x000fcc0000000800 */
[----:B------:R-:W4:Y:S02]  /*29f0*/  @P0 LDC.64 R4, c[0x0][0x9f8] ;  /* 0x00027e00ff040b82 */ /* 0x000f240000000a00 */
[----:B----4-:R-:W-:-:S05]  /*2a00*/  @P0 IMAD.WIDE R4, R83, 0x4, R4 ;  /* 0x0000000453040825 */ /* 0x010fca00078e0204 */
[----:B------:R4:W3:Y:S01]  /*2a10*/  @P0 LDG.E R0, desc[UR42][R4.64] ;  /* 0x0000002a04000981 */ /* 0x0008e2000c1e1900 */
[----:B0-----:R-:W-:Y:S01]  /*2a20*/  VIADD R8, R3, 0xffffff80 ;  /* 0xffffff8003087836 */ /* 0x001fe20000000000 */
[----:B--2---:R-:W-:Y:S01]  /*2a30*/  ISETP.GE.AND P3, PT, R18, R47, PT ;  /* 0x0000002f1200720c */ /* 0x004fe20003f66270 */
[-C--:B-1----:R-:W-:Y:S01]  /*2a40*/  IMAD R3, R9, R6.reuse, RZ ;  /* 0x0000000609037224 */ /* 0x082fe200078e02ff */
[----:B------:R-:W-:Y:S01]  /*2a50*/  LOP3.LUT R42, R42, 0x1c0, RZ, 0xc0, !PT ;  /* 0x000001c02a2a7812 */ /* 0x000fe200078ec0ff */
[C---:B------:R-:W-:Y:S01]  /*2a60*/  IMAD.WIDE.U32 R20, R190.reuse, R6, R192 ;  /* 0x00000006be147225 */ /* 0x040fe200078e00c0 */
[----:B------:R-:W-:Y:S02]  /*2a70*/  SHF.R.S32.HI R13, RZ, 0x1f, R8 ;  /* 0x0000001fff0d7819 */ /* 0x000fe40000011408 */
[----:B------:R-:W-:Y:S01]  /*2a80*/  SHF.R.U32.HI R44, RZ, 0x3, R42 ;  /* 0x00000003ff2c7819 */ /* 0x000fe2000001162a */
[C---:B------:R-:W-:Y:S01]  /*2a90*/  IMAD R11, R190.reuse, R7, R3 ;  /* 0x00000007be0b7224 */ /* 0x040fe200078e0203 */
[----:B----4-:R-:W0:Y:S01]  /*2aa0*/  LDC.64 R4, c[0x0][0x408] ;  /* 0x00010200ff047b82 */ /* 0x010e220000000a00 */
[----:B------:R-:W-:Y:S01]  /*2ab0*/  LEA.HI R13, R13, R8, RZ, 0x2 ;  /* 0x000000080d0d7211 */ /* 0x000fe200078f10ff */
[----:B------:R-:W-:Y:S01]  /*2ac0*/  IMAD.WIDE.U32 R28, R190, R6, R18 ;  /* 0x00000006be1c7225 */ /* 0x000fe200078e0012 */
[----:B------:R-:W-:-:S02]  /*2ad0*/  SHF.L.U64.HI R40, R6, 0x6, R7 ;  /* 0x0000000606287819 */ /* 0x000fc40000010207 */
[----:B------:R-:W-:Y:S01]  /*2ae0*/  LOP3.LUT R13, R13, 0xfffffffc, RZ, 0xc0, !PT ;  /* 0xfffffffc0d0d7812 */ /* 0x000fe200078ec0ff */
[----:B------:R-:W-:Y:S01]  /*2af0*/  IMAD.IADD R21, R21, 0x1, R11 ;  /* 0x0000000115157824 */ /* 0x000fe200078e020b */
[----:B------:R-:W-:Y:S01]  /*2b00*/  ISETP.GE.AND P2, PT, R18, UR4, PT ;  /* 0x0000000412007c0c */ /* 0x000fe2000bf46270 */
[----:B------:R-:W-:Y:S01]  /*2b10*/  IMAD.IADD R29, R11, 0x1, R29 ;  /* 0x000000010b1d7824 */ /* 0x000fe200078e021d */
[----:B-----5:R-:W-:Y:S01]  /*2b20*/  SHF.R.S32.HI R11, RZ, 0x1f, R80 ;  /* 0x0000001fff0b7819 */ /* 0x020fe20000011450 */
[----:B------:R-:W-:Y:S01]  /*2b30*/  IMAD.IADD R49, R8, 0x1, -R13 ;  /* 0x0000000108317824 */ /* 0x000fe200078e0a0d */
[----:B------:R-:W-:Y:S01]  /*2b40*/  ISETP.GE.AND P1, PT, R185, UR4, PT ;  /* 0x00000004b9007c0c */ /* 0x000fe2000bf26270 */
[----:B------:R-:W-:Y:S01]  /*2b50*/  IMAD.WIDE.U32 R20, R80, R6, R20 ;  /* 0x0000000650147225 */ /* 0x000fe200078e0014 */
[----:B---3--:R-:W-:-:S03]  /*2b60*/  LEA.HI R46, R46, 0x8, RZ, 0x19 ;  /* 0x000000082e2e7811 */ /* 0x008fc600078fc8ff */
[-C--:B------:R-:W-:Y:S02]  /*2b70*/  IMAD R10, R11, R6.reuse, RZ ;  /* 0x000000060b0a7224 */ /* 0x080fe400078e02ff */
[----:B------:R-:W-:-:S04]  /*2b80*/  IMAD.WIDE.U32 R28, R80, R6, R28 ;  /* 0x00000006501c7225 */ /* 0x000fc800078e001c */
[----:B------:R-:W-:Y:S02]  /*2b90*/  IMAD.IADD R3, R24, 0x1, R25 ;  /* 0x0000000118037824 */ /* 0x000fe400078e0219 */
[-C--:B0-----:R-:W-:Y:S01]  /*2ba0*/  IMAD R9, R9, R4.reuse, RZ ;  /* 0x0000000409097224 */ /* 0x081fe200078e02ff */
[----:B------:R-:W-:Y:S01]  /*2bb0*/  SHF.L.U64.HI R43, R4, 0x6, R5 ;  /* 0x00000006042b7819 */ /* 0x000fe20000010205 */
        /* <DEDUP_REMOVED lines=14> */
[----:B------:R-:W-:Y:S01]  /*2ca0*/  IMAD R9, R80, R7, R10 ;  /* 0x0000000750097224 */ /* 0x000fe200078e020a */
[----:B------:R-:W-:Y:S01]  /*2cb0*/  LOP3.LUT R5, R42, 0x38, R39, 0xf8, !PT ;  /* 0x000000382a057812 */ /* 0x000fe200078ef827 */
[----:B------:R-:W-:Y:S01]  /*2cc0*/  IMAD.WIDE.U32 R30, R80, R4, R30 ;  /* 0x00000004501e7225 */ /* 0x000fe200078e001e */
[----:B------:R-:W-:-:S02]  /*2cd0*/  LOP3.LUT R53, R39, 0xfffffff8, RZ, 0xc0, !PT ;  /* 0xfffffff827357812 */ /* 0x000fc400078ec0ff */
[----:B------:R-:W-:Y:S01]  /*2ce0*/  LOP3.LUT R5, R5, R44, RZ, 0x3c, !PT ;  /* 0x0000002c05057212 */ /* 0x000fe200078e3cff */
[----:B------:R-:W-:Y:S01]  /*2cf0*/  IMAD.WIDE.U32 R32, R80, R4, R32 ;  /* 0x0000000450207225 */ /* 0x000fe200078e0020 */
[----:B------:R-:W-:-:S03]  /*2d00*/  SHF.R.S32.HI R58, RZ, 0x1f, R53 ;  /* 0x0000001fff3a7819 */ /* 0x000fc60000011435 */
[----:B------:R-:W-:Y:S02]  /*2d10*/  IMAD.SHL.U32 R41, R6, 0x40, RZ ;  /* 0x0000004006297824 */ /* 0x000fe400078e00ff */
[----:B------:R-:W-:Y:S02]  /*2d20*/  IMAD.SHL.U32 R45, R4, 0x40, RZ ;  /* 0x00000040042d7824 */ /* 0x000fe400078e00ff */
[----:B------:R-:W-:Y:S02]  /*2d30*/  IMAD.SHL.U32 R47, R47, 0x2, RZ ;  /* 0x000000022f2f7824 */ /* 0x000fe400078e00ff */
[----:B------:R-:W-:Y:S02]  /*2d40*/  IMAD R49, R49, 0x40, R190 ;  /* 0x0000004031317824 */ /* 0x000fe400078e02be */
[----:B------:R-:W-:Y:S02]  /*2d50*/  IMAD.IADD R51, R21, 0x1, R9 ;  /* 0x0000000115337824 */ /* 0x000fe400078e0209 */
[----:B------:R-:W-:-:S02]  /*2d60*/  IMAD.IADD R52, R9, 0x1, R29 ;  /* 0x0000000109347824 */ /* 0x000fc400078e021d */
[----:B------:R-:W-:Y:S02]  /*2d70*/  IMAD.IADD R56, R31, 0x1, R11 ;  /* 0x000000011f387824 */ /* 0x000fe400078e020b */
[----:B------:R-:W-:Y:S02]  /*2d80*/  IMAD.IADD R57, R11, 0x1, R33 ;  /* 0x000000010b397824 */ /* 0x000fe400078e0221 */
[----:B------:R-:W-:Y:S01]  /*2d90*/  IMAD R59, R214, 0x200, R5 ;  /* 0x00000200d63b7824 */ /* 0x000fe200078e0205 */
[----:B------:R-:W-:-:S07]  /*2da0*/  SHF.R.S32.HI R50, RZ, 0x1f, R0 ;  /* 0x0000001fff327819 */ /* 0x000fce0000011400 */
.L_x_2524:
        /* <DEDUP_REMOVED lines=11> */
[----:B------:R-:W2:Y:S08]  /*2e60*/  @!P0 LDC.64 R4, c[0x0][0x418] ;  /* 0x00010600ff048b82 */ /* 0x000eb00000000a00 */
[----:B---3--:R-:W3:Y:S08]  /*2e70*/  @P4 LDC R9, c[0x0][0x434] ;  /* 0x00010d00ff094b82 */ /* 0x008ef00000000800 */
[----:B----4-:R-:W4:Y:S01]  /*2e80*/  @P4 LDC R10, c[0x0][0x438] ;  /* 0x00010e00ff0a4b82 */ /* 0x010f220000000800 */
        /* <DEDUP_REMOVED lines=8> */
[----:B------:R-:W-:-:S05]  /*2f10*/  @!P0 LEA.HI.X R5, R6, R5, R7, 0x2, P4 ;  /* 0x0000000506058211 */ /* 0x000fca00020f1407 */
[----:B------:R0:W5:Y:S01]  /*2f20*/  @!P0 LDG.E R61, desc[UR42][R4.64] ;  /* 0x0000002a043d8981 */ /* 0x000162000c1e1900 */
[----:B-1----:R-:W-:Y:S01]  /*2f30*/  ISETP.GE.AND P0, PT, R69, 0x1, PT ;  /* 0x000000014500780c */ /* 0x002fe20003f06270 */
[----:B------:R-:W-:Y:S01]  /*2f40*/  IMAD.MOV R7, RZ, RZ, -R8 ;  /* 0x000000ffff077224 */ /* 0x000fe200078e0a08 */
[----:B------:R-:W-:Y:S05]  /*2f50*/  YIELD ;  /* 0x0000000000007946 */ /* 0x000fea0003800000 */
[----:B------:R-:W-:Y:S01]  /*2f60*/  IMAD.SHL.U32 R66, R187, 0x1000, RZ ;  /* 0x00001000bb427824 */ /* 0x000fe200078e00ff */
[----:B------:R-:W-:Y:S01]  /*2f70*/  BSSY B0, `(.L_x_2492) ;  /* 0x00001b7000007945 */ /* 0x000fe20003800000 */
[----:B------:R-:W-:Y:S01]  /*2f80*/  IMAD R62, R62, R7, R12 ;  /* 0x000000073e3e7224 */ /* 0x000fe200078e020c */
[----:B------:R-:W-:Y:S01]  /*2f90*/  ISETP.GT.AND P4, PT, R35, R36, PT ;  /* 0x000000242300720c */ /* 0x000fe20003f84270 */
[----:B------:R-:W-:-:S04]  /*2fa0*/  IMAD.IADD R7, R48, 0x1, R66 ;  /* 0x0000000130077824 */ /* 0x000fc800078e0242 */
[----:B------:R-:W-:Y:S01]  /*2fb0*/  IMAD R70, R7, 0x2, R2 ;  /* 0x0000000207467824 */ /* 0x000fe200078e0202 */
[----:B0-----:R-:W-:Y:S07]  /*2fc0*/  @!P0 BRA `(.L_x_2493) ;  /* 0x0000001400f08947 */ /* 0x001fee0003800000 */
[----:B------:R-:W-:Y:S01]  /*2fd0*/  SHF.R.S32.HI R64, RZ, 0x1f, R62 ;  /* 0x0000001fff407819 */ /* 0x000fe2000001143e */
[----:B------:R-:W-:Y:S01]  /*2fe0*/  ULDC.64 UR4, c[0x0][0x300] ;  /* 0x0000c00000047ab9 */ /* 0x000fe20000000a00 */
[----:B-----5:R-:W-:Y:S01]  /*2ff0*/  SHF.R.S32.HI R63, RZ, 0x1f, R61 ;  /* 0x0000001fff3f7819 */ /* 0x020fe2000001143d */
[----:B------:R-:W-:Y:S01]  /*3000*/  IMAD.WIDE.U32 R4, R62, UR4, RZ ;  /* 0x000000043e047c25 */ /* 0x000fe2000f8e00ff */
        /* <DEDUP_REMOVED lines=32> */
[----:B------:R-:W-:Y:S01]  /*3210*/  ULDC.64 UR4, c[0x0][0x3e8] ;  /* 0x0000fa0000047ab9 */ /* 0x000fe20000000a00 */
[----:B------:R-:W-:Y:S01]  /*3220*/  IMAD.MOV.U32 R6, RZ, RZ, R30 ;  /* 0x000000ffff067224 */ /* 0x000fe200078e001e */
[----:B------:R-:W-:Y:S01]  /*3230*/  ULDC.64 UR6, c[0x0][0x400] ;  /* 0x0001000000067ab9 */ /* 0x000fe20000000a00 */
[----:B------:R-:W-:Y:S01]  /*3240*/  IMAD.MOV.U32 R7, RZ, RZ, R56 ;  /* 0x000000ffff077224 */ /* 0x000fe200078e0038 */
[----:B------:R-:W-:Y:S01]  /*3250*/  CS2R R24, SRZ ;  /* 0x0000000000187805 */ /* 0x000fe2000001ff00 */
[-C--:B------:R-:W-:Y:S02]  /*3260*/  IMAD R5, R10, R45.reuse, R8 ;  /* 0x0000002d0a057224 */ /* 0x080fe400078e0208 */
[----:B------:R-:W-:Y:S01]  /*3270*/  IMAD.WIDE.U32 R8, R35, R45, R6 ;  /* 0x0000002d23087225 */ /* 0x000fe200078e0006 */
[----:B------:R-:W-:-:S03]  /*3280*/  IADD3 R7, P5, R20, R4, RZ ;  /* 0x0000000414077210 */ /* 0x000fc60007fbe0ff */
[----:B------:R-:W-:Y:S01]  /*3290*/  IMAD.IADD R5, R9, 0x1, R5 ;  /* 0x0000000109057824 */ /* 0x000fe200078e0205 */
[C---:B------:R-:W-:Y:S01]  /*32a0*/  LEA R4, P6, R8.reuse, UR6, 0x1 ;  /* 0x0000000608047c11 */ /* 0x040fe2000f8c08ff */
[----:B------:R-:W-:Y:S01]  /*32b0*/  IMAD.X R10, R11, 0x1, R51, P5 ;  /* 0x000000010b0a7824 */ /* 0x000fe200028e0633 */
[C---:B------:R-:W-:Y:S02]  /*32c0*/  LEA R6, P5, R7.reuse, UR4, 0x1 ;  /* 0x0000000407067c11 */ /* 0x040fe4000f8a08ff */
[----:B------:R-:W-:Y:S02]  /*32d0*/  LEA.HI.X R5, R8, UR7, R5, 0x1, P6 ;  /* 0x0000000708057c11 */ /* 0x000fe4000b0f0c05 */
[----:B------:R-:W-:Y:S02]  /*32e0*/  CS2R R8, SRZ ;  /* 0x0000000000087805 */ /* 0x000fe4000001ff00 */
[----:B------:R-:W-:Y:S02]  /*32f0*/  LEA.HI.X R7, R7, UR5, R10, 0x1, P5 ;  /* 0x0000000507077c11 */ /* 0x000fe4000a8f0c0a */
[----:B------:R-:W-:-:S02]  /*3300*/  ISETP.GE.AND P6, PT, R192, R69, PT ;  /* 0x00000045c000720c */ /* 0x000fc40003fc6270 */
[----:B------:R-:W-:-:S11]  /*3310*/  ISETP.GE.AND P5, PT, R207, R69, PT ;  /* 0x00000045cf00720c */ /* 0x000fd60003fa6270 */
[----:B------:R0:W5:Y:S04]  /*3320*/  @!P6 LDG.E.64 R26, desc[UR42][R6.64] ;  /* 0x0000002a061ae981 */ /* 0x000168000c1e1b00 */
[----:B------:R0:W5:Y:S04]  /*3330*/  @!P5 LDG.E.64 R8, desc[UR42][R6.64+0x20] ;  /* 0x0000202a0608d981 */ /* 0x000168000c1e1b00 */
[----:B------:R0:W5:Y:S04]  /*3340*/  @!P6 LDG.E.64 R54, desc[UR42][R4.64] ;  /* 0x0000002a0436e981 */ /* 0x000168000c1e1b00 */
[----:B------:R0:W5:Y:S02]  /*3350*/  @!P5 LDG.E.64 R24, desc[UR42][R4.64+0x20] ;  /* 0x0000202a0418d981 */ /* 0x000164000c1e1b00 */
.L_x_2496:
[----:B------:R-:W-:Y:S05]  /*3360*/  BSYNC B1 ;  /* 0x0000000000017941 */ /* 0x000fea0003800000 */
.L_x_2495:
        /* <DEDUP_REMOVED lines=9> */
[----:B------:R-:W-:Y:S01]  /*3400*/  IMAD.MOV.U32 R5, RZ, RZ, R25 ;  /* 0x000000ffff057224 */ /* 0x000fe200078e0019 */
[----:B------:R-:W-:Y:S01]  /*3410*/  PRMT R72, R72, 0x5410, R6 ;  /* 0x0000541048487816 */ /* 0x000fe20000000006 */
[----:B------:R-:W-:Y:S01]  /*3420*/  IMAD.MOV.U32 R6, RZ, RZ, R54 ;  /* 0x000000ffff067224 */ /* 0x000fe200078e0036 */
[----:B------:R-:W-:Y:S01]  /*3430*/  PRMT R73, R73, 0x5410, R4 ;  /* 0x0000541049497816 */ /* 0x000fe20000000004 */
[----:B------:R-:W-:Y:S01]  /*3440*/  IMAD.MOV.U32 R4, RZ, RZ, R24 ;  /* 0x000000ffff047224 */ /* 0x000fe200078e0018 */
[----:B------:R-:W-:-:S02]  /*3450*/  PRMT R78, R78, 0x5410, R5 ;  /* 0x000054104e4e7816 */ /* 0x000fc40000000005 */
[----:B------:R-:W-:Y:S02]  /*3460*/  PRMT R72, R6, 0x7610, R72 ;  /* 0x0000761006487816 */ /* 0x000fe40000000048 */
[----:B------:R-:W-:Y:S02]  /*3470*/  PRMT R77, R77, 0x5410, R4 ;  /* 0x000054104d4d7816 */ /* 0x000fe40000000004 */
[----:B------:R-:W-:Y:S01]  /*3480*/  PRMT R74, R74, 0x5410, R7 ;  /* 0x000054104a4a7816 */ /* 0x000fe20000000007 */
[----:B------:R-:W-:Y:S06]  /*3490*/  @!P5 BRA `(.L_x_2497) ;  /* 0x000000000004d947 */ /* 0x000fec0003800000 */
[----:B------:R-:W-:Y:S01]  /*34a0*/  BPT.TRAP 0x1 ;  /* 0x000000040000795c */ /* 0x000fe20000300000 */
.L_x_2497:
[----:B------:R-:W-:Y:S01]  /*34b0*/  IMAD R60, R187, 0x8, R2 ;  /* 0x00000008bb3c7824 */ /* 0x000fe200078e0202 */
[----:B------:R-:W-:Y:S01]  /*34c0*/  SHF.L.U32 R67, R191, 0x1f, RZ ;  /* 0x0000001fbf437819 */ /* 0x000fe200000006ff */
[----:B------:R-:W-:Y:S03]  /*34d0*/  BSSY B1, `(.L_x_2498) ;  /* 0x0000003000017945 */ /* 0x000fe60003800000 */
[----:B------:R-:W0:Y:S02]  /*34e0*/  SYNCS.PHASECHK.TRANS64.TRYWAIT P6, [R60+URZ+0x28c90], R67 ;  /* 0x028c90433c0075a7 */ /* 0x000e2400080c017f */
[----:B0-----:R-:W-:Y:S05]  /*34f0*/  @!P6 BRA `(.L_x_2499) ;  /* 0x000001f0006ce947 */ /* 0x001fea0003800000 */
.L_x_2850:
[----:B------:R-:W-:Y:S05]  /*3500*/  BSYNC B1 ;  /* 0x0000000000017941 */ /* 0x000fea0003800000 */
.L_x_2498:
[----:B------:R-:W-:-:S03]  /*3510*/  UMOV UR4, 0xffffffff ;  /* 0xffffffff00047882 */ /* 0x000fc60000000000 */
[----:B------:R-:W-:Y:S05]  /*3520*/  BRA.DIV UR4, `(.L_x_2500) ;  /* 0x000001f204747947 */ /* 0x000fea000b800000 */
[----:B------:R1:W2:Y:S04]  /*3530*/  SHFL.IDX PT, R71, R14, RZ, 0x1c1f ;  /* 0x001c1fff0e477589 */ /* 0x0002a800000e0000 */
[----:B------:R-:W3:Y:S02]  /*3540*/  SHFL.IDX PT, R68, R68, RZ, 0x1c1f ;  /* 0x001c1fff44447589 */ /* 0x000ee400000e0000 */
.L_x_2854:
[----:B------:R-:W-:Y:S05]  /*3550*/  @P0 BRA `(.L_x_2501) ;  /* 0x0000001400600947 */ /* 0x000fea0003800000 */
[----:B------:R-:W-:Y:S04]  /*3560*/  BSSY B1, `(.L_x_2502) ;  /* 0x0000036000017945 */ /* 0x000fe80003800000 */
[----:B------:R-:W-:Y:S05]  /*3570*/  @P2 BRA `(.L_x_2503) ;  /* 0x0000000000d02947 */ /* 0x000fea0003800000 */
[----:B------:R4:W0:Y:S01]  /*3580*/  LDS.128 R4, [R70+0x22400] ;  /* 0x0224000046047984 */ /* 0x0008220000000c00 */
[----:B------:R-:W-:Y:S01]  /*3590*/  ISETP.GE.AND P6, PT, R192, R69, PT ;  /* 0x00000045c000720c */ /* 0x000fe20003fc6270 */
[----:B------:R-:W-:Y:S01]  /*35a0*/  BSSY B2, `(.L_x_2504) ;  /* 0x0000030000027945 */ /* 0x000fe20003800000 */
[----:B---3--:R-:W-:-:S04]  /*35b0*/  LEA R10, P0, R18, R68, 0x1 ;  /* 0x00000044120a7211 */ /* 0x008fc800078008ff */
[----:B--2---:R-:W-:-:S07]  /*35c0*/  LEA.HI.X R11, R18, R71, R19, 0x1, P0 ;  /* 0x00000047120b7211 */ /* 0x004fce00000f0c13 */
[----:B----4-:R-:W-:Y:S05]  /*35d0*/  @P6 BRA `(.L_x_2505) ;  /* 0x0000000000b06947 */ /* 0x010fea0003800000 */
[----:B------:R-:W-:Y:S01]  /*35e0*/  SHF.R.U64 R13, R54, 0x10, R55 ;  /* 0x00000010360d7819 */ /* 0x000fe20000001237 */
[C---:B01----:R-:W-:Y:S01]  /*35f0*/  IMAD.U32 R14, R5.reuse, 0x10000, RZ ;  /* 0x00010000050e7824 */ /* 0x043fe200078e00ff */
[----:B------:R-:W-:Y:S02]  /*3600*/  SHF.R.U64 R12, R26, 0x10, R27 ;  /* 0x000000101a0c7819 */ /* 0x000fe4000000121b */
[C---:B------:R-:W-:Y:S02]  /*3610*/  PRMT R13, R72.reuse, 0x5410, R13 ;  /* 0x00005410480d7816 */ /* 0x040fe4000000000d */
[----:B------:R-:W-:Y:S02]  /*3620*/  PRMT R12, R72, 0x5432, R12 ;  /* 0x00005432480c7816 */ /* 0x000fe4000000000c */
[----:B------:R-:W-:Y:S02]  /*3630*/  LOP3.LUT R15, R5, 0xffff0000, RZ, 0xc0, !PT ;  /* 0xffff0000050f7812 */ /* 0x000fe400078ec0ff */
[----:B------:R-:W-:-:S02]  /*3640*/  LOP3.LUT R70, R13, 0xffff0000, RZ, 0xc0, !PT ;  /* 0xffff00000d467812 */ /* 0x000fc400078ec0ff */
[----:B------:R-:W-:Y:S02]  /*3650*/  LOP3.LUT R26, R12, 0xffff0000, RZ, 0xc0, !PT ;  /* 0xffff00000c1a7812 */ /* 0x000fe400078ec0ff */
[----:B------:R-:W-:Y:S01]  /*3660*/  SHF.R.U32.HI R72, RZ, 0x10, R55 ;  /* 0x00000010ff487819 */ /* 0x000fe20000011637 */
[C---:B------:R-:W-:Y:S01]  /*3670*/  FMUL.FTZ R5, R15.reuse, R70 ;  /* 0x000000460f057220 */ /* 0x040fe20000410000 */
[----:B------:R-:W-:Y:S01]  /*3680*/  SHF.R.U32.HI R54, RZ, 0x10, R27 ;  /* 0x00000010ff367819 */ /* 0x000fe2000001161b */
[-C--:B------:R-:W-:Y:S01]  /*3690*/  FMUL.FTZ R15, R15, R26.reuse ;  /* 0x0000001a0f0f7220 */ /* 0x080fe20000410000 */
[----:B------:R-:W-:Y:S01]  /*36a0*/  PRMT R72, R74, 0x5432, R72 ;  /* 0x000054324a487816 */ /* 0x000fe20000000048 */
[C---:B------:R-:W-:Y:S01]  /*36b0*/  FFMA.FTZ R5, R14.reuse, R26, -R5 ;  /* 0x0000001a0e057223 */ /* 0x040fe20000010805 */
[----:B------:R-:W-:Y:S01]  /*36c0*/  PRMT R54, R73, 0x5432, R54 ;  /* 0x0000543249367816 */ /* 0x000fe20000000036 */
[----:B------:R-:W-:Y:S01]  /*36d0*/  FFMA.FTZ R14, R14, R70, R15 ;  /* 0x000000460e0e7223 */ /* 0x000fe2000001000f */
[----:B------:R-:W-:Y:S01]  /*36e0*/  LOP3.LUT R26, R6, 0xffff0000, RZ, 0xc0, !PT ;  /* 0xffff0000061a7812 */ /* 0x000fe200078ec0ff */
[----:B------:R-:W-:Y:S01]  /*36f0*/  IMAD.U32 R70, R72, 0x10000, RZ ;  /* 0x0001000048467824 */ /* 0x000fe200078e00ff */
[----:B------:R-:W-:Y:S01]  /*3700*/  LOP3.LUT R27, R7, 0xffff0000, RZ, 0xc0, !PT ;  /* 0xffff0000071b7812 */ /* 0x000fe200078ec0ff */
[----:B------:R-:W-:Y:S01]  /*3710*/  IMAD.U32 R15, R6, 0x10000, RZ ;  /* 0x00010000060f7824 */ /* 0x000fe200078e00ff */
[----:B------:R-:W-:Y:S01]  /*3720*/  LOP3.LUT R72, R72, 0xffff0000, RZ, 0xc0, !PT ;  /* 0xffff000048487812 */ /* 0x000fe200078ec0ff */
[----:B------:R-:W-:-:S02]  /*3730*/  IMAD.U32 R55, R54, 0x10000, RZ ;  /* 0x0001000036377824 */ /* 0x000fc400078e00ff */
[-C--:B------:R-:W-:Y:S01]  /*3740*/  FMUL.FTZ R74, R26, R70.reuse ;  /* 0x000000461a4a7220 */ /* 0x080fe20000410000 */
[C---:B------:R-:W-:Y:S01]  /*3750*/  IMAD.U32 R6, R4.reuse, 0x10000, RZ ;  /* 0x0001000004067824 */ /* 0x040fe200078e00ff */
[----:B------:R-:W-:Y:S01]  /*3760*/  LOP3.LUT R4, R4, 0xffff0000, RZ, 0xc0, !PT ;  /* 0xffff000004047812 */ /* 0x000fe200078ec0ff */
[-C--:B------:R-:W-:Y:S01]  /*3770*/  FMUL.FTZ R26, R26, R55.reuse ;  /* 0x000000371a1a7220 */ /* 0x080fe20000410000 */
[----:B------:R-:W-:Y:S01]  /*3780*/  FFMA.FTZ R74, R15, R55, -R74 ;  /* 0x000000370f4a7223 */ /* 0x000fe2000001084a */
[----:B------:R-:W-:Y:S01]  /*3790*/  LOP3.LUT R54, R54, 0xffff0000, RZ, 0xc0, !PT ;  /* 0xffff000036367812 */ /* 0x000fe200078ec0ff */
[----:B------:R-:W-:Y:S02]  /*37a0*/  IMAD.U32 R55, R13, 0x10000, RZ ;  /* 0x000100000d377824 */ /* 0x000fe400078e00ff */
[----:B------:R-:W-:Y:S01]  /*37b0*/  FFMA.FTZ R73, R15, R70, R26 ;  /* 0x000000460f497223 */ /* 0x000fe2000001001a */
[----:B------:R-:W-:Y:S02]  /*37c0*/  IMAD.U32 R13, R12, 0x10000, RZ ;  /* 0x000100000c0d7824 */ /* 0x000fe400078e00ff */
[----:B------:R-:W-:Y:S01]  /*37d0*/  FMUL.FTZ R12, R27, R72 ;  /* 0x000000481b0c7220 */ /* 0x000fe20000410000 */
[----:B------:R-:W-:Y:S01]  /*37e0*/  FMUL.FTZ R15, R4, R55 ;  /* 0x00000037040f7220 */ /* 0x000fe20000410000 */
[----:B------:R-:W-:-:S02]  /*37f0*/  IMAD.U32 R7, R7, 0x10000, RZ ;  /* 0x0001000007077824 */ /* 0x000fc400078e00ff */
[-C--:B------:R-:W-:Y:S01]  /*3800*/  FMUL.FTZ R27, R27, R54.reuse ;  /* 0x000000361b1b7220 */ /* 0x080fe20000410000 */
[-C--:B------:R-:W-:Y:S01]  /*3810*/  FMUL.FTZ R4, R4, R13.reuse ;  /* 0x0000000d04047220 */ /* 0x080fe20000410000 */
[C---:B------:R-:W-:Y:S01]  /*3820*/  FFMA.FTZ R15, R6.reuse, R13, -R15 ;  /* 0x0000000d060f7223 */ /* 0x040fe2000001080f */
[C---:B------:R-:W-:Y:S01]  /*3830*/  FFMA.FTZ R12, R7.reuse, R54, -R12 ;  /* 0x00000036070c7223 */ /* 0x040fe2000001080c */
[----:B------:R-:W-:Y:S01]  /*3840*/  FFMA.FTZ R27, R7, R72, R27 ;  /* 0x00000048071b7223 */ /* 0x000fe2000001001b */
[----:B------:R-:W-:Y:S01]  /*3850*/  FFMA.FTZ R4, R6, R55, R4 ;  /* 0x0000003706047223 */ /* 0x000fe20000010004 */
[----:B------:R-:W-:Y:S02]  /*3860*/  F2FP.BF16.F32.PACK_AB R5, R14, R5 ;  /* 0x000000050e05723e */ /* 0x000fe400000010ff */
[----:B------:R-:W-:Y:S02]  /*3870*/  F2FP.BF16.F32.PACK_AB R6, R73, R74 ;  /* 0x0000004a4906723e */ /* 0x000fe400000010ff */
[----:B------:R-:W-:-:S02]  /*3880*/  F2FP.BF16.F32.PACK_AB R7, R27, R12 ;  /* 0x0000000c1b07723e */ /* 0x000fc400000010ff */
[----:B------:R-:W-:-:S07]  /*3890*/  F2FP.BF16.F32.PACK_AB R4, R4, R15 ;  /* 0x0000000f0404723e */ /* 0x000fce00000010ff */
.L_x_2505:
[----:B------:R-:W-:Y:S05]  /*38a0*/  BSYNC B2 ;  /* 0x0000000000027941 */ /* 0x000fea0003800000 */
.L_x_2504:
[----:B0-----:R4:W-:Y:S02]  /*38b0*/  ST.E.128 desc[UR42][R10.64], R4 ;  /* 0x000000040a007985 */ /* 0x0019e4000c101d2a */
.L_x_2503:
[----:B------:R-:W-:Y:S05]  /*38c0*/  BSYNC B1 ;  /* 0x0000000000017941 */ /* 0x000fea0003800000 */
.L_x_2502:
[----:B------:R-:W-:Y:S05]  /*38d0*/  @P1 BRA `(.L_x_2501) ;  /* 0x0000001000801947 */ /* 0x000fea0003800000 */
[----:B----4-:R-:W-:Y:S01]  /*38e0*/  IMAD.MOV.U32 R5, RZ, RZ, 0x20 ;  /* 0x00000020ff057424 */ /* 0x010fe200078e00ff */
[----:B------:R-:W-:Y:S01]  /*38f0*/  LOP3.LUT P0, RZ, R198, 0x4, RZ, 0xc0, !PT ;  /* 0x00000004c6ff7812 */ /* 0x000fe2000780c0ff */
[----:B------:R-:W-:Y:S01]  /*3900*/  BSSY B1, `(.L_x_2506) ;  /* 0x0000036000017945 */ /* 0x000fe20003800000 */
[----:B------:R-:W-:Y:S02]  /*3910*/  ISETP.GE.AND P6, PT, R207, R69, PT ;  /* 0x00000045cf00720c */ /* 0x000fe40003fc6270 */
[----:B------:R-:W-:Y:S02]  /*3920*/  SEL R5, R5, 0xffffffe0, !P0 ;  /* 0xffffffe005057807 */ /* 0x000fe40004000000 */
[----:B---3--:R-:W-:Y:S02]  /*3930*/  LEA R10, P0, R185, R68, 0x1 ;  /* 0x00000044b90a7211 */ /* 0x008fe400078008ff */
[----:B------:R-:W-:Y:S02]  /*3940*/  IADD3 R5, R5, R48, R66 ;  /* 0x0000003005057210 */ /* 0x000fe40007ffe042 */
[----:B--2---:R-:W-:-:S03]  /*3950*/  LEA.HI.X R11, R185, R71, R206, 0x1, P0 ;  /* 0x00000047b90b7211 */ /* 0x004fc600000f0cce */
[----:B------:R-:W-:-:S06]  /*3960*/  IMAD R4, R5, 0x2, R2 ;  /* 0x0000000205047824 */ /* 0x000fcc00078e0202 */
[----:B------:R-:W2:Y:S01]  /*3970*/  LDS.128 R4, [R4+0x22400] ;  /* 0x0224000004047984 */ /* 0x000ea20000000c00 */
[----:B------:R-:W-:Y:S05]  /*3980*/  @P6 BRA `(.L_x_2507) ;  /* 0x0000000000b46947 */ /* 0x000fea0003800000 */
[----:B------:R-:W-:Y:S02]  /*3990*/  SHF.R.U64 R26, R24, 0x10, R25 ;  /* 0x00000010181a7819 */ /* 0x000fe40000001219 */
[--C-:B-1----:R-:W-:Y:S02]  /*39a0*/  SHF.R.U64 R14, R8, 0x10, R9.reuse ;  /* 0x00000010080e7819 */ /* 0x102fe40000001209 */
[----:B------:R-:W-:Y:S01]  /*39b0*/  SHF.R.U32.HI R8, RZ, 0x10, R9 ;  /* 0x00000010ff087819 */ /* 0x000fe20000011609 */
[----:B--2---:R-:W-:Y:S01]  /*39c0*/  IMAD.U32 R9, R6, 0x10000, RZ ;  /* 0x0001000006097824 */ /* 0x004fe200078e00ff */
[----:B------:R-:W-:Y:S02]  /*39d0*/  SHF.R.U32.HI R54, RZ, 0x10, R25 ;  /* 0x00000010ff367819 */ /* 0x000fe40000011619 */
[----:B------:R-:W-:Y:S02]  /*39e0*/  PRMT R26, R77, 0x5432, R26 ;  /* 0x000054324d1a7816 */ /* 0x000fe4000000001a */
[----:B------:R-:W-:-:S02]  /*39f0*/  PRMT R24, R76, 0x5432, R8 ;  /* 0x000054324c187816 */ /* 0x000fc40000000008 */
[----:B------:R-:W-:Y:S02]  /*3a00*/  PRMT R54, R78, 0x5432, R54 ;  /* 0x000054324e367816 */ /* 0x000fe40000000036 */
[----:B------:R-:W-:Y:S01]  /*3a10*/  PRMT R14, R75, 0x5432, R14 ;  /* 0x000054324b0e7816 */ /* 0x000fe2000000000e */
[----:B------:R-:W-:Y:S01]  /*3a20*/  IMAD.U32 R25, R24, 0x10000, RZ ;  /* 0x0001000018197824 */ /* 0x000fe200078e00ff */
[----:B------:R-:W-:Y:S01]  /*3a30*/  LOP3.LUT R8, R5, 0xffff0000, RZ, 0xc0, !PT ;  /* 0xffff000005087812 */ /* 0x000fe200078ec0ff */
[----:B------:R-:W-:Y:S01]  /*3a40*/  IMAD.U32 R55, R54, 0x10000, RZ ;  /* 0x0001000036377824 */ /* 0x000fe200078e00ff */
[C---:B------:R-:W-:Y:S01]  /*3a50*/  LOP3.LUT R27, R26.reuse, 0xffff0000, RZ, 0xc0, !PT ;  /* 0xffff00001a1b7812 */ /* 0x040fe200078ec0ff */
[----:B------:R-:W-:Y:S01]  /*3a60*/  IMAD.U32 R26, R26, 0x10000, RZ ;  /* 0x000100001a1a7824 */ /* 0x000fe200078e00ff */
[----:B------:R-:W-:Y:S01]  /*3a70*/  LOP3.LUT R12, R6, 0xffff0000, RZ, 0xc0, !PT ;  /* 0xffff0000060c7812 */ /* 0x000fe200078ec0ff */
[C---:B------:R-:W-:Y:S01]  /*3a80*/  IMAD.U32 R6, R7.reuse, 0x10000, RZ ;  /* 0x0001000007067824 */ /* 0x040fe200078e00ff */
[----:B------:R-:W-:Y:S01]  /*3a90*/  LOP3.LUT R13, R7, 0xffff0000, RZ, 0xc0, !PT ;  /* 0xffff0000070d7812 */ /* 0x000fe200078ec0ff */
[----:B------:R-:W-:Y:S01]  /*3aa0*/  IMAD.U32 R7, R5, 0x10000, RZ ;  /* 0x0001000005077824 */ /* 0x000fe200078e00ff */
[----:B------:R-:W-:Y:S01]  /*3ab0*/  LOP3.LUT R15, R14, 0xffff0000, RZ, 0xc0, !PT ;  /* 0xffff00000e0f7812 */ /* 0x000fe200078ec0ff */
[----:B------:R-:W-:Y:S01]  /*3ac0*/  FMUL.FTZ R66, R8, R27 ;  /* 0x0000001b08427220 */ /* 0x000fe20000410000 */
[----:B------:R-:W-:Y:S01]  /*3ad0*/  LOP3.LUT R54, R54, 0xffff0000, RZ, 0xc0, !PT ;  /* 0xffff000036367812 */ /* 0x000fe200078ec0ff */
[----:B------:R-:W-:Y:S01]  /*3ae0*/  IMAD.U32 R5, R4, 0x10000, RZ ;  /* 0x0001000004057824 */ /* 0x000fe200078e00ff */
[----:B------:R-:W-:Y:S01]  /*3af0*/  LOP3.LUT R24, R24, 0xffff0000, RZ, 0xc0, !PT ;  /* 0xffff000018187812 */ /* 0x000fe200078ec0ff */
[-C--:B------:R-:W-:Y:S01]  /*3b00*/  FMUL.FTZ R8, R8, R15.reuse ;  /* 0x0000000f08087220 */ /* 0x080fe20000410000 */
[----:B------:R-:W-:Y:S01]  /*3b10*/  FFMA.FTZ R66, R7, R15, -R66 ;  /* 0x0000000f07427223 */ /* 0x000fe20000010842 */
[----:B------:R-:W-:Y:S01]  /*3b20*/  LOP3.LUT R4, R4, 0xffff0000, RZ, 0xc0, !PT ;  /* 0xffff000004047812 */ /* 0x000fe200078ec0ff */
[----:B------:R-:W-:Y:S01]  /*3b30*/  FMUL.FTZ R15, R13, R54 ;  /* 0x000000360d0f7220 */ /* 0x000fe20000410000 */
[----:B------:R-:W-:-:S02]  /*3b40*/  IMAD.U32 R14, R14, 0x10000, RZ ;  /* 0x000100000e0e7824 */ /* 0x000fc400078e00ff */
[-C--:B------:R-:W-:Y:S01]  /*3b50*/  FMUL.FTZ R13, R13, R24.reuse ;  /* 0x000000180d0d7220 */ /* 0x080fe20000410000 */
[----:B------:R-:W-:Y:S01]  /*3b60*/  FFMA.FTZ R27, R7, R27, R8 ;  /* 0x0000001b071b7223 */ /* 0x000fe20000010008 */
[----:B------:R-:W-:Y:S01]  /*3b70*/  FFMA.FTZ R15, R6, R24, -R15 ;  /* 0x00000018060f7223 */ /* 0x000fe2000001080f */
[----:B------:R-:W-:Y:S01]  /*3b80*/  FMUL.FTZ R68, R12, R55 ;  /* 0x000000370c447220 */ /* 0x000fe20000410000 */
[C---:B------:R-:W-:Y:S01]  /*3b90*/  FMUL.FTZ R8, R4.reuse, R26 ;  /* 0x0000001a04087220 */ /* 0x040fe20000410000 */
[----:B------:R-:W-:Y:S01]  /*3ba0*/  FMUL.FTZ R7, R4, R14 ;  /* 0x0000000e04077220 */ /* 0x000fe20000410000 */
[----:B------:R-:W-:Y:S01]  /*3bb0*/  FFMA.FTZ R6, R6, R54, R13 ;  /* 0x0000003606067223 */ /* 0x000fe2000001000d */
[-C--:B------:R-:W-:Y:S01]  /*3bc0*/  FMUL.FTZ R12, R12, R25.reuse ;  /* 0x000000190c0c7220 */ /* 0x080fe20000410000 */
[----:B------:R-:W-:Y:S01]  /*3bd0*/  FFMA.FTZ R68, R9, R25, -R68 ;  /* 0x0000001909447223 */ /* 0x000fe20000010844 */
[C---:B------:R-:W-:Y:S01]  /*3be0*/  FFMA.FTZ R8, R5.reuse, R14, -R8 ;  /* 0x0000000e05087223 */ /* 0x040fe20000010808 */
[----:B------:R-:W-:Y:S01]  /*3bf0*/  FFMA.FTZ R7, R5, R26, R7 ;  /* 0x0000001a05077223 */ /* 0x000fe20000010007 */
[----:B------:R-:W-:Y:S01]  /*3c00*/  FFMA.FTZ R9, R9, R55, R12 ;  /* 0x0000003709097223 */ /* 0x000fe2000001000c */
[----:B------:R-:W-:-:S02]  /*3c10*/  F2FP.BF16.F32.PACK_AB R15, R6, R15 ;  /* 0x0000000f060f723e */ /* 0x000fc400000010ff */
[----:B------:R-:W-:Y:S02]  /*3c20*/  F2FP.BF16.F32.PACK_AB R5, R27, R66 ;  /* 0x000000421b05723e */ /* 0x000fe400000010ff */
[----:B------:R-:W-:Y:S01]  /*3c30*/  F2FP.BF16.F32.PACK_AB R4, R7, R8 ;  /* 0x000000080704723e */ /* 0x000fe200000010ff */
[----:B------:R-:W-:Y:S01]  /*3c40*/  IMAD.MOV.U32 R7, RZ, RZ, R15 ;  /* 0x000000ffff077224 */ /* 0x000fe200078e000f */
[----:B------:R-:W-:-:S07]  /*3c50*/  F2FP.BF16.F32.PACK_AB R6, R9, R68 ;  /* 0x000000440906723e */ /* 0x000fce00000010ff */
.L_x_2507:
[----:B------:R-:W-:Y:S05]  /*3c60*/  BSYNC B1 ;  /* 0x0000000000017941 */ /* 0x000fea0003800000 */
.L_x_2506:
[----:B--2---:R2:W-:Y:S01]  /*3c70*/  ST.E.128 desc[UR42][R10.64], R4 ;  /* 0x000000040a007985 */ /* 0x0045e2000c101d2a */
[----:B------:R-:W-:Y:S05]  /*3c80*/  BRA `(.L_x_2501) ;  /* 0x0000000c00947947 */ /* 0x000fea0003800000 */
.L_x_2494:
[----:B------:R-:W-:Y:S01]  /*3c90*/  IMAD R65, R35, -0x40, R34 ;  /* 0xffffffc023417824 */ /* 0x000fe200078e0222 */
[----:B------:R-:W-:-:S04]  /*3ca0*/  ISETP.GE.AND P0, PT, R18, R69, PT ;  /* 0x000000451200720c */ /* 0x000fc80003f06270 */
[----:B------:R-:W-:-:S04]  /*3cb0*/  VIMNMX R65, R65, 0x40, PT ;  /* 0x0000004041417848 */ /* 0x000fc80003fe0100 */
[----:B------:R-:W-:-:S13]  /*3cc0*/  ISETP.GE.OR P5, PT, R190, R65, P0 ;  /* 0x00000041be00720c */ /* 0x000fda00007a6670 */
[----:B------:R-:W0:Y:S01]  /*3cd0*/  @!P5 LDC.64 R12, c[0x0][0x3e8] ;  /* 0x0000fa00ff0cdb82 */ /* 0x000e220000000a00 */
[----:B------:R-:W-:Y:S01]  /*3ce0*/  @!P5 IADD3 R6, P6, R28, R4, RZ ;  /* 0x000000041c06d210 */ /* 0x000fe20007fde0ff */
[----:B------:R-:W-:Y:S02]  /*3cf0*/  @!P5 IMAD R4, R43, R35, RZ ;  /* 0x000000232b04d224 */ /* 0x000fe400078e02ff */
[----:B------:R-:W-:Y:S02]  /*3d00*/  @!P5 IMAD.MOV.U32 R5, RZ, RZ, R57 ;  /* 0x000000ffff05d224 */ /* 0x000fe400078e0039 */
[----:B------:R-:W-:Y:S02]  /*3d10*/  @!P5 IMAD R15, R10, R45, R4 ;  /* 0x0000002d0a0fd224 */ /* 0x000fe400078e0204 */
[----:B------:R-:W1:Y:S01]  /*3d20*/  @!P5 LDC.64 R8, c[0x0][0x400] ;  /* 0x00010000ff08db82 */ /* 0x000e620000000a00 */
[----:B------:R-:W-:Y:S02]  /*3d30*/  @!P5 IMAD.X R7, R11, 0x1, R52, P6 ;  /* 0x000000010b07d824 */ /* 0x000fe400030e0634 */
[----:B------:R-:W-:-:S04]  /*3d40*/  @!P5 IMAD.MOV.U32 R4, RZ, RZ, R32 ;  /* 0x000000ffff04d224 */ /* 0x000fc800078e0020 */
[----:B------:R-:W-:Y:S01]  /*3d50*/  @!P5 IMAD.WIDE.U32 R10, R35, R45, R4 ;  /* 0x0000002d230ad225 */ /* 0x000fe200078e0004 */
[----:B------:R-:W-:-:S03]  /*3d60*/  CS2R R4, SRZ ;  /* 0x0000000000047805 */ /* 0x000fc6000001ff00 */
[----:B------:R-:W-:Y:S01]  /*3d70*/  @!P5 IMAD.IADD R11, R15, 0x1, R11 ;  /* 0x000000010f0bd824 */ /* 0x000fe200078e020b */
[----:B0-----:R-:W-:-:S04]  /*3d80*/  @!P5 LEA R12, P6, R6, R12, 0x1 ;  /* 0x0000000c060cd211 */ /* 0x001fc800078c08ff */
[----:B------:R-:W-:Y:S02]  /*3d90*/  @!P5 LEA.HI.X R13, R6, R13, R7, 0x1, P6 ;  /* 0x0000000d060dd211 */ /* 0x000fe400030f0c07 */
[----:B------:R-:W-:Y:S02]  /*3da0*/  CS2R R6, SRZ ;  /* 0x0000000000067805 */ /* 0x000fe4000001ff00 */
[C---:B-1----:R-:W-:Y:S02]  /*3db0*/  @!P5 LEA R8, P6, R10.reuse, R8, 0x1 ;  /* 0x000000080a08d211 */ /* 0x042fe400078c08ff */
[----:B------:R-:W-:Y:S02]  /*3dc0*/  CS2R R26, SRZ ;  /* 0x00000000001a7805 */ /* 0x000fe4000001ff00 */
[----:B------:R-:W-:Y:S01]  /*3dd0*/  CS2R R24, SRZ ;  /* 0x0000000000187805 */ /* 0x000fe2000001ff00 */
[----:B------:R-:W2:Y:S01]  /*3de0*/  @!P5 LDG.E.128 R4, desc[UR42][R12.64] ;  /* 0x0000002a0c04d981 */ /* 0x000ea2000c1e1d00 */
[----:B------:R-:W-:-:S05]  /*3df0*/  @!P5 LEA.HI.X R9, R10, R9, R11, 0x1, P6 ;  /* 0x000000090a09d211 */ /* 0x000fca00030f0c0b */
        /* <DEDUP_REMOVED lines=18> */
[----:B------:R-:W-:Y:S01]  /*3f20*/  PRMT R72, R72, 0x5410, R11 ;  /* 0x0000541048487816 */ /* 0x000fe2000000000b */
[----:B------:R-:W-:Y:S06]  /*3f30*/  @!P5 BRA `(.L_x_2508) ;  /* 0x000000000004d947 */ /* 0x000fec0003800000 */
[----:B------:R-:W-:Y:S01]  /*3f40*/  BPT.TRAP 0x1 ;  /* 0x000000040000795c */ /* 0x000fe20000300000 */
.L_x_2508:
[----:B------:R-:W-:Y:S01]  /*3f50*/  IMAD R60, R187, 0x8, R2 ;  /* 0x00000008bb3c7824 */ /* 0x000fe200078e0202 */
[----:B------:R-:W-:Y:S01]  /*3f60*/  SHF.L.U32 R67, R191, 0x1f, RZ ;  /* 0x0000001fbf437819 */ /* 0x000fe200000006ff */
[----:B------:R-:W-:Y:S03]  /*3f70*/  BSSY B1, `(.L_x_2509) ;  /* 0x0000003000017945 */ /* 0x000fe60003800000 */
[----:B------:R-:W0:Y:S02]  /*3f80*/  SYNCS.PHASECHK.TRANS64.TRYWAIT P6, [R60+URZ+0x28c90], R67 ;  /* 0x028c90433c0075a7 */ /* 0x000e2400080c017f */
[----:B0-----:R-:W-:Y:S05]  /*3f90*/  @!P6 BRA `(.L_x_2510) ;  /* 0x000001e80024e947 */ /* 0x001fea0003800000 */
.L_x_2855:
[----:B------:R-:W-:Y:S05]  /*3fa0*/  BSYNC B1 ;  /* 0x0000000000017941 */ /* 0x000fea0003800000 */
.L_x_2509:
[----:B------:R-:W-:-:S03]  /*3fb0*/  UMOV UR4, 0xffffffff ;  /* 0xffffffff00047882 */ /* 0x000fc60000000000 */
[----:B------:R-:W-:Y:S05]  /*3fc0*/  BRA.DIV UR4, `(.L_x_2511) ;  /* 0x000001ea042c7947 */ /* 0x000fea000b800000 */
[----:B------:R1:W2:Y:S04]  /*3fd0*/  SHFL.IDX PT, R69, R14, RZ, 0x1c1f ;  /* 0x001c1fff0e457589 */ /* 0x0002a800000e0000 */
[----:B------:R-:W3:Y:S02]  /*3fe0*/  SHFL.IDX PT, R68, R68, RZ, 0x1c1f ;  /* 0x001c1fff44447589 */ /* 0x000ee400000e0000 */
.L_x_2859:
[----:B------:R-:W-:-:S13]  /*3ff0*/  ISETP.GE.OR P6, PT, R190, R65, P2 ;  /* 0x00000041be00720c */ /* 0x000fda00017c6670 */
[----:B------:R-:W-:Y:S05]  /*4000*/  @P6 BRA `(.L_x_2501) ;  /* 0x0000000800b46947 */ /* 0x000fea0003800000 */
[----:B------:R-:W4:Y:S01]  /*4010*/  LDC R70, c[0x0][0x2f4] ;  /* 0x0000bd00ff467b82 */ /* 0x000f220000000800 */
[C---:B---3--:R-:W-:Y:S01]  /*4020*/  LEA R54, P6, R53.reuse, R68, 0x1 ;  /* 0x0000004435367211 */ /* 0x048fe200078c08ff */
[----:B------:R-:W-:Y:S03]  /*4030*/  BSSY B1, `(.L_x_2512) ;  /* 0x000006d000017945 */ /* 0x000fe60003800000 */
        /* <DEDUP_REMOVED lines=24> */
[----:B------:R-:W-:Y:S01]  /*41c0*/  SHF.R.U64 R25, R24, 0x10, R25 ;  /* 0x0000001018197819 */ /* 0x000fe20000001219 */
[C---:B------:R-:W-:Y:S01]  /*41d0*/  IMAD.U32 R77, R76.reuse, 0x10000, RZ ;  /* 0x000100004c4d7824 */ /* 0x040fe200078e00ff */
[----:B------:R-:W-:Y:S01]  /*41e0*/  LOP3.LUT R76, R76, 0xffff0000, RZ, 0xc0, !PT ;  /* 0xffff00004c4c7812 */ /* 0x000fe200078ec0ff */
[----:B------:R-:W-:Y:S01]  /*41f0*/  IMAD.U32 R75, R73, 0x10000, RZ ;  /* 0x00010000494b7824 */ /* 0x000fe200078e00ff */
[----:B------:R-:W-:Y:S01]  /*4200*/  PRMT R25, R82, 0x5410, R25 ;  /* 0x0000541052197816 */ /* 0x000fe20000000019 */
[----:B------:R-:W-:Y:S01]  /*4210*/  FMUL.FTZ R79, R66, R77 ;  /* 0x0000004d424f7220 */ /* 0x000fe20000410000 */
[----:B------:R-:W-:Y:S01]  /*4220*/  SHF.R.U64 R26, R26, 0x10, R27 ;  /* 0x000000101a1a7819 */ /* 0x000fe2000000121b */
[----:B------:R-:W-:-:S02]  /*4230*/  FMUL.FTZ R74, R66, R75 ;  /* 0x0000004b424a7220 */ /* 0x000fc40000410000 */
[C---:B------:R-:W-:Y:S01]  /*4240*/  FFMA.FTZ R66, R72.reuse, R75, -R79 ;  /* 0x0000004b48427223 */ /* 0x040fe2000001084f */
[----:B------:R-:W-:Y:S01]  /*4250*/  SHF.R.U32.HI R75, RZ, 0x10, R7 ;  /* 0x00000010ff4b7819 */ /* 0x000fe20000011607 */
[----:B------:R-:W-:Y:S01]  /*4260*/  FFMA.FTZ R72, R72, R77, R74 ;  /* 0x0000004d48487223 */ /* 0x000fe2000001004a */
[----:B------:R-:W-:Y:S02]  /*4270*/  LOP3.LUT R74, R73, 0xffff0000, RZ, 0xc0, !PT ;  /* 0xffff0000494a7812 */ /* 0x000fe400078ec0ff */
[----:B------:R-:W-:Y:S02]  /*4280*/  LOP3.LUT R73, R13, 0xffff0000, RZ, 0xc0, !PT ;  /* 0xffff00000d497812 */ /* 0x000fe400078ec0ff */
[----:B------:R-:W-:Y:S02]  /*4290*/  SHF.R.U32.HI R77, RZ, 0x10, R27 ;  /* 0x00000010ff4d7819 */ /* 0x000fe4000001161b */
[----:B------:R-:W-:Y:S01]  /*42a0*/  LOP3.LUT R13, R9, 0xffff0000, RZ, 0xc0, !PT ;  /* 0xffff0000090d7812 */ /* 0x000fe200078ec0ff */
[C---:B------:R-:W-:Y:S01]  /*42b0*/  FMUL.FTZ R78, R73.reuse, R76 ;  /* 0x0000004c494e7220 */ /* 0x040fe20000410000 */
[----:B------:R-:W-:Y:S01]  /*42c0*/  FMUL.FTZ R73, R73, R74 ;  /* 0x0000004a49497220 */ /* 0x000fe20000410000 */
[----:B------:R-:W-:-:S02]  /*42d0*/  PRMT R77, R81, 0x5410, R77 ;  /* 0x00005410514d7816 */ /* 0x000fc4000000004d */
[----:B------:R-:W-:Y:S01]  /*42e0*/  PRMT R75, R84, 0x5410, R75 ;  /* 0x00005410544b7816 */ /* 0x000fe2000000004b */
[C---:B------:R-:W-:Y:S01]  /*42f0*/  FFMA.FTZ R9, R13.reuse, R74, -R78 ;  /* 0x0000004a0d097223 */ /* 0x040fe2000001084e */
[----:B------:R-:W-:Y:S01]  /*4300*/  FFMA.FTZ R13, R13, R76, R73 ;  /* 0x0000004c0d0d7223 */ /* 0x000fe20000010049 */
[----:B------:R-:W-:Y:S01]  /*4310*/  IMAD.U32 R73, R15, 0x10000, RZ ;  /* 0x000100000f497824 */ /* 0x000fe200078e00ff */
[----:B------:R-:W-:Y:S01]  /*4320*/  LOP3.LUT R27, R25, 0xffff0000, RZ, 0xc0, !PT ;  /* 0xffff0000191b7812 */ /* 0x000fe200078ec0ff */
[C---:B------:R-:W-:Y:S01]  /*4330*/  IMAD.U32 R78, R77.reuse, 0x10000, RZ ;  /* 0x000100004d4e7824 */ /* 0x040fe200078e00ff */
[----:B------:R-:W-:Y:S01]  /*4340*/  LOP3.LUT R77, R77, 0xffff0000, RZ, 0xc0, !PT ;  /* 0xffff00004d4d7812 */ /* 0x000fe200078ec0ff */
[C---:B------:R-:W-:Y:S01]  /*4350*/  IMAD.U32 R76, R75.reuse, 0x10000, RZ ;  /* 0x000100004b4c7824 */ /* 0x040fe200078e00ff */
[----:B------:R-:W-:Y:S01]  /*4360*/  LOP3.LUT R75, R75, 0xffff0000, RZ, 0xc0, !PT ;  /* 0xffff00004b4b7812 */ /* 0x000fe200078ec0ff */
[----:B------:R-:W-:Y:S02]  /*4370*/  IMAD.U32 R74, R11, 0x10000, RZ ;  /* 0x000100000b4a7824 */ /* 0x000fe400078e00ff */
[C---:B------:R-:W-:Y:S01]  /*4380*/  FMUL.FTZ R79, R73.reuse, R78 ;  /* 0x0000004e494f7220 */ /* 0x040fe20000410000 */
[----:B------:R-:W-:Y:S01]  /*4390*/  FMUL.FTZ R81, R73, R76 ;  /* 0x0000004c49517220 */ /* 0x000fe20000410000 */
[----:B------:R-:W-:-:S02]  /*43a0*/  PRMT R26, R83, 0x5432, R26 ;  /* 0x00005432531a7816 */ /* 0x000fc4000000001a */
[C---:B------:R-:W-:Y:S01]  /*43b0*/  FFMA.FTZ R73, R74.reuse, R76, -R79 ;  /* 0x0000004c4a497223 */ /* 0x040fe2000001084f */
[----:B------:R-:W-:Y:S01]  /*43c0*/  FFMA.FTZ R74, R74, R78, R81 ;  /* 0x0000004e4a4a7223 */ /* 0x000fe20000010051 */
[----:B------:R-:W-:Y:S02]  /*43d0*/  SHF.R.U64 R78, R4, 0x10, R5 ;  /* 0x00000010044e7819 */ /* 0x000fe40000001205 */
[----:B------:R-:W-:Y:S01]  /*43e0*/  LOP3.LUT R4, R15, 0xffff0000, RZ, 0xc0, !PT ;  /* 0xffff00000f047812 */ /* 0x000fe200078ec0ff */
[----:B------:R-:W-:Y:S01]  /*43f0*/  IMAD.U32 R15, R8, 0x10000, RZ ;  /* 0x00010000080f7824 */ /* 0x000fe200078e00ff */
[----:B------:R-:W-:Y:S01]  /*4400*/  LOP3.LUT R5, R11, 0xffff0000, RZ, 0xc0, !PT ;  /* 0xffff00000b057812 */ /* 0x000fe200078ec0ff */
[C---:B------:R-:W-:Y:S01]  /*4410*/  IMAD.U32 R11, R12.reuse, 0x10000, RZ ;  /* 0x000100000c0b7824 */ /* 0x040fe200078e00ff */
[----:B------:R-:W-:Y:S01]  /*4420*/  LOP3.LUT R12, R12, 0xffff0000, RZ, 0xc0, !PT ;  /* 0xffff00000c0c7812 */ /* 0x000fe200078ec0ff */
[C---:B------:R-:W-:Y:S01]  /*4430*/  FMUL.FTZ R24, R4.reuse, R77 ;  /* 0x0000004d04187220 */ /* 0x040fe20000410000 */
[----:B------:R-:W-:Y:S01]  /*4440*/  FMUL.FTZ R76, R4, R75 ;  /* 0x0000004b044c7220 */ /* 0x000fe20000410000 */
[----:B------:R-:W-:-:S02]  /*4450*/  LOP3.LUT R8, R8, 0xffff0000, RZ, 0xc0, !PT ;  /* 0xffff000008087812 */ /* 0x000fc400078ec0ff */
[C---:B------:R-:W-:Y:S01]  /*4460*/  FFMA.FTZ R4, R5.reuse, R75, -R24 ;  /* 0x0000004b05047223 */ /* 0x040fe20000010818 */
[----:B------:R-:W-:Y:S01]  /*4470*/  PRMT R24, R82, 0x5432, R78 ;  /* 0x0000543252187816 */ /* 0x000fe2000000004e */
[----:B------:R-:W-:Y:S01]  /*4480*/  FFMA.FTZ R5, R5, R77, R76 ;  /* 0x0000004d05057223 */ /* 0x000fe2000001004c */
[----:B------:R-:W-:Y:S01]  /*4490*/  IMAD.U32 R78, R25, 0x10000, RZ ;  /* 0x00010000194e7824 */ /* 0x000fe200078e00ff */
[----:B------:R-:W-:Y:S02]  /*44a0*/  F2FP.BF16.F32.PACK_AB R9, R9, R66 ;  /* 0x000000420909723e */ /* 0x000fe400000010ff */
[C---:B------:R-:W-:Y:S02]  /*44b0*/  IMAD.U32 R76, R24.reuse, 0x10000, RZ ;  /* 0x00010000184c7824 */ /* 0x040fe400078e00ff */
[C---:B------:R-:W-:Y:S01]  /*44c0*/  FMUL.FTZ R82, R11.reuse, R78 ;  /* 0x0000004e0b527220 */ /* 0x040fe20000410000 */
[----:B------:R-:W-:Y:S01]  /*44d0*/  LOP3.LUT R25, R24, 0xffff0000, RZ, 0xc0, !PT ;  /* 0xffff000018197812 */ /* 0x000fe200078ec0ff */
[----:B------:R-:W-:-:S02]  /*44e0*/  FMUL.FTZ R75, R11, R76 ;  /* 0x0000004c0b4b7220 */ /* 0x000fc40000410000 */
[C---:B------:R-:W-:Y:S01]  /*44f0*/  FFMA.FTZ R11, R15.reuse, R76, -R82 ;  /* 0x0000004c0f0b7223 */ /* 0x040fe20000010852 */
[----:B------:R-:W-:Y:S01]  /*4500*/  F2FP.BF16.F32.PACK_AB R4, R4, R73 ;  /* 0x000000490404723e */ /* 0x000fe200000010ff */
[----:B------:R-:W-:Y:S01]  /*4510*/  FFMA.FTZ R15, R15, R78, R75 ;  /* 0x0000004e0f0f7223 */ /* 0x000fe2000001004b */
[----:B------:R-:W-:Y:S01]  /*4520*/  SHF.R.U64 R75, R6, 0x10, R7 ;  /* 0x00000010064b7819 */ /* 0x000fe20000001207 */
[----:B------:R-:W-:Y:S01]  /*4530*/  FMUL.FTZ R78, R12, R25 ;  /* 0x000000190c4e7220 */ /* 0x000fe20000410000 */
[C---:B------:R-:W-:Y:S01]  /*4540*/  IMAD.U32 R7, R14.reuse, 0x10000, RZ ;  /* 0x000100000e077824 */ /* 0x040fe200078e00ff */
[----:B------:R-:W-:Y:S01]  /*4550*/  LOP3.LUT R14, R14, 0xffff0000, RZ, 0xc0, !PT ;  /* 0xffff00000e0e7812 */ /* 0x000fe200078ec0ff */
[----:B------:R-:W-:Y:S01]  /*4560*/  IMAD.U32 R6, R10, 0x10000, RZ ;  /* 0x000100000a067824 */ /* 0x000fe200078e00ff */
[----:B------:R-:W-:Y:S01]  /*4570*/  PRMT R24, R83, 0x5410, R75 ;  /* 0x0000541053187816 */ /* 0x000fe2000000004b */
[-C--:B------:R-:W-:Y:S01]  /*4580*/  FMUL.FTZ R75, R12, R27.reuse ;  /* 0x0000001b0c4b7220 */ /* 0x080fe20000410000 */
[----:B------:R-:W-:Y:S01]  /*4590*/  FFMA.FTZ R78, R8, R27, R78 ;  /* 0x0000001b084e7223 */ /* 0x000fe2000001004e */
[C---:B------:R-:W-:Y:S01]  /*45a0*/  IMAD.U32 R12, R26.reuse, 0x10000, RZ ;  /* 0x000100001a0c7824 */ /* 0x040fe200078e00ff */
[----:B------:R-:W-:Y:S01]  /*45b0*/  LOP3.LUT R27, R26, 0xffff0000, RZ, 0xc0, !PT ;  /* 0xffff00001a1b7812 */ /* 0x000fe200078ec0ff */
[----:B------:R-:W-:Y:S01]  /*45c0*/  FFMA.FTZ R76, R8, R25, -R75 ;  /* 0x00000019084c7223 */ /* 0x000fe2000001084b */
[C---:B------:R-:W-:Y:S01]  /*45d0*/  IMAD.U32 R8, R24.reuse, 0x10000, RZ ;  /* 0x0001000018087824 */ /* 0x040fe200078e00ff */
[----:B------:R-:W-:Y:S01]  /*45e0*/  LOP3.LUT R25, R24, 0xffff0000, RZ, 0xc0, !PT ;  /* 0xffff000018197812 */ /* 0x000fe200078ec0ff */
[C---:B------:R-:W-:Y:S01]  /*45f0*/  FMUL.FTZ R75, R7.reuse, R12 ;  /* 0x0000000c074b7220 */ /* 0x040fe20000410000 */
[----:B------:R-:W-:Y:S01]  /*4600*/  LOP3.LUT R10, R10, 0xffff0000, RZ, 0xc0, !PT ;  /* 0xffff00000a0a7812 */ /* 0x000fe200078ec0ff */
        /* <DEDUP_REMOVED lines=8> */
[----:B------:R-:W-:Y:S01]  /*4690*/  F2FP.BF16.F32.PACK_AB R8, R76, R11 ;  /* 0x0000000b4c08723e */ /* 0x000fe200000010ff */
[----:B------:R-:W-:Y:S01]  /*46a0*/  IMAD.MOV.U32 R11, RZ, RZ, R4 ;  /* 0x000000ffff0b7224 */ /* 0x000fe200078e0004 */
[----:B------:R-:W-:Y:S01]  /*46b0*/  F2FP.BF16.F32.PACK_AB R12, R78, R15 ;  /* 0x0000000f4e0c723e */ /* 0x000fe200000010ff */
[----:B------:R-:W-:Y:S01]  /*46c0*/  IMAD.MOV.U32 R15, RZ, RZ, R5 ;  /* 0x000000ffff0f7224 */ /* 0x000fe200078e0005 */
[----:B------:R-:W-:Y:S02]  /*46d0*/  F2FP.BF16.F32.PACK_AB R13, R13, R72 ;  /* 0x000000480d0d723e */ /* 0x000fe400000010ff */
[----:B------:R-:W-:Y:S02]  /*46e0*/  F2FP.BF16.F32.PACK_AB R10, R6, R75 ;  /* 0x0000004b060a723e */ /* 0x000fe400000010ff */
[----:B------:R-:W-:-:S07]  /*46f0*/  F2FP.BF16.F32.PACK_AB R14, R14, R7 ;  /* 0x000000070e0e723e */ /* 0x000fce00000010ff */
.L_x_2513:
[----:B------:R-:W-:Y:S05]  /*4700*/  BSYNC B1 ;  /* 0x0000000000017941 */ /* 0x000fea0003800000 */
.L_x_2512:
        /* <DEDUP_REMOVED lines=8> */
.L_x_2493:
[----:B------:R-:W-:-:S06]  /*4790*/  UISETP.NE.AND UP0, UPT, UR37, 0x3, UPT ;  /* 0x000000032500788c */ /* 0x000fcc000bf05270 */
[----:B------:R-:W-:-:S13]  /*47a0*/  PLOP3.LUT P5, PT, PT, PT, UP0, 0x80, 0x0 ;  /* 0x000000000000781c */ /* 0x000fda0003faf008 */
[----:B------:R-:W-:Y:S05]  /*47b0*/  @!P5 BRA `(.L_x_2514) ;  /* 0x000000000004d947 */ /* 0x000fea0003800000 */
[----:B------:R-:W-:Y:S01]  /*47c0*/  BPT.TRAP 0x1 ;  /* 0x000000040000795c */ /* 0x000fe20000300000 */
.L_x_2514:
[----:B------:R-:W-:Y:S01]  /*47d0*/  IMAD R60, R187, 0x8, R2 ;  /* 0x00000008bb3c7824 */ /* 0x000fe200078e0202 */
[----:B------:R-:W-:Y:S01]  /*47e0*/  SHF.L.U32 R67, R191, 0x1f, RZ ;  /* 0x0000001fbf437819 */ /* 0x000fe200000006ff */
[----:B------:R-:W-:Y:S01]  /*47f0*/  BSSY B1, `(.L_x_2515) ;  /* 0x0000004000017945 */ /* 0x000fe20003800000 */
[----:B------:R-:W-:Y:S02]  /*4800*/  SHF.R.S32.HI R64, RZ, 0x1f, R62 ;  /* 0x0000001fff407819 */ /* 0x000fe4000001143e */
[----:B------:R-:W0:Y:S02]  /*4810*/  SYNCS.PHASECHK.TRANS64.TRYWAIT P0, [R60+URZ+0x28c90], R67 ;  /* 0x028c90433c0075a7 */ /* 0x000e24000800017f */
[----:B0-----:R-:W-:Y:S05]  /*4820*/  @!P0 BRA `(.L_x_2516) ;  /* 0x000001e000608947 */ /* 0x001fea0003800000 */
.L_x_2860:
[----:B------:R-:W-:Y:S05]  /*4830*/  BSYNC B1 ;  /* 0x0000000000017941 */ /* 0x000fea0003800000 */
.L_x_2515:
[----:B------:R-:W-:Y:S01]  /*4840*/  ULDC.64 UR4, c[0x0][0x300] ;  /* 0x0000c00000047ab9 */ /* 0x000fe20000000a00 */
[----:B-----5:R-:W-:Y:S01]  /*4850*/  SHF.R.S32.HI R63, RZ, 0x1f, R61 ;  /* 0x0000001fff3f7819 */ /* 0x020fe2000001143d */
[----:B------:R-:W-:Y:S01]  /*4860*/  IMAD R7, R64, UR4, RZ ;  /* 0x0000000440077c24 */ /* 0x000fe2000f8e02ff */
[----:B------:R-:W-:Y:S01]  /*4870*/  ULDC.64 UR6, c[0x0][0x2e8] ;  /* 0x0000ba0000067ab9 */ /* 0x000fe20000000a00 */
[----:B------:R-:W-:-:S04]  /*4880*/  IMAD.WIDE.U32 R4, R62, UR4, RZ ;  /* 0x000000043e047c25 */ /* 0x000fc8000f8e00ff */
        /* <DEDUP_REMOVED lines=8> */
[----:B------:R-:W-:Y:S01]  /*4910*/  ULDC.64 UR4, c[0x0][0x308] ;  /* 0x0000c20000047ab9 */ /* 0x000fe20000000a00 */
[----:B------:R-:W-:-:S02]  /*4920*/  ISETP.GT.AND P0, PT, R65, R190, PT ;  /* 0x000000be4100720c */ /* 0x000fc40003f04270 */
[----:B------:R-:W-:Y:S02]  /*4930*/  IMAD.IADD R5, R5, 0x1, R7 ;  /* 0x0000000105057824 */ /* 0x000fe400078e0207 */
[----:B------:R-:W-:Y:S01]  /*4940*/  IMAD.WIDE.U32 R4, R188, UR4, R4 ;  /* 0x00000004bc047c25 */ /* 0x000fe2000f8e0004 */
[----:B------:R-:W-:-:S03]  /*4950*/  UMOV UR4, 0xffffffff ;  /* 0xffffffff00047882 */ /* 0x000fc60000000000 */
[----:B------:R-:W-:Y:S01]  /*4960*/  IMAD R13, R188, UR5, R5 ;  /* 0x00000005bc0d7c24 */ /* 0x000fe2000f8e0205 */
[----:B------:R-:W-:-:S04]  /*4970*/  LEA R5, P6, R4, UR6, 0x1 ;  /* 0x0000000604057c11 */ /* 0x000fc8000f8c08ff */
[----:B------:R-:W-:Y:S01]  /*4980*/  LEA.HI.X R13, R4, UR7, R13, 0x1, P6 ;  /* 0x00000007040d7c11 */ /* 0x000fe2000b0f0c0d */
[----:B------:R-:W-:Y:S08]  /*4990*/  BRA.DIV UR4, `(.L_x_2517) ;  /* 0x000001e204187947 */ /* 0x000ff0000b800000 */
[----:B------:R1:W2:Y:S04]  /*49a0*/  SHFL.IDX PT, R25, R13, RZ, 0x1c1f ;  /* 0x001c1fff0d197589 */ /* 0x0002a800000e0000 */
[----:B------:R1:W3:Y:S02]  /*49b0*/  SHFL.IDX PT, R14, R5, RZ, 0x1c1f ;  /* 0x001c1fff050e7589 */ /* 0x0002e400000e0000 */
.L_x_2864:
[----:B------:R-:W-:Y:S05]  /*49c0*/  @!P0 BRA `(.L_x_2501) ;  /* 0x0000000000448947 */ /* 0x000fea0003800000 */
[----:B------:R-:W-:Y:S02]  /*49d0*/  ULDC UR4, c[0x0][0x2f4] ;  /* 0x0000bd0000047ab9 */ /* 0x000fe40000000800 */
[----:B------:R-:W-:-:S13]  /*49e0*/  ISETP.GE.AND P0, PT, R18, UR4, PT ;  /* 0x0000000412007c0c */ /* 0x000fda000bf06270 */
[----:B-1----:R-:W1:Y:S01]  /*49f0*/  @!P0 LDS.128 R4, [R70+0x22400] ;  /* 0x0224000046048984 */ /* 0x002e620000000c00 */
[----:B---3--:R-:W-:-:S04]  /*4a00*/  @!P0 LEA R8, P6, R18, R14, 0x1 ;  /* 0x0000000e12088211 */ /* 0x008fc800078c08ff */
[----:B--2---:R-:W-:-:S05]  /*4a10*/  @!P0 LEA.HI.X R9, R18, R25, R19, 0x1, P6 ;  /* 0x0000001912098211 */ /* 0x004fca00030f0c13 */
[----:B-1----:R4:W-:Y:S01]  /*4a20*/  @!P0 ST.E.128 desc[UR42][R8.64], R4 ;  /* 0x0000000408008985 */ /* 0x0029e2000c101d2a */
        /* <DEDUP_REMOVED lines=9> */
[----:B------:R-:W1:Y:S04]  /*4ac0*/  LDS.128 R4, [R5+0x22400] ;  /* 0x0224000005047984 */ /* 0x000e680000000c00 */
[----:B-1----:R1:W-:Y:S02]  /*4ad0*/  ST.E.128 desc[UR42][R8.64], R4 ;  /* 0x0000000408007985 */ /* 0x0023e4000c101d2a */
.L_x_2501:
[----:B------:R-:W-:Y:S05]  /*4ae0*/  BSYNC B0 ;  /* 0x0000000000007941 */ /* 0x000fea0003800000 */
.L_x_2492:
[----:B-12-4-:R-:W1:Y:S01]  /*4af0*/  S2R R4, SR_TID.X ;  /* 0x0000000000047919 */ /* 0x016e620000002100 */
[----:B------:R-:W-:Y:S01]  /*4b00*/  @!PT LDS RZ, [RZ] ;  /* 0x00000000fffff984 */ /* 0x000fe20000000800 */
[----:B------:R-:W-:Y:S01]  /*4b10*/  @!PT LDS RZ, [RZ] ;  /* 0x00000000fffff984 */ /* 0x000fe20000000800 */
[----:B------:R-:W-:Y:S01]  /*4b20*/  @!PT LDS RZ, [RZ] ;  /* 0x00000000fffff984 */ /* 0x000fe20000000800 */
[----:B------:R-:W-:Y:S01]  /*4b30*/  @!PT LDS RZ, [RZ] ;  /* 0x00000000fffff984 */ /* 0x000fe20000000800 */
[----:B------:R2:W-:Y:S06]  /*4b40*/  MEMBAR.ALL.CTA ;  /* 0x0000000000007992 */ /* 0x0005ec0000008000 */
[----:B--2---:R-:W2:Y:S01]  /*4b50*/  FENCE.VIEW.ASYNC.S ;  /* 0x00000000000073c6 */ /* 0x004ea20000000000 */
[----:B------:R-:W-:Y:S05]  /*4b60*/  WARPSYNC.ALL ;  /* 0x0000000000007948 */ /* 0x000fea0003800000 */
[----:B------:R-:W-:Y:S01]  /*4b70*/  BSSY B0, `(.L_x_2518) ;  /* 0x0000009000007945 */ /* 0x000fe20003800000 */
[----:B-1----:R-:W-:Y:S01]  /*4b80*/  LOP3.LUT R4, R4, 0x7f, RZ, 0xc0, !PT ;  /* 0x0000007f04047812 */ /* 0x002fe200078ec0ff */
[----:B--2---:R1:W-:Y:S03]  /*4b90*/  BAR.SYNC.DEFER_BLOCKING R46, 0x80 ;  /* 0x0002002e0000751d */ /* 0x0043e60000010000 */
[----:B------:R-:W-:-:S13]  /*4ba0*/  ISETP.NE.AND P0, PT, R4, RZ, PT ;  /* 0x000000ff0400720c */ /* 0x000fda0003f05270 */
[----:B------:R-:W-:-:S05]  /*4bb0*/  @!P0 VIADD R4, R60, 0x28ca0 ;  /* 0x00028ca03c048836 */ /* 0x000fca0000000000 */
[----:B------:R-:W-:-:S04]  /*4bc0*/  @!P0 PRMT R4, RZ, 0x654, R4 ;  /* 0x00000654ff048816 */ /* 0x000fc80000000004 */
[----:B------:R1:W-:Y:S01]  /*4bd0*/  @!P0 SYNCS.ARRIVE.TRANS64.RED.A1T0 RZ, [R4+URZ], RZ ;  /* 0x000000ff04ff89a7 */ /* 0x0003e2000810043f */
[----:B------:R-:W-:Y:S05]  /*4be0*/  @!P5 BRA `(.L_x_2519) ;  /* 0x000000000004d947 */ /* 0x000fea0003800000 */
[----:B------:R-:W-:Y:S01]  /*4bf0*/  BPT.TRAP 0x1 ;  /* 0x000000040000795c */ /* 0x000fe20000300000 */
.L_x_2519:
[----:B------:R-:W-:Y:S05]  /*4c00*/  BSYNC B0 ;  /* 0x0000000000007941 */ /* 0x000fea0003800000 */
.L_x_2518:
[----:B------:R-:W2:Y:S01]  /*4c10*/  SYNCS.PHASECHK.TRANS64.TRYWAIT P5, [R60+URZ+0x28cb0], R67 ;  /* 0x028cb0433c0075a7 */ /* 0x000ea200080a017f */
[----:B------:R-:W-:Y:S04]  /*4c20*/  BSSY B0, `(.L_x_2520) ;  /* 0x0000002000007945 */ /* 0x000fe80003800000 */
[----:B--2---:R-:W-:Y:S05]  /*4c30*/  @!P5 BRA `(.L_x_2521) ;  /* 0x000001dc00b4d947 */ /* 0x004fea0003800000 */
.L_x_2865:
[----:B------:R-:W-:Y:S05]  /*4c40*/  BSYNC B0 ;  /* 0x0000000000007941 */ /* 0x000fea0003800000 */
.L_x_2520:
[----:B------:R-:W-:Y:S01]  /*4c50*/  ULDC.64 UR4, c[0x0][0x328] ;  /* 0x0000ca0000047ab9 */ /* 0x000fe20000000a00 */
[----:B------:R-:W-:Y:S01]  /*4c60*/  ULDC.64 UR6, c[0x0][0x318] ;  /* 0x0000c60000067ab9 */ /* 0x000fe20000000a00 */
[----:B------:R-:W-:Y:S01]  /*4c70*/  IMAD R7, R64, UR4, RZ ;  /* 0x0000000440077c24 */ /* 0x000fe2000f8e02ff */
[----:B------:R-:W-:Y:S01]  /*4c80*/  BSSY B0, `(.L_x_2522) ;  /* 0x000008b000007945 */ /* 0x000fe20003800000 */
[----:B-1----:R-:W-:-:S04]  /*4c90*/  IMAD.WIDE.U32 R4, R62, UR4, RZ ;  /* 0x000000043e047c25 */ /* 0x002fc8000f8e00ff */
        /* <DEDUP_REMOVED lines=13> */
[----:B------:R-:W1:Y:S04]  /*4d70*/  SHFL.IDX PT, R11, R11, RZ, 0x1c1f ;  /* 0x001c1fff0b0b7589 */ /* 0x000e6800000e0000 */
[----:B------:R-:W4:Y:S08]  /*4d80*/  SHFL.IDX PT, R10, R10, RZ, 0x1c1f ;  /* 0x001c1fff0a0a7589 */ /* 0x000f3000000e0000 */
[----:B------:R-:W-:Y:S05]  /*4d90*/  @!P5 BRA `(.L_x_2523) ;  /* 0x0000000400e4d947 */ /* 0x000fea0003800000 */
[----:B------:R-:W5:Y:S01]  /*4da0*/  LDL R26, [R1+0x14] ;  /* 0x00001400011a7983 */ /* 0x000f620000100800 */
[----:B------:R-:W-:-:S03]  /*4db0*/  ULDC UR4, c[0x0][0x320] ;  /* 0x0000c80000047ab9 */ /* 0x000fc60000000800 */
[----:B------:R-:W2:Y:S04]  /*4dc0*/  LDL R25, [R1+0x18] ;  /* 0x0000180001197983 */ /* 0x000ea80000100800 */
[----:B------:R-:W2:Y:S04]  /*4dd0*/  LDL R70, [R1+0x10] ;  /* 0x0000100001467983 */ /* 0x000ea80000100800 */
[----:B------:R-:W2:Y:S04]  /*4de0*/  LDL R24, [R1+0x1c] ;  /* 0x00001c0001187983 */ /* 0x000ea80000100800 */
[----:B------:R-:W2:Y:S04]  /*4df0*/  LDL R69, [R1+0xc] ;  /* 0x00000c0001457983 */ /* 0x000ea80000100800 */
[----:B---3--:R-:W3:Y:S04]  /*4e00*/  LDL R68, [R1+0x20] ;  /* 0x0000200001447983 */ /* 0x008ee80000100800 */
[----:B------:R-:W3:Y:S01]  /*4e10*/  LDL R66, [R1+0x8] ;  /* 0x0000080001427983 */ /* 0x000ee20000100800 */
[----:B------:R-:W-:-:S03]  /*4e20*/  ISETP.GE.AND P6, PT, R18, UR4, PT ;  /* 0x0000000412007c0c */ /* 0x000fc6000bfc6270 */
[----:B------:R-:W3:Y:S01]  /*4e30*/  LDL R55, [R1+0x24] ;  /* 0x0000240001377983 */ /* 0x000ee20000100800 */
[----:B------:R-:W-:-:S03]  /*4e40*/  IMAD R9, R187, 0x8000, R48 ;  /* 0x00008000bb097824 */ /* 0x000fc600078e0230 */
[----:B------:R-:W3:Y:S01]  /*4e50*/  LDL R54, [R1+0x4] ;  /* 0x0000040001367983 */ /* 0x000ee20000100800 */
[C---:B------:R-:W-:Y:S01]  /*4e60*/  IMAD R13, R9.reuse, 0x2, R2 ;  /* 0x00000002090d7824 */ /* 0x040fe200078e0202 */
[----:B------:R-:W-:Y:S01]  /*4e70*/  LOP3.LUT P5, RZ, R198, 0x4, RZ, 0xc0, !PT ;  /* 0x00000004c6ff7812 */ /* 0x000fe200078ac0ff */
[----:B------:R-:W-:Y:S01]  /*4e80*/  VIADD R15, R9, 0x20 ;  /* 0x00000020090f7836 */ /* 0x000fe20000000000 */
[----:B------:R-:W3:Y:S01]  /*4e90*/  LDL R27, [R1+0x28] ;  /* 0x00002800011b7983 */ /* 0x000ee20000100800 */
[----:B------:R-:W-:-:S03]  /*4ea0*/  VIADD R14, R18, 0x40 ;  /* 0x00000040120e7836 */ /* 0x000fc60000000000 */
[----:B------:R-:W0:Y:S07]  /*4eb0*/  @!P6 LDS.128 R4, [R13+0x400] ;  /* 0x000400000d04e984 */ /* 0x000e2e0000000c00 */
[----:B------:R-:W-:Y:S01]  /*4ec0*/  @P5 VIADD R15, R9, 0xffffffe0 ;  /* 0xffffffe0090f5836 */ /* 0x000fe20000000000 */
[----:B-1----:R-:W-:-:S03]  /*4ed0*/  @!P6 LEA R8, P5, R18, R11, 0x1 ;  /* 0x0000000b1208e211 */ /* 0x002fc600078a08ff */
[----:B------:R-:W-:Y:S01]  /*4ee0*/  IMAD R12, R15, 0x2, R2 ;  /* 0x000000020f0c7824 */ /* 0x000fe200078e0202 */
[----:B----4-:R-:W-:Y:S01]  /*4ef0*/  @!P6 LEA.HI.X R9, R18, R10, R19, 0x1, P5 ;  /* 0x0000000a1209e211 */ /* 0x010fe200028f0c13 */
[----:B------:R-:W4:Y:S01]  /*4f00*/  LDL R15, [R1+0x34] ;  /* 0x00003400010f7983 */ /* 0x000f220000100800 */
[----:B------:R-:W-:-:S03]  /*4f10*/  ISETP.GE.AND P5, PT, R185, UR4, PT ;  /* 0x00000004b9007c0c */ /* 0x000fc6000bfa6270 */
[----:B0-----:R0:W-:Y:S10]  /*4f20*/  @!P6 ST.E.128 desc[UR42][R8.64], R4 ;  /* 0x000000040800e985 */ /* 0x0011f4000c101d2a */
[----:B------:R-:W1:Y:S01]  /*4f30*/  @!P5 LDS.128 R4, [R12+0x400] ;  /* 0x000400000c04d984 */ /* 0x000e620000000c00 */
[----:B0-----:R-:W-:-:S04]  /*4f40*/  @!P5 LEA R8, P6, R185, R11, 0x1 ;  /* 0x0000000bb908d211 */ /* 0x001fc800078c08ff */
[----:B------:R-:W-:Y:S02]  /*4f50*/  @!P5 LEA.HI.X R9, R185, R10, R206, 0x1, P6 ;  /* 0x0000000ab909d211 */ /* 0x000fe400030f0cce */
[----:B------:R-:W-:-:S03]  /*4f60*/  ISETP.GE.AND P6, PT, R14, UR4, PT ;  /* 0x000000040e007c0c */ /* 0x000fc6000bfc6270 */
[----:B-1----:R5:W-:Y:S10]  /*4f70*/  @!P5 ST.E.128 desc[UR42][R8.64], R4 ;  /* 0x000000040800d985 */ /* 0x002bf4000c101d2a */
[----:B------:R-:W0:Y:S01]  /*4f80*/  @!P6 LDS.128 R4, [R13+0x2400] ;  /* 0x002400000d04e984 */ /* 0x000e220000000c00 */
[----:B------:R-:W-:Y:S01]  /*4f90*/  VIADD R14, R18, 0x60 ;  /* 0x00000060120e7836 */ /* 0x000fe20000000000 */
[----:B-----5:R-:W-:-:S02]  /*4fa0*/  @!P6 LEA R8, P5, R26, R11, 0x1 ;  /* 0x0000000b1a08e211 */ /* 0x020fc400078a08ff */
[----:B------:R-:W5:Y:S03]  /*4fb0*/  LDL R26, [R1] ;  /* 0x00000000011a7983 */ /* 0x000f660000100800 */
[----:B--2---:R-:W-:Y:S02]  /*4fc0*/  @!P6 IMAD.X R9, R10, 0x1, R25, P5 ;  /* 0x000000010a09e824 */ /* 0x004fe400028e0619 */
[----:B------:R-:W2:Y:S01]  /*4fd0*/  LDL R25, [R1+0x2c] ;  /* 0x00002c0001197983 */ /* 0x000ea20000100800 */
[----:B------:R-:W-:-:S03]  /*4fe0*/  ISETP.GE.AND P5, PT, R14, UR4, PT ;  /* 0x000000040e007c0c */ /* 0x000fc6000bfa6270 */
[----:B0-----:R0:W-:Y:S10]  /*4ff0*/  @!P6 ST.E.128 desc[UR42][R8.64], R4 ;  /* 0x000000040800e985 */ /* 0x0011f4000c101d2a */
[----:B------:R-:W1:Y:S01]  /*5000*/  @!P5 LDS.128 R4, [R12+0x2400] ;  /* 0x002400000c04d984 */ /* 0x000e620000000c00 */
[----:B0-----:R-:W-:-:S05]  /*5010*/  @!P5 LEA R8, P6, R70, R11, 0x1 ;  /* 0x0000000b4608d211 */ /* 0x001fca00078c08ff */
[----:B------:R-:W-:Y:S02]  /*5020*/  @!P5 IMAD.X R9, R10, 0x1, R24, P6 ;  /* 0x000000010a09d824 */ /* 0x000fe400030e0618 */
[----:B------:R-:W4:Y:S01]  /*5030*/  LDL R24, [R1+0x30] ;  /* 0x0000300001187983 */ /* 0x000f220000100800 */
[----:B------:R-:W-:-:S05]  /*5040*/  VIADD R14, R18, 0x80 ;  /* 0x00000080120e7836 */ /* 0x000fca0000000000 */
[----:B------:R-:W-:Y:S01]  /*5050*/  ISETP.GE.AND P6, PT, R14, UR4, PT ;  /* 0x000000040e007c0c */ /* 0x000fe2000bfc6270 */
[----:B-1----:R0:W-:-:S12]  /*5060*/  @!P5 ST.E.128 desc[UR42][R8.64], R4 ;  /* 0x000000040800d985 */ /* 0x0021d8000c101d2a */
[----:B------:R-:W1:Y:S01]  /*5070*/  @!P6 LDS.128 R4, [R13+0x4400] ;  /* 0x004400000d04e984 */ /* 0x000e620000000c00 */
[----:B------:R-:W-:Y:S01]  /*5080*/  VIADD R14, R18, 0xa0 ;  /* 0x000000a0120e7836 */ /* 0x000fe20000000000 */
[----:B0-----:R-:W-:-:S05]  /*5090*/  @!P6 LEA R8, P5, R69, R11, 0x1 ;  /* 0x0000000b4508e211 */ /* 0x001fca00078a08ff */
[----:B---3--:R-:W-:Y:S01]  /*50a0*/  @!P6 IMAD.X R9, R10, 0x1, R68, P5 ;  /* 0x000000010a09e824 */ /* 0x008fe200028e0644 */
[----:B------:R-:W-:-:S04]  /*50b0*/  ISETP.GE.AND P5, PT, R14, UR4, PT ;  /* 0x000000040e007c0c */ /* 0x000fc8000bfa6270 */
[----:B-1----:R0:W-:Y:S09]  /*50c0*/  @!P6 ST.E.128 desc[UR42][R8.64], R4 ;  /* 0x000000040800e985 */ /* 0x0021f2000c101d2a */
[----:B------:R-:W1:Y:S01]  /*50d0*/  @!P5 LDS.128 R4, [R12+0x4400] ;  /* 0x004400000c04d984 */ /* 0x000e620000000c00 */
[----:B------:R-:W-:Y:S01]  /*50e0*/  VIADD R14, R18, 0xc0 ;  /* 0x000000c0120e7836 */ /* 0x000fe20000000000 */
[----:B0-----:R-:W-:-:S05]  /*50f0*/  @!P5 LEA R8, P6, R66, R11, 0x1 ;  /* 0x0000000b4208d211 */ /* 0x001fca00078c08ff */
[----:B------:R-:W-:Y:S01]  /*5100*/  @!P5 IMAD.X R9, R10, 0x1, R55, P6 ;  /* 0x000000010a09d824 */ /* 0x000fe200030e0637 */
[----:B------:R-:W-:-:S04]  /*5110*/  ISETP.GE.AND P6, PT, R14, UR4, PT ;  /* 0x000000040e007c0c */ /* 0x000fc8000bfc6270 */
[----:B-1----:R0:W-:Y:S09]  /*5120*/  @!P5 ST.E.128 desc[UR42][R8.64], R4 ;  /* 0x000000040800d985 */ /* 0x0021f2000c101d2a */
[----:B------:R-:W1:Y:S01]  /*5130*/  @!P6 LDS.128 R4, [R13+0x6400] ;  /* 0x006400000d04e984 */ /* 0x000e620000000c00 */
[----:B0-----:R-:W-:-:S03]  /*5140*/  @!P6 LEA R8, P5, R54, R11, 0x1 ;  /* 0x0000000b3608e211 */ /* 0x001fc600078a08ff */
[----:B------:R-:W3:Y:S02]  /*5150*/  LDL R54, [R1+0x38] ;  /* 0x0000380001367983 */ /* 0x000ee40000100800 */
[----:B------:R-:W-:Y:S02]  /*5160*/  @!P6 IMAD.X R9, R10, 0x1, R27, P5 ;  /* 0x000000010a09e824 */ /* 0x000fe400028e061b */
[----:B------:R-:W3:Y:S01]  /*5170*/  LDL R27, [R1+0x3c] ;  /* 0x00003c00011b7983 */ /* 0x000ee20000100800 */
[----:B------:R-:W-:-:S05]  /*5180*/  VIADD R14, R18, 0xe0 ;  /* 0x000000e0120e7836 */ /* 0x000fca0000000000 */
[----:B------:R-:W-:Y:S01]  /*5190*/  ISETP.GE.AND P5, PT, R14, UR4, PT ;  /* 0x000000040e007c0c */ /* 0x000fe2000bfa6270 */
[----:B-1----:R5:W-:-:S12]  /*51a0*/  @!P6 ST.E.128 desc[UR42][R8.64], R4 ;  /* 0x000000040800e985 */ /* 0x002bd8000c101d2a */
[----:B------:R-:W0:Y:S01]  /*51b0*/  @!P5 LDS.128 R4, [R12+0x6400] ;  /* 0x006400000c04d984 */ /* 0x000e220000000c00 */
[----:B------:R-:W-:Y:S01]  /*51c0*/  VIADD R14, R18, 0x100 ;  /* 0x00000100120e7836 */ /* 0x000fe20000000000 */
[----:B-----5:R-:W-:Y:S02]  /*51d0*/  @!P5 LEA R8, P6, R26, R11, 0x1 ;  /* 0x0000000b1a08d211 */ /* 0x020fe400078c08ff */
[----:B------:R-:W5:Y:S03]  /*51e0*/  LDL R26, [R1+0x40] ;  /* 0x00004000011a7983 */ /* 0x000f660000100800 */
[----:B--2---:R-:W-:Y:S02]  /*51f0*/  @!P5 IMAD.X R9, R10, 0x1, R25, P6 ;  /* 0x000000010a09d824 */ /* 0x004fe400030e0619 */
[----:B------:R-:W2:Y:S01]  /*5200*/  LDL R25, [R1+0x44] ;  /* 0x0000440001197983 */ /* 0x000ea20000100800 */
[----:B------:R-:W-:-:S03]  /*5210*/  ISETP.GE.AND P6, PT, R14, UR4, PT ;  /* 0x000000040e007c0c */ /* 0x000fc6000bfc6270 */
[----:B0-----:R0:W-:Y:S10]  /*5220*/  @!P5 ST.E.128 desc[UR42][R8.64], R4 ;  /* 0x000000040800d985 */ /* 0x0011f4000c101d2a */
[----:B------:R-:W1:Y:S01]  /*5230*/  @!P6 LDS.128 R4, [R13+0x8400] ;  /* 0x008400000d04e984 */ /* 0x000e620000000c00 */
[----:B0-----:R-:W-:-:S05]  /*5240*/  @!P6 LEA R8, P5, R229, R11, 0x1 ;  /* 0x0000000be508e211 */ /* 0x001fca00078a08ff */
[----:B----4-:R-:W-:Y:S02]  /*5250*/  @!P6 IMAD.X R9, R10, 0x1, R24, P5 ;  /* 0x000000010a09e824 */ /* 0x010fe400028e0618 */
[----:B------:R-:W4:Y:S01]  /*5260*/  LDL R24, [R1+0x48] ;  /* 0x0000480001187983 */ /* 0x000f220000100800 */
[----:B------:R-:W-:-:S05]  /*5270*/  VIADD R14, R18, 0x120 ;  /* 0x00000120120e7836 */ /* 0x000fca0000000000 */
[----:B------:R-:W-:Y:S01]  /*5280*/  ISETP.GE.AND P5, PT, R14, UR4, PT ;  /* 0x000000040e007c0c */ /* 0x000fe2000bfa6270 */
[----:B-1----:R0:W-:-:S12]  /*5290*/  @!P6 ST.E.128 desc[UR42][R8.64], R4 ;  /* 0x000000040800e985 */ /* 0x0021d8000c101d2a */
        /* <DEDUP_REMOVED lines=17> */
[----:B------:R-:W-:Y:S01]  /*53b0*/  ISETP.GE.AND P6, PT, R14, UR4, PT ;  /* 0x000000040e007c0c */ /* 0x000fe2000bfc6270 */
[----:B------:R-:W-:-:S03]  /*53c0*/  VIADD R14, R18, 0x1a0 ;  /* 0x000001a0120e7836 */ /* 0x000fc60000000000 */
[----:B-1----:R0:W-:Y:S09]  /*53d0*/  @!P5 ST.E.128 desc[UR42][R8.64], R4 ;  /* 0x000000040800d985 */ /* 0x0021f2000c101d2a */
[----:B------:R-:W1:Y:S01]  /*53e0*/  @!P6 LDS.128 R4, [R13+0xc400] ;  /* 0x00c400000d04e984 */ /* 0x000e620000000c00 */
[----:B0-----:R-:W-:-:S05]  /*53f0*/  @!P6 LEA R8, P5, R218, R11, 0x1 ;  /* 0x0000000bda08e211 */ /* 0x001fca00078a08ff */
[----:B-----5:R-:W-:Y:S01]  /*5400*/  @!P6 IMAD.X R9, R10, 0x1, R26, P5 ;  /* 0x000000010a09e824 */ /* 0x020fe200028e061a */
[----:B------:R-:W-:-:S04]  /*5410*/  ISETP.GE.AND P5, PT, R14, UR4, PT ;  /* 0x000000040e007c0c */ /* 0x000fc8000bfa6270 */
[----:B-1----:R0:W-:Y:S09]  /*5420*/  @!P6 ST.E.128 desc[UR42][R8.64], R4 ;  /* 0x000000040800e985 */ /* 0x0021f2000c101d2a */
[----:B------:R-:W1:Y:S01]  /*5430*/  @!P5 LDS.128 R4, [R12+0xc400] ;  /* 0x00c400000c04d984 */ /* 0x000e620000000c00 */
[----:B------:R-:W-:Y:S01]  /*5440*/  VIADD R14, R18, 0x1c0 ;  /* 0x000001c0120e7836 */ /* 0x000fe20000000000 */
[----:B0-----:R-:W-:-:S05]  /*5450*/  @!P5 LEA R8, P6, R217, R11, 0x1 ;  /* 0x0000000bd908d211 */ /* 0x001fca00078c08ff */
[----:B--2---:R-:W-:Y:S01]  /*5460*/  @!P5 IMAD.X R9, R10, 0x1, R25, P6 ;  /* 0x000000010a09d824 */ /* 0x004fe200030e0619 */
[----:B------:R-:W-:Y:S01]  /*5470*/  ISETP.GE.AND P6, PT, R14, UR4, PT ;  /* 0x000000040e007c0c */ /* 0x000fe2000bfc6270 */
[----:B------:R-:W-:-:S03]  /*5480*/  VIADD R14, R18, 0x1e0 ;  /* 0x000001e0120e7836 */ /* 0x000fc60000000000 */
[----:B-1----:R0:W-:Y:S09]  /*5490*/  @!P5 ST.E.128 desc[UR42][R8.64], R4 ;  /* 0x000000040800d985 */ /* 0x0021f2000c101d2a */
[----:B------:R-:W1:Y:S01]  /*54a0*/  @!P6 LDS.128 R4, [R13+0xe400] ;  /* 0x00e400000d04e984 */ /* 0x000e620000000c00 */
[----:B0-----:R-:W-:-:S05]  /*54b0*/  @!P6 LEA R8, P5, R216, R11, 0x1 ;  /* 0x0000000bd808e211 */ /* 0x001fca00078a08ff */
[----:B----4-:R-:W-:Y:S01]  /*54c0*/  @!P6 IMAD.X R9, R10, 0x1, R24, P5 ;  /* 0x000000010a09e824 */ /* 0x010fe200028e0618 */
[----:B------:R-:W-:-:S04]  /*54d0*/  ISETP.GE.AND P5, PT, R14, UR4, PT ;  /* 0x000000040e007c0c */ /* 0x000fc8000bfa6270 */
[----:B-1----:R0:W-:Y:S09]  /*54e0*/  @!P6 ST.E.128 desc[UR42][R8.64], R4 ;  /* 0x000000040800e985 */ /* 0x0021f2000c101d2a */
[----:B------:R-:W1:Y:S01]  /*54f0*/  @!P5 LDS.128 R4, [R12+0xe400] ;  /* 0x00e400000c04d984 */ /* 0x000e620000000c00 */
[----:B0-----:R-:W-:-:S05]  /*5500*/  @!P5 LEA R8, P6, R215, R11, 0x1 ;  /* 0x0000000bd708d211 */ /* 0x001fca00078c08ff */
[----:B------:R-:W-:-:S05]  /*5510*/  @!P5 IMAD.X R9, R10, 0x1, R15, P6 ;  /* 0x000000010a09d824 */ /* 0x000fca00030e060f */
[----:B-1----:R0:W-:Y:S03]  /*5520*/  @!P5 ST.E.128 desc[UR42][R8.64], R4 ;  /* 0x000000040800d985 */ /* 0x0021e6000c101d2a */
.L_x_2523:
[----:B------:R-:W-:Y:S05]  /*5530*/  BSYNC B0 ;  /* 0x0000000000007941 */ /* 0x000fea0003800000 */
.L_x_2522:
[----:B------:R-:W-:Y:S01]  /*5540*/  @!PT LDS RZ, [RZ] ;  /* 0x00000000fffff984 */ /* 0x000fe20000000800 */
[----:B------:R-:W-:Y:S01]  /*5550*/  @!PT LDS RZ, [RZ] ;  /* 0x00000000fffff984 */ /* 0x000fe20000000800 */
[----:B------:R-:W-:Y:S01]  /*5560*/  @!PT LDS RZ, [RZ] ;  /* 0x00000000fffff984 */ /* 0x000fe20000000800 */
[----:B------:R-:W-:Y:S01]  /*5570*/  @!PT LDS RZ, [RZ] ;  /* 0x00000000fffff984 */ /* 0x000fe20000000800 */
[----:B------:R5:W-:Y:S06]  /*5580*/  MEMBAR.ALL.CTA ;  /* 0x0000000000007992 */ /* 0x000bec0000008000 */
[----:B-----5:R-:W5:Y:S01]  /*5590*/  FENCE.VIEW.ASYNC.S ;  /* 0x00000000000073c6 */ /* 0x020f620000000000 */
[----:B------:R-:W-:Y:S02]  /*55a0*/  VIADD R187, R187, 0x1 ;  /* 0x00000001bbbb7836 */ /* 0x000fe40000000000 */
[----:B0-2---:R-:W-:Y:S01]  /*55b0*/  @!P0 VIADD R60, R60, 0x28cc0 ;  /* 0x00028cc03c3c8836 */ /* 0x005fe20000000000 */
[----:B-----5:R0:W-:Y:S02]  /*55c0*/  BAR.SYNC.DEFER_BLOCKING R46, 0x80 ;  /* 0x0002002e0000751d */ /* 0x0201e40000010000 */
[----:B------:R-:W-:-:S02]  /*55d0*/  ISETP.NE.AND P5, PT, R187, 0x2, PT ;  /* 0x00000002bb00780c */ /* 0x000fc40003fa5270 */
[----:B------:R-:W-:Y:S02]  /*55e0*/  @!P0 PRMT R60, RZ, 0x654, R60 ;  /* 0x00000654ff3c8816 */ /* 0x000fe4000000003c */
[----:B------:R-:W-:Y:S02]  /*55f0*/  SEL R4, RZ, 0x1, P5 ;  /* 0x00000001ff047807 */ /* 0x000fe40002800000 */
[----:B------:R-:W-:Y:S02]  /*5600*/  SEL R187, R187, RZ, P5 ;  /* 0x000000ffbbbb7207 */ /* 0x000fe40002800000 */
[----:B------:R-:W-:Y:S01]  /*5610*/  LOP3.LUT R191, R191, R4, RZ, 0x3c, !PT ;  /* 0x00000004bfbf7212 */ /* 0x000fe200078e3cff */
[----:B------:R0:W-:Y:S01]  /*5620*/  @!P0 SYNCS.ARRIVE.TRANS64.RED.A1T0 RZ, [R60+URZ], RZ ;  /* 0x000000ff3cff89a7 */ /* 0x0001e2000810043f */
[----:B------:R-:W-:Y:S01]  /*5630*/  PLOP3.LUT P0, PT, PT, PT, PT, 0x8, 0x0 ;  /* 0x000000000000781c */ /* 0x000fe20003f0e170 */
[----:B------:R-:W-:-:S12]  /*5640*/  @P4 BRA `(.L_x_2524) ;  /* 0xffffffd400d84947 */ /* 0x000fd8000383ffff */
.L_x_2487:
[----:B------:R-:W-:Y:S04]  /*5650*/  BSSY B0, `(.L_x_2525) ;  /* 0x0000004000007945 */ /* 0x000fe80003800000 */
[----:B------:R-:W-:Y:S05]  /*5660*/  @P0 BRA `(.L_x_2526) ;  /* 0x0000000000080947 */ /* 0x000fea0003800000 */
[----:B------:R-:W2:Y:S02]  /*5670*/  FENCE.VIEW.ASYNC.G ;  /* 0x00000000000073c6 */ /* 0x000ea40000000100 */
[----:B--2---:R-:W-:Y:S06]  /*5680*/  BAR.ARV 0xc, 0x180 ;  /* 0x0306000000007b1d */ /* 0x004fec0000002000 */
.L_x_2526:
[----:B------:R-:W-:Y:S05]  /*5690*/  BSYNC B0 ;  /* 0x0000000000007941 */ /* 0x000fea0003800000 */
.L_x_2525:
[----:B------:R-:W-:Y:S01]  /*56a0*/  UISETP.NE.AND UP0, UPT, UR39, 0x1, UPT ;  /* 0x000000012700788c */ /* 0x000fe2000bf05270 */
[----:B------:R-:W-:Y:S05]  /*56b0*/  BSSY B7, `(.L_x_2527) ;  /* 0x0000f86000077945 */ /* 0x000fea0003800000 */
[----:B------:R-:W-:-:S13]  /*56c0*/  PLOP3.LUT P0, PT, PT, PT, UP0, 0x80, 0x0 ;  /* 0x000000000000781c */ /* 0x000fda0003f0f008 */
[----:B------:R-:W-:Y:S05]  /*56d0*/  @!P0 BRA `(.L_x_2528) ;  /* 0x0000002400508947 */ /* 0x000fea0003800000 */
[----:B------:R-:W2:Y:S01]  /*56e0*/  LDC R0, c[0x0][0x448] ;  /* 0x00011200ff007b82 */ /* 0x000ea20000000800 */
[----:B------:R-:W-:-:S07]  /*56f0*/  IADD3 R23, R184, 0x1, -R23 ;  /* 0x00000001b8177810 */ /* 0x000fce0007ffe817 */
[----:B------:R-:W0:Y:S01]  /*5700*/  LDC.64 R4, c[0x0][0x9e0] ;  /* 0x00027800ff047b82 */ /* 0x000e220000000a00 */
[----:B--2---:R-:W-:Y:S01]  /*5710*/  ISETP.NE.AND P1, PT, R0, 0x1, PT ;  /* 0x000000010000780c */ /* 0x004fe20003f25270 */
[----:B------:R-:W-:Y:S01]  /*5720*/  VIADD R0, R196, 0x3f ;  /* 0x0000003fc4007836 */ /* 0x000fe20000000000 */
[----:B0-----:R-:W-:-:S11]  /*5730*/  ISETP.GE.AND P2, PT, R5, 0x1, PT ;  /* 0x000000010500780c */ /* 0x001fd60003f46270 */
[----:B------:R-:W0:Y:S08]  /*5740*/  @P1 LDC R3, c[0x0][0x44c] ;  /* 0x00011300ff031b82 */ /* 0x000e300000000800 */
[----:B------:R-:W2:Y:S01]  /*5750*/  @P1 LDC R6, c[0x0][0x450] ;  /* 0x00011400ff061b82 */ /* 0x000ea20000000800 */
[----:B0-----:R-:W-:-:S05]  /*5760*/  @P1 IMAD.HI.U32 R3, R0, R3, RZ ;  /* 0x0000000300031227 */ /* 0x001fca00078e00ff */
[----:B--2---:R-:W-:-:S05]  /*5770*/  @P1 SHF.R.U32.HI R0, RZ, R6, R3 ;  /* 0x00000006ff001219 */ /* 0x004fca0000011603 */
        /* <DEDUP_REMOVED lines=14> */
.L_x_2531:
[----:B------:R-:W-:-:S13]  /*5860*/  ISETP.NE.AND P0, PT, R5, 0x1, PT ;  /* 0x000000010500780c */ /* 0x000fda0003f05270 */
[----:B------:R-:W0:Y:S02]  /*5870*/  @P0 LDC.64 R6, c[0x0][0x9e8] ;  /* 0x00027a00ff060b82 */ /* 0x000e240000000a00 */
[----:B0-----:R-:W-:-:S05]  /*5880*/  @P0 IMAD.HI.U32 R6, R0, R6, RZ ;  /* 0x0000000600060227 */ /* 0x001fca00078e00ff */
[----:B------:R-:W-:-:S07]  /*5890*/  @P0 SHF.R.U32.HI R0, RZ, R7, R6 ;  /* 0x00000007ff000219 */ /* 0x000fce0000011606 */
.L_x_2532:
[----:B------:R-:W-:Y:S05]  /*58a0*/  BSYNC B0 ;  /* 0x0000000000007941 */ /* 0x000fea0003800000 */
.L_x_2530:
[----:B------:R-:W-:-:S05]  /*58b0*/  IMAD R3, R0, R5, R5 ;  /* 0x0000000500037224 */ /* 0x000fca00078e0205 */
[----:B------:R-:W-:-:S07]  /*58c0*/  VIMNMX R4, R4, R3, PT ;  /* 0x0000000304047248 */ /* 0x000fce0003fe0100 */
.L_x_2529:
[----:B------:R-:W0:Y:S01]  /*58d0*/  @P1 LDC R7, c[0x0][0x44c] ;  /* 0x00011300ff071b82 */ /* 0x000e220000000800 */
[----:B------:R-:W-:Y:S01]  /*58e0*/  VIADD R4, R4, 0x3f ;  /* 0x0000003f04047836 */ /* 0x000fe20000000000 */
[----:B------:R-:W-:Y:S01]  /*58f0*/  ULDC UR4, c[0x0][0x9dc] ;  /* 0x0002770000047ab9 */ /* 0x000fe20000000800 */
[----:B------:R-:W-:-:S03]  /*5900*/  IMAD.MOV.U32 R0, RZ, RZ, R196 ;  /* 0x000000ffff007224 */ /* 0x000fc600078e00c4 */
[----:B------:R-:W-:Y:S02]  /*5910*/  SHF.R.S32.HI R3, RZ, 0x1f, R4 ;  /* 0x0000001fff037819 */ /* 0x000fe40000011404 */
[----:B------:R-:W2:Y:S02]  /*5920*/  @P1 LDC R6, c[0x0][0x450] ;  /* 0x00011400ff061b82 */ /* 0x000ea40000000800 */
[----:B------:R-:W-:-:S04]  /*5930*/  LEA.HI R3, R3, R4, RZ, 0x6 ;  /* 0x0000000403037211 */ /* 0x000fc800078f30ff */
[----:B------:R-:W-:-:S04]  /*5940*/  SHF.R.S32.HI R3, RZ, 0x6, R3 ;  /* 0x00000006ff037819 */ /* 0x000fc80000011403 */
[----:B------:R-:W-:Y:S01]  /*5950*/  VIMNMX R38, R38, R3, PT ;  /* 0x0000000326267248 */ /* 0x000fe20003fe0100 */
[----:B0-----:R-:W-:-:S05]  /*5960*/  @P1 IMAD.HI.U32 R7, R196, R7, RZ ;  /* 0x00000007c4071227 */ /* 0x001fca00078e00ff */
[----:B--2---:R-:W-:-:S05]  /*5970*/  @P1 SHF.R.U32.HI R0, RZ, R6, R7 ;  /* 0x00000006ff001219 */ /* 0x004fca0000011607 */
        /* <DEDUP_REMOVED lines=13> */
.L_x_2535:
[----:B------:R-:W-:-:S13]  /*5a50*/  ISETP.NE.AND P0, PT, R5, 0x1, PT ;  /* 0x000000010500780c */ /* 0x000fda0003f05270 */
[----:B------:R-:W0:Y:S02]  /*5a60*/  @P0 LDC.64 R6, c[0x0][0x9e8] ;  /* 0x00027a00ff060b82 */ /* 0x000e240000000a00 */
[----:B0-----:R-:W-:-:S05]  /*5a70*/  @P0 IMAD.HI.U32 R6, R37, R6, RZ ;  /* 0x0000000625060227 */ /* 0x001fca00078e00ff */
[----:B------:R-:W-:-:S07]  /*5a80*/  @P0 SHF.R.U32.HI R37, RZ, R7, R6 ;  /* 0x00000007ff250219 */ /* 0x000fce0000011606 */
.L_x_2536:
[----:B------:R-:W-:Y:S05]  /*5a90*/  BSYNC B0 ;  /* 0x0000000000007941 */ /* 0x000fea0003800000 */
.L_x_2534:
[----:B------:R-:W-:-:S05]  /*5aa0*/  IMAD R5, R37, R5, RZ ;  /* 0x0000000525057224 */ /* 0x000fca00078e02ff */
[----:B------:R-:W-:-:S07]  /*5ab0*/  VIMNMX R0, R0, R5, !PT ;  /* 0x0000000500007248 */ /* 0x000fce0007fe0100 */
.L_x_2533:
[----:B------:R-:W-:Y:S01]  /*5ac0*/  SHF.R.S32.HI R3, RZ, 0x1f, R0 ;  /* 0x0000001fff037819 */ /* 0x000fe20000011400 */
[----:B------:R-:W-:Y:S03]  /*5ad0*/  BSSY B0, `(.L_x_2537) ;  /* 0x0000027000007945 */ /* 0x000fe60003800000 */
[----:B------:R-:W-:-:S04]  /*5ae0*/  LEA.HI R3, R3, R0, RZ, 0x6 ;  /* 0x0000000003037211 */ /* 0x000fc800078f30ff */
[----:B------:R-:W-:-:S04]  /*5af0*/  SHF.R.S32.HI R3, RZ, 0x6, R3 ;  /* 0x00000006ff037819 */ /* 0x000fc80000011403 */
[----:B------:R-:W-:Y:S01]  /*5b00*/  VIMNMX R9, RZ, R3, !PT ;  /* 0x00000003ff097248 */ /* 0x000fe20007fe0100 */
[----:B------:R-:W-:-:S03]  /*5b10*/  IMAD.MOV.U32 R3, RZ, RZ, RZ ;  /* 0x000000ffff037224 */ /* 0x000fc600078e00ff */
[----:B------:R-:W-:-:S13]  /*5b20*/  ISETP.GT.AND P0, PT, R38, R9, PT ;  /* 0x000000092600720c */ /* 0x000fda0003f04270 */
[----:B------:R-:W-:Y:S05]  /*5b30*/  @!P0 BRA `(.L_x_2538) ;  /* 0x0000000000808947 */ /* 0x000fea0003800000 */
[----:B------:R-:W2:Y:S01]  /*5b40*/  LDL R4, [R1+0x50] ;  /* 0x0000500001047983 */ /* 0x000ea20000100800 */
[----:B------:R-:W-:Y:S01]  /*5b50*/  ULDC UR4, c[0x0][0x9f0] ;  /* 0x00027c0000047ab9 */ /* 0x000fe20000000800 */
[----:B--2---:R-:W-:-:S04]  /*5b60*/  ISETP.NE.AND P0, PT, R4, RZ, PT ;  /* 0x000000ff0400720c */ /* 0x004fc80003f05270 */
[----:B-1----:R-:W-:-:S04]  /*5b70*/  SEL R11, R4, UR4, P0 ;  /* 0x00000004040b7c07 */ /* 0x002fc80008000000 */
[-C--:B------:R-:W-:Y:S02]  /*5b80*/  IABS R6, R11.reuse ;  /* 0x0000000b00067213 */ /* 0x080fe40000000000 */
[----:B------:R-:W-:Y:S02]  /*5b90*/  IADD3 R0, R11, -0x1, R38 ;  /* 0xffffffff0b007810 */ /* 0x000fe40007ffe026 */
[----:B------:R-:W0:Y:S01]  /*5ba0*/  I2F.RP R3, R6 ;  /* 0x0000000600037306 */ /* 0x000e220000209400 */
[----:B----4-:R-:W-:Y:S02]  /*5bb0*/  IABS R10, R11 ;  /* 0x0000000b000a7213 */ /* 0x010fe40000000000 */
        /* <DEDUP_REMOVED lines=24> */
.L_x_2538:
[----:B------:R-:W-:Y:S05]  /*5d40*/  BSYNC B0 ;  /* 0x0000000000007941 */ /* 0x000fea0003800000 */
.L_x_2537:
[----:B------:R-:W2:Y:S01]  /*5d50*/  LDL R0, [R1+0x58] ;  /* 0x0000580001007983 */ /* 0x000ea20000100800 */
        /* <DEDUP_REMOVED lines=65> */
[----:B--2---:R-:W-:-:S05]  /*6170*/  IMAD R0, R0, R3, R9 ;  /* 0x0000000300007224 */ /* 0x004fca00078e0209 */
[----:B------:R-:W-:Y:S02]  /*6180*/  VIADDMNMX R3, R0, R3, R38, PT ;  /* 0x0000000300037246 */ /* 0x000fe40003800126 */
[----:B------:R-:W-:Y:S02]  /*6190*/  CS2R R38, SRZ ;  /* 0x0000000000267805 */ /* 0x000fe4000001ff00 */
        /* <DEDUP_REMOVED lines=16> */
.L_x_2540:
[C---:B------:R-:W-:Y:S01]  /*62a0*/  IMAD R12, R17.reuse, 0x8, R2 ;  /* 0x00000008110c7824 */ /* 0x040fe200078e0202 */
[----:B------:R-:W-:Y:S01]  /*62b0*/  SHF.L.U32 R5, R22, 0x1f, RZ ;  /* 0x0000001f16057819 */ /* 0x000fe200000006ff */
[----:B------:R-:W-:Y:S01]  /*62c0*/  VIADD R4, R2, 0x26800 ;  /* 0x0002680002047836 */ /* 0x000fe20000000000 */
[----:B------:R-:W-:Y:S01]  /*62d0*/  BSSY B0, `(.L_x_2541) ;  /* 0x0000008000007945 */ /* 0x000fe20003800000 */
[----:B------:R-:W-:Y:S01]  /*62e0*/  IMAD R6, R17, 0x1000, R20 ;  /* 0x0000100011067824 */ /* 0x000fe200078e0214 */
[----:B------:R-:W0:Y:S01]  /*62f0*/  SYNCS.PHASECHK.TRANS64.TRYWAIT P1, [R12+URZ+0x28c50], R5 ;  /* 0x028c50050c0075a7 */ /* 0x000e22000802017f */
[----:B------:R-:W-:Y:S01]  /*6300*/  IMAD.MOV.U32 R7, RZ, RZ, 0x40000040 ;  /* 0x40000040ff077424 */ /* 0x000fe200078e00ff */
[----:B------:R-:W-:-:S04]  /*6310*/  SHF.R.U32.HI R4, RZ, 0x4, R4 ;  /* 0x00000004ff047819 */ /* 0x000fc80000011604 */
[----:B------:R-:W-:-:S04]  /*6320*/  LOP3.LUT R4, R4, 0x3fff, RZ, 0xc0, !PT ;  /* 0x00003fff04047812 */ /* 0x000fc800078ec0ff */
[----:B------:R-:W-:Y:S01]  /*6330*/  LOP3.LUT R4, R4, 0x10000, RZ, 0xfc, !PT ;  /* 0x0001000004047812 */ /* 0x000fe200078efcff */
[----:B0-----:R-:W-:Y:S06]  /*6340*/  @!P1 BRA `(.L_x_2542) ;  /* 0x000001c800049947 */ /* 0x001fec0003800000 */
.L_x_2866:
[----:B------:R-:W-:Y:S05]  /*6350*/  BSYNC B0 ;  /* 0x0000000000007941 */ /* 0x000fea0003800000 */
.L_x_2541:
[----:B------:R-:W-:Y:S01]  /*6360*/  BAR.SYNC.DEFER_BLOCKING 0xe, 0x100 ;  /* 0x0384000000007b1d */ /* 0x000fe20000010000 */
[----:B0-----:R-:W-:Y:S01]  /*6370*/  IMAD.MOV.U32 R5, RZ, RZ, 0x40000040 ;  /* 0x40000040ff057424 */ /* 0x001fe200078e00ff */
[C---:B------:R-:W-:Y:S01]  /*6380*/  R2UR UR6, R6.reuse ;  /* 0x00000000060672ca */ /* 0x040fe200000e0000 */
[----:B----4-:R-:W-:Y:S01]  /*6390*/  VIADD R10, R6, 0x100 ;  /* 0x00000100060a7836 */ /* 0x010fe20000000000 */
[----:B------:R-:W-:Y:S01]  /*63a0*/  R2UR UR7, R7 ;  /* 0x00000000070772ca */ /* 0x000fe200000e0000 */
[----:B-1----:R-:W-:Y:S01]  /*63b0*/  IMAD.MOV.U32 R11, RZ, RZ, 0x40000040 ;  /* 0x40000040ff0b7424 */ /* 0x002fe200078e00ff */
        /* <DEDUP_REMOVED lines=17> */
[----:B-----5:R-:W-:Y:S01]  /*64d0*/  WARPGROUP.ARRIVE ;  /* 0x00000000000079c5 */ /* 0x020fe20000000000 */
        /* <DEDUP_REMOVED lines=24> */
.L_x_2543:
[----:B------:R-:W-:Y:S01]  /*6660*/  VIADD R3, R3, 0xfffffffe ;  /* 0xfffffffe03037836 */ /* 0x000fe20000000000 */
[----:B------:R-:W-:Y:S01]  /*6670*/  BSSY B0, `(.L_x_2544) ;  /* 0x00000cc000007945 */ /* 0x000fe20003800000 */
[----:B------:R-:W-:-:S03]  /*6680*/  VIADD R12, R12, 0x28c60 ;  /* 0x00028c600c0c7836 */ /* 0x000fc60000000000 */
[----:B------:R-:W-:Y:S02]  /*6690*/  ISETP.GE.AND P1, PT, R3, R0, PT ;  /* 0x000000000300720c */ /* 0x000fe40003f26270 */
[----:B------:R-:W-:-:S04]  /*66a0*/  PRMT R12, R186, 0x654, R12 ;  /* 0x00000654ba0c7816 */ /* 0x000fc8000000000c */
[----:B------:R0:W-:Y:S07]  /*66b0*/  SYNCS.ARRIVE.TRANS64.RED.A1T0 RZ, [R12+URZ], RZ ;  /* 0x000000ff0cff79a7 */ /* 0x0001ee000810043f */
[----:B------:R-:W-:Y:S05]  /*66c0*/  @!P1 BRA `(.L_x_2545) ;  /* 0x0000000c00189947 */ /* 0x000fea0003800000 */
.L_x_2552:
[----:B------:R-:W-:Y:S01]  /*66d0*/  BAR.SYNC.DEFER_BLOCKING 0xe, 0x100 ;  /* 0x0384000000007b1d */ /* 0x000fe20000010000 */
[----:B0-----:R-:W-:Y:S01]  /*66e0*/  IMAD R12, R17, 0x40, R194 ;  /* 0x00000040110c7824 */ /* 0x001fe200078e02c2 */
[----:B------:R-:W-:Y:S01]  /*66f0*/  ISETP.GT.AND P2, PT, R3, R0, PT ;  /* 0x000000000300720c */ /* 0x000fe20003f44270 */
[----:B------:R-:W-:Y:S02]  /*6700*/  VIADD R17, R17, 0x1 ;  /* 0x0000000111117836 */ /* 0x000fe40000000000 */
[----:B------:R-:W-:Y:S02]  /*6710*/  IMAD R12, R12, 0x4, R2 ;  /* 0x000000040c0c7824 */ /* 0x000fe400078e0202 */
[----:B------:R-:W-:Y:S01]  /*6720*/  VIADD R3, R3, 0xffffffff ;  /* 0xffffffff03037836 */ /* 0x000fe20000000000 */
[----:B------:R-:W-:-:S04]  /*6730*/  ISETP.NE.AND P1, PT, R17, 0x2, PT ;  /* 0x000000021100780c */ /* 0x000fc80003f25270 */
[----:B------:R-:W-:Y:S01]  /*6740*/  SEL R17, R17, RZ, P1 ;  /* 0x000000ff11117207 */ /* 0x000fe20000800000 */
[----:B------:R-:W0:Y:S04]  /*6750*/  LDS R13, [R12+0x28800] ;  /* 0x028800000c0d7984 */ /* 0x000e280000000800 */
[----:B-1----:R-:W1:Y:S01]  /*6760*/  LDS R12, [R12+0x28820] ;  /* 0x028820000c0c7984 */ /* 0x002e620000000800 */
        /* <DEDUP_REMOVED lines=132> */
.L_x_2546:
[----:B------:R-:W-:Y:S01]  /*6fb0*/  IMAD R21, R17, 0x8, R2 ;  /* 0x0000000811157824 */ /* 0x000fe200078e0202 */
[----:B------:R-:W-:-:S04]  /*6fc0*/  SHF.L.U32 R12, R22, 0x1f, RZ ;  /* 0x0000001f160c7819 */ /* 0x000fc800000006ff */
[----:B------:R0:W1:Y:S01]  /*6fd0*/  SYNCS.PHASECHK.TRANS64.TRYWAIT P1, [R21+URZ+0x28c50], R12 ;  /* 0x028c500c150075a7 */ /* 0x000062000802017f */
[----:B------:R-:W-:Y:S05]  /*6fe0*/  @!P0 BRA `(.L_x_2547) ;  /* 0x0000000000048947 */ /* 0x000fea0003800000 */
[----:B------:R-:W-:Y:S01]  /*6ff0*/  BPT.TRAP 0x1 ;  /* 0x000000040000795c */ /* 0x000fe20000300000 */
.L_x_2547:
[----:B------:R-:W-:Y:S04]  /*7000*/  BSSY B1, `(.L_x_2548) ;  /* 0x0000004000017945 */ /* 0x000fe80003800000 */
[----:B-1----:R-:W-:Y:S05]  /*7010*/  @P1 BRA `(.L_x_2549) ;  /* 0x0000000000081947 */ /* 0x002fea0003800000 */
[----:B------:R-:W1:Y:S02]  /*7020*/  SYNCS.PHASECHK.TRANS64.TRYWAIT P1, [R21+URZ+0x28c50], R12 ;  /* 0x028c500c150075a7 */ /* 0x000e64000802017f */
[----:B-1----:R-:W-:Y:S05]  /*7030*/  @!P1 BRA `(.L_x_2550) ;  /* 0x000001b800dc9947 */ /* 0x002fea0003800000 */
.L_x_2549:
[----:B------:R-:W-:Y:S05]  /*7040*/  BSYNC B1 ;  /* 0x0000000000017941 */ /* 0x000fea0003800000 */
.L_x_2548:
[----:B01----:R-:W-:Y:S01]  /*7050*/  IMAD R12, R17, 0x1000, R20 ;  /* 0x00001000110c7824 */ /* 0x003fe200078e0214 */
[----:B------:R-:W-:Y:S01]  /*7060*/  R2UR UR4, R4 ;  /* 0x00000000040472ca */ /* 0x000fe200000e0000 */
[----:B------:R-:W-:Y:S01]  /*7070*/  IMAD.MOV.U32 R13, RZ, RZ, 0x40000040 ;  /* 0x40000040ff0d7424 */ /* 0x000fe200078e00ff */
[----:B------:R-:W-:Y:S01]  /*7080*/  R2UR UR5, R5 ;  /* 0x00000000050572ca */ /* 0x000fe200000e0000 */
[----:B------:R-:W-:Y:S01]  /*7090*/  WARPGROUP.ARRIVE ;  /* 0x00000000000079c5 */ /* 0x000fe20000000000 */
[C---:B------:R-:W-:Y:S01]  /*70a0*/  R2UR UR6, R12.reuse ;  /* 0x000000000c0672ca */ /* 0x040fe200000e0000 */
[----:B------:R-:W-:Y:S01]  /*70b0*/  VIADD R14, R12, 0x80 ;  /* 0x000000800c0e7836 */ /* 0x000fe20000000000 */
[----:B------:R-:W-:Y:S01]  /*70c0*/  R2UR UR7, R13 ;  /* 0x000000000d0772ca */ /* 0x000fe200000e0000 */
[----:B------:R-:W-:Y:S02]  /*70d0*/  IMAD.MOV.U32 R15, RZ, RZ, 0x40000040 ;  /* 0x40000040ff0f7424 */ /* 0x000fe400078e00ff */
[----:B------:R-:W-:-:S10]  /*70e0*/  IMAD.MOV.U32 R13, RZ, RZ, 0x40000040 ;  /* 0x40000040ff0d7424 */ /* 0x000fd400078e00ff */
        /* <DEDUP_REMOVED lines=27> */
[----:B------:R-:W-:Y:S03]  /*72a0*/  HGMMA.64x256x16.F32.BF16 R24, gdesc[UR4].tnspB, R24, gsb0 ;  /* 0x43e00000041879f0 */ /* 0x000fe60008001818 */
[----:B------:R-:W-:Y:S02]  /*72b0*/  WARPGROUP.DEPBAR.LE gsb0, 0x0 ;  /* 0x00008000000079c5 */ /* 0x000fe40000010000 */
[----:B------:R-:W-:Y:S06]  /*72c0*/  BAR.ARV 0xf, 0x100 ;  /* 0x03c4000000007b1d */ /* 0x000fec0000002000 */
[----:B------:R-:W-:Y:S05]  /*72d0*/  @!P0 BRA `(.L_x_2551) ;  /* 0x0000000000048947 */ /* 0x000fea0003800000 */
[----:B------:R-:W-:Y:S01]  /*72e0*/  BPT.TRAP 0x1 ;  /* 0x000000040000795c */ /* 0x000fe20000300000 */
.L_x_2551:
[----:B------:R-:W-:-:S05]  /*72f0*/  VIADD R21, R21, 0x28c60 ;  /* 0x00028c6015157836 */ /* 0x000fca0000000000 */
[----:B------:R-:W-:-:S04]  /*7300*/  PRMT R21, R186, 0x654, R21 ;  /* 0x00000654ba157816 */ /* 0x000fc80000000015 */
[----:B------:R1:W-:Y:S01]  /*7310*/  SYNCS.ARRIVE.TRANS64.RED.A1T0 RZ, [R21+URZ], RZ ;  /* 0x000000ff15ff79a7 */ /* 0x0003e2000810043f */
[----:B------:R-:W-:Y:S05]  /*7320*/  @P2 BRA `(.L_x_2552) ;  /* 0xfffffff000e82947 */ /* 0x000fea000383ffff */
.L_x_2545:
[----:B------:R-:W-:Y:S05]  /*7330*/  BSYNC B0 ;  /* 0x0000000000007941 */ /* 0x000fea0003800000 */
.L_x_2544:
        /* <DEDUP_REMOVED lines=142> */
.L_x_2528:
        /* <DEDUP_REMOVED lines=24> */
.L_x_2555:
[----:B------:R-:W-:-:S13]  /*7da0*/  ISETP.NE.AND P0, PT, R5, 0x1, PT ;  /* 0x000000010500780c */ /* 0x000fda0003f05270 */
[----:B------:R-:W0:Y:S02]  /*7db0*/  @P0 LDC.64 R6, c[0x0][0x9e8] ;  /* 0x00027a00ff060b82 */ /* 0x000e240000000a00 */
[----:B0-----:R-:W-:-:S05]  /*7dc0*/  @P0 IMAD.HI.U32 R6, R0, R6, RZ ;  /* 0x0000000600060227 */ /* 0x001fca00078e00ff */
[----:B------:R-:W-:-:S07]  /*7dd0*/  @P0 SHF.R.U32.HI R0, RZ, R7, R6 ;  /* 0x00000007ff000219 */ /* 0x000fce0000011606 */
.L_x_2556:
[----:B------:R-:W-:Y:S05]  /*7de0*/  BSYNC B0 ;  /* 0x0000000000007941 */ /* 0x000fea0003800000 */
.L_x_2554:
[----:B------:R-:W-:-:S05]  /*7df0*/  IMAD R3, R0, R5, R5 ;  /* 0x0000000500037224 */ /* 0x000fca00078e0205 */
[----:B------:R-:W-:-:S07]  /*7e00*/  VIMNMX R4, R4, R3, PT ;  /* 0x0000000304047248 */ /* 0x000fce0003fe0100 */
.L_x_2553:
        /* <DEDUP_REMOVED lines=24> */
.L_x_2559:
[----:B------:R-:W-:-:S13]  /*7f90*/  ISETP.NE.AND P0, PT, R5, 0x1, PT ;  /* 0x000000010500780c */ /* 0x000fda0003f05270 */
[----:B------:R-:W0:Y:S02]  /*7fa0*/  @P0 LDC.64 R6, c[0x0][0x9e8] ;  /* 0x00027a00ff060b82 */ /* 0x000e240000000a00 */
[----:B0-----:R-:W-:-:S05]  /*7fb0*/  @P0 IMAD.HI.U32 R6, R37, R6, RZ ;  /* 0x0000000625060227 */ /* 0x001fca00078e00ff */
[----:B------:R-:W-:-:S07]  /*7fc0*/  @P0 SHF.R.U32.HI R37, RZ, R7, R6 ;  /* 0x00000007ff250219 */ /* 0x000fce0000011606 */
.L_x_2560:
[----:B------:R-:W-:Y:S05]  /*7fd0*/  BSYNC B0 ;  /* 0x0000000000007941 */ /* 0x000fea0003800000 */
.L_x_2558:
[----:B------:R-:W-:-:S05]  /*7fe0*/  IMAD R5, R37, R5, RZ ;  /* 0x0000000525057224 */ /* 0x000fca00078e02ff */
[----:B------:R-:W-:-:S07]  /*7ff0*/  VIMNMX R0, R0, R5, !PT ;  /* 0x0000000500007248 */ /* 0x000fce0007fe0100 */
.L_x_2557:
[----:B------:R-:W-:Y:S01]  /*8000*/  SHF.R.S32.HI R3, RZ, 0x1f, R0 ;  /* 0x0000001fff037819 */ /* 0x000fe20000011400 */
[----:B------:R-:W-:Y:S01]  /*8010*/  BSSY B0, `(.L_x_2561) ;  /* 0x0000027000007945 */ /* 0x000fe20003800000 */
[----:B------:R-:W-:Y:S02]  /*8020*/  IMAD.MOV.U32 R168, RZ, RZ, RZ ;  /* 0x000000ffffa87224 */ /* 0x000fe400078e00ff */
[----:B------:R-:W-:-:S04]  /*8030*/  LEA.HI R3, R3, R0, RZ, 0x6 ;  /* 0x0000000003037211 */ /* 0x000fc800078f30ff */
[----:B------:R-:W-:-:S04]  /*8040*/  SHF.R.S32.HI R3, RZ, 0x6, R3 ;  /* 0x00000006ff037819 */ /* 0x000fc80000011403 */
[----:B------:R-:W-:-:S04]  /*8050*/  VIMNMX R213, RZ, R3, !PT ;  /* 0x00000003ffd57248 */ /* 0x000fc80007fe0100 */
[----:B------:R-:W-:-:S13]  /*8060*/  ISETP.GT.AND P0, PT, R38, R213, PT ;  /* 0x000000d52600720c */ /* 0x000fda0003f04270 */
[----:B------:R-:W-:Y:S05]  /*8070*/  @!P0 BRA `(.L_x_2562) ;  /* 0x0000000000808947 */ /* 0x000fea0003800000 */
[----:B------:R-:W2:Y:S01]  /*8080*/  LDL R4, [R1+0x50] ;  /* 0x0000500001047983 */ /* 0x000ea20000100800 */
[----:B------:R-:W-:Y:S01]  /*8090*/  ULDC UR4, c[0x0][0x9f0] ;  /* 0x00027c0000047ab9 */ /* 0x000fe20000000800 */
[----:B--2---:R-:W-:-:S04]  /*80a0*/  ISETP.NE.AND P0, PT, R4, RZ, PT ;  /* 0x000000ff0400720c */ /* 0x004fc80003f05270 */
[----:B------:R-:W-:-:S04]  /*80b0*/  SEL R9, R4, UR4, P0 ;  /* 0x0000000404097c07 */ /* 0x000fc80008000000 */
        /* <DEDUP_REMOVED lines=11> */
[----:B------:R0:W2:Y:S02]  /*8170*/  F2I.FTZ.U32.TRUNC.NTZ R5, R4 ;  /* 0x0000000400057305 */ /* 0x0000a4000021f000 */
[----:B0-----:R-:W-:Y:S02]  /*8180*/  IMAD.MOV.U32 R4, RZ, RZ, RZ ;  /* 0x000000ffff047224 */ /* 0x001fe400078e00ff */
[----:B--2---:R-:W-:-:S04]  /*8190*/  IMAD.MOV R7, RZ, RZ, -R5 ;  /* 0x000000ffff077224 */ /* 0x004fc800078e0a05 */
        /* <DEDUP_REMOVED lines=14> */
.L_x_2562:
[----:B------:R-:W-:Y:S05]  /*8280*/  BSYNC B0 ;  /* 0x0000000000007941 */ /* 0x000fea0003800000 */
.L_x_2561:
        /* <DEDUP_REMOVED lines=94> */
[----:B----4-:R-:W-:Y:S02]  /*8870*/  IMAD.U32 R10, RZ, RZ, UR4 ;  /* 0x00000004ff0a7e24 */ /* 0x010fe4000f8e00ff */
[----:B-1----:R-:W-:Y:S02]  /*8880*/  IMAD.U32 R11, RZ, RZ, UR5 ;  /* 0x00000005ff0b7e24 */ /* 0x002fe4000f8e00ff */
[----:B------:R-:W-:Y:S02]  /*8890*/  IMAD.MOV.U32 R8, RZ, RZ, 0x70 ;  /* 0x00000070ff087424 */ /* 0x000fe400078e00ff */
[----:B------:R-:W-:Y:S02]  /*88a0*/  IMAD.MOV.U32 R12, RZ, RZ, 0x1 ;  /* 0x00000001ff0c7424 */ /* 0x000fe400078e00ff */
[----:B------:R-:W-:-:S07]  /*88b0*/  IMAD.MOV.U32 R13, RZ, RZ, RZ ;  /* 0x000000ffff0d7224 */ /* 0x000fce00078e00ff */
[----:B------:R-:W-:-:S07]  /*88c0*/  LEPC R20, `(.L_x_2564) ;  /* 0x000000001014794e */ /* 0x000fce0000000000 */
[----:B0----5:R-:W-:Y:S05]  /*88d0*/  CALL.ABS.NOINC R14 ;  /* 0x000000000e007343 */ /* 0x021fea0003c00000 */
.L_x_2564:
[----:B------:R-:W-:Y:S05]  /*88e0*/  BSYNC B6 ;  /* 0x0000000000067941 */ /* 0x000fea0003800000 */
.L_x_2563:
        /* <DEDUP_REMOVED lines=8> */
[----:B------:R0:W2:Y:S03]  /*8970*/  SYNCS.PHASECHK.TRANS64.TRYWAIT P0, [R2+URZ+0x28c00], R3 ;  /* 0x028c0003020075a7 */ /* 0x0000a6000800017f */
[----:B--2---:R-:W-:Y:S05]  /*8980*/  @!P0 NANOSLEEP.SYNCS 0x989680 ;  /* 0x009896800000895d */ /* 0x004fea0003900000 */
[----:B------:R-:W2:Y:S01]  /*8990*/  @!P0 SYNCS.PHASECHK.TRANS64 P0, [R2+URZ+0x28c00], R3 ;  /* 0x028c0003020085a7 */ /* 0x000ea2000800007f */
[----:B------:R-:W-:Y:S04]  /*89a0*/  BSSY B0, `(.L_x_2566) ;  /* 0x0000006000007945 */ /* 0x000fe80003800000 */
[----:B--2---:R-:W-:Y:S05]  /*89b0*/  @P0 BRA `(.L_x_2567) ;  /* 0x0000000000100947 */ /* 0x004fea0003800000 */
.L_x_2568:
[----:B--2---:R2:W3:Y:S02]  /*89c0*/  SYNCS.PHASECHK.TRANS64.TRYWAIT P0, [R2+URZ+0x28c00], R3 ;  /* 0x028c0003020075a7 */ /* 0x0044e4000800017f */
[----:B---3--:R-:W-:Y:S05]  /*89d0*/  @!P0 NANOSLEEP.SYNCS 0x989680 ;  /* 0x009896800000895d */ /* 0x008fea0003900000 */
[----:B------:R-:W3:Y:S02]  /*89e0*/  @!P0 SYNCS.PHASECHK.TRANS64 P0, [R2+URZ+0x28c00], R3 ;  /* 0x028c0003020085a7 */ /* 0x000ee4000800007f */
[----:B---3--:R-:W-:Y:S05]  /*89f0*/  @!P0 BRA `(.L_x_2568) ;  /* 0xfffffffc00f08947 */ /* 0x008fea000383ffff */
.L_x_2567:
[----:B------:R-:W-:Y:S05]  /*8a00*/  BSYNC B0 ;  /* 0x0000000000007941 */ /* 0x000fea0003800000 */
.L_x_2566:
[----:B------:R-:W-:Y:S05]  /*8a10*/  BRA `(.L_x_2569) ;  /* 0x0000002c00c07947 */ /* 0x000fea0003800000 */
.L_x_2565:
[----:B------:R-:W-:Y:S01]  /*8a20*/  VIADD R4, R2, 0x20400 ;  /* 0x0002040002047836 */ /* 0x000fe20000000000 */
[----:B-----5:R-:W-:Y:S01]  /*8a30*/  SHF.R.S32.HI R0, RZ, 0x1f, R80 ;  /* 0x0000001fff007819 */ /* 0x020fe20000011450 */
[----:B------:R-:W-:Y:S01]  /*8a40*/  ULDC.64 UR4, c[0x0][0x3f8] ;  /* 0x0000fe0000047ab9 */ /* 0x000fe20000000a00 */
[----:B------:R-:W-:Y:S01]  /*8a50*/  ULDC.64 UR6, c[0x0][0x408] ;  /* 0x0001020000067ab9 */ /* 0x000fe20000000a00 */
[----:B------:R-:W-:Y:S01]  /*8a60*/  IMAD.WIDE.U32 R24, R80, UR4, RZ ;  /* 0x0000000450187c25 */ /* 0x000fe2000f8e00ff */
[----:B------:R-:W-:Y:S01]  /*8a70*/  LOP3.LUT P0, RZ, R4, 0x3ff, RZ, 0xc0, !PT ;  /* 0x000003ff04ff7812 */ /* 0x000fe2000780c0ff */
[----:B------:R-:W-:Y:S02]  /*8a80*/  BSSY B6, `(.L_x_2570) ;  /* 0x0000019000067945 */ /* 0x000fe40003800000 */
[C---:B------:R-:W-:Y:S02]  /*8a90*/  IMAD R3, R0.reuse, UR4, RZ ;  /* 0x0000000400037c24 */ /* 0x040fe4000f8e02ff */
[----:B------:R-:W-:-:S02]  /*8aa0*/  IMAD R5, R0, UR6, RZ ;  /* 0x0000000600057c24 */ /* 0x000fc4000f8e02ff */
[C---:B------:R-:W-:Y:S02]  /*8ab0*/  IMAD R3, R80.reuse, UR5, R3 ;  /* 0x0000000550037c24 */ /* 0x040fe4000f8e0203 */
[C---:B------:R-:W-:Y:S02]  /*8ac0*/  IMAD R5, R80.reuse, UR7, R5 ;  /* 0x0000000750057c24 */ /* 0x040fe4000f8e0205 */
[----:B------:R-:W-:-:S04]  /*8ad0*/  IMAD.WIDE.U32 R80, R80, UR6, RZ ;  /* 0x0000000650507c25 */ /* 0x000fc8000f8e00ff */
[----:B------:R-:W-:Y:S02]  /*8ae0*/  IMAD.IADD R27, R3, 0x1, R25 ;  /* 0x00000001031b7824 */ /* 0x000fe400078e0219 */
[----:B------:R-:W-:Y:S01]  /*8af0*/  IMAD.IADD R29, R5, 0x1, R81 ;  /* 0x00000001051d7824 */ /* 0x000fe200078e0251 */
        /* <DEDUP_REMOVED lines=8> */
[----:B----4-:R-:W-:Y:S02]  /*8b80*/  IMAD.U32 R10, RZ, RZ, UR6 ;  /* 0x00000006ff0a7e24 */ /* 0x010fe4000f8e00ff */
[----:B------:R-:W-:-:S02]  /*8b90*/  IMAD.U32 R6, RZ, RZ, UR4 ;  /* 0x00000004ff067e24 */ /* 0x000fc4000f8e00ff */
[----:B------:R-:W-:Y:S02]  /*8ba0*/  IMAD.U32 R7, RZ, RZ, UR5 ;  /* 0x00000005ff077e24 */ /* 0x000fe4000f8e00ff */
[----:B-1----:R-:W-:Y:S02]  /*8bb0*/  IMAD.U32 R11, RZ, RZ, UR7 ;  /* 0x00000007ff0b7e24 */ /* 0x002fe4000f8e00ff */
[----:B------:R-:W-:Y:S02]  /*8bc0*/  IMAD.MOV.U32 R8, RZ, RZ, 0x70 ;  /* 0x00000070ff087424 */ /* 0x000fe400078e00ff */
[----:B------:R-:W-:Y:S02]  /*8bd0*/  IMAD.MOV.U32 R12, RZ, RZ, 0x1 ;  /* 0x00000001ff0c7424 */ /* 0x000fe400078e00ff */
[----:B------:R-:W-:-:S07]  /*8be0*/  IMAD.MOV.U32 R13, RZ, RZ, RZ ;  /* 0x000000ffff0d7224 */ /* 0x000fce00078e00ff */
[----:B------:R-:W-:-:S07]  /*8bf0*/  LEPC R20, `(.L_x_2571) ;  /* 0x000000001014794e */ /* 0x000fce0000000000 */
[----:B0-----:R-:W-:Y:S05]  /*8c00*/  CALL.ABS.NOINC R14 ;  /* 0x000000000e007343 */ /* 0x001fea0003c00000 */
.L_x_2571:
[----:B------:R-:W-:Y:S05]  /*8c10*/  BSYNC B6 ;  /* 0x0000000000067941 */ /* 0x000fea0003800000 */
.L_x_2570:
[----:B------:R-:W-:Y:S01]  /*8c20*/  ULDC.U8 UR4, c[0x0][0x410] ;  /* 0x0001040000047ab9 */ /* 0x000fe20000000000 */
[----:B------:R-:W-:Y:S01]  /*8c30*/  BSSY B0, `(.L_x_2572) ;  /* 0x00002c6000007945 */ /* 0x000fe20003800000 */
[----:B------:R-:W-:Y:S01]  /*8c40*/  ISETP.NE.AND P0, PT, RZ, UR4, PT ;  /* 0x00000004ff007c0c */ /* 0x000fe2000bf05270 */
[----:B------:R-:W-:-:S12]  /*8c50*/  IMAD.IADD R34, R190, 0x1, R196 ;  /* 0x00000001be227824 */ /* 0x000fd800078e02c4 */
[----:B------:R-:W-:Y:S05]  /*8c60*/  @!P0 BRA `(.L_x_2573) ;  /* 0x0000001400b08947 */ /* 0x000fea0003800000 */
[----:B------:R-:W0:Y:S01]  /*8c70*/  LDC R6, c[0x0][0x448] ;  /* 0x00011200ff067b82 */ /* 0x000e220000000800 */
[----:B------:R-:W2:Y:S01]  /*8c80*/  S2R R0, SR_TID.X ;  /* 0x0000000000007919 */ /* 0x000ea20000002100 */
[----:B------:R-:W-:Y:S01]  /*8c90*/  ULDC.64 UR4, c[0x0][0x3f8] ;  /* 0x0000fe0000047ab9 */ /* 0x000fe20000000a00 */
[----:B------:R-:W-:Y:S01]  /*8ca0*/  ULDC.64 UR6, c[0x0][0x408] ;  /* 0x0001020000067ab9 */ /* 0x000fe20000000a00 */
[----:B------:R-:W-:Y:S02]  /*8cb0*/  IMAD.MOV.U32 R25, RZ, RZ, R27 ;  /* 0x000000ffff197224 */ /* 0x000fe400078e001b */
[----:B------:R-:W-:Y:S01]  /*8cc0*/  IMAD.MOV.U32 R81, RZ, RZ, R29 ;  /* 0x000000ffff517224 */ /* 0x000fe200078e001d */
[----:B0-----:R-:W-:Y:S01]  /*8cd0*/  ISETP.NE.AND P0, PT, R6, 0x1, PT ;  /* 0x000000010600780c */ /* 0x001fe20003f05270 */
[----:B--2---:R-:W-:-:S12]  /*8ce0*/  VIADD R3, R0, 0xffffff80 ;  /* 0xffffff8000037836 */ /* 0x004fd80000000000 */
[----:B------:R-:W0:Y:S01]  /*8cf0*/  @P0 LDC R0, c[0x0][0x44c] ;  /* 0x00011300ff000b82 */ /* 0x000e220000000800 */
[----:B------:R-:W-:-:S04]  /*8d00*/  SHF.R.S32.HI R4, RZ, 0x1f, R3 ;  /* 0x0000001fff047819 */ /* 0x000fc80000011403 */
[----:B------:R-:W-:-:S03]  /*8d10*/  LEA.HI R4, R4, R3, RZ, 0x2 ;  /* 0x0000000304047211 */ /* 0x000fc600078f10ff */
[----:B------:R-:W2:Y:S01]  /*8d20*/  @P0 LDC R5, c[0x0][0x450] ;  /* 0x00011400ff050b82 */ /* 0x000ea20000000800 */
[----:B------:R-:W-:-:S05]  /*8d30*/  LOP3.LUT R4, R4, 0xfffffffc, RZ, 0xc0, !PT ;  /* 0xfffffffc04047812 */ /* 0x000fca00078ec0ff */
[----:B------:R-:W-:-:S04]  /*8d40*/  IMAD.IADD R3, R3, 0x1, -R4 ;  /* 0x0000000103037824 */ /* 0x000fc800078e0a04 */
[----:B------:R-:W-:-:S04]  /*8d50*/  IMAD R3, R3, 0x20, R34 ;  /* 0x0000002003037824 */ /* 0x000fc800078e0222 */
[----:B0-----:R-:W-:-:S05]  /*8d60*/  @P0 IMAD.HI.U32 R0, R3, R0, RZ ;  /* 0x0000000003000227 */ /* 0x001fca00078e00ff */
[----:B--2---:R-:W-:-:S04]  /*8d70*/  @P0 SHF.R.U32.HI R3, RZ, R5, R0 ;  /* 0x00000005ff030219 */ /* 0x004fc80000011600 */
[----:B------:R-:W-:Y:S01]  /*8d80*/  SHF.R.S32.HI R0, RZ, 0x1f, R3 ;  /* 0x0000001fff007819 */ /* 0x000fe20000011403 */
[----:B------:R-:W-:-:S04]  /*8d90*/  IMAD.WIDE.U32 R24, R3, UR4, R24 ;  /* 0x0000000403187c25 */ /* 0x000fc8000f8e0018 */
[C---:B------:R-:W-:Y:S02]  /*8da0*/  IMAD R4, R0.reuse, UR4, RZ ;  /* 0x0000000400047c24 */ /* 0x040fe4000f8e02ff */
[----:B------:R-:W-:Y:S02]  /*8db0*/  IMAD R0, R0, UR6, RZ ;  /* 0x0000000600007c24 */ /* 0x000fe4000f8e02ff */
[C---:B------:R-:W-:Y:S01]  /*8dc0*/  IMAD R31, R3.reuse, UR5, R4 ;  /* 0x00000005031f7c24 */ /* 0x040fe2000f8e0204 */
[----:B------:R-:W-:Y:S01]  /*8dd0*/  ULDC.64 UR4, c[0x0][0x3e8] ;  /* 0x0000fa0000047ab9 */ /* 0x000fe20000000a00 */
[C---:B------:R-:W-:Y:S01]  /*8de0*/  IMAD.WIDE.U32 R80, R3.reuse, UR6, R80 ;  /* 0x0000000603507c25 */ /* 0x040fe2000f8e0050 */
[----:B----4-:R-:W-:Y:S01]  /*8df0*/  LEA R10, P0, R24, UR4, 0x1 ;  /* 0x00000004180a7c11 */ /* 0x010fe2000f8008ff */
[----:B------:R-:W-:Y:S02]  /*8e00*/  UMOV UR4, 0xffffffff ;  /* 0xffffffff00047882 */ /* 0x000fe40000000000 */
[----:B------:R-:W-:Y:S01]  /*8e10*/  IMAD R3, R3, UR7, R0 ;  /* 0x0000000703037c24 */ /* 0x000fe2000f8e0200 */
[----:B------:R-:W-:Y:S01]  /*8e20*/  ULDC.64 UR6, c[0x0][0x400] ;  /* 0x0001000000067ab9 */ /* 0x000fe20000000a00 */
[----:B------:R-:W-:Y:S01]  /*8e30*/  IMAD.IADD R31, R25, 0x1, R31 ;  /* 0x00000001191f7824 */ /* 0x000fe200078e021f */
[----:B------:R-:W-:Y:S01]  /*8e40*/  LEA R30, P1, R80, UR6, 0x1 ;  /* 0x00000006501e7c11 */ /* 0x000fe2000f8208ff */
[----:B------:R-:W-:-:S03]  /*8e50*/  IMAD.IADD R3, R81, 0x1, R3 ;  /* 0x0000000151037824 */ /* 0x000fc600078e0203 */
[----:B------:R-:W-:Y:S02]  /*8e60*/  LEA.HI.X R31, R24, UR5, R31, 0x1, P0 ;  /* 0x00000005181f7c11 */ /* 0x000fe400080f0c1f */
[----:B------:R-:W-:Y:S01]  /*8e70*/  LEA.HI.X R80, R80, UR7, R3, 0x1, P1 ;  /* 0x0000000750507c11 */ /* 0x000fe200088f0c03 */
[----:B------:R-:W-:Y:S06]  /*8e80*/  BRA.DIV UR4, `(.L_x_2574) ;  /* 0x0000019e045c7947 */ /* 0x000fec000b800000 */
[----:B------:R0:W2:Y:S04]  /*8e90*/  SHFL.IDX PT, R0, R31, RZ, 0x1c1f ;  /* 0x001c1fff1f007589 */ /* 0x0000a800000e0000 */
[----:B------:R0:W3:Y:S04]  /*8ea0*/  SHFL.IDX PT, R3, R10, RZ, 0x1c1f ;  /* 0x001c1fff0a037589 */ /* 0x0000e800000e0000 */
[----:B------:R0:W4:Y:S04]  /*8eb0*/  SHFL.IDX PT, R7, R80, RZ, 0x1c1f ;  /* 0x001c1fff50077589 */ /* 0x00012800000e0000 */
[----:B------:R0:W0:Y:S02]  /*8ec0*/  SHFL.IDX PT, R8, R30, RZ, 0x1c1f ;  /* 0x001c1fff1e087589 */ /* 0x00002400000e0000 */
.L_x_2872:
[----:B------:R-:W-:Y:S01]  /*8ed0*/  IMAD R33, R23, R6, RZ ;  /* 0x0000000617217224 */ /* 0x000fe200078e02ff */
[----:B------:R-:W-:Y:S01]  /*8ee0*/  BSSY B1, `(.L_x_2575) ;  /* 0x000001e000017945 */ /* 0x000fe20003800000 */
[----:B------:R-:W-:Y:S02]  /*8ef0*/  CS2R R26, SRZ ;  /* 0x00000000001a7805 */ /* 0x000fe4000001ff00 */
[----:B------:R-:W-:Y:S02]  /*8f00*/  CS2R R24, SRZ ;  /* 0x0000000000187805 */ /* 0x000fe4000001ff00 */
[----:B------:R-:W-:Y:S02]  /*8f10*/  CS2R R28, SRZ ;  /* 0x00000000001c7805 */ /* 0x000fe4000001ff00 */
[----:B------:R-:W-:Y:S02]  /*8f20*/  ISETP.GE.AND P0, PT, R34, R33, PT ;  /* 0x000000212200720c */ /* 0x000fe40003f06270 */
[----:B------:R-:W-:-:S11]  /*8f30*/  CS2R R20, SRZ ;  /* 0x0000000000147805 */ /* 0x000fd6000001ff00 */
[----:B------:R-:W-:Y:S05]  /*8f40*/  @P0 BRA `(.L_x_2576) ;  /* 0x00000000005c0947 */ /* 0x000fea0003800000 */
[----:B------:R-:W-:Y:S01]  /*8f50*/  ULDC UR4, c[0x0][0x3f4] ;  /* 0x0000fd0000047ab9 */ /* 0x000fe20000000800 */
[----:B---3--:R-:W-:Y:S01]  /*8f60*/  IMAD.MOV.U32 R4, RZ, RZ, R3 ;  /* 0x000000ffff047224 */ /* 0x008fe200078e0003 */
[----:B------:R-:W-:Y:S01]  /*8f70*/  ISETP.GE.AND P2, PT, R192, UR4, PT ;  /* 0x00000004c0007c0c */ /* 0x000fe2000bf46270 */
[----:B--2---:R-:W-:Y:S01]  /*8f80*/  IMAD.MOV.U32 R5, RZ, RZ, R0 ;  /* 0x000000ffff057224 */ /* 0x004fe200078e0000 */
[----:B------:R-:W-:Y:S02]  /*8f90*/  ISETP.GE.AND P3, PT, R207, UR4, PT ;  /* 0x00000004cf007c0c */ /* 0x000fe4000bf66270 */
[----:B------:R-:W-:Y:S02]  /*8fa0*/  CS2R R28, SRZ ;  /* 0x00000000001c7805 */ /* 0x000fe4000001ff00 */
[----:B------:R-:W-:Y:S01]  /*8fb0*/  SHF.R.S32.HI R12, RZ, 0x1f, R207 ;  /* 0x0000001fff0c7819 */ /* 0x000fe200000114cf */
[----:B----4-:R-:W-:-:S06]  /*8fc0*/  IMAD.MOV.U32 R9, RZ, RZ, R7 ;  /* 0x000000ffff097224 */ /* 0x010fcc00078e0007 */
[----:B------:R-:W-:Y:S02]  /*8fd0*/  @!P2 IMAD.WIDE R4, R192, 0x2, R4 ;  /* 0x00000002c004a825 */ /* 0x000fe400078e0204 */
[C---:B-1----:R-:W-:Y:S02]  /*8fe0*/  @!P3 SHF.L.U64.HI R11, R207.reuse, 0x1, R12 ;  /* 0x00000001cf0bb819 */ /* 0x042fe4000001020c */
[----:B------:R-:W-:Y:S01]  /*8ff0*/  @!P3 IMAD.SHL.U32 R6, R207, 0x2, RZ ;  /* 0x00000002cf06b824 */ /* 0x000fe200078e00ff */
[----:B------:R1:W5:Y:S01]  /*9000*/  @!P2 LD.E.64 R28, desc[UR42][R4.64] ;  /* 0x0000002a041ca980 */ /* 0x000362000c101b00 */
[----:B------:R-:W-:Y:S02]  /*9010*/  CS2R R26, SRZ ;  /* 0x00000000001a7805 */ /* 0x000fe4000001ff00 */
[----:B------:R-:W-:Y:S02]  /*9020*/  CS2R R20, SRZ ;  /* 0x0000000000147805 */ /* 0x000fe4000001ff00 */
[----:B------:R-:W-:-:S02]  /*9030*/  CS2R R24, SRZ ;  /* 0x0000000000187805 */ /* 0x000fc4000001ff00 */
[-C--:B-1----:R-:W-:Y:S02]  /*9040*/  @!P3 IADD3 R4, P0, R3, R6.reuse, RZ ;  /* 0x000000060304b210 */ /* 0x082fe40007f1e0ff */
[----:B0-----:R-:W-:Y:S01]  /*9050*/  @!P3 IADD3 R6, P1, R8, R6, RZ ;  /* 0x000000060806b210 */ /* 0x001fe20007f3e0ff */
[----:B------:R-:W-:-:S04]  /*9060*/  @!P2 IMAD.WIDE R8, R192, 0x2, R8 ;  /* 0x00000002c008a825 */ /* 0x000fc800078e0208 */
[--C-:B------:R-:W-:Y:S01]  /*9070*/  @!P3 IMAD.X R5, R0, 0x1, R11.reuse, P0 ;  /* 0x000000010005b824 */ /* 0x100fe200000e060b */
[----:B------:R0:W5:Y:S01]  /*9080*/  @!P2 LD.E.64 R26, desc[UR42][R8.64] ;  /* 0x0000002a081aa980 */ /* 0x000162000c101b00 */
[----:B------:R-:W-:-:S03]  /*9090*/  @!P3 IMAD.X R7, R7, 0x1, R11, P1 ;  /* 0x000000010707b824 */ /* 0x000fc600008e060b */
[----:B------:R0:W5:Y:S04]  /*90a0*/  @!P3 LD.E.64 R20, desc[UR42][R4.64] ;  /* 0x0000002a0414b980 */ /* 0x000168000c101b00 */
[----:B------:R0:W5:Y:S02]  /*90b0*/  @!P3 LD.E.64 R24, desc[UR42][R6.64] ;  /* 0x0000002a0618b980 */ /* 0x000164000c101b00 */
.L_x_2576:
[----:B------:R-:W-:Y:S05]  /*90c0*/  BSYNC B1 ;  /* 0x0000000000017941 */ /* 0x000fea0003800000 */
.L_x_2575:
[----:B--2--5:R-:W-:Y:S01]  /*90d0*/  IMAD.MOV.U32 R0, RZ, RZ, R26 ;  /* 0x000000ffff007224 */ /* 0x024fe200078e001a */
[----:B------:R-:W-:Y:S01]  /*90e0*/  UMOV UR4, 0xffffffff ;  /* 0xffffffff00047882 */ /* 0x000fe20000000000 */
[----:B---3--:R-:W-:Y:S01]  /*90f0*/  IMAD.MOV.U32 R3, RZ, RZ, R27 ;  /* 0x000000ffff037224 */ /* 0x008fe200078e001b */
[----:B0-----:R-:W-:Y:S01]  /*9100*/  CS2R R8, SRZ ;  /* 0x0000000000087805 */ /* 0x001fe2000001ff00 */
[----:B------:R-:W-:Y:S02]  /*9110*/  IMAD.MOV.U32 R4, RZ, RZ, R24 ;  /* 0x000000ffff047224 */ /* 0x000fe400078e0018 */
[----:B------:R-:W-:Y:S01]  /*9120*/  IMAD.MOV.U32 R5, RZ, RZ, R25 ;  /* 0x000000ffff057224 */ /* 0x000fe200078e0019 */
[----:B------:R-:W-:Y:S01]  /*9130*/  PRMT R37, R3, 0x5410, R0 ;  /* 0x0000541003257816 */ /* 0x000fe20000000000 */
[----:B------:R-:W-:Y:S01]  /*9140*/  IMAD.MOV.U32 R0, RZ, RZ, R28 ;  /* 0x000000ffff007224 */ /* 0x000fe200078e001c */
[----:B------:R-:W-:Y:S01]  /*9150*/  PRMT R44, R4, 0x7610, R44 ;  /* 0x00007610042c7816 */ /* 0x000fe2000000002c */
[----:B------:R-:W-:Y:S01]  /*9160*/  IMAD.MOV.U32 R3, RZ, RZ, R29 ;  /* 0x000000ffff037224 */ /* 0x000fe200078e001d */
[----:B------:R-:W-:Y:S01]  /*9170*/  PRMT R45, R5, 0x7610, R45 ;  /* 0x00007610052d7816 */ /* 0x000fe2000000002d */
[----:B------:R-:W-:-:S02]  /*9180*/  IMAD.MOV.U32 R4, RZ, RZ, R20 ;  /* 0x000000ffff047224 */ /* 0x000fc400078e0014 */
[----:B------:R-:W-:Y:S01]  /*9190*/  IMAD.MOV.U32 R5, RZ, RZ, R21 ;  /* 0x000000ffff057224 */ /* 0x000fe200078e0015 */
[----:B------:R-:W-:Y:S02]  /*91a0*/  PRMT R40, R0, 0x5410, R3 ;  /* 0x0000541000287816 */ /* 0x000fe40000000003 */
[----:B------:R-:W-:Y:S02]  /*91b0*/  PRMT R44, R44, 0x5410, R4 ;  /* 0x000054102c2c7816 */ /* 0x000fe40000000004 */
[----:B------:R-:W-:Y:S01]  /*91c0*/  PRMT R46, R5, 0x7610, R46 ;  /* 0x00007610052e7816 */ /* 0x000fe2000000002e */
[----:B------:R-:W-:Y:S06]  /*91d0*/  BRA.DIV UR4, `(.L_x_2577) ;  /* 0x0000019a04fc7947 */ /* 0x000fec000b800000 */
[----:B------:R0:W2:Y:S04]  /*91e0*/  SHFL.IDX PT, R0, R31, 0x1, 0x1c1f ;  /* 0x003c1f001f007f89 */ /* 0x0000a800000e0000 */
[----:B------:R0:W3:Y:S04]  /*91f0*/  SHFL.IDX PT, R3, R10, 0x1, 0x1c1f ;  /* 0x003c1f000a037f89 */ /* 0x0000e800000e0000 */
[----:B----4-:R0:W4:Y:S04]  /*9200*/  SHFL.IDX PT, R7, R80, 0x1, 0x1c1f ;  /* 0x003c1f0050077f89 */ /* 0x01012800000e0000 */
[----:B------:R-:W0:Y:S02]  /*9210*/  SHFL.IDX PT, R30, R30, 0x1, 0x1c1f ;  /* 0x003c1f001e1e7f89 */ /* 0x000e2400000e0000 */
.L_x_2878:
[----:B------:R-:W5:Y:S01]  /*9220*/  LDL R5, [R1+0x5c] ;  /* 0x00005c0001057983 */ /* 0x000f620000100800 */
[----:B------:R-:W-:Y:S01]  /*9230*/  VIADD R34, R34, 0x20 ;  /* 0x0000002022227836 */ /* 0x000fe20000000000 */
[----:B------:R-:W-:Y:S01]  /*9240*/  BSSY B1, `(.L_x_2578) ;  /* 0x0000023000017945 */ /* 0x000fe20003800000 */
[----:B01----:R-:W-:Y:S02]  /*9250*/  CS2R R10, SRZ ;  /* 0x00000000000a7805 */ /* 0x003fe4000001ff00 */
[----:B------:R-:W-:Y:S02]  /*9260*/  CS2R R14, SRZ ;  /* 0x00000000000e7805 */ /* 0x000fe4000001ff00 */
[----:B------:R-:W-:Y:S02]  /*9270*/  CS2R R12, SRZ ;  /* 0x00000000000c7805 */ /* 0x000fe4000001ff00 */
[----:B------:R-:W-:Y:S01]  /*9280*/  ISETP.GE.AND P0, PT, R34, R33, PT ;  /* 0x000000212200720c */ /* 0x000fe20003f06270 */
[----:B------:R-:W-:Y:S01]  /*9290*/  IMAD.SHL.U32 R34, R198, 0x40, RZ ;  /* 0x00000040c6227824 */ /* 0x000fe200078e00ff */
[----:B-----5:R-:W-:-:S04]  /*92a0*/  LEA.HI R4, R5, R5, RZ, 0x1 ;  /* 0x0000000505047211 */ /* 0x020fc800078f08ff */
[----:B------:R-:W-:-:S05]  /*92b0*/  LOP3.LUT R4, R4, 0xfffffffe, RZ, 0xc0, !PT ;  /* 0xfffffffe04047812 */ /* 0x000fca00078ec0ff */
[----:B------:R-:W-:-:S05]  /*92c0*/  IMAD.IADD R4, R5, 0x1, -R4 ;  /* 0x0000000105047824 */ /* 0x000fca00078e0a04 */
[----:B------:R-:W-:Y:S01]  /*92d0*/  SHF.L.U32 R35, R4, 0x1f, RZ ;  /* 0x0000001f04237819 */ /* 0x000fe200000006ff */
[----:B------:R-:W-:Y:S06]  /*92e0*/  @P0 BRA `(.L_x_2579) ;  /* 0x0000000000600947 */ /* 0x000fec0003800000 */
[----:B------:R-:W-:Y:S01]  /*92f0*/  ULDC UR4, c[0x0][0x3f4] ;  /* 0x0000fd0000047ab9 */ /* 0x000fe20000000800 */
[----:B---3--:R-:W-:Y:S01]  /*9300*/  IMAD.MOV.U32 R4, RZ, RZ, R3 ;  /* 0x000000ffff047224 */ /* 0x008fe200078e0003 */
[----:B------:R-:W-:Y:S01]  /*9310*/  ISETP.GE.AND P2, PT, R192, UR4, PT ;  /* 0x00000004c0007c0c */ /* 0x000fe2000bf46270 */
[----:B--2---:R-:W-:Y:S01]  /*9320*/  IMAD.MOV.U32 R5, RZ, RZ, R0 ;  /* 0x000000ffff057224 */ /* 0x004fe200078e0000 */
[----:B------:R-:W-:Y:S02]  /*9330*/  ISETP.GE.AND P3, PT, R207, UR4, PT ;  /* 0x00000004cf007c0c */ /* 0x000fe4000bf66270 */
[----:B------:R-:W-:Y:S02]  /*9340*/  CS2R R14, SRZ ;  /* 0x00000000000e7805 */ /* 0x000fe4000001ff00 */
[----:B------:R-:W-:Y:S01]  /*9350*/  SHF.R.S32.HI R32, RZ, 0x1f, R207 ;  /* 0x0000001fff207819 */ /* 0x000fe200000114cf */
[----:B------:R-:W-:Y:S02]  /*9360*/  IMAD.MOV.U32 R10, RZ, RZ, R30 ;  /* 0x000000ffff0a7224 */ /* 0x000fe400078e001e */
[----:B----4-:R-:W-:-:S04]  /*9370*/  IMAD.MOV.U32 R11, RZ, RZ, R7 ;  /* 0x000000ffff0b7224 */ /* 0x010fc800078e0007 */
[----:B------:R-:W-:Y:S02]  /*9380*/  @!P2 IMAD.WIDE R4, R192, 0x2, R4 ;  /* 0x00000002c004a825 */ /* 0x000fe400078e0204 */
[C---:B------:R-:W-:Y:S02]  /*9390*/  @!P3 SHF.L.U64.HI R32, R207.reuse, 0x1, R32 ;  /* 0x00000001cf20b819 */ /* 0x040fe40000010220 */
[----:B------:R-:W-:Y:S01]  /*93a0*/  @!P3 IMAD.SHL.U32 R6, R207, 0x2, RZ ;  /* 0x00000002cf06b824 */ /* 0x000fe200078e00ff */
[----:B------:R0:W5:Y:S01]  /*93b0*/  @!P2 LD.E.64 R14, desc[UR42][R4.64] ;  /* 0x0000002a040ea980 */ /* 0x000162000c101b00 */
[----:B------:R-:W-:Y:S02]  /*93c0*/  CS2R R8, SRZ ;  /* 0x0000000000087805 */ /* 0x000fe4000001ff00 */
[----:B------:R-:W-:Y:S02]  /*93d0*/  CS2R R12, SRZ ;  /* 0x00000000000c7805 */ /* 0x000fe4000001ff00 */
[----:B0-----:R-:W-:-:S02]  /*93e0*/  @!P3 IADD3 R4, P0, R3, R6, RZ ;  /* 0x000000060304b210 */ /* 0x001fc40007f1e0ff */
[----:B------:R-:W-:Y:S01]  /*93f0*/  @!P3 IADD3 R6, P1, R30, R6, RZ ;  /* 0x000000061e06b210 */ /* 0x000fe20007f3e0ff */
[----:B------:R-:W-:Y:S01]  /*9400*/  @!P2 IMAD.WIDE R30, R192, 0x2, R10 ;  /* 0x00000002c01ea825 */ /* 0x000fe200078e020a */
[----:B------:R-:W-:-:S03]  /*9410*/  CS2R R10, SRZ ;  /* 0x00000000000a7805 */ /* 0x000fc6000001ff00 */
[--C-:B------:R-:W-:Y:S01]  /*9420*/  @!P3 IMAD.X R5, R0, 0x1, R32.reuse, P0 ;  /* 0x000000010005b824 */ /* 0x100fe200000e0620 */
[----:B------:R0:W5:Y:S01]  /*9430*/  @!P2 LD.E.64 R8, desc[UR42][R30.64] ;  /* 0x0000002a1e08a980 */ /* 0x000162000c101b00 */
[----:B------:R-:W-:-:S03]  /*9440*/  @!P3 IMAD.X R7, R7, 0x1, R32, P1 ;  /* 0x000000010707b824 */ /* 0x000fc600008e0620 */
[----:B------:R0:W5:Y:S04]  /*9450*/  @!P3 LD.E.64 R12, desc[UR42][R4.64] ;  /* 0x0000002a040cb980 */ /* 0x000168000c101b00 */
[----:B------:R0:W5:Y:S02]  /*9460*/  @!P3 LD.E.64 R10, desc[UR42][R6.64] ;  /* 0x0000002a060ab980 */ /* 0x000164000c101b00 */
.L_x_2579:
[----:B------:R-:W-:Y:S05]  /*9470*/  BSYNC B1 ;  /* 0x0000000000017941 */ /* 0x000fea0003800000 */
.L_x_2578:
[----:B------:R-:W1:Y:S01]  /*9480*/  SYNCS.PHASECHK.TRANS64.TRYWAIT P0, [R2+URZ+0x28c00], R35 ;  /* 0x028c0023020075a7 */ /* 0x000e62000800017f */
[----:B---3--:R-:W-:Y:S01]  /*9490*/  LOP3.LUT R3, R34, 0x1c0, RZ, 0xc0, !PT ;  /* 0x000001c022037812 */ /* 0x008fe200078ec0ff */
[----:B0----5:R-:W-:Y:S01]  /*94a0*/  IMAD.MOV.U32 R4, RZ, RZ, R8 ;  /* 0x000000ffff047224 */ /* 0x021fe200078e0008 */
[----:B------:R-:W-:Y:S01]  /*94b0*/  VIADDMNMX R31, R33, -R196, 0x40, PT ;  /* 0x00000040211f7446 */ /* 0x000fe200038009c4 */
[----:B------:R-:W-:Y:S01]  /*94c0*/  IMAD.MOV.U32 R5, RZ, RZ, R11 ;  /* 0x000000ffff057224 */ /* 0x000fe200078e000b */
[----:B--2---:R-:W-:Y:S01]  /*94d0*/  LOP3.LUT R0, R3, 0x18, R18, 0xf8, !PT ;  /* 0x0000001803007812 */ /* 0x004fe200078ef812 */
[----:B------:R-:W-:Y:S01]  /*94e0*/  IMAD.MOV.U32 R6, RZ, RZ, R14 ;  /* 0x000000ffff067224 */ /* 0x000fe200078e000e */
[----:B------:R-:W-:Y:S01]  /*94f0*/  SHF.R.U32.HI R3, RZ, 0x3, R3 ;  /* 0x00000003ff037819 */ /* 0x000fe20000011603 */
[----:B------:R-:W-:Y:S01]  /*9500*/  BSSY B1, `(.L_x_2580) ;  /* 0x0000013000017945 */ /* 0x000fe20003800000 */
[----:B------:R-:W-:Y:S01]  /*9510*/  PRMT R47, R4, 0x7610, R47 ;  /* 0x00007610042f7816 */ /* 0x000fe2000000002f */
[----:B------:R-:W-:Y:S01]  /*9520*/  IMAD.MOV.U32 R4, RZ, RZ, R10 ;  /* 0x000000ffff047224 */ /* 0x000fe200078e000a */
[----:B------:R-:W-:Y:S01]  /*9530*/  LOP3.LUT R3, R0, R3, RZ, 0x3c, !PT ;  /* 0x0000000300037212 */ /* 0x000fe200078e3cff */
[----:B------:R-:W-:Y:S01]  /*9540*/  IMAD.MOV.U32 R0, RZ, RZ, R9 ;  /* 0x000000ffff007224 */ /* 0x000fe200078e0009 */
[----:B------:R-:W-:-:S02]  /*9550*/  LOP3.LUT P2, RZ, R198, 0x4, RZ, 0xc0, !PT ;  /* 0x00000004c6ff7812 */ /* 0x000fc4000784c0ff */
[----:B------:R-:W-:Y:S01]  /*9560*/  PRMT R32, R4, 0x5410, R6 ;  /* 0x0000541004207816 */ /* 0x000fe20000000006 */
[----:B------:R-:W-:Y:S01]  /*9570*/  IMAD R3, R214, 0x200, R3 ;  /* 0x00000200d6037824 */ /* 0x000fe200078e0203 */
[----:B------:R-:W-:Y:S01]  /*9580*/  PRMT R30, R5, 0x5410, R0 ;  /* 0x00005410051e7816 */ /* 0x000fe20000000000 */
[----:B------:R-:W-:Y:S01]  /*9590*/  IMAD.MOV.U32 R0, RZ, RZ, R15 ;  /* 0x000000ffff007224 */ /* 0x000fe200078e000f */
[----:B------:R-:W-:Y:S01]  /*95a0*/  ISETP.GE.AND P1, PT, R190, R31, PT ;  /* 0x0000001fbe00720c */ /* 0x000fe20003f26270 */
[----:B------:R-:W-:Y:S02]  /*95b0*/  IMAD.MOV.U32 R4, RZ, RZ, R12 ;  /* 0x000000ffff047224 */ /* 0x000fe400078e000c */
[----:B------:R-:W-:Y:S01]  /*95c0*/  IMAD R3, R3, 0x2, R2 ;  /* 0x0000000203037824 */ /* 0x000fe200078e0202 */
[----:B------:R-:W-:Y:S01]  /*95d0*/  PRMT R48, R0, 0x7610, R48 ;  /* 0x0000761000307816 */ /* 0x000fe20000000030 */
[----:B------:R-:W-:Y:S01]  /*95e0*/  IMAD.MOV.U32 R5, RZ, RZ, R13 ;  /* 0x000000ffff057224 */ /* 0x000fe200078e000d */
[----:B------:R-:W-:Y:S01]  /*95f0*/  PRMT R33, R4, 0x7610, R33 ;  /* 0x0000761004217816 */ /* 0x000fe20000000021 */
[----:B------:R-:W-:-:S02]  /*9600*/  VIADD R4, R3, 0x20400 ;  /* 0x0002040003047836 */ /* 0x000fc40000000000 */
[----:B------:R-:W-:Y:S01]  /*9610*/  VIADD R0, R3, 0x20440 ;  /* 0x0002044003007836 */ /* 0x000fe20000000000 */
[----:B-1----:R-:W-:Y:S06]  /*9620*/  @!P0 BRA `(.L_x_2581) ;  /* 0x00000198005c8947 */ /* 0x002fec0003800000 */
.L_x_2879:
[----:B------:R-:W-:Y:S05]  /*9630*/  BSYNC B1 ;  /* 0x0000000000017941 */ /* 0x000fea0003800000 */
.L_x_2580:
[----:B------:R-:W-:Y:S01]  /*9640*/  BSSY B1, `(.L_x_2582) ;  /* 0x0000067000017945 */ /* 0x000fe20003800000 */
[----:B------:R-:W-:Y:S01]  /*9650*/  PRMT R34, R5, 0x7610, R34 ;  /* 0x0000761005227816 */ /* 0x000fe20000000022 */
[----:B------:R-:W-:Y:S02]  /*9660*/  @P2 VIADD R0, R4, 0xffffffc0 ;  /* 0xffffffc004002836 */ /* 0x000fe40000000000 */
[----:B------:R-:W-:Y:S05]  /*9670*/  @P1 BRA `(.L_x_2583) ;  /* 0x00000004008c1947 */ /* 0x000fea0003800000 */
[----:B------:R-:W1:Y:S01]  /*9680*/  LDC R4, c[0x0][0x3f4] ;  /* 0x0000fd00ff047b82 */ /* 0x000e620000000800 */
[----:B------:R-:W-:Y:S01]  /*9690*/  BSSY B2, `(.L_x_2584) ;  /* 0x0000032000027945 */ /* 0x000fe20003800000 */
[-C--:B-1----:R-:W-:Y:S02]  /*96a0*/  ISETP.GE.AND P0, PT, R192, R4.reuse, PT ;  /* 0x00000004c000720c */ /* 0x082fe40003f06270 */
[----:B------:R-:W-:-:S11]  /*96b0*/  ISETP.GE.AND P1, PT, R207, R4, PT ;  /* 0x00000004cf00720c */ /* 0x000fd60003f26270 */
[----:B------:R-:W-:Y:S05]  /*96c0*/  @P0 BRA `(.L_x_2585) ;  /* 0x0000000000b80947 */ /* 0x000fea0003800000 */
[----:B----4-:R-:W1:Y:S01]  /*96d0*/  LDS.128 R4, [R3+0x20400] ;  /* 0x0204000003047984 */ /* 0x010e620000000c00 */
[----:B------:R-:W-:Y:S02]  /*96e0*/  SHF.R.U32.HI R39, RZ, 0x10, R27 ;  /* 0x00000010ff277819 */ /* 0x000fe4000001161b */
[--C-:B------:R-:W-:Y:S02]  /*96f0*/  SHF.R.U32.HI R36, RZ, 0x10, R29.reuse ;  /* 0x00000010ff247819 */ /* 0x100fe4000001161d */
[----:B0-----:R-:W-:Y:S02]  /*9700*/  SHF.R.U64 R35, R28, 0x10, R29 ;  /* 0x000000101c237819 */ /* 0x001fe4000000121d */
[----:B------:R-:W-:Y:S02]  /*9710*/  PRMT R39, R37, 0x5410, R39 ;  /* 0x0000541025277816 */ /* 0x000fe40000000027 */
[----:B------:R-:W-:Y:S02]  /*9720*/  SHF.R.U64 R38, R26, 0x10, R27 ;  /* 0x000000101a267819 */ /* 0x000fe4000000121b */
[----:B------:R-:W-:-:S02]  /*9730*/  PRMT R36, R40, 0x5432, R36 ;  /* 0x0000543228247816 */ /* 0x000fc40000000024 */
[----:B------:R-:W-:Y:S01]  /*9740*/  PRMT R35, R40, 0x5410, R35 ;  /* 0x0000541028237816 */ /* 0x000fe20000000023 */
[----:B------:R-:W-:Y:S01]  /*9750*/  IMAD.U32 R40, R39, 0x10000, RZ ;  /* 0x0001000027287824 */ /* 0x000fe200078e00ff */
[----:B------:R-:W-:Y:S01]  /*9760*/  PRMT R38, R37, 0x5432, R38 ;  /* 0x0000543225267816 */ /* 0x000fe20000000026 */
[C---:B------:R-:W-:Y:S01]  /*9770*/  IMAD.U32 R37, R36.reuse, 0x10000, RZ ;  /* 0x0001000024257824 */ /* 0x040fe200078e00ff */
[----:B------:R-:W-:Y:S02]  /*9780*/  LOP3.LUT R39, R39, 0xffff0000, RZ, 0xc0, !PT ;  /* 0xffff000027277812 */ /* 0x000fe400078ec0ff */
[----:B------:R-:W-:Y:S02]  /*9790*/  LOP3.LUT R36, R36, 0xffff0000, RZ, 0xc0, !PT ;  /* 0xffff000024247812 */ /* 0x000fe400078ec0ff */
[C---:B-1----:R-:W-:Y:S01]  /*97a0*/  LOP3.LUT R27, R6.reuse, 0xffff0000, RZ, 0xc0, !PT ;  /* 0xffff0000061b7812 */ /* 0x042fe200078ec0ff */
[----:B------:R-:W-:Y:S01]  /*97b0*/  IMAD.U32 R26, R6, 0x10000, RZ ;  /* 0x00010000061a7824 */ /* 0x000fe200078e00ff */
[C---:B------:R-:W-:Y:S01]  /*97c0*/  LOP3.LUT R29, R7.reuse, 0xffff0000, RZ, 0xc0, !PT ;  /* 0xffff0000071d7812 */ /* 0x040fe200078ec0ff */
[----:B------:R-:W-:-:S02]  /*97d0*/  IMAD.U32 R28, R7, 0x10000, RZ ;  /* 0x00010000071c7824 */ /* 0x000fc400078e00ff */
[C---:B------:R-:W-:Y:S01]  /*97e0*/  FMUL.FTZ R41, R27.reuse, R40 ;  /* 0x000000281b297220 */ /* 0x040fe20000410000 */
[----:B------:R-:W-:Y:S01]  /*97f0*/  FMUL.FTZ R27, R27, R37 ;  /* 0x000000251b1b7220 */ /* 0x000fe20000410000 */
[C---:B------:R-:W-:Y:S01]  /*9800*/  FMUL.FTZ R43, R29.reuse, R39 ;  /* 0x000000271d2b7220 */ /* 0x040fe20000410000 */
[----:B------:R-:W-:Y:S02]  /*9810*/  IMAD.U32 R6, R4, 0x10000, RZ ;  /* 0x0001000004067824 */ /* 0x000fe400078e00ff */
[C---:B------:R-:W-:Y:S01]  /*9820*/  FFMA.FTZ R41, R26.reuse, R37, -R41 ;  /* 0x000000251a297223 */ /* 0x040fe20000010829 */
[----:B------:R-:W-:Y:S01]  /*9830*/  FMUL.FTZ R37, R29, R36 ;  /* 0x000000241d257220 */ /* 0x000fe20000410000 */
[----:B------:R-:W-:Y:S02]  /*9840*/  IMAD.U32 R7, R5, 0x10000, RZ ;  /* 0x0001000005077824 */ /* 0x000fe400078e00ff */
[----:B------:R-:W-:Y:S01]  /*9850*/  FFMA.FTZ R40, R26, R40, R27 ;  /* 0x000000281a287223 */ /* 0x000fe2000001001b */
[----:B------:R-:W-:Y:S01]  /*9860*/  IMAD.U32 R29, R38, 0x10000, RZ ;  /* 0x00010000261d7824 */ /* 0x000fe200078e00ff */
[----:B------:R-:W-:Y:S01]  /*9870*/  LOP3.LUT R4, R4, 0xffff0000, RZ, 0xc0, !PT ;  /* 0xffff000004047812 */ /* 0x000fe200078ec0ff */
[----:B------:R-:W-:Y:S01]  /*9880*/  IMAD.U32 R27, R35, 0x10000, RZ ;  /* 0x00010000231b7824 */ /* 0x000fe200078e00ff */
[----:B------:R-:W-:Y:S01]  /*9890*/  LOP3.LUT R5, R5, 0xffff0000, RZ, 0xc0, !PT ;  /* 0xffff000005057812 */ /* 0x000fe200078ec0ff */
[----:B------:R-:W-:Y:S01]  /*98a0*/  FFMA.FTZ R43, R28, R36, -R43 ;  /* 0x000000241c2b7223 */ /* 0x000fe2000001082b */
[----:B------:R-:W-:Y:S01]  /*98b0*/  LOP3.LUT R38, R38, 0xffff0000, RZ, 0xc0, !PT ;  /* 0xffff000026267812 */ /* 0x000fe200078ec0ff */
[----:B------:R-:W-:Y:S01]  /*98c0*/  FFMA.FTZ R42, R28, R39, R37 ;  /* 0x000000271c2a7223 */ /* 0x000fe20000010025 */
[----:B------:R-:W-:Y:S01]  /*98d0*/  LOP3.LUT R26, R35, 0xffff0000, RZ, 0xc0, !PT ;  /* 0xffff0000231a7812 */ /* 0x000fe200078ec0ff */
[C---:B------:R-:W-:Y:S01]  /*98e0*/  FMUL.FTZ R35, R4.reuse, R29 ;  /* 0x0000001d04237220 */ /* 0x040fe20000410000 */
[----:B------:R-:W-:Y:S01]  /*98f0*/  FMUL.FTZ R28, R4, R27 ;  /* 0x0000001b041c7220 */ /* 0x000fe20000410000 */
[----:B------:R-:W-:-:S02]  /*9900*/  FMUL.FTZ R36, R5, R38 ;  /* 0x0000002605247220 */ /* 0x000fc40000410000 */
[-C--:B------:R-:W-:Y:S01]  /*9910*/  FMUL.FTZ R37, R5, R26.reuse ;  /* 0x0000001a05257220 */ /* 0x080fe20000410000 */
[C---:B------:R-:W-:Y:S01]  /*9920*/  FFMA.FTZ R4, R6.reuse, R27, -R35 ;  /* 0x0000001b06047223 */ /* 0x040fe20000010823 */
[----:B------:R-:W-:Y:S01]  /*9930*/  FFMA.FTZ R29, R6, R29, R28 ;  /* 0x0000001d061d7223 */ /* 0x000fe2000001001c */
[C---:B------:R-:W-:Y:S01]  /*9940*/  FFMA.FTZ R5, R7.reuse, R26, -R36 ;  /* 0x0000001a07057223 */ /* 0x040fe20000010824 */
[----:B------:R-:W-:Y:S01]  /*9950*/  FFMA.FTZ R38, R7, R38, R37 ;  /* 0x0000002607267223 */ /* 0x000fe20000010025 */
[----:B------:R-:W-:Y:S02]  /*9960*/  F2FP.BF16.F32.PACK_AB R6, R40, R41 ;  /* 0x000000292806723e */ /* 0x000fe400000010ff */
[----:B------:R-:W-:Y:S02]  /*9970*/  F2FP.BF16.F32.PACK_AB R7, R42, R43 ;  /* 0x0000002b2a07723e */ /* 0x000fe400000010ff */
[----:B------:R-:W-:Y:S02]  /*9980*/  F2FP.BF16.F32.PACK_AB R4, R29, R4 ;  /* 0x000000041d04723e */ /* 0x000fe400000010ff */
[----:B------:R-:W-:-:S05]  /*9990*/  F2FP.BF16.F32.PACK_AB R5, R38, R5 ;  /* 0x000000052605723e */ /* 0x000fca00000010ff */
[----:B------:R1:W-:Y:S02]  /*99a0*/  STS.128 [R3+0x20400], R4 ;  /* 0x0204000403007388 */ /* 0x0003e40000000c00 */
.L_x_2585:
[----:B------:R-:W-:Y:S05]  /*99b0*/  BSYNC B2 ;  /* 0x0000000000027941 */ /* 0x000fea0003800000 */
.L_x_2584:
[----:B------:R-:W-:Y:S05]  /*99c0*/  @P1 BRA `(.L_x_2583) ;  /* 0x0000000000b81947 */ /* 0x000fea0003800000 */
[----:B-1--4-:R-:W1:Y:S01]  /*99d0*/  LDS.128 R4, [R0] ;  /* 0x0000000000047984 */ /* 0x012e620000000c00 */
[----:B0-----:R-:W-:Y:S02]  /*99e0*/  SHF.R.U32.HI R35, RZ, 0x10, R25 ;  /* 0x00000010ff237819 */ /* 0x001fe40000011619 */
[----:B------:R-:W-:Y:S02]  /*99f0*/  SHF.R.U32.HI R27, RZ, 0x10, R21 ;  /* 0x00000010ff1b7819 */ /* 0x000fe40000011615 */
[----:B------:R-:W-:Y:S02]  /*9a00*/  PRMT R35, R45, 0x5410, R35 ;  /* 0x000054102d237816 */ /* 0x000fe40000000023 */
[----:B------:R-:W-:Y:S02]  /*9a10*/  PRMT R27, R46, 0x5410, R27 ;  /* 0x000054102e1b7816 */ /* 0x000fe4000000001b */
[----:B------:R-:W-:Y:S01]  /*9a20*/  SHF.R.U64 R26, R20, 0x10, R21 ;  /* 0x00000010141a7819 */ /* 0x000fe20000001215 */
[----:B------:R-:W-:Y:S01]  /*9a30*/  IMAD.U32 R36, R35, 0x10000, RZ ;  /* 0x0001000023247824 */ /* 0x000fe200078e00ff */
[----:B------:R-:W-:Y:S01]  /*9a40*/  SHF.R.U64 R29, R24, 0x10, R25 ;  /* 0x00000010181d7819 */ /* 0x000fe20000001219 */
[----:B------:R-:W-:Y:S01]  /*9a50*/  IMAD.U32 R28, R27, 0x10000, RZ ;  /* 0x000100001b1c7824 */ /* 0x000fe200078e00ff */
[----:B------:R-:W-:-:S02]  /*9a60*/  PRMT R26, R44, 0x5432, R26 ;  /* 0x000054322c1a7816 */ /* 0x000fc4000000001a */
[----:B------:R-:W-:Y:S02]  /*9a70*/  LOP3.LUT R35, R35, 0xffff0000, RZ, 0xc0, !PT ;  /* 0xffff000023237812 */ /* 0x000fe400078ec0ff */
[----:B------:R-:W-:Y:S02]  /*9a80*/  LOP3.LUT R27, R27, 0xffff0000, RZ, 0xc0, !PT ;  /* 0xffff00001b1b7812 */ /* 0x000fe400078ec0ff */
[----:B------:R-:W-:Y:S02]  /*9a90*/  PRMT R29, R44, 0x5410, R29 ;  /* 0x000054102c1d7816 */ /* 0x000fe4000000001d */
[C---:B-1----:R-:W-:Y:S01]  /*9aa0*/  LOP3.LUT R21, R6.reuse, 0xffff0000, RZ, 0xc0, !PT ;  /* 0xffff000006157812 */ /* 0x042fe200078ec0ff */
[----:B------:R-:W-:Y:S01]  /*9ab0*/  IMAD.U32 R20, R6, 0x10000, RZ ;  /* 0x0001000006147824 */ /* 0x000fe200078e00ff */
[C---:B------:R-:W-:Y:S01]  /*9ac0*/  LOP3.LUT R25, R7.reuse, 0xffff0000, RZ, 0xc0, !PT ;  /* 0xffff000007197812 */ /* 0x040fe200078ec0ff */
[----:B------:R-:W-:Y:S02]  /*9ad0*/  IMAD.U32 R24, R7, 0x10000, RZ ;  /* 0x0001000007187824 */ /* 0x000fe400078e00ff */
[C---:B------:R-:W-:Y:S01]  /*9ae0*/  FMUL.FTZ R37, R21.reuse, R36 ;  /* 0x0000002415257220 */ /* 0x040fe20000410000 */
[----:B------:R-:W-:Y:S01]  /*9af0*/  FMUL.FTZ R21, R21, R28 ;  /* 0x0000001c15157220 */ /* 0x000fe20000410000 */
[C---:B------:R-:W-:Y:S01]  /*9b00*/  IMAD.U32 R6, R4.reuse, 0x10000, RZ ;  /* 0x0001000004067824 */ /* 0x040fe200078e00ff */
[----:B------:R-:W-:Y:S01]  /*9b10*/  LOP3.LUT R4, R4, 0xffff0000, RZ, 0xc0, !PT ;  /* 0xffff000004047812 */ /* 0x000fe200078ec0ff */
[----:B------:R-:W-:-:S02]  /*9b20*/  IMAD.U32 R7, R5, 0x10000, RZ ;  /* 0x0001000005077824 */ /* 0x000fc400078e00ff */
[C---:B------:R-:W-:Y:S01]  /*9b30*/  FFMA.FTZ R36, R20.reuse, R36, R21 ;  /* 0x0000002414247223 */ /* 0x040fe20000010015 */
[----:B------:R-:W-:Y:S01]  /*9b40*/  FFMA.FTZ R37, R20, R28, -R37 ;  /* 0x0000001c14257223 */ /* 0x000fe20000010825 */
[C---:B------:R-:W-:Y:S01]  /*9b50*/  IMAD.U32 R21, R26.reuse, 0x10000, RZ ;  /* 0x000100001a157824 */ /* 0x040fe200078e00ff */
[----:B------:R-:W-:Y:S01]  /*9b60*/  LOP3.LUT R5, R5, 0xffff0000, RZ, 0xc0, !PT ;  /* 0xffff000005057812 */ /* 0x000fe200078ec0ff */
[C---:B------:R-:W-:Y:S01]  /*9b70*/  FMUL.FTZ R39, R25.reuse, R35 ;  /* 0x0000002319277220 */ /* 0x040fe20000410000 */
[-C--:B------:R-:W-:Y:S01]  /*9b80*/  FMUL.FTZ R41, R25, R27.reuse ;  /* 0x0000001b19297220 */ /* 0x080fe20000410000 */
[C---:B------:R-:W-:Y:S01]  /*9b90*/  LOP3.LUT R20, R29.reuse, 0xffff0000, RZ, 0xc0, !PT ;  /* 0xffff00001d147812 */ /* 0x040fe200078ec0ff */
[----:B------:R-:W-:Y:S01]  /*9ba0*/  IMAD.U32 R25, R29, 0x10000, RZ ;  /* 0x000100001d197824 */ /* 0x000fe200078e00ff */
        /* <DEDUP_REMOVED lines=16> */
.L_x_2583:
[----:B------:R-:W-:Y:S05]  /*9cb0*/  BSYNC B1 ;  /* 0x0000000000017941 */ /* 0x000fea0003800000 */
.L_x_2582:
        /* <DEDUP_REMOVED lines=10> */
[----:B------:R-:W-:Y:S02]  /*9d60*/  SHF.R.U32.HI R21, RZ, 0x10, R15 ;  /* 0x00000010ff157819 */ /* 0x000fe4000001160f */
[----:B------:R-:W-:Y:S02]  /*9d70*/  PRMT R26, R30, 0x5432, R26 ;  /* 0x000054321e1a7816 */ /* 0x000fe4000000001a */
[----:B------:R-:W-:Y:S02]  /*9d80*/  PRMT R21, R48, 0x5410, R21 ;  /* 0x0000541030157816 */ /* 0x000fe40000000015 */
[----:B------:R-:W-:Y:S01]  /*9d90*/  SHF.R.U64 R25, R8, 0x10, R9 ;  /* 0x0000001008197819 */ /* 0x000fe20000001209 */
[----:B------:R-:W-:Y:S01]  /*9da0*/  IMAD.U32 R27, R26, 0x10000, RZ ;  /* 0x000100001a1b7824 */ /* 0x000fe200078e00ff */
[----:B------:R-:W-:Y:S01]  /*9db0*/  SHF.R.U64 R20, R14, 0x10, R15 ;  /* 0x000000100e147819 */ /* 0x000fe2000000120f */
[----:B------:R-:W-:Y:S01]  /*9dc0*/  IMAD.U32 R24, R21, 0x10000, RZ ;  /* 0x0001000015187824 */ /* 0x000fe200078e00ff */
[----:B------:R-:W-:-:S02]  /*9dd0*/  LOP3.LUT R26, R26, 0xffff0000, RZ, 0xc0, !PT ;  /* 0xffff00001a1a7812 */ /* 0x000fc400078ec0ff */
[----:B------:R-:W-:Y:S02]  /*9de0*/  LOP3.LUT R21, R21, 0xffff0000, RZ, 0xc0, !PT ;  /* 0xffff000015157812 */ /* 0x000fe400078ec0ff */
[----:B------:R-:W-:Y:S02]  /*9df0*/  PRMT R20, R32, 0x5432, R20 ;  /* 0x0000543220147816 */ /* 0x000fe40000000014 */
[----:B------:R-:W-:Y:S02]  /*9e00*/  PRMT R25, R47, 0x5410, R25 ;  /* 0x000054102f197816 */ /* 0x000fe40000000019 */
[C---:B-1----:R-:W-:Y:S01]  /*9e10*/  LOP3.LUT R9, R6.reuse, 0xffff0000, RZ, 0xc0, !PT ;  /* 0xffff000006097812 */ /* 0x042fe200078ec0ff */
[----:B------:R-:W-:Y:S01]  /*9e20*/  IMAD.U32 R8, R6, 0x10000, RZ ;  /* 0x0001000006087824 */ /* 0x000fe200078e00ff */
[C---:B------:R-:W-:Y:S01]  /*9e30*/  LOP3.LUT R15, R7.reuse, 0xffff0000, RZ, 0xc0, !PT ;  /* 0xffff0000070f7812 */ /* 0x040fe200078ec0ff */
[----:B------:R-:W-:Y:S02]  /*9e40*/  IMAD.U32 R14, R7, 0x10000, RZ ;  /* 0x00010000070e7824 */ /* 0x000fe400078e00ff */
[C---:B------:R-:W-:Y:S01]  /*9e50*/  FMUL.FTZ R29, R9.reuse, R27 ;  /* 0x0000001b091d7220 */ /* 0x040fe20000410000 */
[----:B------:R-:W-:Y:S01]  /*9e60*/  FMUL.FTZ R28, R9, R24 ;  /* 0x00000018091c7220 */ /* 0x000fe20000410000 */
[----:B------:R-:W-:Y:S01]  /*9e70*/  FMUL.FTZ R9, R15, R26 ;  /* 0x0000001a0f097220 */ /* 0x000fe20000410000 */
[----:B------:R-:W-:-:S02]  /*9e80*/  IMAD.U32 R6, R4, 0x10000, RZ ;  /* 0x0001000004067824 */ /* 0x000fc400078e00ff */
[C---:B------:R-:W-:Y:S01]  /*9e90*/  FFMA.FTZ R29, R8.reuse, R24, -R29 ;  /* 0x00000018081d7223 */ /* 0x040fe2000001081d */
[----:B------:R-:W-:Y:S01]  /*9ea0*/  FFMA.FTZ R28, R8, R27, R28 ;  /* 0x0000001b081c7223 */ /* 0x000fe2000001001c */
[-C--:B------:R-:W-:Y:S01]  /*9eb0*/  FFMA.FTZ R27, R14, R21.reuse, -R9 ;  /* 0x000000150e1b7223 */ /* 0x080fe20000010809 */
[C---:B------:R-:W-:Y:S01]  /*9ec0*/  IMAD.U32 R7, R5.reuse, 0x10000, RZ ;  /* 0x0001000005077824 */ /* 0x040fe200078e00ff */
[----:B------:R-:W-:Y:S01]  /*9ed0*/  LOP3.LUT R4, R4, 0xffff0000, RZ, 0xc0, !PT ;  /* 0xffff000004047812 */ /* 0x000fe200078ec0ff */
[C---:B------:R-:W-:Y:S01]  /*9ee0*/  IMAD.U32 R9, R20.reuse, 0x10000, RZ ;  /* 0x0001000014097824 */ /* 0x040fe200078e00ff */
[----:B------:R-:W-:Y:S01]  /*9ef0*/  LOP3.LUT R5, R5, 0xffff0000, RZ, 0xc0, !PT ;  /* 0xffff000005057812 */ /* 0x000fe200078ec0ff */
[----:B------:R-:W-:Y:S01]  /*9f00*/  FMUL.FTZ R31, R15, R21 ;  /* 0x000000150f1f7220 */ /* 0x000fe20000410000 */
[C---:B------:R-:W-:Y:S01]  /*9f10*/  LOP3.LUT R8, R25.reuse, 0xffff0000, RZ, 0xc0, !PT ;  /* 0xffff000019087812 */ /* 0x040fe200078ec0ff */
[----:B------:R-:W-:Y:S01]  /*9f20*/  IMAD.U32 R15, R25, 0x10000, RZ ;  /* 0x00010000190f7824 */ /* 0x000fe200078e00ff */
[----:B------:R-:W-:Y:S01]  /*9f30*/  LOP3.LUT R20, R20, 0xffff0000, RZ, 0xc0, !PT ;  /* 0xffff000014147812 */ /* 0x000fe200078ec0ff */
[----:B------:R-:W-:Y:S01]  /*9f40*/  FFMA.FTZ R26, R14, R26, R31 ;  /* 0x0000001a0e1a7223 */ /* 0x000fe2000001001f */
[C---:B------:R-:W-:Y:S01]  /*9f50*/  FMUL.FTZ R14, R4.reuse, R9 ;  /* 0x00000009040e7220 */ /* 0x040fe20000410000 */
[-C--:B------:R-:W-:Y:S01]  /*9f60*/  FMUL.FTZ R21, R4, R15.reuse ;  /* 0x0000000f04157220 */ /* 0x080fe20000410000 */
[C---:B------:R-:W-:Y:S01]  /*9f70*/  FMUL.FTZ R24, R5.reuse, R8 ;  /* 0x0000000805187220 */ /* 0x040fe20000410000 */
[-C--:B------:R-:W-:Y:S01]  /*9f80*/  FMUL.FTZ R25, R5, R20.reuse ;  /* 0x0000001405197220 */ /* 0x080fe20000410000 */
[C---:B------:R-:W-:Y:S01]  /*9f90*/  FFMA.FTZ R15, R6.reuse, R15, R14 ;  /* 0x0000000f060f7223 */ /* 0x040fe2000001000e */
[----:B------:R-:W-:Y:S01]  /*9fa0*/  FFMA.FTZ R4, R6, R9, -R21 ;  /* 0x0000000906047223 */ /* 0x000fe20000010815 */
[C---:B------:R-:W-:Y:S01]  /*9fb0*/  FFMA.FTZ R5, R7.reuse, R20, -R24 ;  /* 0x0000001407057223 */ /* 0x040fe20000010818 */
[----:B------:R-:W-:Y:S01]  /*9fc0*/  FFMA.FTZ R8, R7, R8, R25 ;  /* 0x0000000807087223 */ /* 0x000fe20000010019 */
[----:B------:R-:W-:-:S02]  /*9fd0*/  F2FP.BF16.F32.PACK_AB R6, R28, R29 ;  /* 0x0000001d1c06723e */ /* 0x000fc400000010ff */
[----:B------:R-:W-:Y:S02]  /*9fe0*/  F2FP.BF16.F32.PACK_AB R7, R26, R27 ;  /* 0x0000001b1a07723e */ /* 0x000fe400000010ff */
[----:B------:R-:W-:Y:S02]  /*9ff0*/  F2FP.BF16.F32.PACK_AB R4, R15, R4 ;  /* 0x000000040f04723e */ /* 0x000fe400000010ff */
[----:B------:R-:W-:-:S05]  /*a000*/  F2FP.BF16.F32.PACK_AB R5, R8, R5 ;  /* 0x000000050805723e */ /* 0x000fca00000010ff */
[----:B------:R1:W-:Y:S02]  /*a010*/  STS.128 [R3+0x21400], R4 ;  /* 0x0214000403007388 */ /* 0x0003e40000000c00 */
.L_x_2588:
[----:B------:R-:W-:Y:S05]  /*a020*/  BSYNC B1 ;  /* 0x0000000000017941 */ /* 0x000fea0003800000 */
.L_x_2587:
[----:B------:R-:W-:Y:S05]  /*a030*/  @P1 BRA `(.L_x_2586) ;  /* 0x0000001800141947 */ /* 0x000fea0003800000 */
[----:B-1--4-:R-:W1:Y:S01]  /*a040*/  LDS.128 R4, [R0+0x1000] ;  /* 0x0010000000047984 */ /* 0x012e620000000c00 */
[----:B------:R-:W-:Y:S02]  /*a050*/  SHF.R.U64 R3, R10, 0x10, R11 ;  /* 0x000000100a037819 */ /* 0x000fe4000000120b */
[----:B------:R-:W-:Y:S02]  /*a060*/  SHF.R.U64 R8, R12, 0x10, R13 ;  /* 0x000000100c087819 */ /* 0x000fe4000000120d */
[----:B------:R-:W-:Y:S02]  /*a070*/  SHF.R.U32.HI R11, RZ, 0x10, R11 ;  /* 0x00000010ff0b7819 */ /* 0x000fe4000001160b */
[----:B------:R-:W-:Y:S02]  /*a080*/  SHF.R.U32.HI R13, RZ, 0x10, R13 ;  /* 0x00000010ff0d7819 */ /* 0x000fe4000001160d */
[----:B------:R-:W-:Y:S02]  /*a090*/  PRMT R30, R30, 0x5410, R11 ;  /* 0x000054101e1e7816 */ /* 0x000fe4000000000b */
[----:B------:R-:W-:-:S02]  /*a0a0*/  PRMT R34, R34, 0x5410, R13 ;  /* 0x0000541022227816 */ /* 0x000fc4000000000d */
[----:B------:R-:W-:Y:S01]  /*a0b0*/  PRMT R33, R33, 0x5410, R8 ;  /* 0x0000541021217816 */ /* 0x000fe20000000008 */
[C---:B------:R-:W-:Y:S01]  /*a0c0*/  IMAD.U32 R12, R30.reuse, 0x10000, RZ ;  /* 0x000100001e0c7824 */ /* 0x040fe200078e00ff */
[----:B------:R-:W-:Y:S01]  /*a0d0*/  LOP3.LUT R30, R30, 0xffff0000, RZ, 0xc0, !PT ;  /* 0xffff00001e1e7812 */ /* 0x000fe200078ec0ff */
[C---:B------:R-:W-:Y:S01]  /*a0e0*/  IMAD.U32 R11, R34.reuse, 0x10000, RZ ;  /* 0x00010000220b7824 */ /* 0x040fe200078e00ff */
[----:B------:R-:W-:Y:S02]  /*a0f0*/  LOP3.LUT R34, R34, 0xffff0000, RZ, 0xc0, !PT ;  /* 0xffff000022227812 */ /* 0x000fe400078ec0ff */
[----:B------:R-:W-:Y:S02]  /*a100*/  PRMT R32, R32, 0x5410, R3 ;  /* 0x0000541020207816 */ /* 0x000fe40000000003 */
[C---:B-1----:R-:W-:Y:S01]  /*a110*/  LOP3.LUT R9, R6.reuse, 0xffff0000, RZ, 0xc0, !PT ;  /* 0xffff000006097812 */ /* 0x042fe200078ec0ff */
[C---:B------:R-:W-:Y:S01]  /*a120*/  IMAD.U32 R10, R7.reuse, 0x10000, RZ ;  /* 0x00010000070a7824 */ /* 0x040fe200078e00ff */
[----:B------:R-:W-:Y:S01]  /*a130*/  LOP3.LUT R7, R7, 0xffff0000, RZ, 0xc0, !PT ;  /* 0xffff000007077812 */ /* 0x000fe200078ec0ff */
[----:B------:R-:W-:-:S02]  /*a140*/  IMAD.U32 R8, R6, 0x10000, RZ ;  /* 0x0001000006087824 */ /* 0x000fc400078e00ff */
[C---:B------:R-:W-:Y:S01]  /*a150*/  FMUL.FTZ R13, R9.reuse, R12 ;  /* 0x0000000c090d7220 */ /* 0x040fe20000410000 */
[-C--:B------:R-:W-:Y:S01]  /*a160*/  FMUL.FTZ R9, R9, R11.reuse ;  /* 0x0000000b09097220 */ /* 0x080fe20000410000 */
[C---:B------:R-:W-:Y:S01]  /*a170*/  FMUL.FTZ R21, R7.reuse, R30 ;  /* 0x0000001e07157220 */ /* 0x040fe20000410000 */
[----:B------:R-:W-:Y:S02]  /*a180*/  IMAD.U32 R3, R4, 0x10000, RZ ;  /* 0x0001000004037824 */ /* 0x000fe400078e00ff */
[C---:B------:R-:W-:Y:S01]  /*a190*/  FFMA.FTZ R14, R8.reuse, R11, -R13 ;  /* 0x0000000b080e7223 */ /* 0x040fe2000001080d */
[----:B------:R-:W-:Y:S01]  /*a1a0*/  FFMA.FTZ R15, R8, R12, R9 ;  /* 0x0000000c080f7223 */ /* 0x000fe20000010009 */
[-C--:B------:R-:W-:Y:S01]  /*a1b0*/  FMUL.FTZ R9, R7, R34.reuse ;  /* 0x0000002207097220 */ /* 0x080fe20000410000 */
[C---:B------:R-:W-:Y:S01]  /*a1c0*/  IMAD.U32 R6, R5.reuse, 0x10000, RZ ;  /* 0x0001000005067824 */ /* 0x040fe200078e00ff */
[----:B------:R-:W-:Y:S01]  /*a1d0*/  LOP3.LUT R4, R4, 0xffff0000, RZ, 0xc0, !PT ;  /* 0xffff000004047812 */ /* 0x000fe200078ec0ff */
[C---:B------:R-:W-:Y:S01]  /*a1e0*/  IMAD.U32 R8, R32.reuse, 0x10000, RZ ;  /* 0x0001000020087824 */ /* 0x040fe200078e00ff */
[----:B------:R-:W-:Y:S01]  /*a1f0*/  LOP3.LUT R5, R5, 0xffff0000, RZ, 0xc0, !PT ;  /* 0xffff000005057812 */ /* 0x000fe200078ec0ff */
[C---:B------:R-:W-:Y:S01]  /*a200*/  IMAD.U32 R7, R33.reuse, 0x10000, RZ ;  /* 0x0001000021077824 */ /* 0x040fe200078e00ff */
[----:B------:R-:W-:Y:S01]  /*a210*/  LOP3.LUT R32, R32, 0xffff0000, RZ, 0xc0, !PT ;  /* 0xffff000020207812 */ /* 0x000fe200078ec0ff */
[C---:B------:R-:W-:Y:S01]  /*a220*/  FFMA.FTZ R21, R10.reuse, R34, -R21 ;  /* 0x000000220a157223 */ /* 0x040fe20000010815 */
[----:B------:R-:W-:Y:S01]  /*a230*/  LOP3.LUT R33, R33, 0xffff0000, RZ, 0xc0, !PT ;  /* 0xffff000021217812 */ /* 0x000fe200078ec0ff */
[----:B------:R-:W-:Y:S01]  /*a240*/  FFMA.FTZ R30, R10, R30, R9 ;  /* 0x0000001e0a1e7223 */ /* 0x000fe20000010009 */
[C---:B------:R-:W-:Y:S01]  /*a250*/  FMUL.FTZ R10, R4.reuse, R8 ;  /* 0x00000008040a7220 */ /* 0x040fe20000410000 */
[----:B------:R-:W-:Y:S01]  /*a260*/  FMUL.FTZ R9, R4, R7 ;  /* 0x0000000704097220 */ /* 0x000fe20000410000 */
[C---:B------:R-:W-:Y:S01]  /*a270*/  FMUL.FTZ R11, R5.reuse, R32 ;  /* 0x00000020050b7220 */ /* 0x040fe20000410000 */
[----:B------:R-:W-:Y:S01]  /*a280*/  FMUL.FTZ R13, R5, R33 ;  /* 0x00000021050d7220 */ /* 0x000fe20000410000 */
        /* <DEDUP_REMOVED lines=8> */
[----:B------:R2:W-:Y:S01]  /*a310*/  STS.128 [R0+0x1000], R4 ;  /* 0x0010000400007388 */ /* 0x0005e20000000c00 */
[----:B------:R-:W-:Y:S05]  /*a320*/  BRA `(.L_x_2586) ;  /* 0x0000001400587947 */ /* 0x000fea0003800000 */
.L_x_2573:
        /* <DEDUP_REMOVED lines=24> */
[----:B------:R-:W-:Y:S01]  /*a4b0*/  LEA R26, P0, R24, UR4, 0x1 ;  /* 0x00000004181a7c11 */ /* 0x000fe2000f8008ff */
        /* <DEDUP_REMOVED lines=9> */
[----:B------:R-:W0:Y:S01]  /*a550*/  LDC R39, c[0x0][0x3f4] ;  /* 0x0000fd00ff277b82 */ /* 0x000e220000000800 */
[----:B------:R-:W2:Y:S01]  /*a560*/  SHFL.IDX PT, R4, R26, RZ, 0x1c1f ;  /* 0x001c1fff1a047589 */ /* 0x000ea200000e0000 */
[----:B------:R-:W-:-:S03]  /*a570*/  IMAD R3, R23, R6, RZ ;  /* 0x0000000617037224 */ /* 0x000fc600078e02ff */
[----:B------:R-:W3:Y:S04]  /*a580*/  SHFL.IDX PT, R0, R27, RZ, 0x1c1f ;  /* 0x001c1fff1b007589 */ /* 0x000ee800000e0000 */
[----:B------:R-:W5:Y:S04]  /*a590*/  SHFL.IDX PT, R14, R35, RZ, 0x1c1f ;  /* 0x001c1fff230e7589 */ /* 0x000f6800000e0000 */
[----:B------:R-:W5:Y:S01]  /*a5a0*/  SHFL.IDX PT, R5, R25, RZ, 0x1c1f ;  /* 0x001c1fff19057589 */ /* 0x000f6200000e0000 */
[----:B0-----:R-:W-:-:S04]  /*a5b0*/  ISETP.GE.AND P0, PT, R18, R39, PT ;  /* 0x000000271200720c */ /* 0x001fc80003f06270 */
[----:B------:R-:W-:-:S13]  /*a5c0*/  ISETP.GE.OR P1, PT, R34, R3, P0 ;  /* 0x000000032200720c */ /* 0x000fda0000726670 */
[C---:B------:R-:W-:Y:S01]  /*a5d0*/  @!P1 IMAD.SHL.U32 R7, R18.reuse, 0x2, RZ ;  /* 0x0000000212079824 */ /* 0x040fe200078e00ff */
[----:B------:R-:W-:-:S04]  /*a5e0*/  @!P1 SHF.L.U64.HI R6, R18, 0x1, R19 ;  /* 0x0000000112069819 */ /* 0x000fc80000010213 */
[----:B--2---:R-:W-:-:S05]  /*a5f0*/  @!P1 IADD3 R8, P2, R4, R7, RZ ;  /* 0x0000000704089210 */ /* 0x004fca0007f5e0ff */
[----:B---3--:R-:W-:-:S06]  /*a600*/  @!P1 IMAD.X R9, R0, 0x1, R6, P2 ;  /* 0x0000000100099824 */ /* 0x008fcc00010e0606 */
[----:B-1--4-:R-:W2:Y:S01]  /*a610*/  @!P1 LD.E.128 R8, desc[UR42][R8.64] ;  /* 0x0000002a08089980 */ /* 0x012ea2000c101d00 */
[----:B-----5:R-:W-:-:S05]  /*a620*/  @!P1 IADD3 R4, P2, R14, R7, RZ ;  /* 0x000000070e049210 */ /* 0x020fca0007f5e0ff */
[----:B------:R-:W-:-:S06]  /*a630*/  @!P1 IMAD.X R5, R5, 0x1, R6, P2 ;  /* 0x0000000105059824 */ /* 0x000fcc00010e0606 */
[----:B------:R-:W3:Y:S01]  /*a640*/  @!P1 LD.E.128 R4, desc[UR42][R4.64] ;  /* 0x0000002a04049980 */ /* 0x000ee2000c101d00 */
[----:B------:R-:W-:Y:S02]  /*a650*/  CS2R R20, SRZ ;  /* 0x0000000000147805 */ /* 0x000fe4000001ff00 */
[----:B------:R-:W-:Y:S02]  /*a660*/  CS2R R30, SRZ ;  /* 0x00000000001e7805 */ /* 0x000fe4000001ff00 */
[----:B------:R-:W-:Y:S01]  /*a670*/  CS2R R32, SRZ ;  /* 0x0000000000207805 */ /* 0x000fe2000001ff00 */
[----:B------:R0:W1:Y:S01]  /*a680*/  SHFL.IDX PT, R24, R26, 0x1, 0x1c1f ;  /* 0x003c1f001a187f89 */ /* 0x00006200000e0000 */
[----:B------:R-:W-:-:S03]  /*a690*/  CS2R R28, SRZ ;  /* 0x00000000001c7805 */ /* 0x000fc6000001ff00 */
[----:B------:R0:W4:Y:S04]  /*a6a0*/  SHFL.IDX PT, R14, R35, 0x1, 0x1c1f ;  /* 0x003c1f00230e7f89 */ /* 0x00012800000e0000 */
[----:B------:R-:W0:Y:S01]  /*a6b0*/  SHFL.IDX PT, R25, R25, 0x1, 0x1c1f ;  /* 0x003c1f0019197f89 */ /* 0x000e2200000e0000 */
[----:B--2---:R-:W-:Y:S02]  /*a6c0*/  @!P1 IMAD.MOV.U32 R20, RZ, RZ, R8 ;  /* 0x000000ffff149224 */ /* 0x004fe400078e0008 */
[----:B------:R-:W-:Y:S02]  /*a6d0*/  @!P1 IMAD.MOV.U32 R21, RZ, RZ, R9 ;  /* 0x000000ffff159224 */ /* 0x000fe400078e0009 */
[----:B------:R-:W-:Y:S02]  /*a6e0*/  IMAD.MOV.U32 R0, RZ, RZ, R20 ;  /* 0x000000ffff007224 */ /* 0x000fe400078e0014 */
[----:B------:R-:W-:-:S02]  /*a6f0*/  IMAD.MOV.U32 R12, RZ, RZ, R21 ;  /* 0x000000ffff0c7224 */ /* 0x000fc400078e0015 */
[----:B------:R-:W-:Y:S01]  /*a700*/  @!P1 IMAD.MOV.U32 R28, RZ, RZ, R10 ;  /* 0x000000ffff1c9224 */ /* 0x000fe200078e000a */
[----:B------:R-:W-:Y:S01]  /*a710*/  PRMT R36, R36, 0x5410, R0 ;  /* 0x0000541024247816 */ /* 0x000fe20000000000 */
[----:B------:R-:W-:Y:S01]  /*a720*/  @!P1 IMAD.MOV.U32 R29, RZ, RZ, R11 ;  /* 0x000000ffff1d9224 */ /* 0x000fe200078e000b */
[----:B------:R2:W0:Y:S01]  /*a730*/  SHFL.IDX PT, R0, R27, 0x1, 0x1c1f ;  /* 0x003c1f001b007f89 */ /* 0x00042200000e0000 */
[----:B---3--:R-:W-:Y:S01]  /*a740*/  @!P1 IMAD.MOV.U32 R30, RZ, RZ, R4 ;  /* 0x000000ffff1e9224 */ /* 0x008fe200078e0004 */
[----:B------:R-:W-:Y:S01]  /*a750*/  PRMT R42, R12, 0x7610, R42 ;  /* 0x000076100c2a7816 */ /* 0x000fe2000000002a */
[----:B------:R-:W-:Y:S02]  /*a760*/  @!P1 IMAD.MOV.U32 R31, RZ, RZ, R5 ;  /* 0x000000ffff1f9224 */ /* 0x000fe400078e0005 */
[----:B------:R-:W-:Y:S02]  /*a770*/  @!P1 IMAD.MOV.U32 R32, RZ, RZ, R6 ;  /* 0x000000ffff209224 */ /* 0x000fe400078e0006 */
[----:B------:R-:W-:-:S02]  /*a780*/  @!P1 IMAD.MOV.U32 R33, RZ, RZ, R7 ;  /* 0x000000ffff219224 */ /* 0x000fc400078e0007 */
[----:B------:R-:W-:Y:S02]  /*a790*/  IMAD.MOV.U32 R4, RZ, RZ, R30 ;  /* 0x000000ffff047224 */ /* 0x000fe400078e001e */
[----:B------:R-:W-:Y:S02]  /*a7a0*/  IMAD.MOV.U32 R5, RZ, RZ, R31 ;  /* 0x000000ffff057224 */ /* 0x000fe400078e001f */
[----:B------:R-:W-:Y:S02]  /*a7b0*/  IMAD.MOV.U32 R6, RZ, RZ, R32 ;  /* 0x000000ffff067224 */ /* 0x000fe400078e0020 */
[----:B------:R-:W-:Y:S01]  /*a7c0*/  IMAD.MOV.U32 R8, RZ, RZ, R28 ;  /* 0x000000ffff087224 */ /* 0x000fe200078e001c */
[----:B------:R-:W-:Y:S01]  /*a7d0*/  PRMT R42, R42, 0x5410, R5 ;  /* 0x000054102a2a7816 */ /* 0x000fe20000000005 */
[----:B------:R-:W-:Y:S01]  /*a7e0*/  IMAD.MOV.U32 R9, RZ, RZ, R29 ;  /* 0x000000ffff097224 */ /* 0x000fe200078e001d */
[----:B------:R-:W-:Y:S01]  /*a7f0*/  PRMT R40, R6, 0x5410, R4 ;  /* 0x0000541006287816 */ /* 0x000fe20000000004 */
[----:B------:R-:W-:Y:S01]  /*a800*/  IMAD.MOV.U32 R7, RZ, RZ, R33 ;  /* 0x000000ffff077224 */ /* 0x000fe200078e0021 */
[----:B------:R-:W-:-:S02]  /*a810*/  PRMT R36, R8, 0x7610, R36 ;  /* 0x0000761008247816 */ /* 0x000fc40000000024 */
[----:B------:R-:W-:Y:S02]  /*a820*/  CS2R R4, SRZ ;  /* 0x0000000000047805 */ /* 0x000fe4000001ff00 */
[----:B------:R-:W-:Y:S02]  /*a830*/  PRMT R37, R9, 0x7610, R37 ;  /* 0x0000761009257816 */ /* 0x000fe40000000025 */
[----:B012-4-:R-:W-:-:S07]  /*a840*/  PRMT R43, R43, 0x5410, R7 ;  /* 0x000054102b2b7816 */ /* 0x017fce0000000007 */
.L_x_2889:
[----:B------:R-:W2:Y:S01]  /*a850*/  LDL R7, [R1+0x5c] ;  /* 0x00005c0001077983 */ /* 0x000ea20000100800 */
[----:B------:R-:W-:Y:S01]  /*a860*/  VIADD R34, R34, 0x20 ;  /* 0x0000002022227836 */ /* 0x000fe20000000000 */
[----:B------:R-:W-:Y:S01]  /*a870*/  BSSY B1, `(.L_x_2590) ;  /* 0x0000016000017945 */ /* 0x000fe20003800000 */
[----:B------:R-:W-:Y:S02]  /*a880*/  CS2R R8, SRZ ;  /* 0x0000000000087805 */ /* 0x000fe4000001ff00 */
[----:B------:R-:W-:Y:S02]  /*a890*/  CS2R R10, SRZ ;  /* 0x00000000000a7805 */ /* 0x000fe4000001ff00 */
[----:B------:R-:W-:Y:S02]  /*a8a0*/  ISETP.GE.AND P1, PT, R34, R3, PT ;  /* 0x000000032200720c */ /* 0x000fe40003f26270 */
[----:B--2---:R-:W-:-:S04]  /*a8b0*/  LEA.HI R6, R7, R7, RZ, 0x1 ;  /* 0x0000000707067211 */ /* 0x004fc800078f08ff */
[----:B------:R-:W-:-:S05]  /*a8c0*/  LOP3.LUT R6, R6, 0xfffffffe, RZ, 0xc0, !PT ;  /* 0xfffffffe06067812 */ /* 0x000fca00078ec0ff */
[----:B------:R-:W-:Y:S01]  /*a8d0*/  IMAD.IADD R13, R7, 0x1, -R6 ;  /* 0x00000001070d7824 */ /* 0x000fe200078e0a06 */
[----:B------:R-:W-:-:S04]  /*a8e0*/  CS2R R6, SRZ ;  /* 0x0000000000067805 */ /* 0x000fc8000001ff00 */
[----:B------:R-:W-:Y:S01]  /*a8f0*/  SHF.L.U32 R13, R13, 0x1f, RZ ;  /* 0x0000001f0d0d7819 */ /* 0x000fe200000006ff */
[----:B------:R-:W-:Y:S06]  /*a900*/  @P1 BRA `(.L_x_2591) ;  /* 0x0000000000301947 */ /* 0x000fec0003800000 */
[----:B------:R-:W-:Y:S02]  /*a910*/  CS2R R6, SRZ ;  /* 0x0000000000067805 */ /* 0x000fe4000001ff00 */
[----:B------:R-:W-:Y:S02]  /*a920*/  CS2R R8, SRZ ;  /* 0x0000000000087805 */ /* 0x000fe4000001ff00 */
[----:B------:R-:W-:Y:S01]  /*a930*/  CS2R R10, SRZ ;  /* 0x00000000000a7805 */ /* 0x000fe2000001ff00 */
[----:B------:R-:W-:Y:S06]  /*a940*/  @P0 BRA `(.L_x_2591) ;  /* 0x0000000000200947 */ /* 0x000fec0003800000 */
[C---:B------:R-:W-:Y:S01]  /*a950*/  IMAD.SHL.U32 R7, R18.reuse, 0x2, RZ ;  /* 0x0000000212077824 */ /* 0x040fe200078e00ff */
[----:B------:R-:W-:-:S04]  /*a960*/  SHF.L.U64.HI R5, R18, 0x1, R19 ;  /* 0x0000000112057819 */ /* 0x000fc80000010213 */
[-C--:B------:R-:W-:Y:S02]  /*a970*/  IADD3 R8, P1, R24, R7.reuse, RZ ;  /* 0x0000000718087210 */ /* 0x080fe40007f3e0ff */
[----:B------:R-:W-:-:S03]  /*a980*/  IADD3 R4, P2, R14, R7, RZ ;  /* 0x000000070e047210 */ /* 0x000fc60007f5e0ff */
[--C-:B------:R-:W-:Y:S02]  /*a990*/  IMAD.X R9, R0, 0x1, R5.reuse, P1 ;  /* 0x0000000100097824 */ /* 0x100fe400008e0605 */
[----:B------:R-:W-:-:S04]  /*a9a0*/  IMAD.X R5, R25, 0x1, R5, P2 ;  /* 0x0000000119057824 */ /* 0x000fc800010e0605 */
[----:B------:R-:W5:Y:S04]  /*a9b0*/  LD.E.128 R8, desc[UR42][R8.64] ;  /* 0x0000002a08087980 */ /* 0x000f68000c101d00 */
[----:B------:R-:W5:Y:S02]  /*a9c0*/  LD.E.128 R4, desc[UR42][R4.64] ;  /* 0x0000002a04047980 */ /* 0x000f64000c101d00 */
.L_x_2591:
[----:B------:R-:W-:Y:S05]  /*a9d0*/  BSYNC B1 ;  /* 0x0000000000017941 */ /* 0x000fea0003800000 */
.L_x_2590:
[----:B------:R-:W0:Y:S01]  /*a9e0*/  SYNCS.PHASECHK.TRANS64.TRYWAIT P1, [R2+URZ+0x28c00], R13 ;  /* 0x028c000d020075a7 */ /* 0x000e22000802017f */
[----:B------:R-:W-:Y:S01]  /*a9f0*/  VIADDMNMX R3, R3, -R196, 0x40, PT ;  /* 0x0000004003037446 */ /* 0x000fe200038009c4 */
[C---:B------:R-:W-:Y:S01]  /*aa00*/  VIADD R0, R190.reuse, 0x20 ;  /* 0x00000020be007836 */ /* 0x040fe20000000000 */
[----:B------:R-:W-:Y:S01]  /*aa10*/  BSSY B1, `(.L_x_2592) ;  /* 0x0000011000017945 */ /* 0x000fe20003800000 */
[----:B-----5:R-:W-:Y:S01]  /*aa20*/  IMAD.MOV.U32 R12, RZ, RZ, R4 ;  /* 0x000000ffff0c7224 */ /* 0x020fe200078e0004 */
[-C--:B------:R-:W-:Y:S01]  /*aa30*/  ISETP.GE.OR P2, PT, R190, R3.reuse, P0 ;  /* 0x00000003be00720c */ /* 0x080fe20000746670 */
[----:B------:R-:W-:Y:S01]  /*aa40*/  IMAD.MOV.U32 R14, RZ, RZ, R5 ;  /* 0x000000ffff0e7224 */ /* 0x000fe200078e0005 */
[----:B------:R-:W-:Y:S01]  /*aa50*/  ISETP.GE.OR P0, PT, R0, R3, P0 ;  /* 0x000000030000720c */ /* 0x000fe20000706670 */
[----:B------:R-:W-:Y:S02]  /*aa60*/  IMAD.MOV.U32 R3, RZ, RZ, R6 ;  /* 0x000000ffff037224 */ /* 0x000fe400078e0006 */
        /* <DEDUP_REMOVED lines=10> */
[----:B0-----:R-:W-:Y:S06]  /*ab10*/  @!P1 BRA `(.L_x_2593) ;  /* 0x0000018800989947 */ /* 0x001fec0003800000 */
.L_x_2890:
[----:B------:R-:W-:Y:S05]  /*ab20*/  BSYNC B1 ;  /* 0x0000000000017941 */ /* 0x000fea0003800000 */
.L_x_2592:
[----:B------:R-:W-:Y:S04]  /*ab30*/  BSSY B1, `(.L_x_2594) ;  /* 0x000006a000017945 */ /* 0x000fe80003800000 */
[----:B------:R-:W-:Y:S05]  /*ab40*/  @P2 BRA `(.L_x_2595) ;  /* 0x0000000400a02947 */ /* 0x000fea0003800000 */
[----:B------:R-:W-:Y:S01]  /*ab50*/  IMAD.SHL.U32 R12, R198, 0x40, RZ ;  /* 0x00000040c60c7824 */ /* 0x000fe200078e00ff */
[----:B------:R-:W-:Y:S01]  /*ab60*/  SHF.R.U64 R41, R28, 0x10, R29 ;  /* 0x000000101c297819 */ /* 0x000fe2000000121d */
[----:B------:R-:W-:Y:S01]  /*ab70*/  IMAD.IADD R14, R18, 0x1, R39 ;  /* 0x00000001120e7824 */ /* 0x000fe200078e0227 */
[----:B------:R-:W-:Y:S02]  /*ab80*/  SHF.R.U64 R46, R30, 0x10, R31 ;  /* 0x000000101e2e7819 */ /* 0x000fe4000000121f */
[----:B------:R-:W-:Y:S02]  /*ab90*/  LOP3.LUT R15, R12, 0x1c0, RZ, 0xc0, !PT ;  /* 0x000001c00c0f7812 */ /* 0x000fe400078ec0ff */
[----:B------:R-:W-:Y:S02]  /*aba0*/  SHF.R.U64 R44, R20, 0x10, R21 ;  /* 0x00000010142c7819 */ /* 0x000fe40000001215 */
[----:B------:R-:W-:Y:S02]  /*abb0*/  LOP3.LUT R12, R15, 0x38, R18, 0xf8, !PT ;  /* 0x000000380f0c7812 */ /* 0x000fe400078ef812 */
[----:B------:R-:W-:-:S02]  /*abc0*/  SHF.R.U32.HI R25, RZ, 0x3, R15 ;  /* 0x00000003ff197819 */ /* 0x000fc4000001160f */
[----:B------:R-:W-:Y:S02]  /*abd0*/  LOP3.LUT R14, R15, 0x38, R14, 0xf8, !PT ;  /* 0x000000380f0e7812 */ /* 0x000fe400078ef80e */
[-C--:B0-----:R-:W-:Y:S02]  /*abe0*/  LOP3.LUT R13, R12, R25.reuse, RZ, 0x3c, !PT ;  /* 0x000000190c0d7212 */ /* 0x081fe400078e3cff */
[----:B------:R-:W-:Y:S02]  /*abf0*/  LOP3.LUT R15, R14, R25, RZ, 0x3c, !PT ;  /* 0x000000190e0f7212 */ /* 0x000fe400078e3cff */
[----:B------:R-:W-:Y:S01]  /*ac00*/  SHF.R.U32.HI R28, RZ, 0x10, R29 ;  /* 0x00000010ff1c7819 */ /* 0x000fe2000001161d */
[C---:B------:R-:W-:Y:S01]  /*ac10*/  IMAD R13, R214.reuse, 0x200, R13 ;  /* 0x00000200d60d7824 */ /* 0x040fe200078e020d */
[----:B------:R-:W-:Y:S01]  /*ac20*/  SHF.R.U32.HI R45, RZ, 0x10, R21 ;  /* 0x00000010ff2d7819 */ /* 0x000fe20000011615 */
[----:B------:R-:W-:Y:S01]  /*ac30*/  IMAD R25, R214, 0x200, R15 ;  /* 0x00000200d6197824 */ /* 0x000fe200078e020f */
[----:B------:R-:W-:Y:S01]  /*ac40*/  SHF.R.U64 R21, R32, 0x10, R33 ;  /* 0x0000001020157819 */ /* 0x000fe20000001221 */
[----:B------:R-:W-:Y:S01]  /*ac50*/  IMAD R35, R13, 0x2, R2 ;  /* 0x000000020d237824 */ /* 0x000fe200078e0202 */
[----:B------:R-:W-:Y:S01]  /*ac60*/  PRMT R46, R40, 0x5432, R46 ;  /* 0x00005432282e7816 */ /* 0x000fe2000000002e */
[----:B------:R-:W-:Y:S01]  /*ac70*/  IMAD R38, R25, 0x2, R2 ;  /* 0x0000000219267824 */ /* 0x000fe200078e0202 */
[----:B------:R-:W-:-:S02]  /*ac80*/  PRMT R44, R36, 0x5432, R44 ;  /* 0x00005432242c7816 */ /* 0x000fc4000000002c */
[----:B------:R-:W0:Y:S01]  /*ac90*/  LDS.128 R12, [R35+0x20400] ;  /* 0x02040000230c7984 */ /* 0x000e220000000c00 */
[----:B------:R-:W-:Y:S01]  /*aca0*/  PRMT R37, R37, 0x5410, R28 ;  /* 0x0000541025257816 */ /* 0x000fe2000000001c */
[----:B------:R-:W-:Y:S01]  /*acb0*/  IMAD.U32 R47, R46, 0x10000, RZ ;  /* 0x000100002e2f7824 */ /* 0x000fe200078e00ff */
[----:B------:R-:W-:Y:S01]  /*acc0*/  SHF.R.U32.HI R48, RZ, 0x10, R31 ;  /* 0x00000010ff307819 */ /* 0x000fe2000001161f */
[----:B------:R-:W1:Y:S01]  /*acd0*/  LDS.128 R24, [R38+0x20400] ;  /* 0x0204000026187984 */ /* 0x000e620000000c00 */
[----:B------:R-:W-:Y:S02]  /*ace0*/  SHF.R.U32.HI R20, RZ, 0x10, R33 ;  /* 0x00000010ff147819 */ /* 0x000fe40000011621 */
[----:B------:R-:W-:Y:S02]  /*acf0*/  PRMT R36, R36, 0x5410, R41 ;  /* 0x0000541024247816 */ /* 0x000fe40000000029 */
[----:B------:R-:W-:Y:S02]  /*ad00*/  PRMT R21, R40, 0x5410, R21 ;  /* 0x0000541028157816 */ /* 0x000fe40000000015 */
[----:B------:R-:W-:-:S02]  /*ad10*/  PRMT R45, R42, 0x5410, R45 ;  /* 0x000054102a2d7816 */ /* 0x000fc4000000002d */
[----:B------:R-:W-:Y:S02]  /*ad20*/  PRMT R48, R42, 0x5432, R48 ;  /* 0x000054322a307816 */ /* 0x000fe40000000030 */
[----:B------:R-:W-:Y:S02]  /*ad30*/  PRMT R20, R43, 0x5432, R20 ;  /* 0x000054322b147816 */ /* 0x000fe40000000014 */
[----:B------:R-:W-:Y:S01]  /*ad40*/  LOP3.LUT R46, R46, 0xffff0000, RZ, 0xc0, !PT ;  /* 0xffff00002e2e7812 */ /* 0x000fe200078ec0ff */
        /* <DEDUP_REMOVED lines=9> */
[C---:B------:R-:W-:Y:S01]  /*ade0*/  LOP3.LUT R41, R25.reuse, 0xffff0000, RZ, 0xc0, !PT ;  /* 0xffff000019297812 */ /* 0x040fe200078ec0ff */
[----:B------:R-:W-:Y:S01]  /*adf0*/  IMAD.U32 R40, R25, 0x10000, RZ ;  /* 0x0001000019287824 */ /* 0x000fe200078e00ff */
[----:B------:R-:W-:Y:S01]  /*ae00*/  LOP3.LUT R33, R24, 0xffff0000, RZ, 0xc0, !PT ;  /* 0xffff000018217812 */ /* 0x000fe200078ec0ff */
[----:B------:R-:W-:Y:S01]  /*ae10*/  IMAD.U32 R25, R44, 0x10000, RZ ;  /* 0x000100002c197824 */ /* 0x000fe200078e00ff */
[C---:B------:R-:W-:Y:S01]  /*ae20*/  LOP3.LUT R24, R26.reuse, 0xffff0000, RZ, 0xc0, !PT ;  /* 0xffff00001a187812 */ /* 0x040fe200078ec0ff */
[----:B------:R-:W-:-:S02]  /*ae30*/  IMAD.U32 R42, R26, 0x10000, RZ ;  /* 0x000100001a2a7824 */ /* 0x000fc400078e00ff */
[----:B------:R-:W-:Y:S01]  /*ae40*/  FMUL.FTZ R49, R15, R47 ;  /* 0x0000002f0f317220 */ /* 0x000fe20000410000 */
[C---:B------:R-:W-:Y:S01]  /*ae50*/  IMAD.U32 R43, R27.reuse, 0x10000, RZ ;  /* 0x000100001b2b7824 */ /* 0x040fe200078e00ff */
[----:B------:R-:W-:Y:S01]  /*ae60*/  LOP3.LUT R26, R27, 0xffff0000, RZ, 0xc0, !PT ;  /* 0xffff00001b1a7812 */ /* 0x000fe200078ec0ff */
[-C--:B------:R-:W-:Y:S01]  /*ae70*/  FMUL.FTZ R27, R15, R25.reuse ;  /* 0x000000190f1b7220 */ /* 0x080fe20000410000 */
[----:B------:R-:W-:Y:S01]  /*ae80*/  LOP3.LUT R44, R44, 0xffff0000, RZ, 0xc0, !PT ;  /* 0xffff00002c2c7812 */ /* 0x000fe200078ec0ff */
[----:B------:R-:W-:Y:S01]  /*ae90*/  FFMA.FTZ R15, R28, R25, -R49 ;  /* 0x000000191c0f7223 */ /* 0x000fe20000010831 */
[----:B------:R-:W-:Y:S02]  /*aea0*/  IMAD.U32 R49, R48, 0x10000, RZ ;  /* 0x0001000030317824 */ /* 0x000fe400078e00ff */
[----:B------:R-:W-:Y:S01]  /*aeb0*/  FFMA.FTZ R25, R28, R47, R27 ;  /* 0x0000002f1c197223 */ /* 0x000fe2000001001b */
[----:B------:R-:W-:Y:S02]  /*aec0*/  IMAD.U32 R27, R45, 0x10000, RZ ;  /* 0x000100002d1b7824 */ /* 0x000fe400078e00ff */
[C---:B------:R-:W-:Y:S01]  /*aed0*/  FMUL.FTZ R28, R33.reuse, R44 ;  /* 0x0000002c211c7220 */ /* 0x040fe20000410000 */
[-C--:B------:R-:W-:Y:S01]  /*aee0*/  FMUL.FTZ R50, R33, R46.reuse ;  /* 0x0000002e21327220 */ /* 0x080fe20000410000 */
[----:B------:R-:W-:Y:S01]  /*aef0*/  FMUL.FTZ R33, R40, R49 ;  /* 0x0000003128217220 */ /* 0x000fe20000410000 */
[----:B------:R-:W-:Y:S01]  /*af00*/  LOP3.LUT R48, R48, 0xffff0000, RZ, 0xc0, !PT ;  /* 0xffff000030307812 */ /* 0x000fe200078ec0ff */
[-C--:B------:R-:W-:Y:S01]  /*af10*/  FMUL.FTZ R40, R40, R27.reuse ;  /* 0x0000001b28287220 */ /* 0x080fe20000410000 */
[----:B------:R-:W-:Y:S01]  /*af20*/  FFMA.FTZ R46, R29, R46, R28 ;  /* 0x0000002e1d2e7223 */ /* 0x000fe2000001001c */
[----:B------:R-:W-:Y:S01]  /*af30*/  LOP3.LUT R28, R45, 0xffff0000, RZ, 0xc0, !PT ;  /* 0xffff00002d1c7812 */ /* 0x000fe200078ec0ff */
[----:B------:R-:W-:Y:S01]  /*af40*/  FFMA.FTZ R50, R29, R44, -R50 ;  /* 0x0000002c1d327223 */ /* 0x000fe20000010832 */
[C---:B------:R-:W-:Y:S01]  /*af50*/  FFMA.FTZ R33, R30.reuse, R27, -R33 ;  /* 0x0000001b1e217223 */ /* 0x040fe20000010821 */
[----:B------:R-:W-:Y:S01]  /*af60*/  FFMA.FTZ R40, R30, R49, R40 ;  /* 0x000000311e287223 */ /* 0x000fe20000010028 */
[----:B------:R-:W-:-:S02]  /*af70*/  IMAD.U32 R29, R21, 0x10000, RZ ;  /* 0x00010000151d7824 */ /* 0x000fc400078e00ff */
[C---:B------:R-:W-:Y:S01]  /*af80*/  FMUL.FTZ R30, R41.reuse, R48 ;  /* 0x00000030291e7220 */ /* 0x040fe20000410000 */
[----:B------:R-:W-:Y:S02]  /*af90*/  IMAD.U32 R27, R36, 0x10000, RZ ;  /* 0x00010000241b7824 */ /* 0x000fe400078e00ff */
[-C--:B------:R-:W-:Y:S01]  /*afa0*/  FMUL.FTZ R52, R41, R28.reuse ;  /* 0x0000001c29347220 */ /* 0x080fe20000410000 */
[C---:B------:R-:W-:Y:S01]  /*afb0*/  FMUL.FTZ R41, R42.reuse, R29 ;  /* 0x0000001d2a297220 */ /* 0x040fe20000410000 */
[C---:B------:R-:W-:Y:S01]  /*afc0*/  FFMA.FTZ R44, R31.reuse, R28, -R30 ;  /* 0x0000001c1f2c7223 */ /* 0x040fe2000001081e */
[----:B------:R-:W-:Y:S01]  /*afd0*/  FMUL.FTZ R42, R42, R27 ;  /* 0x0000001b2a2a7220 */ /* 0x000fe20000410000 */
[----:B------:R-:W-:Y:S02]  /*afe0*/  IMAD.U32 R30, R20, 0x10000, RZ ;  /* 0x00010000141e7824 */ /* 0x000fe400078e00ff */
[----:B------:R-:W-:Y:S01]  /*aff0*/  FFMA.FTZ R31, R31, R48, R52 ;  /* 0x000000301f1f7223 */ /* 0x000fe20000010034 */
[----:B------:R-:W-:-:S02]  /*b000*/  IMAD.U32 R28, R37, 0x10000, RZ ;  /* 0x00010000251c7824 */ /* 0x000fc400078e00ff */
[C---:B------:R-:W-:Y:S01]  /*b010*/  FFMA.FTZ R41, R32.reuse, R27, -R41 ;  /* 0x0000001b20297223 */ /* 0x040fe20000010829 */
[----:B------:R-:W-:Y:S01]  /*b020*/  FFMA.FTZ R42, R32, R29, R42 ;  /* 0x0000001d202a7223 */ /* 0x000fe2000001002a */
[C---:B------:R-:W-:Y:S01]  /*b030*/  FMUL.FTZ R48, R43.reuse, R30 ;  /* 0x0000001e2b307220 */ /* 0x040fe20000410000 */
[-C--:B------:R-:W-:Y:S01]  /*b040*/  FMUL.FTZ R32, R43, R28.reuse ;  /* 0x0000001c2b207220 */ /* 0x080fe20000410000 */
[----:B------:R-:W-:Y:S02]  /*b050*/  LOP3.LUT R27, R21, 0xffff0000, RZ, 0xc0, !PT ;  /* 0xffff0000151b7812 */ /* 0x000fe400078ec0ff */
[----:B------:R-:W-:Y:S01]  /*b060*/  LOP3.LUT R21, R36, 0xffff0000, RZ, 0xc0, !PT ;  /* 0xffff000024157812 */ /* 0x000fe200078ec0ff */
[C---:B------:R-:W-:Y:S01]  /*b070*/  FFMA.FTZ R48, R13.reuse, R28, -R48 ;  /* 0x0000001c0d307223 */ /* 0x040fe20000010830 */
[----:B------:R-:W-:Y:S01]  /*b080*/  LOP3.LUT R29, R20, 0xffff0000, RZ, 0xc0, !PT ;  /* 0xffff0000141d7812 */ /* 0x000fe200078ec0ff */
[----:B------:R-:W-:Y:S01]  /*b090*/  FFMA.FTZ R32, R13, R30, R32 ;  /* 0x0000001e0d207223 */ /* 0x000fe20000010020 */
[----:B------:R-:W-:Y:S01]  /*b0a0*/  LOP3.LUT R37, R37, 0xffff0000, RZ, 0xc0, !PT ;  /* 0xffff000025257812 */ /* 0x000fe200078ec0ff */
[C---:B------:R-:W-:Y:S01]  /*b0b0*/  FMUL.FTZ R13, R24.reuse, R27 ;  /* 0x0000001b180d7220 */ /* 0x040fe20000410000 */
[----:B------:R-:W-:Y:S01]  /*b0c0*/  FMUL.FTZ R24, R24, R21 ;  /* 0x0000001518187220 */ /* 0x000fe20000410000 */
[----:B------:R-:W-:-:S02]  /*b0d0*/  FMUL.FTZ R43, R26, R29 ;  /* 0x0000001d1a2b7220 */ /* 0x000fc40000410000 */
[----:B------:R-:W-:Y:S01]  /*b0e0*/  FMUL.FTZ R26, R26, R37 ;  /* 0x000000251a1a7220 */ /* 0x000fe20000410000 */
[C---:B------:R-:W-:Y:S01]  /*b0f0*/  FFMA.FTZ R20, R12.reuse, R21, -R13 ;  /* 0x000000150c147223 */ /* 0x040fe2000001080d */
[----:B------:R-:W-:Y:S01]  /*b100*/  FFMA.FTZ R27, R12, R27, R24 ;  /* 0x0000001b0c1b7223 */ /* 0x000fe20000010018 */
[C---:B------:R-:W-:Y:S01]  /*b110*/  FFMA.FTZ R43, R14.reuse, R37, -R43 ;  /* 0x000000250e2b7223 */ /* 0x040fe2000001082b */
[----:B------:R-:W-:Y:S01]  /*b120*/  FFMA.FTZ R29, R14, R29, R26 ;  /* 0x0000001d0e1d7223 */ /* 0x000fe2000001001a */
[----:B------:R-:W-:Y:S02]  /*b130*/  F2FP.BF16.F32.PACK_AB R12, R50, R15 ;  /* 0x0000000f320c723e */ /* 0x000fe400000010ff */
[----:B------:R-:W-:Y:S02]  /*b140*/  F2FP.BF16.F32.PACK_AB R24, R46, R25 ;  /* 0x000000192e18723e */ /* 0x000fe400000010ff */
[----:B------:R-:W-:Y:S02]  /*b150*/  F2FP.BF16.F32.PACK_AB R13, R44, R33 ;  /* 0x000000212c0d723e */ /* 0x000fe400000010ff */
[----:B------:R-:W-:-:S02]  /*b160*/  F2FP.BF16.F32.PACK_AB R14, R20, R41 ;  /* 0x00000029140e723e */ /* 0x000fc400000010ff */
[----:B------:R-:W-:Y:S02]  /*b170*/  F2FP.BF16.F32.PACK_AB R26, R27, R42 ;  /* 0x0000002a1b1a723e */ /* 0x000fe400000010ff */
[----:B------:R-:W-:Y:S02]  /*b180*/  F2FP.BF16.F32.PACK_AB R15, R43, R48 ;  /* 0x000000302b0f723e */ /* 0x000fe400000010ff */
[----:B------:R-:W-:Y:S02]  /*b190*/  F2FP.BF16.F32.PACK_AB R25, R31, R40 ;  /* 0x000000281f19723e */ /* 0x000fe400000010ff */
[----:B------:R-:W-:Y:S01]  /*b1a0*/  F2FP.BF16.F32.PACK_AB R27, R29, R32 ;  /* 0x000000201d1b723e */ /* 0x000fe200000010ff */
[----:B------:R1:W-:Y:S04]  /*b1b0*/  STS.128 [R35+0x20400], R12 ;  /* 0x0204000c23007388 */ /* 0x0003e80000000c00 */
[----:B------:R1:W-:Y:S02]  /*b1c0*/  STS.128 [R38+0x20400], R24 ;  /* 0x0204001826007388 */ /* 0x0003e40000000c00 */
.L_x_2595:
[----:B------:R-:W-:Y:S05]  /*b1d0*/  BSYNC B1 ;  /* 0x0000000000017941 */ /* 0x000fea0003800000 */
.L_x_2594:
[----:B------:R-:W-:Y:S01]  /*b1e0*/  PRMT R20, R34, 0x5410, R3 ;  /* 0x0000541022147816 */ /* 0x000fe20000000003 */
[----:B------:R-:W-:Y:S06]  /*b1f0*/  @P0 BRA `(.L_x_2586) ;  /* 0x0000000400a40947 */ /* 0x000fec0003800000 */
[----:B------:R-:W2:Y:S01]  /*b200*/  LDL R41, [R1+0x64] ;  /* 0x0000640001297983 */ /* 0x000ea20000100800 */
[----:B------:R-:W-:Y:S01]  /*b210*/  SHF.R.S32.HI R3, RZ, 0x1f, R0 ;  /* 0x0000001fff037819 */ /* 0x000fe20000011400 */
[----:B-1----:R-:W-:Y:S01]  /*b220*/  IMAD.SHL.U32 R12, R0, 0x40, RZ ;  /* 0x00000040000c7824 */ /* 0x002fe200078e00ff */
[----:B------:R-:W-:Y:S01]  /*b230*/  SHF.R.U64 R32, R4, 0x10, R5 ;  /* 0x0000001004207819 */ /* 0x000fe20000001205 */
[----:B------:R-:W-:Y:S01]  /*b240*/  IMAD.IADD R39, R18, 0x1, R39 ;  /* 0x0000000112277824 */ /* 0x000fe200078e0227 */
[----:B------:R-:W-:Y:S02]  /*b250*/  LEA.HI R3, R3, R0, RZ, 0x3 ;  /* 0x0000000003037211 */ /* 0x000fe400078f18ff */
[----:B------:R-:W-:Y:S02]  /*b260*/  LOP3.LUT R12, R12, 0x1c0, RZ, 0xc0, !PT ;  /* 0x000001c00c0c7812 */ /* 0x000fe400078ec0ff */
[----:B------:R-:W-:Y:S01]  /*b270*/  SHF.R.U64 R21, R8, 0x10, R9 ;  /* 0x0000001008157819 */ /* 0x000fe20000001209 */
[----:B------:R-:W-:Y:S01]  /*b280*/  IMAD.SHL.U32 R3, R3, 0x40, RZ ;  /* 0x0000004003037824 */ /* 0x000fe200078e00ff */
[----:B------:R-:W-:-:S02]  /*b290*/  LOP3.LUT R0, R12, 0x38, R39, 0xf8, !PT ;  /* 0x000000380c007812 */ /* 0x000fc400078ef827 */
[----:B0-----:R-:W-:Y:S02]  /*b2a0*/  SHF.R.U32.HI R13, RZ, 0x3, R12 ;  /* 0x00000003ff0d7819 */ /* 0x001fe4000001160c */
[----:B------:R-:W-:Y:S02]  /*b2b0*/  LOP3.LUT R3, R3, 0xfffffe00, RZ, 0xc0, !PT ;  /* 0xfffffe0003037812 */ /* 0x000fe400078ec0ff */
[----:B------:R-:W-:Y:S02]  /*b2c0*/  LOP3.LUT R0, R0, R13, RZ, 0x3c, !PT ;  /* 0x0000000d00007212 */ /* 0x000fe400078e3cff */
[----:B------:R-:W-:Y:S02]  /*b2d0*/  PRMT R32, R51, 0x5432, R32 ;  /* 0x0000543233207816 */ /* 0x000fe40000000020 */
[----:B------:R-:W-:Y:S01]  /*b2e0*/  SHF.R.U32.HI R29, RZ, 0x10, R9 ;  /* 0x00000010ff1d7819 */ /* 0x000fe20000011609 */
[----:B------:R-:W-:Y:S01]  /*b2f0*/  IMAD.IADD R3, R3, 0x1, R0 ;  /* 0x0000000103037824 */ /* 0x000fe200078e0200 */
[----:B------:R-:W-:Y:S01]  /*b300*/  SHF.R.U32.HI R33, RZ, 0x10, R5 ;  /* 0x00000010ff217819 */ /* 0x000fe20000011605 */
[----:B------:R-:W-:Y:S01]  /*b310*/  IMAD.U32 R34, R32, 0x10000, RZ ;  /* 0x0001000020227824 */ /* 0x000fe200078e00ff */
[----:B------:R-:W-:Y:S01]  /*b320*/  PRMT R21, R55, 0x5410, R21 ;  /* 0x0000541037157816 */ /* 0x000fe20000000015 */
[----:B------:R-:W-:Y:S01]  /*b330*/  IMAD R0, R3, 0x2, R2 ;  /* 0x0000000203007824 */ /* 0x000fe200078e0202 */
[----:B------:R-:W-:-:S02]  /*b340*/  SHF.R.U32.HI R37, RZ, 0x10, R7 ;  /* 0x00000010ff257819 */ /* 0x000fc40000011607 */
[----:B------:R-:W-:Y:S01]  /*b350*/  PRMT R33, R51, 0x5410, R33 ;  /* 0x0000541033217816 */ /* 0x000fe20000000021 */
[----:B------:R-:W-:Y:S01]  /*b360*/  IMAD.U32 R28, R21, 0x10000, RZ ;  /* 0x00010000151c7824 */ /* 0x000fe200078e00ff */
[----:B------:R-:W0:Y:S01]  /*b370*/  LDS.128 R24, [R0+0x20400] ;  /* 0x0204000000187984 */ /* 0x000e220000000c00 */
[----:B------:R-:W-:Y:S02]  /*b380*/  SHF.R.U32.HI R31, RZ, 0x10, R11 ;  /* 0x00000010ff1f7819 */ /* 0x000fe4000001160b */
[----:B------:R-:W-:Y:S01]  /*b390*/  PRMT R29, R56, 0x5410, R29 ;  /* 0x00005410381d7816 */ /* 0x000fe2000000001d */
[----:B------:R-:W-:Y:S01]  /*b3a0*/  IMAD.U32 R36, R33, 0x10000, RZ ;  /* 0x0001000021247824 */ /* 0x000fe200078e00ff */
[----:B------:R-:W-:Y:S02]  /*b3b0*/  SHF.R.U64 R30, R10, 0x10, R11 ;  /* 0x000000100a1e7819 */ /* 0x000fe4000000120b */
[----:B------:R-:W-:Y:S02]  /*b3c0*/  PRMT R37, R54, 0x5410, R37 ;  /* 0x0000541036257816 */ /* 0x000fe40000000025 */
[----:B------:R-:W-:-:S02]  /*b3d0*/  PRMT R31, R20, 0x5410, R31 ;  /* 0x00005410141f7816 */ /* 0x000fc4000000001f */
[----:B------:R-:W-:Y:S02]  /*b3e0*/  PRMT R30, R20, 0x5432, R30 ;  /* 0x00005432141e7816 */ /* 0x000fe4000000001e */
[----:B------:R-:W-:Y:S02]  /*b3f0*/  SHF.R.U64 R35, R6, 0x10, R7 ;  /* 0x0000001006237819 */ /* 0x000fe40000001207 */
[----:B------:R-:W-:Y:S02]  /*b400*/  LOP3.LUT R21, R21, 0xffff0000, RZ, 0xc0, !PT ;  /* 0xffff000015157812 */ /* 0x000fe400078ec0ff */
[----:B------:R-:W-:Y:S02]  /*b410*/  PRMT R35, R53, 0x5410, R35 ;  /* 0x0000541035237816 */ /* 0x000fe40000000023 */
        /* <DEDUP_REMOVED lines=9> */
[C---:B------:R-:W-:Y:S01]  /*b4b0*/  IMAD.U32 R25, R37.reuse, 0x10000, RZ ;  /* 0x0001000025197824 */ /* 0x040fe200078e00ff */
[----:B------:R-:W-:Y:S02]  /*b4c0*/  LOP3.LUT R9, R32, 0xffff0000, RZ, 0xc0, !PT ;  /* 0xffff000020097812 */ /* 0x000fe400078ec0ff */
[----:B------:R-:W-:Y:S01]  /*b4d0*/  LOP3.LUT R37, R37, 0xffff0000, RZ, 0xc0, !PT ;  /* 0xffff000025257812 */ /* 0x000fe200078ec0ff */
[----:B--2---:R-:W0:Y:S02]  /*b4e0*/  LDS.128 R12, [R41+0x20400] ;  /* 0x02040000290c7984 */ /* 0x004e240000000c00 */
[C---:B0-----:R-:W-:Y:S01]  /*b4f0*/  IMAD.U32 R3, R12.reuse, 0x10000, RZ ;  /* 0x000100000c037824 */ /* 0x041fe200078e00ff */
[----:B------:R-:W-:Y:S01]  /*b500*/  LOP3.LUT R4, R12, 0xffff0000, RZ, 0xc0, !PT ;  /* 0xffff00000c047812 */ /* 0x000fe200078ec0ff */
[C---:B------:R-:W-:Y:S01]  /*b510*/  IMAD.U32 R5, R13.reuse, 0x10000, RZ ;  /* 0x000100000d057824 */ /* 0x040fe200078e00ff */
[----:B------:R-:W-:Y:S01]  /*b520*/  LOP3.LUT R12, R13, 0xffff0000, RZ, 0xc0, !PT ;  /* 0xffff00000d0c7812 */ /* 0x000fe200078ec0ff */
[----:B------:R-:W-:Y:S01]  /*b530*/  FFMA.FTZ R38, R3, R28, -R38 ;  /* 0x0000001c03267223 */ /* 0x000fe20000010826 */
[----:B------:R-:W-:-:S02]  /*b540*/  IMAD.U32 R28, R29, 0x10000, RZ ;  /* 0x000100001d1c7824 */ /* 0x000fc400078e00ff */
[----:B------:R-:W-:Y:S01]  /*b550*/  FFMA.FTZ R40, R3, R34, R40 ;  /* 0x0000002203287223 */ /* 0x000fe20000010028 */
[----:B------:R-:W-:Y:S01]  /*b560*/  IMAD.U32 R3, R31, 0x10000, RZ ;  /* 0x000100001f037824 */ /* 0x000fe200078e00ff */
[----:B------:R-:W-:Y:S01]  /*b570*/  LOP3.LUT R7, R14, 0xffff0000, RZ, 0xc0, !PT ;  /* 0xffff00000e077812 */ /* 0x000fe200078ec0ff */
[-C--:B------:R-:W-:Y:S01]  /*b580*/  FMUL.FTZ R34, R11, R28.reuse ;  /* 0x0000001c0b227220 */ /* 0x080fe20000410000 */
[----:B------:R-:W-:Y:S02]  /*b590*/  IMAD.U32 R8, R15, 0x10000, RZ ;  /* 0x000100000f087824 */ /* 0x000fe400078e00ff */
[C---:B------:R-:W-:Y:S01]  /*b5a0*/  FMUL.FTZ R11, R20.reuse, R25 ;  /* 0x00000019140b7220 */ /* 0x040fe20000410000 */
[C---:B------:R-:W-:Y:S01]  /*b5b0*/  FFMA.FTZ R42, R5.reuse, R28, -R42 ;  /* 0x0000001c052a7223 */ /* 0x040fe2000001082a */
[-C--:B------:R-:W-:Y:S01]  /*b5c0*/  FMUL.FTZ R28, R20, R3.reuse ;  /* 0x00000003141c7220 */ /* 0x080fe20000410000 */
[----:B------:R-:W-:Y:S01]  /*b5d0*/  FFMA.FTZ R34, R5, R36, R34 ;  /* 0x0000002405227223 */ /* 0x000fe20000010022 */
[----:B------:R-:W-:Y:S01]  /*b5e0*/  FFMA.FTZ R20, R8, R3, -R11 ;  /* 0x0000000308147223 */ /* 0x000fe2000001080b */
[C---:B------:R-:W-:Y:S01]  /*b5f0*/  FMUL.FTZ R3, R10.reuse, R9 ;  /* 0x000000090a037220 */ /* 0x040fe20000410000 */
[----:B------:R-:W-:Y:S01]  /*b600*/  FMUL.FTZ R11, R10, R21 ;  /* 0x000000150a0b7220 */ /* 0x000fe20000410000 */
[----:B------:R-:W-:Y:S01]  /*b610*/  IMAD.U32 R6, R14, 0x10000, RZ ;  /* 0x000100000e067824 */ /* 0x000fe200078e00ff */
[----:B------:R-:W-:Y:S01]  /*b620*/  LOP3.LUT R14, R15, 0xffff0000, RZ, 0xc0, !PT ;  /* 0xffff00000f0e7812 */ /* 0x000fe200078ec0ff */
[----:B------:R-:W-:-:S02]  /*b630*/  IMAD.U32 R13, R26, 0x10000, RZ ;  /* 0x000100001a0d7824 */ /* 0x000fc400078e00ff */
[----:B------:R-:W-:Y:S01]  /*b640*/  FFMA.FTZ R21, R4, R21, -R3 ;  /* 0x0000001504157223 */ /* 0x000fe20000010803 */
[----:B------:R-:W-:Y:S01]  /*b650*/  IMAD.U32 R5, R35, 0x10000, RZ ;  /* 0x0001000023057824 */ /* 0x000fe200078e00ff */
[----:B------:R-:W-:Y:S01]  /*b660*/  LOP3.LUT R15, R26, 0xffff0000, RZ, 0xc0, !PT ;  /* 0xffff00001a0f7812 */ /* 0x000fe200078ec0ff */
[----:B------:R-:W-:Y:S01]  /*b670*/  IMAD.U32 R3, R30, 0x10000, RZ ;  /* 0x000100001e037824 */ /* 0x000fe200078e00ff */
[----:B------:R-:W-:Y:S01]  /*b680*/  LOP3.LUT R26, R27, 0xffff0000, RZ, 0xc0, !PT ;  /* 0xffff00001b1a7812 */ /* 0x000fe200078ec0ff */
[----:B------:R-:W-:Y:S01]  /*b690*/  FFMA.FTZ R11, R4, R9, R11 ;  /* 0x00000009040b7223 */ /* 0x000fe2000001000b */
[C---:B------:R-:W-:Y:S01]  /*b6a0*/  FMUL.FTZ R27, R13.reuse, R5 ;  /* 0x000000050d1b7220 */ /* 0x040fe20000410000 */
[----:B------:R-:W-:Y:S01]  /*b6b0*/  FMUL.FTZ R13, R13, R3 ;  /* 0x000000030d0d7220 */ /* 0x000fe20000410000 */
[----:B------:R-:W-:Y:S01]  /*b6c0*/  LOP3.LUT R4, R35, 0xffff0000, RZ, 0xc0, !PT ;  /* 0xffff000023047812 */ /* 0x000fe200078ec0ff */
[----:B------:R-:W-:Y:S01]  /*b6d0*/  FFMA.FTZ R28, R8, R25, R28 ;  /* 0x00000019081c7223 */ /* 0x000fe2000001001c */
[----:B------:R-:W-:Y:S01]  /*b6e0*/  LOP3.LUT R29, R29, 0xffff0000, RZ, 0xc0, !PT ;  /* 0xffff00001d1d7812 */ /* 0x000fe200078ec0ff */
[----:B------:R-:W-:Y:S01]  /*b6f0*/  FFMA.FTZ R27, R6, R3, -R27 ;  /* 0x00000003061b7223 */ /* 0x000fe2000001081b */
[----:B------:R-:W-:Y:S01]  /*b700*/  LOP3.LUT R30, R30, 0xffff0000, RZ, 0xc0, !PT ;  /* 0xffff00001e1e7812 */ /* 0x000fe200078ec0ff */
[----:B------:R-:W-:Y:S01]  /*b710*/  FFMA.FTZ R10, R6, R5, R13 ;  /* 0x00000005060a7223 */ /* 0x000fe2000001000d */
[----:B------:R-:W-:Y:S01]  /*b720*/  LOP3.LUT R31, R31, 0xffff0000, RZ, 0xc0, !PT ;  /* 0xffff00001f1f7812 */ /* 0x000fe200078ec0ff */
[----:B------:R-:W-:Y:S01]  /*b730*/  FMUL.FTZ R25, R24, R33 ;  /* 0x0000002118197220 */ /* 0x000fe20000410000 */
[C---:B------:R-:W-:Y:S01]  /*b740*/  FMUL.FTZ R6, R15.reuse, R4 ;  /* 0x000000040f067220 */ /* 0x040fe20000410000 */
[----:B------:R-:W-:Y:S01]  /*b750*/  FMUL.FTZ R3, R26, R37 ;  /* 0x000000251a037220 */ /* 0x000fe20000410000 */
[----:B------:R-:W-:Y:S01]  /*b760*/  FMUL.FTZ R24, R24, R29 ;  /* 0x0000001d18187220 */ /* 0x000fe20000410000 */
[-C--:B------:R-:W-:Y:S01]  /*b770*/  FMUL.FTZ R15, R15, R30.reuse ;  /* 0x0000001e0f0f7220 */ /* 0x080fe20000410000 */
[----:B------:R-:W-:Y:S01]  /*b780*/  FMUL.FTZ R26, R26, R31 ;  /* 0x0000001f1a1a7220 */ /* 0x000fe20000410000 */
[----:B------:R-:W-:Y:S01]  /*b790*/  FFMA.FTZ R25, R12, R29, -R25 ;  /* 0x0000001d0c197223 */ /* 0x000fe20000010819 */
[C---:B------:R-:W-:Y:S01]  /*b7a0*/  FFMA.FTZ R6, R7.reuse, R30, -R6 ;  /* 0x0000001e07067223 */ /* 0x040fe20000010806 */
        /* <DEDUP_REMOVED lines=10> */
[----:B------:R-:W-:Y:S01]  /*b850*/  F2FP.BF16.F32.PACK_AB R10, R15, R10 ;  /* 0x0000000a0f0a723e */ /* 0x000fe200000010ff */
[----:B------:R3:W-:Y:S01]  /*b860*/  STS.128 [R41+0x20400], R4 ;  /* 0x0204000429007388 */ /* 0x0007e20000000c00 */
[----:B------:R-:W-:-:S05]  /*b870*/  F2FP.BF16.F32.PACK_AB R11, R37, R28 ;  /* 0x0000001c250b723e */ /* 0x000fca00000010ff */
[----:B------:R3:W-:Y:S02]  /*b880*/  STS.128 [R0+0x20400], R8 ;  /* 0x0204000800007388 */ /* 0x0007e40000000c00 */
.L_x_2586:
[----:B------:R-:W-:Y:S05]  /*b890*/  BSYNC B0 ;  /* 0x0000000000007941 */ /* 0x000fea0003800000 */
.L_x_2572:
[----:B------:R-:W-:Y:S01]  /*b8a0*/  @!PT LDS RZ, [RZ] ;  /* 0x00000000fffff984 */ /* 0x000fe20000000800 */
[----:B------:R-:W-:Y:S01]  /*b8b0*/  @!PT LDS RZ, [RZ] ;  /* 0x00000000fffff984 */ /* 0x000fe20000000800 */
[----:B------:R-:W-:Y:S01]  /*b8c0*/  @!PT LDS RZ, [RZ] ;  /* 0x00000000fffff984 */ /* 0x000fe20000000800 */
[----:B------:R-:W-:Y:S01]  /*b8d0*/  @!PT LDS RZ, [RZ] ;  /* 0x00000000fffff984 */ /* 0x000fe20000000800 */
[----:B------:R5:W-:Y:S06]  /*b8e0*/  MEMBAR.ALL.CTA ;  /* 0x0000000000007992 */ /* 0x000bec0000008000 */
[----:B-----5:R-:W5:Y:S01]  /*b8f0*/  FENCE.VIEW.ASYNC.S ;  /* 0x00000000000073c6 */ /* 0x020f620000000000 */
[----:B------:R-:W-:Y:S05]  /*b900*/  WARPSYNC.ALL ;  /* 0x0000000000007948 */ /* 0x000fea0003800000 */
[----:B-----5:R-:W-:Y:S06]  /*b910*/  BAR.SYNC.DEFER_BLOCKING 0xd, 0x80 ;  /* 0x0342000000007b1d */ /* 0x020fec0000010000 */
.L_x_2569:
[----:B--23--:R-:W-:-:S05]  /*b920*/  IMAD.U32 R0, RZ, RZ, UR37 ;  /* 0x00000025ff007e24 */ /* 0x00cfca000f8e00ff */
[----:B------:R-:W-:-:S13]  /*b930*/  ISETP.NE.AND P0, PT, R0, 0x3, PT ;  /* 0x000000030000780c */ /* 0x000fda0003f05270 */
[----:B------:R-:W-:Y:S05]  /*b940*/  @!P0 BRA `(.L_x_2596) ;  /* 0x0000000000048947 */ /* 0x000fea0003800000 */
[----:B------:R-:W-:Y:S01]  /*b950*/  BPT.TRAP 0x1 ;  /* 0x000000040000795c */ /* 0x000fe20000300000 */
.L_x_2596:
[----:B-1----:R-:W-:Y:S01]  /*b960*/  IMAD R15, R17, 0x8, R2 ;  /* 0x00000008110f7824 */ /* 0x002fe200078e0202 */
[----:B------:R-:W-:-:S04]  /*b970*/  SHF.L.U32 R56, R22, 0x1f, RZ ;  /* 0x0000001f16387819 */ /* 0x000fc800000006ff */
[----:B------:R1:W2:Y:S01]  /*b980*/  SYNCS.PHASECHK.TRANS64.TRYWAIT P1, [R15+URZ+0x28c30], R56 ;  /* 0x028c30380f0075a7 */ /* 0x0002a2000802017f */
[----:B------:R-:W-:Y:S05]  /*b990*/  @!P0 BRA `(.L_x_2597) ;  /* 0x0000000000048947 */ /* 0x000fea0003800000 */
[----:B------:R-:W-:Y:S01]  /*b9a0*/  BPT.TRAP 0x1 ;  /* 0x000000040000795c */ /* 0x000fe20000300000 */
.L_x_2597:
[C---:B------:R-:W-:Y:S02]  /*b9b0*/  VIADD R0, R2.reuse, 0x22400 ;  /* 0x0002240002007836 */ /* 0x040fe40000000000 */
[----:B0-----:R-:W-:-:S03]  /*b9c0*/  VIADD R3, R2, 0x20400 ;  /* 0x0002040002037836 */ /* 0x001fc60000000000 */
[----:B------:R-:W-:Y:S02]  /*b9d0*/  SHF.R.U32.HI R0, RZ, 0x4, R0 ;  /* 0x00000004ff007819 */ /* 0x000fe40000011600 */
[----:B------:R-:W-:Y:S02]  /*b9e0*/  SHF.R.U32.HI R3, RZ, 0x4, R3 ;  /* 0x00000004ff037819 */ /* 0x000fe40000011603 */
[----:B------:R-:W-:Y:S02]  /*b9f0*/  LOP3.LUT R0, R0, 0x3fff, RZ, 0xc0, !PT ;  /* 0x00003fff00007812 */ /* 0x000fe400078ec0ff */
[----:B------:R-:W-:Y:S02]  /*ba00*/  LOP3.LUT R3, R3, 0x3fff, RZ, 0xc0, !PT ;  /* 0x00003fff03037812 */ /* 0x000fe400078ec0ff */
[----:B------:R-:W-:Y:S01]  /*ba10*/  LOP3.LUT R21, R0, 0x10000, RZ, 0xfc, !PT ;  /* 0x0001000000157812 */ /* 0x000fe200078efcff */
[----:B--2---:R-:W-:Y:S06]  /*ba20*/  @P1 BRA `(.L_x_2598) ;  /* 0x0000000000081947 */ /* 0x004fec0003800000 */
[----:B------:R-:W0:Y:S02]  /*ba30*/  SYNCS.PHASECHK.TRANS64.TRYWAIT P1, [R15+URZ+0x28c30], R56 ;  /* 0x028c30380f0075a7 */ /* 0x000e24000802017f */
[----:B0-----:R-:W-:Y:S05]  /*ba40*/  @!P1 BRA `(.L_x_2599) ;  /* 0x0000017800e09947 */ /* 0x001fea0003800000 */
.L_x_2598:
[----:B----4-:R-:W-:Y:S01]  /*ba50*/  IMAD R10, R17, 0x200, R21 ;  /* 0x00000200110a7824 */ /* 0x010fe200078e0215 */
        /* <DEDUP_REMOVED lines=13> */
[----:B------:R-:W-:Y:S02]  /*bb30*/  VIADD R8, R4, 0x4 ;  /* 0x0000000404087836 */ /* 0x000fe40000000000 */
[----:B------:R-:W-:Y:S02]  /*bb40*/  IMAD.MOV.U32 R9, RZ, RZ, 0x40000040 ;  /* 0x40000040ff097424 */ /* 0x000fe400078e00ff */
[----:B------:R-:W-:-:S04]  /*bb50*/  IMAD.MOV.U32 R11, RZ, RZ, 0x40000040 ;  /* 0x40000040ff0b7424 */ /* 0x000fc800078e00ff */
[----:B------:R-:W-:Y:S01]  /*bb60*/  HGMMA.64x64x16.F32.BF16 R24, gdesc[UR4], RZ, !UPT, gsb0 ;  /* 0x00e00000041879f0 */ /* 0x000fe2000c0018ff */
[----:B------:R-:W-:Y:S02]  /*bb70*/  R2UR UR4, R12 ;  /* 0x000000000c0472ca */ /* 0x000fe400000e0000 */
[----:B------:R-:W-:Y:S02]  /*bb80*/  R2UR UR5, R13 ;  /* 0x000000000d0572ca */ /* 0x000fe400000e0000 */
[----:B------:R-:W-:Y:S01]  /*bb90*/  R2UR UR6, R6 ;  /* 0x00000000060672ca */ /* 0x000fe200000e0000 */
[C---:B------:R-:W-:Y:S01]  /*bba0*/  VIADD R6, R10.reuse, 0x4 ;  /* 0x000000040a067836 */ /* 0x040fe20000000000 */
[----:B------:R-:W-:Y:S01]  /*bbb0*/  R2UR UR7, R7 ;  /* 0x00000000070772ca */ /* 0x000fe200000e0000 */
[----:B------:R-:W-:Y:S02]  /*bbc0*/  IMAD.MOV.U32 R7, RZ, RZ, 0x40000040 ;  /* 0x40000040ff077424 */ /* 0x000fe400078e00ff */
[----:B------:R-:W-:Y:S01]  /*bbd0*/  VIADD R10, R10, 0x6 ;  /* 0x000000060a0a7836 */ /* 0x000fe20000000000 */
[----:B------:R-:W-:-:S02]  /*bbe0*/  WARPGROUP.DEPBAR.LE gsb0, 0x0 ;  /* 0x00008000000079c5 */ /* 0x000fc40000010000 */
[----:B------:R-:W-:-:S07]  /*bbf0*/  WARPGROUP.ARRIVE ;  /* 0x00000000000079c5 */ /* 0x000fce0000000000 */
[----:B------:R-:W-:Y:S01]  /*bc00*/  HGMMA.64x64x16.F32.BF16 R24, gdesc[UR4], R24, gsb0 ;  /* 0x00e00000041879f0 */ /* 0x000fe20008001818 */
[----:B------:R-:W-:Y:S02]  /*bc10*/  R2UR UR4, R8 ;  /* 0x00000000080472ca */ /* 0x000fe400000e0000 */
[----:B------:R-:W-:Y:S02]  /*bc20*/  R2UR UR5, R9 ;  /* 0x00000000090572ca */ /* 0x000fe400000e0000 */
[----:B------:R-:W-:Y:S01]  /*bc30*/  R2UR UR6, R6 ;  /* 0x00000000060672ca */ /* 0x000fe200000e0000 */
[----:B------:R-:W-:Y:S01]  /*bc40*/  VIADD R6, R4, 0x6 ;  /* 0x0000000604067836 */ /* 0x000fe20000000000 */
[----:B------:R-:W-:Y:S01]  /*bc50*/  R2UR UR7, R7 ;  /* 0x00000000070772ca */ /* 0x000fe200000e0000 */
[----:B------:R-:W-:Y:S01]  /*bc60*/  IMAD.MOV.U32 R7, RZ, RZ, 0x40000040 ;  /* 0x40000040ff077424 */ /* 0x000fe200078e00ff */
[----:B------:R-:W-:Y:S02]  /*bc70*/  WARPGROUP.DEPBAR.LE gsb0, 0x0 ;  /* 0x00008000000079c5 */ /* 0x000fe40000010000 */
[----:B------:R-:W-:-:S09]  /*bc80*/  WARPGROUP.ARRIVE ;  /* 0x00000000000079c5 */ /* 0x000fd20000000000 */
        /* <DEDUP_REMOVED lines=11> */
.L_x_2600:
[----:B------:R-:W2:Y:S01]  /*bd40*/  LDC R0, c[0x0][0x448] ;  /* 0x00011200ff007b82 */ /* 0x000ea20000000800 */
[----:B------:R-:W-:Y:S01]  /*bd50*/  IMAD.IADD R10, R212, 0x1, R196 ;  /* 0x00000001d40a7824 */ /* 0x000fe200078e02c4 */
[----:B------:R-:W-:Y:S01]  /*bd60*/  ULDC.64 UR40, c[0x0][0x9e0] ;  /* 0x0002780000287ab9 */ /* 0x000fe20000000a00 */
[----:B------:R-:W-:Y:S01]  /*bd70*/  IMAD.MOV.U32 R63, RZ, RZ, -0x40 ;  /* 0xffffffc0ff3f7424 */ /* 0x000fe200078e00ff */
[----:B------:R-:W-:Y:S01]  /*bd80*/  UISETP.GE.AND UP0, UPT, UR41, 0x1, UPT ;  /* 0x000000012900788c */ /* 0x000fe2000bf06270 */
[----:B------:R-:W-:Y:S01]  /*bd90*/  LOP3.LUT R16, R16, 0xffffff7f, RZ, 0xc0, !PT ;  /* 0xffffff7f10107812 */ /* 0x000fe200078ec0ff */
[----:B------:R-:W-:Y:S01]  /*bda0*/  ULDC UR4, c[0x0][0x9dc] ;  /* 0x0002770000047ab9 */ /* 0x000fe20000000800 */
[----:B------:R-:W-:Y:S01]  /*bdb0*/  IMAD R63, R168, R63, 0x41 ;  /* 0x00000041a83f7424 */ /* 0x000fe200078e023f */
[----:B------:R-:W-:Y:S01]  /*bdc0*/  UP2UR UR47, UPR, URZ, 0x1 ;  /* 0x000000013f2f7883 */ /* 0x000fe20008000000 */
[----:B------:R-:W-:-:S03]  /*bdd0*/  IMAD.U32 R20, RZ, RZ, UR4 ;  /* 0x00000004ff147e24 */ /* 0x000fc6000f8e00ff */
[----:B------:R-:W-:Y:S01]  /*bde0*/  IADD3 R14, -R189, R63, R184 ;  /* 0x0000003fbd0e7210 */ /* 0x000fe20007ffe1b8 */
[----:B------:R-:W-:Y:S01]  /*bdf0*/  VIADD R63, R63, 0xffffffff ;  /* 0xffffffff3f3f7836 */ /* 0x000fe20000000000 */
[----:B------:R-:W-:-:S03]  /*be00*/  LOP3.LUT R57, RZ, R20, RZ, 0x33, !PT ;  /* 0x00000014ff397212 */ /* 0x000fc600078e33ff */
[----:B------:R-:W-:-:S04]  /*be10*/  IMAD.IADD R14, R14, 0x1, -R23 ;  /* 0x000000010e0e7824 */ /* 0x000fc800078e0a17 */
[----:B------:R-:W-:Y:S01]  /*be20*/  IMAD.IADD R57, R14, 0x1, R57 ;  /* 0x000000010e397824 */ /* 0x000fe200078e0239 */
[----:B--2---:R-:W-:-:S13]  /*be30*/  ISETP.NE.AND P1, PT, R0, 0x1, PT ;  /* 0x000000010000780c */ /* 0x004fda0003f25270 */
[----:B------:R-:W2:Y:S01]  /*be40*/  @P1 LDC R3, c[0x0][0x44c] ;  /* 0x00011300ff031b82 */ /* 0x000ea20000000800 */
[----:B------:R-:W-:-:S07]  /*be50*/  @P1 LOP3.LUT R16, R16, 0x80, RZ, 0xfc, !PT ;  /* 0x0000008010101812 */ /* 0x000fce00078efcff */
[----:B------:R-:W3:Y:S01]  /*be60*/  @P1 LDC R11, c[0x0][0x450] ;  /* 0x00011400ff0b1b82 */ /* 0x000ee20000000800 */
[----:B--2---:R-:W-:-:S04]  /*be70*/  @P1 IMAD.HI.U32 R0, R10, R3, RZ ;  /* 0x000000030a001227 */ /* 0x004fc800078e00ff */
[----:B------:R-:W-:Y:S01]  /*be80*/  VIADD R3, R15, 0x28c40 ;  /* 0x00028c400f037836 */ /* 0x000fe20000000000 */
[----:B---3--:R-:W-:Y:S01]  /*be90*/  @P1 SHF.R.U32.HI R10, RZ, R11, R0 ;  /* 0x0000000bff0a1219 */ /* 0x008fe20000011600 */
[----:B------:R-:W-:Y:S01]  /*bea0*/  VIADD R11, R14, UR40 ;  /* 0x000000280e0b7c36 */ /* 0x000fe20008000000 */
[----:B------:R-:W-:Y:S02]  /*beb0*/  PLOP3.LUT P1, PT, PT, PT, UP0, 0x40, 0x0 ;  /* 0x000000000000781c */ /* 0x000fe40003f2e808 */
[----:B------:R-:W-:Y:S01]  /*bec0*/  LEA R0, R168, 0xffffffc0, 0x6 ;  /* 0xffffffc0a8007811 */ /* 0x000fe200078e30ff */
[----:B------:R-:W2:Y:S01]  /*bed0*/  SHFL.IDX PT, R58, R10, RZ, 0x1c1f ;  /* 0x001c1fff0a3a7589 */ /* 0x000ea200000e0000 */
[----:B------:R-:W-:Y:S02]  /*bee0*/  PRMT R3, R186, 0x654, R3 ;  /* 0x00000654ba037816 */ /* 0x000fe40000000003 */
[----:B------:R-:W-:Y:S02]  /*bef0*/  IADD3 R78, -R189, R184, -R0 ;  /* 0x000000b8bd4e7210 */ /* 0x000fe40007ffe900 */
[----:B------:R3:W-:Y:S02]  /*bf00*/  SYNCS.ARRIVE.TRANS64.RED.A1T0 RZ, [R3+URZ], RZ ;  /* 0x000000ff03ff79a7 */ /* 0x0007e4000810043f */
[----:B--2---:R-:W-:Y:S01]  /*bf10*/  VIADDMNMX R61, R58, R11, R78, PT ;  /* 0x0000000b3a3d7246 */ /* 0x004fe2000380014e */
[----:B------:R-:W-:-:S02]  /*bf20*/  IMAD.IADD R59, R57, 0x1, R58 ;  /* 0x00000001393b7824 */ /* 0x000fc400078e023a */
[----:B---3--:R-:W-:Y:S05]  /*bf30*/  @P1 BRA `(.L_x_2601) ;  /* 0x0000000000581947 */ /* 0x008fea0003800000 */
[----:B------:R-:W-:Y:S01]  /*bf40*/  IADD3 R3, -R23, R184, R58 ;  /* 0x000000b817037210 */ /* 0x000fe20007ffe13a */
[----:B------:R-:W-:Y:S03]  /*bf50*/  BSSY B0, `(.L_x_2602) ;  /* 0x0000010000007945 */ /* 0x000fe60003800000 */
[----:B------:R-:W-:-:S13]  /*bf60*/  ISETP.GT.AND P1, PT, R3, -0x1, PT ;  /* 0xffffffff0300780c */ /* 0x000fda0003f24270 */
[----:B------:R-:W-:Y:S05]  /*bf70*/  @P1 BRA `(.L_x_2603) ;  /* 0x0000000000201947 */ /* 0x000fea0003800000 */
[----:B------:R-:W-:Y:S01]  /*bf80*/  UISETP.NE.AND UP0, UPT, UR41, 0x1, UPT ;  /* 0x000000012900788c */ /* 0x000fe2000bf05270 */
[----:B------:R-:W-:-:S05]  /*bf90*/  LOP3.LUT R3, RZ, R3, RZ, 0x33, !PT ;  /* 0x00000003ff037212 */ /* 0x000fca00078e33ff */
[----:B------:R-:W-:-:S05]  /*bfa0*/  PLOP3.LUT P1, PT, PT, PT, UP0, 0x80, 0x0 ;  /* 0x000000000000781c */ /* 0x000fca0003f2f008 */
[----:B------:R-:W-:-:S08]  /*bfb0*/  @UP0 ULDC.64 UR4, c[0x0][0x9e8] ;  /* 0x00027a0000040ab9 */ /* 0x000fd00000000a00 */
[----:B------:R-:W-:-:S05]  /*bfc0*/  @P1 IMAD.HI.U32 R14, R3, UR4, RZ ;  /* 0x00000004030e1c27 */ /* 0x000fca000f8e00ff */
[----:B------:R-:W-:-:S04]  /*bfd0*/  @P1 SHF.R.U32.HI R3, RZ, UR5, R14 ;  /* 0x00000005ff031c19 */ /* 0x000fc8000801160e */
[----:B------:R-:W-:Y:S01]  /*bfe0*/  LOP3.LUT R3, RZ, R3, RZ, 0x33, !PT ;  /* 0x00000003ff037212 */ /* 0x000fe200078e33ff */
[----:B------:R-:W-:Y:S06]  /*bff0*/  BRA `(.L_x_2604) ;  /* 0x0000000000147947 */ /* 0x000fec0003800000 */
.L_x_2603:
[----:B------:R-:W-:-:S06]  /*c000*/  UISETP.NE.AND UP0, UPT, UR41, 0x1, UPT ;  /* 0x000000012900788c */ /* 0x000fcc000bf05270 */
[----:B------:R-:W-:-:S05]  /*c010*/  PLOP3.LUT P1, PT, PT, PT, UP0, 0x80, 0x0 ;  /* 0x000000000000781c */ /* 0x000fca0003f2f008 */
[----:B------:R-:W-:-:S08]  /*c020*/  @UP0 ULDC.64 UR4, c[0x0][0x9e8] ;  /* 0x00027a0000040ab9 */ /* 0x000fd00000000a00 */
[----:B------:R-:W-:-:S05]  /*c030*/  @P1 IMAD.HI.U32 R14, R3, UR4, RZ ;  /* 0x00000004030e1c27 */ /* 0x000fca000f8e00ff */
[----:B------:R-:W-:-:S07]  /*c040*/  @P1 SHF.R.U32.HI R3, RZ, UR5, R14 ;  /* 0x00000005ff031c19 */ /* 0x000fce000801160e */
.L_x_2604:
[----:B------:R-:W-:Y:S05]  /*c050*/  BSYNC B0 ;  /* 0x0000000000007941 */ /* 0x000fea0003800000 */
.L_x_2602:
[----:B------:R-:W-:-:S04]  /*c060*/  IMAD R14, R3, UR41, -R0 ;  /* 0x00000029030e7c24 */ /* 0x000fc8000f8e0a00 */
[----:B------:R-:W-:-:S05]  /*c070*/  IMAD.IADD R14, R14, 0x1, -R189 ;  /* 0x000000010e0e7824 */ /* 0x000fca00078e0abd */
[----:B------:R-:W-:Y:S02]  /*c080*/  VIMNMX R59, R59, R14, !PT ;  /* 0x0000000e3b3b7248 */ /* 0x000fe40007fe0100 */
[----:B------:R-:W-:-:S07]  /*c090*/  VIADDMNMX R61, R14, UR41, R61, PT ;  /* 0x000000290e3d7c46 */ /* 0x000fce000b80013d */
.L_x_2601:
[C---:B------:R-:W-:Y:S01]  /*c0a0*/  ISETP.GE.AND P1, PT, R63.reuse, 0x2, PT ;  /* 0x000000023f00780c */ /* 0x040fe20003f26270 */
[----:B------:R-:W2:Y:S01]  /*c0b0*/  SHFL.IDX PT, R10, R10, 0x1, 0x1c1f ;  /* 0x003c1f000a0a7f89 */ /* 0x000ea200000e0000 */
[----:B------:R-:W-:Y:S01]  /*c0c0*/  ISETP.GE.AND P5, PT, R63, 0xa, PT ;  /* 0x0000000a3f00780c */ /* 0x000fe20003fa6270 */
[----:B------:R-:W-:Y:S01]  /*c0d0*/  UISETP.NE.AND UP0, UPT, UR47, URZ, UPT ;  /* 0x0000003f2f00728c */ /* 0x000fe2000bf05270 */
[----:B------:R-:W-:Y:S02]  /*c0e0*/  ISETP.GT.AND P3, PT, R59, 0x1, !P1 ;  /* 0x000000013b00780c */ /* 0x000fe40004f64270 */
[----:B------:R-:W-:Y:S02]  /*c0f0*/  ISETP.GE.AND P2, PT, R63, 0x9, PT ;  /* 0x000000093f00780c */ /* 0x000fe40003f46270 */
[----:B------:R-:W-:Y:S02]  /*c100*/  ISETP.LT.OR P3, PT, R61, 0x2, P3 ;  /* 0x000000023d00780c */ /* 0x000fe40001f61670 */
[----:B------:R-:W-:-:S02]  /*c110*/  P2R R69, PR, RZ, 0x20 ;  /* 0x00000020ff457803 */ /* 0x000fc40000000000 */
[----:B------:R-:W-:Y:S02]  /*c120*/  FSEL R76, R25, -INF , !P3 ;  /* 0xff800000194c7808 */ /* 0x000fe40005800000 */
[C---:B------:R-:W-:Y:S02]  /*c130*/  ISETP.GT.AND P3, PT, R59.reuse, 0x9, !P5 ;  /* 0x000000093b00780c */ /* 0x040fe40006f64270 */
[----:B------:R-:W-:Y:S02]  /*c140*/  ISETP.GT.AND P4, PT, R59, 0x8, !P2 ;  /* 0x000000083b00780c */ /* 0x000fe40005784270 */
[----:B------:R-:W-:Y:S02]  /*c150*/  ISETP.LT.OR P3, PT, R61, 0xa, P3 ;  /* 0x0000000a3d00780c */ /* 0x000fe40001f61670 */
[----:B------:R-:W-:Y:S02]  /*c160*/  ISETP.GE.AND P5, PT, R63, 0x11, PT ;  /* 0x000000113f00780c */ /* 0x000fe40003fa6270 */
[----:B------:R-:W-:-:S02]  /*c170*/  FSEL R58, R29, -INF , !P3 ;  /* 0xff8000001d3a7808 */ /* 0x000fc40005800000 */
[----:B------:R-:W-:Y:S01]  /*c180*/  ISETP.LT.OR P4, PT, R61, 0x9, P4 ;  /* 0x000000093d00780c */ /* 0x000fe20002781670 */
[----:B--2---:R-:W-:Y:S01]  /*c190*/  IMAD.IADD R29, R57, 0x1, R10 ;  /* 0x00000001391d7824 */ /* 0x004fe200078e020a */
[----:B------:R-:W-:Y:S02]  /*c1a0*/  ISETP.GT.AND P3, PT, R59, 0x10, !P5 ;  /* 0x000000103b00780c */ /* 0x000fe40006f64270 */
[----:B------:R-:W-:Y:S02]  /*c1b0*/  FSEL R14, R28, -INF , !P4 ;  /* 0xff8000001c0e7808 */ /* 0x000fe40006000000 */
[----:B------:R-:W-:Y:S02]  /*c1c0*/  ISETP.LT.OR P3, PT, R61, 0x11, P3 ;  /* 0x000000113d00780c */ /* 0x000fe40001f61670 */
[----:B------:R-:W-:Y:S02]  /*c1d0*/  ISETP.GE.AND P4, PT, R63, 0x12, PT ;  /* 0x000000123f00780c */ /* 0x000fe40003f86270 */
[----:B------:R-:W-:-:S02]  /*c1e0*/  FSEL R60, R32, -INF , !P3 ;  /* 0xff800000203c7808 */ /* 0x000fc40005800000 */
[----:B------:R-:W-:Y:S02]  /*c1f0*/  ISETP.GT.AND P3, PT, R59, 0x11, !P4 ;  /* 0x000000113b00780c */ /* 0x000fe40006764270 */
[----:B------:R-:W-:Y:S02]  /*c200*/  P2R R28, PR, RZ, 0x10 ;  /* 0x00000010ff1c7803 */ /* 0x000fe40000000000 */
[----:B------:R-:W-:Y:S02]  /*c210*/  ISETP.LT.OR P3, PT, R61, 0x12, P3 ;  /* 0x000000123d00780c */ /* 0x000fe40001f61670 */
[----:B------:R-:W-:Y:S02]  /*c220*/  ISETP.GE.AND P4, PT, R63, 0x19, PT ;  /* 0x000000193f00780c */ /* 0x000fe40003f86270 */
[----:B------:R-:W-:Y:S02]  /*c230*/  FSEL R62, R33, -INF , !P3 ;  /* 0xff800000213e7808 */ /* 0x000fe40005800000 */
[----:B------:R-:W-:-:S02]  /*c240*/  ISETP.GT.AND P3, PT, R59, 0x18, !P4 ;  /* 0x000000183b00780c */ /* 0x000fc40006764270 */
[----:B------:R-:W-:Y:S02]  /*c250*/  P2R R65, PR, RZ, 0x10 ;  /* 0x00000010ff417803 */ /* 0x000fe40000000000 */
        /* <DEDUP_REMOVED lines=33> */
[C---:B------:R-:W-:Y:S02]  /*c470*/  ISETP.GE.AND P3, PT, R63.reuse, 0x32, PT ;  /* 0x000000323f00780c */ /* 0x040fe40003f66270 */
[----:B------:R-:W-:-:S02]  /*c480*/  ISETP.GE.AND P6, PT, R63, 0x1, PT ;  /* 0x000000013f00780c */ /* 0x000fc40003fc6270 */
[----:B------:R-:W-:Y:S02]  /*c490*/  ISETP.GT.AND P4, PT, R59, 0x31, !P3 ;  /* 0x000000313b00780c */ /* 0x000fe40005f84270 */
[----:B------:R-:W-:Y:S02]  /*c4a0*/  P2R R45, PR, RZ, 0x40 ;  /* 0x00000040ff2d7803 */ /* 0x000fe40000000000 */
[----:B------:R-:W-:Y:S02]  /*c4b0*/  ISETP.LT.OR P4, PT, R61, 0x32, P4 ;  /* 0x000000323d00780c */ /* 0x000fe40002781670 */
[----:B------:R-:W-:Y:S02]  /*c4c0*/  VIADDMNMX R25, R10, R11, R78, PT ;  /* 0x0000000b0a197246 */ /* 0x000fe4000380014e */
[----:B------:R-:W-:Y:S02]  /*c4d0*/  FSEL R72, R49, -INF , !P4 ;  /* 0xff80000031487808 */ /* 0x000fe40006000000 */
[----:B------:R-:W-:-:S04]  /*c4e0*/  ISETP.GE.AND P4, PT, R63, 0x39, PT ;  /* 0x000000393f00780c */ /* 0x000fc80003f86270 */
[----:B------:R-:W-:-:S04]  /*c4f0*/  ISETP.GT.AND P5, PT, R59, 0x38, !P4 ;  /* 0x000000383b00780c */ /* 0x000fc800067a4270 */
[----:B------:R-:W-:-:S04]  /*c500*/  ISETP.LT.OR P5, PT, R61, 0x39, P5 ;  /* 0x000000393d00780c */ /* 0x000fc80002fa1670 */
[----:B------:R-:W-:Y:S02]  /*c510*/  FSEL R52, R52, -INF , !P5 ;  /* 0xff80000034347808 */ /* 0x000fe40006800000 */
[----:B------:R-:W-:Y:S02]  /*c520*/  ISETP.GT.AND P5, PT, R59, RZ, !P6 ;  /* 0x000000ff3b00720c */ /* 0x000fe400077a4270 */
[----:B------:R-:W-:Y:S02]  /*c530*/  ISETP.GE.AND P6, PT, R63, 0x3a, PT ;  /* 0x0000003a3f00780c */ /* 0x000fe40003fc6270 */
[----:B------:R-:W-:-:S04]  /*c540*/  ISETP.LT.OR P5, PT, R61, 0x1, P5 ;  /* 0x000000013d00780c */ /* 0x000fc80002fa1670 */
[----:B------:R-:W-:Y:S02]  /*c550*/  FSEL R3, R24, -INF , !P5 ;  /* 0xff80000018037808 */ /* 0x000fe40006800000 */
[----:B------:R-:W-:-:S04]  /*c560*/  ISETP.GT.AND P5, PT, R59, 0x39, !P6 ;  /* 0x000000393b00780c */ /* 0x000fc800077a4270 */
[----:B------:R-:W-:-:S04]  /*c570*/  ISETP.LT.OR P5, PT, R61, 0x3a, P5 ;  /* 0x0000003a3d00780c */ /* 0x000fc80002fa1670 */
[----:B------:R-:W-:Y:S02]  /*c580*/  FSEL R74, R53, -INF , !P5 ;  /* 0xff800000354a7808 */ /* 0x000fe40006800000 */
[----:B------:R-:W-:-:S13]  /*c590*/  PLOP3.LUT P5, PT, PT, PT, UP0, 0x40, 0x0 ;  /* 0x000000000000781c */ /* 0x000fda0003fae808 */
[----:B------:R-:W-:Y:S05]  /*c5a0*/  @P5 BRA `(.L_x_2605) ;  /* 0x0000000000605947 */ /* 0x000fea0003800000 */
        /* <DEDUP_REMOVED lines=8> */
[----:B------:R-:W-:Y:S01]  /*c630*/  @P5 IMAD.HI.U32 R10, R11, UR4, RZ ;  /* 0x000000040b0a5c27 */ /* 0x000fe2000f8e00ff */
[----:B------:R-:W-:-:S13]  /*c640*/  PLOP3.LUT P5, PT, PT, PT, UP0, 0x80, 0x0 ;  /* 0x000000000000781c */ /* 0x000fda0003faf008 */
[----:B------:R-:W-:-:S04]  /*c650*/  @P5 SHF.R.U32.HI R11, RZ, UR5, R10 ;  /* 0x00000005ff0b5c19 */ /* 0x000fc8000801160a */
[----:B------:R-:W-:Y:S01]  /*c660*/  LOP3.LUT R11, RZ, R11, RZ, 0x33, !PT ;  /* 0x0000000bff0b7212 */ /* 0x000fe200078e33ff */
[----:B------:R-:W-:Y:S06]  /*c670*/  BRA `(.L_x_2608) ;  /* 0x0000000000187947 */ /* 0x000fec0003800000 */
.L_x_2607:
[----:B------:R-:W-:-:S06]  /*c680*/  UISETP.NE.AND UP0, UPT, UR41, 0x1, UPT ;  /* 0x000000012900788c */ /* 0x000fcc000bf05270 */
[----:B------:R-:W-:-:S05]  /*c690*/  PLOP3.LUT P5, PT, PT, PT, UP0, 0x80, 0x0 ;  /* 0x000000000000781c */ /* 0x000fca0003faf008 */
[----:B------:R-:W-:-:S08]  /*c6a0*/  @UP0 ULDC.64 UR4, c[0x0][0x9e8] ;  /* 0x00027a0000040ab9 */ /* 0x000fd00000000a00 */
[----:B------:R-:W-:Y:S01]  /*c6b0*/  @P5 IMAD.HI.U32 R10, R11, UR4, RZ ;  /* 0x000000040b0a5c27 */ /* 0x000fe2000f8e00ff */
[----:B------:R-:W-:-:S13]  /*c6c0*/  PLOP3.LUT P5, PT, PT, PT, UP0, 0x80, 0x0 ;  /* 0x000000000000781c */ /* 0x000fda0003faf008 */
[----:B------:R-:W-:-:S07]  /*c6d0*/  @P5 SHF.R.U32.HI R11, RZ, UR5, R10 ;  /* 0x00000005ff0b5c19 */ /* 0x000fce000801160a */
.L_x_2608:
[----:B------:R-:W-:Y:S05]  /*c6e0*/  BSYNC B0 ;  /* 0x0000000000007941 */ /* 0x000fea0003800000 */
.L_x_2606:
[----:B------:R-:W-:-:S04]  /*c6f0*/  IMAD R0, R11, UR41, -R0 ;  /* 0x000000290b007c24 */ /* 0x000fc8000f8e0a00 */
[----:B------:R-:W-:-:S05]  /*c700*/  IMAD.IADD R0, R0, 0x1, -R189 ;  /* 0x0000000100007824 */ /* 0x000fca00078e0abd */
[----:B------:R-:W-:Y:S02]  /*c710*/  VIMNMX R29, R29, R0, !PT ;  /* 0x000000001d1d7248 */ /* 0x000fe40007fe0100 */
[----:B------:R-:W-:-:S07]  /*c720*/  VIADDMNMX R25, R0, UR41, R25, PT ;  /* 0x0000002900197c46 */ /* 0x000fce000b800119 */
.L_x_2605:
        /* <DEDUP_REMOVED lines=9> */
[C---:B------:R-:W-:Y:S02]  /*c7c0*/  ISETP.GT.AND P1, PT, R29.reuse, 0x9, !P1 ;  /* 0x000000091d00780c */ /* 0x040fe40004f24270 */
[----:B------:R-:W-:Y:S02]  /*c7d0*/  ISETP.GT.AND P2, PT, R29, 0x8, !P2 ;  /* 0x000000081d00780c */ /* 0x000fe40005744270 */
[----:B------:R-:W-:Y:S02]  /*c7e0*/  ISETP.LT.OR P1, PT, R25, 0xa, P1 ;  /* 0x0000000a1900780c */ /* 0x000fe40000f21670 */
[----:B------:R-:W-:Y:S02]  /*c7f0*/  FMNMX.FTZ R11, R60, R11, !PT ;  /* 0x0000000b3c0b7209 */ /* 0x000fe40007810000 */
[----:B------:R-:W-:-:S02]  /*c800*/  FSEL R24, R31, -INF , !P1 ;  /* 0xff8000001f187808 */ /* 0x000fc40004800000 */
[----:B------:R-:W-:Y:S02]  /*c810*/  ISETP.NE.AND P1, PT, R67, RZ, PT ;  /* 0x000000ff4300720c */ /* 0x000fe40003f25270 */
[----:B------:R-:W-:Y:S02]  /*c820*/  ISETP.LT.OR P2, PT, R25, 0x9, P2 ;  /* 0x000000091900780c */ /* 0x000fe40001741670 */
[----:B------:R-:W-:Y:S02]  /*c830*/  ISETP.GT.AND P1, PT, R29, 0x10, !P1 ;  /* 0x000000101d00780c */ /* 0x000fe40004f24270 */
[----:B------:R-:W-:Y:S02]  /*c840*/  FMNMX.FTZ R11, R62, R11, !PT ;  /* 0x0000000b3e0b7209 */ /* 0x000fe40007810000 */
[----:B------:R-:W-:Y:S02]  /*c850*/  ISETP.LT.OR P1, PT, R25, 0x11, P1 ;  /* 0x000000111900780c */ /* 0x000fe40000f21670 */
[----:B------:R-:W-:-:S02]  /*c860*/  FSEL R30, R30, -INF , !P2 ;  /* 0xff8000001e1e7808 */ /* 0x000fc40005000000 */
[----:B------:R-:W-:Y:S02]  /*c870*/  FSEL R34, R34, -INF , !P1 ;  /* 0xff80000022227808 */ /* 0x000fe40004800000 */
[----:B------:R-:W-:Y:S02]  /*c880*/  ISETP.NE.AND P1, PT, R28, RZ, PT ;  /* 0x000000ff1c00720c */ /* 0x000fe40003f25270 */
[----:B------:R-:W-:Y:S02]  /*c890*/  FMNMX.FTZ R11, R64, R11, !PT ;  /* 0x0000000b400b7209 */ /* 0x000fe40007810000 */
[----:B------:R-:W-:Y:S02]  /*c8a0*/  ISETP.GT.AND P1, PT, R29, 0x11, !P1 ;  /* 0x000000111d00780c */ /* 0x000fe40004f24270 */
[----:B------:R-:W-:Y:S02]  /*c8b0*/  ISETP.NE.AND P2, PT, R71, RZ, PT ;  /* 0x000000ff4700720c */ /* 0x000fe40003f45270 */
        /* <DEDUP_REMOVED lines=8> */
[----:B------:R-:W-:Y:S02]  /*c940*/  FMNMX.FTZ R11, R44, R11, !PT ;  /* 0x0000000b2c0b7209 */ /* 0x000fe40007810000 */
[----:B------:R-:W-:Y:S02]  /*c950*/  FSEL R38, R38, -INF , !P1 ;  /* 0xff80000026267808 */ /* 0x000fe40004800000 */
[----:B------:R-:W-:Y:S02]  /*c960*/  ISETP.NE.AND P1, PT, R32, RZ, PT ;  /* 0x000000ff2000720c */ /* 0x000fe40003f25270 */
[----:B------:R-:W-:Y:S02]  /*c970*/  FMNMX.FTZ R11, R70, R11, !PT ;  /* 0x0000000b460b7209 */ /* 0x000fe40007810000 */
[----:B------:R-:W-:-:S02]  /*c980*/  ISETP.GT.AND P1, PT, R29, 0x19, !P1 ;  /* 0x000000191d00780c */ /* 0x000fc40004f24270 */
[----:B------:R-:W-:Y:S02]  /*c990*/  ISETP.NE.AND P5, PT, R45, RZ, PT ;  /* 0x000000ff2d00720c */ /* 0x000fe40003fa5270 */
[----:B------:R-:W-:Y:S02]  /*c9a0*/  ISETP.LT.OR P1, PT, R25, 0x1a, P1 ;  /* 0x0000001a1900780c */ /* 0x000fe40000f21670 */
[----:B------:R-:W-:Y:S02]  /*c9b0*/  FMNMX.FTZ R11, R48, R11, !PT ;  /* 0x0000000b300b7209 */ /* 0x000fe40007810000 */
[----:B------:R-:W-:Y:S02]  /*c9c0*/  FSEL R32, R39, -INF , !P1 ;  /* 0xff80000027207808 */ /* 0x000fe40004800000 */
[----:B------:R-:W-:Y:S02]  /*c9d0*/  ISETP.NE.AND P1, PT, R36, RZ, PT ;  /* 0x000000ff2400720c */ /* 0x000fe40003f25270 */
[----:B------:R-:W-:-:S02]  /*c9e0*/  FMNMX.FTZ R11, R72, R11, !PT ;  /* 0x0000000b480b7209 */ /* 0x000fc40007810000 */
[----:B------:R-:W-:Y:S02]  /*c9f0*/  ISETP.GT.AND P1, PT, R29, 0x20, !P1 ;  /* 0x000000201d00780c */ /* 0x000fe40004f24270 */
[----:B------:R-:W-:Y:S02]  /*ca00*/  FMNMX.FTZ R11, R52, R11, !PT ;  /* 0x0000000b340b7209 */ /* 0x000fe40007810000 */
[----:B------:R-:W-:Y:S02]  /*ca10*/  ISETP.LT.OR P1, PT, R25, 0x21, P1 ;  /* 0x000000211900780c */ /* 0x000fe40000f21670 */
[C---:B------:R-:W-:Y:S02]  /*ca20*/  ISETP.GT.AND P3, PT, R29.reuse, 0x31, !P3 ;  /* 0x000000311d00780c */ /* 0x040fe40005f64270 */
[----:B------:R-:W-:Y:S02]  /*ca30*/  FSEL R42, R42, -INF , !P1 ;  /* 0xff8000002a2a7808 */ /* 0x000fe40004800000 */
[----:B------:R-:W-:-:S02]  /*ca40*/  ISETP.GT.AND P1, PT, R29, 0x21, !P2 ;  /* 0x000000211d00780c */ /* 0x000fc40005724270 */
[----:B------:R-:W-:Y:S02]  /*ca50*/  ISETP.NE.AND P2, PT, R41, RZ, PT ;  /* 0x000000ff2900720c */ /* 0x000fe40003f45270 */
[----:B------:R-:W-:Y:S02]  /*ca60*/  ISETP.LT.OR P1, PT, R25, 0x22, P1 ;  /* 0x000000221900780c */ /* 0x000fe40000f21670 */
[----:B------:R-:W-:Y:S02]  /*ca70*/  ISETP.GT.AND P4, PT, R29, 0x38, !P4 ;  /* 0x000000381d00780c */ /* 0x000fe40006784270 */
[----:B------:R-:W-:Y:S02]  /*ca80*/  FSEL R36, R43, -INF , !P1 ;  /* 0xff8000002b247808 */ /* 0x000fe40004800000 */
[----:B------:R-:W-:Y:S02]  /*ca90*/  ISETP.NE.AND P1, PT, R33, RZ, PT ;  /* 0x000000ff2100720c */ /* 0x000fe40003f25270 */
[----:B------:R-:W-:-:S02]  /*caa0*/  ISETP.LT.OR P3, PT, R25, 0x32, P3 ;  /* 0x000000321900780c */ /* 0x000fc40001f61670 */
[C---:B------:R-:W-:Y:S02]  /*cab0*/  ISETP.GT.AND P1, PT, R29.reuse, 0x28, !P1 ;  /* 0x000000281d00780c */ /* 0x040fe40004f24270 */
[----:B------:R-:W-:Y:S02]  /*cac0*/  ISETP.GT.AND P6, PT, R29, 0x39, !P6 ;  /* 0x000000391d00780c */ /* 0x000fe400077c4270 */
[C---:B------:R-:W-:Y:S02]  /*cad0*/  ISETP.LT.OR P1, PT, R25.reuse, 0x29, P1 ;  /* 0x000000291900780c */ /* 0x040fe40000f21670 */
[----:B------:R-:W-:Y:S02]  /*cae0*/  ISETP.LT.OR P4, PT, R25, 0x39, P4 ;  /* 0x000000391900780c */ /* 0x000fe40002781670 */
[----:B------:R-:W-:Y:S02]  /*caf0*/  FSEL R46, R46, -INF , !P1 ;  /* 0xff8000002e2e7808 */ /* 0x000fe40004800000 */
[----:B------:R-:W-:-:S02]  /*cb00*/  ISETP.GT.AND P1, PT, R29, RZ, !P5 ;  /* 0x000000ff1d00720c */ /* 0x000fc40006f24270 */
[----:B------:R-:W-:Y:S02]  /*cb10*/  ISETP.NE.AND P5, PT, R37, RZ, PT ;  /* 0x000000ff2500720c */ /* 0x000fe40003fa5270 */
[----:B------:R-:W-:Y:S02]  /*cb20*/  ISETP.LT.OR P1, PT, R25, 0x1, P1 ;  /* 0x000000011900780c */ /* 0x000fe40000f21670 */
[----:B------:R-:W-:Y:S02]  /*cb30*/  FSEL R78, R51, -INF , !P3 ;  /* 0xff800000334e7808 */ /* 0x000fe40005800000 */
[----:B------:R-:W-:Y:S02]  /*cb40*/  FSEL R27, R26, -INF , !P1 ;  /* 0xff8000001a1b7808 */ /* 0x000fe40004800000 */
[----:B------:R-:W-:Y:S02]  /*cb50*/  FMNMX.FTZ R26, R74, R11, !PT ;  /* 0x0000000b4a1a7209 */ /* 0x000fe40007810000 */
[----:B------:R-:W-:-:S02]  /*cb60*/  ISETP.GT.AND P1, PT, R29, 0x29, !P2 ;  /* 0x000000291d00780c */ /* 0x000fc40005724270 */
[----:B------:R-:W-:Y:S01]  /*cb70*/  ISETP.GT.AND P2, PT, R29, 0x30, !P5 ;  /* 0x000000301d00780c */ /* 0x000fe20006f44270 */
[----:B------:R-:W2:Y:S01]  /*cb80*/  SHFL.BFLY PT, R11, R26, 0x2, 0x1f ;  /* 0x0c401f001a0b7f89 */ /* 0x000ea200000e0000 */
[C---:B------:R-:W-:Y:S02]  /*cb90*/  ISETP.LT.OR P1, PT, R25.reuse, 0x2a, P1 ;  /* 0x0000002a1900780c */ /* 0x040fe40000f21670 */
[C---:B------:R-:W-:Y:S02]  /*cba0*/  ISETP.LT.OR P2, PT, R25.reuse, 0x31, P2 ;  /* 0x000000311900780c */ /* 0x040fe40001741670 */
[----:B------:R-:W-:Y:S02]  /*cbb0*/  ISETP.LT.OR P6, PT, R25, 0x3a, P6 ;  /* 0x0000003a1900780c */ /* 0x000fe400037c1670 */
[----:B------:R-:W-:Y:S02]  /*cbc0*/  FSEL R50, R50, -INF , !P2 ;  /* 0xff80000032327808 */ /* 0x000fe40005000000 */
[----:B------:R-:W-:-:S02]  /*cbd0*/  FSEL R54, R54, -INF , !P4 ;  /* 0xff80000036367808 */ /* 0x000fc40006000000 */
[----:B--2---:R-:W-:Y:S02]  /*cbe0*/  FMNMX.FTZ R33, R26, R11, !PT ;  /* 0x0000000b1a217209 */ /* 0x004fe40007810000 */
[----:B------:R-:W-:Y:S02]  /*cbf0*/  FMNMX.FTZ R11, R27, R0, !PT ;  /* 0x000000001b0b7209 */ /* 0x000fe40007810000 */
[----:B------:R-:W-:Y:S01]  /*cc00*/  FSEL R26, R47, -INF , !P1 ;  /* 0xff8000002f1a7808 */ /* 0x000fe20004800000 */
[----:B------:R-:W2:Y:S01]  /*cc10*/  SHFL.BFLY PT, R10, R33, 0x1, 0x1f ;  /* 0x0c201f00210a7f89 */ /* 0x000ea200000e0000 */
[----:B------:R-:W-:-:S04]  /*cc20*/  FMNMX.FTZ R11, R30, R11, !PT ;  /* 0x0000000b1e0b7209 */ /* 0x000fc80007810000 */
[----:B------:R-:W-:-:S04]  /*cc30*/  FMNMX.FTZ R11, R24, R11, !PT ;  /* 0x0000000b180b7209 */ /* 0x000fc80007810000 */
[----:B------:R-:W-:-:S04]  /*cc40*/  FMNMX.FTZ R11, R34, R11, !PT ;  /* 0x0000000b220b7209 */ /* 0x000fc80007810000 */
[----:B------:R-:W-:Y:S01]  /*cc50*/  FMNMX.FTZ R31, R28, R11, !PT ;  /* 0x0000000b1c1f7209 */ /* 0x000fe20007810000 */
[----:B------:R-:W-:-:S03]  /*cc60*/  IMAD.U32 R11, RZ, RZ, UR4 ;  /* 0x00000004ff0b7e24 */ /* 0x000fc6000f8e00ff */
[----:B------:R-:W-:-:S04]  /*cc70*/  FMNMX.FTZ R31, R38, R31, !PT ;  /* 0x0000001f261f7209 */ /* 0x000fc80007810000 */
[----:B------:R-:W-:Y:S02]  /*cc80*/  FMNMX.FTZ R31, R32, R31, !PT ;  /* 0x0000001f201f7209 */ /* 0x000fe40007810000 */
[----:B--2---:R-:W-:Y:S02]  /*cc90*/  FMNMX.FTZ R10, R33, R10, !PT ;  /* 0x0000000a210a7209 */ /* 0x004fe40007810000 */
[----:B------:R-:W-:Y:S02]  /*cca0*/  FMNMX.FTZ R33, R42, R31, !PT ;  /* 0x0000001f2a217209 */ /* 0x000fe40007810000 */
[C---:B------:R-:W-:Y:S01]  /*ccb0*/  FSETP.NEU.FTZ.AND P1, PT, R10.reuse, -INF , PT ;  /* 0xff8000000a00780b */ /* 0x040fe20003f3d000 */
[----:B------:R-:W-:Y:S01]  /*ccc0*/  FMUL.FTZ R35, R10, R11 ;  /* 0x0000000b0a237220 */ /* 0x000fe20000410000 */
[----:B------:R-:W-:-:S04]  /*ccd0*/  FMNMX.FTZ R33, R36, R33, !PT ;  /* 0x0000002124217209 */ /* 0x000fc80007810000 */
[----:B------:R-:W-:Y:S02]  /*cce0*/  FMNMX.FTZ R33, R46, R33, !PT ;  /* 0x000000212e217209 */ /* 0x000fe40007810000 */
[----:B------:R-:W-:Y:S02]  /*ccf0*/  FSEL R31, R35, RZ, P1 ;  /* 0x000000ff231f7208 */ /* 0x000fe40000800000 */
[----:B------:R-:W-:-:S03]  /*cd00*/  FMNMX.FTZ R33, R26, R33, !PT ;  /* 0x000000211a217209 */ /* 0x000fc60007810000 */
[--C-:B------:R-:W-:Y:S01]  /*cd10*/  FFMA.FTZ R29, R76, R11, -R31.reuse ;  /* 0x0000000b4c1d7223 */ /* 0x100fe2000001081f */
[----:B------:R-:W-:Y:S01]  /*cd20*/  FMNMX.FTZ R33, R50, R33, !PT ;  /* 0x0000002132217209 */ /* 0x000fe20007810000 */
[-CC-:B------:R-:W-:Y:S01]  /*cd30*/  FFMA.FTZ R164, R3, R11.reuse, -R31.reuse ;  /* 0x0000000b03a47223 */ /* 0x180fe2000001081f */
[----:B------:R-:W-:Y:S01]  /*cd40*/  FSEL R76, R55, -INF , !P6 ;  /* 0xff800000374c7808 */ /* 0x000fe20007000000 */
[--C-:B------:R-:W-:Y:S01]  /*cd50*/  FFMA.FTZ R166, R14, R11, -R31.reuse ;  /* 0x0000000b0ea67223 */ /* 0x100fe2000001081f */
[----:B------:R-:W-:Y:S01]  /*cd60*/  FMNMX.FTZ R33, R78, R33, !PT ;  /* 0x000000214e217209 */ /* 0x000fe20007810000 */
[-CC-:B------:R-:W-:Y:S01]  /*cd70*/  FFMA.FTZ R156, R40, R11.reuse, -R31.reuse ;  /* 0x0000000b289c7223 */ /* 0x180fe2000001081f */
[-CC-:B------:R-:W-:Y:S01]  /*cd80*/  FFMA.FTZ R158, R44, R11.reuse, -R31.reuse ;  /* 0x0000000b2c9e7223 */ /* 0x180fe2000001081f */
        /* <DEDUP_REMOVED lines=8> */
[-CC-:B------:R-:W-:Y:S01]  /*ce10*/  FFMA.FTZ R25, R48, R11.reuse, -R31.reuse ;  /* 0x0000000b30197223 */ /* 0x180fe2000001081f */
[-CC-:B------:R-:W-:Y:S01]  /*ce20*/  FFMA.FTZ R40, R72, R11.reuse, -R31.reuse ;  /* 0x0000000b48287223 */ /* 0x180fe2000001081f */
[----:B------:R-:W2:Y:S01]  /*ce30*/  SHFL.BFLY PT, R14, R3, 0x2, 0x1f ;  /* 0x0c401f00030e7f89 */ /* 0x000ea200000e0000 */
[-CC-:B------:R-:W-:Y:S01]  /*ce40*/  FFMA.FTZ R44, R74, R11.reuse, -R31.reuse ;  /* 0x0000000b4a2c7223 */ /* 0x180fe2000001081f */
[----:B------:R-:W-:Y:S08]  /*ce50*/  MUFU.EX2 R164, R164 ;  /* 0x000000a400a47308 */ /* 0x000ff00000000800 */
[----:B------:R-:W3:Y:S08]  /*ce60*/  MUFU.EX2 R29, R29 ;  /* 0x0000001d001d7308 */ /* 0x000ef00000000800 */
[----:B------:R-:W4:Y:S01]  /*ce70*/  MUFU.EX2 R166, R166 ;  /* 0x000000a600a67308 */ /* 0x000f220000000800 */
[----:B--2---:R-:W-:Y:S01]  /*ce80*/  FMNMX.FTZ R41, R3, R14, !PT ;  /* 0x0000000e03297209 */ /* 0x004fe20007810000 */
[----:B------:R-:W-:-:S06]  /*ce90*/  FFMA.FTZ R3, R70, R11, -R31 ;  /* 0x0000000b46037223 */ /* 0x000fcc000001081f */
[----:B------:R-:W2:Y:S01]  /*cea0*/  MUFU.EX2 R33, R33 ;  /* 0x0000002100217308 */ /* 0x000ea20000000800 */
[----:B------:R-:W0:Y:S07]  /*ceb0*/  SHFL.BFLY PT, R14, R41, 0x1, 0x1f ;  /* 0x0c201f00290e7f89 */ /* 0x000e2e00000e0000 */
[----:B------:R-:W1:Y:S08]  /*cec0*/  MUFU.EX2 R160, R160 ;  /* 0x000000a000a07308 */ /* 0x000e700000000800 */
[----:B------:R-:W1:Y:S08]  /*ced0*/  MUFU.EX2 R35, R35 ;  /* 0x0000002300237308 */ /* 0x000e700000000800 */
[----:B------:R-:W1:Y:S01]  /*cee0*/  MUFU.EX2 R162, R162 ;  /* 0x000000a200a27308 */ /* 0x000e620000000800 */
[----:B0-----:R-:W-:Y:S01]  /*cef0*/  FMNMX.FTZ R14, R41, R14, !PT ;  /* 0x0000000e290e7209 */ /* 0x001fe20007810000 */
[----:B------:R-:W-:-:S03]  /*cf00*/  FFMA.FTZ R41, R52, R11, -R31 ;  /* 0x0000000b34297223 */ /* 0x000fc6000001081f */
[C---:B------:R-:W-:Y:S01]  /*cf10*/  FSETP.NEU.FTZ.AND P1, PT, R14.reuse, -INF , PT ;  /* 0xff8000000e00780b */ /* 0x040fe20003f3d000 */
[----:B------:R-:W-:Y:S02]  /*cf20*/  FMUL.FTZ R43, R14, R11 ;  /* 0x0000000b0e2b7220 */ /* 0x000fe40000410000 */
[----:B------:R-:W0:Y:S03]  /*cf30*/  MUFU.EX2 R37, R37 ;  /* 0x0000002500257308 */ /* 0x000e260000000800 */
[----:B------:R-:W-:Y:S01]  /*cf40*/  FSEL R31, R43, RZ, P1 ;  /* 0x000000ff2b1f7208 */ /* 0x000fe20000800000 */
[----:B---3--:R-:W-:Y:S01]  /*cf50*/  FADD.FTZ R43, R164, R29 ;  /* 0x0000001da42b7221 */ /* 0x008fe20000010000 */
[----:B------:R-:W-:-:S03]  /*cf60*/  F2FP.BF16.F32.PACK_AB R164, R29, R164 ;  /* 0x000000a41da4723e */ /* 0x000fc600000010ff */
        /* <DEDUP_REMOVED lines=10> */
[-C--:B------:R-:W-:Y:S01]  /*d010*/  FFMA.FTZ R32, R36, R11.reuse, -R31 ;  /* 0x0000000b24207223 */ /* 0x080fe2000001081f */
[----:B----4-:R-:W-:Y:S01]  /*d020*/  FADD.FTZ R34, R166, R43 ;  /* 0x0000002ba6227221 */ /* 0x010fe20000010000 */
[-CC-:B------:R-:W-:Y:S01]  /*d030*/  FFMA.FTZ R157, R42, R11.reuse, -R31.reuse ;  /* 0x0000000b2a9d7223 */ /* 0x180fe2000001081f */
[-CC-:B------:R-:W-:Y:S01]  /*d040*/  FFMA.FTZ R159, R46, R11.reuse, -R31.reuse ;  /* 0x0000000b2e9f7223 */ /* 0x180fe2000001081f */
[-CC-:B------:R-:W-:Y:S01]  /*d050*/  FFMA.FTZ R26, R26, R11.reuse, -R31.reuse ;  /* 0x0000000b1a1a7223 */ /* 0x180fe2000001081f */
[C---:B--2---:R-:W-:Y:S01]  /*d060*/  FADD.FTZ R45, R33.reuse, R34 ;  /* 0x00000022212d7221 */ /* 0x044fe20000010000 */
[----:B------:R-:W2:Y:S01]  /*d070*/  MUFU.EX2 R0, R0 ;  /* 0x0000000000007308 */ /* 0x000ea20000000800 */
[-CC-:B------:R-:W-:Y:S01]  /*d080*/  FFMA.FTZ R27, R50, R11.reuse, -R31.reuse ;  /* 0x0000000b321b7223 */ /* 0x180fe2000001081f */
[-C--:B------:R-:W-:Y:S01]  /*d090*/  FFMA.FTZ R34, R78, R11.reuse, -R31 ;  /* 0x0000000b4e227223 */ /* 0x080fe2000001081f */
[----:B-1----:R-:W-:Y:S01]  /*d0a0*/  FADD.FTZ R38, R160, R45 ;  /* 0x0000002da0267221 */ /* 0x002fe20000010000 */
[-CC-:B------:R-:W-:Y:S01]  /*d0b0*/  FFMA.FTZ R54, R54, R11.reuse, -R31.reuse ;  /* 0x0000000b36367223 */ /* 0x180fe2000001081f */
[----:B------:R-:W-:Y:S01]  /*d0c0*/  FFMA.FTZ R31, R76, R11, -R31 ;  /* 0x0000000b4c1f7223 */ /* 0x000fe2000001081f */
[----:B------:R-:W-:Y:S01]  /*d0d0*/  F2FP.BF16.F32.PACK_AB R166, R33, R166 ;  /* 0x000000a621a6723e */ /* 0x000fe200000010ff */
[C---:B------:R-:W-:Y:S01]  /*d0e0*/  FADD.FTZ R45, R35.reuse, R38 ;  /* 0x00000026232d7221 */ /* 0x040fe20000010000 */
[----:B------:R-:W1:Y:S01]  /*d0f0*/  MUFU.EX2 R167, R167 ;  /* 0x000000a700a77308 */ /* 0x000e620000000800 */
[----:B------:R-:W-:-:S02]  /*d100*/  F2FP.BF16.F32.PACK_AB R160, R35, R160 ;  /* 0x000000a023a0723e */ /* 0x000fc400000010ff */
[----:B------:R-:W-:Y:S01]  /*d110*/  FADD.FTZ R38, R162, R45 ;  /* 0x0000002da2267221 */ /* 0x000fe20000010000 */
[----:B0-----:R-:W-:-:S04]  /*d120*/  F2FP.BF16.F32.PACK_AB R162, R37, R162 ;  /* 0x000000a225a2723e */ /* 0x001fc800000010ff */
[----:B------:R-:W0:Y:S01]  /*d130*/  MUFU.EX2 R24, R24 ;  /* 0x0000001800187308 */ /* 0x000e220000000800 */
[----:B--2---:R-:W-:Y:S01]  /*d140*/  FADD.FTZ R36, R165, R0 ;  /* 0x00000000a5247221 */ /* 0x004fe20000010000 */
[----:B------:R-:W-:-:S06]  /*d150*/  F2FP.BF16.F32.PACK_AB R165, R0, R165 ;  /* 0x000000a500a5723e */ /* 0x000fcc00000010ff */
[----:B------:R-:W2:Y:S01]  /*d160*/  MUFU.EX2 R161, R161 ;  /* 0x000000a100a17308 */ /* 0x000ea20000000800 */
[----:B-1----:R-:W-:-:S07]  /*d170*/  FADD.FTZ R43, R167, R36 ;  /* 0x00000024a72b7221 */ /* 0x002fce0000010000 */
[----:B------:R-:W1:Y:S01]  /*d180*/  MUFU.EX2 R28, R28 ;  /* 0x0000001c001c7308 */ /* 0x000e620000000800 */
[C---:B0-----:R-:W-:Y:S01]  /*d190*/  FADD.FTZ R36, R24.reuse, R43 ;  /* 0x0000002b18247221 */ /* 0x041fe20000010000 */
[----:B------:R-:W-:-:S05]  /*d1a0*/  F2FP.BF16.F32.PACK_AB R167, R24, R167 ;  /* 0x000000a718a7723e */ /* 0x000fca00000010ff */
[----:B------:R0:W-:Y:S01]  /*d1b0*/  STSM.16.M88.4 [R200+0x26800], R164 ;  /* 0x026800a4c8007844 */ /* 0x0001e20000000200 */
[----:B------:R-:W3:Y:S01]  /*d1c0*/  MUFU.EX2 R163, R163 ;  /* 0x000000a300a37308 */ /* 0x000ee20000000800 */
[----:B--2---:R-:W-:-:S07]  /*d1d0*/  FADD.FTZ R43, R161, R36 ;  /* 0x00000024a12b7221 */ /* 0x004fce0000010000 */
[----:B------:R-:W2:Y:S01]  /*d1e0*/  MUFU.EX2 R30, R30 ;  /* 0x0000001e001e7308 */ /* 0x000ea20000000800 */
[C---:B-1----:R-:W-:Y:S01]  /*d1f0*/  FADD.FTZ R36, R28.reuse, R43 ;  /* 0x0000002b1c247221 */ /* 0x042fe20000010000 */
[----:B------:R-:W-:Y:S01]  /*d200*/  FADD.FTZ R43, R37, R38 ;  /* 0x00000026252b7221 */ /* 0x000fe20000010000 */
[----:B------:R-:W-:-:S03]  /*d210*/  F2FP.BF16.F32.PACK_AB R161, R28, R161 ;  /* 0x000000a11ca1723e */ /* 0x000fc600000010ff */
[----:B------:R-:W-:Y:S02]  /*d220*/  FADD.FTZ R38, R156, R43 ;  /* 0x0000002b9c267221 */ /* 0x000fe40000010000 */
[----:B------:R-:W1:Y:S01]  /*d230*/  MUFU.EX2 R157, R157 ;  /* 0x0000009d009d7308 */ /* 0x000e620000000800 */
[----:B---3--:R-:W-:-:S07]  /*d240*/  FADD.FTZ R29, R163, R36 ;  /* 0x00000024a31d7221 */ /* 0x008fce0000010000 */
[----:B------:R-:W3:Y:S01]  /*d250*/  MUFU.EX2 R39, R39 ;  /* 0x0000002700277308 */ /* 0x000ee20000000800 */
[C---:B--2---:R-:W-:Y:S01]  /*d260*/  FADD.FTZ R36, R30.reuse, R29 ;  /* 0x0000001d1e247221 */ /* 0x044fe20000010000 */
[----:B------:R-:W-:-:S05]  /*d270*/  F2FP.BF16.F32.PACK_AB R163, R30, R163 ;  /* 0x000000a31ea3723e */ /* 0x000fca00000010ff */
[----:B------:R0:W-:Y:S01]  /*d280*/  STSM.16.M88.4 [R201], R160 ;  /* 0x000000a0c9007844 */ /* 0x0001e20000000200 */
[----:B------:R-:W2:Y:S01]  /*d290*/  MUFU.EX2 R32, R32 ;  /* 0x0000002000207308 */ /* 0x000ea20000000800 */
[----:B-1----:R-:W-:-:S07]  /*d2a0*/  FADD.FTZ R29, R157, R36 ;  /* 0x000000249d1d7221 */ /* 0x002fce0000010000 */
[----:B------:R-:W1:Y:S01]  /*d2b0*/  MUFU.EX2 R158, R158 ;  /* 0x0000009e009e7308 */ /* 0x000e620000000800 */
[C---:B---3--:R-:W-:Y:S01]  /*d2c0*/  FADD.FTZ R33, R39.reuse, R38 ;  /* 0x0000002627217221 */ /* 0x048fe20000010000 */
[----:B------:R-:W-:-:S06]  /*d2d0*/  F2FP.BF16.F32.PACK_AB R156, R39, R156 ;  /* 0x0000009c279c723e */ /* 0x000fcc00000010ff */
[----:B------:R-:W3:Y:S01]  /*d2e0*/  MUFU.EX2 R159, R159 ;  /* 0x0000009f009f7308 */ /* 0x000ee20000000800 */
[C---:B--2---:R-:W-:Y:S01]  /*d2f0*/  FADD.FTZ R0, R32.reuse, R29 ;  /* 0x0000001d20007221 */ /* 0x044fe20000010000 */
[----:B------:R-:W-:-:S06]  /*d300*/  F2FP.BF16.F32.PACK_AB R157, R32, R157 ;  /* 0x0000009d209d723e */ /* 0x000fcc00000010ff */
[----:B------:R-:W2:Y:S01]  /*d310*/  MUFU.EX2 R26, R26 ;  /* 0x0000001a001a7308 */ /* 0x000ea20000000800 */
[----:B-1----:R-:W-:-:S07]  /*d320*/  FADD.FTZ R24, R158, R33 ;  /* 0x000000219e187221 */ /* 0x002fce0000010000 */
[----:B------:R-:W1:Y:S01]  /*d330*/  MUFU.EX2 R3, R3 ;  /* 0x0000000300037308 */ /* 0x000e620000000800 */
[----:B---3--:R-:W-:-:S07]  /*d340*/  FADD.FTZ R29, R159, R0 ;  /* 0x000000009f1d7221 */ /* 0x008fce0000010000 */
[----:B------:R-:W-:Y:S01]  /*d350*/  MUFU.EX2 R25, R25 ;  /* 0x0000001900197308 */ /* 0x000fe20000000800 */
[C---:B--2---:R-:W-:Y:S01]  /*d360*/  F2FP.BF16.F32.PACK_AB R159, R26.reuse, R159 ;  /* 0x0000009f1a9f723e */ /* 0x044fe200000010ff */
[----:B------:R-:W-:-:S06]  /*d370*/  FADD.FTZ R26, R26, R29 ;  /* 0x0000001d1a1a7221 */ /* 0x000fcc0000010000 */
[----:B------:R-:W2:Y:S01]  /*d380*/  MUFU.EX2 R40, R40 ;  /* 0x0000002800287308 */ /* 0x000ea20000000800 */
[C---:B-1----:R-:W-:Y:S01]  /*d390*/  FADD.FTZ R24, R3.reuse, R24 ;  /* 0x0000001803187221 */ /* 0x042fe20000010000 */
[----:B------:R-:W-:-:S05]  /*d3a0*/  F2FP.BF16.F32.PACK_AB R158, R3, R158 ;  /* 0x0000009e039e723e */ /* 0x000fca00000010ff */
[----:B------:R0:W-:Y:S01]  /*d3b0*/  STSM.16.M88.4 [R205], R156 ;  /* 0x0000009ccd007844 */ /* 0x0001e20000000200 */
[----:B------:R-:W-:Y:S08]  /*d3c0*/  MUFU.EX2 R27, R27 ;  /* 0x0000001b001b7308 */ /* 0x000ff00000000800 */
[----:B------:R-:W1:Y:S01]  /*d3d0*/  MUFU.EX2 R34, R34 ;  /* 0x0000002200227308 */ /* 0x000e620000000800 */
[----:B--2---:R-:W-:Y:S01]  /*d3e0*/  F2FP.BF16.F32.PACK_AB R152, R40, R25 ;  /* 0x000000192898723e */ /* 0x004fe200000010ff */
[----:B------:R-:W-:-:S04]  /*d3f0*/  FADD.FTZ R25, R25, R24 ;  /* 0x0000001819197221 */ /* 0x000fc80000010000 */
[----:B------:R-:W-:Y:S02]  /*d400*/  FADD.FTZ R40, R40, R25 ;  /* 0x0000001928287221 */ /* 0x000fe40000010000 */
[----:B------:R-:W2:Y:S08]  /*d410*/  MUFU.EX2 R41, R41 ;  /* 0x0000002900297308 */ /* 0x000eb00000000800 */
[----:B------:R-:W3:Y:S01]  /*d420*/  MUFU.EX2 R44, R44 ;  /* 0x0000002c002c7308 */ /* 0x000ee20000000800 */
[----:B-1----:R-:W-:Y:S01]  /*d430*/  F2FP.BF16.F32.PACK_AB R153, R34, R27 ;  /* 0x0000001b2299723e */ /* 0x002fe200000010ff */
[----:B------:R-:W-:-:S04]  /*d440*/  FADD.FTZ R27, R27, R26 ;  /* 0x0000001a1b1b7221 */ /* 0x000fc80000010000 */
[----:B------:R-:W-:Y:S02]  /*d450*/  FADD.FTZ R27, R34, R27 ;  /* 0x0000001b221b7221 */ /* 0x000fe40000010000 */
[----:B------:R-:W1:Y:S01]  /*d460*/  MUFU.EX2 R54, R54 ;  /* 0x0000003600367308 */ /* 0x000e620000000800 */
[----:B--2---:R-:W-:-:S07]  /*d470*/  FADD.FTZ R3, R41, R40 ;  /* 0x0000002829037221 */ /* 0x004fce0000010000 */
[----:B------:R-:W2:Y:S01]  /*d480*/  MUFU.EX2 R31, R31 ;  /* 0x0000001f001f7308 */ /* 0x000ea20000000800 */
[C---:B---3--:R-:W-:Y:S01]  /*d490*/  F2FP.BF16.F32.PACK_AB R154, R44.reuse, R41 ;  /* 0x000000292c9a723e */ /* 0x048fe200000010ff */
[----:B------:R-:W-:Y:S01]  /*d4a0*/  FADD.FTZ R3, R44, R3 ;  /* 0x000000032c037221 */ /* 0x000fe20000010000 */
[----:B-1----:R-:W-:Y:S01]  /*d4b0*/  FADD.FTZ R0, R54, R27 ;  /* 0x0000001b36007221 */ /* 0x002fe20000010000 */
[----:B--2---:R-:W-:-:S03]  /*d4c0*/  F2FP.BF16.F32.PACK_AB R155, R31, R54 ;  /* 0x000000361f9b723e */ /* 0x004fc600000010ff */
[----:B------:R-:W-:Y:S02]  /*d4d0*/  FADD.FTZ R0, R31, R0 ;  /* 0x000000001f007221 */ /* 0x000fe40000010000 */
[----:B------:R0:W-:Y:S01]  /*d4e0*/  STSM.16.M88.4 [R204], R152 ;  /* 0x00000098cc007844 */ /* 0x0001e20000000200 */
[----:B------:R-:W-:Y:S05]  /*d4f0*/  @!P0 BRA `(.L_x_2609) ;  /* 0x0000000000048947 */ /* 0x000fea0003800000 */
[----:B------:R-:W-:Y:S01]  /*d500*/  BPT.TRAP 0x1 ;  /* 0x000000040000795c */ /* 0x000fe20000300000 */
.L_x_2609:
[----:B------:R1:W2:Y:S01]  /*d510*/  SYNCS.PHASECHK.TRANS64.TRYWAIT P1, [R15+URZ+0x28c50], R56 ;  /* 0x028c50380f0075a7 */ /* 0x0002a2000802017f */
[----:B------:R-:W-:Y:S05]  /*d520*/  @!P0 BRA `(.L_x_2610) ;  /* 0x0000000000048947 */ /* 0x000fea0003800000 */
[----:B------:R-:W-:Y:S01]  /*d530*/  BPT.TRAP 0x1 ;  /* 0x000000040000795c */ /* 0x000fe20000300000 */
.L_x_2610:
[----:B------:R-:W-:Y:S01]  /*d540*/  ULDC UR44, c[0x0][0x9e4] ;  /* 0x00027900002c7ab9 */ /* 0x000fe20000000800 */
[----:B------:R-:W-:Y:S01]  /*d550*/  ULDC UR45, c[0x0][0x9dc] ;  /* 0x00027700002d7ab9 */ /* 0x000fe20000000800 */
[----:B------:R-:W-:Y:S01]  /*d560*/  ULDC UR38, c[0x0][0x988] ;  /* 0x0002620000267ab9 */ /* 0x000fe20000000800 */
[----:B------:R-:W-:Y:S01]  /*d570*/  ULDC UR46, c[0x0][0x9e0] ;  /* 0x00027800002e7ab9 */ /* 0x000fe20000000800 */
[----:B------:R-:W-:Y:S01]  /*d580*/  BSSY B0, `(.L_x_2611) ;  /* 0x0000006000007945 */ /* 0x000fe20003800000 */
[----:B------:R-:W-:Y:S02]  /*d590*/  IMAD R28, R17, 0x1000, R195 ;  /* 0x00001000111c7824 */ /* 0x000fe400078e02c3 */
[----:B------:R-:W-:Y:S01]  /*d5a0*/  IMAD.MOV.U32 R29, RZ, RZ, 0x40000040 ;  /* 0x40000040ff1d7424 */ /* 0x000fe200078e00ff */
[----:B--2---:R-:W-:Y:S06]  /*d5b0*/  @P1 BRA `(.L_x_2612) ;  /* 0x0000000000081947 */ /* 0x004fec0003800000 */
[----:B------:R-:W2:Y:S02]  /*d5c0*/  SYNCS.PHASECHK.TRANS64.TRYWAIT P1, [R15+URZ+0x28c50], R56 ;  /* 0x028c50380f0075a7 */ /* 0x000ea4000802017f */
[----:B--2---:R-:W-:Y:S05]  /*d5d0*/  @!P1 BRA `(.L_x_2613) ;  /* 0x0000016000109947 */ /* 0x004fea0003800000 */
.L_x_2612:
[----:B------:R-:W-:Y:S05]  /*d5e0*/  BSYNC B0 ;  /* 0x0000000000007941 */ /* 0x000fea0003800000 */
.L_x_2611:
        /* <DEDUP_REMOVED lines=14> */
[----:B-12--5:R-:W-:-:S06]  /*d6d0*/  WARPGROUP.ARRIVE ;  /* 0x00000000000079c5 */ /* 0x026fcc0000000000 */
        /* <DEDUP_REMOVED lines=22> */
[----:B------:R-:W-:Y:S05]  /*d840*/  @!P0 BRA `(.L_x_2614) ;  /* 0x0000000000048947 */ /* 0x000fea0003800000 */
[----:B------:R-:W-:Y:S01]  /*d850*/  BPT.TRAP 0x1 ;  /* 0x000000040000795c */ /* 0x000fe20000300000 */
.L_x_2614:
[----:B0-----:R-:W0:Y:S01]  /*d860*/  LDC R152, c[0x0][0x448] ;  /* 0x00011200ff987b82 */ /* 0x001e220000000800 */
[----:B------:R-:W-:Y:S01]  /*d870*/  VIADD R15, R15, 0x28c60 ;  /* 0x00028c600f0f7836 */ /* 0x000fe20000000000 */
[----:B------:R-:W-:Y:S01]  /*d880*/  UISETP.NE.AND UP0, UPT, UR47, URZ, UPT ;  /* 0x0000003f2f00728c */ /* 0x000fe2000bf05270 */
[----:B------:R-:W-:-:S03]  /*d890*/  IMAD.MOV.U32 R153, RZ, RZ, R196 ;  /* 0x000000ffff997224 */ /* 0x000fc600078e00c4 */
[----:B------:R-:W-:-:S04]  /*d8a0*/  PRMT R15, R186, 0x654, R15 ;  /* 0x00000654ba0f7816 */ /* 0x000fc8000000000f */
[----:B------:R1:W-:Y:S01]  /*d8b0*/  SYNCS.ARRIVE.TRANS64.RED.A1T0 RZ, [R15+URZ], RZ ;  /* 0x000000ff0fff79a7 */ /* 0x0003e2000810043f */
[----:B0-----:R-:W-:-:S13]  /*d8c0*/  ISETP.NE.AND P1, PT, R152, 0x1, PT ;  /* 0x000000019800780c */ /* 0x001fda0003f25270 */
[----:B------:R-:W0:Y:S08]  /*d8d0*/  @P1 LDC R152, c[0x0][0x44c] ;  /* 0x00011300ff981b82 */ /* 0x000e300000000800 */
[----:B-1----:R-:W1:Y:S01]  /*d8e0*/  @P1 LDC R15, c[0x0][0x450] ;  /* 0x00011400ff0f1b82 */ /* 0x002e620000000800 */
[----:B0-----:R-:W-:-:S05]  /*d8f0*/  @P1 IMAD.HI.U32 R152, R196, R152, RZ ;  /* 0x00000098c4981227 */ /* 0x001fca00078e00ff */
[----:B-1----:R-:W-:Y:S01]  /*d900*/  @P1 SHF.R.U32.HI R153, RZ, R15, R152 ;  /* 0x0000000fff991219 */ /* 0x002fe20000011698 */
[----:B------:R-:W-:Y:S01]  /*d910*/  VIADD R15, R168, 0xfffffffe ;  /* 0xfffffffea80f7836 */ /* 0x000fe20000000000 */
[----:B------:R-:W-:Y:S02]  /*d920*/  PLOP3.LUT P1, PT, PT, PT, UP0, 0x40, 0x0 ;  /* 0x000000000000781c */ /* 0x000fe40003f2e808 */
[----:B------:R-:W-:-:S05]  /*d930*/  IADD3 R152, R153, R184, -R23 ;  /* 0x000000b899987210 */ /* 0x000fca0007ffe817 */
[----:B------:R-:W-:-:S06]  /*d940*/  VIADD R153, R152, UR40 ;  /* 0x0000002898997c36 */ /* 0x000fcc0008000000 */
[----:B------:R-:W-:Y:S05]  /*d950*/  @P1 BRA `(.L_x_2615) ;  /* 0x0000000000541947 */ /* 0x000fea0003800000 */
[C---:B------:R-:W-:Y:S01]  /*d960*/  ISETP.GT.AND P1, PT, R152.reuse, RZ, PT ;  /* 0x000000ff9800720c */ /* 0x040fe20003f24270 */
[----:B------:R-:W-:Y:S01]  /*d970*/  BSSY B0, `(.L_x_2616) ;  /* 0x0000010000007945 */ /* 0x000fe20003800000 */
[----:B------:R-:W-:-:S11]  /*d980*/  VIADD R154, R152, 0xffffffff ;  /* 0xffffffff989a7836 */ /* 0x000fd60000000000 */
[----:B------:R-:W-:Y:S05]  /*d990*/  @P1 BRA `(.L_x_2617) ;  /* 0x0000000000201947 */ /* 0x000fea0003800000 */
[----:B------:R-:W-:Y:S01]  /*d9a0*/  UISETP.NE.AND UP0, UPT, UR41, 0x1, UPT ;  /* 0x000000012900788c */ /* 0x000fe2000bf05270 */
[----:B------:R-:W-:-:S05]  /*d9b0*/  IMAD.MOV R152, RZ, RZ, -R152 ;  /* 0x000000ffff987224 */ /* 0x000fca00078e0a98 */
[----:B------:R-:W-:-:S05]  /*d9c0*/  PLOP3.LUT P1, PT, PT, PT, UP0, 0x80, 0x0 ;  /* 0x000000000000781c */ /* 0x000fca0003f2f008 */
[----:B------:R-:W-:-:S08]  /*d9d0*/  @UP0 ULDC.64 UR4, c[0x0][0x9e8] ;  /* 0x00027a0000040ab9 */ /* 0x000fd00000000a00 */
[----:B------:R-:W-:-:S05]  /*d9e0*/  @P1 IMAD.HI.U32 R154, R152, UR4, RZ ;  /* 0x00000004989a1c27 */ /* 0x000fca000f8e00ff */
[----:B------:R-:W-:-:S04]  /*d9f0*/  @P1 SHF.R.U32.HI R152, RZ, UR5, R154 ;  /* 0x00000005ff981c19 */ /* 0x000fc8000801169a */
[----:B------:R-:W-:Y:S01]  /*da00*/  LOP3.LUT R154, RZ, R152, RZ, 0x33, !PT ;  /* 0x00000098ff9a7212 */ /* 0x000fe200078e33ff */
[----:B------:R-:W-:Y:S06]  /*da10*/  BRA `(.L_x_2618) ;  /* 0x0000000000147947 */ /* 0x000fec0003800000 */
.L_x_2617:
[----:B------:R-:W-:-:S06]  /*da20*/  UISETP.NE.AND UP0, UPT, UR41, 0x1, UPT ;  /* 0x000000012900788c */ /* 0x000fcc000bf05270 */
[----:B------:R-:W-:-:S05]  /*da30*/  PLOP3.LUT P1, PT, PT, PT, UP0, 0x80, 0x0 ;  /* 0x000000000000781c */ /* 0x000fca0003f2f008 */
[----:B------:R-:W-:-:S08]  /*da40*/  @UP0 ULDC.64 UR4, c[0x0][0x9e8] ;  /* 0x00027a0000040ab9 */ /* 0x000fd00000000a00 */
[----:B------:R-:W-:-:S05]  /*da50*/  @P1 IMAD.HI.U32 R152, R154, UR4, RZ ;  /* 0x000000049a981c27 */ /* 0x000fca000f8e00ff */
[----:B------:R-:W-:-:S07]  /*da60*/  @P1 SHF.R.U32.HI R154, RZ, UR5, R152 ;  /* 0x00000005ff9a1c19 */ /* 0x000fce0008011698 */
.L_x_2618:
[----:B------:R-:W-:Y:S05]  /*da70*/  BSYNC B0 ;  /* 0x0000000000007941 */ /* 0x000fea0003800000 */
.L_x_2616:
[----:B------:R-:W-:-:S04]  /*da80*/  IMAD.U32 R152, RZ, RZ, UR41 ;  /* 0x00000029ff987e24 */ /* 0x000fc8000f8e00ff */
[----:B------:R-:W-:-:S05]  /*da90*/  IMAD R154, R154, R152, UR41 ;  /* 0x000000299a9a7e24 */ /* 0x000fca000f8e0298 */
[----:B------:R-:W-:-:S07]  /*daa0*/  VIMNMX R153, R153, R154, PT ;  /* 0x0000009a99997248 */ /* 0x000fce0003fe0100 */
.L_x_2615:
[----:B------:R-:W-:Y:S01]  /*dab0*/  SHF.R.S32.HI R152, RZ, 0x1f, R153 ;  /* 0x0000001fff987819 */ /* 0x000fe20000011499 */
[----:B------:R-:W-:Y:S03]  /*dac0*/  BSSY B1, `(.L_x_2619) ;  /* 0x0000276000017945 */ /* 0x000fe60003800000 */
[----:B------:R-:W-:-:S04]  /*dad0*/  LEA.HI R152, R152, R153, RZ, 0x6 ;  /* 0x0000009998987211 */ /* 0x000fc800078f30ff */
[----:B------:R-:W-:-:S04]  /*dae0*/  SHF.R.S32.HI R152, RZ, 0x6, R152 ;  /* 0x00000006ff987819 */ /* 0x000fc80000011498 */
[----:B------:R-:W-:-:S04]  /*daf0*/  VIMNMX R211, R213, R152, !PT ;  /* 0x00000098d5d37248 */ /* 0x000fc80007fe0100 */
[----:B------:R-:W-:-:S13]  /*db00*/  ISETP.GE.AND P1, PT, R15, R211, PT ;  /* 0x000000d30f00720c */ /* 0x000fda0003f26270 */
[----:B------:R-:W-:Y:S05]  /*db10*/  @!P1 BRA `(.L_x_2620) ;  /* 0x0000002400c09947 */ /* 0x000fea0003800000 */
[----:B------:R-:W-:Y:S01]  /*db20*/  BSSY B0, `(.L_x_2621) ;  /* 0x000026c000007945 */ /* 0x000fe20003800000 */
.L_x_2642:
[----:B------:R-:W-:-:S05]  /*db30*/  VIADD R208, R17, 0x1 ;  /* 0x0000000111d07836 */ /* 0x000fca0000000000 */
[----:B------:R-:W-:-:S04]  /*db40*/  ISETP.NE.AND P1, PT, R208, 0x2, PT ;  /* 0x00000002d000780c */ /* 0x000fc80003f25270 */
[----:B------:R-:W-:Y:S02]  /*db50*/  SEL R11, RZ, 0x1, P1 ;  /* 0x00000001ff0b7807 */ /* 0x000fe40000800000 */
[----:B------:R-:W-:Y:S02]  /*db60*/  SEL R208, R208, RZ, P1 ;  /* 0x000000ffd0d07207 */ /* 0x000fe40000800000 */
[----:B------:R-:W-:Y:S01]  /*db70*/  LOP3.LUT R22, R22, R11, RZ, 0x3c, !PT ;  /* 0x0000000b16167212 */ /* 0x000fe200078e3cff */
[----:B0-----:R-:W-:Y:S06]  /*db80*/  @!P0 BRA `(.L_x_2622) ;  /* 0x0000000000048947 */ /* 0x001fec0003800000 */
[----:B------:R-:W-:Y:S01]  /*db90*/  BPT.TRAP 0x1 ;  /* 0x000000040000795c */ /* 0x000fe20000300000 */
.L_x_2622:
[----:B------:R-:W-:Y:S01]  /*dba0*/  IMAD R209, R208, 0x8, R2 ;  /* 0x00000008d0d17824 */ /* 0x000fe200078e0202 */
[----:B------:R-:W-:-:S04]  /*dbb0*/  SHF.L.U32 R210, R22, 0x1f, RZ ;  /* 0x0000001f16d27819 */ /* 0x000fc800000006ff */
[----:B------:R0:W1:Y:S01]  /*dbc0*/  SYNCS.PHASECHK.TRANS64.TRYWAIT P1, [R209+URZ+0x28c30], R210 ;  /* 0x028c30d2d10075a7 */ /* 0x000062000802017f */
[----:B------:R-:W-:Y:S05]  /*dbd0*/  @!P0 BRA `(.L_x_2623) ;  /* 0x0000000000048947 */ /* 0x000fea0003800000 */
[----:B------:R-:W-:Y:S01]  /*dbe0*/  BPT.TRAP 0x1 ;  /* 0x000000040000795c */ /* 0x000fe20000300000 */
.L_x_2623:
[----:B------:R-:W-:Y:S01]  /*dbf0*/  BSSY B2, `(.L_x_2624) ;  /* 0x0000006000027945 */ /* 0x000fe20003800000 */
[----:B------:R-:W-:Y:S02]  /*dc00*/  IMAD R156, R208, 0x200, R21 ;  /* 0x00000200d09c7824 */ /* 0x000fe400078e0215 */
[----:B------:R-:W-:Y:S01]  /*dc10*/  IMAD.MOV.U32 R157, RZ, RZ, 0x40000040 ;  /* 0x40000040ff9d7424 */ /* 0x000fe200078e00ff */
[----:B-1----:R-:W-:Y:S06]  /*dc20*/  @P1 BRA `(.L_x_2625) ;  /* 0x0000000000081947 */ /* 0x002fec0003800000 */
[----:B------:R-:W1:Y:S02]  /*dc30*/  SYNCS.PHASECHK.TRANS64.TRYWAIT P1, [R209+URZ+0x28c30], R210 ;  /* 0x028c30d2d10075a7 */ /* 0x000e64000802017f */
[----:B-1----:R-:W-:Y:S05]  /*dc40*/  @!P1 BRA `(.L_x_2626) ;  /* 0x0000015800889947 */ /* 0x002fea0003800000 */
.L_x_2625:
[----:B------:R-:W-:Y:S05]  /*dc50*/  BSYNC B2 ;  /* 0x0000000000027941 */ /* 0x000fea0003800000 */
.L_x_2624:
[C---:B------:R-:W-:Y:S01]  /*dc60*/  R2UR UR6, R156.reuse ;  /* 0x000000009c0672ca */ /* 0x040fe200000e0000 */
[C---:B------:R-:W-:Y:S01]  /*dc70*/  VIADD R154, R156.reuse, 0x2 ;  /* 0x000000029c9a7836 */ /* 0x040fe20000000000 */
[----:B------:R-:W-:Y:S01]  /*dc80*/  R2UR UR7, R157 ;  /* 0x000000009d0772ca */ /* 0x000fe200000e0000 */
[----:B------:R-:W-:Y:S01]  /*dc90*/  VIADD R152, R156, 0x4 ;  /* 0x000000049c987836 */ /* 0x000fe20000000000 */
[----:B------:R-:W-:Y:S01]  /*dca0*/  R2UR UR4, R4 ;  /* 0x00000000040472ca */ /* 0x000fe200000e0000 */
        /* <DEDUP_REMOVED lines=11> */
[----:B------:R-:W-:Y:S01]  /*dd60*/  WARPGROUP.ARRIVE ;  /* 0x00000000000079c5 */ /* 0x000fe20000000000 */
[----:B------:R-:W-:Y:S02]  /*dd70*/  R2UR UR8, R12 ;  /* 0x000000000c0872ca */ /* 0x000fe400000e0000 */
[----:B------:R-:W-:Y:S02]  /*dd80*/  R2UR UR9, R13 ;  /* 0x000000000d0972ca */ /* 0x000fe400000e0000 */
[----:B------:R-:W-:Y:S01]  /*dd90*/  R2UR UR12, R8 ;  /* 0x00000000080c72ca */ /* 0x000fe200000e0000 */
[----:B------:R-:W-:Y:S01]  /*dda0*/  HGMMA.64x64x16.F32.BF16 R152, gdesc[UR4], RZ, !UPT, gsb0 ;  /* 0x00e00000049879f0 */ /* 0x000fe2000c0018ff */
[----:B------:R-:W-:-:S02]  /*ddb0*/  R2UR UR13, R9 ;  /* 0x00000000090d72ca */ /* 0x000fc400000e0000 */
        /* <DEDUP_REMOVED lines=14> */
.L_x_2627:
[----:B------:R-:W2:Y:S01]  /*dea0*/  LDC R11, c[0x0][0x448] ;  /* 0x00011200ff0b7b82 */ /* 0x000ea20000000800 */
[----:B------:R-:W-:Y:S01]  /*deb0*/  IMAD.IADD R224, R212, 0x1, R196 ;  /* 0x00000001d4e07824 */ /* 0x000fe200078e02c4 */
[----:B------:R-:W-:Y:S01]  /*dec0*/  UISETP.NE.AND UP0, UPT, UR47, URZ, UPT ;  /* 0x0000003f2f00728c */ /* 0x000fe2000bf05270 */
[----:B--2---:R-:W-:-:S13]  /*ded0*/  ISETP.NE.AND P1, PT, R11, 0x1, PT ;  /* 0x000000010b00780c */ /* 0x004fda0003f25270 */
[----:B------:R-:W2:Y:S08]  /*dee0*/  @P1 LDC R20, c[0x0][0x44c] ;  /* 0x00011300ff141b82 */ /* 0x000eb00000000800 */
[----:B------:R-:W3:Y:S01]  /*def0*/  @P1 LDC R11, c[0x0][0x450] ;  /* 0x00011400ff0b1b82 */ /* 0x000ee20000000800 */
[----:B--2---:R-:W-:-:S05]  /*df00*/  @P1 IMAD.HI.U32 R20, R224, R20, RZ ;  /* 0x00000014e0141227 */ /* 0x004fca00078e00ff */
[----:B---3--:R-:W-:Y:S01]  /*df10*/  @P1 SHF.R.U32.HI R224, RZ, R11, R20 ;  /* 0x0000000bffe01219 */ /* 0x008fe20000011614 */
[----:B------:R-:W-:Y:S01]  /*df20*/  VIADD R11, R209, 0x28c40 ;  /* 0x00028c40d10b7836 */ /* 0x000fe20000000000 */
[----:B------:R-:W-:Y:S01]  /*df30*/  PLOP3.LUT P1, PT, PT, PT, UP0, 0x40, 0x0 ;  /* 0x000000000000781c */ /* 0x000fe20003f2e808 */
[----:B------:R-:W-:Y:S02]  /*df40*/  IMAD.U32 R20, RZ, RZ, UR45 ;  /* 0x0000002dff147e24 */ /* 0x000fe4000f8e00ff */
[----:B------:R-:W2:Y:S01]  /*df50*/  SHFL.IDX PT, R225, R224, RZ, 0x1c1f ;  /* 0x001c1fffe0e17589 */ /* 0x000ea200000e0000 */
[----:B------:R-:W-:Y:S02]  /*df60*/  PRMT R11, R186, 0x654, R11 ;  /* 0x00000654ba0b7816 */ /* 0x000fe4000000000b */
[----:B------:R-:W-:Y:S02]  /*df70*/  LOP3.LUT R223, RZ, R20, RZ, 0x33, !PT ;  /* 0x00000014ffdf7212 */ /* 0x000fe400078e33ff */
[----:B------:R3:W-:Y:S02]  /*df80*/  SYNCS.ARRIVE.TRANS64.RED.A1T0 RZ, [R11+URZ], RZ ;  /* 0x000000ff0bff79a7 */ /* 0x0007e4000810043f */
[----:B---3--:R-:W-:-:S05]  /*df90*/  IMAD.SHL.U32 R11, R15, 0x40, RZ ;  /* 0x000000400f0b7824 */ /* 0x008fca00078e00ff */
[----:B------:R-:W-:-:S04]  /*dfa0*/  IADD3 R222, -R189, 0x1, -R11 ;  /* 0x00000001bdde7810 */ /* 0x000fc80007ffe90b */
[----:B------:R-:W-:-:S05]  /*dfb0*/  IADD3 R222, -R23, R222, R184 ;  /* 0x000000de17de7210 */ /* 0x000fca0007ffe1b8 */
[----:B------:R-:W-:Y:S02]  /*dfc0*/  IMAD.IADD R223, R223, 0x1, R222 ;  /* 0x00000001dfdf7824 */ /* 0x000fe400078e02de */
[----:B------:R-:W-:Y:S02]  /*dfd0*/  VIADD R222, R222, UR46 ;  /* 0x0000002edede7c36 */ /* 0x000fe40008000000 */
[C---:B--2---:R-:W-:Y:S02]  /*dfe0*/  IMAD.IADD R220, R225.reuse, 0x1, R223 ;  /* 0x00000001e1dc7824 */ /* 0x044fe400078e02df */
[----:B------:R-:W-:Y:S01]  /*dff0*/  IMAD.IADD R221, R225, 0x1, R222 ;  /* 0x00000001e1dd7824 */ /* 0x000fe200078e02de */
[----:B------:R-:W-:Y:S06]  /*e000*/  @P1 BRA `(.L_x_2628) ;  /* 0x0000000000581947 */ /* 0x000fec0003800000 */
[----:B------:R-:W-:Y:S01]  /*e010*/  IADD3 R225, -R23, R184, R225 ;  /* 0x000000b817e17210 */ /* 0x000fe20007ffe1e1 */
[----:B------:R-:W-:Y:S03]  /*e020*/  BSSY B2, `(.L_x_2629) ;  /* 0x0000010000027945 */ /* 0x000fe60003800000 */
[----:B------:R-:W-:-:S13]  /*e030*/  ISETP.GT.AND P1, PT, R225, -0x1, PT ;  /* 0xffffffffe100780c */ /* 0x000fda0003f24270 */
[----:B------:R-:W-:Y:S05]  /*e040*/  @P1 BRA `(.L_x_2630) ;  /* 0x0000000000201947 */ /* 0x000fea0003800000 */
[----:B------:R-:W-:Y:S01]  /*e050*/  IMAD.U32 R227, RZ, RZ, UR44 ;  /* 0x0000002cffe37e24 */ /* 0x000fe2000f8e00ff */
[----:B------:R-:W-:-:S04]  /*e060*/  LOP3.LUT R225, RZ, R225, RZ, 0x33, !PT ;  /* 0x000000e1ffe17212 */ /* 0x000fc800078e33ff */
[----:B------:R-:W-:-:S13]  /*e070*/  ISETP.NE.AND P1, PT, R227, 0x1, PT ;  /* 0x00000001e300780c */ /* 0x000fda0003f25270 */
[----:B------:R-:W2:Y:S02]  /*e080*/  @P1 LDC.64 R202, c[0x0][0x9e8] ;  /* 0x00027a00ffca1b82 */ /* 0x000ea40000000a00 */
[----:B--2---:R-:W-:-:S05]  /*e090*/  @P1 IMAD.HI.U32 R202, R225, R202, RZ ;  /* 0x000000cae1ca1227 */ /* 0x004fca00078e00ff */
[----:B------:R-:W-:-:S04]  /*e0a0*/  @P1 SHF.R.U32.HI R225, RZ, R203, R202 ;  /* 0x000000cbffe11219 */ /* 0x000fc800000116ca */
[----:B------:R-:W-:Y:S01]  /*e0b0*/  LOP3.LUT R225, RZ, R225, RZ, 0x33, !PT ;  /* 0x000000e1ffe17212 */ /* 0x000fe200078e33ff */
[----:B------:R-:W-:Y:S06]  /*e0c0*/  BRA `(.L_x_2631) ;  /* 0x0000000000147947 */ /* 0x000fec0003800000 */
.L_x_2630:
[----:B------:R-:W-:-:S05]  /*e0d0*/  IMAD.U32 R227, RZ, RZ, UR44 ;  /* 0x0000002cffe37e24 */ /* 0x000fca000f8e00ff */
[----:B------:R-:W-:-:S13]  /*e0e0*/  ISETP.NE.AND P1, PT, R227, 0x1, PT ;  /* 0x00000001e300780c */ /* 0x000fda0003f25270 */
[----:B------:R-:W2:Y:S02]  /*e0f0*/  @P1 LDC.64 R202, c[0x0][0x9e8] ;  /* 0x00027a00ffca1b82 */ /* 0x000ea40000000a00 */
[----:B--2---:R-:W-:-:S05]  /*e100*/  @P1 IMAD.HI.U32 R202, R225, R202, RZ ;  /* 0x000000cae1ca1227 */ /* 0x004fca00078e00ff */
[----:B------:R-:W-:-:S07]  /*e110*/  @P1 SHF.R.U32.HI R225, RZ, R203, R202 ;  /* 0x000000cbffe11219 */ /* 0x000fce00000116ca */
.L_x_2631:
[----:B------:R-:W-:Y:S05]  /*e120*/  BSYNC B2 ;  /* 0x0000000000027941 */ /* 0x000fea0003800000 */
.L_x_2629:
[----:B------:R-:W-:-:S04]  /*e130*/  IMAD R225, R225, R227, -R11 ;  /* 0x000000e3e1e17224 */ /* 0x000fc800078e0a0b */
[----:B------:R-:W-:-:S05]  /*e140*/  IMAD.IADD R225, R225, 0x1, -R189 ;  /* 0x00000001e1e17824 */ /* 0x000fca00078e0abd */
[----:B------:R-:W-:Y:S02]  /*e150*/  VIMNMX R220, R220, R225, !PT ;  /* 0x000000e1dcdc7248 */ /* 0x000fe40007fe0100 */
[----:B------:R-:W-:-:S07]  /*e160*/  VIADDMNMX R221, R225, R227, R221, PT ;  /* 0x000000e3e1dd7246 */ /* 0x000fce00038001dd */
.L_x_2628:
[----:B------:R-:W-:Y:S01]  /*e170*/  ISETP.GT.AND P1, PT, R15, -0x1, PT ;  /* 0xffffffff0f00780c */ /* 0x000fe20003f24270 */
[----:B------:R-:W2:Y:S01]  /*e180*/  SHFL.IDX PT, R224, R224, 0x1, 0x1c1f ;  /* 0x003c1f00e0e07f89 */ /* 0x000ea200000e0000 */
[----:B------:R-:W-:Y:S02]  /*e190*/  UISETP.NE.AND UP0, UPT, UR47, URZ, UPT ;  /* 0x0000003f2f00728c */ /* 0x000fe4000bf05270 */
[C---:B------:R-:W-:Y:S02]  /*e1a0*/  ISETP.GT.AND P4, PT, R220.reuse, RZ, P1 ;  /* 0x000000ffdc00720c */ /* 0x040fe40000f84270 */
[C---:B------:R-:W-:Y:S02]  /*e1b0*/  ISETP.GT.AND P3, PT, R220.reuse, 0x1, P1 ;  /* 0x00000001dc00780c */ /* 0x040fe40000f64270 */
[----:B------:R-:W-:Y:S02]  /*e1c0*/  ISETP.LT.OR P4, PT, R221, 0x1, P4 ;  /* 0x00000001dd00780c */ /* 0x000fe40002781670 */
[----:B------:R-:W-:-:S02]  /*e1d0*/  ISETP.GT.AND P5, PT, R220, 0x8, P1 ;  /* 0x00000008dc00780c */ /* 0x000fc40000fa4270 */
[----:B------:R-:W-:Y:S02]  /*e1e0*/  FSEL R202, R152, -INF , !P4 ;  /* 0xff80000098ca7808 */ /* 0x000fe40006000000 */
[C---:B------:R-:W-:Y:S02]  /*e1f0*/  ISETP.GT.AND P4, PT, R220.reuse, 0x10, P1 ;  /* 0x00000010dc00780c */ /* 0x040fe40000f84270 */
[----:B------:R-:W-:Y:S02]  /*e200*/  ISETP.GT.AND P2, PT, R220, 0x9, P1 ;  /* 0x00000009dc00780c */ /* 0x000fe40000f44270 */
[C---:B------:R-:W-:Y:S02]  /*e210*/  ISETP.LT.OR P4, PT, R221.reuse, 0x11, P4 ;  /* 0x00000011dd00780c */ /* 0x040fe40002781670 */
[----:B------:R-:W-:Y:S02]  /*e220*/  ISETP.LT.OR P3, PT, R221, 0x2, P3 ;  /* 0x00000002dd00780c */ /* 0x000fe40001f61670 */
[----:B------:R-:W-:-:S02]  /*e230*/  FSEL R160, R160, -INF , !P4 ;  /* 0xff800000a0a07808 */ /* 0x000fc40006000000 */
[----:B------:R-:W-:Y:S01]  /*e240*/  ISETP.GT.AND P4, PT, R220, 0x20, P1 ;  /* 0x00000020dc00780c */ /* 0x000fe20000f84270 */
[--C-:B--2---:R-:W-:Y:S01]  /*e250*/  IMAD.IADD R222, R222, 0x1, R224.reuse ;  /* 0x00000001dede7824 */ /* 0x104fe200078e02e0 */
[----:B------:R-:W-:Y:S01]  /*e260*/  ISETP.LT.OR P5, PT, R221, 0x9, P5 ;  /* 0x00000009dd00780c */ /* 0x000fe20002fa1670 */
[----:B------:R-:W-:Y:S01]  /*e270*/  IMAD.IADD R223, R223, 0x1, R224 ;  /* 0x00000001dfdf7824 */ /* 0x000fe200078e02e0 */
        /* <DEDUP_REMOVED lines=8> */
[----:B------:R-:W-:Y:S02]  /*e300*/  FSEL R168, R168, -INF , !P4 ;  /* 0xff800000a8a87808 */ /* 0x000fe40006000000 */
[----:B------:R-:W-:-:S02]  /*e310*/  ISETP.GT.AND P4, PT, R220, 0x30, P1 ;  /* 0x00000030dc00780c */ /* 0x000fc40000f84270 */
[C---:B------:R-:W-:Y:S02]  /*e320*/  ISETP.LT.OR P3, PT, R221.reuse, 0x12, P3 ;  /* 0x00000012dd00780c */ /* 0x040fe40001f61670 */
        /* <DEDUP_REMOVED lines=10> */
[----:B------:R-:W-:-:S02]  /*e3d0*/  PLOP3.LUT P4, PT, PT, PT, UP0, 0x40, 0x0 ;  /* 0x000000000000781c */ /* 0x000fc40003f8e808 */
        /* <DEDUP_REMOVED lines=14> */
[----:B------:R-:W-:Y:S01]  /*e4c0*/  FSEL R181, R181, -INF , !P2 ;  /* 0xff800000b5b57808 */ /* 0x000fe20005000000 */
        /* <DEDUP_REMOVED lines=13> */
.L_x_2634:
[----:B------:R-:W-:-:S05]  /*e5a0*/  IMAD.U32 R172, RZ, RZ, UR44 ;  /* 0x0000002cffac7e24 */ /* 0x000fca000f8e00ff */
[----:B------:R-:W-:-:S13]  /*e5b0*/  ISETP.NE.AND P2, PT, R172, 0x1, PT ;  /* 0x00000001ac00780c */ /* 0x000fda0003f45270 */
[----:B------:R-:W2:Y:S02]  /*e5c0*/  @P2 LDC.64 R152, c[0x0][0x9e8] ;  /* 0x00027a00ff982b82 */ /* 0x000ea40000000a00 */
[----:B--2---:R-:W-:-:S05]  /*e5d0*/  @P2 IMAD.HI.U32 R152, R224, R152, RZ ;  /* 0x00000098e0982227 */ /* 0x004fca00078e00ff */
[----:B------:R-:W-:-:S07]  /*e5e0*/  @P2 SHF.R.U32.HI R224, RZ, R153, R152 ;  /* 0x00000099ffe02219 */ /* 0x000fce0000011698 */
.L_x_2635:
[----:B------:R-:W-:Y:S05]  /*e5f0*/  BSYNC B2 ;  /* 0x0000000000027941 */ /* 0x000fea0003800000 */
.L_x_2633:
[----:B------:R-:W-:-:S04]  /*e600*/  IMAD R11, R224, R172, -R11 ;  /* 0x000000ace00b7224 */ /* 0x000fc800078e0a0b */
[----:B------:R-:W-:-:S05]  /*e610*/  IMAD.IADD R11, R11, 0x1, -R189 ;  /* 0x000000010b0b7824 */ /* 0x000fca00078e0abd */
[----:B------:R-:W-:Y:S02]  /*e620*/  VIMNMX R223, R223, R11, !PT ;  /* 0x0000000bdfdf7248 */ /* 0x000fe40007fe0100 */
[----:B------:R-:W-:-:S07]  /*e630*/  VIADDMNMX R222, R11, R172, R222, PT ;  /* 0x000000ac0bde7246 */ /* 0x000fce00038001de */
.L_x_2632:
[----:B------:R-:W-:Y:S02]  /*e640*/  FMNMX.FTZ R11, R202, R10, !PT ;  /* 0x0000000aca0b7209 */ /* 0x000fe40007810000 */
[----:B------:R-:W-:Y:S02]  /*e650*/  LOP3.LUT R16, R16, 0xffffdfff, RZ, 0xc0, !PT ;  /* 0xffffdfff10107812 */ /* 0x000fe400078ec0ff */
[----:B------:R-:W-:Y:S02]  /*e660*/  FMNMX.FTZ R11, R203, R11, !PT ;  /* 0x0000000bcb0b7209 */ /* 0x000fe40007810000 */
[----:B------:R-:W-:Y:S02]  /*e670*/  @P0 LOP3.LUT R16, R16, 0x2000, RZ, 0xfc, !PT ;  /* 0x0000200010100812 */ /* 0x000fe400078efcff */
[----:B------:R-:W-:Y:S02]  /*e680*/  FMNMX.FTZ R11, R156, R11, !PT ;  /* 0x0000000b9c0b7209 */ /* 0x000fe40007810000 */
[----:B------:R-:W-:-:S02]  /*e690*/  ISETP.GT.AND P0, PT, R223, 0x20, P1 ;  /* 0x00000020df00780c */ /* 0x000fc40000f04270 */
[----:B------:R-:W-:Y:S02]  /*e6a0*/  FMNMX.FTZ R11, R157, R11, !PT ;  /* 0x0000000b9d0b7209 */ /* 0x000fe40007810000 */
[----:B------:R-:W-:Y:S02]  /*e6b0*/  LOP3.LUT R16, R16, 0xfffeffff, RZ, 0xc0, !PT ;  /* 0xfffeffff10107812 */ /* 0x000fe400078ec0ff */
[----:B------:R-:W-:Y:S02]  /*e6c0*/  FMNMX.FTZ R11, R160, R11, !PT ;  /* 0x0000000ba00b7209 */ /* 0x000fe40007810000 */
[----:B------:R-:W-:Y:S02]  /*e6d0*/  ISETP.GT.AND P2, PT, R223, 0x1, P1 ;  /* 0x00000001df00780c */ /* 0x000fe40000f44270 */
[----:B------:R-:W-:Y:S02]  /*e6e0*/  FMNMX.FTZ R11, R161, R11, !PT ;  /* 0x0000000ba10b7209 */ /* 0x000fe40007810000 */
[----:B------:R-:W-:-:S02]  /*e6f0*/  ISETP.GT.AND P3, PT, R223, 0x8, P1 ;  /* 0x00000008df00780c */ /* 0x000fc40000f64270 */
[----:B------:R-:W-:Y:S02]  /*e700*/  FMNMX.FTZ R11, R164, R11, !PT ;  /* 0x0000000ba40b7209 */ /* 0x000fe40007810000 */
[----:B------:R-:W-:Y:S02]  /*e710*/  @P0 LOP3.LUT R16, R16, 0x10000, RZ, 0xfc, !PT ;  /* 0x0001000010100812 */ /* 0x000fe400078efcff */
[----:B------:R-:W-:Y:S02]  /*e720*/  FMNMX.FTZ R11, R165, R11, !PT ;  /* 0x0000000ba50b7209 */ /* 0x000fe40007810000 */
[C---:B------:R-:W-:Y:S02]  /*e730*/  ISETP.GT.AND P0, PT, R223.reuse, 0x38, P1 ;  /* 0x00000038df00780c */ /* 0x040fe40000f04270 */
[----:B------:R-:W-:Y:S02]  /*e740*/  FMNMX.FTZ R11, R168, R11, !PT ;  /* 0x0000000ba80b7209 */ /* 0x000fe40007810000 */
[----:B------:R-:W-:-:S02]  /*e750*/  ISETP.GT.AND P4, PT, R223, 0x9, P1 ;  /* 0x00000009df00780c */ /* 0x000fc40000f84270 */
[----:B------:R-:W-:Y:S02]  /*e760*/  FMNMX.FTZ R11, R169, R11, !PT ;  /* 0x0000000ba90b7209 */ /* 0x000fe40007810000 */
[----:B------:R-:W-:Y:S02]  /*e770*/  LOP3.LUT R16, R16, 0xfffffffd, RZ, 0xc0, !PT ;  /* 0xfffffffd10107812 */ /* 0x000fe400078ec0ff */
[----:B------:R-:W-:Y:S02]  /*e780*/  FMNMX.FTZ R11, R225, R11, !PT ;  /* 0x0000000be10b7209 */ /* 0x000fe40007810000 */
[C---:B------:R-:W-:Y:S02]  /*e790*/  ISETP.LT.OR P2, PT, R222.reuse, 0x2, P2 ;  /* 0x00000002de00780c */ /* 0x040fe40001741670 */
[----:B------:R-:W-:Y:S02]  /*e7a0*/  FMNMX.FTZ R11, R173, R11, !PT ;  /* 0x0000000bad0b7209 */ /* 0x000fe40007810000 */
[----:B------:R-:W-:-:S02]  /*e7b0*/  ISETP.LT.OR P3, PT, R222, 0x9, P3 ;  /* 0x00000009de00780c */ /* 0x000fc40001f61670 */
[----:B------:R-:W-:Y:S02]  /*e7c0*/  FMNMX.FTZ R11, R176, R11, !PT ;  /* 0x0000000bb00b7209 */ /* 0x000fe40007810000 */
[----:B------:R-:W-:Y:S02]  /*e7d0*/  ISETP.LT.OR P4, PT, R222, 0xa, P4 ;  /* 0x0000000ade00780c */ /* 0x000fe40002781670 */
[----:B------:R-:W-:Y:S02]  /*e7e0*/  FMNMX.FTZ R11, R177, R11, !PT ;  /* 0x0000000bb10b7209 */ /* 0x000fe40007810000 */
[----:B------:R-:W-:Y:S02]  /*e7f0*/  @P0 LOP3.LUT R16, R16, 0x2, RZ, 0xfc, !PT ;  /* 0x0000000210100812 */ /* 0x000fe400078efcff */
[----:B------:R-:W-:Y:S02]  /*e800*/  FMNMX.FTZ R11, R180, R11, !PT ;  /* 0x0000000bb40b7209 */ /* 0x000fe40007810000 */
[----:B------:R-:W-:-:S02]  /*e810*/  ISETP.GT.AND P0, PT, R223, RZ, P1 ;  /* 0x000000ffdf00720c */ /* 0x000fc40000f04270 */
[----:B------:R-:W-:Y:S02]  /*e820*/  FSEL R155, R155, -INF , !P2 ;  /* 0xff8000009b9b7808 */ /* 0x000fe40005000000 */
[----:B------:R-:W-:Y:S02]  /*e830*/  FSEL R158, R158, -INF , !P3 ;  /* 0xff8000009e9e7808 */ /* 0x000fe40005800000 */
[----:B------:R-:W-:Y:S02]  /*e840*/  FSEL R159, R159, -INF , !P4 ;  /* 0xff8000009f9f7808 */ /* 0x000fe40006000000 */
[C---:B------:R-:W-:Y:S02]  /*e850*/  ISETP.GT.AND P5, PT, R223.reuse, 0x10, P1 ;  /* 0x00000010df00780c */ /* 0x040fe40000fa4270 */
[C---:B------:R-:W-:Y:S02]  /*e860*/  ISETP.GT.AND P2, PT, R223.reuse, 0x11, P1 ;  /* 0x00000011df00780c */ /* 0x040fe40000f44270 */
[----:B------:R-:W-:-:S02]  /*e870*/  ISETP.GT.AND P3, PT, R223, 0x18, P1 ;  /* 0x00000018df00780c */ /* 0x000fc40000f64270 */
[----:B------:R-:W-:Y:S02]  /*e880*/  ISETP.GT.AND P4, PT, R223, 0x19, P1 ;  /* 0x00000019df00780c */ /* 0x000fe40000f84270 */
[----:B------:R-:W-:Y:S02]  /*e890*/  FMNMX.FTZ R11, R181, R11, !PT ;  /* 0x0000000bb50b7209 */ /* 0x000fe40007810000 */
[C---:B------:R-:W-:Y:S02]  /*e8a0*/  ISETP.LT.OR P5, PT, R222.reuse, 0x11, P5 ;  /* 0x00000011de00780c */ /* 0x040fe40002fa1670 */
[C---:B------:R-:W-:Y:S01]  /*e8b0*/  ISETP.LT.OR P2, PT, R222.reuse, 0x12, P2 ;  /* 0x00000012de00780c */ /* 0x040fe20001741670 */
[----:B------:R-:W2:Y:S01]  /*e8c0*/  SHFL.BFLY PT, R152, R11, 0x2, 0x1f ;  /* 0x0c401f000b987f89 */ /* 0x000ea200000e0000 */
[C---:B------:R-:W-:Y:S02]  /*e8d0*/  ISETP.LT.OR P3, PT, R222.reuse, 0x19, P3 ;  /* 0x00000019de00780c */ /* 0x040fe40001f61670 */
[----:B------:R-:W-:-:S02]  /*e8e0*/  ISETP.LT.OR P4, PT, R222, 0x1a, P4 ;  /* 0x0000001ade00780c */ /* 0x000fc40002781670 */
[----:B------:R-:W-:Y:S02]  /*e8f0*/  LOP3.LUT R16, R16, 0xffffffdf, RZ, 0xc0, !PT ;  /* 0xffffffdf10107812 */ /* 0x000fe400078ec0ff */
[----:B------:R-:W-:Y:S02]  /*e900*/  FSEL R162, R162, -INF , !P5 ;  /* 0xff800000a2a27808 */ /* 0x000fe40006800000 */
[----:B------:R-:W-:Y:S02]  /*e910*/  FSEL R163, R163, -INF , !P2 ;  /* 0xff800000a3a37808 */ /* 0x000fe40005000000 */
[----:B------:R-:W-:Y:S02]  /*e920*/  FSEL R166, R166, -INF , !P3 ;  /* 0xff800000a6a67808 */ /* 0x000fe40005800000 */
[----:B------:R-:W-:Y:S02]  /*e930*/  FSEL R167, R167, -INF , !P4 ;  /* 0xff800000a7a77808 */ /* 0x000fe40006000000 */
[----:B------:R-:W-:-:S02]  /*e940*/  ISETP.GT.AND P2, PT, R223, 0x21, P1 ;  /* 0x00000021df00780c */ /* 0x000fc40000f44270 */
[C---:B------:R-:W-:Y:S02]  /*e950*/  ISETP.GT.AND P3, PT, R223.reuse, 0x28, P1 ;  /* 0x00000028df00780c */ /* 0x040fe40000f64270 */
[C---:B------:R-:W-:Y:S02]  /*e960*/  ISETP.GT.AND P4, PT, R223.reuse, 0x29, P1 ;  /* 0x00000029df00780c */ /* 0x040fe40000f84270 */
[C---:B------:R-:W-:Y:S02]  /*e970*/  ISETP.GT.AND P5, PT, R223.reuse, 0x30, P1 ;  /* 0x00000030df00780c */ /* 0x040fe40000fa4270 */
[C---:B------:R-:W-:Y:S02]  /*e980*/  ISETP.GT.AND P6, PT, R223.reuse, 0x31, P1 ;  /* 0x00000031df00780c */ /* 0x040fe40000fc4270 */
[----:B------:R-:W-:Y:S02]  /*e990*/  ISETP.GT.AND P1, PT, R223, 0x39, P1 ;  /* 0x00000039df00780c */ /* 0x000fe40000f24270 */
[----:B------:R-:W-:-:S02]  /*e9a0*/  @P0 LOP3.LUT R16, R16, 0x20, RZ, 0xfc, !PT ;  /* 0x0000002010100812 */ /* 0x000fc400078efcff */
[----:B--2---:R-:W-:Y:S02]  /*e9b0*/  FMNMX.FTZ R152, R11, R152, !PT ;  /* 0x000000980b987209 */ /* 0x004fe40007810000 */
[C---:B------:R-:W-:Y:S02]  /*e9c0*/  LOP3.LUT P0, RZ, R16.reuse, 0x10000, RZ, 0xc0, !PT ;  /* 0x0001000010ff7812 */ /* 0x040fe4000780c0ff */
[----:B------:R-:W-:Y:S01]  /*e9d0*/  LOP3.LUT R16, R16, 0xfffffff7, RZ, 0xc0, !PT ;  /* 0xfffffff710107812 */ /* 0x000fe200078ec0ff */
[----:B------:R-:W2:Y:S01]  /*e9e0*/  SHFL.BFLY PT, R172, R152, 0x1, 0x1f ;  /* 0x0c201f0098ac7f89 */ /* 0x000ea200000e0000 */
[C---:B------:R-:W-:Y:S02]  /*e9f0*/  ISETP.LT.OR P0, PT, R222.reuse, 0x21, P0 ;  /* 0x00000021de00780c */ /* 0x040fe40000701670 */
[----:B------:R-:W-:Y:S02]  /*ea00*/  ISETP.LT.OR P5, PT, R222, 0x31, P5 ;  /* 0x00000031de00780c */ /* 0x000fe40002fa1670 */
[----:B------:R-:W-:-:S02]  /*ea10*/  @P1 LOP3.LUT R16, R16, 0x8, RZ, 0xfc, !PT ;  /* 0x0000000810101812 */ /* 0x000fc400078efcff */
[----:B------:R-:W-:Y:S02]  /*ea20*/  ISETP.LT.OR P6, PT, R222, 0x32, P6 ;  /* 0x00000032de00780c */ /* 0x000fe400037c1670 */
[C---:B------:R-:W-:Y:S02]  /*ea30*/  LOP3.LUT P1, RZ, R16.reuse, 0x2, RZ, 0xc0, !PT ;  /* 0x0000000210ff7812 */ /* 0x040fe4000782c0ff */
[----:B------:R-:W-:Y:S02]  /*ea40*/  LOP3.LUT R16, R16, 0xffffffbf, RZ, 0xc0, !PT ;  /* 0xffffffbf10107812 */ /* 0x000fe400078ec0ff */
[----:B------:R-:W-:Y:S02]  /*ea50*/  FSEL R178, R178, -INF , !P5 ;  /* 0xff800000b2b27808 */ /* 0x000fe40006800000 */
[----:B------:R-:W-:Y:S02]  /*ea60*/  @P0 LOP3.LUT R16, R16, 0x40, RZ, 0xfc, !PT ;  /* 0x0000004010100812 */ /* 0x000fe400078efcff */
[----:B------:R-:W-:-:S02]  /*ea70*/  ISETP.LT.OR P0, PT, R222, 0x22, P2 ;  /* 0x00000022de00780c */ /* 0x000fc40001701670 */
[C---:B------:R-:W-:Y:S02]  /*ea80*/  LOP3.LUT P2, RZ, R16.reuse, 0x20, RZ, 0xc0, !PT ;  /* 0x0000002010ff7812 */ /* 0x040fe4000784c0ff */
[----:B------:R-:W-:Y:S02]  /*ea90*/  LOP3.LUT R16, R16, 0xffffffef, RZ, 0xc0, !PT ;  /* 0xffffffef10107812 */ /* 0x000fe400078ec0ff */
[----:B------:R-:W-:Y:S02]  /*eaa0*/  ISETP.LT.OR P2, PT, R222, 0x1, P2 ;  /* 0x00000001de00780c */ /* 0x000fe40001741670 */
[----:B--2---:R-:W-:Y:S02]  /*eab0*/  FMNMX.FTZ R172, R152, R172, !PT ;  /* 0x000000ac98ac7209 */ /* 0x004fe40007810000 */
[----:B------:R-:W-:Y:S02]  /*eac0*/  FSEL R154, R154, -INF , !P2 ;  /* 0xff8000009a9a7808 */ /* 0x000fe40005000000 */
[----:B------:R-:W-:-:S02]  /*ead0*/  ISETP.LT.OR P1, PT, R222, 0x39, P1 ;  /* 0x00000039de00780c */ /* 0x000fc40000f21670 */
[----:B------:R-:W-:Y:S02]  /*eae0*/  @P0 LOP3.LUT R16, R16, 0x10, RZ, 0xfc, !PT ;  /* 0x0000001010100812 */ /* 0x000fe400078efcff */
[----:B------:R-:W-:Y:S02]  /*eaf0*/  ISETP.LT.OR P0, PT, R222, 0x29, P3 ;  /* 0x00000029de00780c */ /* 0x000fe40001f01670 */
[C---:B------:R-:W-:Y:S02]  /*eb00*/  LOP3.LUT P3, RZ, R16.reuse, 0x8, RZ, 0xc0, !PT ;  /* 0x0000000810ff7812 */ /* 0x040fe4000786c0ff */
[----:B------:R-:W-:Y:S02]  /*eb10*/  LOP3.LUT R16, R16, 0xfffffffb, RZ, 0xc0, !PT ;  /* 0xfffffffb10107812 */ /* 0x000fe400078ec0ff */
[----:B------:R-:W-:Y:S02]  /*eb20*/  FSEL R179, R179, -INF , !P6 ;  /* 0xff800000b3b37808 */ /* 0x000fe40007000000 */
[----:B------:R-:W-:-:S02]  /*eb30*/  ISETP.LT.OR P3, PT, R222, 0x3a, P3 ;  /* 0x0000003ade00780c */ /* 0x000fc40001f61670 */
[----:B------:R-:W-:Y:S02]  /*eb40*/  FSEL R182, R182, -INF , !P1 ;  /* 0xff800000b6b67808 */ /* 0x000fe40004800000 */
[----:B------:R-:W-:Y:S02]  /*eb50*/  FSEL R183, R183, -INF , !P3 ;  /* 0xff800000b7b77808 */ /* 0x000fe40005800000 */
[----:B------:R-:W-:Y:S02]  /*eb60*/  @P0 LOP3.LUT R16, R16, 0x4, RZ, 0xfc, !PT ;  /* 0x0000000410100812 */ /* 0x000fe400078efcff */
[----:B------:R-:W-:Y:S02]  /*eb70*/  ISETP.LT.OR P0, PT, R222, 0x2a, P4 ;  /* 0x0000002ade00780c */ /* 0x000fe40002701670 */
[----:B------:R-:W-:Y:S02]  /*eb80*/  FSETP.NEU.FTZ.AND P4, PT, R172, -INF , PT ;  /* 0xff800000ac00780b */ /* 0x000fe40003f9d000 */
[----:B------:R-:W-:-:S02]  /*eb90*/  LOP3.LUT R16, R16, 0xffffbfff, RZ, 0xc0, !PT ;  /* 0xffffbfff10107812 */ /* 0x000fc400078ec0ff */
[----:B------:R-:W-:Y:S02]  /*eba0*/  FSEL R11, R172, RZ, P4 ;  /* 0x000000ffac0b7208 */ /* 0x000fe40002000000 */
[----:B------:R-:W-:-:S03]  /*ebb0*/  ISETP.NE.AND P1, PT, R197, RZ, PT ;  /* 0x000000ffc500720c */ /* 0x000fc60003f25270 */
[----:B------:R-:W-:Y:S01]  /*ebc0*/  FADD.FTZ R10, -R11, R10 ;  /* 0x0000000a0b0a7221 */ /* 0x000fe20000010100 */
[----:B------:R-:W-:Y:S01]  /*ebd0*/  IMAD.U32 R11, RZ, RZ, UR38 ;  /* 0x00000026ff0b7e24 */ /* 0x000fe2000f8e00ff */
[----:B------:R-:W-:-:S03]  /*ebe0*/  @P0 LOP3.LUT R16, R16, 0x4000, RZ, 0xfc, !PT ;  /* 0x0000400010100812 */ /* 0x000fc600078efcff */
[-C--:B------:R-:W-:Y:S01]  /*ebf0*/  FMUL.FTZ R152, R172, R11.reuse ;  /* 0x0000000bac987220 */ /* 0x080fe20000410000 */
[----:B------:R-:W-:Y:S01]  /*ec00*/  LOP3.LUT P0, RZ, R16, 0x10, RZ, 0xc0, !PT ;  /* 0x0000001010ff7812 */ /* 0x000fe2000780c0ff */
[----:B------:R-:W-:Y:S01]  /*ec10*/  FMUL.FTZ R10, R10, R11 ;  /* 0x0000000b0a0a7220 */ /* 0x000fe20000410000 */
[----:B------:R-:W-:Y:S02]  /*ec20*/  LOP3.LUT R16, R16, 0xffff7fff, RZ, 0xc0, !PT ;  /* 0xffff7fff10107812 */ /* 0x000fe400078ec0ff */
[----:B------:R-:W-:Y:S01]  /*ec30*/  FSEL R152, R152, RZ, P4 ;  /* 0x000000ff98987208 */ /* 0x000fe20002000000 */
[----:B------:R-:W-:-:S04]  /*ec40*/  @!P1 IMAD R17, R17, 0x40, R194 ;  /* 0x0000004011119824 */ /* 0x000fc800078e02c2 */
        /* <DEDUP_REMOVED lines=16> */
[----:B------:R-:W-:Y:S01]  /*ed50*/  FMNMX.FTZ R152, R154, R14, !PT ;  /* 0x0000000e9a987209 */ /* 0x000fe20007810000 */
[----:B------:R-:W-:Y:S01]  /*ed60*/  MUFU.EX2 R203, R203 ;  /* 0x000000cb00cb7308 */ /* 0x000fe20000000800 */
[----:B------:R-:W-:Y:S01]  /*ed70*/  @P0 LOP3.LUT R16, R16, 0x8000, RZ, 0xfc, !PT ;  /* 0x0000800010100812 */ /* 0x000fe200078efcff */
[----:B------:R-:W-:Y:S01]  /*ed80*/  @!P1 IMAD R17, R17, 0x4, R2 ;  /* 0x0000000411119824 */ /* 0x000fe200078e0202 */
[----:B------:R-:W-:-:S02]  /*ed90*/  FMNMX.FTZ R152, R155, R152, !PT ;  /* 0x000000989b987209 */ /* 0x000fc40007810000 */
[----:B------:R-:W-:Y:S02]  /*eda0*/  LOP3.LUT P0, RZ, R16, 0x40, RZ, 0xc0, !PT ;  /* 0x0000004010ff7812 */ /* 0x000fe4000780c0ff */
[----:B------:R-:W-:Y:S01]  /*edb0*/  FMNMX.FTZ R152, R158, R152, !PT ;  /* 0x000000989e987209 */ /* 0x000fe20007810000 */
[----:B------:R-:W-:Y:S01]  /*edc0*/  MUFU.EX2 R156, R156 ;  /* 0x0000009c009c7308 */ /* 0x000fe20000000800 */
[----:B------:R-:W-:Y:S02]  /*edd0*/  FSEL R170, R170, -INF , !P0 ;  /* 0xff800000aaaa7808 */ /* 0x000fe40004000000 */
[----:B------:R-:W-:Y:S02]  /*ede0*/  FMNMX.FTZ R152, R159, R152, !PT ;  /* 0x000000989f987209 */ /* 0x000fe40007810000 */
[----:B------:R-:W-:Y:S02]  /*edf0*/  LOP3.LUT P0, RZ, R16, 0x8000, RZ, 0xc0, !PT ;  /* 0x0000800010ff7812 */ /* 0x000fe4000780c0ff */
[----:B------:R-:W-:Y:S01]  /*ee00*/  FMNMX.FTZ R152, R162, R152, !PT ;  /* 0x00000098a2987209 */ /* 0x000fe20007810000 */
[----:B------:R-:W2:Y:S01]  /*ee10*/  MUFU.EX2 R157, R157 ;  /* 0x0000009d009d7308 */ /* 0x000ea20000000800 */
[----:B------:R-:W-:-:S02]  /*ee20*/  LOP3.LUT P4, RZ, R16, 0x4, RZ, 0xc0, !PT ;  /* 0x0000000410ff7812 */ /* 0x000fc4000788c0ff */
[----:B------:R-:W-:Y:S02]  /*ee30*/  FMNMX.FTZ R152, R163, R152, !PT ;  /* 0x00000098a3987209 */ /* 0x000fe40007810000 */
[----:B------:R-:W-:Y:S02]  /*ee40*/  FSEL R153, R171, -INF , !P0 ;  /* 0xff800000ab997808 */ /* 0x000fe40004000000 */
[----:B------:R-:W-:Y:S01]  /*ee50*/  FMNMX.FTZ R152, R166, R152, !PT ;  /* 0x00000098a6987209 */ /* 0x000fe20007810000 */
[----:B------:R-:W-:Y:S01]  /*ee60*/  MUFU.EX2 R160, R160 ;  /* 0x000000a000a07308 */ /* 0x000fe20000000800 */
[----:B------:R-:W-:Y:S02]  /*ee70*/  LOP3.LUT P0, RZ, R16, 0x4000, RZ, 0xc0, !PT ;  /* 0x0000400010ff7812 */ /* 0x000fe4000780c0ff */
[----:B------:R-:W-:Y:S02]  /*ee80*/  FMNMX.FTZ R152, R167, R152, !PT ;  /* 0x00000098a7987209 */ /* 0x000fe40007810000 */
        /* <DEDUP_REMOVED lines=10> */
[----:B------:R-:W-:Y:S03]  /*ef30*/  MUFU.EX2 R165, R165 ;  /* 0x000000a500a57308 */ /* 0x000fe60000000800 */
[----:B------:R-:W-:-:S04]  /*ef40*/  FMNMX.FTZ R152, R179, R152, !PT ;  /* 0x00000098b3987209 */ /* 0x000fc80007810000 */
[----:B------:R-:W-:Y:S01]  /*ef50*/  FMNMX.FTZ R152, R182, R152, !PT ;  /* 0x00000098b6987209 */ /* 0x000fe20007810000 */
[----:B------:R-:W-:Y:S03]  /*ef60*/  MUFU.EX2 R168, R168 ;  /* 0x000000a800a87308 */ /* 0x000fe60000000800 */
[----:B------:R-:W-:-:S05]  /*ef70*/  FMNMX.FTZ R171, R183, R152, !PT ;  /* 0x00000098b7ab7209 */ /* 0x000fca0007810000 */
[----:B------:R-:W3:Y:S01]  /*ef80*/  SHFL.BFLY PT, R152, R171, 0x2, 0x1f ;  /* 0x0c401f00ab987f89 */ /* 0x000ee200000e0000 */
[----:B------:R-:W-:Y:S08]  /*ef90*/  MUFU.EX2 R169, R169 ;  /* 0x000000a900a97308 */ /* 0x000ff00000000800 */
[----:B------:R-:W-:Y:S08]  /*efa0*/  MUFU.EX2 R173, R173 ;  /* 0x000000ad00ad7308 */ /* 0x000ff00000000800 */
[----:B------:R-:W-:Y:S01]  /*efb0*/  MUFU.EX2 R176, R176 ;  /* 0x000000b000b07308 */ /* 0x000fe20000000800 */
[----:B---3--:R-:W-:-:S07]  /*efc0*/  FMNMX.FTZ R171, R171, R152, !PT ;  /* 0x00000098abab7209 */ /* 0x008fce0007810000 */
[----:B------:R-:W-:Y:S01]  /*efd0*/  MUFU.EX2 R177, R177 ;  /* 0x000000b100b17308 */ /* 0x000fe20000000800 */
[----:B------:R-:W3:Y:S07]  /*efe0*/  SHFL.BFLY PT, R220, R171, 0x1, 0x1f ;  /* 0x0c201f00abdc7f89 */ /* 0x000eee00000e0000 */
[----:B------:R4:W-:Y:S08]  /*eff0*/  MUFU.EX2 R152, R202 ;  /* 0x000000ca00987308 */ /* 0x0009f00000000800 */
[----:B------:R-:W-:Y:S01]  /*f000*/  MUFU.EX2 R181, R181 ;  /* 0x000000b500b57308 */ /* 0x000fe20000000800 */
[----:B---3--:R-:W-:-:S04]  /*f010*/  FMNMX.FTZ R171, R171, R220, !PT ;  /* 0x000000dcabab7209 */ /* 0x008fc80007810000 */
[C---:B------:R-:W-:Y:S01]  /*f020*/  FSETP.NEU.FTZ.AND P2, PT, R171.reuse, -INF , PT ;  /* 0xff800000ab00780b */ /* 0x040fe20003f5d000 */
[----:B------:R-:W-:-:S03]  /*f030*/  FMUL.FTZ R222, R171, R11 ;  /* 0x0000000babde7220 */ /* 0x000fc60000410000 */
[----:B----4-:R-:W-:Y:S02]  /*f040*/  FSEL R202, R171, RZ, P2 ;  /* 0x000000ffabca7208 */ /* 0x010fe40001000000 */
[----:B------:R-:W-:-:S03]  /*f050*/  FSEL R222, R222, RZ, P2 ;  /* 0x000000ffdede7208 */ /* 0x000fc60001000000 */
[----:B------:R-:W-:Y:S02]  /*f060*/  FADD.FTZ R202, -R202, R14 ;  /* 0x0000000ecaca7221 */ /* 0x000fe40000010100 */
[----:B------:R3:W4:Y:S01]  /*f070*/  MUFU.EX2 R14, R10 ;  /* 0x0000000a000e7308 */ /* 0x0007220000000800 */
        /* <DEDUP_REMOVED lines=8> */
[-C--:B---3--:R-:W-:Y:S01]  /*f100*/  FMUL.FTZ R10, R202, R11.reuse ;  /* 0x0000000bca0a7220 */ /* 0x088fe20000410000 */
[-CC-:B------:R-:W-:Y:S01]  /*f110*/  FFMA.FTZ R202, R154, R11.reuse, -R222.reuse ;  /* 0x0000000b9aca7223 */ /* 0x180fe200000108de */
[----:B--2---:R-:W-:Y:S01]  /*f120*/  F2FP.BF16.F32.PACK_AB R154, R157, R156 ;  /* 0x0000009c9d9a723e */ /* 0x004fe200000010ff */
[-CC-:B------:R-:W-:Y:S01]  /*f130*/  FFMA.FTZ R153, R153, R11.reuse, -R222.reuse ;  /* 0x0000000b99997223 */ /* 0x180fe200000108de */
[-CC-:B------:R-:W-:Y:S01]  /*f140*/  FFMA.FTZ R174, R174, R11.reuse, -R222.reuse ;  /* 0x0000000baeae7223 */ /* 0x180fe200000108de */
[-CC-:B------:R-:W-:Y:S01]  /*f150*/  FFMA.FTZ R175, R175, R11.reuse, -R222.reuse ;  /* 0x0000000bafaf7223 */ /* 0x180fe200000108de */
[----:B------:R-:W-:Y:S01]  /*f160*/  FFMA.FTZ R178, R178, R11, -R222 ;  /* 0x0000000bb2b27223 */ /* 0x000fe200000108de */
[----:B------:R-:W2:Y:S01]  /*f170*/  MUFU.EX2 R10, R10 ;  /* 0x0000000a000a7308 */ /* 0x000ea20000000800 */
[----:B----4-:R-:W-:Y:S01]  /*f180*/  @!P1 STS [R17+0x28800], R14 ;  /* 0x0288000e11009388 */ /* 0x010fe20000000800 */
[----:B------:R-:W-:Y:S01]  /*f190*/  FFMA.FTZ R3, R14, R3, R152 ;  /* 0x000000030e037223 */ /* 0x000fe20000010098 */
[-CC-:B------:R-:W-:Y:S01]  /*f1a0*/  FFMA.FTZ R179, R179, R11.reuse, -R222.reuse ;  /* 0x0000000bb3b37223 */ /* 0x180fe200000108de */
[-CC-:B------:R-:W-:Y:S01]  /*f1b0*/  FFMA.FTZ R182, R182, R11.reuse, -R222.reuse ;  /* 0x0000000bb6b67223 */ /* 0x180fe200000108de */
[-C--:B------:R-:W-:Y:S01]  /*f1c0*/  FFMA.FTZ R183, R183, R11.reuse, -R222 ;  /* 0x0000000bb7b77223 */ /* 0x080fe200000108de */
[C---:B------:R-:W-:Y:S01]  /*f1d0*/  FADD.FTZ R3, R203.reuse, R3 ;  /* 0x00000003cb037221 */ /* 0x040fe20000010000 */
[----:B------:R-:W-:Y:S01]  /*f1e0*/  F2FP.BF16.F32.PACK_AB R152, R203, R152 ;  /* 0x00000098cb98723e */ /* 0x000fe200000010ff */
[----:B------:R-:W3:Y:S01]  /*f1f0*/  MUFU.EX2 R202, R202 ;  /* 0x000000ca00ca7308 */ /* 0x000ee20000000800 */
[----:B------:R-:W-:Y:S01]  /*f200*/  FMUL.FTZ R24, R24, R14 ;  /* 0x0000000e18187220 */ /* 0x000fe20000410000 */
[----:B------:R-:W-:Y:S01]  /*f210*/  FADD.FTZ R3, R156, R3 ;  /* 0x000000039c037221 */ /* 0x000fe20000010000 */
[----:B------:R-:W-:Y:S01]  /*f220*/  F2FP.BF16.F32.PACK_AB R156, R161, R160 ;  /* 0x000000a0a19c723e */ /* 0x000fe200000010ff */
[-C--:B------:R-:W-:Y:S01]  /*f230*/  FMUL.FTZ R25, R25, R14.reuse ;  /* 0x0000000e19197220 */ /* 0x080fe20000410000 */
[-C--:B------:R-:W-:Y:S01]  /*f240*/  FMUL.FTZ R28, R28, R14.reuse ;  /* 0x0000000e1c1c7220 */ /* 0x080fe20000410000 */
[----:B------:R-:W-:Y:S01]  /*f250*/  FADD.FTZ R3, R157, R3 ;  /* 0x000000039d037221 */ /* 0x000fe20000010000 */
[----:B------:R-:W-:Y:S01]  /*f260*/  FMUL.FTZ R29, R29, R14 ;  /* 0x0000000e1d1d7220 */ /* 0x000fe20000410000 */
[----:B------:R-:W-:Y:S01]  /*f270*/  MUFU.EX2 R159, R159 ;  /* 0x0000009f009f7308 */ /* 0x000fe20000000800 */
[----:B--2---:R2:W-:Y:S01]  /*f280*/  @!P1 STS [R17+0x28820], R10 ;  /* 0x0288200a11009388 */ /* 0x0045e20000000800 */
[----:B------:R-:W-:Y:S01]  /*f290*/  FADD.FTZ R3, R160, R3 ;  /* 0x00000003a0037221 */ /* 0x000fe20000010000 */
[----:B------:R-:W-:Y:S01]  /*f2a0*/  F2FP.BF16.F32.PACK_AB R160, R169, R168 ;  /* 0x000000a8a9a0723e */ /* 0x000fe200000010ff */
[-C--:B------:R-:W-:Y:S01]  /*f2b0*/  FMUL.FTZ R32, R32, R14.reuse ;  /* 0x0000000e20207220 */ /* 0x080fe20000410000 */
[-C--:B------:R-:W-:Y:S01]  /*f2c0*/  FMUL.FTZ R33, R33, R14.reuse ;  /* 0x0000000e21217220 */ /* 0x080fe20000410000 */
[----:B------:R-:W-:Y:S01]  /*f2d0*/  FADD.FTZ R3, R161, R3 ;  /* 0x00000003a1037221 */ /* 0x000fe20000010000 */
[----:B------:R-:W-:Y:S01]  /*f2e0*/  FMUL.FTZ R36, R36, R14 ;  /* 0x0000000e24247220 */ /* 0x000fe20000410000 */
[----:B------:R-:W-:Y:S01]  /*f2f0*/  MUFU.EX2 R157, R220 ;  /* 0x000000dc009d7308 */ /* 0x000fe20000000800 */
[----:B---3--:R-:W-:Y:S01]  /*f300*/  FFMA.FTZ R0, R10, R0, R202 ;  /* 0x000000000a007223 */ /* 0x008fe200000100ca */
[----:B------:R-:W-:Y:S01]  /*f310*/  FADD.FTZ R3, R164, R3 ;  /* 0x00000003a4037221 */ /* 0x000fe20000010000 */
[----:B--2---:R-:W-:Y:S01]  /*f320*/  FFMA.FTZ R17, R158, R11, -R222 ;  /* 0x0000000b9e117223 */ /* 0x004fe200000108de */
[----:B------:R-:W-:Y:S01]  /*f330*/  F2FP.BF16.F32.PACK_AB R158, R165, R164 ;  /* 0x000000a4a59e723e */ /* 0x000fe200000010ff */
[----:B------:R-:W-:Y:S01]  /*f340*/  FADD.FTZ R0, R155, R0 ;  /* 0x000000009b007221 */ /* 0x000fe20000010000 */
[----:B------:R-:W-:Y:S01]  /*f350*/  FADD.FTZ R3, R165, R3 ;  /* 0x00000003a5037221 */ /* 0x000fe20000010000 */
[----:B------:R-:W-:Y:S01]  /*f360*/  F2FP.BF16.F32.PACK_AB R164, R177, R176 ;  /* 0x000000b0b1a4723e */ /* 0x000fe200000010ff */
[----:B------:R-:W-:Y:S01]  /*f370*/  MUFU.EX2 R163, R163 ;  /* 0x000000a300a37308 */ /* 0x000fe20000000800 */
[-C--:B------:R-:W-:Y:S01]  /*f380*/  FMUL.FTZ R37, R37, R14.reuse ;  /* 0x0000000e25257220 */ /* 0x080fe20000410000 */
[----:B------:R-:W-:Y:S01]  /*f390*/  FADD.FTZ R3, R168, R3 ;  /* 0x00000003a8037221 */ /* 0x000fe20000010000 */
[-C--:B------:R-:W-:Y:S01]  /*f3a0*/  FMUL.FTZ R40, R40, R14.reuse ;  /* 0x0000000e28287220 */ /* 0x080fe20000410000 */
[-C--:B------:R-:W-:Y:S01]  /*f3b0*/  FMUL.FTZ R41, R41, R14.reuse ;  /* 0x0000000e29297220 */ /* 0x080fe20000410000 */
[-C--:B------:R-:W-:Y:S01]  /*f3c0*/  FMUL.FTZ R44, R44, R14.reuse ;  /* 0x0000000e2c2c7220 */ /* 0x080fe20000410000 */
[----:B------:R-:W-:Y:S01]  /*f3d0*/  FADD.FTZ R3, R169, R3 ;  /* 0x00000003a9037221 */ /* 0x000fe20000010000 */
        /* <DEDUP_REMOVED lines=22> */
[----:B------:R-:W-:Y:S01]  /*f540*/  FADD.FTZ R0, R159, R0 ;  /* 0x000000009f007221 */ /* 0x000fe20000010000 */
[-C--:B------:R-:W-:Y:S01]  /*f550*/  FMUL.FTZ R81, R81, R14.reuse ;  /* 0x0000000e51517220 */ /* 0x080fe20000410000 */
[-C--:B------:R-:W-:Y:S01]  /*f560*/  FMUL.FTZ R84, R84, R14.reuse ;  /* 0x0000000e54547220 */ /* 0x080fe20000410000 */
[----:B------:R-:W2:Y:S01]  /*f570*/  MUFU.EX2 R161, R170 ;  /* 0x000000aa00a17308 */ /* 0x000ea20000000800 */
[----:B------:R-:W-:Y:S01]  /*f580*/  FADD.FTZ R0, R157, R0 ;  /* 0x000000009d007221 */ /* 0x000fe20000010000 */
[----:B------:R-:W-:Y:S01]  /*f590*/  F2FP.BF16.F32.PACK_AB R157, R163, R157 ;  /* 0x0000009da39d723e */ /* 0x000fe200000010ff */
[-C--:B------:R-:W-:Y:S01]  /*f5a0*/  FMUL.FTZ R85, R85, R14.reuse ;  /* 0x0000000e55557220 */ /* 0x080fe20000410000 */
[-C--:B------:R-:W-:Y:S01]  /*f5b0*/  FMUL.FTZ R88, R88, R14.reuse ;  /* 0x0000000e58587220 */ /* 0x080fe20000410000 */
[----:B------:R-:W-:Y:S01]  /*f5c0*/  FADD.FTZ R0, R163, R0 ;  /* 0x00000000a3007221 */ /* 0x000fe20000010000 */
[-C--:B------:R-:W-:Y:S01]  /*f5d0*/  FMUL.FTZ R89, R89, R14.reuse ;  /* 0x0000000e59597220 */ /* 0x080fe20000410000 */
[-C--:B------:R-:W-:Y:S01]  /*f5e0*/  FMUL.FTZ R92, R92, R14.reuse ;  /* 0x0000000e5c5c7220 */ /* 0x080fe20000410000 */
[----:B------:R-:W5:Y:S01]  /*f5f0*/  MUFU.EX2 R162, R225 ;  /* 0x000000e100a27308 */ /* 0x000f620000000800 */
[----:B---3--:R-:W-:Y:S01]  /*f600*/  FADD.FTZ R0, R221, R0 ;  /* 0x00000000dd007221 */ /* 0x008fe20000010000 */
[-C--:B------:R-:W-:Y:S01]  /*f610*/  FMUL.FTZ R93, R93, R14.reuse ;  /* 0x0000000e5d5d7220 */ /* 0x080fe20000410000 */
[-C--:B------:R-:W-:Y:S01]  /*f620*/  FMUL.FTZ R96, R96, R14.reuse ;  /* 0x0000000e60607220 */ /* 0x080fe20000410000 */
[-C--:B------:R-:W-:Y:S01]  /*f630*/  FMUL.FTZ R97, R97, R14.reuse ;  /* 0x0000000e61617220 */ /* 0x080fe20000410000 */
[----:B----4-:R-:W-:Y:S01]  /*f640*/  FADD.FTZ R0, R167, R0 ;  /* 0x00000000a7007221 */ /* 0x010fe20000010000 */
[-C--:B------:R-:W-:Y:S01]  /*f650*/  FMUL.FTZ R100, R100, R14.reuse ;  /* 0x0000000e64647220 */ /* 0x080fe20000410000 */
[-C--:B------:R-:W-:Y:S01]  /*f660*/  FMUL.FTZ R101, R101, R14.reuse ;  /* 0x0000000e65657220 */ /* 0x080fe20000410000 */
[----:B------:R3:W4:Y:S01]  /*f670*/  MUFU.EX2 R165, R153 ;  /* 0x0000009900a57308 */ /* 0x0007220000000800 */
        /* <DEDUP_REMOVED lines=8> */
[----:B-----5:R-:W-:Y:S01]  /*f700*/  FADD.FTZ R3, R162, R3 ;  /* 0x00000003a2037221 */ /* 0x020fe20000010000 */
[----:B---3--:R-:W-:Y:S01]  /*f710*/  F2FP.BF16.F32.PACK_AB R153, R155, R202 ;  /* 0x000000ca9b99723e */ /* 0x008fe200000010ff */
[-C--:B------:R-:W-:Y:S01]  /*f720*/  FMUL.FTZ R116, R116, R14.reuse ;  /* 0x0000000e74747220 */ /* 0x080fe20000410000 */
[----:B------:R-:W-:Y:S01]  /*f730*/  F2FP.BF16.F32.PACK_AB R155, R159, R17 ;  /* 0x000000119f9b723e */ /* 0x000fe200000010ff */
[----:B------:R-:W-:Y:S01]  /*f740*/  BAR.SYNC.DEFER_BLOCKING 0xf, 0x100 ;  /* 0x03c4000000007b1d */ /* 0x000fe20000010000 */
[----:B------:R-:W-:Y:S01]  /*f750*/  FADD.FTZ R3, R173, R3 ;  /* 0x00000003ad037221 */ /* 0x000fe20000010000 */
[----:B------:R-:W-:Y:S01]  /*f760*/  F2FP.BF16.F32.PACK_AB R159, R167, R221 ;  /* 0x000000dda79f723e */ /* 0x000fe200000010ff */
[----:B------:R-:W-:Y:S01]  /*f770*/  FMUL.FTZ R117, R117, R14 ;  /* 0x0000000e75757220 */ /* 0x000fe20000410000 */
[----:B----4-:R-:W-:Y:S01]  /*f780*/  FADD.FTZ R0, R165, R0 ;  /* 0x00000000a5007221 */ /* 0x010fe20000010000 */
[----:B------:R-:W-:Y:S01]  /*f790*/  FADD.FTZ R3, R176, R3 ;  /* 0x00000003b0037221 */ /* 0x000fe20000010000 */
[----:B------:R-:W3:Y:S01]  /*f7a0*/  MUFU.EX2 R175, R175 ;  /* 0x000000af00af7308 */ /* 0x000ee20000000800 */
[----:B------:R-:W-:Y:S01]  /*f7b0*/  F2FP.BF16.F32.PACK_AB R162, R173, R162 ;  /* 0x000000a2ada2723e */ /* 0x000fe200000010ff */
[-C--:B------:R-:W-:Y:S01]  /*f7c0*/  FMUL.FTZ R120, R120, R14.reuse ;  /* 0x0000000e78787220 */ /* 0x080fe20000410000 */
[----:B------:R-:W-:Y:S01]  /*f7d0*/  FADD.FTZ R3, R177, R3 ;  /* 0x00000003b1037221 */ /* 0x000fe20000010000 */
[----:B------:R-:W-:Y:S01]  /*f7e0*/  F2FP.BF16.F32.PACK_AB R161, R165, R161 ;  /* 0x000000a1a5a1723e */ /* 0x000fe200000010ff */
[-C--:B------:R-:W-:Y:S01]  /*f7f0*/  FMUL.FTZ R121, R121, R14.reuse ;  /* 0x0000000e79797220 */ /* 0x080fe20000410000 */
[----:B--2---:R-:W-:Y:S01]  /*f800*/  FADD.FTZ R0, R174, R0 ;  /* 0x00000000ae007221 */ /* 0x004fe20000010000 */
        /* <DEDUP_REMOVED lines=12> */
[----:B------:R3:W-:Y:S01]  /*f8d0*/  STSM.16.M88.4 [R200+0x26800], R152 ;  /* 0x02680098c8007844 */ /* 0x0007e20000000200 */
[-C--:B------:R-:W-:Y:S01]  /*f8e0*/  FMUL.FTZ R140, R140, R14.reuse ;  /* 0x0000000e8c8c7220 */ /* 0x080fe20000410000 */
[-C--:B------:R-:W-:Y:S01]  /*f8f0*/  FMUL.FTZ R141, R141, R14.reuse ;  /* 0x0000000e8d8d7220 */ /* 0x080fe20000410000 */
[-C--:B------:R-:W-:Y:S01]  /*f900*/  FMUL.FTZ R144, R144, R14.reuse ;  /* 0x0000000e90907220 */ /* 0x080fe20000410000 */
[----:B------:R3:W-:Y:S01]  /*f910*/  STSM.16.M88.4 [R201], R156 ;  /* 0x0000009cc9007844 */ /* 0x0007e20000000200 */
[----:B------:R-:W5:Y:S01]  /*f920*/  MUFU.EX2 R179, R179 ;  /* 0x000000b300b37308 */ /* 0x000f620000000800 */
[----:B--2---:R-:W-:Y:S01]  /*f930*/  FADD.FTZ R0, R178, R0 ;  /* 0x00000000b2007221 */ /* 0x004fe20000010000 */
[-C--:B------:R-:W-:Y:S01]  /*f940*/  FMUL.FTZ R145, R145, R14.reuse ;  /* 0x0000000e91917220 */ /* 0x080fe20000410000 */
[----:B------:R3:W-:Y:S01]  /*f950*/  STSM.16.M88.4 [R205], R160 ;  /* 0x000000a0cd007844 */ /* 0x0007e20000000200 */
[-C--:B------:R-:W-:Y:S01]  /*f960*/  FMUL.FTZ R148, R148, R14.reuse ;  /* 0x0000000e94947220 */ /* 0x080fe20000410000 */
[----:B------:R-:W-:Y:S01]  /*f970*/  FMUL.FTZ R149, R149, R14 ;  /* 0x0000000e95957220 */ /* 0x000fe20000410000 */
[-C--:B------:R-:W-:Y:S01]  /*f980*/  FMUL.FTZ R26, R26, R10.reuse ;  /* 0x0000000a1a1a7220 */ /* 0x080fe20000410000 */
[----:B------:R-:W-:Y:S01]  /*f990*/  FMUL.FTZ R27, R27, R10 ;  /* 0x0000000a1b1b7220 */ /* 0x000fe20000410000 */
[----:B------:R-:W2:Y:S01]  /*f9a0*/  MUFU.EX2 R182, R182 ;  /* 0x000000b600b67308 */ /* 0x000ea20000000800 */
[----:B----4-:R-:W-:Y:S01]  /*f9b0*/  FADD.FTZ R3, R166, R3 ;  /* 0x00000003a6037221 */ /* 0x010fe20000010000 */
[----:B------:R-:W-:Y:S01]  /*f9c0*/  F2FP.BF16.F32.PACK_AB R166, R181, R166 ;  /* 0x000000a6b5a6723e */ /* 0x000fe200000010ff */
[-C--:B------:R-:W-:Y:S01]  /*f9d0*/  FMUL.FTZ R30, R30, R10.reuse ;  /* 0x0000000a1e1e7220 */ /* 0x080fe20000410000 */
[-C--:B------:R-:W-:Y:S01]  /*f9e0*/  FMUL.FTZ R31, R31, R10.reuse ;  /* 0x0000000a1f1f7220 */ /* 0x080fe20000410000 */
[----:B------:R-:W-:Y:S01]  /*f9f0*/  FADD.FTZ R3, R181, R3 ;  /* 0x00000003b5037221 */ /* 0x000fe20000010000 */
[-C--:B------:R-:W-:Y:S01]  /*fa00*/  FMUL.FTZ R34, R34, R10.reuse ;  /* 0x0000000a22227220 */ /* 0x080fe20000410000 */
[----:B------:R-:W-:Y:S01]  /*fa10*/  FMUL.FTZ R35, R35, R10 ;  /* 0x0000000a23237220 */ /* 0x000fe20000410000 */
[----:B------:R-:W4:Y:S01]  /*fa20*/  MUFU.EX2 R183, R183 ;  /* 0x000000b700b77308 */ /* 0x000f220000000800 */
[C---:B-----5:R-:W-:Y:S01]  /*fa30*/  FADD.FTZ R0, R179.reuse, R0 ;  /* 0x00000000b3007221 */ /* 0x060fe20000010000 */
        /* <DEDUP_REMOVED lines=63> */
[----:B---3--:R-:W-:Y:S06]  /*fe30*/  @!P0 BRA `(.L_x_2636) ;  /* 0x0000000000048947 */ /* 0x008fec0003800000 */
[----:B------:R-:W-:Y:S01]  /*fe40*/  BPT.TRAP 0x1 ;  /* 0x000000040000795c */ /* 0x000fe20000300000 */
.L_x_2636:
[----:B------:R2:W3:Y:S01]  /*fe50*/  SYNCS.PHASECHK.TRANS64.TRYWAIT P1, [R209+URZ+0x28c50], R210 ;  /* 0x028c50d2d10075a7 */ /* 0x0004e2000802017f */
[----:B------:R-:W-:Y:S05]  /*fe60*/  @!P0 BRA `(.L_x_2637) ;  /* 0x0000000000048947 */ /* 0x000fea0003800000 */
[----:B------:R-:W-:Y:S01]  /*fe70*/  BPT.TRAP 0x1 ;  /* 0x000000040000795c */ /* 0x000fe20000300000 */
.L_x_2637:
[----:B------:R-:W-:Y:S04]  /*fe80*/  BSSY B2, `(.L_x_2638) ;  /* 0x0000004000027945 */ /* 0x000fe80003800000 */
[----:B---3--:R-:W-:Y:S05]  /*fe90*/  @P1 BRA `(.L_x_2639) ;  /* 0x0000000000081947 */ /* 0x008fea0003800000 */
[----:B------:R-:W3:Y:S02]  /*fea0*/  SYNCS.PHASECHK.TRANS64.TRYWAIT P1, [R209+URZ+0x28c50], R210 ;  /* 0x028c50d2d10075a7 */ /* 0x000ee4000802017f */
[----:B---3--:R-:W-:Y:S05]  /*feb0*/  @!P1 BRA `(.L_x_2640) ;  /* 0x0000013800009947 */ /* 0x008fea0003800000 */
.L_x_2639:
[----:B------:R-:W-:Y:S05]  /*fec0*/  BSYNC B2 ;  /* 0x0000000000027941 */ /* 0x000fea0003800000 */
.L_x_2638:
[----:B------:R-:W-:Y:S01]  /*fed0*/  IMAD R168, R208, 0x1000, R195 ;  /* 0x00001000d0a87824 */ /* 0x000fe200078e02c3 */
[----:B------:R-:W-:Y:S01]  /*fee0*/  WARPGROUP.ARRIVE ;  /* 0x00000000000079c5 */ /* 0x000fe20000000000 */
[----:B------:R-:W-:-:S03]  /*fef0*/  IMAD.MOV.U32 R169, RZ, RZ, 0x40000040 ;  /* 0x40000040ffa97424 */ /* 0x000fc600078e00ff */
[----:B------:R-:W-:Y:S02]  /*ff00*/  R2UR UR6, R168 ;  /* 0x00000000a80672ca */ /* 0x000fe400000e0000 */
[----:B------:R-:W-:Y:S01]  /*ff10*/  R2UR UR7, R169 ;  /* 0x00000000a90772ca */ /* 0x000fe200000e0000 */
[----:B------:R-:W-:-:S12]  /*ff20*/  IMAD.MOV.U32 R169, RZ, RZ, 0x40000040 ;  /* 0x40000040ffa97424 */ /* 0x000fd800078e00ff */
[----:B------:R-:W-:Y:S03]  /*ff30*/  HGMMA.64x256x16.F32.BF16 R24, R152, gdesc[UR4].tnspB, R24, gsb0 ;  /* 0x43e0000498187df0 */ /* 0x000fe60008001818 */
[----:B------:R-:W-:Y:S02]  /*ff40*/  WARPGROUP.DEPBAR.LE gsb0, 0x0 ;  /* 0x00008000000079c5 */ /* 0x000fe40000010000 */
[----:B------:R-:W-:Y:S01]  /*ff50*/  VIADD R152, R168, 0x80 ;  /* 0x00000080a8987836 */ /* 0x000fe20000000000 */
        /* <DEDUP_REMOVED lines=31> */
.L_x_2641:
[----:B------:R-:W-:Y:S01]  /*10150*/  ISETP.GT.AND P1, PT, R15, R211, PT ;  /* 0x000000d30f00720c */ /* 0x000fe20003f24270 */
[----:B0123--:R-:W-:Y:S02]  /*10160*/  VIADD R209, R209, 0x28c60 ;  /* 0x00028c60d1d17836 */ /* 0x00ffe40000000000 */
[----:B------:R-:W-:Y:S02]  /*10170*/  VIADD R15, R15, 0xffffffff ;  /* 0xffffffff0f0f7836 */ /* 0x000fe40000000000 */
[----:B------:R-:W-:Y:S01]  /*10180*/  IMAD.MOV.U32 R14, RZ, RZ, R171 ;  /* 0x000000ffff0e7224 */ /* 0x000fe200078e00ab */
[----:B------:R-:W-:Y:S01]  /*10190*/  PRMT R209, R186, 0x654, R209 ;  /* 0x00000654bad17816 */ /* 0x000fe200000000d1 */
[----:B------:R-:W-:Y:S02]  /*101a0*/  IMAD.MOV.U32 R10, RZ, RZ, R172 ;  /* 0x000000ffff0a7224 */ /* 0x000fe400078e00ac */
[----:B------:R-:W-:Y:S01]  /*101b0*/  IMAD.MOV.U32 R17, RZ, RZ, R208 ;  /* 0x000000ffff117224 */ /* 0x000fe200078e00d0 */
[----:B------:R0:W-:Y:S03]  /*101c0*/  SYNCS.ARRIVE.TRANS64.RED.A1T0 RZ, [R209+URZ], RZ ;  /* 0x000000ffd1ff79a7 */ /* 0x0001e6000810043f */
[----:B------:R-:W-:Y:S05]  /*101d0*/  @P1 BRA `(.L_x_2642) ;  /* 0xffffffd800541947 */ /* 0x000fea000383ffff */
[----:B------:R-:W-:Y:S05]  /*101e0*/  BSYNC B0 ;  /* 0x0000000000007941 */ /* 0x000fea0003800000 */
.L_x_2621:
[----:B------:R-:W-:Y:S02]  /*101f0*/  IMAD.MOV.U32 R14, RZ, RZ, R171 ;  /* 0x000000ffff0e7224 */ /* 0x000fe400078e00ab */
[----:B------:R-:W-:Y:S02]  /*10200*/  IMAD.MOV.U32 R10, RZ, RZ, R172 ;  /* 0x000000ffff0a7224 */ /* 0x000fe400078e00ac */
[----:B------:R-:W-:-:S07]  /*10210*/  IMAD.MOV.U32 R17, RZ, RZ, R208 ;  /* 0x000000ffff117224 */ /* 0x000fce00078e00d0 */
.L_x_2620:
[----:B------:R-:W-:Y:S05]  /*10220*/  BSYNC B1 ;  /* 0x0000000000017941 */ /* 0x000fea0003800000 */
.L_x_2619:
[----:B------:R-:W1:Y:S01]  /*10230*/  LDC R152, c[0x0][0x448] ;  /* 0x00011200ff987b82 */ /* 0x000e620000000800 */
[----:B------:R-:W-:-:S07]  /*10240*/  VIADD R153, R196, 0x3f ;  /* 0x0000003fc4997836 */ /* 0x000fce0000000000 */
[----:B------:R-:W2:Y:S01]  /*10250*/  LDC R155, c[0x0][0x9e4] ;  /* 0x00027900ff9b7b82 */ /* 0x000ea20000000800 */
[----:B-1----:R-:W-:Y:S02]  /*10260*/  ISETP.NE.AND P4, PT, R152, 0x1, PT ;  /* 0x000000019800780c */ /* 0x002fe40003f85270 */
[----:B--2---:R-:W-:-:S11]  /*10270*/  ISETP.GE.AND P5, PT, R155, 0x1, PT ;  /* 0x000000019b00780c */ /* 0x004fd60003fa6270 */
[----:B------:R-:W1:Y:S08]  /*10280*/  @P4 LDC R154, c[0x0][0x44c] ;  /* 0x00011300ff9a4b82 */ /* 0x000e700000000800 */
[----:B------:R-:W2:Y:S01]  /*10290*/  @P4 LDC R152, c[0x0][0x450] ;  /* 0x00011400ff984b82 */ /* 0x000ea20000000800 */
[----:B-1----:R-:W-:-:S05]  /*102a0*/  @P4 IMAD.HI.U32 R154, R153, R154, RZ ;  /* 0x0000009a999a4227 */ /* 0x002fca00078e00ff */
[----:B--2---:R-:W-:Y:S02]  /*102b0*/  @P4 SHF.R.U32.HI R153, RZ, R152, R154 ;  /* 0x00000098ff994219 */ /* 0x004fe4000001169a */
[----:B------:R-:W-:-:S05]  /*102c0*/  IADD3 R152, R184, 0x1, -R23 ;  /* 0x00000001b8987810 */ /* 0x000fca0007ffe817 */
[----:B------:R-:W-:-:S04]  /*102d0*/  IMAD.IADD R153, R152, 0x1, R153 ;  /* 0x0000000198997824 */ /* 0x000fc800078e0299 */
[----:B------:R-:W-:Y:S01]  /*102e0*/  IMAD.IADD R20, R153, 0x1, -R20 ;  /* 0x0000000199147824 */ /* 0x000fe200078e0a14 */
[----:B------:R-:W-:Y:S06]  /*102f0*/  @!P5 BRA `(.L_x_2643) ;  /* 0x000000000048d947 */ /* 0x000fec0003800000 */
[----:B------:R-:W-:Y:S01]  /*10300*/  IMAD.MOV.U32 R154, RZ, RZ, R153 ;  /* 0x000000ffff9a7224 */ /* 0x000fe200078e0099 */
[----:B------:R-:W-:Y:S04]  /*10310*/  BSSY B0, `(.L_x_2644) ;  /* 0x000000e000007945 */ /* 0x000fe80003800000 */
[----:B------:R-:W-:-:S13]  /*10320*/  ISETP.GT.AND P1, PT, R154, -0x1, PT ;  /* 0xffffffff9a00780c */ /* 0x000fda0003f24270 */
[----:B------:R-:W-:Y:S05]  /*10330*/  @P1 BRA `(.L_x_2645) ;  /* 0x00000000001c1947 */ /* 0x000fea0003800000 */
[----:B------:R-:W-:Y:S02]  /*10340*/  ISETP.NE.AND P1, PT, R155, 0x1, PT ;  /* 0x000000019b00780c */ /* 0x000fe40003f25270 */
[----:B------:R-:W-:-:S11]  /*10350*/  LOP3.LUT R154, RZ, R154, RZ, 0x33, !PT ;  /* 0x0000009aff9a7212 */ /* 0x000fd600078e33ff */
[----:B------:R-:W1:Y:S02]  /*10360*/  @P1 LDC.64 R152, c[0x0][0x9e8] ;  /* 0x00027a00ff981b82 */ /* 0x000e640000000a00 */
[----:B-1----:R-:W-:-:S05]  /*10370*/  @P1 IMAD.HI.U32 R152, R154, R152, RZ ;  /* 0x000000989a981227 */ /* 0x002fca00078e00ff */
[----:B------:R-:W-:-:S04]  /*10380*/  @P1 SHF.R.U32.HI R154, RZ, R153, R152 ;  /* 0x00000099ff9a1219 */ /* 0x000fc80000011698 */
[----:B------:R-:W-:Y:S01]  /*10390*/  LOP3.LUT R154, RZ, R154, RZ, 0x33, !PT ;  /* 0x0000009aff9a7212 */ /* 0x000fe200078e33ff */
[----:B------:R-:W-:Y:S06]  /*103a0*/  BRA `(.L_x_2646) ;  /* 0x0000000000107947 */ /* 0x000fec0003800000 */
.L_x_2645:
[----:B------:R-:W-:-:S13]  /*103b0*/  ISETP.NE.AND P1, PT, R155, 0x1, PT ;  /* 0x000000019b00780c */ /* 0x000fda0003f25270 */
[----:B------:R-:W1:Y:S02]  /*103c0*/  @P1 LDC.64 R152, c[0x0][0x9e8] ;  /* 0x00027a00ff981b82 */ /* 0x000e640000000a00 */
[----:B-1----:R-:W-:-:S05]  /*103d0*/  @P1 IMAD.HI.U32 R152, R154, R152, RZ ;  /* 0x000000989a981227 */ /* 0x002fca00078e00ff */
[----:B------:R-:W-:-:S07]  /*103e0*/  @P1 SHF.R.U32.HI R154, RZ, R153, R152 ;  /* 0x00000099ff9a1219 */ /* 0x000fce0000011698 */
.L_x_2646:
[----:B------:R-:W-:Y:S05]  /*103f0*/  BSYNC B0 ;  /* 0x0000000000007941 */ /* 0x000fea0003800000 */
.L_x_2644:
[----:B------:R-:W-:-:S05]  /*10400*/  IMAD R154, R154, R155, RZ ;  /* 0x0000009b9a9a7224 */ /* 0x000fca00078e02ff */
[----:B------:R-:W-:-:S07]  /*10410*/  VIMNMX R20, R20, R154, !PT ;  /* 0x0000009a14147248 */ /* 0x000fce0007fe0100 */
.L_x_2643:
[----:B------:R-:W-:Y:S01]  /*10420*/  VIADD R20, R20, 0x3f ;  /* 0x0000003f14147836 */ /* 0x000fe20000000000 */
[----:B------:R-:W-:Y:S04]  /*10430*/  BSSY B1, `(.L_x_2647) ;  /* 0x00001b0000017945 */ /* 0x000fe80003800000 */
[----:B------:R-:W-:-:S04]  /*10440*/  SHF.R.S32.HI R152, RZ, 0x1f, R20 ;  /* 0x0000001fff987819 */ /* 0x000fc80000011414 */
[----:B------:R-:W-:-:S04]  /*10450*/  LEA.HI R152, R152, R20, RZ, 0x6 ;  /* 0x0000001498987211 */ /* 0x000fc800078f30ff */
[----:B------:R-:W-:-:S04]  /*10460*/  SHF.R.S32.HI R20, RZ, 0x6, R152 ;  /* 0x00000006ff147819 */ /* 0x000fc80000011498 */
[----:B------:R-:W-:-:S04]  /*10470*/  VIMNMX R20, R213, R20, !PT ;  /* 0x00000014d5147248 */ /* 0x000fc80007fe0100 */
[----:B------:R-:W-:-:S13]  /*10480*/  ISETP.GE.AND P1, PT, R15, R20, PT ;  /* 0x000000140f00720c */ /* 0x000fda0003f26270 */
[----:B------:R-:W-:Y:S05]  /*10490*/  @!P1 BRA `(.L_x_2648) ;  /* 0x0000001800a49947 */ /* 0x000fea0003800000 */
[----:B------:R-:W-:Y:S01]  /*104a0*/  BSSY B0, `(.L_x_2649) ;  /* 0x00001a7000007945 */ /* 0x000fe20003800000 */
[----:B------:R-:W-:Y:S02]  /*104b0*/  IMAD.MOV.U32 R208, RZ, RZ, R14 ;  /* 0x000000ffffd07224 */ /* 0x000fe400078e000e */
[----:B------:R-:W-:Y:S02]  /*104c0*/  IMAD.MOV.U32 R210, RZ, RZ, R10 ;  /* 0x000000ffffd27224 */ /* 0x000fe400078e000a */
[----:B------:R-:W-:Y:S02]  /*104d0*/  IMAD.MOV.U32 R202, RZ, RZ, R15 ;  /* 0x000000ffffca7224 */ /* 0x000fe400078e000f */
[----:B0-----:R-:W-:-:S07]  /*104e0*/  IMAD.MOV.U32 R209, RZ, RZ, R17 ;  /* 0x000000ffffd17224 */ /* 0x001fce00078e0011 */
.L_x_2662:
[----:B------:R-:W-:Y:S02]  /*104f0*/  VIADD R17, R209, 0x1 ;  /* 0x00000001d1117836 */ /* 0x000fe40000000000 */
[----:B------:R-:W-:Y:S02]  /*10500*/  IMAD.MOV.U32 R10, RZ, RZ, R202 ;  /* 0x000000ffff0a7224 */ /* 0x000fe400078e00ca */
[----:B------:R-:W-:Y:S01]  /*10510*/  VIADD R202, R202, 0xffffffff ;  /* 0xffffffffcaca7836 */ /* 0x000fe20000000000 */
[C---:B------:R-:W-:Y:S02]  /*10520*/  ISETP.NE.AND P2, PT, R17.reuse, 0x2, PT ;  /* 0x000000021100780c */ /* 0x040fe40003f45270 */
[----:B------:R-:W-:Y:S02]  /*10530*/  ISETP.GT.AND P1, PT, R10, R20, PT ;  /* 0x000000140a00720c */ /* 0x000fe40003f24270 */
[----:B------:R-:W-:Y:S02]  /*10540*/  SEL R10, RZ, 0x1, P2 ;  /* 0x00000001ff0a7807 */ /* 0x000fe40001000000 */
[----:B------:R-:W-:-:S02]  /*10550*/  SEL R17, R17, RZ, P2 ;  /* 0x000000ff11117207 */ /* 0x000fc40001000000 */
[----:B------:R-:W-:Y:S01]  /*10560*/  LOP3.LUT R22, R22, R10, RZ, 0x3c, !PT ;  /* 0x0000000a16167212 */ /* 0x000fe200078e3cff */
[----:B0-----:R-:W-:Y:S06]  /*10570*/  @!P0 BRA `(.L_x_2650) ;  /* 0x0000000000048947 */ /* 0x001fec0003800000 */
[----:B------:R-:W-:Y:S01]  /*10580*/  BPT.TRAP 0x1 ;  /* 0x000000040000795c */ /* 0x000fe20000300000 */
.L_x_2650:
[----:B------:R-:W-:Y:S01]  /*10590*/  IMAD R15, R17, 0x8, R2 ;  /* 0x00000008110f7824 */ /* 0x000fe200078e0202 */
[----:B------:R-:W-:-:S04]  /*105a0*/  SHF.L.U32 R203, R22, 0x1f, RZ ;  /* 0x0000001f16cb7819 */ /* 0x000fc800000006ff */
[----:B------:R0:W1:Y:S01]  /*105b0*/  SYNCS.PHASECHK.TRANS64.TRYWAIT P2, [R15+URZ+0x28c30], R203 ;  /* 0x028c30cb0f0075a7 */ /* 0x000062000804017f */
[----:B------:R-:W-:Y:S05]  /*105c0*/  @!P0 BRA `(.L_x_2651) ;  /* 0x0000000000048947 */ /* 0x000fea0003800000 */
[----:B------:R-:W-:Y:S01]  /*105d0*/  BPT.TRAP 0x1 ;  /* 0x000000040000795c */ /* 0x000fe20000300000 */
.L_x_2651:
[----:B------:R-:W-:Y:S01]  /*105e0*/  BSSY B2, `(.L_x_2652) ;  /* 0x0000006000027945 */ /* 0x000fe20003800000 */
[----:B------:R-:W-:Y:S02]  /*105f0*/  IMAD R154, R17, 0x200, R21 ;  /* 0x00000200119a7824 */ /* 0x000fe400078e0215 */
[----:B------:R-:W-:Y:S01]  /*10600*/  IMAD.MOV.U32 R155, RZ, RZ, 0x40000040 ;  /* 0x40000040ff9b7424 */ /* 0x000fe200078e00ff */
[----:B-1----:R-:W-:Y:S06]  /*10610*/  @P2 BRA `(.L_x_2653) ;  /* 0x0000000000082947 */ /* 0x002fec0003800000 */
[----:B------:R-:W1:Y:S02]  /*10620*/  SYNCS.PHASECHK.TRANS64.TRYWAIT P2, [R15+URZ+0x28c30], R203 ;  /* 0x028c30cb0f0075a7 */ /* 0x000e64000804017f */
[----:B-1----:R-:W-:Y:S05]  /*10630*/  @!P2 BRA `(.L_x_2654) ;  /* 0x000001300034a947 */ /* 0x002fea0003800000 */
.L_x_2653:
[----:B------:R-:W-:Y:S05]  /*10640*/  BSYNC B2 ;  /* 0x0000000000027941 */ /* 0x000fea0003800000 */
.L_x_2652:
        /* <DEDUP_REMOVED lines=14> */
[----:B------:R-:W-:Y:S01]  /*10730*/  WARPGROUP.ARRIVE ;  /* 0x00000000000079c5 */ /* 0x000fe20000000000 */
[----:B------:R-:W-:Y:S02]  /*10740*/  R2UR UR8, R12 ;  /* 0x000000000c0872ca */ /* 0x000fe400000e0000 */
[----:B------:R-:W-:Y:S02]  /*10750*/  R2UR UR9, R13 ;  /* 0x000000000d0972ca */ /* 0x000fe400000e0000 */
[----:B------:R-:W-:Y:S01]  /*10760*/  R2UR UR14, R10 ;  /* 0x000000000a0e72ca */ /* 0x000fe200000e0000 */
[----:B------:R-:W-:Y:S01]  /*10770*/  HGMMA.64x64x16.F32.BF16 R152, gdesc[UR4], RZ, !UPT, gsb0 ;  /* 0x00e00000049879f0 */ /* 0x000fe2000c0018ff */
[----:B------:R-:W-:Y:S02]  /*10780*/  R2UR UR15, R11 ;  /* 0x000000000b0f72ca */ /* 0x000fe400000e0000 */
[----:B------:R-:W-:-:S02]  /*10790*/  R2UR UR12, R8 ;  /* 0x00000000080c72ca */ /* 0x000fc400000e0000 */
        /* <DEDUP_REMOVED lines=15> */
.L_x_2655:
[----:B------:R-:W-:Y:S01]  /*10890*/  FMNMX.FTZ R10, R152, R210, !PT ;  /* 0x000000d2980a7209 */ /* 0x000fe20007810000 */
[----:B------:R-:W-:Y:S01]  /*108a0*/  ULDC UR4, c[0x0][0x988] ;  /* 0x0002620000047ab9 */ /* 0x000fe20000000800 */
[----:B------:R-:W-:Y:S02]  /*108b0*/  ISETP.NE.AND P2, PT, R197, RZ, PT ;  /* 0x000000ffc500720c */ /* 0x000fe40003f45270 */
        /* <DEDUP_REMOVED lines=46> */
[-C--:B--2---:R-:W-:Y:S01]  /*10ba0*/  FMUL.FTZ R24, R24, R168.reuse ;  /* 0x000000a818187220 */ /* 0x084fe20000410000 */
[----:B------:R-:W-:Y:S01]  /*10bb0*/  FMUL.FTZ R25, R25, R168 ;  /* 0x000000a819197220 */ /* 0x000fe20000410000 */
[----:B------:R-:W-:Y:S01]  /*10bc0*/  FMNMX.FTZ R14, R155, R14, !PT ;  /* 0x0000000e9b0e7209 */ /* 0x000fe20007810000 */
[-C--:B------:R-:W-:Y:S01]  /*10bd0*/  FMUL.FTZ R28, R28, R168.reuse ;  /* 0x000000a81c1c7220 */ /* 0x080fe20000410000 */
[-C--:B------:R-:W-:Y:S01]  /*10be0*/  FMUL.FTZ R29, R29, R168.reuse ;  /* 0x000000a81d1d7220 */ /* 0x080fe20000410000 */
[----:B------:R-:W-:Y:S01]  /*10bf0*/  FMUL.FTZ R32, R32, R168 ;  /* 0x000000a820207220 */ /* 0x000fe20000410000 */
[----:B------:R-:W-:Y:S01]  /*10c00*/  FMNMX.FTZ R14, R158, R14, !PT ;  /* 0x0000000e9e0e7209 */ /* 0x000fe20007810000 */
[----:B------:R-:W-:Y:S01]  /*10c10*/  MUFU.EX2 R211, R161 ;  /* 0x000000a100d37308 */ /* 0x000fe20000000800 */
[----:B----4-:R-:W-:Y:S01]  /*10c20*/  FFMA.FTZ R3, R168, R3, R152 ;  /* 0x00000003a8037223 */ /* 0x010fe20000010098 */
[----:B------:R-:W-:Y:S01]  /*10c30*/  FMUL.FTZ R33, R33, R168 ;  /* 0x000000a821217220 */ /* 0x000fe20000410000 */
[----:B------:R-:W-:Y:S01]  /*10c40*/  FMNMX.FTZ R14, R159, R14, !PT ;  /* 0x0000000e9f0e7209 */ /* 0x000fe20007810000 */
[-C--:B------:R-:W-:Y:S01]  /*10c50*/  FMUL.FTZ R36, R36, R168.reuse ;  /* 0x000000a824247220 */ /* 0x080fe20000410000 */
[-C--:B------:R-:W-:Y:S01]  /*10c60*/  FMUL.FTZ R37, R37, R168.reuse ;  /* 0x000000a825257220 */ /* 0x080fe20000410000 */
[----:B------:R-:W-:Y:S01]  /*10c70*/  FMUL.FTZ R40, R40, R168 ;  /* 0x000000a828287220 */ /* 0x000fe20000410000 */
[----:B------:R-:W-:Y:S01]  /*10c80*/  FMNMX.FTZ R14, R162, R14, !PT ;  /* 0x0000000ea20e7209 */ /* 0x000fe20007810000 */
[----:B------:R-:W-:Y:S01]  /*10c90*/  MUFU.EX2 R161, R169 ;  /* 0x000000a900a17308 */ /* 0x000fe20000000800 */
        /* <DEDUP_REMOVED lines=8> */
[----:B------:R-:W2:Y:S01]  /*10d20*/  MUFU.EX2 R156, R156 ;  /* 0x0000009c009c7308 */ /* 0x000ea20000000800 */
[-C--:B------:R-:W-:Y:S01]  /*10d30*/  FMUL.FTZ R49, R49, R168.reuse ;  /* 0x000000a831317220 */ /* 0x080fe20000410000 */
[----:B------:R-:W-:Y:S01]  /*10d40*/  FMUL.FTZ R52, R52, R168 ;  /* 0x000000a834347220 */ /* 0x000fe20000410000 */
[----:B------:R-:W-:Y:S01]  /*10d50*/  FMNMX.FTZ R14, R167, R14, !PT ;  /* 0x0000000ea70e7209 */ /* 0x000fe20007810000 */
[-C--:B------:R-:W-:Y:S01]  /*10d60*/  FMUL.FTZ R53, R53, R168.reuse ;  /* 0x000000a835357220 */ /* 0x080fe20000410000 */
[-C--:B------:R-:W-:Y:S01]  /*10d70*/  FMUL.FTZ R56, R56, R168.reuse ;  /* 0x000000a838387220 */ /* 0x080fe20000410000 */
[----:B------:R-:W-:Y:S01]  /*10d80*/  FMUL.FTZ R57, R57, R168 ;  /* 0x000000a839397220 */ /* 0x000fe20000410000 */
[----:B------:R-:W-:Y:S01]  /*10d90*/  FMNMX.FTZ R14, R170, R14, !PT ;  /* 0x0000000eaa0e7209 */ /* 0x000fe20007810000 */
[----:B------:R-:W3:Y:S01]  /*10da0*/  MUFU.EX2 R157, R157 ;  /* 0x0000009d009d7308 */ /* 0x000ee20000000800 */
        /* <DEDUP_REMOVED lines=16> */
[----:B---3--:R-:W-:Y:S01]  /*10eb0*/  FADD.FTZ R3, R157, R3 ;  /* 0x000000039d037221 */ /* 0x008fe20000010000 */
        /* <DEDUP_REMOVED lines=48> */
[----:B------:R-:W-:-:S07]  /*111c0*/  FMUL.FTZ R149, R149, R168 ;  /* 0x000000a895957220 */ /* 0x000fce0000410000 */
[----:B------:R-:W-:Y:S01]  /*111d0*/  MUFU.EX2 R160, R210 ;  /* 0x000000d200a07308 */ /* 0x000fe20000000800 */
[----:B---3--:R-:W-:Y:S01]  /*111e0*/  FADD.FTZ R3, R153, R3 ;  /* 0x0000000399037221 */ /* 0x008fe20000010000 */
[----:B--2---:R-:W-:-:S05]  /*111f0*/  FMNMX.FTZ R14, R14, R220, !PT ;  /* 0x000000dc0e0e7209 */ /* 0x004fca0007810000 */
[----:B------:R-:W-:Y:S01]  /*11200*/  FADD.FTZ R169, -R14, R208 ;  /* 0x000000d00ea97221 */ /* 0x000fe20000010100 */
[----:B------:R-:W-:-:S03]  /*11210*/  @!P2 IMAD R208, R209, 0x40, R194 ;  /* 0x00000040d1d0a824 */ /* 0x000fc600078e02c2 */
[----:B------:R-:W-:Y:S01]  /*11220*/  FMUL.FTZ R169, R169, R11 ;  /* 0x0000000ba9a97220 */ /* 0x000fe20000410000 */
[----:B------:R-:W-:-:S05]  /*11230*/  @!P2 IMAD R208, R208, 0x4, R2 ;  /* 0x00000004d0d0a824 */ /* 0x000fca00078e0202 */
[----:B------:R-:W2:Y:S01]  /*11240*/  MUFU.EX2 R169, R169 ;  /* 0x000000a900a97308 */ /* 0x000ea20000000800 */
[----:B------:R-:W-:Y:S04]  /*11250*/  @!P2 STS [R208+0x28800], R168 ;  /* 0x028800a8d000a388 */ /* 0x000fe80000000800 */
        /* <DEDUP_REMOVED lines=26> */
[----:B------:R2:W3:Y:S01]  /*11400*/  MUFU.EX2 R181, R154 ;  /* 0x0000009a00b57308 */ /* 0x0004e20000000800 */
[-CC-:B------:R-:W-:Y:S01]  /*11410*/  FFMA.FTZ R175, R175, R11.reuse, -R208.reuse ;  /* 0x0000000bafaf7223 */ /* 0x180fe200000108d0 */
[-CC-:B------:R-:W-:Y:S01]  /*11420*/  FFMA.FTZ R178, R178, R11.reuse, -R208.reuse ;  /* 0x0000000bb2b27223 */ /* 0x180fe200000108d0 */
[-CC-:B------:R-:W-:Y:S01]  /*11430*/  FFMA.FTZ R179, R179, R11.reuse, -R208.reuse ;  /* 0x0000000bb3b37223 */ /* 0x180fe200000108d0 */
[-CC-:B------:R-:W-:Y:S01]  /*11440*/  FFMA.FTZ R182, R182, R11.reuse, -R208.reuse ;  /* 0x0000000bb6b67223 */ /* 0x180fe200000108d0 */
[----:B------:R-:W-:Y:S01]  /*11450*/  FFMA.FTZ R183, R183, R11, -R208 ;  /* 0x0000000bb7b77223 */ /* 0x000fe200000108d0 */
[-C--:B------:R-:W-:Y:S01]  /*11460*/  FMUL.FTZ R50, R50, R169.reuse ;  /* 0x000000a932327220 */ /* 0x080fe20000410000 */
[-C--:B------:R-:W-:Y:S01]  /*11470*/  FMUL.FTZ R51, R51, R169.reuse ;  /* 0x000000a933337220 */ /* 0x080fe20000410000 */
[----:B------:R-:W4:Y:S01]  /*11480*/  MUFU.EX2 R155, R155 ;  /* 0x0000009b009b7308 */ /* 0x000f220000000800 */
[----:B--2---:R-:W-:Y:S01]  /*11490*/  F2FP.BF16.F32.PACK_AB R154, R157, R156 ;  /* 0x0000009c9d9a723e */ /* 0x004fe200000010ff */
[----:B------:R-:W-:Y:S01]  /*114a0*/  FMUL.FTZ R54, R54, R169 ;  /* 0x000000a936367220 */ /* 0x000fe20000410000 */
[----:B------:R-:W-:Y:S01]  /*114b0*/  F2FP.BF16.F32.PACK_AB R156, R211, R153 ;  /* 0x00000099d39c723e */ /* 0x000fe200000010ff */
[-C--:B------:R-:W-:Y:S01]  /*114c0*/  FMUL.FTZ R55, R55, R169.reuse ;  /* 0x000000a937377220 */ /* 0x080fe20000410000 */
[-C--:B------:R-:W-:Y:S01]  /*114d0*/  FMUL.FTZ R58, R58, R169.reuse ;  /* 0x000000a93a3a7220 */ /* 0x080fe20000410000 */
[-C--:B------:R-:W-:Y:S01]  /*114e0*/  FMUL.FTZ R59, R59, R169.reuse ;  /* 0x000000a93b3b7220 */ /* 0x080fe20000410000 */
[-C--:B------:R-:W-:Y:S01]  /*114f0*/  FMUL.FTZ R62, R62, R169.reuse ;  /* 0x000000a93e3e7220 */ /* 0x080fe20000410000 */
[----:B------:R-:W2:Y:S01]  /*11500*/  MUFU.EX2 R158, R158 ;  /* 0x0000009e009e7308 */ /* 0x000ea20000000800 */
[----:B---3--:R-:W-:Y:S01]  /*11510*/  FFMA.FTZ R157, R169, R0, R181 ;  /* 0x00000000a99d7223 */ /* 0x008fe200000100b5 */
[----:B------:R-:W-:Y:S01]  /*11520*/  FADD.FTZ R0, R211, R3 ;  /* 0x00000003d3007221 */ /* 0x000fe20000010000 */
[-C--:B------:R-:W-:Y:S01]  /*11530*/  FMUL.FTZ R63, R63, R169.reuse ;  /* 0x000000a93f3f7220 */ /* 0x080fe20000410000 */
[-C--:B------:R-:W-:Y:S01]  /*11540*/  FMUL.FTZ R66, R66, R169.reuse ;  /* 0x000000a942427220 */ /* 0x080fe20000410000 */
[-C--:B------:R-:W-:Y:S01]  /*11550*/  FMUL.FTZ R67, R67, R169.reuse ;  /* 0x000000a943437220 */ /* 0x080fe20000410000 */
[----:B------:R-:W-:Y:S01]  /*11560*/  FADD.FTZ R0, R164, R0 ;  /* 0x00000000a4007221 */ /* 0x000fe20000010000 */
[----:B------:R-:W-:Y:S01]  /*11570*/  FMUL.FTZ R70, R70, R169 ;  /* 0x000000a946467220 */ /* 0x000fe20000410000 */
[----:B------:R-:W3:Y:S01]  /*11580*/  MUFU.EX2 R159, R159 ;  /* 0x0000009f009f7308 */ /* 0x000ee20000000800 */
[----:B----4-:R-:W-:Y:S01]  /*11590*/  FADD.FTZ R157, R155, R157 ;  /* 0x0000009d9b9d7221 */ /* 0x010fe20000010000 */
[----:B------:R-:W-:Y:S01]  /*115a0*/  FADD.FTZ R0, R165, R0 ;  /* 0x00000000a5007221 */ /* 0x000fe20000010000 */
[----:B------:R-:W-:Y:S01]  /*115b0*/  F2FP.BF16.F32.PACK_AB R153, R155, R181 ;  /* 0x000000b59b99723e */ /* 0x000fe200000010ff */
[-C--:B------:R-:W-:Y:S01]  /*115c0*/  FMUL.FTZ R71, R71, R169.reuse ;  /* 0x000000a947477220 */ /* 0x080fe20000410000 */
[-C--:B------:R-:W-:Y:S01]  /*115d0*/  FMUL.FTZ R74, R74, R169.reuse ;  /* 0x000000a94a4a7220 */ /* 0x080fe20000410000 */
[----:B------:R-:W-:Y:S01]  /*115e0*/  FADD.FTZ R0, R160, R0 ;  /* 0x00000000a0007221 */ /* 0x000fe20000010000 */
[C---:B------:R-:W-:Y:S01]  /*115f0*/  F2FP.BF16.F32.PACK_AB R160, R161.reuse, R160 ;  /* 0x000000a0a1a0723e */ /* 0x040fe200000010ff */
[----:B------:R-:W4:Y:S01]  /*11600*/  MUFU.EX2 R162, R162 ;  /* 0x000000a200a27308 */ /* 0x000f220000000800 */
[----:B--2---:R-:W-:Y:S01]  /*11610*/  FADD.FTZ R157, R158, R157 ;  /* 0x0000009d9e9d7221 */ /* 0x004fe20000010000 */
[----:B------:R-:W-:Y:S01]  /*11620*/  FADD.FTZ R0, R161, R0 ;  /* 0x00000000a1007221 */ /* 0x000fe20000010000 */
[-C--:B------:R-:W-:Y:S01]  /*11630*/  FMUL.FTZ R75, R75, R169.reuse ;  /* 0x000000a94b4b7220 */ /* 0x080fe20000410000 */
[-C--:B------:R-:W-:Y:S01]  /*11640*/  FMUL.FTZ R78, R78, R169.reuse ;  /* 0x000000a94e4e7220 */ /* 0x080fe20000410000 */
[-C--:B------:R-:W-:Y:S01]  /*11650*/  FMUL.FTZ R79, R79, R169.reuse ;  /* 0x000000a94f4f7220 */ /* 0x080fe20000410000 */
[----:B------:R-:W-:Y:S01]  /*11660*/  FADD.FTZ R0, R172, R0 ;  /* 0x00000000ac007221 */ /* 0x000fe20000010000 */
[-C--:B------:R-:W-:Y:S01]  /*11670*/  FMUL.FTZ R82, R82, R169.reuse ;  /* 0x000000a952527220 */ /* 0x080fe20000410000 */
[----:B------:R-:W2:Y:S01]  /*11680*/  MUFU.EX2 R163, R163 ;  /* 0x000000a300a37308 */ /* 0x000ea20000000800 */
[C---:B---3--:R-:W-:Y:S01]  /*11690*/  FADD.FTZ R157, R159.reuse, R157 ;  /* 0x0000009d9f9d7221 */ /* 0x048fe20000010000 */
[----:B------:R-:W-:Y:S01]  /*116a0*/  F2FP.BF16.F32.PACK_AB R155, R159, R158 ;  /* 0x0000009e9f9b723e */ /* 0x000fe200000010ff */
[----:B------:R-:W-:Y:S01]  /*116b0*/  BAR.SYNC.DEFER_BLOCKING 0xf, 0x100 ;  /* 0x03c4000000007b1d */ /* 0x000fe20000010000 */
[----:B------:R-:W-:Y:S01]  /*116c0*/  F2FP.BF16.F32.PACK_AB R158, R165, R164 ;  /* 0x000000a4a59e723e */ /* 0x000fe200000010ff */
[----:B------:R-:W-:Y:S01]  /*116d0*/  FADD.FTZ R0, R173, R0 ;  /* 0x00000000ad007221 */ /* 0x000fe20000010000 */
[----:B------:R-:W-:Y:S01]  /*116e0*/  F2FP.BF16.F32.PACK_AB R164, R177, R176 ;  /* 0x000000b0b1a4723e */ /* 0x000fe200000010ff */
        /* <DEDUP_REMOVED lines=45> */
[----:B------:R-:W-:Y:S01]  /*119c0*/  FADD.FTZ R170, R180, R0 ;  /* 0x00000000b4aa7221 */ /* 0x000fe20000010000 */
[-C--:B------:R-:W-:Y:S01]  /*119d0*/  FMUL.FTZ R134, R134, R169.reuse ;  /* 0x000000a986867220 */ /* 0x080fe20000410000 */
[-C--:B------:R-:W-:Y:S01]  /*119e0*/  FMUL.FTZ R135, R135, R169.reuse ;  /* 0x000000a987877220 */ /* 0x080fe20000410000 */
[-C--:B------:R-:W-:Y:S01]  /*119f0*/  FMUL.FTZ R138, R138, R169.reuse ;  /* 0x000000a98a8a7220 */ /* 0x080fe20000410000 */
[-C--:B------:R-:W-:Y:S01]  /*11a00*/  FMUL.FTZ R139, R139, R169.reuse ;  /* 0x000000a98b8b7220 */ /* 0x080fe20000410000 */
[----:B------:R-:W5:Y:S01]  /*11a10*/  MUFU.EX2 R178, R178 ;  /* 0x000000b200b27308 */ /* 0x000f620000000800 */
        /* <DEDUP_REMOVED lines=17> */
[C---:B------:R-:W-:Y:S01]  /*11b30*/  FADD.FTZ R3, R166.reuse, R170 ;  /* 0x000000aaa6037221 */ /* 0x040fe20000010000 */
[----:B------:R-:W-:Y:S02]  /*11b40*/  F2FP.BF16.F32.PACK_AB R166, R166, R180 ;  /* 0x000000b4a6a6723e */ /* 0x000fe400000010ff */
[C---:B-----5:R-:W-:Y:S01]  /*11b50*/  F2FP.BF16.F32.PACK_AB R167, R183.reuse, R167 ;  /* 0x000000a7b7a7723e */ /* 0x060fe200000010ff */
[----:B------:R-:W-:-:S04]  /*11b60*/  FADD.FTZ R0, R183, R0 ;  /* 0x00000000b7007221 */ /* 0x000fc80000010000 */
[----:B------:R3:W-:Y:S01]  /*11b70*/  STSM.16.M88.4 [R204], R164 ;  /* 0x000000a4cc007844 */ /* 0x0007e20000000200 */
[----:B------:R-:W-:Y:S05]  /*11b80*/  @!P0 BRA `(.L_x_2656) ;  /* 0x0000000000048947 */ /* 0x000fea0003800000 */
[----:B------:R-:W-:Y:S01]  /*11b90*/  BPT.TRAP 0x1 ;  /* 0x000000040000795c */ /* 0x000fe20000300000 */
.L_x_2656:
[----:B------:R2:W4:Y:S01]  /*11ba0*/  SYNCS.PHASECHK.TRANS64.TRYWAIT P2, [R15+URZ+0x28c50], R203 ;  /* 0x028c50cb0f0075a7 */ /* 0x000522000804017f */
[----:B------:R-:W-:Y:S05]  /*11bb0*/  @!P0 BRA `(.L_x_2657) ;  /* 0x0000000000048947 */ /* 0x000fea0003800000 */
[----:B------:R-:W-:Y:S01]  /*11bc0*/  BPT.TRAP 0x1 ;  /* 0x000000040000795c */ /* 0x000fe20000300000 */
.L_x_2657:
[----:B------:R-:W-:Y:S04]  /*11bd0*/  BSSY B2, `(.L_x_2658) ;  /* 0x0000004000027945 */ /* 0x000fe80003800000 */
[----:B----4-:R-:W-:Y:S05]  /*11be0*/  @P2 BRA `(.L_x_2659) ;  /* 0x0000000000082947 */ /* 0x010fea0003800000 */
[----:B------:R-:W4:Y:S02]  /*11bf0*/  SYNCS.PHASECHK.TRANS64.TRYWAIT P2, [R15+URZ+0x28c50], R203 ;  /* 0x028c50cb0f0075a7 */ /* 0x000f24000804017f */
[----:B----4-:R-:W-:Y:S05]  /*11c00*/  @!P2 BRA `(.L_x_2660) ;  /* 0x0000011800d4a947 */ /* 0x010fea0003800000 */
.L_x_2659:
[----:B------:R-:W-:Y:S05]  /*11c10*/  BSYNC B2 ;  /* 0x0000000000027941 */ /* 0x000fea0003800000 */
.L_x_2658:
        /* <DEDUP_REMOVED lines=40> */
.L_x_2661:
[----:B012-4-:R-:W-:Y:S02]  /*11ea0*/  VIADD R15, R15, 0x28c60 ;  /* 0x00028c600f0f7836 */ /* 0x017fe40000000000 */
[----:B------:R-:W-:Y:S02]  /*11eb0*/  IMAD.MOV.U32 R208, RZ, RZ, R14 ;  /* 0x000000ffffd07224 */ /* 0x000fe400078e000e */
[----:B------:R-:W-:Y:S01]  /*11ec0*/  IMAD.MOV.U32 R210, RZ, RZ, R10 ;  /* 0x000000ffffd27224 */ /* 0x000fe200078e000a */
[----:B------:R-:W-:Y:S01]  /*11ed0*/  PRMT R15, R186, 0x654, R15 ;  /* 0x00000654ba0f7816 */ /* 0x000fe2000000000f */
[----:B------:R-:W-:-:S03]  /*11ee0*/  IMAD.MOV.U32 R209, RZ, RZ, R17 ;  /* 0x000000ffffd17224 */ /* 0x000fc600078e0011 */
[----:B------:R0:W-:Y:S01]  /*11ef0*/  SYNCS.ARRIVE.TRANS64.RED.A1T0 RZ, [R15+URZ], RZ ;  /* 0x000000ff0fff79a7 */ /* 0x0001e2000810043f */
[----:B------:R-:W-:Y:S05]  /*11f00*/  @P1 BRA `(.L_x_2662) ;  /* 0xffffffe400781947 */ /* 0x000fea000383ffff */
[----:B------:R-:W-:Y:S05]  /*11f10*/  BSYNC B0 ;  /* 0x0000000000007941 */ /* 0x000fea0003800000 */
.L_x_2649:
[----:B0-----:R-:W-:-:S07]  /*11f20*/  IMAD.MOV.U32 R15, RZ, RZ, R202 ;  /* 0x000000ffff0f7224 */ /* 0x001fce00078e00ca */
.L_x_2648:
[----:B------:R-:W-:Y:S05]  /*11f30*/  BSYNC B1 ;  /* 0x0000000000017941 */ /* 0x000fea0003800000 */
.L_x_2647:
[----:B------:R-:W-:Y:S01]  /*11f40*/  ISETP.GE.AND P1, PT, R15, R213, PT ;  /* 0x000000d50f00720c */ /* 0x000fe20003f26270 */
[----:B------:R-:W-:-:S12]  /*11f50*/  BSSY B0, `(.L_x_2663) ;  /* 0x0000252000007945 */ /* 0x000fd80003800000 */
[----:B------:R-:W-:Y:S05]  /*11f60*/  @!P1 BRA `(.L_x_2664) ;  /* 0x0000002400409947 */ /* 0x000fea0003800000 */
[----:B0-----:R-:W-:Y:S02]  /*11f70*/  IMAD.MOV.U32 R209, RZ, RZ, R14 ;  /* 0x000000ffffd17224 */ /* 0x001fe400078e000e */
[----:B------:R-:W-:Y:S02]  /*11f80*/  IMAD.MOV.U32 R208, RZ, RZ, R10 ;  /* 0x000000ffffd07224 */ /* 0x000fe400078e000a */
[----:B------:R-:W-:-:S07]  /*11f90*/  IMAD.MOV.U32 R203, RZ, RZ, R17 ;  /* 0x000000ffffcb7224 */ /* 0x000fce00078e0011 */
.L_x_2685:
[----:B------:R-:W-:-:S05]  /*11fa0*/  VIADD R17, R203, 0x1 ;  /* 0x00000001cb117836 */ /* 0x000fca0000000000 */
[----:B------:R-:W-:-:S04]  /*11fb0*/  ISETP.NE.AND P1, PT, R17, 0x2, PT ;  /* 0x000000021100780c */ /* 0x000fc80003f25270 */
[----:B------:R-:W-:Y:S02]  /*11fc0*/  SEL R10, RZ, 0x1, P1 ;  /* 0x00000001ff0a7807 */ /* 0x000fe40000800000 */
[----:B------:R-:W-:Y:S02]  /*11fd0*/  SEL R17, R17, RZ, P1 ;  /* 0x000000ff11117207 */ /* 0x000fe40000800000 */
[----:B------:R-:W-:Y:S01]  /*11fe0*/  LOP3.LUT R22, R22, R10, RZ, 0x3c, !PT ;  /* 0x0000000a16167212 */ /* 0x000fe200078e3cff */
[----:B-1----:R-:W-:Y:S06]  /*11ff0*/  @!P0 BRA `(.L_x_2665) ;  /* 0x0000000000048947 */ /* 0x002fec0003800000 */
[----:B------:R-:W-:Y:S01]  /*12000*/  BPT.TRAP 0x1 ;  /* 0x000000040000795c */ /* 0x000fe20000300000 */
.L_x_2665:
[----:B------:R-:W-:Y:S01]  /*12010*/  IMAD R20, R17, 0x8, R2 ;  /* 0x0000000811147824 */ /* 0x000fe200078e0202 */
[----:B------:R-:W-:-:S04]  /*12020*/  SHF.L.U32 R202, R22, 0x1f, RZ ;  /* 0x0000001f16ca7819 */ /* 0x000fc800000006ff */
[----:B------:R0:W1:Y:S01]  /*12030*/  SYNCS.PHASECHK.TRANS64.TRYWAIT P1, [R20+URZ+0x28c30], R202 ;  /* 0x028c30ca140075a7 */ /* 0x000062000802017f */
[----:B------:R-:W-:Y:S05]  /*12040*/  @!P0 BRA `(.L_x_2666) ;  /* 0x0000000000048947 */ /* 0x000fea0003800000 */
[----:B------:R-:W-:Y:S01]  /*12050*/  BPT.TRAP 0x1 ;  /* 0x000000040000795c */ /* 0x000fe20000300000 */
.L_x_2666:
[----:B------:R-:W-:Y:S01]  /*12060*/  BSSY B1, `(.L_x_2667) ;  /* 0x0000006000017945 */ /* 0x000fe20003800000 */
[----:B------:R-:W-:Y:S02]  /*12070*/  IMAD R154, R17, 0x200, R21 ;  /* 0x00000200119a7824 */ /* 0x000fe400078e0215 */
[----:B------:R-:W-:Y:S01]  /*12080*/  IMAD.MOV.U32 R155, RZ, RZ, 0x40000040 ;  /* 0x40000040ff9b7424 */ /* 0x000fe200078e00ff */
[----:B-1----:R-:W-:Y:S06]  /*12090*/  @P1 BRA `(.L_x_2668) ;  /* 0x0000000000081947 */ /* 0x002fec0003800000 */
[----:B------:R-:W1:Y:S02]  /*120a0*/  SYNCS.PHASECHK.TRANS64.TRYWAIT P1, [R20+URZ+0x28c30], R202 ;  /* 0x028c30ca140075a7 */ /* 0x000e64000802017f */
[----:B-1----:R-:W-:Y:S05]  /*120b0*/  @!P1 BRA `(.L_x_2669) ;  /* 0x0000011400bc9947 */ /* 0x002fea0003800000 */
.L_x_2668:
[----:B------:R-:W-:Y:S05]  /*120c0*/  BSYNC B1 ;  /* 0x0000000000017941 */ /* 0x000fea0003800000 */
.L_x_2667:
        /* <DEDUP_REMOVED lines=36> */
.L_x_2670:
[----:B------:R-:W2:Y:S01]  /*12310*/  @P4 LDC R11, c[0x0][0x44c] ;  /* 0x00011300ff0b4b82 */ /* 0x000ea20000000800 */
[----:B------:R-:W-:Y:S01]  /*12320*/  IMAD.IADD R222, R212, 0x1, R196 ;  /* 0x00000001d4de7824 */ /* 0x000fe200078e02c4 */
[----:B------:R-:W-:Y:S01]  /*12330*/  ULDC UR4, c[0x0][0x9dc] ;  /* 0x0002770000047ab9 */ /* 0x000fe20000000800 */
[----:B------:R-:W-:Y:S01]  /*12340*/  IMAD.SHL.U32 R14, R15, 0x40, RZ ;  /* 0x000000400f0e7824 */ /* 0x000fe200078e00ff */
[----:B------:R-:W-:Y:S01]  /*12350*/  ULOP3.LUT UR4, URZ, UR4, URZ, 0x33, !UPT ;  /* 0x000000043f047292 */ /* 0x000fe2000f8e333f */
[----:B------:R-:W-:-:S03]  /*12360*/  ULDC UR5, c[0x0][0x9e0] ;  /* 0x0002780000057ab9 */ /* 0x000fc60000000800 */
[----:B------:R-:W3:Y:S01]  /*12370*/  @P4 LDC R10, c[0x0][0x450] ;  /* 0x00011400ff0a4b82 */ /* 0x000ee20000000800 */
[----:B------:R-:W-:-:S04]  /*12380*/  IADD3 R220, -R189, 0x1, -R14 ;  /* 0x00000001bddc7810 */ /* 0x000fc80007ffe90e */
[----:B------:R-:W-:-:S05]  /*12390*/  IADD3 R220, -R23, R220, R184 ;  /* 0x000000dc17dc7210 */ /* 0x000fca0007ffe1b8 */
[C---:B------:R-:W-:Y:S02]  /*123a0*/  VIADD R221, R220.reuse, UR5 ;  /* 0x00000005dcdd7c36 */ /* 0x040fe40008000000 */
[----:B------:R-:W-:Y:S02]  /*123b0*/  VIADD R220, R220, UR4 ;  /* 0x00000004dcdc7c36 */ /* 0x000fe40008000000 */
[----:B--2---:R-:W-:-:S05]  /*123c0*/  @P4 IMAD.HI.U32 R11, R222, R11, RZ ;  /* 0x0000000bde0b4227 */ /* 0x004fca00078e00ff */
[----:B---3--:R-:W-:Y:S01]  /*123d0*/  @P4 SHF.R.U32.HI R222, RZ, R10, R11 ;  /* 0x0000000affde4219 */ /* 0x008fe2000001160b */
[----:B------:R-:W-:-:S04]  /*123e0*/  VIADD R10, R20, 0x28c40 ;  /* 0x00028c40140a7836 */ /* 0x000fc80000000000 */
[----:B------:R-:W2:Y:S01]  /*123f0*/  SHFL.IDX PT, R223, R222, RZ, 0x1c1f ;  /* 0x001c1fffdedf7589 */ /* 0x000ea200000e0000 */
[----:B------:R-:W-:-:S04]  /*12400*/  PRMT R10, R186, 0x654, R10 ;  /* 0x00000654ba0a7816 */ /* 0x000fc8000000000a */
[----:B------:R3:W-:Y:S01]  /*12410*/  SYNCS.ARRIVE.TRANS64.RED.A1T0 RZ, [R10+URZ], RZ ;  /* 0x000000ff0aff79a7 */ /* 0x0007e2000810043f */
[--C-:B--2---:R-:W-:Y:S02]  /*12420*/  IMAD.IADD R211, R221, 0x1, R223.reuse ;  /* 0x00000001ddd37824 */ /* 0x104fe400078e02df */
[----:B------:R-:W-:Y:S01]  /*12430*/  IMAD.IADD R210, R220, 0x1, R223 ;  /* 0x00000001dcd27824 */ /* 0x000fe200078e02df */
[----:B---3--:R-:W-:Y:S06]  /*12440*/  @!P5 BRA `(.L_x_2671) ;  /* 0x000000000060d947 */ /* 0x008fec0003800000 */
[----:B------:R-:W-:Y:S01]  /*12450*/  IADD3 R223, -R23, R184, R223 ;  /* 0x000000b817df7210 */ /* 0x000fe20007ffe1df */
[----:B------:R-:W-:Y:S03]  /*12460*/  BSSY B1, `(.L_x_2672) ;  /* 0x0000012000017945 */ /* 0x000fe60003800000 */
[----:B------:R-:W-:-:S13]  /*12470*/  ISETP.GT.AND P1, PT, R223, -0x1, PT ;  /* 0xffffffffdf00780c */ /* 0x000fda0003f24270 */
[----:B------:R-:W-:Y:S05]  /*12480*/  @P1 BRA `(.L_x_2673) ;  /* 0x0000000000241947 */ /* 0x000fea0003800000 */
[----:B------:R-:W-:Y:S01]  /*12490*/  ULDC UR4, c[0x0][0x9e4] ;  /* 0x0002790000047ab9 */ /* 0x000fe20000000800 */
[----:B------:R-:W-:Y:S01]  /*124a0*/  LOP3.LUT R223, RZ, R223, RZ, 0x33, !PT ;  /* 0x000000dfffdf7212 */ /* 0x000fe200078e33ff */
[----:B------:R-:W-:-:S05]  /*124b0*/  IMAD.U32 R224, RZ, RZ, UR4 ;  /* 0x00000004ffe07e24 */ /* 0x000fca000f8e00ff */
[----:B------:R-:W-:-:S13]  /*124c0*/  ISETP.NE.AND P1, PT, R224, 0x1, PT ;  /* 0x00000001e000780c */ /* 0x000fda0003f25270 */
[----:B------:R-:W2:Y:S02]  /*124d0*/  @P1 LDC.64 R10, c[0x0][0x9e8] ;  /* 0x00027a00ff0a1b82 */ /* 0x000ea40000000a00 */
[----:B--2---:R-:W-:-:S05]  /*124e0*/  @P1 IMAD.HI.U32 R10, R223, R10, RZ ;  /* 0x0000000adf0a1227 */ /* 0x004fca00078e00ff */
[----:B------:R-:W-:-:S04]  /*124f0*/  @P1 SHF.R.U32.HI R223, RZ, R11, R10 ;  /* 0x0000000bffdf1219 */ /* 0x000fc8000001160a */
[----:B------:R-:W-:Y:S01]  /*12500*/  LOP3.LUT R223, RZ, R223, RZ, 0x33, !PT ;  /* 0x000000dfffdf7212 */ /* 0x000fe200078e33ff */
[----:B------:R-:W-:Y:S06]  /*12510*/  BRA `(.L_x_2674) ;  /* 0x0000000000187947 */ /* 0x000fec0003800000 */
.L_x_2673:
[----:B------:R-:W-:Y:S02]  /*12520*/  ULDC UR4, c[0x0][0x9e4] ;  /* 0x0002790000047ab9 */ /* 0x000fe40000000800 */
[----:B------:R-:W-:-:S05]  /*12530*/  IMAD.U32 R224, RZ, RZ, UR4 ;  /* 0x00000004ffe07e24 */ /* 0x000fca000f8e00ff */
[----:B------:R-:W-:-:S13]  /*12540*/  ISETP.NE.AND P1, PT, R224, 0x1, PT ;  /* 0x00000001e000780c */ /* 0x000fda0003f25270 */
[----:B------:R-:W2:Y:S02]  /*12550*/  @P1 LDC.64 R10, c[0x0][0x9e8] ;  /* 0x00027a00ff0a1b82 */ /* 0x000ea40000000a00 */
[----:B--2---:R-:W-:-:S05]  /*12560*/  @P1 IMAD.HI.U32 R10, R223, R10, RZ ;  /* 0x0000000adf0a1227 */ /* 0x004fca00078e00ff */
[----:B------:R-:W-:-:S07]  /*12570*/  @P1 SHF.R.U32.HI R223, RZ, R11, R10 ;  /* 0x0000000bffdf1219 */ /* 0x000fce000001160a */
.L_x_2674:
[----:B------:R-:W-:Y:S05]  /*12580*/  BSYNC B1 ;  /* 0x0000000000017941 */ /* 0x000fea0003800000 */
.L_x_2672:
[----:B------:R-:W-:-:S04]  /*12590*/  IMAD R223, R223, R224, -R14 ;  /* 0x000000e0dfdf7224 */ /* 0x000fc800078e0a0e */
[----:B------:R-:W-:-:S05]  /*125a0*/  IMAD.IADD R223, R223, 0x1, -R189 ;  /* 0x00000001dfdf7824 */ /* 0x000fca00078e0abd */
[----:B------:R-:W-:Y:S02]  /*125b0*/  VIMNMX R210, R210, R223, !PT ;  /* 0x000000dfd2d27248 */ /* 0x000fe40007fe0100 */
[----:B------:R-:W-:-:S07]  /*125c0*/  VIADDMNMX R211, R223, R224, R211, PT ;  /* 0x000000e0dfd37246 */ /* 0x000fce00038001d3 */
.L_x_2671:
[----:B------:R-:W-:Y:S01]  /*125d0*/  ISETP.GT.AND P1, PT, R15, -0x1, PT ;  /* 0xffffffff0f00780c */ /* 0x000fe20003f24270 */
[----:B------:R-:W2:Y:S03]  /*125e0*/  SHFL.IDX PT, R222, R222, 0x1, 0x1c1f ;  /* 0x003c1f00dede7f89 */ /* 0x000ea600000e0000 */
[C---:B------:R-:W-:Y:S02]  /*125f0*/  ISETP.GT.AND P2, PT, R210.reuse, RZ, P1 ;  /* 0x000000ffd200720c */ /* 0x040fe40000f44270 */
[C---:B------:R-:W-:Y:S02]  /*12600*/  ISETP.GT.AND P6, PT, R210.reuse, 0x1, P1 ;  /* 0x00000001d200780c */ /* 0x040fe40000fc4270 */
[----:B------:R-:W-:Y:S02]  /*12610*/  ISETP.LT.OR P3, PT, R211, 0x1, P2 ;  /* 0x00000001d300780c */ /* 0x000fe40001761670 */
[----:B------:R-:W-:-:S02]  /*12620*/  ISETP.GT.AND P2, PT, R210, 0x8, P1 ;  /* 0x00000008d200780c */ /* 0x000fc40000f44270 */
[----:B------:R-:W-:Y:S02]  /*12630*/  FSEL R152, R152, -INF , !P3 ;  /* 0xff80000098987808 */ /* 0x000fe40005800000 */
[----:B------:R-:W-:Y:S02]  /*12640*/  ISETP.GT.AND P3, PT, R210, 0x9, P1 ;  /* 0x00000009d200780c */ /* 0x000fe40000f64270 */
[C---:B------:R-:W-:Y:S02]  /*12650*/  ISETP.LT.OR P6, PT, R211.reuse, 0x2, P6 ;  /* 0x00000002d300780c */ /* 0x040fe400037c1670 */
[C---:B------:R-:W-:Y:S02]  /*12660*/  ISETP.LT.OR P2, PT, R211.reuse, 0x9, P2 ;  /* 0x00000009d300780c */ /* 0x040fe40001741670 */
[----:B------:R-:W-:Y:S02]  /*12670*/  ISETP.LT.OR P3, PT, R211, 0xa, P3 ;  /* 0x0000000ad300780c */ /* 0x000fe40001f61670 */
[----:B------:R-:W-:-:S02]  /*12680*/  FSEL R153, R153, -INF , !P6 ;  /* 0xff80000099997808 */ /* 0x000fc40007000000 */
[----:B------:R-:W-:Y:S01]  /*12690*/  FSEL R156, R156, -INF , !P2 ;  /* 0xff8000009c9c7808 */ /* 0x000fe20005000000 */
[--C-:B--2---:R-:W-:Y:S01]  /*126a0*/  IMAD.IADD R221, R221, 0x1, R222.reuse ;  /* 0x00000001dddd7824 */ /* 0x104fe200078e02de */
[----:B------:R-:W-:Y:S01]  /*126b0*/  FSEL R157, R157, -INF , !P3 ;  /* 0xff8000009d9d7808 */ /* 0x000fe20005800000 */
[----:B------:R-:W-:Y:S01]  /*126c0*/  IMAD.IADD R220, R220, 0x1, R222 ;  /* 0x00000001dcdc7824 */ /* 0x000fe200078e02de */
[C---:B------:R-:W-:Y:S02]  /*126d0*/  ISETP.GT.AND P6, PT, R210.reuse, 0x10, P1 ;  /* 0x00000010d200780c */ /* 0x040fe40000fc4270 */
[C---:B------:R-:W-:Y:S02]  /*126e0*/  ISETP.GT.AND P2, PT, R210.reuse, 0x11, P1 ;  /* 0x00000011d200780c */ /* 0x040fe40000f44270 */
[----:B------:R-:W-:Y:S02]  /*126f0*/  ISETP.GT.AND P3, PT, R210, 0x18, P1 ;  /* 0x00000018d200780c */ /* 0x000fe40000f64270 */
        /* <DEDUP_REMOVED lines=11> */
[----:B------:R-:W-:Y:S02]  /*127b0*/  ISETP.LT.OR P3, PT, R211, 0x22, P3 ;  /* 0x00000022d300780c */ /* 0x000fe40001f61670 */
[----:B------:R-:W-:-:S02]  /*127c0*/  FSEL R165, R165, -INF , !P6 ;  /* 0xff800000a5a57808 */ /* 0x000fc40007000000 */
[----:B------:R-:W-:Y:S02]  /*127d0*/  FSEL R168, R168, -INF , !P2 ;  /* 0xff800000a8a87808 */ /* 0x000fe40005000000 */
[----:B------:R-:W-:Y:S02]  /*127e0*/  FSEL R169, R169, -INF , !P3 ;  /* 0xff800000a9a97808 */ /* 0x000fe40005800000 */
        /* <DEDUP_REMOVED lines=17> */
[----:B------:R-:W-:Y:S01]  /*12900*/  FSEL R181, R181, -INF , !P3 ;  /* 0xff800000b5b57808 */ /* 0x000fe20005800000 */
[----:B------:R-:W-:Y:S06]  /*12910*/  @!P5 BRA `(.L_x_2675) ;  /* 0x000000000060d947 */ /* 0x000fec0003800000 */
        /* <DEDUP_REMOVED lines=13> */
.L_x_2677:
[----:B------:R-:W-:Y:S02]  /*129f0*/  ULDC UR4, c[0x0][0x9e4] ;  /* 0x0002790000047ab9 */ /* 0x000fe40000000800 */
[----:B------:R-:W-:-:S05]  /*12a00*/  IMAD.U32 R210, RZ, RZ, UR4 ;  /* 0x00000004ffd27e24 */ /* 0x000fca000f8e00ff */
[----:B------:R-:W-:-:S13]  /*12a10*/  ISETP.NE.AND P2, PT, R210, 0x1, PT ;  /* 0x00000001d200780c */ /* 0x000fda0003f45270 */
[----:B------:R-:W2:Y:S02]  /*12a20*/  @P2 LDC.64 R10, c[0x0][0x9e8] ;  /* 0x00027a00ff0a2b82 */ /* 0x000ea40000000a00 */
[----:B--2---:R-:W-:-:S05]  /*12a30*/  @P2 IMAD.HI.U32 R10, R222, R10, RZ ;  /* 0x0000000ade0a2227 */ /* 0x004fca00078e00ff */
[----:B------:R-:W-:-:S07]  /*12a40*/  @P2 SHF.R.U32.HI R222, RZ, R11, R10 ;  /* 0x0000000bffde2219 */ /* 0x000fce000001160a */
.L_x_2678:
[----:B------:R-:W-:Y:S05]  /*12a50*/  BSYNC B1 ;  /* 0x0000000000017941 */ /* 0x000fea0003800000 */
.L_x_2676:
[----:B------:R-:W-:-:S04]  /*12a60*/  IMAD R14, R222, R210, -R14 ;  /* 0x000000d2de0e7224 */ /* 0x000fc800078e0a0e */
[----:B------:R-:W-:-:S05]  /*12a70*/  IMAD.IADD R14, R14, 0x1, -R189 ;  /* 0x000000010e0e7824 */ /* 0x000fca00078e0abd */
[----:B------:R-:W-:Y:S02]  /*12a80*/  VIMNMX R220, R220, R14, !PT ;  /* 0x0000000edcdc7248 */ /* 0x000fe40007fe0100 */
[----:B------:R-:W-:-:S07]  /*12a90*/  VIADDMNMX R221, R14, R210, R221, PT ;  /* 0x000000d20edd7246 */ /* 0x000fce00038001dd */
.L_x_2675:
[----:B------:R-:W-:Y:S01]  /*12aa0*/  FMNMX.FTZ R10, R152, R208, !PT ;  /* 0x000000d0980a7209 */ /* 0x000fe20007810000 */
[----:B------:R-:W-:Y:S01]  /*12ab0*/  ULDC UR4, c[0x0][0x988] ;  /* 0x0002620000047ab9 */ /* 0x000fe20000000800 */
[----:B------:R-:W-:Y:S02]  /*12ac0*/  ISETP.GT.AND P6, PT, R220, 0x9, P1 ;  /* 0x00000009dc00780c */ /* 0x000fe40000fc4270 */
[----:B------:R-:W-:Y:S02]  /*12ad0*/  FMNMX.FTZ R10, R153, R10, !PT ;  /* 0x0000000a990a7209 */ /* 0x000fe40007810000 */
[----:B------:R-:W-:Y:S02]  /*12ae0*/  ISETP.LT.OR P6, PT, R221, 0xa, P6 ;  /* 0x0000000add00780c */ /* 0x000fe400037c1670 */
[----:B------:R-:W-:Y:S02]  /*12af0*/  FMNMX.FTZ R10, R156, R10, !PT ;  /* 0x0000000a9c0a7209 */ /* 0x000fe40007810000 */
[----:B------:R-:W-:-:S02]  /*12b00*/  FSEL R159, R159, -INF , !P6 ;  /* 0xff8000009f9f7808 */ /* 0x000fc40007000000 */
[----:B------:R-:W-:Y:S02]  /*12b10*/  FMNMX.FTZ R10, R157, R10, !PT ;  /* 0x0000000a9d0a7209 */ /* 0x000fe40007810000 */
        /* <DEDUP_REMOVED lines=22> */
[----:B------:R-:W-:-:S02]  /*12c80*/  FSEL R155, R155, -INF , !P3 ;  /* 0xff8000009b9b7808 */ /* 0x000fc40005800000 */
[----:B------:R-:W-:Y:S02]  /*12c90*/  FMNMX.FTZ R10, R181, R10, !PT ;  /* 0x0000000ab50a7209 */ /* 0x000fe40007810000 */
[C---:B------:R-:W-:Y:S02]  /*12ca0*/  ISETP.GT.AND P3, PT, R220.reuse, 0x10, P1 ;  /* 0x00000010dc00780c */ /* 0x040fe40000f64270 */
[----:B------:R-:W-:Y:S01]  /*12cb0*/  ISETP.GT.AND P6, PT, R220, 0x38, P1 ;  /* 0x00000038dc00780c */ /* 0x000fe20000fc4270 */
[----:B------:R-:W2:Y:S01]  /*12cc0*/  SHFL.BFLY PT, R11, R10, 0x2, 0x1f ;  /* 0x0c401f000a0b7f89 */ /* 0x000ea200000e0000 */
[C---:B------:R-:W-:Y:S02]  /*12cd0*/  ISETP.LT.OR P3, PT, R221.reuse, 0x11, P3 ;  /* 0x00000011dd00780c */ /* 0x040fe40001f61670 */
[----:B------:R-:W-:Y:S02]  /*12ce0*/  ISETP.LT.OR P6, PT, R221, 0x39, P6 ;  /* 0x00000039dd00780c */ /* 0x000fe400037c1670 */
[----:B------:R-:W-:-:S02]  /*12cf0*/  FSEL R162, R162, -INF , !P3 ;  /* 0xff800000a2a27808 */ /* 0x000fc40005800000 */
[----:B------:R-:W-:Y:S02]  /*12d00*/  ISETP.GT.AND P3, PT, R220, 0x19, P1 ;  /* 0x00000019dc00780c */ /* 0x000fe40000f64270 */
[----:B------:R-:W-:Y:S02]  /*12d10*/  FSEL R182, R182, -INF , !P6 ;  /* 0xff800000b6b67808 */ /* 0x000fe40007000000 */
[----:B------:R-:W-:-:S04]  /*12d20*/  ISETP.LT.OR P3, PT, R221, 0x1a, P3 ;  /* 0x0000001add00780c */ /* 0x000fc80001f61670 */
[----:B------:R-:W-:Y:S02]  /*12d30*/  FSEL R167, R167, -INF , !P3 ;  /* 0xff800000a7a77808 */ /* 0x000fe40005800000 */
[----:B------:R-:W-:-:S04]  /*12d40*/  ISETP.GT.AND P3, PT, R220, 0x28, P1 ;  /* 0x00000028dc00780c */ /* 0x000fc80000f64270 */
[C---:B------:R-:W-:Y:S02]  /*12d50*/  ISETP.LT.OR P3, PT, R221.reuse, 0x29, P3 ;  /* 0x00000029dd00780c */ /* 0x040fe40001f61670 */
[----:B--2---:R-:W-:Y:S02]  /*12d60*/  FMNMX.FTZ R10, R10, R11, !PT ;  /* 0x0000000b0a0a7209 */ /* 0x004fe40007810000 */
[----:B------:R-:W-:Y:S02]  /*12d70*/  FSEL R174, R174, -INF , !P3 ;  /* 0xff800000aeae7808 */ /* 0x000fe40005800000 */
[----:B------:R-:W-:Y:S01]  /*12d80*/  ISETP.GT.AND P3, PT, R220, 0x30, P1 ;  /* 0x00000030dc00780c */ /* 0x000fe20000f64270 */
[----:B------:R-:W2:Y:S03]  /*12d90*/  SHFL.BFLY PT, R11, R10, 0x1, 0x1f ;  /* 0x0c201f000a0b7f89 */ /* 0x000ea600000e0000 */
[----:B------:R-:W-:-:S04]  /*12da0*/  ISETP.LT.OR P3, PT, R221, 0x31, P3 ;  /* 0x00000031dd00780c */ /* 0x000fc80001f61670 */
[----:B------:R-:W-:Y:S02]  /*12db0*/  FSEL R178, R178, -INF , !P3 ;  /* 0xff800000b2b27808 */ /* 0x000fe40005800000 */
[----:B--2---:R-:W-:-:S04]  /*12dc0*/  FMNMX.FTZ R10, R10, R11, !PT ;  /* 0x0000000b0a0a7209 */ /* 0x004fc80007810000 */
[----:B------:R-:W-:-:S04]  /*12dd0*/  FSETP.NEU.FTZ.AND P2, PT, R10, -INF , PT ;  /* 0xff8000000a00780b */ /* 0x000fc80003f5d000 */
[----:B------:R-:W-:-:S05]  /*12de0*/  FSEL R11, R10, RZ, P2 ;  /* 0x000000ff0a0b7208 */ /* 0x000fca0001000000 */
[----:B------:R-:W-:Y:S01]  /*12df0*/  FADD.FTZ R208, -R11, R208 ;  /* 0x000000d00bd07221 */ /* 0x000fe20000010100 */
[----:B------:R-:W-:-:S04]  /*12e00*/  IMAD.U32 R11, RZ, RZ, UR4 ;  /* 0x00000004ff0b7e24 */ /* 0x000fc8000f8e00ff */
[----:B------:R-:W-:-:S05]  /*12e10*/  FMUL.FTZ R14, R10, R11 ;  /* 0x0000000b0a0e7220 */ /* 0x000fca0000410000 */
[----:B------:R-:W-:Y:S02]  /*12e20*/  FSEL R14, R14, RZ, P2 ;  /* 0x000000ff0e0e7208 */ /* 0x000fe40001000000 */
[----:B------:R-:W-:-:S03]  /*12e30*/  ISETP.GT.AND P2, PT, R220, 0x8, P1 ;  /* 0x00000008dc00780c */ /* 0x000fc60000f44270 */
        /* <DEDUP_REMOVED lines=16> */
[----:B------:R-:W-:Y:S01]  /*12f40*/  ISETP.LT.OR P2, PT, R221, 0x9, P2 ;  /* 0x00000009dd00780c */ /* 0x000fe20001741670 */
[----:B------:R-:W-:Y:S01]  /*12f50*/  MUFU.EX2 R152, R152 ;  /* 0x0000009800987308 */ /* 0x000fe20000000800 */
[----:B------:R-:W-:-:S02]  /*12f60*/  FMNMX.FTZ R14, R154, R209, !PT ;  /* 0x000000d19a0e7209 */ /* 0x000fc40007810000 */
[----:B------:R-:W-:Y:S02]  /*12f70*/  FSEL R158, R158, -INF , !P2 ;  /* 0xff8000009e9e7808 */ /* 0x000fe40005000000 */
[----:B------:R-:W-:Y:S02]  /*12f80*/  FMNMX.FTZ R14, R155, R14, !PT ;  /* 0x0000000e9b0e7209 */ /* 0x000fe40007810000 */
[----:B------:R-:W-:Y:S01]  /*12f90*/  ISETP.GT.AND P2, PT, R220, 0x11, P1 ;  /* 0x00000011dc00780c */ /* 0x000fe20000f44270 */
[----:B------:R-:W-:Y:S01]  /*12fa0*/  MUFU.EX2 R153, R153 ;  /* 0x0000009900997308 */ /* 0x000fe20000000800 */
[----:B------:R-:W-:Y:S02]  /*12fb0*/  FMNMX.FTZ R14, R158, R14, !PT ;  /* 0x0000000e9e0e7209 */ /* 0x000fe40007810000 */
[----:B------:R-:W-:Y:S02]  /*12fc0*/  ISETP.LT.OR P2, PT, R221, 0x12, P2 ;  /* 0x00000012dd00780c */ /* 0x000fe40001741670 */
[----:B------:R-:W-:-:S02]  /*12fd0*/  FMNMX.FTZ R14, R159, R14, !PT ;  /* 0x0000000e9f0e7209 */ /* 0x000fc40007810000 */
[----:B------:R-:W-:Y:S01]  /*12fe0*/  FSEL R163, R163, -INF , !P2 ;  /* 0xff800000a3a37808 */ /* 0x000fe20005000000 */
[----:B------:R2:W-:Y:S01]  /*12ff0*/  MUFU.EX2 R211, R168 ;  /* 0x000000a800d37308 */ /* 0x0005e20000000800 */
[----:B------:R-:W-:Y:S02]  /*13000*/  FMNMX.FTZ R14, R162, R14, !PT ;  /* 0x0000000ea20e7209 */ /* 0x000fe40007810000 */
[----:B------:R-:W-:Y:S02]  /*13010*/  ISETP.GT.AND P2, PT, R220, 0x20, P1 ;  /* 0x00000020dc00780c */ /* 0x000fe40000f44270 */
[----:B------:R-:W-:Y:S02]  /*13020*/  FMNMX.FTZ R14, R163, R14, !PT ;  /* 0x0000000ea30e7209 */ /* 0x000fe40007810000 */
[----:B------:R-:W-:Y:S01]  /*13030*/  ISETP.LT.OR P2, PT, R221, 0x21, P2 ;  /* 0x00000021dd00780c */ /* 0x000fe20001741670 */
[----:B------:R-:W-:Y:S01]  /*13040*/  MUFU.EX2 R156, R156 ;  /* 0x0000009c009c7308 */ /* 0x000fe20000000800 */
[----:B------:R-:W-:-:S02]  /*13050*/  FMNMX.FTZ R14, R166, R14, !PT ;  /* 0x0000000ea60e7209 */ /* 0x000fc40007810000 */
[----:B------:R-:W-:Y:S02]  /*13060*/  FSEL R170, R170, -INF , !P2 ;  /* 0xff800000aaaa7808 */ /* 0x000fe40005000000 */
[----:B------:R-:W-:Y:S02]  /*13070*/  FMNMX.FTZ R14, R167, R14, !PT ;  /* 0x0000000ea70e7209 */ /* 0x000fe40007810000 */
[----:B------:R-:W-:Y:S01]  /*13080*/  ISETP.GT.AND P2, PT, R220, 0x29, P1 ;  /* 0x00000029dc00780c */ /* 0x000fe20000f44270 */
[----:B------:R-:W3:Y:S01]  /*13090*/  MUFU.EX2 R157, R157 ;  /* 0x0000009d009d7308 */ /* 0x000ee20000000800 */
[----:B------:R-:W-:Y:S02]  /*130a0*/  FMNMX.FTZ R14, R170, R14, !PT ;  /* 0x0000000eaa0e7209 */ /* 0x000fe40007810000 */
[----:B------:R-:W-:Y:S02]  /*130b0*/  ISETP.LT.OR P2, PT, R221, 0x2a, P2 ;  /* 0x0000002add00780c */ /* 0x000fe40001741670 */
[----:B------:R-:W-:-:S02]  /*130c0*/  FMNMX.FTZ R14, R171, R14, !PT ;  /* 0x0000000eab0e7209 */ /* 0x000fc40007810000 */
[----:B------:R-:W-:Y:S01]  /*130d0*/  FSEL R175, R175, -INF , !P2 ;  /* 0xff800000afaf7808 */ /* 0x000fe20005000000 */
[----:B------:R-:W-:Y:S01]  /*130e0*/  MUFU.EX2 R160, R160 ;  /* 0x000000a000a07308 */ /* 0x000fe20000000800 */
[----:B------:R-:W-:Y:S02]  /*130f0*/  ISETP.GT.AND P2, PT, R220, 0x31, P1 ;  /* 0x00000031dc00780c */ /* 0x000fe40000f44270 */
[----:B------:R-:W-:Y:S02]  /*13100*/  FMNMX.FTZ R14, R174, R14, !PT ;  /* 0x0000000eae0e7209 */ /* 0x000fe40007810000 */
[----:B------:R-:W-:Y:S02]  /*13110*/  ISETP.LT.OR P2, PT, R221, 0x32, P2 ;  /* 0x00000032dd00780c */ /* 0x000fe40001741670 */
[----:B------:R-:W-:Y:S01]  /*13120*/  FMNMX.FTZ R14, R175, R14, !PT ;  /* 0x0000000eaf0e7209 */ /* 0x000fe20007810000 */
[----:B------:R-:W-:Y:S01]  /*13130*/  MUFU.EX2 R161, R161 ;  /* 0x000000a100a17308 */ /* 0x000fe20000000800 */
[----:B------:R-:W-:-:S02]  /*13140*/  ISETP.GT.AND P1, PT, R220, 0x39, P1 ;  /* 0x00000039dc00780c */ /* 0x000fc40000f24270 */
[----:B------:R-:W-:Y:S02]  /*13150*/  FSEL R179, R179, -INF , !P2 ;  /* 0xff800000b3b37808 */ /* 0x000fe40005000000 */
[----:B------:R-:W-:Y:S02]  /*13160*/  FMNMX.FTZ R14, R178, R14, !PT ;  /* 0x0000000eb20e7209 */ /* 0x000fe40007810000 */
[----:B------:R-:W-:Y:S01]  /*13170*/  ISETP.LT.OR P1, PT, R221, 0x3a, P1 ;  /* 0x0000003add00780c */ /* 0x000fe20000f21670 */
[----:B------:R-:W-:Y:S01]  /*13180*/  MUFU.EX2 R164, R164 ;  /* 0x000000a400a47308 */ /* 0x000fe20000000800 */
[----:B------:R-:W-:Y:S02]  /*13190*/  FMNMX.FTZ R14, R179, R14, !PT ;  /* 0x0000000eb30e7209 */ /* 0x000fe40007810000 */
[----:B------:R-:W-:Y:S02]  /*131a0*/  FSEL R183, R183, -INF , !P1 ;  /* 0xff800000b7b77808 */ /* 0x000fe40004800000 */
[----:B------:R-:W-:-:S02]  /*131b0*/  FMNMX.FTZ R14, R182, R14, !PT ;  /* 0x0000000eb60e7209 */ /* 0x000fc40007810000 */
[----:B------:R-:W-:Y:S01]  /*131c0*/  ISETP.NE.AND P2, PT, R197, RZ, PT ;  /* 0x000000ffc500720c */ /* 0x000fe20003f45270 */
[----:B------:R-:W-:Y:S01]  /*131d0*/  MUFU.EX2 R169, R169 ;  /* 0x000000a900a97308 */ /* 0x000fe20000000800 */
[----:B------:R-:W-:-:S05]  /*131e0*/  FMNMX.FTZ R14, R183, R14, !PT ;  /* 0x0000000eb70e7209 */ /* 0x000fca0007810000 */
[----:B------:R-:W4:Y:S02]  /*131f0*/  SHFL.BFLY PT, R210, R14, 0x2, 0x1f ;  /* 0x0c401f000ed27f89 */ /* 0x000f2400000e0000 */
[----:B------:R-:W-:Y:S04]  /*13200*/  MUFU.EX2 R173, R173 ;  /* 0x000000ad00ad7308 */ /* 0x000fe80000000800 */
[----:B------:R-:W-:-:S04]  /*13210*/  @!P2 IMAD R222, R203, 0x40, R194 ;  /* 0x00000040cbdea824 */ /* 0x000fc800078e02c2 */
[----:B------:R-:W-:Y:S01]  /*13220*/  @!P2 IMAD R222, R222, 0x4, R2 ;  /* 0x00000004dedea824 */ /* 0x000fe200078e0202 */
[----:B------:R-:W-:Y:S08]  /*13230*/  MUFU.EX2 R176, R176 ;  /* 0x000000b000b07308 */ /* 0x000ff00000000800 */
[----:B------:R-:W-:Y:S01]  /*13240*/  MUFU.EX2 R177, R177 ;  /* 0x000000b100b17308 */ /* 0x000fe20000000800 */
[----:B----4-:R-:W-:-:S07]  /*13250*/  FMNMX.FTZ R14, R14, R210, !PT ;  /* 0x000000d20e0e7209 */ /* 0x010fce0007810000 */
[----:B------:R-:W-:Y:S01]  /*13260*/  MUFU.EX2 R181, R181 ;  /* 0x000000b500b57308 */ /* 0x000fe20000000800 */
[----:B------:R-:W4:Y:S02]  /*13270*/  SHFL.BFLY PT, R210, R14, 0x1, 0x1f ;  /* 0x0c201f000ed27f89 */ /* 0x000f2400000e0000 */
[----:B----4-:R-:W-:-:S05]  /*13280*/  FMNMX.FTZ R14, R14, R210, !PT ;  /* 0x000000d20e0e7209 */ /* 0x010fca0007810000 */
[----:B------:R4:W-:Y:S01]  /*13290*/  MUFU.EX2 R210, R165 ;  /* 0x000000a500d27308 */ /* 0x0009e20000000800 */
[C---:B------:R-:W-:Y:S01]  /*132a0*/  FSETP.NEU.FTZ.AND P1, PT, R14.reuse, -INF , PT ;  /* 0xff8000000e00780b */ /* 0x040fe20003f3d000 */
[----:B------:R-:W-:-:S03]  /*132b0*/  FMUL.FTZ R221, R14, R11 ;  /* 0x0000000b0edd7220 */ /* 0x000fc60000410000 */
[----:B--2---:R-:W-:Y:S02]  /*132c0*/  FSEL R168, R14, RZ, P1 ;  /* 0x000000ff0ea87208 */ /* 0x004fe40000800000 */
[----:B------:R-:W-:Y:S01]  /*132d0*/  FSEL R221, R221, RZ, P1 ;  /* 0x000000ffdddd7208 */ /* 0x000fe20000800000 */
[-C--:B----4-:R-:W-:Y:S02]  /*132e0*/  FMUL.FTZ R165, R208, R11.reuse ;  /* 0x0000000bd0a57220 */ /* 0x090fe40000410000 */
[----:B------:R-:W-:Y:S02]  /*132f0*/  FADD.FTZ R168, -R168, R209 ;  /* 0x000000d1a8a87221 */ /* 0x000fe40000010100 */
[-CC-:B------:R-:W-:Y:S01]  /*13300*/  FFMA.FTZ R203, R154, R11.reuse, -R221.reuse ;  /* 0x0000000b9acb7223 */ /* 0x180fe200000108dd */
[-CC-:B------:R-:W-:Y:S01]  /*13310*/  FFMA.FTZ R208, R155, R11.reuse, -R221.reuse ;  /* 0x0000000b9bd07223 */ /* 0x180fe200000108dd */
[----:B------:R-:W2:Y:S01]  /*13320*/  MUFU.EX2 R165, R165 ;  /* 0x000000a500a57308 */ /* 0x000ea20000000800 */
[-C--:B------:R-:W-:Y:S01]  /*13330*/  FMUL.FTZ R168, R168, R11.reuse ;  /* 0x0000000ba8a87220 */ /* 0x080fe20000410000 */
[-CC-:B------:R-:W-:Y:S01]  /*13340*/  FFMA.FTZ R155, R158, R11.reuse, -R221.reuse ;  /* 0x0000000b9e9b7223 */ /* 0x180fe200000108dd */
[-CC-:B------:R-:W-:Y:S01]  /*13350*/  FFMA.FTZ R159, R159, R11.reuse, -R221.reuse ;  /* 0x0000000b9f9f7223 */ /* 0x180fe200000108dd */
[-CC-:B------:R-:W-:Y:S01]  /*13360*/  FFMA.FTZ R209, R162, R11.reuse, -R221.reuse ;  /* 0x0000000ba2d17223 */ /* 0x180fe200000108dd */
[-CC-:B------:R-:W-:Y:S01]  /*13370*/  FFMA.FTZ R163, R163, R11.reuse, -R221.reuse ;  /* 0x0000000ba3a37223 */ /* 0x180fe200000108dd */
[----:B---3--:R-:W-:Y:S01]  /*13380*/  F2FP.BF16.F32.PACK_AB R154, R157, R156 ;  /* 0x0000009c9d9a723e */ /* 0x008fe200000010ff */
[-CC-:B------:R-:W-:Y:S01]  /*13390*/  FFMA.FTZ R220, R166, R11.reuse, -R221.reuse ;  /* 0x0000000ba6dc7223 */ /* 0x180fe200000108dd */
[----:B------:R-:W3:Y:S01]  /*133a0*/  MUFU.EX2 R168, R168 ;  /* 0x000000a800a87308 */ /* 0x000ee20000000800 */
[-CC-:B------:R-:W-:Y:S01]  /*133b0*/  FFMA.FTZ R167, R167, R11.reuse, -R221.reuse ;  /* 0x0000000ba7a77223 */ /* 0x180fe200000108dd */
[-CC-:B------:R-:W-:Y:S01]  /*133c0*/  FFMA.FTZ R170, R170, R11.reuse, -R221.reuse ;  /* 0x0000000baaaa7223 */ /* 0x180fe200000108dd */
[-CC-:B------:R-:W-:Y:S01]  /*133d0*/  FFMA.FTZ R171, R171, R11.reuse, -R221.reuse ;  /* 0x0000000babab7223 */ /* 0x180fe200000108dd */
[-CC-:B------:R-:W-:Y:S01]  /*133e0*/  FFMA.FTZ R174, R174, R11.reuse, -R221.reuse ;  /* 0x0000000baeae7223 */ /* 0x180fe200000108dd */
[-CC-:B------:R-:W-:Y:S01]  /*133f0*/  FFMA.FTZ R175, R175, R11.reuse, -R221.reuse ;  /* 0x0000000bafaf7223 */ /* 0x180fe200000108dd */
[-CC-:B------:R-:W-:Y:S01]  /*13400*/  FFMA.FTZ R178, R178, R11.reuse, -R221.reuse ;  /* 0x0000000bb2b27223 */ /* 0x180fe200000108dd */
[--C-:B------:R-:W-:Y:S01]  /*13410*/  FFMA.FTZ R179, R179, R11, -R221.reuse ;  /* 0x0000000bb3b37223 */ /* 0x100fe200000108dd */
[----:B------:R-:W-:Y:S01]  /*13420*/  MUFU.EX2 R208, R208 ;  /* 0x000000d000d07308 */ /* 0x000fe20000000800 */
[----:B--2---:R-:W-:Y:S01]  /*13430*/  FFMA.FTZ R3, R165, R3, R152 ;  /* 0x00000003a5037223 */ /* 0x004fe20000010098 */
[----:B------:R-:W-:Y:S01]  /*13440*/  F2FP.BF16.F32.PACK_AB R152, R153, R152 ;  /* 0x000000989998723e */ /* 0x000fe200000010ff */
[-CC-:B------:R-:W-:Y:S01]  /*13450*/  FFMA.FTZ R182, R182, R11.reuse, -R221.reuse ;  /* 0x0000000bb6b67223 */ /* 0x180fe200000108dd */
[----:B------:R-:W-:Y:S01]  /*13460*/  FFMA.FTZ R183, R183, R11, -R221 ;  /* 0x0000000bb7b77223 */ /* 0x000fe200000108dd */
[----:B------:R-:W-:Y:S01]  /*13470*/  FADD.FTZ R3, R153, R3 ;  /* 0x0000000399037221 */ /* 0x000fe20000010000 */
[----:B------:R2:W-:Y:S01]  /*13480*/  @!P2 STS [R222+0x28800], R165 ;  /* 0x028800a5de00a388 */ /* 0x0005e20000000800 */
[-C--:B------:R-:W-:Y:S01]  /*13490*/  FMUL.FTZ R24, R24, R165.reuse ;  /* 0x000000a518187220 */ /* 0x080fe20000410000 */
[----:B------:R-:W4:Y:S01]  /*134a0*/  MUFU.EX2 R153, R203 ;  /* 0x000000cb00997308 */ /* 0x000f220000000800 */
[----:B------:R-:W-:Y:S01]  /*134b0*/  FADD.FTZ R3, R156, R3 ;  /* 0x000000039c037221 */ /* 0x000fe20000010000 */
[----:B------:R-:W-:Y:S01]  /*134c0*/  F2FP.BF16.F32.PACK_AB R156, R161, R160 ;  /* 0x000000a0a19c723e */ /* 0x000fe200000010ff */
[----:B---3--:R3:W-:Y:S01]  /*134d0*/  @!P2 STS [R222+0x28820], R168 ;  /* 0x028820a8de00a388 */ /* 0x0087e20000000800 */
[-C--:B------:R-:W-:Y:S01]  /*134e0*/  FMUL.FTZ R25, R25, R165.reuse ;  /* 0x000000a519197220 */ /* 0x080fe20000410000 */
[----:B------:R-:W-:Y:S01]  /*134f0*/  FADD.FTZ R3, R157, R3 ;  /* 0x000000039d037221 */ /* 0x000fe20000010000 */
[-C--:B------:R-:W-:Y:S01]  /*13500*/  FMUL.FTZ R28, R28, R165.reuse ;  /* 0x000000a51c1c7220 */ /* 0x080fe20000410000 */
[-C--:B------:R-:W-:Y:S01]  /*13510*/  FMUL.FTZ R29, R29, R165.reuse ;  /* 0x000000a51d1d7220 */ /* 0x080fe20000410000 */
[----:B------:R-:W5:Y:S01]  /*13520*/  MUFU.EX2 R155, R155 ;  /* 0x0000009b009b7308 */ /* 0x000f620000000800 */
        /* <DEDUP_REMOVED lines=8> */
[----:B----4-:R-:W-:Y:S01]  /*135b0*/  FFMA.FTZ R0, R168, R0, R153 ;  /* 0x00000000a8007223 */ /* 0x010fe20000010099 */
[----:B------:R-:W-:Y:S01]  /*135c0*/  FADD.FTZ R3, R164, R3 ;  /* 0x00000003a4037221 */ /* 0x000fe20000010000 */
[-C--:B------:R-:W-:Y:S01]  /*135d0*/  FMUL.FTZ R41, R41, R165.reuse ;  /* 0x000000a529297220 */ /* 0x080fe20000410000 */
[-C--:B------:R-:W-:Y:S01]  /*135e0*/  FMUL.FTZ R44, R44, R165.reuse ;  /* 0x000000a52c2c7220 */ /* 0x080fe20000410000 */
[----:B------:R-:W-:Y:S01]  /*135f0*/  FADD.FTZ R0, R208, R0 ;  /* 0x00000000d0007221 */ /* 0x000fe20000010000 */
[----:B------:R-:W-:Y:S01]  /*13600*/  FADD.FTZ R3, R210, R3 ;  /* 0x00000003d2037221 */ /* 0x000fe20000010000 */
[-C--:B------:R-:W-:Y:S01]  /*13610*/  FMUL.FTZ R45, R45, R165.reuse ;  /* 0x000000a52d2d7220 */ /* 0x080fe20000410000 */
[----:B------:R-:W4:Y:S01]  /*13620*/  MUFU.EX2 R157, R209 ;  /* 0x000000d1009d7308 */ /* 0x000f220000000800 */
[----:B-----5:R-:W-:Y:S01]  /*13630*/  FADD.FTZ R0, R155, R0 ;  /* 0x000000009b007221 */ /* 0x020fe20000010000 */
[----:B------:R-:W-:Y:S01]  /*13640*/  FADD.FTZ R3, R211, R3 ;  /* 0x00000003d3037221 */ /* 0x000fe20000010000 */
[-C--:B------:R-:W-:Y:S01]  /*13650*/  FMUL.FTZ R48, R48, R165.reuse ;  /* 0x000000a530307220 */ /* 0x080fe20000410000 */
[-C--:B------:R-:W-:Y:S01]  /*13660*/  FMUL.FTZ R49, R49, R165.reuse ;  /* 0x000000a531317220 */ /* 0x080fe20000410000 */
[-C--:B------:R-:W-:Y:S01]  /*13670*/  FMUL.FTZ R52, R52, R165.reuse ;  /* 0x000000a534347220 */ /* 0x080fe20000410000 */
[-C--:B------:R-:W-:Y:S01]  /*13680*/  FMUL.FTZ R53, R53, R165.reuse ;  /* 0x000000a535357220 */ /* 0x080fe20000410000 */
[-C--:B------:R-:W-:Y:S01]  /*13690*/  FMUL.FTZ R56, R56, R165.reuse ;  /* 0x000000a538387220 */ /* 0x080fe20000410000 */
[----:B------:R-:W5:Y:S01]  /*136a0*/  MUFU.EX2 R163, R163 ;  /* 0x000000a300a37308 */ /* 0x000f620000000800 */
        /* <DEDUP_REMOVED lines=16> */
[----:B-----5:R-:W-:Y:S01]  /*137b0*/  FADD.FTZ R0, R163, R0 ;  /* 0x00000000a3007221 */ /* 0x020fe20000010000 */
[-C--:B------:R-:W-:Y:S01]  /*137c0*/  FMUL.FTZ R81, R81, R165.reuse ;  /* 0x000000a551517220 */ /* 0x080fe20000410000 */
        /* <DEDUP_REMOVED lines=40> */
[----:B------:R-:W-:Y:S01]  /*13a50*/  FMUL.FTZ R149, R149, R165 ;  /* 0x000000a595957220 */ /* 0x000fe20000410000 */
[----:B------:R-:W-:Y:S01]  /*13a60*/  FADD.FTZ R3, R169, R3 ;  /* 0x00000003a9037221 */ /* 0x000fe20000010000 */
[----:B-----5:R-:W-:Y:S01]  /*13a70*/  FADD.FTZ R0, R161, R0 ;  /* 0x00000000a1007221 */ /* 0x020fe20000010000 */
[----:B------:R-:W-:Y:S01]  /*13a80*/  F2FP.BF16.F32.PACK_AB R153, R208, R153 ;  /* 0x00000099d099723e */ /* 0x000fe200000010ff */
[----:B------:R-:W-:Y:S01]  /*13a90*/  FMUL.FTZ R26, R26, R168 ;  /* 0x000000a81a1a7220 */ /* 0x000fe20000410000 */
[----:B--2---:R-:W2:Y:S01]  /*13aa0*/  MUFU.EX2 R165, R178 ;  /* 0x000000b200a57308 */ /* 0x004ea20000000800 */
[----:B0-----:R-:W-:Y:S01]  /*13ab0*/  FADD.FTZ R3, R162, R3 ;  /* 0x00000003a2037221 */ /* 0x001fe20000010000 */
[----:B----4-:R-:W-:Y:S01]  /*13ac0*/  FADD.FTZ R0, R171, R0 ;  /* 0x00000000ab007221 */ /* 0x010fe20000010000 */
[----:B------:R-:W-:Y:S01]  /*13ad0*/  F2FP.BF16.F32.PACK_AB R155, R159, R155 ;  /* 0x0000009b9f9b723e */ /* 0x000fe200000010ff */
[----:B------:R-:W-:Y:S01]  /*13ae0*/  BAR.SYNC.DEFER_BLOCKING 0xf, 0x100 ;  /* 0x03c4000000007b1d */ /* 0x000fe20000010000 */
[----:B------:R-:W-:Y:S01]  /*13af0*/  FADD.FTZ R3, R173, R3 ;  /* 0x00000003ad037221 */ /* 0x000fe20000010000 */
[----:B-1----:R-:W-:Y:S01]  /*13b00*/  FADD.FTZ R0, R174, R0 ;  /* 0x00000000ae007221 */ /* 0x002fe20000010000 */
[----:B------:R-:W-:Y:S01]  /*13b10*/  F2FP.BF16.F32.PACK_AB R158, R210, R164 ;  /* 0x000000a4d29e723e */ /* 0x000fe200000010ff */
[----:B------:R-:W-:Y:S01]  /*13b20*/  FMUL.FTZ R27, R27, R168 ;  /* 0x000000a81b1b7220 */ /* 0x000fe20000410000 */
[----:B------:R-:W-:Y:S01]  /*13b30*/  FADD.FTZ R3, R176, R3 ;  /* 0x00000003b0037221 */ /* 0x000fe20000010000 */
[----:B------:R-:W0:Y:S01]  /*13b40*/  MUFU.EX2 R166, R180 ;  /* 0x000000b400a67308 */ /* 0x000e220000000800 */
[----:B---3--:R-:W-:Y:S01]  /*13b50*/  FADD.FTZ R0, R175, R0 ;  /* 0x00000000af007221 */ /* 0x008fe20000010000 */
[----:B------:R-:W-:Y:S01]  /*13b60*/  F2FP.BF16.F32.PACK_AB R157, R163, R157 ;  /* 0x0000009da39d723e */ /* 0x000fe200000010ff */
[----:B------:R-:W-:Y:S01]  /*13b70*/  FADD.FTZ R3, R177, R3 ;  /* 0x00000003b1037221 */ /* 0x000fe20000010000 */
[----:B------:R-:W-:Y:S01]  /*13b80*/  F2FP.BF16.F32.PACK_AB R159, R167, R220 ;  /* 0x000000dca79f723e */ /* 0x000fe200000010ff */
[----:B------:R-:W-:Y:S01]  /*13b90*/  FMUL.FTZ R30, R30, R168 ;  /* 0x000000a81e1e7220 */ /* 0x000fe20000410000 */
[----:B------:R-:W-:Y:S01]  /*13ba0*/  F2FP.BF16.F32.PACK_AB R160, R169, R211 ;  /* 0x000000d3a9a0723e */ /* 0x000fe200000010ff */
[----:B--2---:R-:W-:Y:S01]  /*13bb0*/  FADD.FTZ R0, R165, R0 ;  /* 0x00000000a5007221 */ /* 0x004fe20000010000 */
[----:B------:R-:W1:Y:S01]  /*13bc0*/  MUFU.EX2 R179, R179 ;  /* 0x000000b300b37308 */ /* 0x000e620000000800 */
[----:B------:R-:W-:Y:S01]  /*13bd0*/  F2FP.BF16.F32.PACK_AB R162, R173, R162 ;  /* 0x000000a2ada2723e */ /* 0x000fe200000010ff */
[-C--:B------:R-:W-:Y:S01]  /*13be0*/  FMUL.FTZ R31, R31, R168.reuse ;  /* 0x000000a81f1f7220 */ /* 0x080fe20000410000 */
[----:B------:R-:W-:Y:S01]  /*13bf0*/  F2FP.BF16.F32.PACK_AB R161, R171, R161 ;  /* 0x000000a1aba1723e */ /* 0x000fe200000010ff */
[----:B------:R-:W-:Y:S01]  /*13c00*/  FMUL.FTZ R34, R34, R168 ;  /* 0x000000a822227220 */ /* 0x000fe20000410000 */
[----:B------:R-:W-:Y:S01]  /*13c10*/  F2FP.BF16.F32.PACK_AB R163, R175, R174 ;  /* 0x000000aeafa3723e */ /* 0x000fe200000010ff */
[----:B------:R-:W-:Y:S01]  /*13c20*/  FMUL.FTZ R35, R35, R168 ;  /* 0x000000a823237220 */ /* 0x000fe20000410000 */
[----:B------:R-:W-:Y:S01]  /*13c30*/  F2FP.BF16.F32.PACK_AB R164, R177, R176 ;  /* 0x000000b0b1a4723e */ /* 0x000fe200000010ff */
[----:B------:R-:W2:Y:S01]  /*13c40*/  MUFU.EX2 R182, R182 ;  /* 0x000000b600b67308 */ /* 0x000ea20000000800 */
[----:B0-----:R-:W-:Y:S01]  /*13c50*/  FADD.FTZ R3, R166, R3 ;  /* 0x00000003a6037221 */ /* 0x001fe20000010000 */
[C---:B------:R-:W-:Y:S01]  /*13c60*/  F2FP.BF16.F32.PACK_AB R166, R181.reuse, R166 ;  /* 0x000000a6b5a6723e */ /* 0x040fe200000010ff */
[----:B------:R0:W-:Y:S01]  /*13c70*/  STSM.16.M88.4 [R200+0x26800], R152 ;  /* 0x02680098c8007844 */ /* 0x0001e20000000200 */
[-C--:B------:R-:W-:Y:S01]  /*13c80*/  FMUL.FTZ R38, R38, R168.reuse ;  /* 0x000000a826267220 */ /* 0x080fe20000410000 */
[----:B------:R-:W-:Y:S01]  /*13c90*/  FADD.FTZ R3, R181, R3 ;  /* 0x00000003b5037221 */ /* 0x000fe20000010000 */
[-C--:B------:R-:W-:Y:S01]  /*13ca0*/  FMUL.FTZ R39, R39, R168.reuse ;  /* 0x000000a827277220 */ /* 0x080fe20000410000 */
[----:B------:R0:W-:Y:S01]  /*13cb0*/  STSM.16.M88.4 [R201], R156 ;  /* 0x0000009cc9007844 */ /* 0x0001e20000000200 */
[----:B------:R-:W3:Y:S01]  /*13cc0*/  MUFU.EX2 R183, R183 ;  /* 0x000000b700b77308 */ /* 0x000ee20000000800 */
[C---:B-1----:R-:W-:Y:S01]  /*13cd0*/  FADD.FTZ R0, R179.reuse, R0 ;  /* 0x00000000b3007221 */ /* 0x042fe20000010000 */
[----:B------:R-:W-:Y:S01]  /*13ce0*/  F2FP.BF16.F32.PACK_AB R165, R179, R165 ;  /* 0x000000a5b3a5723e */ /* 0x000fe200000010ff */
[----:B------:R0:W-:Y:S01]  /*13cf0*/  STSM.16.M88.4 [R205], R160 ;  /* 0x000000a0cd007844 */ /* 0x0001e20000000200 */
        /* <DEDUP_REMOVED lines=13> */
[C---:B---3--:R-:W-:Y:S01]  /*13dd0*/  F2FP.BF16.F32.PACK_AB R167, R183.reuse, R182 ;  /* 0x000000b6b7a7723e */ /* 0x048fe200000010ff */
        /* <DEDUP_REMOVED lines=48> */
.L_x_2679:
[----:B------:R0:W1:Y:S01]  /*140e0*/  SYNCS.PHASECHK.TRANS64.TRYWAIT P1, [R20+URZ+0x28c50], R202 ;  /* 0x028c50ca140075a7 */ /* 0x000062000802017f */
[----:B------:R-:W-:Y:S05]  /*140f0*/  @!P0 BRA `(.L_x_2680) ;  /* 0x0000000000048947 */ /* 0x000fea0003800000 */
[----:B------:R-:W-:Y:S01]  /*14100*/  BPT.TRAP 0x1 ;  /* 0x000000040000795c */ /* 0x000fe20000300000 */
.L_x_2680:
[----:B------:R-:W-:Y:S04]  /*14110*/  BSSY B1, `(.L_x_2681) ;  /* 0x0000004000017945 */ /* 0x000fe80003800000 */
[----:B-1----:R-:W-:Y:S05]  /*14120*/  @P1 BRA `(.L_x_2682) ;  /* 0x0000000000081947 */ /* 0x002fea0003800000 */
[----:B------:R-:W1:Y:S02]  /*14130*/  SYNCS.PHASECHK.TRANS64.TRYWAIT P1, [R20+URZ+0x28c50], R202 ;  /* 0x028c50ca140075a7 */ /* 0x000e64000802017f */
[----:B-1----:R-:W-:Y:S05]  /*14140*/  @!P1 BRA `(.L_x_2683) ;  /* 0x000000f400ac9947 */ /* 0x002fea0003800000 */
.L_x_2682:
[----:B------:R-:W-:Y:S05]  /*14150*/  BSYNC B1 ;  /* 0x0000000000017941 */ /* 0x000fea0003800000 */
.L_x_2681:
        /* <DEDUP_REMOVED lines=40> */
.L_x_2684:
[C---:B------:R-:W-:Y:S01]  /*143e0*/  ISETP.GT.AND P1, PT, R15.reuse, R213, PT ;  /* 0x000000d50f00720c */ /* 0x040fe20003f24270 */
[----:B01----:R-:W-:Y:S02]  /*143f0*/  VIADD R20, R20, 0x28c60 ;  /* 0x00028c6014147836 */ /* 0x003fe40000000000 */
[----:B------:R-:W-:Y:S02]  /*14400*/  VIADD R15, R15, 0xffffffff ;  /* 0xffffffff0f0f7836 */ /* 0x000fe40000000000 */
[----:B------:R-:W-:Y:S01]  /*14410*/  IMAD.MOV.U32 R209, RZ, RZ, R14 ;  /* 0x000000ffffd17224 */ /* 0x000fe200078e000e */
[----:B------:R-:W-:Y:S01]  /*14420*/  PRMT R20, R186, 0x654, R20 ;  /* 0x00000654ba147816 */ /* 0x000fe20000000014 */
[----:B------:R-:W-:Y:S02]  /*14430*/  IMAD.MOV.U32 R208, RZ, RZ, R10 ;  /* 0x000000ffffd07224 */ /* 0x000fe400078e000a */
[----:B------:R-:W-:Y:S01]  /*14440*/  IMAD.MOV.U32 R203, RZ, RZ, R17 ;  /* 0x000000ffffcb7224 */ /* 0x000fe200078e0011 */
[----:B------:R1:W-:Y:S03]  /*14450*/  SYNCS.ARRIVE.TRANS64.RED.A1T0 RZ, [R20+URZ], RZ ;  /* 0x000000ff14ff79a7 */ /* 0x0003e6000810043f */
[----:B------:R-:W-:Y:S05]  /*14460*/  @P1 BRA `(.L_x_2685) ;  /* 0xffffffd800cc1947 */ /* 0x000fea000383ffff */
.L_x_2664:
[----:B------:R-:W-:Y:S05]  /*14470*/  BSYNC B0 ;  /* 0x0000000000007941 */ /* 0x000fea0003800000 */
.L_x_2663:
[----:B-1----:R-:W2:Y:S01]  /*14480*/  LDL.LU R20, [R1+0x5c] ;  /* 0x00005c0001147983 */ /* 0x002ea20000300800 */
[----:B------:R-:W-:Y:S02]  /*14490*/  IMAD.MOV.U32 R155, RZ, RZ, -0x800000 ;  /* 0xff800000ff9b7424 */ /* 0x000fe400078e00ff */
[----:B------:R-:W-:Y:S01]  /*144a0*/  IMAD.MOV.U32 R154, RZ, RZ, -0x800000 ;  /* 0xff800000ff9a7424 */ /* 0x000fe200078e00ff */
[----:B------:R-:W1:Y:S02]  /*144b0*/  SHFL.BFLY PT, R4, R3, 0x2, 0x1f ;  /* 0x0c401f0003047f89 */ /* 0x000e6400000e0000 */
[----:B-1----:R-:W-:-:S05]  /*144c0*/  FADD.FTZ R4, R4, R3 ;  /* 0x0000000304047221 */ /* 0x002fca0000010000 */
[----:B------:R-:W1:Y:S02]  /*144d0*/  SHFL.BFLY PT, R3, R4, 0x1, 0x1f ;  /* 0x0c201f0004037f89 */ /* 0x000e6400000e0000 */
[----:B-1----:R-:W-:Y:S01]  /*144e0*/  FADD.FTZ R4, R4, R3 ;  /* 0x0000000304047221 */ /* 0x002fe20000010000 */
[----:B------:R-:W-:Y:S01]  /*144f0*/  IMAD.MOV.U32 R3, RZ, RZ, RZ ;  /* 0x000000ffff037224 */ /* 0x000fe200078e00ff */
[----:B------:R-:W-:Y:S08]  /*14500*/  BAR.ARV 0x8, 0x100 ;  /* 0x0204000000007b1d */ /* 0x000ff00000002000 */
[----:B------:R-:W-:Y:S01]  /*14510*/  BAR.SYNC.DEFER_BLOCKING 0xf, 0x100 ;  /* 0x03c4000000007b1d */ /* 0x000fe20000010000 */
[----:B------:R-:W-:-:S13]  /*14520*/  FSETP.NE.FTZ.AND P0, PT, R4, RZ, PT ;  /* 0x000000ff0400720b */ /* 0x000fda0003f15000 */
[----:B------:R-:W1:Y:S01]  /*14530*/  @P0 MUFU.RCP R3, R4 ;  /* 0x0000000400030308 */ /* 0x000e620000001000 */
[----:B------:R-:W-:-:S07]  /*14540*/  @P0 FMUL.FTZ R5, R11, 0.69314718246459960938 ;  /* 0x3f3172180b050820 */ /* 0x000fce0000410000 */
[----:B------:R-:W3:Y:S01]  /*14550*/  @P0 MUFU.LG2 R4, R4 ;  /* 0x0000000400040308 */ /* 0x000ee20000000c00 */
        /* <DEDUP_REMOVED lines=8> */
[----:B---3--:R-:W-:Y:S01]  /*145e0*/  @P0 FMUL.FTZ R4, R4, 0.69314718246459960938 ;  /* 0x3f31721804040820 */ /* 0x008fe20000410000 */
[-C--:B------:R-:W-:Y:S01]  /*145f0*/  FMUL.FTZ R40, R40, R3.reuse ;  /* 0x0000000328287220 */ /* 0x080fe20000410000 */
[-C--:B------:R-:W-:Y:S01]  /*14600*/  FMUL.FTZ R41, R41, R3.reuse ;  /* 0x0000000329297220 */ /* 0x080fe20000410000 */
[-C--:B------:R-:W-:Y:S01]  /*14610*/  FMUL.FTZ R44, R44, R3.reuse ;  /* 0x000000032c2c7220 */ /* 0x080fe20000410000 */
[----:B------:R-:W-:Y:S01]  /*14620*/  @P0 FFMA.FTZ R155, R5, R10, R4 ;  /* 0x0000000a059b0223 */ /* 0x000fe20000010004 */
        /* <DEDUP_REMOVED lines=25> */
[----:B-1----:R-:W-:Y:S01]  /*147c0*/  FADD.FTZ R4, R4, R0 ;  /* 0x0000000004047221 */ /* 0x002fe20000010000 */
        /* <DEDUP_REMOVED lines=28> */
[----:B-1----:R-:W-:Y:S01]  /*14990*/  FADD.FTZ R4, R4, R0 ;  /* 0x0000000004047221 */ /* 0x002fe20000010000 */
[----:B------:R-:W-:-:S02]  /*149a0*/  IMAD.MOV.U32 R0, RZ, RZ, RZ ;  /* 0x000000ffff007224 */ /* 0x000fc400078e00ff */
[-C--:B------:R-:W-:Y:S01]  /*149b0*/  FMUL.FTZ R148, R148, R3.reuse ;  /* 0x0000000394947220 */ /* 0x080fe20000410000 */
[----:B------:R-:W-:Y:S01]  /*149c0*/  FMUL.FTZ R149, R149, R3 ;  /* 0x0000000395957220 */ /* 0x000fe20000410000 */
        /* <DEDUP_REMOVED lines=78> */
[----:B------:R-:W-:Y:S06]  /*14eb0*/  BAR.ARV 0xe, 0x100 ;  /* 0x0384000000007b1d */ /* 0x000fec0000002000 */
[----:B------:R-:W-:-:S02]  /*14ec0*/  PLOP3.LUT P0, PT, PT, PT, PT, 0x8, 0x0 ;  /* 0x000000000000781c */ /* 0x000fc40003f0e170 */
[----:B------:R-:W-:Y:S02]  /*14ed0*/  LOP3.LUT R22, R22, R0, RZ, 0x3c, !PT ;  /* 0x0000000016167212 */ /* 0x000fe400078e3cff */
[----:B------:R-:W-:Y:S01]  /*14ee0*/  SEL R17, R17, RZ, P1 ;  /* 0x000000ff11117207 */ /* 0x000fe20000800000 */
[----:B--2---:R-:W-:-:S05]  /*14ef0*/  VIADD R20, R20, 0x1 ;  /* 0x0000000114147836 */ /* 0x004fca0000000000 */
[----:B------:R2:W-:Y:S03]  /*14f00*/  STL [R1+0x5c], R20 ;  /* 0x00005c1401007387 */ /* 0x0005e60000100800 */
.L_x_2539:
[----:B------:R-:W-:Y:S05]  /*14f10*/  BSYNC B7 ;  /* 0x0000000000077941 */ /* 0x000fea0003800000 */
.L_x_2527:
[----:B------:R-:W3:Y:S08]  /*14f20*/  S2UR UR4, SR_CgaCtaId ;  /* 0x00000000000479c3 */ /* 0x000ef00000008800 */
[----:B------:R-:W-:Y:S01]  /*14f30*/  BAR.SYNC.DEFER_BLOCKING 0x5, 0x180 ;  /* 0x0146000000007b1d */ /* 0x000fe20000010000 */
[----:B------:R-:W-:-:S05]  /*14f40*/  MOV R2, 0x400 ;  /* 0x0000040000027802 */ /* 0x000fca0000000f00 */
[----:B------:R-:W-:Y:S01]  /*14f50*/  BSSY B0, `(.L_x_2686) ;  /* 0x00004e6000007945 */ /* 0x000fe20003800000 */
[----:B---3--:R-:W-:-:S05]  /*14f60*/  IMAD.U32 R186, RZ, RZ, UR4 ;  /* 0x00000004ffba7e24 */ /* 0x008fca000f8e00ff */
[----:B------:R-:W-:-:S05]  /*14f70*/  LEA R2, R186, R2, 0x18 ;  /* 0x00000002ba027211 */ /* 0x000fca00078ec0ff */
[----:B-----5:R3:W0:Y:S01]  /*14f80*/  LDS.128 R80, [R2+0x28cd0] ;  /* 0x028cd00002507984 */ /* 0x0206220000000c00 */
[----:B------:R-:W-:Y:S06]  /*14f90*/  BAR.ARV 0x4, 0x180 ;  /* 0x0106000000007b1d */ /* 0x000fec0000002000 */
[----:B------:R-:W-:Y:S05]  /*14fa0*/  @P0 BRA `(.L_x_2687) ;  /* 0x0000003c007c0947 */ /* 0x000fea0003800000 */
[----:B------:R-:W2:Y:S01]  /*14fb0*/  LDL R3, [R1+0x6c] ;  /* 0x00006c0001037983 */ /* 0x000ea20000100800 */
[----:B------:R-:W3:Y:S01]  /*14fc0*/  S2R R0, SR_SWINHI ;  /* 0x0000000000007919 */ /* 0x000ee20000002f00 */
[----:B----4-:R-:W-:Y:S01]  /*14fd0*/  F2FP.BF16.F32.PACK_AB R10, R29, R28 ;  /* 0x0000001c1d0a723e */ /* 0x010fe200000010ff */
[----:B------:R-:W-:Y:S01]  /*14fe0*/  ULDC.64 UR4, c[0x0][0xc08] ;  /* 0x0003020000047ab9 */ /* 0x000fe20000000a00 */
[----:B-1----:R-:W-:Y:S01]  /*14ff0*/  F2FP.BF16.F32.PACK_AB R11, R31, R30 ;  /* 0x0000001e1f0b723e */ /* 0x002fe200000010ff */
[----:B------:R-:W4:Y:S01]  /*15000*/  LDL R157, [R1+0x54] ;  /* 0x00005400019d7983 */ /* 0x000f220000100800 */
[----:B0-----:R-:W-:Y:S01]  /*15010*/  F2FP.BF16.F32.PACK_AB R12, R33, R32 ;  /* 0x00000020210c723e */ /* 0x001fe200000010ff */
[----:B------:R-:W-:Y:S01]  /*15020*/  ULDC.64 UR6, c[0x0][0xc00] ;  /* 0x0003000000067ab9 */ /* 0x000fe20000000a00 */
[----:B------:R-:W-:Y:S02]  /*15030*/  MOV R152, R2 ;  /* 0x0000000200987202 */ /* 0x000fe40000000f00 */
[----:B---3--:R-:W-:-:S02]  /*15040*/  MOV R153, R0 ;  /* 0x0000000000997202 */ /* 0x008fc40000000f00 */
[----:B------:R-:W-:Y:S02]  /*15050*/  F2FP.BF16.F32.PACK_AB R13, R35, R34 ;  /* 0x00000022230d723e */ /* 0x000fe400000010ff */
[----:B------:R-:W-:Y:S02]  /*15060*/  F2FP.BF16.F32.PACK_AB R14, R37, R36 ;  /* 0x00000024250e723e */ /* 0x000fe400000010ff */
[----:B------:R-:W-:Y:S01]  /*15070*/  F2FP.BF16.F32.PACK_AB R15, R39, R38 ;  /* 0x00000026270f723e */ /* 0x000fe200000010ff */
[----:B------:R-:W-:Y:S01]  /*15080*/  BAR.SYNC.DEFER_BLOCKING 0x1, 0x100 ;  /* 0x0044000000007b1d */ /* 0x000fe20000010000 */
[----:B--2---:R-:W-:-:S03]  /*15090*/  IMAD.WIDE R20, R3, 0x2, R152 ;  /* 0x0000000203147825 */ /* 0x004fc600078e0298 */
        /* <DEDUP_REMOVED lines=152> */
[----:B------:R-:W-:Y:S02]  /*15a20*/  IADD3 R0, P0, R20, 0x6060, RZ ;  /* 0x0000606014007810 */ /* 0x000fe40007f1e0ff */
[----:B------:R-:W-:Y:S02]  /*15a30*/  MOV R3, R8 ;  /* 0x0000000800037202 */ /* 0x000fe40000000f00 */
[----:B------:R-:W-:Y:S01]  /*15a40*/  F2FP.BF16.F32.PACK_AB R8, R137, R136 ;  /* 0x000000888908723e */ /* 0x000fe200000010ff */
[----:B------:R-:W-:Y:S01]  /*15a50*/  IMAD.X R21, RZ, RZ, R21, P0 ;  /* 0x000000ffff157224 */ /* 0x000fe200000e0615 */
[----:B------:R-:W-:Y:S02]  /*15a60*/  F2FP.BF16.F32.PACK_AB R9, R139, R138 ;  /* 0x0000008a8b09723e */ /* 0x000fe400000010ff */
[----:B------:R-:W-:-:S02]  /*15a70*/  F2FP.BF16.F32.PACK_AB R10, R141, R140 ;  /* 0x0000008c8d0a723e */ /* 0x000fc400000010ff */
[----:B------:R-:W-:Y:S02]  /*15a80*/  F2FP.BF16.F32.PACK_AB R11, R143, R142 ;  /* 0x0000008e8f0b723e */ /* 0x000fe400000010ff */
[----:B------:R-:W-:-:S03]  /*15a90*/  ISETP.NE.U32.AND P0, PT, RZ, UR4, PT ;  /* 0x00000004ff007c0c */ /* 0x000fc6000bf05070 */
[----:B------:R0:W-:Y:S01]  /*15aa0*/  STSM.16.M88.4 [R3], R8 ;  /* 0x0000000803007844 */ /* 0x0001e20000000200 */
[----:B------:R-:W-:Y:S02]  /*15ab0*/  ISETP.NE.AND.EX P0, PT, RZ, UR5, PT, P0 ;  /* 0x00000005ff007c0c */ /* 0x000fe4000bf05300 */
[----:B------:R-:W-:Y:S02]  /*15ac0*/  F2FP.BF16.F32.PACK_AB R12, R145, R144 ;  /* 0x00000090910c723e */ /* 0x000fe400000010ff */
[----:B0-----:R-:W-:-:S09]  /*15ad0*/  LOP3.LUT R3, R0, 0x380, RZ, 0xc0, !PT ;  /* 0x0000038000037812 */ /* 0x001fd200078ec0ff */
[----:B------:R-:W4:Y:S01]  /*15ae0*/  @P0 LDC.64 R10, c[0x0][0xc08] ;  /* 0x00030200ff0a0b82 */ /* 0x000f220000000a00 */
[----:B------:R-:W-:-:S04]  /*15af0*/  SHF.R.U64 R3, R3, 0x3, RZ ;  /* 0x0000000303037819 */ /* 0x000fc800000012ff */
[----:B------:R-:W-:Y:S02]  /*15b00*/  LOP3.LUT R20, R3, R0, RZ, 0x3c, !PT ;  /* 0x0000000003147212 */ /* 0x000fe400078e3cff */
[----:B------:R-:W-:Y:S02]  /*15b10*/  F2FP.BF16.F32.PACK_AB R13, R147, R146 ;  /* 0x00000092930d723e */ /* 0x000fe400000010ff */
[----:B------:R-:W-:Y:S02]  /*15b20*/  MOV R20, R20 ;  /* 0x0000001400147202 */ /* 0x000fe40000000f00 */
[----:B------:R-:W-:Y:S02]  /*15b30*/  F2FP.BF16.F32.PACK_AB R14, R149, R148 ;  /* 0x00000094950e723e */ /* 0x000fe400000010ff */
[----:B------:R-:W-:-:S05]  /*15b40*/  F2FP.BF16.F32.PACK_AB R15, R151, R150 ;  /* 0x00000096970f723e */ /* 0x000fca00000010ff */
[----:B------:R0:W-:Y:S01]  /*15b50*/  STSM.16.M88.4 [R20], R12 ;  /* 0x0000000c14007844 */ /* 0x0001e20000000200 */
[----:B------:R-:W-:Y:S02]  /*15b60*/  ULDC UR4, c[0x0][0xa88] ;  /* 0x0002a20000047ab9 */ /* 0x000fe40000000800 */
[----:B------:R-:W-:Y:S02]  /*15b70*/  IMAD.U32 R8, RZ, RZ, UR4 ;  /* 0x00000004ff087e24 */ /* 0x000fe4000f8e00ff */
[----:B----4-:R-:W-:Y:S01]  /*15b80*/  @P0 IMAD.WIDE R10, R157, 0x4, R10 ;  /* 0x000000049d0a0825 */ /* 0x010fe200078e020a */
[----:B------:R-:W-:Y:S01]  /*15b90*/  BAR.SYNC.DEFER_BLOCKING 0x1, 0x100 ;  /* 0x0044000000007b1d */ /* 0x000fe20000010000 */
[----:B------:R-:W-:-:S04]  /*15ba0*/  ISETP.NE.U32.AND P1, PT, RZ, UR6, PT ;  /* 0x00000006ff007c0c */ /* 0x000fc8000bf25070 */
[----:B------:R-:W-:Y:S01]  /*15bb0*/  ISETP.NE.AND.EX P1, PT, RZ, UR7, PT, P1 ;  /* 0x00000007ff007c0c */ /* 0x000fe2000bf25310 */
[----:B------:R1:W5:Y:S02]  /*15bc0*/  @P0 LDG.E R8, desc[UR42][R10.64] ;  /* 0x0000002a0a080981 */ /* 0x000364000c1e1900 */
[----:B-1----:R-:W1:Y:S01]  /*15bd0*/  LDC.64 R10, c[0x0][0xc00] ;  /* 0x00030000ff0a7b82 */ /* 0x002e620000000a00 */
[----:B------:R-:W-:Y:S02]  /*15be0*/  IMAD.MOV.U32 R3, RZ, RZ, RZ ;  /* 0x000000ffff037224 */ /* 0x000fe400078e00ff */
[----:B-1----:R-:W-:-:S07]  /*15bf0*/  IMAD.WIDE R10, R157, 0x4, R10 ;  /* 0x000000049d0a7825 */ /* 0x002fce00078e020a */
[----:B------:R0:W5:Y:S01]  /*15c00*/  @P1 LDG.E R3, desc[UR42][R10.64] ;  /* 0x0000002a0a031981 */ /* 0x000162000c1e1900 */
[----:B------:R-:W-:Y:S05]  /*15c10*/  @P0 BRA `(.L_x_2688) ;  /* 0x0000000000100947 */ /* 0x000fea0003800000 */
[----:B------:R-:W-:Y:S05]  /*15c20*/  @!P1 BRA `(.L_x_2688) ;  /* 0x00000000000c9947 */ /* 0x000fea0003800000 */
[----:B-----5:R-:W2:Y:S04]  /*15c30*/  LDG.E R8, desc[UR42][R10.64] ;  /* 0x0000002a0a087981 */ /* 0x020ea8000c1e1900 */
[----:B0-----:R-:W2:Y:S02]  /*15c40*/  LDG.E R10, desc[UR42][R10.64+0x4] ;  /* 0x0000042a0a0a7981 */ /* 0x001ea4000c1e1900 */
[----:B--2---:R-:W-:-:S07]  /*15c50*/  IMAD.IADD R8, R10, 0x1, -R8 ;  /* 0x000000010a087824 */ /* 0x004fce00078e0a08 */
.L_x_2688:
[----:B------:R-:W2:Y:S01]  /*15c60*/  LDL R0, [R1+0x60] ;  /* 0x0000600001007983 */ /* 0x000ea20000100800 */
[----:B------:R-:W-:-:S03]  /*15c70*/  ULDC UR4, c[0x0][0xad4] ;  /* 0x0002b50000047ab9 */ /* 0x000fc60000000800 */
[----:B------:R-:W3:Y:S04]  /*15c80*/  LDL.LU R9, [R1+0x50] ;  /* 0x0000500001097983 */ /* 0x000ee80000300800 */
[----:B--2---:R-:W1:Y:S01]  /*15c90*/  SHFL.IDX PT, R0, R0, RZ, 0x1f ;  /* 0x00001fff00007589 */ /* 0x004e6200000e0000 */
[----:B---3--:R-:W-:-:S04]  /*15ca0*/  ISETP.NE.AND P1, PT, R9, RZ, PT ;  /* 0x000000ff0900720c */ /* 0x008fc80003f25270 */
[----:B------:R-:W-:Y:S02]  /*15cb0*/  SEL R9, R9, UR4, P1 ;  /* 0x0000000409097c07 */ /* 0x000fe40008800000 */
[----:B-1----:R-:W-:Y:S02]  /*15cc0*/  ISETP.NE.AND P0, PT, R0, RZ, PT ;  /* 0x000000ff0000720c */ /* 0x002fe40003f05270 */
[----:B-----5:R-:W-:-:S11]  /*15cd0*/  SHF.R.S32.HI R0, RZ, 0x1f, R3 ;  /* 0x0000001fff007819 */ /* 0x020fd60000011403 */
[----:B------:R-:W-:Y:S05]  /*15ce0*/  @P0 BRA `(.L_x_2689) ;  /* 0x0000000000fc0947 */ /* 0x000fea0003800000 */
[----:B------:R-:W2:Y:S04]  /*15cf0*/  LDL R80, [R1+0x58] ;  /* 0x0000580001507983 */ /* 0x000ea80000100800 */
[----:B------:R-:W3:Y:S01]  /*15d00*/  LDL R158, [R1+0x68] ;  /* 0x00006800019e7983 */ /* 0x000ee20000100800 */
[----:B0-----:R-:W-:Y:S01]  /*15d10*/  IMAD.MOV.U32 R14, RZ, RZ, 0x9b8 ;  /* 0x000009b8ff0e7424 */ /* 0x001fe200078e00ff */
[----:B------:R-:W-:Y:S01]  /*15d20*/  ISETP.GT.AND P1, PT, R9, 0x1, PT ;  /* 0x000000010900780c */ /* 0x000fe20003f24270 */
[----:B------:R-:W0:Y:S01]  /*15d30*/  LDC R156, c[0x0][0xbe8] ;  /* 0x0002fa00ff9c7b82 */ /* 0x000e220000000800 */
[----:B------:R-:W-:Y:S01]  /*15d40*/  ISETP.NE.U32.AND P0, PT, RZ, UR6, PT ;  /* 0x00000006ff007c0c */ /* 0x000fe2000bf05070 */
[----:B------:R-:W-:Y:S01]  /*15d50*/  IMAD.IADD R23, R212, 0x1, R196 ;  /* 0x00000001d4177824 */ /* 0x000fe200078e02c4 */
[----:B------:R-:W-:-:S02]  /*15d60*/  SEL R14, R14, 0x978, P1 ;  /* 0x000009780e0e7807 */ /* 0x000fc40000800000 */
[----:B------:R-:W-:Y:S02]  /*15d70*/  ISETP.NE.AND.EX P0, PT, RZ, UR7, PT, P0 ;  /* 0x00000007ff007c0c */ /* 0x000fe4000bf05300 */
[----:B------:R-:W-:Y:S01]  /*15d80*/  SHF.R.S32.HI R15, RZ, 0x1f, R157 ;  /* 0x0000001fff0f7819 */ /* 0x000fe2000001149d */
[----:B------:R-:W1:Y:S01]  /*15d90*/  LDC.64 R12, c[0x0][R14+0x220] ;  /* 0x000088000e0c7b82 */ /* 0x000e620000000a00 */
[----:B------:R-:W-:Y:S02]  /*15da0*/  SEL R20, R157, RZ, !P0 ;  /* 0x000000ff9d147207 */ /* 0x000fe40004000000 */
[----:B------:R-:W-:-:S05]  /*15db0*/  SEL R15, R15, RZ, !P0 ;  /* 0x000000ff0f0f7207 */ /* 0x000fca0004000000 */
[----:B------:R-:W4:Y:S01]  /*15dc0*/  LDC.64 R10, c[0x0][R14+0x218] ;  /* 0x000086000e0a7b82 */ /* 0x000f220000000a00 */
[----:B0-----:R-:W-:Y:S01]  /*15dd0*/  ISETP.NE.AND P0, PT, R156, 0x1, PT ;  /* 0x000000019c00780c */ /* 0x001fe20003f05270 */
[----:B-1----:R-:W-:-:S04]  /*15de0*/  IMAD R13, R13, R20, RZ ;  /* 0x000000140d0d7224 */ /* 0x002fc800078e02ff */
[C---:B------:R-:W-:Y:S02]  /*15df0*/  IMAD R15, R12.reuse, R15, R13 ;  /* 0x0000000f0c0f7224 */ /* 0x040fe400078e020d */
[----:B------:R-:W-:-:S04]  /*15e00*/  IMAD.WIDE.U32 R12, R12, R20, RZ ;  /* 0x000000140c0c7225 */ /* 0x000fc800078e00ff */
[-C--:B----4-:R-:W-:Y:S02]  /*15e10*/  IMAD R20, R11, R188.reuse, RZ ;  /* 0x000000bc0b147224 */ /* 0x090fe400078e02ff */
[----:B------:R-:W-:-:S04]  /*15e20*/  IMAD.WIDE.U32 R10, R10, R188, RZ ;  /* 0x000000bc0a0a7225 */ /* 0x000fc800078e00ff */
[----:B------:R-:W-:Y:S01]  /*15e30*/  IMAD.IADD R20, R11, 0x1, R20 ;  /* 0x000000010b147824 */ /* 0x000fe200078e0214 */
[----:B------:R-:W-:Y:S01]  /*15e40*/  IADD3 R21, P2, P3, R12, R10, R3 ;  /* 0x0000000a0c157210 */ /* 0x000fe20007b5e003 */
[----:B------:R-:W0:Y:S01]  /*15e50*/  @P0 LDC R11, c[0x0][0xbec] ;  /* 0x0002fb00ff0b0b82 */ /* 0x000e220000000800 */
[----:B------:R-:W-:-:S05]  /*15e60*/  IMAD.IADD R15, R13, 0x1, R15 ;  /* 0x000000010d0f7824 */ /* 0x000fca00078e020f */
[----:B------:R-:W-:Y:S01]  /*15e70*/  IADD3.X R15, R15, R20, R0, P2, P3 ;  /* 0x000000140f0f7210 */ /* 0x000fe200017e6400 */
[----:B------:R-:W-:Y:S01]  /*15e80*/  IMAD.MOV.U32 R20, RZ, RZ, R23 ;  /* 0x000000ffff147224 */ /* 0x000fe200078e0017 */
[----:B------:R-:W1:Y:S01]  /*15e90*/  @P0 LDC R10, c[0x0][0xbf0] ;  /* 0x0002fc00ff0a0b82 */ /* 0x000e620000000800 */
[----:B0-----:R-:W-:-:S05]  /*15ea0*/  @P0 IMAD.HI.U32 R11, R23, R11, RZ ;  /* 0x0000000b170b0227 */ /* 0x001fca00078e00ff */
[----:B-1----:R-:W-:Y:S02]  /*15eb0*/  @P0 SHF.R.U32.HI R20, RZ, R10, R11 ;  /* 0x0000000aff140219 */ /* 0x002fe4000001160b */
[----:B------:R-:W0:Y:S01]  /*15ec0*/  LDC.64 R10, c[0x0][R14+0x228] ;  /* 0x00008a000e0a7b82 */ /* 0x000e220000000a00 */
[----:B--2---:R-:W-:-:S05]  /*15ed0*/  SEL R80, R80, RZ, P1 ;  /* 0x000000ff50507207 */ /* 0x004fca0000800000 */
        /* <DEDUP_REMOVED lines=9> */
[----:B------:R-:W-:-:S02]  /*15f70*/  IMAD.IADD R15, R194, 0x1, R196 ;  /* 0x00000001c20f7824 */ /* 0x000fc400078e02c4 */
[----:B0-----:R-:W-:Y:S01]  /*15f80*/  SHF.R.S32.HI R14, RZ, 0x1f, R21 ;  /* 0x0000001fff0e7819 */ /* 0x001fe20000011415 */
        /* <DEDUP_REMOVED lines=21> */
.L_x_2689:
        /* <DEDUP_REMOVED lines=9> */
[----:B------:R-:W-:-:S04]  /*16170*/  SHF.R.S32.HI R4, RZ, 0x1f, R21 ;  /* 0x0000001fff047819 */ /* 0x000fc80000011415 */
[----:B------:R-:W-:-:S04]  /*16180*/  LEA.HI R23, R4, R21, RZ, 0x3 ;  /* 0x0000001504177211 */ /* 0x000fc800078f18ff */
[----:B0-----:R-:W-:-:S05]  /*16190*/  SHF.R.S32.HI R20, RZ, 0x3, R23 ;  /* 0x00000003ff147819 */ /* 0x001fca0000011417 */
[----:B------:R-:W-:-:S04]  /*161a0*/  IMAD R5, R20, 0x40, R199 ;  /* 0x0000004014057824 */ /* 0x000fc800078e02c7 */
[----:B------:R-:W-:-:S03]  /*161b0*/  IMAD.WIDE R152, R5, 0x2, R152 ;  /* 0x0000000205987825 */ /* 0x000fc600078e0298 */
[----:B------:R-:W-:Y:S01]  /*161c0*/  IADD3 R37, P0, R152, 0x5000, RZ ;  /* 0x0000500098257810 */ /* 0x000fe20007f1e0ff */
[----:B------:R-:W-:Y:S01]  /*161d0*/  IMAD R0, R0, UR4, RZ ;  /* 0x0000000400007c24 */ /* 0x000fe2000f8e02ff */
[----:B------:R-:W-:Y:S02]  /*161e0*/  IADD3 R41, P1, R152, 0x6000, RZ ;  /* 0x0000600098297810 */ /* 0x000fe40007f3e0ff */
[----:B------:R-:W-:Y:S01]  /*161f0*/  LOP3.LUT R36, R37, 0x380, RZ, 0xc0, !PT ;  /* 0x0000038025247812 */ /* 0x000fe200078ec0ff */
[----:B------:R-:W-:Y:S01]  /*16200*/  IMAD R87, R3, UR5, R0 ;  /* 0x0000000503577c24 */ /* 0x000fe2000f8e0200 */
[----:B------:R-:W-:Y:S02]  /*16210*/  LOP3.LUT R40, R41, 0x380, RZ, 0xc0, !PT ;  /* 0x0000038029287812 */ /* 0x000fe400078ec0ff */
[----:B------:R-:W-:Y:S01]  /*16220*/  SHF.R.U64 R36, R36, 0x3, RZ ;  /* 0x0000000324247819 */ /* 0x000fe200000012ff */
[----:B-1----:R-:W-:Y:S01]  /*16230*/  IMAD.WIDE.U32 R10, R3, UR4, RZ ;  /* 0x00000004030a7c25 */ /* 0x002fe2000f8e00ff */
[----:B------:R-:W-:Y:S01]  /*16240*/  LOP3.LUT R0, R23, 0xfffffff8, RZ, 0xc0, !PT ;  /* 0xfffffff817007812 */ /* 0x000fe200078ec0ff */
[----:B------:R-:W-:Y:S01]  /*16250*/  ULDC.64 UR4, c[0x0][0xae8] ;  /* 0x0002ba0000047ab9 */ /* 0x000fe20000000a00 */
[----:B------:R-:W-:Y:S01]  /*16260*/  LOP3.LUT R36, R36, R37, RZ, 0x3c, !PT ;  /* 0x0000002524247212 */ /* 0x000fe200078e3cff */
[----:B------:R-:W-:Y:S01]  /*16270*/  IMAD.X R37, RZ, RZ, R153, P0 ;  /* 0x000000ffff257224 */ /* 0x000fe200000e0699 */
[----:B------:R-:W-:-:S02]  /*16280*/  IADD3 R65, P0, R152, 0xc000, RZ ;  /* 0x0000c00098417810 */ /* 0x000fc40007f1e0ff */
[----:B------:R-:W-:Y:S02]  /*16290*/  IADD3 R45, P2, R152, 0x7000, RZ ;  /* 0x00007000982d7810 */ /* 0x000fe40007f5e0ff */
[----:B------:R-:W-:Y:S01]  /*162a0*/  LOP3.LUT R64, R65, 0x380, RZ, 0xc0, !PT ;  /* 0x0000038041407812 */ /* 0x000fe200078ec0ff */
[----:B------:R-:W-:Y:S01]  /*162b0*/  IMAD.IADD R11, R11, 0x1, R87 ;  /* 0x000000010b0b7824 */ /* 0x000fe200078e0257 */
[----:B------:R-:W-:Y:S01]  /*162c0*/  SHF.R.U64 R40, R40, 0x3, RZ ;  /* 0x0000000328287819 */ /* 0x000fe200000012ff */
[----:B------:R-:W-:Y:S01]  /*162d0*/  IMAD.IADD R3, R21, 0x1, -R0 ;  /* 0x0000000115037824 */ /* 0x000fe200078e0a00 */
[----:B------:R-:W-:Y:S01]  /*162e0*/  SHF.R.U64 R64, R64, 0x3, RZ ;  /* 0x0000000340407819 */ /* 0x000fe200000012ff */
[----:B------:R-:W-:Y:S01]  /*162f0*/  IMAD.WIDE.U32 R10, R188, UR4, R10 ;  /* 0x00000004bc0a7c25 */ /* 0x000fe2000f8e000a */
[----:B------:R-:W-:Y:S01]  /*16300*/  LOP3.LUT R44, R45, 0x380, RZ, 0xc0, !PT ;  /* 0x000003802d2c7812 */ /* 0x000fe200078ec0ff */
        /* <DEDUP_REMOVED lines=8> */
[----:B------:R-:W-:Y:S01]  /*16390*/  LOP3.LUT R40, R40, R41, RZ, 0x3c, !PT ;  /* 0x0000002928287212 */ /* 0x000fe200078e3cff */
[C---:B------:R-:W-:Y:S01]  /*163a0*/  VIADD R166, R199.reuse, 0x40 ;  /* 0x00000040c7a67836 */ /* 0x040fe20000000000 */
[----:B------:R-:W-:Y:S01]  /*163b0*/  IADD3 R13, P3, R152, 0x1000, RZ ;  /* 0x00001000980d7810 */ /* 0x000fe20007f7e0ff */
[C---:B------:R-:W-:Y:S01]  /*163c0*/  VIADD R164, R199.reuse, 0x80 ;  /* 0x00000080c7a47836 */ /* 0x040fe20000000000 */
[----:B------:R-:W-:Y:S01]  /*163d0*/  SHF.R.U64 R44, R44, 0x3, RZ ;  /* 0x000000032c2c7819 */ /* 0x000fe200000012ff */
[----:B------:R-:W-:Y:S01]  /*163e0*/  VIADD R162, R199, 0xc0 ;  /* 0x000000c0c7a27836 */ /* 0x000fe20000000000 */
[----:B------:R-:W-:Y:S01]  /*163f0*/  LOP3.LUT R12, R13, 0x380, RZ, 0xc0, !PT ;  /* 0x000003800d0c7812 */ /* 0x000fe200078ec0ff */
[----:B------:R-:W0:Y:S01]  /*16400*/  @P0 LDC R84, c[0x0][0xbec] ;  /* 0x0002fb00ff540b82 */ /* 0x000e220000000800 */
[----:B------:R-:W-:Y:S01]  /*16410*/  IADD3 R25, P4, R152, 0x2000, RZ ;  /* 0x0000200098197810 */ /* 0x000fe20007f9e0ff */
[C---:B------:R-:W-:Y:S01]  /*16420*/  VIADD R160, R199.reuse, 0x100 ;  /* 0x00000100c7a07836 */ /* 0x040fe20000000000 */
[----:B------:R-:W-:Y:S01]  /*16430*/  LOP3.LUT R44, R44, R45, RZ, 0x3c, !PT ;  /* 0x0000002d2c2c7212 */ /* 0x000fe200078e3cff */
[----:B------:R-:W-:Y:S01]  /*16440*/  VIADD R158, R199, 0x140 ;  /* 0x00000140c79e7836 */ /* 0x000fe20000000000 */
[----:B------:R-:W-:Y:S01]  /*16450*/  SHF.R.U64 R12, R12, 0x3, RZ ;  /* 0x000000030c0c7819 */ /* 0x000fe200000012ff */
[----:B------:R-:W5:Y:S01]  /*16460*/  LD.E.128 R64, desc[UR42][R64.64] ;  /* 0x0000002a40407980 */ /* 0x000f62000c101d00 */
[----:B------:R-:W-:Y:S01]  /*16470*/  IADD3 R29, P5, R152, 0x3000, RZ ;  /* 0x00003000981d7810 */ /* 0x000fe20007fbe0ff */
[----:B------:R-:W1:Y:S01]  /*16480*/  @P0 LDC R86, c[0x0][0xbf0] ;  /* 0x0002fc00ff560b82 */ /* 0x000e620000000800 */
[----:B------:R-:W-:Y:S01]  /*16490*/  IMAD R80, R0, UR4, RZ ;  /* 0x0000000400507c24 */ /* 0x000fe2000f8e02ff */
[----:B------:R-:W-:Y:S01]  /*164a0*/  LOP3.LUT R12, R12, R13, RZ, 0x3c, !PT ;  /* 0x0000000d0c0c7212 */ /* 0x000fe200078e3cff */
[----:B------:R-:W-:Y:S01]  /*164b0*/  IMAD.IADD R23, R196, 0x1, R3 ;  /* 0x00000001c4177824 */ /* 0x000fe200078e0203 */
[C---:B------:R-:W-:Y:S01]  /*164c0*/  IADD3 R33, P6, R152.reuse, 0x4000, RZ ;  /* 0x0000400098217810 */ /* 0x040fe20007fde0ff */
[----:B------:R-:W-:Y:S01]  /*164d0*/  IMAD.X R41, RZ, RZ, R153, P1 ;  /* 0x000000ffff297224 */ /* 0x000fe200008e0699 */
[----:B------:R-:W-:Y:S01]  /*164e0*/  IADD3 R69, P1, R152, 0xd000, RZ ;  /* 0x0000d00098457810 */ /* 0x000fe20007f3e0ff */
[----:B------:R-:W-:Y:S01]  /*164f0*/  IMAD.WIDE.U32 R10, R9, UR4, R10 ;  /* 0x00000004090a7c25 */ /* 0x000fe2000f8e000a */
[----:B------:R-:W2:Y:S01]  /*16500*/  LDC R0, c[0x0][0xac8] ;  /* 0x0002b200ff007b82 */ /* 0x000ea20000000800 */
[----:B------:R-:W-:-:S02]  /*16510*/  LOP3.LUT R24, R25, 0x380, RZ, 0xc0, !PT ;  /* 0x0000038019187812 */ /* 0x000fc400078ec0ff */
[----:B------:R-:W-:Y:S01]  /*16520*/  IMAD R21, R9, UR5, R80 ;  /* 0x0000000509157c24 */ /* 0x000fe2000f8e0250 */
[----:B------:R-:W-:Y:S01]  /*16530*/  LOP3.LUT R68, R69, 0x380, RZ, 0xc0, !PT ;  /* 0x0000038045447812 */ /* 0x000fe200078ec0ff */
[--C-:B------:R-:W-:Y:S01]  /*16540*/  IMAD.X R45, RZ, RZ, R153.reuse, P2 ;  /* 0x000000ffff2d7224 */ /* 0x100fe200010e0699 */
[----:B------:R-:W-:Y:S01]  /*16550*/  IADD3 R73, P2, R152, 0xe000, RZ ;  /* 0x0000e00098497810 */ /* 0x000fe20007f5e0ff */
[----:B------:R-:W-:Y:S01]  /*16560*/  IMAD.X R13, RZ, RZ, R153, P3 ;  /* 0x000000ffff0d7224 */ /* 0x000fe200018e0699 */
[----:B------:R-:W-:Y:S01]  /*16570*/  SHF.R.U64 R68, R68, 0x3, RZ ;  /* 0x0000000344447819 */ /* 0x000fe200000012ff */
[----:B0-----:R-:W-:Y:S01]  /*16580*/  @P0 IMAD.HI.U32 R3, R23, R84, RZ ;  /* 0x0000005417030227 */ /* 0x001fe200078e00ff */
[----:B------:R-:W-:Y:S01]  /*16590*/  LOP3.LUT R72, R73, 0x380, RZ, 0xc0, !PT ;  /* 0x0000038049487812 */ /* 0x000fe200078ec0ff */
[----:B------:R-:W-:Y:S01]  /*165a0*/  ULDC.64 UR4, c[0x0][0xae0] ;  /* 0x0002b80000047ab9 */ /* 0x000fe20000000a00 */
[----:B------:R-:W-:Y:S01]  /*165b0*/  LOP3.LUT R68, R68, R69, RZ, 0x3c, !PT ;  /* 0x0000004544447212 */ /* 0x000fe200078e3cff */
[----:B------:R-:W-:Y:S01]  /*165c0*/  IMAD.MOV.U32 R9, RZ, RZ, R23 ;  /* 0x000000ffff097224 */ /* 0x000fe200078e0017 */
[----:B------:R-:W-:Y:S01]  /*165d0*/  IADD3 R49, P3, R152, 0x8000, RZ ;  /* 0x0000800098317810 */ /* 0x000fe20007f7e0ff */
[----:B------:R-:W-:Y:S01]  /*165e0*/  IMAD.X R69, RZ, RZ, R153, P1 ;  /* 0x000000ffff457224 */ /* 0x000fe200008e0699 */
[----:B-1----:R-:W-:Y:S01]  /*165f0*/  @P0 SHF.R.U32.HI R9, RZ, R86, R3 ;  /* 0x00000056ff090219 */ /* 0x002fe20000011603 */
[----:B------:R-:W-:Y:S01]  /*16600*/  IMAD.IADD R11, R11, 0x1, R21 ;  /* 0x000000010b0b7824 */ /* 0x000fe200078e0215 */
[----:B------:R-:W-:Y:S01]  /*16610*/  SHF.R.U64 R72, R72, 0x3, RZ ;  /* 0x0000000348487819 */ /* 0x000fe200000012ff */
[----:B------:R-:W5:Y:S01]  /*16620*/  LD.E.128 R12, desc[UR42][R12.64] ;  /* 0x0000002a0c0c7980 */ /* 0x000f62000c101d00 */
[----:B------:R-:W-:Y:S01]  /*16630*/  LOP3.LUT R28, R29, 0x380, RZ, 0xc0, !PT ;  /* 0x000003801d1c7812 */ /* 0x000fe200078ec0ff */
[----:B------:R-:W-:Y:S01]  /*16640*/  IMAD.MOV R80, RZ, RZ, -R9 ;  /* 0x000000ffff507224 */ /* 0x000fe200078e0a09 */
[----:B------:R-:W-:Y:S01]  /*16650*/  LOP3.LUT R32, R33, 0x380, RZ, 0xc0, !PT ;  /* 0x0000038021207812 */ /* 0x000fe200078ec0ff */
[----:B------:R-:W5:Y:S01]  /*16660*/  LD.E.128 R40, desc[UR42][R40.64] ;  /* 0x0000002a28287980 */ /* 0x000f62000c101d00 */
[----:B--2---:R-:W-:Y:S01]  /*16670*/  ISETP.GE.AND P1, PT, R166, R0, PT ;  /* 0x00000000a600720c */ /* 0x004fe20003f26270 */
[----:B------:R-:W-:Y:S01]  /*16680*/  IMAD R3, R85, R80, R23 ;  /* 0x0000005055037224 */ /* 0x000fe200078e0217 */
[----:B------:R-:W-:Y:S01]  /*16690*/  SHF.R.S32.HI R23, RZ, 0x1f, R9 ;  /* 0x0000001fff177819 */ /* 0x000fe20000011409 */
[----:B------:R-:W-:Y:S01]  /*166a0*/  IMAD R21, R8, R85, RZ ;  /* 0x0000005508157224 */ /* 0x000fe200078e02ff */
[----:B------:R-:W-:Y:S01]  /*166b0*/  LOP3.LUT R48, R49, 0x380, RZ, 0xc0, !PT ;  /* 0x0000038031307812 */ /* 0x000fe200078ec0ff */
[----:B------:R-:W5:Y:S01]  /*166c0*/  LD.E.128 R44, desc[UR42][R44.64] ;  /* 0x0000002a2c2c7980 */ /* 0x000f62000c101d00 */
[----:B------:R-:W-:Y:S01]  /*166d0*/  LOP3.LUT R72, R72, R73, RZ, 0x3c, !PT ;  /* 0x0000004948487212 */ /* 0x000fe200078e3cff */
[----:B------:R-:W-:Y:S01]  /*166e0*/  IMAD R8, R23, UR4, RZ ;  /* 0x0000000417087c24 */ /* 0x000fe2000f8e02ff */
[----:B------:R-:W-:Y:S01]  /*166f0*/  SEL R23, RZ, 0xffffffff, P1 ;  /* 0xffffffffff177807 */ /* 0x000fe20000800000 */
[----:B------:R-:W-:Y:S01]  /*16700*/  IMAD.X R73, RZ, RZ, R153, P2 ;  /* 0x000000ffff497224 */ /* 0x000fe200010e0699 */
[----:B------:R-:W-:Y:S01]  /*16710*/  SHF.R.U64 R24, R24, 0x3, RZ ;  /* 0x0000000318187819 */ /* 0x000fe200000012ff */
[----:B------:R-:W5:Y:S01]  /*16720*/  LD.E.128 R68, desc[UR42][R68.64] ;  /* 0x0000002a44447980 */ /* 0x000f62000c101d00 */
[----:B------:R-:W-:-:S02]  /*16730*/  SHF.R.U64 R28, R28, 0x3, RZ ;  /* 0x000000031c1c7819 */ /* 0x000fc400000012ff */
[----:B------:R-:W-:Y:S02]  /*16740*/  SHF.R.U64 R32, R32, 0x3, RZ ;  /* 0x0000000320207819 */ /* 0x000fe400000012ff */
[-C--:B------:R-:W-:Y:S02]  /*16750*/  ISETP.GE.AND P0, PT, R164, R0.reuse, PT ;  /* 0x00000000a400720c */ /* 0x080fe40003f06270 */
[----:B------:R-:W-:Y:S01]  /*16760*/  SHF.R.U64 R48, R48, 0x3, RZ ;  /* 0x0000000330307819 */ /* 0x000fe200000012ff */
[----:B------:R-:W-:Y:S01]  /*16770*/  IMAD.WIDE.U32 R10, R9, UR4, R10 ;  /* 0x00000004090a7c25 */ /* 0x000fe2000f8e000a */
[----:B------:R-:W-:Y:S01]  /*16780*/  ISETP.GE.AND P2, PT, R199, R0, PT ;  /* 0x00000000c700720c */ /* 0x000fe20003f46270 */
[----:B------:R-:W5:Y:S01]  /*16790*/  LD.E.128 R72, desc[UR42][R72.64] ;  /* 0x0000002a48487980 */ /* 0x000f62000c101d00 */
[----:B------:R-:W-:Y:S01]  /*167a0*/  LOP3.LUT R24, R24, R25, RZ, 0x3c, !PT ;  /* 0x0000001918187212 */ /* 0x000fe200078e3cff */
[----:B------:R-:W-:Y:S01]  /*167b0*/  IMAD R85, R9, UR5, R8 ;  /* 0x0000000509557c24 */ /* 0x000fe2000f8e0208 */
[----:B------:R-:W-:Y:S01]  /*167c0*/  LOP3.LUT R28, R28, R29, RZ, 0x3c, !PT ;  /* 0x0000001d1c1c7212 */ /* 0x000fe200078e3cff */
[----:B------:R-:W-:Y:S01]  /*167d0*/  IMAD.SHL.U32 R23, R23, 0x2, RZ ;  /* 0x0000000217177824 */ /* 0x000fe200078e00ff */
[----:B------:R-:W-:Y:S01]  /*167e0*/  LOP3.LUT R32, R32, R33, RZ, 0x3c, !PT ;  /* 0x0000002120207212 */ /* 0x000fe200078e3cff */
[--C-:B------:R-:W-:Y:S01]  /*167f0*/  IMAD.X R25, RZ, RZ, R153.reuse, P4 ;  /* 0x000000ffff197224 */ /* 0x100fe200020e0699 */
[----:B------:R-:W-:Y:S01]  /*16800*/  SEL R8, RZ, 0x1, P2 ;  /* 0x00000001ff087807 */ /* 0x000fe20001000000 */
[--C-:B------:R-:W-:Y:S01]  /*16810*/  IMAD.X R29, RZ, RZ, R153.reuse, P5 ;  /* 0x000000ffff1d7224 */ /* 0x100fe200028e0699 */
[----:B------:R-:W-:Y:S01]  /*16820*/  SEL R9, RZ, 0xffffffff, P0 ;  /* 0xffffffffff097807 */ /* 0x000fe20000000000 */
[--C-:B------:R-:W-:Y:S01]  /*16830*/  IMAD.X R33, RZ, RZ, R153.reuse, P6 ;  /* 0x000000ffff217224 */ /* 0x100fe200030e0699 */
[----:B------:R-:W-:Y:S01]  /*16840*/  LOP3.LUT R48, R48, R49, RZ, 0x3c, !PT ;  /* 0x0000003130307212 */ /* 0x000fe200078e3cff */
[----:B------:R-:W-:Y:S01]  /*16850*/  IMAD.X R49, RZ, RZ, R153, P3 ;  /* 0x000000ffff317224 */ /* 0x000fe200018e0699 */
[C---:B------:R-:W-:Y:S01]  /*16860*/  IADD3 R53, P4, R152.reuse, 0x9000, RZ ;  /* 0x0000900098357810 */ /* 0x040fe20007f9e0ff */
[----:B------:R-:W-:Y:S01]  /*16870*/  ULDC.64 UR4, c[0x0][0xad8] ;  /* 0x0002b60000047ab9 */ /* 0x000fe20000000a00 */
[----:B------:R-:W-:-:S02]  /*16880*/  IADD3 R57, P5, R152, 0xa000, RZ ;  /* 0x0000a00098397810 */ /* 0x000fc40007fbe0ff */
[C---:B------:R-:W-:Y:S01]  /*16890*/  LOP3.LUT R5, R152.reuse, 0x380, RZ, 0xc0, !PT ;  /* 0x0000038098057812 */ /* 0x040fe200078ec0ff */
[----:B------:R-:W-:Y:S01]  /*168a0*/  IMAD.IADD R11, R11, 0x1, R85 ;  /* 0x000000010b0b7824 */ /* 0x000fe200078e0255 */
[----:B------:R-:W-:Y:S01]  /*168b0*/  IADD3 R61, P6, R152, 0xb000, RZ ;  /* 0x0000b000983d7810 */ /* 0x000fe20007fde0ff */
[----:B------:R-:W5:Y:S01]  /*168c0*/  LD.E.128 R24, desc[UR42][R24.64] ;  /* 0x0000002a18187980 */ /* 0x000f62000c101d00 */
[----:B------:R-:W-:Y:S02]  /*168d0*/  ISETP.GE.AND P0, PT, R162, R0, PT ;  /* 0x00000000a200720c */ /* 0x000fe40003f06270 */
[----:B------:R-:W-:Y:S01]  /*168e0*/  IADD3 R7, P3, R152, 0xf000, RZ ;  /* 0x0000f00098077810 */ /* 0x000fe20007f7e0ff */
[----:B------:R-:W5:Y:S01]  /*168f0*/  LD.E.128 R28, desc[UR42][R28.64] ;  /* 0x0000002a1c1c7980 */ /* 0x000f62000c101d00 */
[----:B------:R-:W-:Y:S01]  /*16900*/  LOP3.LUT R8, R23, 0x2, R8, 0xe2, !PT ;  /* 0x0000000217087812 */ /* 0x000fe200078ee208 */
[----:B------:R-:W-:Y:S01]  /*16910*/  IMAD.SHL.U32 R23, R9, 0x4, RZ ;  /* 0x0000000409177824 */ /* 0x000fe200078e00ff */
[----:B------:R-:W-:Y:S01]  /*16920*/  LOP3.LUT R52, R53, 0x380, RZ, 0xc0, !PT ;  /* 0x0000038035347812 */ /* 0x000fe200078ec0ff */
[----:B------:R-:W-:Y:S01]  /*16930*/  IMAD.X R77, RZ, RZ, R153, P3 ;  /* 0x000000ffff4d7224 */ /* 0x000fe200018e0699 */
[----:B------:R-:W-:Y:S01]  /*16940*/  LOP3.LUT R56, R57, 0x380, RZ, 0xc0, !PT ;  /* 0x0000038039387812 */ /* 0x000fe200078ec0ff */
[----:B------:R-:W5:Y:S01]  /*16950*/  LD.E.128 R32, desc[UR42][R32.64] ;  /* 0x0000002a20207980 */ /* 0x000f62000c101d00 */
[----:B------:R-:W-:-:S02]  /*16960*/  LOP3.LUT R60, R61, 0x380, RZ, 0xc0, !PT ;  /* 0x000003803d3c7812 */ /* 0x000fc400078ec0ff */
[----:B------:R-:W-:Y:S01]  /*16970*/  SEL R9, RZ, 0xffffffff, P0 ;  /* 0xffffffffff097807 */ /* 0x000fe20000000000 */
[----:B------:R-:W5:Y:S01]  /*16980*/  LD.E.128 R48, desc[UR42][R48.64] ;  /* 0x0000002a30307980 */ /* 0x000f62000c101d00 */
[----:B------:R-:W-:Y:S02]  /*16990*/  LOP3.LUT R6, R7, 0x380, RZ, 0xc0, !PT ;  /* 0x0000038007067812 */ /* 0x000fe400078ec0ff */
[----:B------:R-:W-:Y:S01]  /*169a0*/  SHF.R.U64 R52, R52, 0x3, RZ ;  /* 0x0000000334347819 */ /* 0x000fe200000012ff */
[----:B------:R-:W-:Y:S01]  /*169b0*/  IMAD.SHL.U32 R9, R9, 0x8, RZ ;  /* 0x0000000809097824 */ /* 0x000fe200078e00ff */
[----:B------:R-:W-:Y:S02]  /*169c0*/  SHF.R.U64 R56, R56, 0x3, RZ ;  /* 0x0000000338387819 */ /* 0x000fe400000012ff */
[----:B------:R-:W-:Y:S02]  /*169d0*/  SHF.R.U64 R60, R60, 0x3, RZ ;  /* 0x000000033c3c7819 */ /* 0x000fe400000012ff */
[----:B------:R-:W-:-:S02]  /*169e0*/  SHF.R.U64 R5, R5, 0x3, RZ ;  /* 0x0000000305057819 */ /* 0x000fc400000012ff */
[----:B------:R-:W-:Y:S02]  /*169f0*/  SHF.R.U64 R6, R6, 0x3, RZ ;  /* 0x0000000306067819 */ /* 0x000fe400000012ff */
[----:B------:R-:W-:Y:S02]  /*16a00*/  LOP3.LUT R8, R23, 0x4, R8, 0xe2, !PT ;  /* 0x0000000417087812 */ /* 0x000fe400078ee208 */
[----:B------:R-:W-:Y:S02]  /*16a10*/  ISETP.GE.AND P0, PT, R160, R0, PT ;  /* 0x00000000a000720c */ /* 0x000fe40003f06270 */
        /* <DEDUP_REMOVED lines=8> */
[----:B------:R-:W-:Y:S01]  /*16aa0*/  SHF.R.S32.HI R23, RZ, 0x1f, R3 ;  /* 0x0000001fff177819 */ /* 0x000fe20000011403 */
[----:B------:R-:W5:Y:S01]  /*16ab0*/  LD.E.128 R52, desc[UR42][R52.64] ;  /* 0x0000002a34347980 */ /* 0x000f62000c101d00 */
[----:B------:R-:W-:-:S02]  /*16ac0*/  LOP3.LUT R76, R6, R7, RZ, 0x3c, !PT ;  /* 0x00000007064c7212 */ /* 0x000fc400078e3cff */
[----:B------:R-:W-:Y:S01]  /*16ad0*/  LOP3.LUT R8, R9, 0x8, R8, 0xe2, !PT ;  /* 0x0000000809087812 */ /* 0x000fe200078ee208 */
[----:B------:R-:W-:Y:S01]  /*16ae0*/  IMAD R80, R23, UR4, RZ ;  /* 0x0000000417507c24 */ /* 0x000fe2000f8e02ff */
[----:B------:R-:W-:Y:S01]  /*16af0*/  SEL R9, RZ, 0xffffffff, P0 ;  /* 0xffffffffff097807 */ /* 0x000fe20000000000 */
[----:B------:R-:W5:Y:S01]  /*16b00*/  LD.E.128 R4, desc[UR42][R4.64] ;  /* 0x0000002a04047980 */ /* 0x000f62000c101d00 */
[----:B------:R-:W-:Y:S01]  /*16b10*/  ISETP.GE.AND P0, PT, R158, R0, PT ;  /* 0x000000009e00720c */ /* 0x000fe20003f06270 */
[----:B------:R-:W-:Y:S02]  /*16b20*/  IMAD.WIDE.U32 R10, R3, UR4, R10 ;  /* 0x00000004030a7c25 */ /* 0x000fe4000f8e000a */
[----:B------:R-:W5:Y:S02]  /*16b30*/  LD.E.128 R56, desc[UR42][R56.64] ;  /* 0x0000002a38387980 */ /* 0x000f64000c101d00 */
[----:B------:R-:W-:Y:S02]  /*16b40*/  IMAD.SHL.U32 R23, R9, 0x10, RZ ;  /* 0x0000001009177824 */ /* 0x000fe400078e00ff */
[----:B------:R-:W5:Y:S01]  /*16b50*/  LD.E.128 R60, desc[UR42][R60.64] ;  /* 0x0000002a3c3c7980 */ /* 0x000f62000c101d00 */
[----:B------:R-:W-:-:S03]  /*16b60*/  IMAD R9, R3, UR5, R80 ;  /* 0x0000000503097c24 */ /* 0x000fc6000f8e0250 */
[----:B------:R-:W5:Y:S01]  /*16b70*/  LD.E.128 R76, desc[UR42][R76.64] ;  /* 0x0000002a4c4c7980 */ /* 0x000f62000c101d00 */
[----:B------:R-:W-:Y:S01]  /*16b80*/  SEL R3, RZ, 0xffffffff, P0 ;  /* 0xffffffffff037807 */ /* 0x000fe20000000000 */
[----:B------:R-:W-:Y:S01]  /*16b90*/  VIADD R156, R199, 0x180 ;  /* 0x00000180c79c7836 */ /* 0x000fe20000000000 */
[----:B------:R-:W-:Y:S01]  /*16ba0*/  LOP3.LUT R8, R23, 0x10, R8, 0xe2, !PT ;  /* 0x0000001017087812 */ /* 0x000fe200078ee208 */
[----:B------:R-:W-:Y:S01]  /*16bb0*/  @!PT LDS RZ, [RZ] ;  /* 0x00000000fffff984 */ /* 0x000fe20000000800 */
[----:B------:R-:W-:Y:S01]  /*16bc0*/  @!PT LDS RZ, [RZ] ;  /* 0x00000000fffff984 */ /* 0x000fe20000000800 */
[----:B------:R-:W-:Y:S01]  /*16bd0*/  @!PT LDS RZ, [RZ] ;  /* 0x00000000fffff984 */ /* 0x000fe20000000800 */
[----:B------:R-:W-:Y:S01]  /*16be0*/  @!PT LDS RZ, [RZ] ;  /* 0x00000000fffff984 */ /* 0x000fe20000000800 */
[----:B------:R0:W-:Y:S06]  /*16bf0*/  MEMBAR.ALL.CTA ;  /* 0x0000000000007992 */ /* 0x0001ec0000008000 */
[----:B0-----:R-:W0:Y:S01]  /*16c00*/  FENCE.VIEW.ASYNC.S ;  /* 0x00000000000073c6 */ /* 0x001e220000000000 */
[----:B------:R-:W-:Y:S01]  /*16c10*/  ULDC.64 UR4, c[0x0][0xa80] ;  /* 0x0002a00000047ab9 */ /* 0x000fe20000000a00 */
[----:B------:R-:W-:Y:S01]  /*16c20*/  IMAD.SHL.U32 R23, R3, 0x20, RZ ;  /* 0x0000002003177824 */ /* 0x000fe200078e00ff */
[----:B------:R-:W-:Y:S01]  /*16c30*/  LEA R80, P1, R10, UR4, 0x1 ;  /* 0x000000040a507c11 */ /* 0x000fe2000f8208ff */
[----:B------:R-:W-:-:S02]  /*16c40*/  IMAD.IADD R3, R11, 0x1, R9 ;  /* 0x000000010b037824 */ /* 0x000fc400078e0209 */
[----:B------:R-:W-:Y:S01]  /*16c50*/  IMAD.IADD R20, R20, 0x1, R196 ;  /* 0x0000000114147824 */ /* 0x000fe200078e02c4 */
[-C--:B------:R-:W-:Y:S01]  /*16c60*/  ISETP.GE.AND P0, PT, R156, R0.reuse, PT ;  /* 0x000000009c00720c */ /* 0x080fe20003f06270 */
[----:B------:R-:W-:Y:S01]  /*16c70*/  VIADD R154, R199, 0x1c0 ;  /* 0x000001c0c79a7836 */ /* 0x000fe20000000000 */
[----:B------:R-:W-:Y:S01]  /*16c80*/  LEA.HI.X R84, R10, UR5, R3, 0x1, P1 ;  /* 0x000000050a547c11 */ /* 0x000fe200088f0c03 */
[----:B------:R-:W-:Y:S01]  /*16c90*/  VIADD R3, R2, 0x28c20 ;  /* 0x00028c2002037836 */ /* 0x000fe20000000000 */
[----:B------:R-:W-:Y:S02]  /*16ca0*/  LOP3.LUT R8, R23, 0x20, R8, 0xe2, !PT ;  /* 0x0000002017087812 */ /* 0x000fe400078ee208 */
        /* <DEDUP_REMOVED lines=11> */
[----:B------:R-:W-:Y:S01]  /*16d60*/  VIADD R163, R199, 0xc0 ;  /* 0x000000c0c7a37836 */ /* 0x000fe20000000000 */
        /* <DEDUP_REMOVED lines=28> */
[-C--:B------:R-:W-:Y:S02]  /*16f30*/  @!P1 LEA R10, P6, R158, R8.reuse, 0x1 ;  /* 0x000000089e0a9211 */ /* 0x080fe400078c08ff */
[----:B0-----:R-:W-:Y:S02]  /*16f40*/  @!P5 LEA R4, P4, R164, R8, 0x1 ;  /* 0x00000008a404d211 */ /* 0x001fe400078808ff */
        /* <DEDUP_REMOVED lines=15> */
.L_x_2692:
[----:B------:R-:W-:Y:S05]  /*17040*/  BSYNC B1 ;  /* 0x0000000000017941 */ /* 0x000fea0003800000 */
.L_x_2691:
[----:B------:R-:W-:Y:S01]  /*17050*/  VIADD R20, R20, 0x20 ;  /* 0x0000002014147836 */ /* 0x000fe20000000000 */
[----:B0----5:R0:W3:Y:S04]  /*17060*/  SHFL.IDX PT, R5, R84, 0x1, 0x181f ;  /* 0x00381f0054057f89 */ /* 0x0210e800000e0000 */
        /* <DEDUP_REMOVED lines=36> */
.L_x_2690:
[----:B01----:R-:W2:Y:S01]  /*172b0*/  LDL.LU R12, [R1+0x58] ;  /* 0x00005800010c7983 */ /* 0x003ea20000300800 */
[----:B------:R-:W-:Y:S01]  /*172c0*/  ULDC.64 UR4, c[0x0][0xb08] ;  /* 0x0002c20000047ab9 */ /* 0x000fe20000000a00 */
[----:B------:R-:W0:Y:S01]  /*172d0*/  LDC R13, c[0x0][0xbe8] ;  /* 0x0002fa00ff0d7b82 */ /* 0x000e220000000800 */
[----:B------:R-:W-:Y:S01]  /*172e0*/  IMAD R0, R0, UR4, RZ ;  /* 0x0000000400007c24 */ /* 0x000fe2000f8e02ff */
[----:B------:R-:W-:Y:S01]  /*172f0*/  BSSY B1, `(.L_x_2694) ;  /* 0x0000110000017945 */ /* 0x000fe20003800000 */
[----:B------:R-:W-:-:S04]  /*17300*/  IMAD.WIDE.U32 R10, R3, UR4, RZ ;  /* 0x00000004030a7c25 */ /* 0x000fc8000f8e00ff */
[----:B------:R-:W-:Y:S01]  /*17310*/  IMAD R0, R3, UR5, R0 ;  /* 0x0000000503007c24 */ /* 0x000fe2000f8e0200 */
[----:B------:R-:W-:Y:S01]  /*17320*/  ULDC.64 UR4, c[0x0][0xb38] ;  /* 0x0002ce0000047ab9 */ /* 0x000fe20000000a00 */
[----:B------:R-:W-:Y:S02]  /*17330*/  IMAD.IADD R3, R212, 0x1, R196 ;  /* 0x00000001d4037824 */ /* 0x000fe400078e02c4 */
[----:B------:R-:W-:Y:S01]  /*17340*/  IMAD.IADD R11, R11, 0x1, R0 ;  /* 0x000000010b0b7824 */ /* 0x000fe200078e0200 */
[----:B------:R-:W-:Y:S01]  /*17350*/  SHF.R.S32.HI R0, RZ, 0x1f, R9 ;  /* 0x0000001fff007819 */ /* 0x000fe20000011409 */
[----:B------:R-:W-:Y:S02]  /*17360*/  IMAD.IADD R196, R194, 0x1, R196 ;  /* 0x00000001c2c47824 */ /* 0x000fe400078e02c4 */
[----:B------:R-:W-:-:S04]  /*17370*/  IMAD.WIDE.U32 R10, R188, UR4, R10 ;  /* 0x00000004bc0a7c25 */ /* 0x000fc8000f8e000a */
[----:B------:R-:W-:Y:S01]  /*17380*/  IMAD R11, R188, UR5, R11 ;  /* 0x00000005bc0b7c24 */ /* 0x000fe2000f8e020b */
[----:B------:R-:W-:Y:S01]  /*17390*/  ULDC.64 UR4, c[0x0][0xb40] ;  /* 0x0002d00000047ab9 */ /* 0x000fe20000000a00 */
[----:B------:R-:W-:Y:S02]  /*173a0*/  VIADD R80, R197, 0xf8 ;  /* 0x000000f8c5507836 */ /* 0x000fe40000000000 */
[----:B------:R-:W-:Y:S01]  /*173b0*/  IMAD R0, R0, UR4, RZ ;  /* 0x0000000400007c24 */ /* 0x000fe2000f8e02ff */
[----:B0-----:R-:W-:Y:S01]  /*173c0*/  ISETP.NE.AND P0, PT, R13, 0x1, PT ;  /* 0x000000010d00780c */ /* 0x001fe20003f05270 */
[----:B------:R-:W-:Y:S01]  /*173d0*/  IMAD.WIDE.U32 R10, R9, UR4, R10 ;  /* 0x00000004090a7c25 */ /* 0x000fe2000f8e000a */
[----:B------:R-:W-:-:S03]  /*173e0*/  SHF.R.S32.HI R80, RZ, 0x1f, R80 ;  /* 0x0000001fff507819 */ /* 0x000fc60000011450 */
[----:B------:R-:W-:Y:S01]  /*173f0*/  IMAD R0, R9, UR5, R0 ;  /* 0x0000000509007c24 */ /* 0x000fe2000f8e0200 */
[----:B------:R-:W-:Y:S01]  /*17400*/  ULDC.64 UR4, c[0x0][0xb48] ;  /* 0x0002d20000047ab9 */ /* 0x000fe20000000a00 */
[----:B------:R-:W-:Y:S02]  /*17410*/  IMAD.MOV.U32 R9, RZ, RZ, R3 ;  /* 0x000000ffff097224 */ /* 0x000fe400078e0003 */
[----:B------:R-:W-:Y:S02]  /*17420*/  IMAD.IADD R11, R11, 0x1, R0 ;  /* 0x000000010b0b7824 */ /* 0x000fe400078e0200 */
[C---:B------:R-:W-:Y:S02]  /*17430*/  VIADD R153, R197.reuse, 0xf0 ;  /* 0x000000f0c5997836 */ /* 0x040fe40000000000 */
[----:B------:R-:W0:Y:S01]  /*17440*/  @P0 LDC R0, c[0x0][0xbf0] ;  /* 0x0002fc00ff000b82 */ /* 0x000e220000000800 */
        /* <DEDUP_REMOVED lines=72> */
[----:B------:R-:W-:Y:S02]  /*178d0*/  VIADD R227, R197, 0x30 ;  /* 0x00000030c5e37836 */ /* 0x000fe40000000000 */
[----:B--2---:R-:W-:-:S04]  /*178e0*/  IMAD.WIDE.U32 R10, R12, UR4, R10 ;  /* 0x000000040c0a7c25 */ /* 0x004fc8000f8e000a */
[----:B------:R-:W-:Y:S01]  /*178f0*/  IMAD R11, R12, UR5, R11 ;  /* 0x000000050c0b7c24 */ /* 0x000fe2000f8e020b */
[----:B------:R-:W-:Y:S01]  /*17900*/  ULDC.64 UR4, c[0x0][0xb30] ;  /* 0x0002cc0000047ab9 */ /* 0x000fe20000000a00 */
[----:B------:R-:W1:Y:S02]  /*17910*/  @P0 LDC R12, c[0x0][0xbec] ;  /* 0x0002fb00ff0c0b82 */ /* 0x000e640000000800 */
[----:B-1----:R-:W-:-:S05]  /*17920*/  @P0 IMAD.HI.U32 R12, R3, R12, RZ ;  /* 0x0000000c030c0227 */ /* 0x002fca00078e00ff */
[----:B0-----:R-:W-:-:S05]  /*17930*/  @P0 SHF.R.U32.HI R9, RZ, R0, R12 ;  /* 0x00000000ff090219 */ /* 0x001fca000001160c */
[----:B------:R-:W-:Y:S02]  /*17940*/  IMAD.MOV R0, RZ, RZ, -R9 ;  /* 0x000000ffff007224 */ /* 0x000fe400078e0a09 */
[----:B------:R-:W-:-:S04]  /*17950*/  IMAD.WIDE.U32 R10, R9, UR4, R10 ;  /* 0x00000004090a7c25 */ /* 0x000fc8000f8e000a */
[----:B------:R-:W-:Y:S02]  /*17960*/  IMAD R3, R13, R0, R3 ;  /* 0x000000000d037224 */ /* 0x000fe400078e0203 */
[----:B------:R-:W-:Y:S01]  /*17970*/  IMAD R0, R8, R13, RZ ;  /* 0x0000000d08007224 */ /* 0x000fe200078e02ff */
[----:B------:R-:W-:-:S05]  /*17980*/  SHF.R.S32.HI R8, RZ, 0x1f, R9 ;  /* 0x0000001fff087819 */ /* 0x000fca0000011409 */
[----:B------:R-:W-:-:S04]  /*17990*/  IMAD R8, R8, UR4, RZ ;  /* 0x0000000408087c24 */ /* 0x000fc8000f8e02ff */
[----:B------:R-:W-:Y:S01]  /*179a0*/  IMAD R8, R9, UR5, R8 ;  /* 0x0000000509087c24 */ /* 0x000fe2000f8e0208 */
[----:B------:R-:W-:-:S03]  /*179b0*/  ULDC.64 UR4, c[0x0][0xb28] ;  /* 0x0002ca0000047ab9 */ /* 0x000fc60000000a00 */
[----:B------:R-:W-:Y:S01]  /*179c0*/  IMAD.IADD R11, R11, 0x1, R8 ;  /* 0x000000010b0b7824 */ /* 0x000fe200078e0208 */
[----:B------:R-:W-:Y:S01]  /*179d0*/  SHF.R.S32.HI R8, RZ, 0x1f, R3 ;  /* 0x0000001fff087819 */ /* 0x000fe20000011403 */
[----:B------:R-:W-:-:S04]  /*179e0*/  IMAD.WIDE.U32 R10, R3, UR4, R10 ;  /* 0x00000004030a7c25 */ /* 0x000fc8000f8e000a */
[----:B------:R-:W-:-:S04]  /*179f0*/  IMAD R8, R8, UR4, RZ ;  /* 0x0000000408087c24 */ /* 0x000fc8000f8e02ff */
        /* <DEDUP_REMOVED lines=19> */
[----:B------:R-:W-:Y:S01]  /*17b30*/  ISETP.GE.AND P4, PT, R195, UR4, PT ;  /* 0x00000004c3007c0c */ /* 0x000fe2000bf86270 */
        /* <DEDUP_REMOVED lines=24> */
[----:B------:R-:W-:-:S05]  /*17cc0*/  @!P1 LEA.HI.X R9, R21, R13, R11, 0x2, P2 ;  /* 0x0000000d15099211 */ /* 0x000fca00010f140b */
[----:B------:R0:W-:Y:S01]  /*17cd0*/  @!P1 ST.E.64 desc[UR42][R8.64], R36 ;  /* 0x0000002408009985 */ /* 0x0001e2000c101b2a */
[----:B------:R-:W-:Y:S02]  /*17ce0*/  ISETP.GE.AND P1, PT, R14, UR4, PT ;  /* 0x000000040e007c0c */ /* 0x000fe4000bf26270 */
        /* <DEDUP_REMOVED lines=56> */
[----:B------:R-:W-:Y:S01]  /*18070*/  @!P2 ST.E.64 desc[UR42][R14.64], R88 ;  /* 0x000000580e00a985 */ /* 0x000fe2000c101b2a */
[-C--:B0-----:R-:W-:Y:S02]  /*18080*/  @!P3 LEA R6, P6, R178, R20.reuse, 0x2 ;  /* 0x00000014b206b211 */ /* 0x081fe400078c10ff */
[-C--:B------:R-:W-:Y:S02]  /*18090*/  @!P4 LEA R8, P2, R176, R20.reuse, 0x2 ;  /* 0x00000014b008c211 */ /* 0x080fe400078410ff */
[-C--:B------:R-:W-:Y:S02]  /*180a0*/  @!P3 LEA.HI.X R7, R178, R13.reuse, R179, 0x2, P6 ;  /* 0x0000000db207b211 */ /* 0x080fe400030f14b3 */
[----:B-1----:R-:W-:Y:S02]  /*180b0*/  @!P5 LEA R10, P6, R174, R20, 0x2 ;  /* 0x00000014ae0ad211 */ /* 0x002fe400078c10ff */
        /* <DEDUP_REMOVED lines=51> */
.L_x_2695:
[----:B------:R-:W-:Y:S05]  /*183f0*/  BSYNC B1 ;  /* 0x0000000000017941 */ /* 0x000fea0003800000 */
.L_x_2694:
        /* <DEDUP_REMOVED lines=10> */
[C---:B------:R-:W-:Y:S01]  /*184a0*/  VIADD R15, R197.reuse, 0x18 ;  /* 0x00000018c50f7836 */ /* 0x040fe20000000000 */
[----:B------:R-:W-:Y:S01]  /*184b0*/  ISETP.GE.AND P2, PT, R10, UR4, PT ;  /* 0x000000040a007c0c */ /* 0x000fe2000bf46270 */
[----:B------:R-:W-:Y:S01]  /*184c0*/  VIADD R11, R197, 0x8 ;  /* 0x00000008c50b7836 */ /* 0x000fe20000000000 */
[----:B------:R-:W-:Y:S01]  /*184d0*/  ISETP.GE.AND P1, PT, R21, UR4, PT ;  /* 0x0000000415007c0c */ /* 0x000fe2000bf26270 */
[----:B--2---:R-:W-:Y:S01]  /*184e0*/  VIADD R13, R197, 0x20 ;  /* 0x00000020c50d7836 */ /* 0x004fe20000000000 */
[----:B------:R-:W-:Y:S01]  /*184f0*/  ISETP.GE.AND P0, PT, R15, UR4, PT ;  /* 0x000000040f007c0c */ /* 0x000fe2000bf06270 */
[C---:B------:R-:W-:Y:S01]  /*18500*/  VIADD R24, R197.reuse, 0x10 ;  /* 0x00000010c5187836 */ /* 0x040fe20000000000 */
[----:B------:R-:W-:Y:S01]  /*18510*/  SHF.R.S32.HI R11, RZ, 0x1f, R11 ;  /* 0x0000001fff0b7819 */ /* 0x000fe2000001140b */
[----:B-1----:R-:W-:-:S02]  /*18520*/  VIADD R20, R197, 0x18 ;  /* 0x00000018c5147836 */ /* 0x002fc40000000000 */
[CC--:B---3--:R-:W-:Y:S01]  /*18530*/  @!P4 LEA R6, P3, R197.reuse, R3.reuse, 0x2 ;  /* 0x00000003c506c211 */ /* 0x0c8fe200078610ff */
[C---:B------:R-:W-:Y:S01]  /*18540*/  VIADD R14, R197.reuse, 0x28 ;  /* 0x00000028c50e7836 */ /* 0x040fe20000000000 */
[----:B------:R-:W-:Y:S02]  /*18550*/  SHF.R.S32.HI R24, RZ, 0x1f, R24 ;  /* 0x0000001fff187819 */ /* 0x000fe40000011418 */
[----:B0-----:R-:W-:Y:S02]  /*18560*/  @!P4 LEA.HI.X R7, R197, R12, R8, 0x2, P3 ;  /* 0x0000000cc507c211 */ /* 0x001fe400018f1408 */
[----:B------:R-:W-:Y:S02]  /*18570*/  ISETP.GE.AND P3, PT, R13, UR4, PT ;  /* 0x000000040d007c0c */ /* 0x000fe4000bf66270 */
[----:B------:R-:W-:Y:S01]  /*18580*/  @!P1 LEA R8, P5, R21, R3, 0x2 ;  /* 0x0000000315089211 */ /* 0x000fe200078a10ff */
[----:B------:R0:W-:Y:S01]  /*18590*/  @!P4 ST.E.64 desc[UR42][R6.64], R26 ;  /* 0x0000001a0600c985 */ /* 0x0001e2000c101b2a */
[----:B------:R-:W-:-:S02]  /*185a0*/  SHF.R.S32.HI R20, RZ, 0x1f, R20 ;  /* 0x0000001fff147819 */ /* 0x000fc40000011414 */
[----:B------:R-:W-:Y:S02]  /*185b0*/  @!P1 LEA.HI.X R9, R21, R12, R24, 0x2, P5 ;  /* 0x0000000c15099211 */ /* 0x000fe400028f1418 */
[----:B------:R-:W-:Y:S02]  /*185c0*/  ISETP.GE.AND P4, PT, R14, UR4, PT ;  /* 0x000000040e007c0c */ /* 0x000fe4000bf86270 */
[----:B------:R-:W-:Y:S02]  /*185d0*/  ISETP.GE.AND P5, PT, R227, UR4, PT ;  /* 0x00000004e3007c0c */ /* 0x000fe4000bfa6270 */
[----:B0-----:R-:W-:-:S04]  /*185e0*/  @!P2 LEA R6, P6, R10, R3, 0x2 ;  /* 0x000000030a06a211 */ /* 0x001fc800078c10ff */
[----:B------:R-:W-:Y:S02]  /*185f0*/  @!P2 LEA.HI.X R7, R10, R12, R11, 0x2, P6 ;  /* 0x0000000c0a07a211 */ /* 0x000fe400030f140b */
[----:B------:R-:W-:-:S03]  /*18600*/  @!P0 LEA R10, P6, R15, R3, 0x2 ;  /* 0x000000030f0a8211 */ /* 0x000fc600078c10ff */
[----:B------:R0:W-:Y:S01]  /*18610*/  @!P2 ST.E.64 desc[UR42][R6.64], R30 ;  /* 0x0000001e0600a985 */ /* 0x0001e2000c101b2a */
[----:B------:R-:W-:Y:S01]  /*18620*/  @!P0 LEA.HI.X R11, R15, R12, R20, 0x2, P6 ;  /* 0x0000000c0f0b8211 */ /* 0x000fe200030f1414 */
[----:B------:R-:W-:Y:S02]  /*18630*/  VIADD R15, R197, 0x20 ;  /* 0x00000020c50f7836 */ /* 0x000fe40000000000 */
[----:B------:R1:W-:Y:S03]  /*18640*/  @!P1 ST.E.64 desc[UR42][R8.64], R34 ;  /* 0x0000002208009985 */ /* 0x0003e6000c101b2a */
[----:B------:R-:W-:Y:S01]  /*18650*/  SHF.R.S32.HI R15, RZ, 0x1f, R15 ;  /* 0x0000001fff0f7819 */ /* 0x000fe2000001140f */
[----:B------:R2:W-:Y:S01]  /*18660*/  @!P0 ST.E.64 desc[UR42][R10.64], R38 ;  /* 0x000000260a008985 */ /* 0x0005e2000c101b2a */
[----:B------:R-:W-:Y:S02]  /*18670*/  ISETP.GE.AND P0, PT, R224, UR4, PT ;  /* 0x00000004e0007c0c */ /* 0x000fe4000bf06270 */
[----:B0-----:R-:W-:-:S04]  /*18680*/  @!P3 LEA R6, P1, R13, R3, 0x2 ;  /* 0x000000030d06b211 */ /* 0x001fc800078210ff */
[-C--:B------:R-:W-:Y:S01]  /*18690*/  @!P3 LEA.HI.X R7, R13, R12.reuse, R15, 0x2, P1 ;  /* 0x0000000c0d07b211 */ /* 0x080fe200008f140f */
[C---:B------:R-:W-:Y:S01]  /*186a0*/  VIADD R15, R197.reuse, 0x28 ;  /* 0x00000028c50f7836 */ /* 0x040fe20000000000 */
[-C--:B-1----:R-:W-:Y:S01]  /*186b0*/  @!P4 LEA R8, P2, R14, R3.reuse, 0x2 ;  /* 0x000000030e08c211 */ /* 0x082fe200078410ff */
[----:B------:R-:W-:Y:S01]  /*186c0*/  VIADD R13, R197, 0x30 ;  /* 0x00000030c50d7836 */ /* 0x000fe20000000000 */
[----:B------:R-:W-:Y:S01]  /*186d0*/  ISETP.GE.AND P1, PT, R222, UR4, PT ;  /* 0x00000004de007c0c */ /* 0x000fe2000bf26270 */
[----:B------:R0:W-:Y:S01]  /*186e0*/  @!P3 ST.E.64 desc[UR42][R6.64], R42 ;  /* 0x0000002a0600b985 */ /* 0x0001e2000c101b2a */
[----:B------:R-:W-:Y:S02]  /*186f0*/  SHF.R.S32.HI R15, RZ, 0x1f, R15 ;  /* 0x0000001fff0f7819 */ /* 0x000fe4000001140f */
[----:B--2---:R-:W-:Y:S02]  /*18700*/  @!P5 LEA R10, P6, R227, R3, 0x2 ;  /* 0x00000003e30ad211 */ /* 0x004fe400078c10ff */
[----:B------:R-:W-:-:S02]  /*18710*/  @!P4 LEA.HI.X R9, R14, R12, R15, 0x2, P2 ;  /* 0x0000000c0e09c211 */ /* 0x000fc400010f140f */
[----:B------:R-:W-:Y:S02]  /*18720*/  ISETP.GE.AND P2, PT, R220, UR4, PT ;  /* 0x00000004dc007c0c */ /* 0x000fe4000bf46270 */
[----:B------:R-:W-:Y:S01]  /*18730*/  SHF.R.S32.HI R13, RZ, 0x1f, R13 ;  /* 0x0000001fff0d7819 */ /* 0x000fe2000001140d */
[----:B------:R1:W-:Y:S01]  /*18740*/  @!P4 ST.E.64 desc[UR42][R8.64], R46 ;  /* 0x0000002e0800c985 */ /* 0x0003e2000c101b2a */
[----:B------:R-:W-:Y:S02]  /*18750*/  ISETP.GE.AND P3, PT, R211, UR4, PT ;  /* 0x00000004d3007c0c */ /* 0x000fe4000bf66270 */
[-C--:B------:R-:W-:Y:S02]  /*18760*/  @!P5 LEA.HI.X R11, R227, R12.reuse, R13, 0x2, P6 ;  /* 0x0000000ce30bd211 */ /* 0x080fe400030f140d */
[C---:B0-----:R-:W-:Y:S02]  /*18770*/  @!P0 LEA R6, P6, R224.reuse, R3, 0x2 ;  /* 0x00000003e0068211 */ /* 0x041fe400078c10ff */
[----:B------:R-:W-:Y:S01]  /*18780*/  ISETP.GE.AND P4, PT, R209, UR4, PT ;  /* 0x00000004d1007c0c */ /* 0x000fe2000bf86270 */
[----:B------:R0:W-:Y:S01]  /*18790*/  @!P5 ST.E.64 desc[UR42][R10.64], R50 ;  /* 0x000000320a00d985 */ /* 0x0001e2000c101b2a */
[----:B------:R-:W-:-:S02]  /*187a0*/  @!P0 LEA.HI.X R7, R224, R12, R225, 0x2, P6 ;  /* 0x0000000ce0078211 */ /* 0x000fc400030f14e1 */
        /* <DEDUP_REMOVED lines=11> */
[----:B------:R-:W-:Y:S02]  /*18860*/  @!P3 LEA.HI.X R7, R211, R12, R213, 0x2, P6 ;  /* 0x0000000cd307b211 */ /* 0x000fe400030f14d5 */
[----:B0-----:R-:W-:-:S03]  /*18870*/  @!P4 LEA R8, P2, R209, R3, 0x2 ;  /* 0x00000003d108c211 */ /* 0x001fc600078410ff */
[----:B------:R0:W-:Y:S01]  /*18880*/  @!P3 ST.E.64 desc[UR42][R6.64], R66 ;  /* 0x000000420600b985 */ /* 0x0001e2000c101b2a */
[-C--:B------:R-:W-:Y:S02]  /*18890*/  @!P4 LEA.HI.X R9, R209, R12.reuse, R210, 0x2, P2 ;  /* 0x0000000cd109c211 */ /* 0x080fe400010f14d2 */
[----:B------:R-:W-:Y:S02]  /*188a0*/  ISETP.GE.AND P2, PT, R182, UR4, PT ;  /* 0x00000004b6007c0c */ /* 0x000fe4000bf46270 */
[CC--:B-1----:R-:W-:Y:S01]  /*188b0*/  @!P5 LEA R10, P6, R203.reuse, R3.reuse, 0x2 ;  /* 0x00000003cb0ad211 */ /* 0x0c2fe200078c10ff */
[----:B------:R1:W-:Y:S03]  /*188c0*/  @!P4 ST.E.64 desc[UR42][R8.64], R70 ;  /* 0x000000460800c985 */ /* 0x0003e6000c101b2a */
        /* <DEDUP_REMOVED lines=9> */
[----:B------:R-:W-:Y:S02]  /*18960*/  ISETP.GE.AND P3, PT, R176, UR4, PT ;  /* 0x00000004b0007c0c */ /* 0x000fe4000bf66270 */
[-C--:B0-----:R-:W-:Y:S01]  /*18970*/  @!P2 LEA R10, P6, R182, R3.reuse, 0x2 ;  /* 0x00000003b60aa211 */ /* 0x081fe200078c10ff */
[----:B------:R0:W-:Y:S01]  /*18980*/  @!P1 ST.E.64 desc[UR42][R8.64], R4 ;  /* 0x0000000408009985 */ /* 0x0001e2000c101b2a */
[----:B------:R-:W-:Y:S02]  /*18990*/  ISETP.GE.AND P1, PT, R172, UR4, PT ;  /* 0x00000004ac007c0c */ /* 0x000fe4000bf26270 */
[----:B------:R-:W-:Y:S02]  /*189a0*/  @!P2 LEA.HI.X R11, R182, R12, R183, 0x2, P6 ;  /* 0x0000000cb60ba211 */ /* 0x000fe400030f14b7 */
[----:B-1----:R-:W-:-:S03]  /*189b0*/  @!P4 LEA R6, P0, R178, R3, 0x2 ;  /* 0x00000003b206c211 */ /* 0x002fc600078010ff */
[----:B------:R-:W-:Y:S01]  /*189c0*/  @!P2 ST.E.64 desc[UR42][R10.64], R86 ;  /* 0x000000560a00a985 */ /* 0x000fe2000c101b2a */
        /* <DEDUP_REMOVED lines=25> */
[-C--:B------:R-:W-:Y:S02]  /*18b60*/  @!P5 LEA.HI.X R5, R168, R12.reuse, R169, 0x2, P1 ;  /* 0x0000000ca805d211 */ /* 0x080fe400008f14a9 */
        /* <DEDUP_REMOVED lines=18> */
[-C--:B------:R-:W-:Y:S02]  /*18c90*/  @!P2 LEA.HI.X R9, R154, R12.reuse, R155, 0x2, P1 ;  /* 0x0000000c9a09a211 */ /* 0x080fe400008f149b */
[-C--:B0-----:R-:W-:Y:S02]  /*18ca0*/  @!P4 LEA R6, P0, R158, R3.reuse, 0x2 ;  /* 0x000000039e06c211 */ /* 0x081fe400078010ff */
[-C--:B-1----:R-:W-:Y:S02]  /*18cb0*/  @!P3 LEA R4, P6, R156, R3.reuse, 0x2 ;  /* 0x000000039c04b211 */ /* 0x082fe400078c10ff */
[-C--:B------:R-:W-:Y:S02]  /*18cc0*/  @!P4 LEA.HI.X R7, R158, R12.reuse, R159, 0x2, P0 ;  /* 0x0000000c9e07c211 */ /* 0x080fe400000f149f */
        /* <DEDUP_REMOVED lines=13> */
.L_x_2687:
[----:B----4-:R-:W4:Y:S01]  /*18da0*/  LDL R10, [R1+0x54] ;  /* 0x00005400010a7983 */ /* 0x010f220000100800 */
[----:B------:R-:W-:Y:S01]  /*18db0*/  ULDC.64 UR4, c[0x0][0xc08] ;  /* 0x0003020000047ab9 */ /* 0x000fe20000000a00 */
[----:B------:R-:W4:Y:S01]  /*18dc0*/  LDC.64 R4, c[0x0][0xc00] ;  /* 0x00030000ff047b82 */ /* 0x000f220000000a00 */
[----:B------:R-:W-:Y:S01]  /*18dd0*/  ISETP.NE.U32.AND P0, PT, RZ, UR4, PT ;  /* 0x00000004ff007c0c */ /* 0x000fe2000bf05070 */
[----:B------:R-:W2:Y:S01]  /*18de0*/  LDL R9, [R1+0x50] ;  /* 0x0000500001097983 */ /* 0x000ea20000100800 */
[----:B------:R-:W-:Y:S02]  /*18df0*/  IMAD.MOV.U32 R3, RZ, RZ, RZ ;  /* 0x000000ffff037224 */ /* 0x000fe400078e00ff */
[----:B------:R-:W-:Y:S01]  /*18e00*/  ISETP.NE.AND.EX P1, PT, RZ, UR5, PT, P0 ;  /* 0x00000005ff007c0c */ /* 0x000fe2000bf25300 */
[----:B------:R-:W-:Y:S02]  /*18e10*/  ULDC.64 UR4, c[0x0][0xc00] ;  /* 0x0003000000047ab9 */ /* 0x000fe40000000a00 */
[----:B------:R-:W-:-:S04]  /*18e20*/  ISETP.NE.U32.AND P0, PT, RZ, UR4, PT ;  /* 0x00000004ff007c0c */ /* 0x000fc8000bf05070 */
[----:B------:R-:W-:-:S06]  /*18e30*/  ISETP.NE.AND.EX P0, PT, RZ, UR5, PT, P0 ;  /* 0x00000005ff007c0c */ /* 0x000fcc000bf05300 */
[----:B------:R-:W1:Y:S01]  /*18e40*/  @P1 LDC.64 R6, c[0x0][0xc08] ;  /* 0x00030200ff061b82 */ /* 0x000e620000000a00 */
[----:B------:R-:W-:Y:S02]  /*18e50*/  ULDC UR4, c[0x0][0xa88] ;  /* 0x0002a20000047ab9 */ /* 0x000fe40000000800 */
[----:B------:R-:W-:Y:S01]  /*18e60*/  IMAD.U32 R0, RZ, RZ, UR4 ;  /* 0x00000004ff007e24 */ /* 0x000fe2000f8e00ff */
[----:B------:R-:W3:Y:S01]  /*18e70*/  S2R R31, SR_TID.X ;  /* 0x00000000001f7919 */ /* 0x000ee20000002100 */
[----:B----4-:R-:W-:-:S04]  /*18e80*/  IMAD.WIDE R4, R10, 0x4, R4 ;  /* 0x000000040a047825 */ /* 0x010fc800078e0204 */
[----:B-1----:R-:W-:Y:S01]  /*18e90*/  @P1 IMAD.WIDE R6, R10, 0x4, R6 ;  /* 0x000000040a061825 */ /* 0x002fe200078e0206 */
[----:B------:R1:W5:Y:S04]  /*18ea0*/  @P0 LDG.E R3, desc[UR42][R4.64] ;  /* 0x0000002a04030981 */ /* 0x000368000c1e1900 */
[----:B------:R1:W5:Y:S01]  /*18eb0*/  @P1 LDG.E R0, desc[UR42][R6.64] ;  /* 0x0000002a06001981 */ /* 0x000362000c1e1900 */
[----:B--2---:R-:W-:Y:S01]  /*18ec0*/  ISETP.NE.AND P2, PT, R9, RZ, PT ;  /* 0x000000ff0900720c */ /* 0x004fe20003f45270 */
[----:B---3--:R-:W-:Y:S01]  /*18ed0*/  VIADD R8, R31, 0xffffff80 ;  /* 0xffffff801f087836 */ /* 0x008fe20000000000 */
[----:B------:R-:W-:-:S04]  /*18ee0*/  SHF.R.S32.HI R26, RZ, 0x1f, R10 ;  /* 0x0000001fff1a7819 */ /* 0x000fc8000001140a */
[----:B------:R-:W-:-:S07]  /*18ef0*/  ISETP.GT.AND P3, PT, R8, 0x3f, PT ;  /* 0x0000003f0800780c */ /* 0x000fce0003f64270 */
[----:B------:R-:W2:Y:S02]  /*18f00*/  @!P2 LDC R9, c[0x0][0xad4] ;  /* 0x0002b500ff09ab82 */ /* 0x000ea40000000800 */
[----:B--2---:R1:W-:Y:S01]  /*18f10*/  @!P2 STL [R1+0x50], R9 ;  /* 0x000050090100a387 */ /* 0x0043e20000100800 */
[----:B------:R-:W-:Y:S01]  /*18f20*/  ISETP.GT.AND P2, PT, R9, 0x1, PT ;  /* 0x000000010900780c */ /* 0x000fe20003f44270 */
[----:B------:R-:W-:-:S12]  /*18f30*/  @P1 BRA `(.L_x_2696) ;  /* 0x0000000000101947 */ /* 0x000fd80003800000 */
[----:B------:R-:W-:Y:S05]  /*18f40*/  @!P0 BRA `(.L_x_2696) ;  /* 0x00000000000c8947 */ /* 0x000fea0003800000 */
[----:B-1----:R-:W2:Y:S04]  /*18f50*/  LDG.E R7, desc[UR42][R4.64] ;  /* 0x0000002a04077981 */ /* 0x002ea8000c1e1900 */
[----:B-----5:R-:W2:Y:S02]  /*18f60*/  LDG.E R0, desc[UR42][R4.64+0x4] ;  /* 0x0000042a04007981 */ /* 0x020ea4000c1e1900 */
[----:B--2---:R-:W-:-:S07]  /*18f70*/  IMAD.IADD R0, R0, 0x1, -R7 ;  /* 0x0000000100007824 */ /* 0x004fce00078e0a07 */
.L_x_2696:
[----:B------:R-:W-:Y:S01]  /*18f80*/  BSSY B1, `(.L_x_2697) ;  /* 0x0000036000017945 */ /* 0x000fe20003800000 */
[----:B------:R-:W-:Y:S02]  /*18f90*/  SEL R29, R10, RZ, !P0 ;  /* 0x000000ff0a1d7207 */ /* 0x000fe40004000000 */
[----:B------:R-:W-:Y:S02]  /*18fa0*/  SEL R26, R26, RZ, !P0 ;  /* 0x000000ff1a1a7207 */ /* 0x000fe40004000000 */
[----:B-----5:R-:W-:Y:S01]  /*18fb0*/  SHF.R.S32.HI R24, RZ, 0x1f, R3 ;  /* 0x0000001fff187819 */ /* 0x020fe20000011403 */
[----:B------:R-:W-:Y:S06]  /*18fc0*/  @P3 BRA `(.L_x_2698) ;  /* 0x0000000000c43947 */ /* 0x000fec0003800000 */
[----:B------:R-:W1:Y:S01]  /*18fd0*/  LDC R33, c[0x0][0xbe8] ;  /* 0x0002fa00ff217b82 */ /* 0x000e620000000800 */
[----:B------:R-:W-:Y:S01]  /*18fe0*/  IADD3 R31, R196, -0x80, R31 ;  /* 0xffffff80c41f7810 */ /* 0x000fe20007ffe01f */
[----:B-1----:R-:W-:-:S05]  /*18ff0*/  IMAD R4, R0, R33, RZ ;  /* 0x0000002100047224 */ /* 0x002fca00078e02ff */
[----:B------:R-:W-:-:S13]  /*19000*/  ISETP.GE.AND P0, PT, R31, R4, PT ;  /* 0x000000041f00720c */ /* 0x000fda0003f06270 */
[----:B------:R-:W-:Y:S05]  /*19010*/  @P0 BRA `(.L_x_2698) ;  /* 0x0000000000b00947 */ /* 0x000fea0003800000 */
[----:B------:R-:W2:Y:S01]  /*19020*/  LDL.LU R28, [R1+0x58] ;  /* 0x00005800011c7983 */ /* 0x000ea20000300800 */
[----:B------:R-:W-:Y:S01]  /*19030*/  IMAD.MOV.U32 R23, RZ, RZ, 0x9b8 ;  /* 0x000009b8ff177424 */ /* 0x000fe200078e00ff */
[----:B------:R-:W-:Y:S01]  /*19040*/  ISETP.GT.AND P0, PT, R9, 0x1, PT ;  /* 0x000000010900780c */ /* 0x000fe20003f04270 */
[----:B------:R-:W1:Y:S01]  /*19050*/  LDC.64 R10, c[0x0][0xba8] ;  /* 0x0002ea00ff0a7b82 */ /* 0x000e620000000a00 */
[----:B------:R-:W-:Y:S01]  /*19060*/  ISETP.NE.AND P1, PT, R33, 0x1, PT ;  /* 0x000000012100780c */ /* 0x000fe20003f25270 */
[----:B------:R-:W-:Y:S01]  /*19070*/  IMAD.MOV.U32 R21, RZ, RZ, R31 ;  /* 0x000000ffff157224 */ /* 0x000fe200078e001f */
[----:B------:R-:W-:-:S05]  /*19080*/  SEL R23, R23, 0x978, P0 ;  /* 0x0000097817177807 */ /* 0x000fca0000000000 */
[----:B------:R-:W3:Y:S08]  /*19090*/  LDC.64 R4, c[0x0][R23+0x220] ;  /* 0x0000880017047b82 */ /* 0x000ef00000000a00 */
[----:B0-----:R-:W0:Y:S08]  /*190a0*/  LDC.64 R12, c[0x0][R23+0x218] ;  /* 0x00008600170c7b82 */ /* 0x001e300000000a00 */
[----:B------:R-:W4:Y:S08]  /*190b0*/  LDC.64 R6, c[0x0][R23+0x228] ;  /* 0x00008a0017067b82 */ /* 0x000f300000000a00 */
[----:B------:R-:W5:Y:S08]  /*190c0*/  @P1 LDC R20, c[0x0][0xbec] ;  /* 0x0002fb00ff141b82 */ /* 0x000f700000000800 */
[----:B------:R-:W4:Y:S08]  /*190d0*/  LDC.64 R8, c[0x0][R23+0x210] ;  /* 0x0000840017087b82 */ /* 0x000f300000000a00 */
[----:B------:R-:W4:Y:S01]  /*190e0*/  @P1 LDC R27, c[0x0][0xbf0] ;  /* 0x0002fc00ff1b1b82 */ /* 0x000f220000000800 */
[----:B-----5:R-:W-:-:S07]  /*190f0*/  @P1 IMAD.HI.U32 R20, R31, R20, RZ ;  /* 0x000000141f141227 */ /* 0x020fce00078e00ff */
[----:B-1----:R-:W1:Y:S01]  /*19100*/  @!P0 LDC R10, c[0x0][0xb50] ;  /* 0x0002d400ff0a8b82 */ /* 0x002e620000000800 */
[-C--:B---3--:R-:W-:Y:S02]  /*19110*/  IMAD R5, R5, R29.reuse, RZ ;  /* 0x0000001d05057224 */ /* 0x088fe400078e02ff */
[----:B------:R-:W-:-:S05]  /*19120*/  IMAD.WIDE.U32 R14, R4, R29, RZ ;  /* 0x0000001d040e7225 */ /* 0x000fca00078e00ff */
[----:B------:R-:W3:Y:S01]  /*19130*/  @!P0 LDC R11, c[0x0][0xb54] ;  /* 0x0002d500ff0b8b82 */ /* 0x000ee20000000800 */
[-C--:B0-----:R-:W-:Y:S02]  /*19140*/  IMAD R25, R13, R188.reuse, RZ ;  /* 0x000000bc0d197224 */ /* 0x081fe400078e02ff */
        /* <DEDUP_REMOVED lines=20> */
[----:B-1----:R-:W-:Y:S01]  /*19290*/  LEA R10, P0, R6, R10, 0x2 ;  /* 0x0000000a060a7211 */ /* 0x002fe200078010ff */
[----:B------:R-:W-:Y:S02]  /*192a0*/  IMAD.MOV.U32 R5, RZ, RZ, -0x800000 ;  /* 0xff800000ff057424 */ /* 0x000fe400078e00ff */
[----:B------:R-:W-:-:S05]  /*192b0*/  IMAD.IADD R4, R7, 0x1, R13 ;  /* 0x0000000107047824 */ /* 0x000fca00078e020d */
[----:B---3--:R-:W-:-:S05]  /*192c0*/  LEA.HI.X R11, R6, R11, R4, 0x2, P0 ;  /* 0x0000000b060b7211 */ /* 0x008fca00000f1404 */
[----:B------:R2:W-:Y:S02]  /*192d0*/  STG.E desc[UR42][R10.64], R5 ;  /* 0x000000050a007986 */ /* 0x0005e4000c10192a */
.L_x_2698:
[----:B------:R-:W-:Y:S05]  /*192e0*/  BSYNC B1 ;  /* 0x0000000000017941 */ /* 0x000fea0003800000 */
.L_x_2697:
[----:B------:R-:W-:Y:S05]  /*192f0*/  @P2 BRA `(.L_x_2693) ;  /* 0x0000000800ac2947 */ /* 0x000fea0003800000 */
[----:B-1----:R-:W1:Y:S01]  /*19300*/  S2R R6, SR_TID.X ;  /* 0x0000000000067919 */ /* 0x002e620000002100 */
[----:B------:R-:W3:Y:S01]  /*19310*/  LDC R9, c[0x0][0xbe8] ;  /* 0x0002fa00ff097b82 */ /* 0x000ee20000000800 */
[----:B------:R-:W-:Y:S01]  /*19320*/  ULDC.64 UR4, c[0x0][0xaa0] ;  /* 0x0002a80000047ab9 */ /* 0x000fe20000000a00 */
[C---:B------:R-:W-:Y:S01]  /*19330*/  VIADD R38, R199.reuse, 0x40 ;  /* 0x00000040c7267836 */ /* 0x040fe20000000000 */
[----:B------:R-:W-:Y:S01]  /*19340*/  BSSY B1, `(.L_x_2699) ;  /* 0x0000082000017945 */ /* 0x000fe20003800000 */
[----:B------:R-:W-:Y:S02]  /*19350*/  IMAD R4, R24, UR4, RZ ;  /* 0x0000000418047c24 */ /* 0x000fe4000f8e02ff */
[----:B------:R-:W-:Y:S02]  /*19360*/  VIADD R36, R199, 0x80 ;  /* 0x00000080c7247836 */ /* 0x000fe40000000000 */
[----:B0-----:R-:W0:Y:S01]  /*19370*/  LDC R12, c[0x0][0xac8] ;  /* 0x0002b200ff0c7b82 */ /* 0x001e220000000800 */
[----:B------:R-:W-:-:S02]  /*19380*/  IMAD R7, R3, UR5, R4 ;  /* 0x0000000503077c24 */ /* 0x000fc4000f8e0204 */
[----:B--2---:R-:W-:Y:S01]  /*19390*/  IMAD.WIDE.U32 R4, R3, UR4, RZ ;  /* 0x0000000403047c25 */ /* 0x004fe2000f8e00ff */
[----:B------:R-:W-:-:S03]  /*193a0*/  ULDC.64 UR4, c[0x0][0xae8] ;  /* 0x0002ba0000047ab9 */ /* 0x000fc60000000a00 */
[----:B------:R-:W-:Y:S02]  /*193b0*/  IMAD.IADD R5, R5, 0x1, R7 ;  /* 0x0000000105057824 */ /* 0x000fe400078e0207 */
[----:B------:R-:W-:Y:S02]  /*193c0*/  VIADD R34, R199, 0xc0 ;  /* 0x000000c0c7227836 */ /* 0x000fe40000000000 */
[----:B------:R-:W-:-:S04]  /*193d0*/  IMAD.WIDE.U32 R4, R188, UR4, R4 ;  /* 0x00000004bc047c25 */ /* 0x000fc8000f8e0004 */
[----:B------:R-:W-:Y:S01]  /*193e0*/  IMAD R5, R188, UR5, R5 ;  /* 0x00000005bc057c24 */ /* 0x000fe2000f8e0205 */
[----:B---3--:R-:W-:Y:S01]  /*193f0*/  ISETP.NE.AND P0, PT, R9, 0x1, PT ;  /* 0x000000010900780c */ /* 0x008fe20003f05270 */
[----:B------:R-:W-:Y:S01]  /*19400*/  ULDC.64 UR4, c[0x0][0xaf0] ;  /* 0x0002bc0000047ab9 */ /* 0x000fe20000000a00 */
[----:B------:R-:W-:Y:S02]  /*19410*/  IMAD R21, R0, R9, RZ ;  /* 0x0000000900157224 */ /* 0x000fe400078e02ff */
[----:B------:R-:W-:-:S04]  /*19420*/  IMAD.WIDE.U32 R4, R29, UR4, R4 ;  /* 0x000000041d047c25 */ /* 0x000fc8000f8e0004 */
[----:B-1----:R-:W-:Y:S01]  /*19430*/  VIADD R6, R6, 0xffffff80 ;  /* 0xffffff8006067836 */ /* 0x002fe20000000000 */
[-C--:B0-----:R-:W-:Y:S01]  /*19440*/  ISETP.GE.AND P1, PT, R38, R12.reuse, PT ;  /* 0x0000000c2600720c */ /* 0x081fe20003f26270 */
[C---:B------:R-:W-:Y:S01]  /*19450*/  VIADD R32, R199.reuse, 0x100 ;  /* 0x00000100c7207836 */ /* 0x040fe20000000000 */
[C---:B------:R-:W-:Y:S01]  /*19460*/  ISETP.GE.AND P2, PT, R199.reuse, R12, PT ;  /* 0x0000000cc700720c */ /* 0x040fe20003f46270 */
[C---:B------:R-:W-:Y:S01]  /*19470*/  VIADD R30, R199.reuse, 0x140 ;  /* 0x00000140c71e7836 */ /* 0x040fe20000000000 */
[----:B------:R-:W-:Y:S01]  /*19480*/  SHF.R.S32.HI R3, RZ, 0x1f, R6 ;  /* 0x0000001fff037819 */ /* 0x000fe20000011406 */
[----:B------:R-:W0:Y:S01]  /*19490*/  @P0 LDC R11, c[0x0][0xbec] ;  /* 0x0002fb00ff0b0b82 */ /* 0x000e220000000800 */
[----:B------:R-:W-:Y:S01]  /*194a0*/  SEL R8, RZ, 0xffffffff, P1 ;  /* 0xffffffffff087807 */ /* 0x000fe20000800000 */
[----:B------:R-:W-:Y:S01]  /*194b0*/  VIADD R27, R199, 0x180 ;  /* 0x00000180c71b7836 */ /* 0x000fe20000000000 */
[----:B------:R-:W-:Y:S01]  /*194c0*/  LEA.HI R3, R3, R6, RZ, 0x3 ;  /* 0x0000000603037211 */ /* 0x000fe200078f18ff */
[----:B------:R-:W-:Y:S01]  /*194d0*/  VIADD R23, R199, 0x1c0 ;  /* 0x000001c0c7177836 */ /* 0x000fe20000000000 */
[----:B------:R-:W-:Y:S01]  /*194e0*/  ISETP.GE.AND P1, PT, R36, R12, PT ;  /* 0x0000000c2400720c */ /* 0x000fe20003f26270 */
[----:B------:R-:W-:Y:S01]  /*194f0*/  IMAD.SHL.U32 R8, R8, 0x2, RZ ;  /* 0x0000000208087824 */ /* 0x000fe200078e00ff */
[----:B------:R-:W-:Y:S01]  /*19500*/  LOP3.LUT R7, R3, 0xfffffff8, RZ, 0xc0, !PT ;  /* 0xfffffff803077812 */ /* 0x000fe200078ec0ff */
[----:B------:R-:W1:Y:S01]  /*19510*/  @P0 LDC R13, c[0x0][0xbf0] ;  /* 0x0002fc00ff0d0b82 */ /* 0x000e620000000800 */
[----:B------:R-:W-:Y:S01]  /*19520*/  SHF.R.S32.HI R20, RZ, 0x3, R3 ;  /* 0x00000003ff147819 */ /* 0x000fe20000011403 */
[----:B------:R-:W-:-:S02]  /*19530*/  IMAD R3, R26, UR4, RZ ;  /* 0x000000041a037c24 */ /* 0x000fc4000f8e02ff */
[----:B------:R-:W-:Y:S02]  /*19540*/  IMAD.IADD R7, R6, 0x1, -R7 ;  /* 0x0000000106077824 */ /* 0x000fe400078e0a07 */
[----:B------:R-:W-:Y:S02]  /*19550*/  VIADD R25, R199, 0x1c0 ;  /* 0x000001c0c7197836 */ /* 0x000fe40000000000 */
[----:B------:R-:W-:Y:S02]  /*19560*/  IMAD R7, R7, 0x20, R20 ;  /* 0x0000002007077824 */ /* 0x000fe400078e0214 */
[----:B------:R-:W-:Y:S01]  /*19570*/  IMAD.IADD R20, R20, 0x1, R196 ;  /* 0x0000000114147824 */ /* 0x000fe200078e02c4 */
[----:B------:R-:W-:Y:S01]  /*19580*/  SHF.R.S32.HI R25, RZ, 0x1f, R25 ;  /* 0x0000001fff197819 */ /* 0x000fe20000011419 */
[----:B------:R-:W-:Y:S02]  /*19590*/  IMAD.IADD R196, R196, 0x1, R7 ;  /* 0x00000001c4c47824 */ /* 0x000fe400078e0207 */
[----:B------:R-:W-:Y:S01]  /*195a0*/  IMAD R7, R29, UR5, R3 ;  /* 0x000000051d077c24 */ /* 0x000fe2000f8e0203 */
[----:B------:R-:W-:Y:S01]  /*195b0*/  ULDC.64 UR4, c[0x0][0xae0] ;  /* 0x0002b80000047ab9 */ /* 0x000fe20000000a00 */
[----:B0-----:R-:W-:-:S04]  /*195c0*/  @P0 IMAD.HI.U32 R6, R196, R11, RZ ;  /* 0x0000000bc4060227 */ /* 0x001fc800078e00ff */
[----:B------:R-:W-:Y:S01]  /*195d0*/  IMAD.IADD R5, R5, 0x1, R7 ;  /* 0x0000000105057824 */ /* 0x000fe200078e0207 */
[----:B------:R-:W-:Y:S01]  /*195e0*/  SEL R7, RZ, 0x1, P2 ;  /* 0x00000001ff077807 */ /* 0x000fe20001000000 */
[----:B------:R-:W-:Y:S01]  /*195f0*/  IMAD.MOV.U32 R3, RZ, RZ, R196 ;  /* 0x000000ffff037224 */ /* 0x000fe200078e00c4 */
[-C--:B------:R-:W-:Y:S01]  /*19600*/  ISETP.GE.AND P2, PT, R23, R12.reuse, PT ;  /* 0x0000000c1700720c */ /* 0x080fe20003f46270 */
[C---:B------:R-:W-:Y:S01]  /*19610*/  VIADD R28, R199.reuse, 0x180 ;  /* 0x00000180c71c7836 */ /* 0x040fe20000000000 */
[----:B-1----:R-:W-:Y:S01]  /*19620*/  @P0 SHF.R.U32.HI R3, RZ, R13, R6 ;  /* 0x0000000dff030219 */ /* 0x002fe20000011606 */
[C---:B------:R-:W-:Y:S01]  /*19630*/  VIADD R31, R199.reuse, 0x140 ;  /* 0x00000140c71f7836 */ /* 0x040fe20000000000 */
[----:B------:R-:W-:Y:S01]  /*19640*/  LOP3.LUT R6, R8, 0x2, R7, 0xe2, !PT ;  /* 0x0000000208067812 */ /* 0x000fe200078ee207 */
[----:B------:R-:W-:Y:S01]  /*19650*/  VIADD R33, R199, 0x100 ;  /* 0x00000100c7217836 */ /* 0x000fe20000000000 */
[----:B------:R-:W-:Y:S01]  /*19660*/  SEL R8, RZ, 0xffffffff, P1 ;  /* 0xffffffffff087807 */ /* 0x000fe20000800000 */
[----:B------:R-:W-:Y:S01]  /*19670*/  IMAD.MOV R7, RZ, RZ, -R3 ;  /* 0x000000ffff077224 */ /* 0x000fe200078e0a03 */
[----:B------:R-:W-:Y:S01]  /*19680*/  ISETP.GE.AND P0, PT, R34, R12, PT ;  /* 0x0000000c2200720c */ /* 0x000fe20003f06270 */
[----:B------:R-:W-:Y:S01]  /*19690*/  IMAD.WIDE.U32 R4, R3, UR4, R4 ;  /* 0x0000000403047c25 */ /* 0x000fe2000f8e0004 */
[----:B------:R-:W-:-:S02]  /*196a0*/  SHF.R.S32.HI R0, RZ, 0x1f, R3 ;  /* 0x0000001fff007819 */ /* 0x000fc40000011403 */
[-C--:B------:R-:W-:Y:S01]  /*196b0*/  ISETP.GE.AND P1, PT, R32, R12.reuse, PT ;  /* 0x0000000c2000720c */ /* 0x080fe20003f26270 */
[----:B------:R-:W-:Y:S01]  /*196c0*/  IMAD.SHL.U32 R11, R8, 0x4, RZ ;  /* 0x00000004080b7824 */ /* 0x000fe200078e00ff */
[----:B------:R-:W-:Y:S01]  /*196d0*/  SEL R8, RZ, 0xffffffff, P0 ;  /* 0xffffffffff087807 */ /* 0x000fe20000000000 */
[----:B------:R-:W-:Y:S01]  /*196e0*/  IMAD R0, R0, UR4, RZ ;  /* 0x0000000400007c24 */ /* 0x000fe2000f8e02ff */
[-C--:B------:R-:W-:Y:S01]  /*196f0*/  ISETP.GE.AND P0, PT, R30, R12.reuse, PT ;  /* 0x0000000c1e00720c */ /* 0x080fe20003f06270 */
[----:B------:R-:W-:Y:S01]  /*19700*/  IMAD R7, R9, R7, R196 ;  /* 0x0000000709077224 */ /* 0x000fe200078e02c4 */
[----:B------:R-:W-:Y:S01]  /*19710*/  LOP3.LUT R6, R11, 0x4, R6, 0xe2, !PT ;  /* 0x000000040b067812 */ /* 0x000fe200078ee206 */
[----:B------:R-:W-:Y:S01]  /*19720*/  IMAD.SHL.U32 R9, R8, 0x8, RZ ;  /* 0x0000000808097824 */ /* 0x000fe200078e00ff */
[----:B------:R-:W-:Y:S01]  /*19730*/  SEL R8, RZ, 0xffffffff, P1 ;  /* 0xffffffffff087807 */ /* 0x000fe20000800000 */
[----:B------:R-:W-:Y:S01]  /*19740*/  IMAD R3, R3, UR5, R0 ;  /* 0x0000000503037c24 */ /* 0x000fe2000f8e0200 */
[----:B------:R-:W-:Y:S01]  /*19750*/  SHF.R.S32.HI R0, RZ, 0x1f, R7 ;  /* 0x0000001fff007819 */ /* 0x000fe20000011407 */
[----:B------:R-:W-:Y:S01]  /*19760*/  ULDC.64 UR4, c[0x0][0xad8] ;  /* 0x0002b60000047ab9 */ /* 0x000fe20000000a00 */
[----:B------:R-:W-:Y:S01]  /*19770*/  LOP3.LUT R6, R9, 0x8, R6, 0xe2, !PT ;  /* 0x0000000809067812 */ /* 0x000fe200078ee206 */
[----:B------:R-:W-:Y:S01]  /*19780*/  IMAD.IADD R5, R5, 0x1, R3 ;  /* 0x0000000105057824 */ /* 0x000fe200078e0203 */
[----:B------:R-:W-:Y:S01]  /*19790*/  SEL R3, RZ, 0xffffffff, P0 ;  /* 0xffffffffff037807 */ /* 0x000fe20000000000 */
[----:B------:R-:W-:Y:S01]  /*197a0*/  IMAD.SHL.U32 R9, R8, 0x10, RZ ;  /* 0x0000001008097824 */ /* 0x000fe200078e00ff */
[----:B------:R-:W-:Y:S01]  /*197b0*/  ISETP.GE.AND P0, PT, R27, R12, PT ;  /* 0x0000000c1b00720c */ /* 0x000fe20003f06270 */
[----:B------:R-:W-:Y:S01]  /*197c0*/  IMAD R0, R0, UR4, RZ ;  /* 0x0000000400007c24 */ /* 0x000fe2000f8e02ff */
[----:B------:R-:W-:Y:S01]  /*197d0*/  SHF.R.S32.HI R28, RZ, 0x1f, R28 ;  /* 0x0000001fff1c7819 */ /* 0x000fe2000001141c */
[----:B------:R-:W-:Y:S01]  /*197e0*/  IMAD.WIDE.U32 R4, R7, UR4, R4 ;  /* 0x0000000407047c25 */ /* 0x000fe2000f8e0004 */
[----:B------:R-:W-:-:S02]  /*197f0*/  LOP3.LUT R6, R9, 0x10, R6, 0xe2, !PT ;  /* 0x0000001009067812 */ /* 0x000fc400078ee206 */
[----:B------:R-:W-:Y:S01]  /*19800*/  SHF.R.S32.HI R31, RZ, 0x1f, R31 ;  /* 0x0000001fff1f7819 */ /* 0x000fe2000001141f */
[----:B------:R-:W-:Y:S01]  /*19810*/  IMAD.SHL.U32 R9, R3, 0x20, RZ ;  /* 0x0000002003097824 */ /* 0x000fe200078e00ff */
[----:B------:R-:W-:Y:S01]  /*19820*/  SHF.R.S32.HI R33, RZ, 0x1f, R33 ;  /* 0x0000001fff217819 */ /* 0x000fe20000011421 */
[----:B------:R-:W-:Y:S01]  /*19830*/  IMAD R3, R7, UR5, R0 ;  /* 0x0000000507037c24 */ /* 0x000fe2000f8e0200 */
[----:B------:R-:W-:Y:S01]  /*19840*/  SEL R7, RZ, 0x40, P0 ;  /* 0x00000040ff077807 */ /* 0x000fe20000000000 */
[----:B------:R-:W-:Y:S01]  /*19850*/  ULDC.64 UR4, c[0x0][0xa80] ;  /* 0x0002a00000047ab9 */ /* 0x000fe20000000a00 */
[----:B------:R-:W-:Y:S01]  /*19860*/  ISETP.GE.AND P0, PT, R20, R21, PT ;  /* 0x000000151400720c */ /* 0x000fe20003f06270 */
[----:B------:R-:W-:Y:S01]  /*19870*/  IMAD.IADD R3, R5, 0x1, R3 ;  /* 0x0000000105037824 */ /* 0x000fe200078e0203 */
[C---:B------:R-:W-:Y:S01]  /*19880*/  LEA R13, P1, R4.reuse, UR4, 0x1 ;  /* 0x00000004040d7c11 */ /* 0x040fe2000f8208ff */
[----:B------:R-:W-:Y:S01]  /*19890*/  VIADD R35, R199, 0xc0 ;  /* 0x000000c0c7237836 */ /* 0x000fe20000000000 */
[----:B------:R-:W-:Y:S01]  /*198a0*/  LOP3.LUT R6, R9, 0x20, R6, 0xe2, !PT ;  /* 0x0000002009067812 */ /* 0x000fe200078ee206 */
[C---:B------:R-:W-:Y:S01]  /*198b0*/  VIADD R37, R199.reuse, 0x80 ;  /* 0x00000080c7257836 */ /* 0x040fe20000000000 */
[----:B------:R-:W-:Y:S01]  /*198c0*/  LEA.HI.X R3, R4, UR5, R3, 0x1, P1 ;  /* 0x0000000504037c11 */ /* 0x000fe200088f0c03 */
[----:B------:R-:W-:Y:S01]  /*198d0*/  VIADD R39, R199, 0x40 ;  /* 0x00000040c7277836 */ /* 0x000fe20000000000 */
[----:B------:R-:W-:Y:S01]  /*198e0*/  LOP3.LUT R14, R6, R7, RZ, 0xfc, !PT ;  /* 0x00000007060e7212 */ /* 0x000fe200078efcff */
[----:B------:R0:W1:Y:S01]  /*198f0*/  SHFL.IDX PT, R10, R13, RZ, 0x181f ;  /* 0x00181fff0d0a7589 */ /* 0x00006200000e0000 */
[----:B------:R-:W-:-:S02]  /*19900*/  SEL R5, RZ, 0x80, P2 ;  /* 0x00000080ff057807 */ /* 0x000fc40001000000 */
[----:B------:R-:W-:Y:S01]  /*19910*/  SHF.R.S32.HI R35, RZ, 0x1f, R35 ;  /* 0x0000001fff237819 */ /* 0x000fe20000011423 */
[----:B------:R0:W2:Y:S01]  /*19920*/  SHFL.IDX PT, R11, R3, RZ, 0x181f ;  /* 0x00181fff030b7589 */ /* 0x0000a200000e0000 */
[----:B------:R-:W-:Y:S02]  /*19930*/  LOP3.LUT R15, R14, R5, RZ, 0xfc, !PT ;  /* 0x000000050e0f7212 */ /* 0x000fe400078efcff */
[----:B------:R-:W-:Y:S02]  /*19940*/  SHF.R.S32.HI R37, RZ, 0x1f, R37 ;  /* 0x0000001fff257819 */ /* 0x000fe40000011425 */
[----:B------:R-:W-:Y:S01]  /*19950*/  SHF.R.S32.HI R39, RZ, 0x1f, R39 ;  /* 0x0000001fff277819 */ /* 0x000fe20000011427 */
        /* <DEDUP_REMOVED lines=27> */
[----:B------:R-:W-:Y:S02]  /*19b10*/  @P4 LEA R10, P5, R23, R10, 0x1 ;  /* 0x0000000a170a4211 */ /* 0x000fe400078a08ff */
[-C--:B------:R-:W-:Y:S02]  /*19b20*/  @P0 LEA.HI.X R5, R27, R11.reuse, R28, 0x1, P3 ;  /* 0x0000000b1b050211 */ /* 0x080fe400018f0c1c */
[----:B------:R-:W-:-:S03]  /*19b30*/  @P4 LEA.HI.X R11, R23, R11, R25, 0x1, P5 ;  /* 0x0000000b170b4211 */ /* 0x000fc600028f0c19 */
[----:B------:R3:W-:Y:S04]  /*19b40*/  @P0 ST.E.128 desc[UR42][R4.64], RZ ;  /* 0x000000ff04000985 */ /* 0x0007e8000c101d2a */
[----:B------:R3:W-:Y:S02]  /*19b50*/  @P4 ST.E.128 desc[UR42][R10.64], RZ ;  /* 0x000000ff0a004985 */ /* 0x0007e4000c101d2a */
.L_x_2700:
[----:B------:R-:W-:Y:S05]  /*19b60*/  BSYNC B1 ;  /* 0x0000000000017941 */ /* 0x000fea0003800000 */
.L_x_2699:
        /* <DEDUP_REMOVED lines=36> */
.L_x_2693:
[----:B------:R-:W-:Y:S05]  /*19db0*/  BSYNC B0 ;  /* 0x0000000000007941 */ /* 0x000fea0003800000 */
.L_x_2686:
[----:B------:R-:W-:Y:S02]  /*19dc0*/  ULDC UR4, c[0x0][0xc3c] ;  /* 0x00030f0000047ab9 */ /* 0x000fe40000000800 */
[----:B0-----:R-:W-:-:S13]  /*19dd0*/  ISETP.GE.AND P0, PT, R83, UR4, PT ;  /* 0x0000000453007c0c */ /* 0x001fda000bf06270 */
[----:B------:R-:W-:Y:S05]  /*19de0*/  @!P0 BRA `(.L_x_2701) ;  /* 0xfffffe7800f08947 */ /* 0x000fea000383ffff */
[----:B------:R-:W-:Y:S05]  /*19df0*/  BRA `(.L_x_2473) ;  /* 0x0000008800247947 */ /* 0x000fea0003800000 */
.L_x_2471:
        /* <DEDUP_REMOVED lines=16> */
.L_x_2702:
        /* <DEDUP_REMOVED lines=43> */
.L_x_2706:
        /* <DEDUP_REMOVED lines=37> */
.L_x_2704:
        /* <DEDUP_REMOVED lines=13> */
.L_x_2707:
        /* <DEDUP_REMOVED lines=62> */
.L_x_2708:
        /* <DEDUP_REMOVED lines=61> */
.L_x_2709:
[----:B------:R-:W-:-:S05]  /*1ac80*/  LOP3.LUT R25, RZ, R2, RZ, 0x33, !PT ;  /* 0x00000002ff197212 */ /* 0x000fca00078e33ff */
[----:B------:R-:W-:Y:S01]  /*1ac90*/  IMAD.IADD R25, R6, 0x1, R25 ;  /* 0x0000000106197824 */ /* 0x000fe200078e0219 */
[----:B------:R-:W-:Y:S06]  /*1aca0*/  BRA `(.L_x_2710) ;  /* 0x00000000000c7947 */ /* 0x000fec0003800000 */
.L_x_2705:
[----:B------:R-:W-:Y:S02]  /*1acb0*/  IMAD.MOV.U32 R25, RZ, RZ, RZ ;  /* 0x000000ffff197224 */ /* 0x000fe400078e00ff */
[----:B------:R-:W-:Y:S02]  /*1acc0*/  IMAD.U32 R24, RZ, RZ, UR6 ;  /* 0x00000006ff187e24 */ /* 0x000fe4000f8e00ff */
[----:B------:R-:W-:-:S07]  /*1acd0*/  IMAD.MOV.U32 R26, RZ, RZ, RZ ;  /* 0x000000ffff1a7224 */ /* 0x000fce00078e00ff */
.L_x_2710:
[----:B------:R-:W-:-:S13]  /*1ace0*/  ISETP.NE.AND P0, PT, R7, RZ, PT ;  /* 0x000000ff0700720c */ /* 0x000fda0003f05270 */
[----:B------:R-:W0:Y:S01]  /*1acf0*/  @!P0 S2R R3, SR_CgaCtaId ;  /* 0x0000000000038919 */ /* 0x000e220000008800 */
[----:B------:R-:W-:-:S04]  /*1ad00*/  @!P0 MOV R2, 0x400 ;  /* 0x0000040000028802 */ /* 0x000fc80000000f00 */
[----:B0-----:R-:W-:-:S05]  /*1ad10*/  @!P0 LEA R2, R3, R2, 0x18 ;  /* 0x0000000203028211 */ /* 0x001fca00078ec0ff */
[----:B------:R1:W-:Y:S01]  /*1ad20*/  @!P0 STS.128 [R2+0x28cd0], R24 ;  /* 0x028cd01802008388 */ /* 0x0003e20000000c00 */
[----:B------:R-:W-:Y:S06]  /*1ad30*/  BAR.ARV 0x5, 0x180 ;  /* 0x0146000000007b1d */ /* 0x000fec0000002000 */
.L_x_2703:
        /* <DEDUP_REMOVED lines=38> */
.L_x_2838:
[----:B------:R-:W-:Y:S05]  /*1afa0*/  YIELD ;  /* 0x0000000000007946 */ /* 0x000fea0003800000 */
[----:B------:R-:W-:Y:S01]  /*1afb0*/  ULDC.64 UR4, c[0x0][0xa28] ;  /* 0x00028a0000047ab9 */ /* 0x000fe20000000a00 */
[----:B------:R-:W-:Y:S01]  /*1afc0*/  IMAD.MOV.U32 R33, RZ, RZ, RZ ;  /* 0x000000ffff217224 */ /* 0x000fe200078e00ff */
[----:B------:R-:W-:Y:S01]  /*1afd0*/  ISETP.NE.U32.AND P0, PT, RZ, UR4, PT ;  /* 0x00000004ff007c0c */ /* 0x000fe2000bf05070 */
[----:B------:R-:W0:Y:S01]  /*1afe0*/  LDC.64 R4, c[0x0][0xa00] ;  /* 0x00028000ff047b82 */ /* 0x000e220000000a00 */
[----:B------:R-:W-:Y:S02]  /*1aff0*/  ULDC.64 UR6, c[0x0][0xa10] ;  /* 0x0002840000067ab9 */ /* 0x000fe40000000a00 */
[----:B------:R-:W-:Y:S01]  /*1b000*/  ISETP.NE.AND.EX P0, PT, RZ, UR5, PT, P0 ;  /* 0x00000005ff007c0c */ /* 0x000fe2000bf05300 */
[----:B------:R-:W-:-:S12]  /*1b010*/  ULDC.64 UR4, c[0x0][0xa18] ;  /* 0x0002860000047ab9 */ /* 0x000fd80000000a00 */
[----:B--2---:R-:W2:Y:S02]  /*1b020*/  @P0 LDC.64 R2, c[0x0][0xa28] ;  /* 0x00028a00ff020b82 */ /* 0x004ea40000000a00 */
[----:B--2---:R-:W-:-:S05]  /*1b030*/  @P0 IMAD.WIDE R2, R27, 0x4, R2 ;  /* 0x000000041b020825 */ /* 0x004fca00078e0202 */
[----:B------:R2:W5:Y:S01]  /*1b040*/  @P0 LDG.E R33, desc[UR42][R2.64] ;  /* 0x0000002a02210981 */ /* 0x000562000c1e1900 */
[----:B------:R-:W-:Y:S01]  /*1b050*/  ISETP.NE.U32.AND P0, PT, RZ, UR4, PT ;  /* 0x00000004ff007c0c */ /* 0x000fe2000bf05070 */
[----:B------:R-:W-:Y:S01]  /*1b060*/  IMAD.MOV.U32 R30, RZ, RZ, RZ ;  /* 0x000000ffff1e7224 */ /* 0x000fe200078e00ff */
[----:B------:R-:W-:Y:S01]  /*1b070*/  ISETP.NE.U32.AND P1, PT, RZ, UR6, PT ;  /* 0x00000006ff007c0c */ /* 0x000fe2000bf25070 */
[----:B-1----:R-:W-:Y:S01]  /*1b080*/  IMAD.MOV.U32 R0, RZ, RZ, RZ ;  /* 0x000000ffff007224 */ /* 0x002fe200078e00ff */
[----:B------:R-:W-:Y:S01]  /*1b090*/  ISETP.NE.AND.EX P2, PT, RZ, UR5, PT, P0 ;  /* 0x00000005ff007c0c */ /* 0x000fe2000bf45300 */
[----:B------:R-:W-:Y:S01]  /*1b0a0*/  ULDC.64 UR4, c[0x0][0xa00] ;  /* 0x0002800000047ab9 */ /* 0x000fe20000000a00 */
[----:B------:R-:W-:Y:S01]  /*1b0b0*/  ISETP.NE.AND.EX P1, PT, RZ, UR7, PT, P1 ;  /* 0x00000007ff007c0c */ /* 0x000fe2000bf25310 */
[----:B0-----:R-:W-:Y:S01]  /*1b0c0*/  IMAD.WIDE R4, R27, 0x4, R4 ;  /* 0x000000041b047825 */ /* 0x001fe200078e0204 */
[----:B------:R-:W-:Y:S01]  /*1b0d0*/  ISETP.NE.U32.AND P0, PT, RZ, UR4, PT ;  /* 0x00000004ff007c0c */ /* 0x000fe2000bf05070 */
[----:B--2---:R-:W0:Y:S08]  /*1b0e0*/  LDC.64 R2, c[0x0][0xa10] ;  /* 0x00028400ff027b82 */ /* 0x004e300000000a00 */
[----:B---3--:R-:W1:Y:S01]  /*1b0f0*/  @P2 LDC.64 R6, c[0x0][0xa18] ;  /* 0x00028600ff062b82 */ /* 0x008e620000000a00 */
[----:B------:R-:W-:Y:S01]  /*1b100*/  ULDC UR4, c[0x0][0x288] ;  /* 0x0000a20000047ab9 */ /* 0x000fe20000000800 */
[----:B------:R-:W-:Y:S01]  /*1b110*/  ISETP.NE.AND.EX P0, PT, RZ, UR5, PT, P0 ;  /* 0x00000005ff007c0c */ /* 0x000fe2000bf05300 */
[----:B------:R-:W-:Y:S01]  /*1b120*/  IMAD.U32 R8, RZ, RZ, UR4 ;  /* 0x00000004ff087e24 */ /* 0x000fe2000f8e00ff */
[----:B------:R-:W-:-:S11]  /*1b130*/  ULDC.64 UR4, c[0x0][0x418] ;  /* 0x0001060000047ab9 */ /* 0x000fd60000000a00 */
[----:B------:R-:W5:Y:S01]  /*1b140*/  @P0 LDG.E R30, desc[UR42][R4.64] ;  /* 0x0000002a041e0981 */ /* 0x000f62000c1e1900 */
[----:B0-----:R-:W-:-:S05]  /*1b150*/  IMAD.WIDE R2, R27, 0x4, R2 ;  /* 0x000000041b027825 */ /* 0x001fca00078e0202 */
[----:B------:R-:W5:Y:S01]  /*1b160*/  @P1 LDG.E R0, desc[UR42][R2.64] ;  /* 0x0000002a02001981 */ /* 0x000f62000c1e1900 */
[----:B-1----:R-:W-:-:S05]  /*1b170*/  @P2 IMAD.WIDE R6, R27, 0x4, R6 ;  /* 0x000000041b062825 */ /* 0x002fca00078e0206 */
        /* <DEDUP_REMOVED lines=8> */
[----:B0-----:R-:W-:Y:S02]  /*1b200*/  IMAD.U32 R6, RZ, RZ, UR5 ;  /* 0x00000005ff067e24 */ /* 0x001fe4000f8e00ff */
[----:B------:R-:W-:Y:S01]  /*1b210*/  IMAD.U32 R11, RZ, RZ, UR4 ;  /* 0x00000004ff0b7e24 */ /* 0x000fe2000f8e00ff */
[----:B--2---:R0:W-:Y:S01]  /*1b220*/  STL [R1], R8 ;  /* 0x0000000801007387 */ /* 0x0041e20000100800 */
[----:B------:R-:W-:Y:S01]  /*1b230*/  IMAD.MOV.U32 R14, RZ, RZ, R8 ;  /* 0x000000ffff0e7224 */ /* 0x000fe200078e0008 */
[----:B----4-:R-:W-:Y:S06]  /*1b240*/  @P2 BRA `(.L_x_2712) ;  /* 0x0000000000142947 */ /* 0x010fec0003800000 */
[----:B------:R-:W-:Y:S05]  /*1b250*/  @!P0 BRA `(.L_x_2712) ;  /* 0x0000000000108947 */ /* 0x000fea0003800000 */
[----:B0-----:R-:W2:Y:S04]  /*1b260*/  LDG.E R8, desc[UR42][R4.64] ;  /* 0x0000002a04087981 */ /* 0x001ea8000c1e1900 */
[----:B------:R-:W2:Y:S02]  /*1b270*/  LDG.E R7, desc[UR42][R4.64+0x4] ;  /* 0x0000042a04077981 */ /* 0x000ea4000c1e1900 */
[----:B--2---:R-:W-:-:S05]  /*1b280*/  IMAD.IADD R14, R7, 0x1, -R8 ;  /* 0x00000001070e7824 */ /* 0x004fca00078e0a08 */
[----:B------:R1:W-:Y:S02]  /*1b290*/  STL [R1], R14 ;  /* 0x0000000e01007387 */ /* 0x0003e40000100800 */
.L_x_2712:
[----:B------:R-:W-:Y:S01]  /*1b2a0*/  ULDC.64 UR4, c[0x0][0xa20] ;  /* 0x0002880000047ab9 */ /* 0x000fe20000000a00 */
[C---:B------:R-:W-:Y:S02]  /*1b2b0*/  LOP3.LUT R4, R26.reuse, 0xff000000, RZ, 0xc0, !PT ;  /* 0xff0000001a047812 */ /* 0x040fe400078ec0ff */
[----:B------:R-:W-:Y:S02]  /*1b2c0*/  ISETP.NE.U32.AND P0, PT, RZ, UR4, PT ;  /* 0x00000004ff007c0c */ /* 0x000fe4000bf05070 */
[----:B------:R-:W-:Y:S02]  /*1b2d0*/  SHF.R.U32.HI R4, RZ, 0x8, R4 ;  /* 0x00000008ff047819 */ /* 0x000fe40000011604 */
[----:B------:R-:W-:Y:S02]  /*1b2e0*/  ISETP.NE.AND.EX P0, PT, RZ, UR5, PT, P0 ;  /* 0x00000005ff007c0c */ /* 0x000fe4000bf05300 */
[C---:B------:R-:W-:Y:S02]  /*1b2f0*/  LOP3.LUT R9, R26.reuse, 0xff0000, RZ, 0xc0, !PT ;  /* 0x00ff00001a097812 */ /* 0x040fe400078ec0ff */
[----:B------:R-:W-:-:S02]  /*1b300*/  LOP3.LUT R17, R26, 0xffff, RZ, 0xc0, !PT ;  /* 0x0000ffff1a117812 */ /* 0x000fc400078ec0ff */
[----:B------:R-:W-:-:S07]  /*1b310*/  LEA.HI R9, R9, R4, RZ, 0x10 ;  /* 0x0000000409097211 */ /* 0x000fce00078f80ff */
[----:B------:R-:W-:Y:S05]  /*1b320*/  @!P0 BRA `(.L_x_2713) ;  /* 0x0000000000108947 */ /* 0x000fea0003800000 */
[----:B------:R-:W2:Y:S02]  /*1b330*/  LDC.64 R4, c[0x0][0xa20] ;  /* 0x00028800ff047b82 */ /* 0x000ea40000000a00 */
[----:B--2---:R-:W-:-:S05]  /*1b340*/  IMAD.WIDE R4, R27, 0x4, R4 ;  /* 0x000000041b047825 */ /* 0x004fca00078e0204 */
[----:B------:R2:W5:Y:S01]  /*1b350*/  LDG.E R11, desc[UR42][R4.64] ;  /* 0x0000002a040b7981 */ /* 0x000562000c1e1900 */
[----:B------:R-:W-:Y:S05]  /*1b360*/  BRA `(.L_x_2714) ;  /* 0x0000000000247947 */ /* 0x000fea0003800000 */
.L_x_2713:
[----:B------:R-:W-:Y:S02]  /*1b370*/  ULDC.64 UR4, c[0x0][0xa08] ;  /* 0x0002820000047ab9 */ /* 0x000fe40000000a00 */
[----:B------:R-:W-:-:S04]  /*1b380*/  ISETP.NE.U32.AND P0, PT, RZ, UR4, PT ;  /* 0x00000004ff007c0c */ /* 0x000fc8000bf05070 */
[----:B------:R-:W-:-:S13]  /*1b390*/  ISETP.NE.AND.EX P0, PT, RZ, UR5, PT, P0 ;  /* 0x00000005ff007c0c */ /* 0x000fda000bf05300 */
[----:B------:R-:W-:Y:S05]  /*1b3a0*/  @!P0 BRA `(.L_x_2714) ;  /* 0x0000000000148947 */ /* 0x000fea0003800000 */
[----:B------:R-:W2:Y:S02]  /*1b3b0*/  LDC.64 R4, c[0x0][0xa08] ;  /* 0x00028200ff047b82 */ /* 0x000ea40000000a00 */
[----:B--2---:R-:W-:-:S05]  /*1b3c0*/  IMAD.WIDE R4, R27, 0x4, R4 ;  /* 0x000000041b047825 */ /* 0x004fca00078e0204 */
[----:B------:R-:W2:Y:S04]  /*1b3d0*/  LDG.E R11, desc[UR42][R4.64] ;  /* 0x0000002a040b7981 */ /* 0x000ea8000c1e1900 */
[----:B0-----:R-:W2:Y:S02]  /*1b3e0*/  LDG.E R8, desc[UR42][R4.64+0x4] ;  /* 0x0000042a04087981 */ /* 0x001ea4000c1e1900 */
[----:B--2---:R-:W-:-:S07]  /*1b3f0*/  IMAD.IADD R11, R8, 0x1, -R11 ;  /* 0x00000001080b7824 */ /* 0x004fce00078e0a0b */
.L_x_2714:
[----:B--2---:R-:W2:Y:S01]  /*1b400*/  @P1 LDG.E R4, desc[UR42][R2.64] ;  /* 0x0000002a02041981 */ /* 0x004ea2000c1e1900 */
[----:B------:R-:W3:Y:S03]  /*1b410*/  LDC R5, c[0x0][0x448] ;  /* 0x00011200ff057b82 */ /* 0x000ee60000000800 */
[----:B------:R-:W2:Y:S01]  /*1b420*/  @P1 LDG.E R13, desc[UR42][R2.64+0x4] ;  /* 0x0000042a020d1981 */ /* 0x000ea2000c1e1900 */
[----:B-----5:R-:W-:Y:S02]  /*1b430*/  IMAD.IADD R11, R11, 0x1, -R33 ;  /* 0x000000010b0b7824 */ /* 0x020fe400078e0a21 */
[----:B------:R-:W-:-:S04]  /*1b440*/  IMAD.SHL.U32 R31, R25, 0x40, RZ ;  /* 0x00000040191f7824 */ /* 0x000fc800078e00ff */
[----:B0-----:R-:W-:Y:S01]  /*1b450*/  VIADD R8, R31, 0x3f ;  /* 0x0000003f1f087836 */ /* 0x001fe20000000000 */
[----:B---3--:R-:W-:-:S13]  /*1b460*/  ISETP.NE.AND P2, PT, R5, 0x1, PT ;  /* 0x000000010500780c */ /* 0x008fda0003f45270 */
[----:B------:R-:W0:Y:S08]  /*1b470*/  @P2 LDC R7, c[0x0][0x44c] ;  /* 0x00011300ff072b82 */ /* 0x000e300000000800 */
[----:B------:R-:W3:Y:S01]  /*1b480*/  @P2 LDC R5, c[0x0][0x450] ;  /* 0x00011400ff052b82 */ /* 0x000ee20000000800 */
[----:B--2---:R-:W-:Y:S02]  /*1b490*/  @P1 IMAD.IADD R6, R13, 0x1, -R4 ;  /* 0x000000010d061824 */ /* 0x004fe400078e0a04 */
[----:B0-----:R-:W-:-:S04]  /*1b4a0*/  @P2 IMAD.HI.U32 R4, R8, R7, RZ ;  /* 0x0000000708042227 */ /* 0x001fc800078e00ff */
[----:B------:R-:W-:Y:S01]  /*1b4b0*/  IMAD.IADD R23, R11, 0x1, R6 ;  /* 0x000000010b177824 */ /* 0x000fe200078e0206 */
[----:B---3--:R-:W-:-:S03]  /*1b4c0*/  @P2 SHF.R.U32.HI R8, RZ, R5, R4 ;  /* 0x00000005ff082219 */ /* 0x008fc60000011604 */
[C---:B------:R-:W-:Y:S01]  /*1b4d0*/  VIADD R10, R23.reuse, 0x3f ;  /* 0x0000003f170a7836 */ /* 0x040fe20000000000 */
[----:B------:R-:W-:-:S04]  /*1b4e0*/  IADD3 R7, R23, 0x1, -R14 ;  /* 0x0000000117077810 */ /* 0x000fc80007ffe80e */
[----:B------:R-:W-:Y:S01]  /*1b4f0*/  SHF.R.S32.HI R3, RZ, 0x1f, R10 ;  /* 0x0000001fff037819 */ /* 0x000fe2000001140a */
[----:B------:R-:W-:-:S03]  /*1b500*/  IMAD.IADD R8, R7, 0x1, R8 ;  /* 0x0000000107087824 */ /* 0x000fc600078e0208 */
[----:B------:R-:W-:Y:S02]  /*1b510*/  LEA.HI R10, R3, R10, RZ, 0x6 ;  /* 0x0000000a030a7211 */ /* 0x000fe400078f30ff */
[----:B------:R-:W0:Y:S02]  /*1b520*/  LDC.64 R2, c[0x0][0x9e0] ;  /* 0x00027800ff027b82 */ /* 0x000e240000000a00 */
[----:B------:R-:W-:Y:S02]  /*1b530*/  SHF.R.S32.HI R10, RZ, 0x6, R10 ;  /* 0x00000006ff0a7819 */ /* 0x000fe4000001140a */
[----:B0-----:R-:W-:Y:S01]  /*1b540*/  ISETP.GE.AND P3, PT, R3, 0x1, PT ;  /* 0x000000010300780c */ /* 0x001fe20003f66270 */
[----:B------:R-:W-:-:S12]  /*1b550*/  IMAD.IADD R2, R8, 0x1, R2 ;  /* 0x0000000108027824 */ /* 0x000fd800078e0202 */
[----:B------:R-:W-:Y:S05]  /*1b560*/  @!P3 BRA `(.L_x_2715) ;  /* 0x000000000048b947 */ /* 0x000fea0003800000 */
        /* <DEDUP_REMOVED lines=11> */
.L_x_2717:
[----:B------:R-:W-:-:S13]  /*1b620*/  ISETP.NE.AND P0, PT, R3, 0x1, PT ;  /* 0x000000010300780c */ /* 0x000fda0003f05270 */
[----:B------:R-:W0:Y:S02]  /*1b630*/  @P0 LDC.64 R4, c[0x0][0x9e8] ;  /* 0x00027a00ff040b82 */ /* 0x000e240000000a00 */
[----:B0-----:R-:W-:-:S05]  /*1b640*/  @P0 IMAD.HI.U32 R4, R12, R4, RZ ;  /* 0x000000040c040227 */ /* 0x001fca00078e00ff */
[----:B------:R-:W-:-:S07]  /*1b650*/  @P0 SHF.R.U32.HI R12, RZ, R5, R4 ;  /* 0x00000005ff0c0219 */ /* 0x000fce0000011604 */
.L_x_2718:
[----:B------:R-:W-:Y:S05]  /*1b660*/  BSYNC B0 ;  /* 0x0000000000007941 */ /* 0x000fea0003800000 */
.L_x_2716:
[----:B------:R-:W-:-:S05]  /*1b670*/  IMAD R12, R12, R3, R3 ;  /* 0x000000030c0c7224 */ /* 0x000fca00078e0203 */
[----:B------:R-:W-:-:S07]  /*1b680*/  VIMNMX R2, R2, R12, PT ;  /* 0x0000000c02027248 */ /* 0x000fce0003fe0100 */
.L_x_2715:
[----:B------:R-:W0:Y:S01]  /*1b690*/  @P2 LDC R8, c[0x0][0x44c] ;  /* 0x00011300ff082b82 */ /* 0x000e220000000800 */
[----:B------:R-:W-:Y:S01]  /*1b6a0*/  VIADD R2, R2, 0x3f ;  /* 0x0000003f02027836 */ /* 0x000fe20000000000 */
[----:B------:R-:W-:Y:S01]  /*1b6b0*/  ULDC UR4, c[0x0][0x9dc] ;  /* 0x0002770000047ab9 */ /* 0x000fe20000000800 */
[----:B------:R-:W-:-:S05]  /*1b6c0*/  IMAD.MOV.U32 R4, RZ, RZ, R31 ;  /* 0x000000ffff047224 */ /* 0x000fca00078e001f */
[----:B------:R-:W2:Y:S01]  /*1b6d0*/  @P2 LDC R5, c[0x0][0x450] ;  /* 0x00011400ff052b82 */ /* 0x000ea20000000800 */
[----:B0-----:R-:W-:-:S05]  /*1b6e0*/  @P2 IMAD.HI.U32 R8, R31, R8, RZ ;  /* 0x000000081f082227 */ /* 0x001fca00078e00ff */
[----:B--2---:R-:W-:Y:S01]  /*1b6f0*/  @P2 SHF.R.U32.HI R4, RZ, R5, R8 ;  /* 0x00000005ff042219 */ /* 0x004fe20000011608 */
[----:B------:R-:W-:Y:S01]  /*1b700*/  IMAD.IADD R8, R23, 0x1, -R14 ;  /* 0x0000000117087824 */ /* 0x000fe200078e0a0e */
[----:B------:R-:W-:-:S03]  /*1b710*/  SHF.R.S32.HI R5, RZ, 0x1f, R2 ;  /* 0x0000001fff057819 */ /* 0x000fc60000011402 */
[----:B------:R-:W-:Y:S01]  /*1b720*/  IMAD.IADD R13, R8, 0x1, R4 ;  /* 0x00000001080d7824 */ /* 0x000fe200078e0204 */
[----:B------:R-:W-:-:S03]  /*1b730*/  LEA.HI R5, R5, R2, RZ, 0x6 ;  /* 0x0000000205057211 */ /* 0x000fc600078f30ff */
[----:B------:R-:W-:Y:S01]  /*1b740*/  VIADD R2, R13, -UR4 ;  /* 0x800000040d027c36 */ /* 0x000fe20008000000 */
        /* <DEDUP_REMOVED lines=13> */
.L_x_2721:
[----:B------:R-:W-:-:S13]  /*1b820*/  ISETP.NE.AND P0, PT, R3, 0x1, PT ;  /* 0x000000010300780c */ /* 0x000fda0003f05270 */
[----:B------:R-:W0:Y:S02]  /*1b830*/  @P0 LDC.64 R4, c[0x0][0x9e8] ;  /* 0x00027a00ff040b82 */ /* 0x000e240000000a00 */
[----:B0-----:R-:W-:-:S05]  /*1b840*/  @P0 IMAD.HI.U32 R4, R13, R4, RZ ;  /* 0x000000040d040227 */ /* 0x001fca00078e00ff */
[----:B------:R-:W-:-:S07]  /*1b850*/  @P0 SHF.R.U32.HI R13, RZ, R5, R4 ;  /* 0x00000005ff0d0219 */ /* 0x000fce0000011604 */
.L_x_2722:
[----:B------:R-:W-:Y:S05]  /*1b860*/  BSYNC B0 ;  /* 0x0000000000007941 */ /* 0x000fea0003800000 */
.L_x_2720:
[----:B------:R-:W-:-:S05]  /*1b870*/  IMAD R3, R13, R3, RZ ;  /* 0x000000030d037224 */ /* 0x000fca00078e02ff */
[----:B------:R-:W-:-:S07]  /*1b880*/  VIMNMX R2, R2, R3, !PT ;  /* 0x0000000302027248 */ /* 0x000fce0007fe0100 */
.L_x_2719:
[----:B------:R-:W-:Y:S01]  /*1b890*/  SHF.R.S32.HI R3, RZ, 0x1f, R2 ;  /* 0x0000001fff037819 */ /* 0x000fe20000011402 */
[----:B------:R-:W-:Y:S01]  /*1b8a0*/  BSSY B0, `(.L_x_2723) ;  /* 0x0000026000007945 */ /* 0x000fe20003800000 */
[----:B------:R-:W-:Y:S01]  /*1b8b0*/  LOP3.LUT R32, R9, 0xff, RZ, 0xc0, !PT ;  /* 0x000000ff09207812 */ /* 0x000fe200078ec0ff */
[----:B------:R-:W-:Y:S01]  /*1b8c0*/  IMAD.MOV.U32 R15, RZ, RZ, RZ ;  /* 0x000000ffff0f7224 */ /* 0x000fe200078e00ff */
[----:B------:R-:W-:Y:S02]  /*1b8d0*/  LEA.HI R3, R3, R2, RZ, 0x6 ;  /* 0x0000000203037211 */ /* 0x000fe400078f30ff */
[----:B------:R-:W-:Y:S02]  /*1b8e0*/  SHF.R.U32.HI R4, RZ, 0x10, R9 ;  /* 0x00000010ff047819 */ /* 0x000fe40000011609 */
[----:B------:R-:W-:-:S04]  /*1b8f0*/  SHF.R.S32.HI R3, RZ, 0x6, R3 ;  /* 0x00000006ff037819 */ /* 0x000fc80000011403 */
[----:B------:R-:W-:-:S04]  /*1b900*/  VIMNMX R5, RZ, R3, !PT ;  /* 0x00000003ff057248 */ /* 0x000fc80007fe0100 */
[----:B------:R-:W-:-:S13]  /*1b910*/  ISETP.GT.AND P0, PT, R12, R5, PT ;  /* 0x000000050c00720c */ /* 0x000fda0003f04270 */
[----:B------:R-:W-:Y:S05]  /*1b920*/  @!P0 BRA `(.L_x_2724) ;  /* 0x0000000000748947 */ /* 0x000fea0003800000 */
[----:B------:R-:W-:Y:S01]  /*1b930*/  ISETP.NE.AND P0, PT, R4, RZ, PT ;  /* 0x000000ff0400720c */ /* 0x000fe20003f05270 */
[----:B------:R-:W-:-:S03]  /*1b940*/  ULDC UR4, c[0x0][0x9f0] ;  /* 0x00027c0000047ab9 */ /* 0x000fc60000000800 */
[----:B------:R-:W-:-:S04]  /*1b950*/  SEL R9, R4, UR4, P0 ;  /* 0x0000000404097c07 */ /* 0x000fc80008000000 */
[----:B-1----:R-:W-:Y:S02]  /*1b960*/  IABS R14, R9 ;  /* 0x00000009000e7213 */ /* 0x002fe40000000000 */
[----:B------:R-:W-:Y:S02]  /*1b970*/  IADD3 R13, R9, -0x1, R12 ;  /* 0xffffffff090d7810 */ /* 0x000fe40007ffe00c */
[----:B------:R-:W0:Y:S03]  /*1b980*/  I2F.RP R2, R14 ;  /* 0x0000000e00027306 */ /* 0x000e260000209400 */
[----:B------:R-:W-:-:S05]  /*1b990*/  IMAD.IADD R13, R13, 0x1, -R5 ;  /* 0x000000010d0d7824 */ /* 0x000fca00078e0a05 */
        /* <DEDUP_REMOVED lines=22> */
.L_x_2724:
[----:B------:R-:W-:Y:S05]  /*1bb00*/  BSYNC B0 ;  /* 0x0000000000007941 */ /* 0x000fea0003800000 */
.L_x_2723:
[-C--:B------:R-:W-:Y:S01]  /*1bb10*/  IMAD R5, R32, R15.reuse, R5 ;  /* 0x0000000f20057224 */ /* 0x080fe200078e0205 */
[----:B------:R-:W-:Y:S04]  /*1bb20*/  BSSY B0, `(.L_x_2725) ;  /* 0x00001a8000007945 */ /* 0x000fe80003800000 */
        /* <DEDUP_REMOVED lines=21> */
[----:B-1----:R0:W1:Y:S02]  /*1bc80*/  SHFL.IDX PT, R14, R2, RZ, 0x1f ;  /* 0x00001fff020e7589 */ /* 0x00206400000e0000 */
.L_x_2893:
[----:B-1----:R-:W-:Y:S02]  /*1bc90*/  ISETP.NE.AND P0, PT, R14, RZ, PT ;  /* 0x000000ff0e00720c */ /* 0x002fe40003f05270 */
[----:B------:R-:W-:-:S11]  /*1bca0*/  PLOP3.LUT P6, PT, PT, PT, PT, 0x8, 0x0 ;  /* 0x000000000000781c */ /* 0x000fd60003fce170 */
[----:B------:R-:W-:Y:S05]  /*1bcb0*/  @P0 BRA `(.L_x_2728) ;  /* 0x00000000000c0947 */ /* 0x000fea0003800000 */
[----:B------:R-:W-:-:S03]  /*1bcc0*/  UMOV UR4, 0xffffffff ;  /* 0xffffffff00047882 */ /* 0x000fc60000000000 */
[----:B------:R-:W-:Y:S05]  /*1bcd0*/  BRA.DIV UR4, `(.L_x_2729) ;  /* 0x0000007e040c7947 */ /* 0x000fea000b800000 */
[----:B------:R-:W-:-:S13]  /*1bce0*/  ELECT P6, URZ, PT ;  /* 0x00000000003f782f */ /* 0x000fda00038c0000 */
.L_x_2728:
        /* <DEDUP_REMOVED lines=9> */
.L_x_2896:
[----:B------:R-:W-:Y:S05]  /*1bd80*/  BSYNC B1 ;  /* 0x0000000000017941 */ /* 0x000fea0003800000 */
.L_x_2730:
[----:B------:R-:W-:Y:S04]  /*1bd90*/  BSSY B1, `(.L_x_2732) ;  /* 0x00000b7000017945 */ /* 0x000fe80003800000 */
[----:B------:R-:W-:Y:S05]  /*1bda0*/  @!P6 BRA `(.L_x_2733) ;  /* 0x0000000800d4e947 */ /* 0x000fea0003800000 */
[----:B------:R-:W-:Y:S01]  /*1bdb0*/  IMAD R11, R19, 0x8, R18 ;  /* 0x00000008130b7824 */ /* 0x000fe200078e0212 */
[----:B0-----:R-:W-:Y:S01]  /*1bdc0*/  SHF.L.U32 R2, R29, 0x1f, RZ ;  /* 0x0000001f1d027819 */ /* 0x001fe200000006ff */
[----:B------:R-:W0:Y:S01]  /*1bdd0*/  S2R R3, SR_TID.X ;  /* 0x0000000000037919 */ /* 0x000e220000002100 */
[----:B------:R-:W-:Y:S02]  /*1bde0*/  BSSY B2, `(.L_x_2734) ;  /* 0x0000005000027945 */ /* 0x000fe40003800000 */
[----:B------:R-:W1:Y:S01]  /*1bdf0*/  SYNCS.PHASECHK.TRANS64.TRYWAIT P0, [R11+URZ+0x28ca0], R2 ;  /* 0x028ca0020b0075a7 */ /* 0x000e62000800017f */
[----:B0-----:R-:W-:-:S04]  /*1be00*/  LOP3.LUT R3, R3, 0x7f, RZ, 0xc0, !PT ;  /* 0x0000007f03037812 */ /* 0x001fc800078ec0ff */
[----:B------:R-:W-:Y:S01]  /*1be10*/  ISETP.NE.AND P1, PT, R3, RZ, PT ;  /* 0x000000ff0300720c */ /* 0x000fe20003f25270 */
[----:B-1----:R-:W-:-:S12]  /*1be20*/  @!P0 BRA `(.L_x_2735) ;  /* 0x0000007800ec8947 */ /* 0x002fd80003800000 */
.L_x_2897:
[----:B------:R-:W-:Y:S05]  /*1be30*/  BSYNC B2 ;  /* 0x0000000000027941 */ /* 0x000fea0003800000 */
.L_x_2734:
        /* <DEDUP_REMOVED lines=9> */
.L_x_2737:
[----:B------:R-:W-:Y:S05]  /*1bed0*/  BSYNC B2 ;  /* 0x0000000000027941 */ /* 0x000fea0003800000 */
.L_x_2736:
        /* <DEDUP_REMOVED lines=12> */
.L_x_2738:
        /* <DEDUP_REMOVED lines=13> */
.L_x_2898:
[----:B------:R-:W-:Y:S05]  /*1c070*/  BSYNC B2 ;  /* 0x0000000000027941 */ /* 0x000fea0003800000 */
.L_x_2739:
        /* <DEDUP_REMOVED lines=11> */
.L_x_2742:
[----:B------:R-:W-:Y:S05]  /*1c130*/  BSYNC B2 ;  /* 0x0000000000027941 */ /* 0x000fea0003800000 */
.L_x_2741:
        /* <DEDUP_REMOVED lines=9> */
.L_x_2743:
        /* <DEDUP_REMOVED lines=15> */
.L_x_2744:
        /* <DEDUP_REMOVED lines=15> */
.L_x_2745:
        /* <DEDUP_REMOVED lines=15> */
.L_x_2746:
        /* <DEDUP_REMOVED lines=15> */
.L_x_2747:
        /* <DEDUP_REMOVED lines=15> */
.L_x_2748:
        /* <DEDUP_REMOVED lines=15> */
.L_x_2749:
        /* <DEDUP_REMOVED lines=15> */
.L_x_2750:
        /* <DEDUP_REMOVED lines=10> */
.L_x_2733:
[----:B------:R-:W-:Y:S05]  /*1c900*/  BSYNC B1 ;  /* 0x0000000000017941 */ /* 0x000fea0003800000 */
.L_x_2732:
[----:B------:R-:W-:Y:S01]  /*1c910*/  VIADD R12, R9, 0xfffffffe ;  /* 0xfffffffe090c7836 */ /* 0x000fe20000000000 */
[----:B------:R-:W-:Y:S01]  /*1c920*/  PLOP3.LUT P0, PT, PT, PT, PT, 0x8, 0x0 ;  /* 0x000000000000781c */ /* 0x000fe20003f0e170 */
[----:B------:R-:W-:-:S03]  /*1c930*/  VIADD R19, R19, 0x1 ;  /* 0x0000000113137836 */ /* 0x000fc60000000000 */
[----:B------:R-:W-:Y:S02]  /*1c940*/  ISETP.GE.AND P2, PT, R12, R6, PT ;  /* 0x000000060c00720c */ /* 0x000fe40003f46270 */
[----:B------:R-:W-:-:S04]  /*1c950*/  ISETP.NE.AND P1, PT, R19, 0x2, PT ;  /* 0x000000021300780c */ /* 0x000fc80003f25270 */
[----:B0-----:R-:W-:Y:S02]  /*1c960*/  SEL R2, RZ, 0x1, P1 ;  /* 0x00000001ff027807 */ /* 0x001fe40000800000 */
[----:B------:R-:W-:Y:S02]  /*1c970*/  SEL R19, R19, RZ, P1 ;  /* 0x000000ff13137207 */ /* 0x000fe40000800000 */
[----:B------:R-:W-:-:S03]  /*1c980*/  LOP3.LUT R29, R29, R2, RZ, 0x3c, !PT ;  /* 0x000000021d1d7212 */ /* 0x000fc600078e3cff */
[----:B------:R-:W-:Y:S05]  /*1c990*/  @!P2 BRA `(.L_x_2726) ;  /* 0x0000000c0000a947 */ /* 0x000fea0003800000 */
.L_x_2770:
[----:B------:R-:W-:Y:S05]  /*1c9a0*/  YIELD ;  /* 0x0000000000007946 */ /* 0x000fea0003800000 */
[----:B------:R-:W-:Y:S04]  /*1c9b0*/  BSSY B1, `(.L_x_2751) ;  /* 0x00000b6000017945 */ /* 0x000fe80003800000 */
[----:B------:R-:W-:Y:S05]  /*1c9c0*/  @!P6 BRA `(.L_x_2752) ;  /* 0x0000000800d0e947 */ /* 0x000fea0003800000 */
[----:B------:R-:W-:Y:S01]  /*1c9d0*/  IMAD R11, R19, 0x8, R18 ;  /* 0x00000008130b7824 */ /* 0x000fe200078e0212 */
[----:B------:R-:W-:Y:S01]  /*1c9e0*/  SHF.L.U32 R2, R29, 0x1f, RZ ;  /* 0x0000001f1d027819 */ /* 0x000fe200000006ff */
[----:B------:R-:W0:Y:S01]  /*1c9f0*/  S2R R3, SR_TID.X ;  /* 0x0000000000037919 */ /* 0x000e220000002100 */
[----:B------:R-:W-:Y:S02]  /*1ca00*/  BSSY B2, `(.L_x_2753) ;  /* 0x0000005000027945 */ /* 0x000fe40003800000 */
[----:B------:R-:W1:Y:S01]  /*1ca10*/  SYNCS.PHASECHK.TRANS64.TRYWAIT P1, [R11+URZ+0x28ca0], R2 ;  /* 0x028ca0020b0075a7 */ /* 0x000e62000802017f */
[----:B0-----:R-:W-:-:S04]  /*1ca20*/  LOP3.LUT R3, R3, 0x7f, RZ, 0xc0, !PT ;  /* 0x0000007f03037812 */ /* 0x001fc800078ec0ff */
[----:B------:R-:W-:Y:S01]  /*1ca30*/  ISETP.NE.AND P2, PT, R3, RZ, PT ;  /* 0x000000ff0300720c */ /* 0x000fe20003f45270 */
[----:B-1----:R-:W-:-:S12]  /*1ca40*/  @!P1 BRA `(.L_x_2754) ;  /* 0x00000070000c9947 */ /* 0x002fd80003800000 */
.L_x_2899:
[----:B------:R-:W-:Y:S05]  /*1ca50*/  BSYNC B2 ;  /* 0x0000000000027941 */ /* 0x000fea0003800000 */
.L_x_2753:
        /* <DEDUP_REMOVED lines=9> */
.L_x_2756:
[----:B------:R-:W-:Y:S05]  /*1caf0*/  BSYNC B2 ;  /* 0x0000000000027941 */ /* 0x000fea0003800000 */
.L_x_2755:
        /* <DEDUP_REMOVED lines=11> */
.L_x_2757:
        /* <DEDUP_REMOVED lines=13> */
.L_x_2900:
[----:B------:R-:W-:Y:S05]  /*1cc80*/  BSYNC B2 ;  /* 0x0000000000027941 */ /* 0x000fea0003800000 */
.L_x_2758:
        /* <DEDUP_REMOVED lines=11> */
.L_x_2761:
[----:B------:R-:W-:Y:S05]  /*1cd40*/  BSYNC B2 ;  /* 0x0000000000027941 */ /* 0x000fea0003800000 */
.L_x_2760:
[----:B------:R-:W-:Y:S01]  /*1cd50*/  R2UR UR6, R2 ;  /* 0x00000000020672ca */ /* 0x000fe200000e0000 */
[----:B------:R-:W-:Y:S01]  /*1cd60*/  UIADD3 UR4, UP0, UR40, 0x670, URZ ;  /* 0x0000067028047890 */ /* 0x000fe2000ff1e03f */
[----:B------:R-:W-:Y:S01]  /*1cd70*/  R2UR UR7, R3 ;  /* 0x00000000030772ca */ /* 0x000fe200000e0000 */
[----:B------:R-:W-:Y:S01]  /*1cd80*/  VIADD R11, R11, 0x28cb0 ;  /* 0x00028cb00b0b7836 */ /* 0x000fe20000000000 */
[----:B------:R-:W-:Y:S01]  /*1cd90*/  R2UR UR10, R9 ;  /* 0x00000000090a72ca */ /* 0x000fe200000e0000 */
[----:B------:R-:W-:Y:S01]  /*1cda0*/  IMAD R9, R19, 0x10000, R18 ;  /* 0x0001000013097824 */ /* 0x000fe200078e0212 */
[----:B------:R-:W-:Y:S01]  /*1cdb0*/  PLOP3.LUT P1, PT, PT, PT, PT, 0x80, 0x0 ;  /* 0x000000000000781c */ /* 0x000fe20003f2f070 */
[----:B------:R-:W-:Y:S02]  /*1cdc0*/  UIADD3.X UR5, URZ, UR41, URZ, UP0, !UPT ;  /* 0x000000293f057290 */ /* 0x000fe400087fe43f */
[----:B------:R-:W-:-:S10]  /*1cdd0*/  VIADD R14, R9, 0x400 ;  /* 0x00000400090e7836 */ /* 0x000fd40000000000 */
.L_x_2762:
        /* <DEDUP_REMOVED lines=15> */
.L_x_2763:
        /* <DEDUP_REMOVED lines=15> */
.L_x_2764:
        /* <DEDUP_REMOVED lines=15> */
.L_x_2765:
        /* <DEDUP_REMOVED lines=15> */
.L_x_2766:
        /* <DEDUP_REMOVED lines=15> */
.L_x_2767:
        /* <DEDUP_REMOVED lines=15> */
.L_x_2768:
        /* <DEDUP_REMOVED lines=15> */
.L_x_2769:
        /* <DEDUP_REMOVED lines=10> */
.L_x_2752:
[----:B------:R-:W-:Y:S05]  /*1d510*/  BSYNC B1 ;  /* 0x0000000000017941 */ /* 0x000fea0003800000 */
.L_x_2751:
[C---:B------:R-:W-:Y:S01]  /*1d520*/  ISETP.GT.AND P2, PT, R12.reuse, R6, PT ;  /* 0x000000060c00720c */ /* 0x040fe20003f44270 */
[----:B------:R-:W-:Y:S02]  /*1d530*/  VIADD R19, R19, 0x1 ;  /* 0x0000000113137836 */ /* 0x000fe40000000000 */
[----:B------:R-:W-:-:S03]  /*1d540*/  VIADD R12, R12, 0xffffffff ;  /* 0xffffffff0c0c7836 */ /* 0x000fc60000000000 */
[----:B------:R-:W-:-:S04]  /*1d550*/  ISETP.NE.AND P1, PT, R19, 0x2, PT ;  /* 0x000000021300780c */ /* 0x000fc80003f25270 */
[----:B------:R-:W-:Y:S02]  /*1d560*/  SEL R2, RZ, 0x1, P1 ;  /* 0x00000001ff027807 */ /* 0x000fe40000800000 */
[----:B------:R-:W-:Y:S02]  /*1d570*/  SEL R19, R19, RZ, P1 ;  /* 0x000000ff13137207 */ /* 0x000fe40000800000 */
[----:B------:R-:W-:Y:S01]  /*1d580*/  LOP3.LUT R29, R29, R2, RZ, 0x3c, !PT ;  /* 0x000000021d1d7212 */ /* 0x000fe200078e3cff */
[----:B------:R-:W-:Y:S06]  /*1d590*/  @P2 BRA `(.L_x_2770) ;  /* 0xfffffff400002947 */ /* 0x000fec000383ffff */
.L_x_2726:
[----:B------:R-:W-:Y:S05]  /*1d5a0*/  BSYNC B0 ;  /* 0x0000000000007941 */ /* 0x000fea0003800000 */
.L_x_2725:
[----:B------:R-:W0:Y:S01]  /*1d5b0*/  LDC R0, c[0x0][0x448] ;  /* 0x00011200ff007b82 */ /* 0x000e220000000800 */
[----:B------:R-:W-:Y:S01]  /*1d5c0*/  VIADD R2, R31, 0x3f ;  /* 0x0000003f1f027836 */ /* 0x000fe20000000000 */
[----:B------:R-:W-:Y:S06]  /*1d5d0*/  @!P0 WARPSYNC.ALL ;  /* 0x0000000000008948 */ /* 0x000fec0003800000 */
[----:B------:R-:W-:Y:S01]  /*1d5e0*/  @!P0 BAR.SYNC.DEFER_BLOCKING 0xc, 0x180 ;  /* 0x0306000000008b1d */ /* 0x000fe20000010000 */
[----:B0-----:R-:W-:-:S13]  /*1d5f0*/  ISETP.NE.AND P1, PT, R0, 0x1, PT ;  /* 0x000000010000780c */ /* 0x001fda0003f25270 */
[----:B------:R-:W0:Y:S08]  /*1d600*/  @P1 LDC R3, c[0x0][0x44c] ;  /* 0x00011300ff031b82 */ /* 0x000e300000000800 */
[----:B------:R-:W2:Y:S01]  /*1d610*/  @P1 LDC R0, c[0x0][0x450] ;  /* 0x00011400ff001b82 */ /* 0x000ea20000000800 */
[----:B0-----:R-:W-:-:S05]  /*1d620*/  @P1 IMAD.HI.U32 R3, R2, R3, RZ ;  /* 0x0000000302031227 */ /* 0x001fca00078e00ff */
[----:B--2---:R-:W-:-:S05]  /*1d630*/  @P1 SHF.R.U32.HI R2, RZ, R0, R3 ;  /* 0x00000000ff021219 */ /* 0x004fca0000011603 */
[----:B------:R-:W-:Y:S02]  /*1d640*/  IMAD.IADD R0, R7, 0x1, R2 ;  /* 0x0000000107007824 */ /* 0x000fe400078e0202 */
[----:B------:R-:W0:Y:S02]  /*1d650*/  LDC.64 R2, c[0x0][0x9e0] ;  /* 0x00027800ff027b82 */ /* 0x000e240000000a00 */
        /* <DEDUP_REMOVED lines=14> */
.L_x_2773:
[----:B------:R-:W-:-:S13]  /*1d740*/  ISETP.NE.AND P0, PT, R3, 0x1, PT ;  /* 0x000000010300780c */ /* 0x000fda0003f05270 */
[----:B------:R-:W0:Y:S02]  /*1d750*/  @P0 LDC.64 R6, c[0x0][0x9e8] ;  /* 0x00027a00ff060b82 */ /* 0x000e240000000a00 */
[----:B0-----:R-:W-:-:S05]  /*1d760*/  @P0 IMAD.HI.U32 R6, R5, R6, RZ ;  /* 0x0000000605060227 */ /* 0x001fca00078e00ff */
[----:B------:R-:W-:-:S07]  /*1d770*/  @P0 SHF.R.U32.HI R5, RZ, R7, R6 ;  /* 0x00000007ff050219 */ /* 0x000fce0000011606 */
.L_x_2774:
[----:B------:R-:W-:Y:S05]  /*1d780*/  BSYNC B0 ;  /* 0x0000000000007941 */ /* 0x000fea0003800000 */
.L_x_2772:
[----:B------:R-:W-:-:S05]  /*1d790*/  IMAD R5, R5, R3, R3 ;  /* 0x0000000305057224 */ /* 0x000fca00078e0203 */
[----:B------:R-:W-:-:S07]  /*1d7a0*/  VIMNMX R2, R2, R5, PT ;  /* 0x0000000502027248 */ /* 0x000fce0003fe0100 */
.L_x_2771:
[----:B------:R-:W-:Y:S01]  /*1d7b0*/  VIADD R2, R2, 0x3f ;  /* 0x0000003f02027836 */ /* 0x000fe20000000000 */
[----:B------:R-:W0:Y:S01]  /*1d7c0*/  @P1 LDC R0, c[0x0][0x450] ;  /* 0x00011400ff001b82 */ /* 0x000e220000000800 */
[----:B------:R-:W-:-:S03]  /*1d7d0*/  ULDC UR4, c[0x0][0x9dc] ;  /* 0x0002770000047ab9 */ /* 0x000fc60000000800 */
[----:B------:R-:W-:-:S04]  /*1d7e0*/  SHF.R.S32.HI R5, RZ, 0x1f, R2 ;  /* 0x0000001fff057819 */ /* 0x000fc80000011402 */
[----:B------:R-:W-:Y:S02]  /*1d7f0*/  LEA.HI R5, R5, R2, RZ, 0x6 ;  /* 0x0000000205057211 */ /* 0x000fe400078f30ff */
[----:B------:R-:W2:Y:S02]  /*1d800*/  @P1 LDC R2, c[0x0][0x44c] ;  /* 0x00011300ff021b82 */ /* 0x000ea40000000800 */
[----:B------:R-:W-:-:S04]  /*1d810*/  SHF.R.S32.HI R5, RZ, 0x6, R5 ;  /* 0x00000006ff057819 */ /* 0x000fc80000011405 */
[----:B------:R-:W-:Y:S01]  /*1d820*/  VIMNMX R10, R10, R5, PT ;  /* 0x000000050a0a7248 */ /* 0x000fe20003fe0100 */
[----:B------:R-:W-:Y:S02]  /*1d830*/  IMAD.MOV.U32 R5, RZ, RZ, R31 ;  /* 0x000000ffff057224 */ /* 0x000fe400078e001f */
[----:B--2---:R-:W-:-:S05]  /*1d840*/  @P1 IMAD.HI.U32 R2, R31, R2, RZ ;  /* 0x000000021f021227 */ /* 0x004fca00078e00ff */
[----:B0-----:R-:W-:-:S05]  /*1d850*/  @P1 SHF.R.U32.HI R5, RZ, R0, R2 ;  /* 0x00000000ff051219 */ /* 0x001fca0000011602 */
        /* <DEDUP_REMOVED lines=13> */
.L_x_2777:
[----:B------:R-:W-:-:S13]  /*1d930*/  ISETP.NE.AND P0, PT, R3, 0x1, PT ;  /* 0x000000010300780c */ /* 0x000fda0003f05270 */
[----:B------:R-:W0:Y:S02]  /*1d940*/  @P0 LDC.64 R6, c[0x0][0x9e8] ;  /* 0x00027a00ff060b82 */ /* 0x000e240000000a00 */
[----:B0-----:R-:W-:-:S05]  /*1d950*/  @P0 IMAD.HI.U32 R6, R2, R6, RZ ;  /* 0x0000000602060227 */ /* 0x001fca00078e00ff */
[----:B------:R-:W-:-:S07]  /*1d960*/  @P0 SHF.R.U32.HI R2, RZ, R7, R6 ;  /* 0x00000007ff020219 */ /* 0x000fce0000011606 */
.L_x_2778:
[----:B------:R-:W-:Y:S05]  /*1d970*/  BSYNC B0 ;  /* 0x0000000000007941 */ /* 0x000fea0003800000 */
.L_x_2776:
[----:B------:R-:W-:-:S05]  /*1d980*/  IMAD R3, R2, R3, RZ ;  /* 0x0000000302037224 */ /* 0x000fca00078e02ff */
[----:B------:R-:W-:-:S07]  /*1d990*/  VIMNMX R0, R0, R3, !PT ;  /* 0x0000000300007248 */ /* 0x000fce0007fe0100 */
.L_x_2775:
[----:B------:R-:W-:Y:S01]  /*1d9a0*/  ISETP.NE.AND P1, PT, R4, RZ, PT ;  /* 0x000000ff0400720c */ /* 0x000fe20003f25270 */
[----:B------:R-:W-:Y:S01]  /*1d9b0*/  BSSY B0, `(.L_x_2779) ;  /* 0x0000024000007945 */ /* 0x000fe20003800000 */
[----:B------:R-:W-:-:S04]  /*1d9c0*/  SHF.R.S32.HI R3, RZ, 0x1f, R0 ;  /* 0x0000001fff037819 */ /* 0x000fc80000011400 */
[----:B------:R-:W-:-:S04]  /*1d9d0*/  LEA.HI R3, R3, R0, RZ, 0x6 ;  /* 0x0000000003037211 */ /* 0x000fc800078f30ff */
[----:B------:R-:W-:Y:S01]  /*1d9e0*/  SHF.R.S32.HI R0, RZ, 0x6, R3 ;  /* 0x00000006ff007819 */ /* 0x000fe20000011403 */
[----:B------:R-:W-:Y:S02]  /*1d9f0*/  IMAD.MOV.U32 R3, RZ, RZ, RZ ;  /* 0x000000ffff037224 */ /* 0x000fe400078e00ff */
[----:B------:R-:W0:Y:S01]  /*1da00*/  @!P1 LDC R4, c[0x0][0x9f0] ;  /* 0x00027c00ff049b82 */ /* 0x000e220000000800 */
[----:B------:R-:W-:-:S04]  /*1da10*/  VIMNMX R0, RZ, R0, !PT ;  /* 0x00000000ff007248 */ /* 0x000fc80007fe0100 */
[----:B------:R-:W-:-:S13]  /*1da20*/  ISETP.GT.AND P0, PT, R10, R0, PT ;  /* 0x000000000a00720c */ /* 0x000fda0003f04270 */
[----:B------:R-:W-:Y:S05]  /*1da30*/  @!P0 BRA `(.L_x_2780) ;  /* 0x00000000006c8947 */ /* 0x000fea0003800000 */
[-C--:B0-----:R-:W-:Y:S02]  /*1da40*/  IABS R5, R4.reuse ;  /* 0x0000000400057213 */ /* 0x081fe40000000000 */
[----:B------:R-:W-:Y:S02]  /*1da50*/  IABS R7, R4 ;  /* 0x0000000400077213 */ /* 0x000fe40000000000 */
[----:B------:R-:W0:Y:S03]  /*1da60*/  I2F.RP R8, R5 ;  /* 0x0000000500087306 */ /* 0x000e260000209400 */
[----:B------:R-:W-:-:S05]  /*1da70*/  IMAD.MOV R7, RZ, RZ, -R7 ;  /* 0x000000ffff077224 */ /* 0x000fca00078e0a07 */
[----:B0-----:R-:W0:Y:S02]  /*1da80*/  MUFU.RCP R8, R8 ;  /* 0x0000000800087308 */ /* 0x001e240000001000 */
[----:B0-----:R-:W-:-:S06]  /*1da90*/  VIADD R9, R8, 0xffffffe ;  /* 0x0ffffffe08097836 */ /* 0x001fcc0000000000 */
[----:B------:R-:W0:Y:S02]  /*1daa0*/  F2I.FTZ.U32.TRUNC.NTZ R3, R9 ;  /* 0x0000000900037305 */ /* 0x000e24000021f000 */
[----:B0-----:R-:W-:-:S04]  /*1dab0*/  IMAD.MOV R2, RZ, RZ, -R3 ;  /* 0x000000ffff027224 */ /* 0x001fc800078e0a03 */
[----:B------:R-:W-:Y:S02]  /*1dac0*/  IMAD R6, R2, R5, RZ ;  /* 0x0000000502067224 */ /* 0x000fe400078e02ff */
[----:B------:R-:W-:-:S04]  /*1dad0*/  IMAD.MOV.U32 R2, RZ, RZ, RZ ;  /* 0x000000ffff027224 */ /* 0x000fc800078e00ff */
[----:B------:R-:W-:Y:S01]  /*1dae0*/  IMAD.HI.U32 R6, R3, R6, R2 ;  /* 0x0000000603067227 */ /* 0x000fe200078e0002 */
[----:B------:R-:W-:-:S05]  /*1daf0*/  IADD3 R3, R4, -0x1, R10 ;  /* 0xffffffff04037810 */ /* 0x000fca0007ffe00a */
[----:B------:R-:W-:-:S05]  /*1db00*/  IMAD.IADD R3, R3, 0x1, -R0 ;  /* 0x0000000103037824 */ /* 0x000fca00078e0a00 */
        /* <DEDUP_REMOVED lines=14> */
.L_x_2780:
[----:B------:R-:W-:Y:S05]  /*1dbf0*/  BSYNC B0 ;  /* 0x0000000000007941 */ /* 0x000fea0003800000 */
.L_x_2779:
[-C--:B------:R-:W-:Y:S01]  /*1dc00*/  IMAD R32, R32, R3.reuse, R0 ;  /* 0x0000000320207224 */ /* 0x080fe200078e0200 */
[----:B------:R-:W-:Y:S04]  /*1dc10*/  BSSY B7, `(.L_x_2781) ;  /* 0x000036c000077945 */ /* 0x000fe80003800000 */
[----:B------:R-:W-:-:S04]  /*1dc20*/  VIADDMNMX R34, R32, R3, R10, PT ;  /* 0x0000000320227246 */ /* 0x000fc8000380010a */
[----:B------:R-:W-:Y:S01]  /*1dc30*/  ISETP.GT.AND P0, PT, R34, R32, PT ;  /* 0x000000202200720c */ /* 0x000fe20003f04270 */
[----:B------:R2:W-:-:S12]  /*1dc40*/  STL [R1+0xc], R34 ;  /* 0x00000c2201007387 */ /* 0x0005d80000100800 */
[----:B--2---:R-:W-:Y:S05]  /*1dc50*/  @P0 BRA `(.L_x_2782) ;  /* 0x0000000000440947 */ /* 0x004fea0003800000 */
[----:B------:R-:W2:Y:S02]  /*1dc60*/  S2R R2, SR_TID.X ;  /* 0x0000000000027919 */ /* 0x000ea40000002100 */
[----:B--2---:R-:W-:-:S04]  /*1dc70*/  LOP3.LUT R2, R2, 0x7f, RZ, 0xc0, !PT ;  /* 0x0000007f02027812 */ /* 0x004fc800078ec0ff */
[----:B------:R-:W-:-:S13]  /*1dc80*/  ISETP.NE.AND P0, PT, R2, RZ, PT ;  /* 0x000000ff0200720c */ /* 0x000fda0003f05270 */
[----:B------:R-:W-:Y:S05]  /*1dc90*/  @P0 BRA `(.L_x_2783) ;  /* 0x00000034008c0947 */ /* 0x000fea0003800000 */
[----:B------:R-:W2:Y:S01]  /*1dca0*/  S2R R5, SR_LANEID ;  /* 0x0000000000057919 */ /* 0x000ea20000000000 */
[----:B------:R-:W-:Y:S01]  /*1dcb0*/  VOTEU.ANY UR4, UPT, PT ;  /* 0x0000000000047886 */ /* 0x000fe200038e0100 */
[----:B------:R-:W3:Y:S01]  /*1dcc0*/  LDC.64 R2, c[0x0][0xc60] ;  /* 0x00031800ff027b82 */ /* 0x000ee20000000a00 */
[----:B------:R-:W2:Y:S02]  /*1dcd0*/  FLO.U32 R0, UR4 ;  /* 0x0000000400007d00 */ /* 0x000ea400080e0000 */
[----:B--2---:R-:W-:-:S06]  /*1dce0*/  ISETP.EQ.U32.AND P0, PT, R0, R5, PT ;  /* 0x000000050000720c */ /* 0x004fcc0003f02070 */
[----:B------:R-:W3:Y:S07]  /*1dcf0*/  POPC R5, UR4 ;  /* 0x0000000400057d09 */ /* 0x000eee0008000000 */
[----:B---3--:R-:W2:Y:S01]  /*1dd00*/  @P0 ATOMG.E.ADD.STRONG.GPU PT, R3, desc[UR42][R2.64], R5 ;  /* 0x00000005020309a8 */ /* 0x008ea200081ee1ea */
[----:B0-----:R-:W0:Y:S02]  /*1dd10*/  S2R R4, SR_LTMASK ;  /* 0x0000000000047919 */ /* 0x001e240000003900 */
[----:B0-----:R-:W-:-:S04]  /*1dd20*/  LOP3.LUT R4, R4, UR4, RZ, 0xc0, !PT ;  /* 0x0000000404047c12 */ /* 0x001fc8000f8ec0ff */
[----:B------:R-:W0:Y:S01]  /*1dd30*/  POPC R7, R4 ;  /* 0x0000000400077309 */ /* 0x000e220000000000 */
[----:B--2---:R-:W0:Y:S02]  /*1dd40*/  SHFL.IDX PT, R0, R3, R0, 0x1f ;  /* 0x00001f0003007589 */ /* 0x004e2400000e0000 */
[----:B0-----:R-:W-:Y:S01]  /*1dd50*/  IADD3 R24, R0, UR37, R7 ;  /* 0x0000002500187c10 */ /* 0x001fe2000fffe007 */
[----:B------:R-:W-:Y:S06]  /*1dd60*/  BRA `(.L_x_2783) ;  /* 0x0000003400587947 */ /* 0x000fec0003800000 */
.L_x_2782:
        /* <DEDUP_REMOVED lines=20> */
.L_x_2785:
[----:B------:R-:W-:Y:S05]  /*1deb0*/  BSYNC B6 ;  /* 0x0000000000067941 */ /* 0x000fea0003800000 */
.L_x_2784:
        /* <DEDUP_REMOVED lines=8> */
[----:B------:R2:W3:Y:S01]  /*1df40*/  LDC.64 R2, c[0x4][R25] ;  /* 0x0100000019027b82 */ /* 0x0004e20000000a00 */
[----:B0-----:R-:W-:Y:S02]  /*1df50*/  IMAD.U32 R4, RZ, RZ, UR6 ;  /* 0x00000006ff047e24 */ /* 0x001fe4000f8e00ff */
[----:B------:R-:W-:Y:S02]  /*1df60*/  IMAD.U32 R5, RZ, RZ, UR7 ;  /* 0x00000007ff057e24 */ /* 0x000fe4000f8e00ff */
[----:B------:R-:W-:Y:S02]  /*1df70*/  IMAD.U32 R6, RZ, RZ, UR8 ;  /* 0x00000008ff067e24 */ /* 0x000fe4000f8e00ff */
[----:B------:R-:W-:-:S02]  /*1df80*/  IMAD.U32 R7, RZ, RZ, UR9 ;  /* 0x00000009ff077e24 */ /* 0x000fc4000f8e00ff */
[----:B------:R-:W-:Y:S02]  /*1df90*/  IMAD.U32 R10, RZ, RZ, UR4 ;  /* 0x00000004ff0a7e24 */ /* 0x000fe4000f8e00ff */
[----:B------:R-:W-:Y:S02]  /*1dfa0*/  IMAD.U32 R11, RZ, RZ, UR5 ;  /* 0x00000005ff0b7e24 */ /* 0x000fe4000f8e00ff */
[----:B------:R-:W-:Y:S02]  /*1dfb0*/  IMAD.MOV.U32 R8, RZ, RZ, 0x70 ;  /* 0x00000070ff087424 */ /* 0x000fe400078e00ff */
[----:B------:R-:W-:Y:S02]  /*1dfc0*/  IMAD.MOV.U32 R12, RZ, RZ, 0x1 ;  /* 0x00000001ff0c7424 */ /* 0x000fe400078e00ff */
[----:B--2---:R-:W-:-:S07]  /*1dfd0*/  IMAD.MOV.U32 R13, RZ, RZ, RZ ;  /* 0x000000ffff0d7224 */ /* 0x004fce00078e00ff */
[----:B------:R-:W-:-:S07]  /*1dfe0*/  LEPC R20, `(.L_x_2788) ;  /* 0x000000001014794e */ /* 0x000fce0000000000 */
[----:B-1-3--:R-:W-:Y:S05]  /*1dff0*/  CALL.ABS.NOINC R2 ;  /* 0x0000000002007343 */ /* 0x00afea0003c00000 */
.L_x_2788:
        /* <DEDUP_REMOVED lines=15> */
.L_x_2787:
[----:B------:R-:W-:Y:S05]  /*1e0f0*/  BSYNC B6 ;  /* 0x0000000000067941 */ /* 0x000fea0003800000 */
.L_x_2786:
[----:B------:R-:W-:Y:S01]  /*1e100*/  ULDC.64 UR4, c[0x0][0x9f8] ;  /* 0x00027e0000047ab9 */ /* 0x000fe20000000a00 */
[----:B------:R-:W-:Y:S01]  /*1e110*/  IMAD.MOV.U32 R26, RZ, RZ, R27 ;  /* 0x000000ffff1a7224 */ /* 0x000fe200078e001b */
[----:B------:R-:W-:Y:S01]  /*1e120*/  ISETP.NE.U32.AND P0, PT, RZ, UR4, PT ;  /* 0x00000004ff007c0c */ /* 0x000fe2000bf05070 */
[----:B------:R-:W2:Y:S01]  /*1e130*/  S2R R20, SR_TID.X ;  /* 0x0000000000147919 */ /* 0x000ea20000002100 */
[----:B------:R-:W3:Y:S01]  /*1e140*/  LDC R9, c[0x0][0x430] ;  /* 0x00010c00ff097b82 */ /* 0x000ee20000000800 */
[----:B------:R-:W-:Y:S01]  /*1e150*/  ULDC UR4, c[0x0][0x320] ;  /* 0x0000c80000047ab9 */ /* 0x000fe20000000800 */
[----:B------:R-:W-:-:S13]  /*1e160*/  ISETP.NE.AND.EX P0, PT, RZ, UR5, PT, P0 ;  /* 0x00000005ff007c0c */ /* 0x000fda000bf05300 */
[----:B------:R-:W4:Y:S01]  /*1e170*/  @P0 LDC.64 R2, c[0x0][0x9f8] ;  /* 0x00027e00ff020b82 */ /* 0x000f220000000a00 */
[----:B------:R-:W0:Y:S01]  /*1e180*/  S2R R25, SR_TID.X ;  /* 0x0000000000197919 */ /* 0x000e220000002100 */
[----:B--2---:R-:W-:Y:S01]  /*1e190*/  LOP3.LUT R20, R20, 0x7f, RZ, 0xc0, !PT ;  /* 0x0000007f14147812 */ /* 0x004fe200078ec0ff */
[----:B----4-:R-:W-:-:S05]  /*1e1a0*/  @P0 IMAD.WIDE R2, R27, 0x4, R2 ;  /* 0x000000041b020825 */ /* 0x010fca00078e0202 */
[----:B------:R2:W4:Y:S01]  /*1e1b0*/  @P0 LDG.E R26, desc[UR42][R2.64] ;  /* 0x0000002a021a0981 */ /* 0x000522000c1e1900 */
[----:B------:R-:W-:Y:S01]  /*1e1c0*/  SHF.R.U32.HI R21, RZ, 0x3, R20 ;  /* 0x00000003ff157819 */ /* 0x000fe20000011614 */
[----:B------:R-:W-:Y:S01]  /*1e1d0*/  IMAD.MOV.U32 R36, RZ, RZ, RZ ;  /* 0x000000ffff247224 */ /* 0x000fe200078e00ff */
[----:B---3--:R-:W-:Y:S01]  /*1e1e0*/  ISETP.NE.AND P1, PT, R9, 0x1, PT ;  /* 0x000000010900780c */ /* 0x008fe20003f25270 */
[----:B------:R-:W3:Y:S01]  /*1e1f0*/  S2R R20, SR_TID.X ;  /* 0x0000000000147919 */ /* 0x000ee20000002100 */
[----:B0-----:R-:W-:Y:S01]  /*1e200*/  IMAD.SHL.U32 R25, R25, 0x8, RZ ;  /* 0x0000000819197824 */ /* 0x001fe200078e00ff */
[----:B------:R-:W-:Y:S02]  /*1e210*/  LEA R0, R34, 0xffffffc0, 0x6 ;  /* 0xffffffc022007811 */ /* 0x000fe400078e30ff */
[----:B------:R-:W0:Y:S01]  /*1e220*/  S2R R34, SR_TID.X ;  /* 0x0000000000227919 */ /* 0x000e220000002100 */
[----:B------:R-:W-:Y:S02]  /*1e230*/  LOP3.LUT R16, R16, 0xffffffbf, RZ, 0xc0, !PT ;  /* 0xffffffbf10107812 */ /* 0x000fe400078ec0ff */
[----:B------:R-:W-:-:S04]  /*1e240*/  LOP3.LUT R25, R25, 0x38, RZ, 0xc0, !PT ;  /* 0x0000003819197812 */ /* 0x000fc800078ec0ff */
[----:B------:R-:W-:Y:S01]  /*1e250*/  LOP3.LUT R25, R25, 0x40, RZ, 0xfc, !PT ;  /* 0x0000004019197812 */ /* 0x000fe200078efcff */
[----:B--2---:R-:W2:Y:S03]  /*1e260*/  @P1 LDC R3, c[0x0][0x434] ;  /* 0x00010d00ff031b82 */ /* 0x004ea60000000800 */
[----:B------:R-:W-:Y:S02]  /*1e270*/  ISETP.GE.AND P2, PT, R25, UR4, PT ;  /* 0x0000000419007c0c */ /* 0x000fe4000bf46270 */
[----:B------:R-:W1:Y:S02]  /*1e280*/  S2R R25, SR_TID.X ;  /* 0x0000000000197919 */ /* 0x000e640000002100 */
[----:B------:R-:W-:Y:S01]  /*1e290*/  SEL R7, RZ, 0xffffffff, P2 ;  /* 0xffffffffff077807 */ /* 0x000fe20001000000 */
[----:B------:R-:W2:Y:S04]  /*1e2a0*/  @P1 LDC R2, c[0x0][0x438] ;  /* 0x00010e00ff021b82 */ /* 0x000ea80000000800 */
[----:B------:R-:W-:-:S04]  /*1e2b0*/  IMAD.SHL.U32 R7, R7, 0x2, RZ ;  /* 0x0000000207077824 */ /* 0x000fc800078e00ff */
[----:B------:R-:W-:Y:S01]  /*1e2c0*/  @P2 LOP3.LUT R16, R16, 0x40, RZ, 0xfc, !PT ;  /* 0x0000004010102812 */ /* 0x000fe200078efcff */
[----:B---3--:R-:W-:-:S03]  /*1e2d0*/  IMAD.SHL.U32 R20, R20, 0x10, RZ ;  /* 0x0000001014147824 */ /* 0x008fc600078e00ff */
[----:B------:R-:W-:Y:S01]  /*1e2e0*/  LOP3.LUT R16, R16, 0xffffff7f, RZ, 0xc0, !PT ;  /* 0xffffff7f10107812 */ /* 0x000fe200078ec0ff */
[----:B0-----:R-:W-:Y:S01]  /*1e2f0*/  IMAD.SHL.U32 R34, R34, 0x8, RZ ;  /* 0x0000000822227824 */ /* 0x001fe200078e00ff */
[----:B------:R-:W-:Y:S02]  /*1e300*/  LOP3.LUT R20, R21, 0x70, R20, 0xf8, !PT ;  /* 0x0000007015147812 */ /* 0x000fe400078ef814 */
[----:B------:R-:W0:Y:S02]  /*1e310*/  S2R R21, SR_TID.X ;  /* 0x0000000000157919 */ /* 0x000e240000002100 */
[----:B------:R-:W-:Y:S01]  /*1e320*/  LOP3.LUT R34, R34, 0x38, RZ, 0xc0, !PT ;  /* 0x0000003822227812 */ /* 0x000fe200078ec0ff */
[----:B------:R-:W-:-:S03]  /*1e330*/  IMAD.IADD R37, R20, 0x1, R0 ;  /* 0x0000000114257824 */ /* 0x000fc600078e0200 */
[----:B------:R-:W-:Y:S02]  /*1e340*/  LOP3.LUT R34, R34, 0x80, RZ, 0xfc, !PT ;  /* 0x0000008022227812 */ /* 0x000fe400078efcff */
[C---:B------:R-:W-:Y:S01]  /*1e350*/  ISETP.GE.AND P0, PT, R37.reuse, R23, PT ;  /* 0x000000172500720c */ /* 0x040fe20003f06270 */
[----:B------:R-:W-:Y:S01]  /*1e360*/  IMAD.IADD R37, R37, 0x1, R33 ;  /* 0x0000000125257824 */ /* 0x000fe200078e0221 */
[----:B------:R-:W-:Y:S01]  /*1e370*/  ISETP.GE.AND P2, PT, R34, UR4, PT ;  /* 0x0000000422007c0c */ /* 0x000fe2000bf46270 */
[----:B-1----:R-:W-:Y:S01]  /*1e380*/  IMAD.SHL.U32 R25, R25, 0x8, RZ ;  /* 0x0000000819197824 */ /* 0x002fe200078e00ff */
[----:B------:R-:W-:Y:S01]  /*1e390*/  ISETP.GT.U32.OR P0, PT, R20, 0x3f, P0 ;  /* 0x0000003f1400780c */ /* 0x000fe20000704470 */
[----:B--2---:R-:W-:-:S03]  /*1e3a0*/  @P1 IMAD.HI.U32 R3, R37, R3, RZ ;  /* 0x0000000325031227 */ /* 0x004fc600078e00ff */
[----:B------:R-:W-:Y:S01]  /*1e3b0*/  LOP3.LUT R25, R25, 0x38, RZ, 0xc0, !PT ;  /* 0x0000003819197812 */ /* 0x000fe200078ec0ff */
[----:B------:R-:W-:Y:S01]  /*1e3c0*/  IMAD.MOV.U32 R6, RZ, RZ, R37 ;  /* 0x000000ffff067224 */ /* 0x000fe200078e0025 */
[----:B------:R-:W-:Y:S02]  /*1e3d0*/  @P1 SHF.R.U32.HI R6, RZ, R2, R3 ;  /* 0x00000002ff061219 */ /* 0x000fe40000011603 */
[----:B------:R-:W-:-:S04]  /*1e3e0*/  LOP3.LUT R25, R25, 0xc0, RZ, 0xfc, !PT ;  /* 0x000000c019197812 */ /* 0x000fc800078efcff */
[----:B------:R-:W-:Y:S01]  /*1e3f0*/  ISETP.GE.AND P1, PT, R25, UR4, PT ;  /* 0x0000000419007c0c */ /* 0x000fe2000bf26270 */
[----:B------:R-:W1:Y:S01]  /*1e400*/  @!P0 LDC.64 R2, c[0x0][0x428] ;  /* 0x00010a00ff028b82 */ /* 0x000e620000000a00 */
[----:B------:R-:W2:Y:S02]  /*1e410*/  S2R R25, SR_TID.X ;  /* 0x0000000000197919 */ /* 0x000ea40000002100 */
[----:B------:R-:W-:Y:S01]  /*1e420*/  SEL R5, RZ, 0x8, P1 ;  /* 0x00000008ff057807 */ /* 0x000fe20000800000 */
[----:B0-----:R-:W-:-:S05]  /*1e430*/  IMAD.SHL.U32 R21, R21, 0x8, RZ ;  /* 0x0000000815157824 */ /* 0x001fca00078e00ff */
[----:B------:R-:W-:-:S04]  /*1e440*/  LOP3.LUT R21, R21, 0x38, RZ, 0xc0, !PT ;  /* 0x0000003815157812 */ /* 0x000fc800078ec0ff */
[----:B------:R-:W-:-:S04]  /*1e450*/  ISETP.GE.AND P3, PT, R21, UR4, PT ;  /* 0x0000000415007c0c */ /* 0x000fc8000bf66270 */
[----:B------:R-:W-:-:S04]  /*1e460*/  SEL R4, RZ, 0x1, P3 ;  /* 0x00000001ff047807 */ /* 0x000fc80001800000 */
[----:B------:R-:W-:Y:S02]  /*1e470*/  LOP3.LUT R7, R7, 0x2, R4, 0xe2, !PT ;  /* 0x0000000207077812 */ /* 0x000fe400078ee204 */
[----:B------:R-:W-:-:S03]  /*1e480*/  SEL R4, RZ, 0x4, P2 ;  /* 0x00000004ff047807 */ /* 0x000fc60001000000 */
[----:B------:R-:W-:Y:S02]  /*1e490*/  @P3 LOP3.LUT R16, R16, 0x80, RZ, 0xfc, !PT ;  /* 0x0000008010103812 */ /* 0x000fe400078efcff */
[----:B------:R-:W-:Y:S01]  /*1e4a0*/  LOP3.LUT R7, R5, R7, R4, 0xfe, !PT ;  /* 0x0000000705077212 */ /* 0x000fe200078efe04 */
[--C-:B------:R-:W-:Y:S01]  /*1e4b0*/  @!P0 IMAD.MOV.U32 R4, RZ, RZ, R6.reuse ;  /* 0x000000ffff048224 */ /* 0x100fe200078e0006 */
[----:B------:R-:W-:Y:S01]  /*1e4c0*/  @!P0 SHF.R.S32.HI R5, RZ, 0x1f, R6 ;  /* 0x0000001fff058819 */ /* 0x000fe20000011406 */
[----:B--2---:R-:W-:Y:S01]  /*1e4d0*/  IMAD.SHL.U32 R25, R25, 0x8, RZ ;  /* 0x0000000819197824 */ /* 0x004fe200078e00ff */
[----:B------:R-:W-:-:S04]  /*1e4e0*/  LOP3.LUT R16, R16, 0xffffffdf, RZ, 0xc0, !PT ;  /* 0xffffffdf10107812 */ /* 0x000fc800078ec0ff */
[----:B------:R-:W-:Y:S02]  /*1e4f0*/  @P2 LOP3.LUT R16, R16, 0x20, RZ, 0xfc, !PT ;  /* 0x0000002010102812 */ /* 0x000fe400078efcff */
[----:B------:R-:W-:Y:S02]  /*1e500*/  LOP3.LUT R25, R25, 0x38, RZ, 0xc0, !PT ;  /* 0x0000003819197812 */ /* 0x000fe400078ec0ff */
[----:B------:R-:W-:Y:S02]  /*1e510*/  LOP3.LUT R16, R16, 0xffffffef, RZ, 0xc0, !PT ;  /* 0xffffffef10107812 */ /* 0x000fe400078ec0ff */
[----:B------:R-:W-:Y:S02]  /*1e520*/  LOP3.LUT R10, R25, 0x180, RZ, 0xfc, !PT ;  /* 0x00000180190a7812 */ /* 0x000fe400078efcff */
[----:B------:R-:W-:Y:S02]  /*1e530*/  @P1 LOP3.LUT R16, R16, 0x10, RZ, 0xfc, !PT ;  /* 0x0000001010101812 */ /* 0x000fe400078efcff */
[----:B------:R-:W-:-:S04]  /*1e540*/  LOP3.LUT R11, R21, 0x100, RZ, 0xfc, !PT ;  /* 0x00000100150b7812 */ /* 0x000fc800078efcff */
[----:B------:R-:W-:Y:S02]  /*1e550*/  ISETP.GE.AND P3, PT, R11, UR4, PT ;  /* 0x000000040b007c0c */ /* 0x000fe4000bf66270 */
[----:B------:R-:W-:Y:S02]  /*1e560*/  LOP3.LUT R16, R16, 0xfffffff7, RZ, 0xc0, !PT ;  /* 0xfffffff710107812 */ /* 0x000fe400078ec0ff */
[----:B------:R-:W-:-:S09]  /*1e570*/  LOP3.LUT R12, R21, 0x1c0, RZ, 0xfc, !PT ;  /* 0x000001c0150c7812 */ /* 0x000fd200078efcff */
[----:B------:R-:W-:-:S04]  /*1e580*/  @P3 LOP3.LUT R16, R16, 0x8, RZ, 0xfc, !PT ;  /* 0x0000000810103812 */ /* 0x000fc800078efcff */
[----:B------:R-:W-:Y:S02]  /*1e590*/  LOP3.LUT R16, R16, 0xfffffffb, RZ, 0xc0, !PT ;  /* 0xfffffffb10107812 */ /* 0x000fe400078ec0ff */
[----:B----4-:R-:W-:Y:S01]  /*1e5a0*/  SHF.R.S32.HI R34, RZ, 0x1f, R26 ;  /* 0x0000001fff227819 */ /* 0x010fe2000001141a */
[----:B-1----:R-:W-:-:S04]  /*1e5b0*/  @!P0 IMAD.WIDE.U32 R4, R26, R2, R4 ;  /* 0x000000021a048225 */ /* 0x002fc800078e0004 */
[----:B------:R-:W-:-:S04]  /*1e5c0*/  @!P0 IMAD R8, R34, R2, RZ ;  /* 0x0000000222088224 */ /* 0x000fc800078e02ff */
[----:B------:R-:W-:Y:S02]  /*1e5d0*/  @!P0 IMAD R8, R26, R3, R8 ;  /* 0x000000031a088224 */ /* 0x000fe400078e0208 */
[----:B------:R-:W0:Y:S02]  /*1e5e0*/  @!P0 LDC.64 R2, c[0x0][0x418] ;  /* 0x00010600ff028b82 */ /* 0x000e240000000a00 */
[----:B------:R-:W-:Y:S01]  /*1e5f0*/  @!P0 IMAD.IADD R8, R5, 0x1, R8 ;  /* 0x0000000105088824 */ /* 0x000fe200078e0208 */
[----:B0-----:R-:W-:-:S04]  /*1e600*/  @!P0 LEA R2, P1, R4, R2, 0x2 ;  /* 0x0000000204028211 */ /* 0x001fc800078210ff */
[----:B------:R-:W-:-:S05]  /*1e610*/  @!P0 LEA.HI.X R3, R4, R3, R8, 0x2, P1 ;  /* 0x0000000304038211 */ /* 0x000fca00008f1408 */
[----:B------:R0:W5:Y:S01]  /*1e620*/  @!P0 LDG.E R36, desc[UR42][R2.64] ;  /* 0x0000002a02248981 */ /* 0x000162000c1e1900 */
[----:B------:R-:W-:Y:S01]  /*1e630*/  ISETP.GE.AND P0, PT, R10, UR4, PT ;  /* 0x000000040a007c0c */ /* 0x000fe2000bf06270 */
[----:B------:R-:W-:Y:S01]  /*1e640*/  IMAD.U32 R8, RZ, RZ, UR38 ;  /* 0x00000026ff087e24 */ /* 0x000fe2000f8e00ff */
[----:B------:R-:W-:Y:S02]  /*1e650*/  LOP3.LUT R10, R21, 0x140, RZ, 0xfc, !PT ;  /* 0x00000140150a7812 */ /* 0x000fe400078efcff */
[----:B------:R-:W-:Y:S02]  /*1e660*/  SEL R4, RZ, 0x10, P3 ;  /* 0x00000010ff047807 */ /* 0x000fe40001800000 */
[----:B------:R-:W-:Y:S02]  /*1e670*/  ISETP.GE.AND P2, PT, R10, UR4, PT ;  /* 0x000000040a007c0c */ /* 0x000fe4000bf46270 */
[----:B0-----:R-:W-:Y:S02]  /*1e680*/  SEL R3, RZ, 0x40, P0 ;  /* 0x00000040ff037807 */ /* 0x001fe40000000000 */
[----:B------:R-:W-:-:S02]  /*1e690*/  SEL R5, RZ, 0x20, P2 ;  /* 0x00000020ff057807 */ /* 0x000fc40001000000 */
[----:B------:R-:W-:Y:S01]  /*1e6a0*/  ISETP.GE.AND P0, PT, R12, UR4, PT ;  /* 0x000000040c007c0c */ /* 0x000fe2000bf06270 */
[----:B------:R-:W-:Y:S01]  /*1e6b0*/  UMOV UR4, 0xffffffff ;  /* 0xffffffff00047882 */ /* 0x000fe20000000000 */
[----:B------:R-:W-:Y:S02]  /*1e6c0*/  LOP3.LUT R4, R5, R7, R4, 0xfe, !PT ;  /* 0x0000000705047212 */ /* 0x000fe400078efe04 */
[----:B------:R-:W-:Y:S02]  /*1e6d0*/  SEL R2, RZ, 0x80, P0 ;  /* 0x00000080ff027807 */ /* 0x000fe40000000000 */
[----:B------:R-:W-:Y:S01]  /*1e6e0*/  LOP3.LUT R10, R4, R3, RZ, 0xfc, !PT ;  /* 0x00000003040a7212 */ /* 0x000fe200078efcff */
[----:B------:R-:W-:Y:S01]  /*1e6f0*/  IMAD.MOV R3, RZ, RZ, -R6 ;  /* 0x000000ffff037224 */ /* 0x000fe200078e0a06 */
[----:B------:R-:W-:-:S03]  /*1e700*/  @P2 LOP3.LUT R16, R16, 0x4, RZ, 0xfc, !PT ;  /* 0x0000000410102812 */ /* 0x000fc600078efcff */
[----:B------:R0:W-:Y:S01]  /*1e710*/  STL [R1+0x28], R10 ;  /* 0x0000280a01007387 */ /* 0x0001e20000100800 */
[----:B------:R-:W-:Y:S01]  /*1e720*/  IMAD R37, R9, R3, R37 ;  /* 0x0000000309257224 */ /* 0x000fe200078e0225 */
[----:B------:R-:W-:Y:S06]  /*1e730*/  BRA.DIV UR4, `(.L_x_2789) ;  /* 0x0000005204f87947 */ /* 0x000fec000b800000 */
.L_x_2903:
        /* <DEDUP_REMOVED lines=8> */
[----:B-1----:R-:W-:Y:S06]  /*1e7c0*/  @!P0 BRA `(.L_x_2790) ;  /* 0x0000000000048947 */ /* 0x002fec0003800000 */
[----:B------:R-:W-:Y:S01]  /*1e7d0*/  BPT.TRAP 0x1 ;  /* 0x000000040000795c */ /* 0x000fe20000300000 */
.L_x_2790:
[----:B------:R-:W1:Y:S01]  /*1e7e0*/  S2R R2, SR_TID.X ;  /* 0x0000000000027919 */ /* 0x000e620000002100 */
[----:B------:R-:W-:Y:S01]  /*1e7f0*/  IMAD R25, R22, 0x8, R18 ;  /* 0x0000000816197824 */ /* 0x000fe200078e0212 */
[----:B------:R-:W-:Y:S01]  /*1e800*/  BSSY B0, `(.L_x_2791) ;  /* 0x0000007000007945 */ /* 0x000fe20003800000 */
[----:B-1----:R-:W-:-:S04]  /*1e810*/  LOP3.LUT R2, R2, 0x7f, RZ, 0xc0, !PT ;  /* 0x0000007f02027812 */ /* 0x002fc800078ec0ff */
[----:B------:R-:W-:-:S04]  /*1e820*/  SHF.R.U32.HI R2, RZ, 0x3, R2 ;  /* 0x00000003ff027819 */ /* 0x000fc80000011602 */
[----:B------:R-:W-:Y:S02]  /*1e830*/  IADD3 R23, -R2, R23, -R0 ;  /* 0x0000001702177210 */ /* 0x000fe40007ffe900 */
[----:B------:R-:W-:-:S04]  /*1e840*/  SHF.L.U32 R0, R28, 0x1f, RZ ;  /* 0x0000001f1c007819 */ /* 0x000fc800000006ff */
[----:B------:R-:W1:Y:S02]  /*1e850*/  SYNCS.PHASECHK.TRANS64.TRYWAIT P0, [R25+URZ+0x28c40], R0 ;  /* 0x028c4000190075a7 */ /* 0x000e64000800017f */
[----:B-1----:R-:W-:Y:S05]  /*1e860*/  @!P0 BRA `(.L_x_2792) ;  /* 0x0000005000e08947 */ /* 0x002fea0003800000 */
.L_x_2904:
[----:B------:R-:W-:Y:S05]  /*1e870*/  BSYNC B0 ;  /* 0x0000000000007941 */ /* 0x000fea0003800000 */
.L_x_2791:
[----:B------:R-:W2:Y:S01]  /*1e880*/  S2R R7, SR_TID.X ;  /* 0x0000000000077919 */ /* 0x000ea20000002100 */
[----:B-1----:R-:W-:Y:S01]  /*1e890*/  SHF.R.S32.HI R0, RZ, 0x1f, R37 ;  /* 0x0000001fff007819 */ /* 0x002fe20000011425 */
[----:B------:R-:W-:Y:S01]  /*1e8a0*/  ULDC.64 UR4, c[0x0][0x300] ;  /* 0x0000c00000047ab9 */ /* 0x000fe20000000a00 */
[----:B-----5:R-:W-:Y:S01]  /*1e8b0*/  SHF.R.S32.HI R4, RZ, 0x1f, R36 ;  /* 0x0000001fff047819 */ /* 0x020fe20000011424 */
[----:B------:R-:W-:Y:S01]  /*1e8c0*/  IMAD.WIDE.U32 R2, R37, UR4, RZ ;  /* 0x0000000425027c25 */ /* 0x000fe2000f8e00ff */
[----:B------:R-:W-:Y:S01]  /*1e8d0*/  ULDC.64 UR6, c[0x0][0x2e8] ;  /* 0x0000ba0000067ab9 */ /* 0x000fe20000000a00 */
[----:B------:R1:W-:Y:S01]  /*1e8e0*/  STL [R1+0x20], R0 ;  /* 0x0000200001007387 */ /* 0x0003e20000100800 */
[----:B------:R-:W-:-:S03]  /*1e8f0*/  LOP3.LUT R16, R16, 0xfffffffd, RZ, 0xc0, !PT ;  /* 0xfffffffd10107812 */ /* 0x000fc600078ec0ff */
[----:B------:R3:W-:Y:S01]  /*1e900*/  STL [R1+0x24], R4 ;  /* 0x0000240401007387 */ /* 0x0007e20000100800 */
[----:B-1----:R-:W-:-:S04]  /*1e910*/  IMAD R0, R0, UR4, RZ ;  /* 0x0000000400007c24 */ /* 0x002fc8000f8e02ff */
[----:B------:R-:W-:Y:S01]  /*1e920*/  IMAD R0, R37, UR5, R0 ;  /* 0x0000000525007c24 */ /* 0x000fe2000f8e0200 */
[----:B------:R-:W-:-:S03]  /*1e930*/  ULDC.64 UR4, c[0x0][0x310] ;  /* 0x0000c40000047ab9 */ /* 0x000fc60000000a00 */
[----:B------:R-:W-:Y:S02]  /*1e940*/  IMAD.IADD R3, R3, 0x1, R0 ;  /* 0x0000000103037824 */ /* 0x000fe400078e0200 */
[----:B------:R-:W-:Y:S02]  /*1e950*/  IMAD R0, R4, UR4, RZ ;  /* 0x0000000404007c24 */ /* 0x000fe4000f8e02ff */
[----:B------:R-:W-:-:S04]  /*1e960*/  IMAD.WIDE.U32 R2, R36, UR4, R2 ;  /* 0x0000000424027c25 */ /* 0x000fc8000f8e0002 */
[----:B------:R-:W-:Y:S01]  /*1e970*/  IMAD R0, R36, UR5, R0 ;  /* 0x0000000524007c24 */ /* 0x000fe2000f8e0200 */
[----:B------:R-:W-:Y:S01]  /*1e980*/  ULDC.64 UR4, c[0x0][0x308] ;  /* 0x0000c20000047ab9 */ /* 0x000fe20000000a00 */
[----:B--2---:R-:W-:Y:S02]  /*1e990*/  IMAD.SHL.U32 R7, R7, 0x8, RZ ;  /* 0x0000000807077824 */ /* 0x004fe400078e00ff */
[----:B------:R-:W-:Y:S02]  /*1e9a0*/  IMAD.IADD R3, R3, 0x1, R0 ;  /* 0x0000000103037824 */ /* 0x000fe400078e0200 */
[----:B---3--:R-:W-:Y:S01]  /*1e9b0*/  IMAD R4, R22, 0x1000, R35 ;  /* 0x0000100016047824 */ /* 0x008fe200078e0223 */
[----:B------:R-:W-:Y:S01]  /*1e9c0*/  LOP3.LUT R7, R7, 0x38, RZ, 0xc0, !PT ;  /* 0x0000003807077812 */ /* 0x000fe200078ec0ff */
        /* <DEDUP_REMOVED lines=10> */
[----:B------:R-:W1:Y:S01]  /*1ea70*/  SHFL.IDX PT, R3, R0, RZ, 0x181f ;  /* 0x00181fff00037589 */ /* 0x000e6200000e0000 */
[----:B------:R-:W-:-:S03]  /*1ea80*/  @P0 IMAD R6, R4, 0x2, R18 ;  /* 0x0000000204060824 */ /* 0x000fc600078e0212 */
[----:B------:R-:W2:Y:S01]  /*1ea90*/  SHFL.IDX PT, R2, R5, RZ, 0x181f ;  /* 0x00181fff05027589 */ /* 0x000ea200000e0000 */
[----:B-1----:R-:W-:-:S05]  /*1eaa0*/  @P0 LEA R3, P1, R7, R3, 0x1 ;  /* 0x0000000307030211 */ /* 0x002fca00078208ff */
[----:B--2---:R-:W-:-:S05]  /*1eab0*/  @P0 IMAD.X R2, RZ, RZ, R2, P1 ;  /* 0x000000ffff020224 */ /* 0x004fca00008e0602 */
[----:B------:R-:W-:-:S04]  /*1eac0*/  @P0 LOP3.LUT R3, R3, R2, RZ, 0x3c, !PT ;  /* 0x0000000203030212 */ /* 0x000fc800078e3cff */
[----:B------:R-:W-:-:S04]  /*1ead0*/  @P0 LOP3.LUT R2, R3, R2, RZ, 0x3c, !PT ;  /* 0x0000000203020212 */ /* 0x000fc800078e3cff */
[----:B------:R-:W-:-:S05]  /*1eae0*/  @P0 LOP3.LUT R3, R3, R2, RZ, 0x3c, !PT ;  /* 0x0000000203030212 */ /* 0x000fca00078e3cff */
[----:B------:R-:W-:Y:S01]  /*1eaf0*/  @!PT LDS RZ, [RZ] ;  /* 0x00000000fffff984 */ /* 0x000fe20000000800 */
[----:B------:R1:W-:Y:S01]  /*1eb00*/  @P0 LDGSTS.E.BYPASS.LTC128B.128 [R6+0x22400], desc[UR42][R2.64], !P2 ;  /* 0x2240000002060fae */ /* 0x0003e2000d101d6a */
[----:B------:R-:W-:-:S03]  /*1eb10*/  ISETP.GE.AND P0, PT, R23, 0x11, PT ;  /* 0x000000111700780c */ /* 0x000fc60003f06270 */
[----:B-1----:R-:W1:Y:S10]  /*1eb20*/  SHFL.IDX PT, R3, R0, 0x1, 0x181f ;  /* 0x00381f0000037f89 */ /* 0x002e7400000e0000 */
[----:B------:R-:W-:Y:S01]  /*1eb30*/  @P0 IMAD R6, R4, 0x2, R18 ;  /* 0x0000000204060824 */ /* 0x000fe200078e0212 */
[----:B------:R-:W2:Y:S01]  /*1eb40*/  SHFL.IDX PT, R2, R5, 0x1, 0x181f ;  /* 0x00381f0005027f89 */ /* 0x000ea200000e0000 */
[----:B-1----:R-:W-:-:S05]  /*1eb50*/  @P0 LEA R3, P1, R7, R3, 0x1 ;  /* 0x0000000307030211 */ /* 0x002fca00078208ff */
[----:B--2---:R-:W-:-:S05]  /*1eb60*/  @P0 IMAD.X R2, RZ, RZ, R2, P1 ;  /* 0x000000ffff020224 */ /* 0x004fca00008e0602 */
[----:B------:R-:W-:-:S04]  /*1eb70*/  @P0 LOP3.LUT R3, R3, R2, RZ, 0x3c, !PT ;  /* 0x0000000203030212 */ /* 0x000fc800078e3cff */
[----:B------:R-:W-:-:S04]  /*1eb80*/  @P0 LOP3.LUT R2, R3, R2, RZ, 0x3c, !PT ;  /* 0x0000000203020212 */ /* 0x000fc800078e3cff */
[----:B------:R-:W-:-:S05]  /*1eb90*/  @P0 LOP3.LUT R3, R3, R2, RZ, 0x3c, !PT ;  /* 0x0000000203030212 */ /* 0x000fca00078e3cff */
[----:B------:R1:W-:Y:S01]  /*1eba0*/  @P0 LDGSTS.E.BYPASS.LTC128B.128 [R6+0x22c00], desc[UR42][R2.64], !P2 ;  /* 0x22c0000002060fae */ /* 0x0003e2000d101d6a */
[----:B------:R-:W-:-:S03]  /*1ebb0*/  ISETP.GE.AND P0, PT, R23, 0x21, PT ;  /* 0x000000211700780c */ /* 0x000fc60003f06270 */
[----:B-1----:R-:W1:Y:S10]  /*1ebc0*/  SHFL.IDX PT, R3, R0, 0x2, 0x181f ;  /* 0x00581f0000037f89 */ /* 0x002e7400000e0000 */
[----:B------:R-:W-:Y:S01]  /*1ebd0*/  @P0 IMAD R6, R4, 0x2, R18 ;  /* 0x0000000204060824 */ /* 0x000fe200078e0212 */
[----:B------:R-:W2:Y:S04]  /*1ebe0*/  SHFL.IDX PT, R2, R5, 0x2, 0x181f ;  /* 0x00581f0005027f89 */ /* 0x000ea800000e0000 */
[----:B------:R-:W3:Y:S04]  /*1ebf0*/  SHFL.IDX PT, R5, R5, 0x3, 0x181f ;  /* 0x00781f0005057f89 */ /* 0x000ee800000e0000 */
[----:B------:R-:W4:Y:S01]  /*1ec00*/  SHFL.IDX PT, R0, R0, 0x3, 0x181f ;  /* 0x00781f0000007f89 */ /* 0x000f2200000e0000 */
[----:B-1----:R-:W-:-:S05]  /*1ec10*/  @P0 LEA R3, P1, R7, R3, 0x1 ;  /* 0x0000000307030211 */ /* 0x002fca00078208ff */
[----:B--2---:R-:W-:-:S05]  /*1ec20*/  @P0 IMAD.X R2, RZ, RZ, R2, P1 ;  /* 0x000000ffff020224 */ /* 0x004fca00008e0602 */
[----:B------:R-:W-:-:S04]  /*1ec30*/  @P0 LOP3.LUT R3, R3, R2, RZ, 0x3c, !PT ;  /* 0x0000000203030212 */ /* 0x000fc800078e3cff */
[----:B------:R-:W-:-:S04]  /*1ec40*/  @P0 LOP3.LUT R2, R3, R2, RZ, 0x3c, !PT ;  /* 0x0000000203020212 */ /* 0x000fc800078e3cff */
[----:B------:R-:W-:-:S05]  /*1ec50*/  @P0 LOP3.LUT R3, R3, R2, RZ, 0x3c, !PT ;  /* 0x0000000203030212 */ /* 0x000fca00078e3cff */
[----:B---34-:R1:W-:Y:S02]  /*1ec60*/  @P0 LDGSTS.E.BYPASS.LTC128B.128 [R6+0x23400], desc[UR42][R2.64], !P2 ;  /* 0x2340000002060fae */ /* 0x0183e4000d101d6a */
.L_x_2914:
        /* <DEDUP_REMOVED lines=10> */
.L_x_2794:
        /* <DEDUP_REMOVED lines=11> */
.L_x_2795:
[----:B0-----:R0:W5:Y:S01]  /*1edc0*/  LDL R4, [R1+0x4] ;  /* 0x0000040001047983 */ /* 0x0011620000100800 */
[----:B------:R0:W-:Y:S02]  /*1edd0*/  SYNCS.ARRIVE.TRANS64.A1T0 RZ, [R25+URZ+0x28c30], RZ ;  /* 0x028c30ff19ff79a7 */ /* 0x0001e4000810003f */
[----:B------:R-:W-:Y:S05]  /*1ede0*/  WARPSYNC.ALL ;  /* 0x0000000000007948 */ /* 0x000fea0003800000 */
[----:B------:R-:W-:Y:S01]  /*1edf0*/  ULDC.64 UR4, c[0x0][0xa00] ;  /* 0x0002800000047ab9 */ /* 0x000fe20000000a00 */
[----:B------:R-:W-:Y:S01]  /*1ee00*/  VIADD R0, R18, 0x20400 ;  /* 0x0002040012007836 */ /* 0x000fe20000000000 */
[----:B------:R-:W-:Y:S01]  /*1ee10*/  BAR.SYNC.DEFER_BLOCKING 0x8, 0x100 ;  /* 0x0204000000007b1d */ /* 0x000fe20000010000 */
[----:B------:R-:W-:Y:S02]  /*1ee20*/  ISETP.NE.U32.AND P0, PT, RZ, UR4, PT ;  /* 0x00000004ff007c0c */ /* 0x000fe4000bf05070 */
[----:B------:R-:W-:-:S02]  /*1ee30*/  SHF.R.S32.HI R2, RZ, 0x1f, R27 ;  /* 0x0000001fff027819 */ /* 0x000fc4000001141b */
[----:B------:R-:W-:Y:S01]  /*1ee40*/  ISETP.NE.AND.EX P0, PT, RZ, UR5, PT, P0 ;  /* 0x00000005ff007c0c */ /* 0x000fe2000bf05300 */
[----:B------:R-:W-:Y:S01]  /*1ee50*/  ULDC.64 UR4, c[0x0][0x298] ;  /* 0x0000a60000047ab9 */ /* 0x000fe20000000a00 */
[----:B------:R-:W-:Y:S01]  /*1ee60*/  LOP3.LUT P1, RZ, R0, 0x3ff, RZ, 0xc0, !PT ;  /* 0x000003ff00ff7812 */ /* 0x000fe2000782c0ff */
[----:B------:R-:W-:Y:S01]  /*1ee70*/  BSSY B6, `(.L_x_2796) ;  /* 0x000001f000067945 */ /* 0x000fe20003800000 */
[----:B------:R-:W-:Y:S02]  /*1ee80*/  SHF.R.S32.HI R0, RZ, 0x1f, R30 ;  /* 0x0000001fff007819 */ /* 0x000fe4000001141e */
[----:B------:R-:W-:Y:S02]  /*1ee90*/  SEL R3, R2, RZ, !P0 ;  /* 0x000000ff02037207 */ /* 0x000fe40004000000 */
[----:B------:R-:W-:Y:S01]  /*1eea0*/  SEL R2, R27, RZ, !P0 ;  /* 0x000000ff1b027207 */ /* 0x000fe20004000000 */
[----:B------:R-:W-:Y:S02]  /*1eeb0*/  IMAD R0, R0, UR4, RZ ;  /* 0x0000000400007c24 */ /* 0x000fe4000f8e02ff */
[----:B------:R-:W-:Y:S02]  /*1eec0*/  STL [R1+0x38], R3 ;  /* 0x0000380301007387 */ /* 0x000fe40000100800 */
[----:B------:R-:W-:-:S02]  /*1eed0*/  IMAD R0, R30, UR5, R0 ;  /* 0x000000051e007c24 */ /* 0x000fc4000f8e0200 */
[----:B------:R1:W-:Y:S02]  /*1eee0*/  STL [R1+0x18], R2 ;  /* 0x0000180201007387 */ /* 0x0003e40000100800 */
[----:B-1----:R-:W-:-:S04]  /*1eef0*/  IMAD.WIDE.U32 R2, R30, UR4, RZ ;  /* 0x000000041e027c25 */ /* 0x002fc8000f8e00ff */
[----:B------:R-:W-:Y:S01]  /*1ef00*/  IMAD.IADD R0, R3, 0x1, R0 ;  /* 0x0000000103007824 */ /* 0x000fe200078e0200 */
[----:B------:R1:W-:Y:S04]  /*1ef10*/  STL.64 [R1+0x10], R2 ;  /* 0x0000100201007387 */ /* 0x0003e80000100a00 */
[----:B------:R1:W-:Y:S01]  /*1ef20*/  STL [R1+0x30], R0 ;  /* 0x0000300001007387 */ /* 0x0003e20000100800 */
[----:B-----5:R-:W-:-:S04]  /*1ef30*/  PRMT R30, R4, 0x8880, RZ ;  /* 0x00008880041e7816 */ /* 0x020fc800000000ff */
[----:B------:R-:W-:Y:S01]  /*1ef40*/  PRMT R30, R30, 0x7710, RZ ;  /* 0x000077101e1e7816 */ /* 0x000fe200000000ff */
[----:B------:R-:W-:Y:S06]  /*1ef50*/  @!P1 BRA `(.L_x_2797) ;  /* 0x0000000000409947 */ /* 0x000fec0003800000 */
[----:B-1----:R-:W-:Y:S01]  /*1ef60*/  MOV R2, 0x0 ;  /* 0x0000000000027802 */ /* 0x002fe20000000f00 */
[----:B------:R-:W-:Y:S01]  /*1ef70*/  ULDC.64 UR4, c[0x4][0x90] ;  /* 0x0100240000047ab9 */ /* 0x000fe20000000a00 */
[----:B------:R-:W-:Y:S01]  /*1ef80*/  ULDC.64 UR6, c[0x4][0x98] ;  /* 0x0100260000067ab9 */ /* 0x000fe20000000a00 */
[----:B------:R-:W-:Y:S01]  /*1ef90*/  ULDC.64 UR8, c[0x4][0x20] ;  /* 0x0100080000087ab9 */ /* 0x000fe20000000a00 */
[----:B------:R-:W-:Y:S02]  /*1efa0*/  IMAD.U32 R4, RZ, RZ, UR4 ;  /* 0x00000004ff047e24 */ /* 0x000fe4000f8e00ff */
[----:B------:R-:W1:Y:S01]  /*1efb0*/  LDC.64 R2, c[0x4][R2] ;  /* 0x0100000002027b82 */ /* 0x000e620000000a00 */
        /* <DEDUP_REMOVED lines=10> */
.L_x_2797:
[----:B------:R-:W-:Y:S05]  /*1f060*/  BSYNC B6 ;  /* 0x0000000000067941 */ /* 0x000fea0003800000 */
.L_x_2796:
[----:B-1----:R-:W2:Y:S01]  /*1f070*/  LDL.LU R0, [R1+0x30] ;  /* 0x0000300001007983 */ /* 0x002ea20000300800 */
[----:B------:R-:W-:Y:S01]  /*1f080*/  ULDC.64 UR4, c[0x0][0x2d8] ;  /* 0x0000b60000047ab9 */ /* 0x000fe20000000a00 */
[----:B------:R-:W1:Y:S02]  /*1f090*/  LDC R7, c[0x0][0x448] ;  /* 0x00011200ff077b82 */ /* 0x000e640000000800 */
[----:B------:R-:W2:Y:S04]  /*1f0a0*/  LDL.LU.64 R2, [R1+0x10] ;  /* 0x0000100001027983 */ /* 0x000ea80000300a00 */
[----:B------:R-:W3:Y:S04]  /*1f0b0*/  LDL.LU R20, [R1+0x38] ;  /* 0x0000380001147983 */ /* 0x000ee80000300800 */
[----:B------:R-:W4:Y:S04]  /*1f0c0*/  LDL.LU R21, [R1+0x18] ;  /* 0x0000180001157983 */ /* 0x000f280000300800 */
[----:B------:R0:W5:Y:S01]  /*1f0d0*/  LDL R8, [R1+0x34] ;  /* 0x0000340001087983 */ /* 0x0001620000100800 */
[----:B-1----:R-:W-:-:S13]  /*1f0e0*/  ISETP.NE.AND P0, PT, R7, 0x1, PT ;  /* 0x000000010700780c */ /* 0x002fda0003f05270 */
[----:B------:R-:W1:Y:S08]  /*1f0f0*/  @P0 LDC R5, c[0x0][0x44c] ;  /* 0x00011300ff050b82 */ /* 0x000e700000000800 */
[----:B------:R-:W0:Y:S01]  /*1f100*/  @P0 LDC R6, c[0x0][0x450] ;  /* 0x00011400ff060b82 */ /* 0x000e220000000800 */
        /* <DEDUP_REMOVED lines=16> */
[----:B------:R-:W-:Y:S02]  /*1f210*/  IMAD.IADD R0, R20, 0x1, R31 ;  /* 0x0000000114007824 */ /* 0x000fe400078e021f */
[----:B------:R2:W5:Y:S02]  /*1f220*/  LDL R20, [R1] ;  /* 0x0000000001147983 */ /* 0x0005640000100800 */
[----:B-1----:R-:W-:-:S04]  /*1f230*/  @P0 IMAD.HI.U32 R5, R0, R5, RZ ;  /* 0x0000000500050227 */ /* 0x002fc800078e00ff */
[----:B------:R-:W-:Y:S01]  /*1f240*/  IMAD.MOV.U32 R4, RZ, RZ, R0 ;  /* 0x000000ffff047224 */ /* 0x000fe200078e0000 */
[----:B0-----:R-:W-:Y:S01]  /*1f250*/  @P0 SHF.R.U32.HI R4, RZ, R6, R5 ;  /* 0x00000006ff040219 */ /* 0x001fe20000011605 */
        /* <DEDUP_REMOVED lines=27> */
[----:B------:R-:W-:Y:S01]  /*1f410*/  IMAD.IADD R31, R10, 0x1, R31 ;  /* 0x000000010a1f7824 */ /* 0x000fe200078e021f */
        /* <DEDUP_REMOVED lines=31> */
.L_x_2923:
        /* <DEDUP_REMOVED lines=10> */
.L_x_2799:
        /* <DEDUP_REMOVED lines=18> */
.L_x_2924:
[----:B------:R-:W-:Y:S05]  /*1f7d0*/  BSYNC B0 ;  /* 0x0000000000007941 */ /* 0x000fea0003800000 */
.L_x_2800:
[----:B------:R-:W-:-:S05]  /*1f7e0*/  IMAD.U32 R2, RZ, RZ, UR38 ;  /* 0x00000026ff027e24 */ /* 0x000fca000f8e00ff */
[----:B------:R-:W-:-:S13]  /*1f7f0*/  ISETP.NE.AND P0, PT, R2, 0x3, PT ;  /* 0x000000030200780c */ /* 0x000fda0003f05270 */
[----:B------:R-:W-:Y:S05]  /*1f800*/  @!P0 BRA `(.L_x_2802) ;  /* 0x0000000000048947 */ /* 0x000fea0003800000 */
[----:B------:R-:W-:Y:S01]  /*1f810*/  BPT.TRAP 0x1 ;  /* 0x000000040000795c */ /* 0x000fe20000300000 */
.L_x_2802:
[----:B0-----:R-:W-:Y:S01]  /*1f820*/  SHF.L.U32 R0, R28, 0x1f, RZ ;  /* 0x0000001f1c007819 */ /* 0x001fe200000006ff */
[----:B------:R-:W-:Y:S03]  /*1f830*/  BSSY B0, `(.L_x_2803) ;  /* 0x0000003000007945 */ /* 0x000fe60003800000 */
[----:B------:R-:W0:Y:S02]  /*1f840*/  SYNCS.PHASECHK.TRANS64.TRYWAIT P0, [R25+URZ+0x28c60], R0 ;  /* 0x028c6000190075a7 */ /* 0x000e24000800017f */
[----:B0-----:R-:W-:Y:S05]  /*1f850*/  @!P0 BRA `(.L_x_2804) ;  /* 0x0000004c00a08947 */ /* 0x001fea0003800000 */
.L_x_2925:
[----:B------:R-:W-:Y:S05]  /*1f860*/  BSYNC B0 ;  /* 0x0000000000007941 */ /* 0x000fea0003800000 */
.L_x_2803:
        /* <DEDUP_REMOVED lines=26> */
[----:B------:R-:W-:Y:S01]  /*1fa10*/  LOP3.LUT P3, RZ, R30, 0x8, RZ, 0xc0, !PT ;  /* 0x000000081eff7812 */ /* 0x000fe2000786c0ff */
        /* <DEDUP_REMOVED lines=82> */
.L_x_2935:
        /* <DEDUP_REMOVED lines=34> */
.L_x_2806:
        /* <DEDUP_REMOVED lines=11> */
.L_x_2807:
        /* <DEDUP_REMOVED lines=12> */
.L_x_2822:
        /* <DEDUP_REMOVED lines=42> */
.L_x_2810:
[----:B------:R-:W-:Y:S01]  /*20570*/  IMAD R6, R22, 0x8, R18 ;  /* 0x0000000816067824 */ /* 0x000fe200078e0212 */
[----:B------:R-:W-:Y:S01]  /*20580*/  SHF.L.U32 R20, R28, 0x1f, RZ ;  /* 0x0000001f1c147819 */ /* 0x000fe200000006ff */
[----:B------:R-:W-:Y:S01]  /*20590*/  BSSY B1, `(.L_x_2811) ;  /* 0x0000004000017945 */ /* 0x000fe20003800000 */
[----:B------:R-:W-:Y:S02]  /*205a0*/  SHF.R.S32.HI R9, RZ, 0x1f, R5 ;  /* 0x0000001fff097819 */ /* 0x000fe40000011405 */
[----:B------:R-:W0:Y:S02]  /*205b0*/  SYNCS.PHASECHK.TRANS64.TRYWAIT P0, [R6+URZ+0x28c40], R20 ;  /* 0x028c4014060075a7 */ /* 0x000e24000800017f */
[----:B0-----:R-:W-:Y:S05]  /*205c0*/  @!P0 BRA `(.L_x_2812) ;  /* 0x0000004800848947 */ /* 0x001fea0003800000 */
.L_x_2936:
[----:B------:R-:W-:Y:S05]  /*205d0*/  BSYNC B1 ;  /* 0x0000000000017941 */ /* 0x000fea0003800000 */
.L_x_2811:
        /* <DEDUP_REMOVED lines=40> */
.L_x_2946:
        /* <DEDUP_REMOVED lines=8> */
.L_x_2814:
        /* <DEDUP_REMOVED lines=11> */
.L_x_2815:
[----:B------:R2:W-:Y:S01]  /*20990*/  SYNCS.ARRIVE.TRANS64.A1T0 RZ, [R6+URZ+0x28c30], RZ ;  /* 0x028c30ff06ff79a7 */ /* 0x0005e2000810003f */
[----:B------:R-:W-:Y:S05]  /*209a0*/  @!P2 BRA `(.L_x_2816) ;  /* 0x000000000004a947 */ /* 0x000fea0003800000 */
[----:B------:R-:W-:Y:S01]  /*209b0*/  BPT.TRAP 0x1 ;  /* 0x000000040000795c */ /* 0x000fe20000300000 */
.L_x_2816:
[----:B------:R-:W3:Y:S01]  /*209c0*/  SYNCS.PHASECHK.TRANS64.TRYWAIT P0, [R6+URZ+0x28c60], R20 ;  /* 0x028c6014060075a7 */ /* 0x000ee2000800017f */
[----:B------:R-:W-:Y:S04]  /*209d0*/  BSSY B1, `(.L_x_2817) ;  /* 0x0000002000017945 */ /* 0x000fe80003800000 */
[----:B---3--:R-:W-:Y:S05]  /*209e0*/  @!P0 BRA `(.L_x_2818) ;  /* 0x0000004800ac8947 */ /* 0x008fea0003800000 */
.L_x_2947:
[----:B------:R-:W-:Y:S05]  /*209f0*/  BSYNC B1 ;  /* 0x0000000000017941 */ /* 0x000fea0003800000 */
.L_x_2817:
        /* <DEDUP_REMOVED lines=79> */
.L_x_2957:
        /* <DEDUP_REMOVED lines=25> */
.L_x_2820:
        /* <DEDUP_REMOVED lines=11> */
.L_x_2821:
[----:B------:R1:W-:Y:S01]  /*21130*/  SYNCS.ARRIVE.TRANS64.A1T0 RZ, [R6+URZ+0x28c50], RZ ;  /* 0x028c50ff06ff79a7 */ /* 0x0003e2000810003f */
[----:B------:R-:W-:Y:S05]  /*21140*/  @P3 BRA `(.L_x_2822) ;  /* 0xfffffff000603947 */ /* 0x000fea000383ffff */
.L_x_2809:
[----:B------:R-:W-:Y:S05]  /*21150*/  BSYNC B0 ;  /* 0x0000000000007941 */ /* 0x000fea0003800000 */
.L_x_2808:
        /* <DEDUP_REMOVED lines=21> */
.L_x_2824:
[----:B------:R-:W-:Y:S05]  /*212b0*/  BSYNC B0 ;  /* 0x0000000000007941 */ /* 0x000fea0003800000 */
.L_x_2823:
[----:B------:R-:W-:-:S07]  /*212c0*/  SEL R22, R22, RZ, P0 ;  /* 0x000000ff16167207 */ /* 0x000fce0000000000 */
.L_x_2783:
[----:B------:R-:W-:Y:S05]  /*212d0*/  BSYNC B7 ;  /* 0x0000000000077941 */ /* 0x000fea0003800000 */
.L_x_2781:
        /* <DEDUP_REMOVED lines=11> */
.L_x_2825:
        /* <DEDUP_REMOVED lines=43> */
.L_x_2967:
[----:B------:R-:W-:Y:S02]  /*21640*/  ULDC UR4, c[0x0][0xc38] ;  /* 0x00030e0000047ab9 */ /* 0x000fe40000000800 */
[----:B------:R-:W-:-:S04]  /*21650*/  IMAD.U32 R4, RZ, RZ, UR4 ;  /* 0x00000004ff047e24 */ /* 0x000fc8000f8e00ff */
[----:B-1----:R-:W-:-:S04]  /*21660*/  IMAD R3, R14, R4, RZ ;  /* 0x000000040e037224 */ /* 0x002fc800078e02ff */
[----:B------:R-:W-:-:S05]  /*21670*/  IMAD.IADD R6, R6, 0x1, R3 ;  /* 0x0000000106067824 */ /* 0x000fca00078e0203 */
[----:B------:R-:W-:-:S13]  /*21680*/  ISETP.GT.AND P6, PT, R6, R0, PT ;  /* 0x000000000600720c */ /* 0x000fda0003fc4270 */
[----:B------:R-:W-:Y:S05]  /*21690*/  @P6 BRA `(.L_x_2828) ;  /* 0x0000000000a46947 */ /* 0x000fea0003800000 */
.L_x_2831:
[----:B0-----:R-:W0:Y:S01]  /*216a0*/  LDC R2, c[0x0][0xc3c] ;  /* 0x00030f00ff027b82 */ /* 0x001e220000000800 */
[----:B------:R-:W-:-:S05]  /*216b0*/  VIADD R27, R27, 0x1f ;  /* 0x0000001f1b1b7836 */ /* 0x000fca0000000000 */
[----:B0-----:R-:W-:-:S13]  /*216c0*/  ISETP.GE.AND P6, PT, R27, R2, PT ;  /* 0x000000021b00720c */ /* 0x001fda0003fc6270 */
[----:B------:R-:W-:Y:S05]  /*216d0*/  @P6 BRA `(.L_x_2829) ;  /* 0x0000000800bc6947 */ /* 0x000fea0003800000 */
[----:B------:R-:W0:Y:S01]  /*216e0*/  S2R R3, SR_TID.X ;  /* 0x0000000000037919 */ /* 0x000e220000002100 */
        /* <DEDUP_REMOVED lines=30> */
.L_x_2975:
[----:B------:R-:W-:Y:S02]  /*218d0*/  ULDC UR4, c[0x0][0xc38] ;  /* 0x00030e0000047ab9 */ /* 0x000fe40000000800 */
[----:B------:R-:W-:-:S04]  /*218e0*/  IMAD.U32 R4, RZ, RZ, UR4 ;  /* 0x00000004ff047e24 */ /* 0x000fc8000f8e00ff */
[----:B-1----:R-:W-:-:S04]  /*218f0*/  IMAD R3, R14, R4, RZ ;  /* 0x000000040e037224 */ /* 0x002fc800078e02ff */
[----:B------:R-:W-:-:S05]  /*21900*/  IMAD.IADD R6, R3, 0x1, R6 ;  /* 0x0000000103067824 */ /* 0x000fca00078e0206 */
[----:B------:R-:W-:-:S13]  /*21910*/  ISETP.GT.AND P6, PT, R6, R0, PT ;  /* 0x000000000600720c */ /* 0x000fda0003fc4270 */
[----:B------:R-:W-:Y:S05]  /*21920*/  @!P6 BRA `(.L_x_2831) ;  /* 0xfffffffc005ce947 */ /* 0x000fea000383ffff */
.L_x_2828:
        /* <DEDUP_REMOVED lines=10> */
.L_x_2980:
[----:B------:R-:W-:-:S13]  /*219d0*/  ISETP.NE.AND P0, PT, R3, RZ, PT ;  /* 0x000000ff0300720c */ /* 0x000fda0003f05270 */
[----:B------:R-:W-:Y:S05]  /*219e0*/  @!P0 BRA `(.L_x_2833) ;  /* 0x0000000000108947 */ /* 0x000fea0003800000 */
[----:B------:R-:W-:Y:S01]  /*219f0*/  UMOV UR4, 0xffffffff ;  /* 0xffffffff00047882 */ /* 0x000fe20000000000 */
[----:B------:R-:W-:Y:S02]  /*21a00*/  VIADD R12, R7, 0xffffffff ;  /* 0xffffffff070c7836 */ /* 0x000fe40000000000 */
[----:B------:R-:W-:Y:S05]  /*21a10*/  BRA.DIV UR4, `(.L_x_2834) ;  /* 0x0000004a04e07947 */ /* 0x000fea000b800000 */
[----:B------:R4:W0:Y:S02]  /*21a20*/  SHFL.IDX PT, R24, R2, R12, 0x1f ;  /* 0x00001f0c02187589 */ /* 0x00082400000e0000 */
.L_x_2833:
[----:B---3--:R-:W-:Y:S01]  /*21a30*/  ISETP.NE.AND P0, PT, R5, 0x1, PT ;  /* 0x000000010500780c */ /* 0x008fe20003f05270 */
[----:B0-----:R-:W-:-:S04]  /*21a40*/  IMAD R24, R24, R4, R6 ;  /* 0x0000000418187224 */ /* 0x001fc800078e0206 */
[----:B------:R-:W-:-:S08]  /*21a50*/  IMAD.IADD R0, R0, 0x1, -R24 ;  /* 0x0000000100007824 */ /* 0x000fd000078e0a18 */
[----:B------:R-:W-:Y:S05]  /*21a60*/  @!P0 BRA `(.L_x_2835) ;  /* 0x0000000000dc8947 */ /* 0x000fea0003800000 */
[----:B--2---:R-:W-:Y:S01]  /*21a70*/  IABS R4, R25 ;  /* 0x0000001900047213 */ /* 0x004fe20000000000 */
[----:B----4-:R-:W-:Y:S01]  /*21a80*/  IMAD.MOV.U32 R2, RZ, RZ, RZ ;  /* 0x000000ffff027224 */ /* 0x010fe200078e00ff */
[----:B------:R-:W-:Y:S02]  /*21a90*/  IABS R6, R5 ;  /* 0x0000000500067213 */ /* 0x000fe40000000000 */
[----:B-1----:R-:W0:Y:S08]  /*21aa0*/  I2F.RP R7, R4 ;  /* 0x0000000400077306 */ /* 0x002e300000209400 */
[----:B------:R-:W-:Y:S08]  /*21ab0*/  I2F.RP R10, R6 ;  /* 0x00000006000a7306 */ /* 0x000ff00000209400 */
[----:B0-----:R-:W0:Y:S02]  /*21ac0*/  MUFU.RCP R7, R7 ;  /* 0x0000000700077308 */ /* 0x001e240000001000 */
[----:B0-----:R-:W-:-:S06]  /*21ad0*/  VIADD R3, R7, 0xffffffe ;  /* 0x0ffffffe07037836 */ /* 0x001fcc0000000000 */
[----:B------:R-:W0:Y:S02]  /*21ae0*/  F2I.FTZ.U32.TRUNC.NTZ R3, R3 ;  /* 0x0000000300037305 */ /* 0x000e24000021f000 */
[----:B0-----:R-:W-:-:S04]  /*21af0*/  IMAD.MOV R9, RZ, RZ, -R3 ;  /* 0x000000ffff097224 */ /* 0x001fc800078e0a03 */
[----:B------:R-:W-:-:S04]  /*21b00*/  IMAD R9, R9, R4, RZ ;  /* 0x0000000409097224 */ /* 0x000fc800078e02ff */
[----:B------:R-:W-:Y:S01]  /*21b10*/  IMAD.HI.U32 R8, R3, R9, R2 ;  /* 0x0000000903087227 */ /* 0x000fe200078e0002 */
[----:B------:R-:W-:Y:S01]  /*21b20*/  IABS R9, R0 ;  /* 0x0000000000097213 */ /* 0x000fe20000000000 */
[----:B------:R-:W0:Y:S01]  /*21b30*/  MUFU.RCP R2, R10 ;  /* 0x0000000a00027308 */ /* 0x000e220000001000 */
[----:B------:R-:W-:-:S03]  /*21b40*/  IABS R3, R25 ;  /* 0x0000001900037213 */ /* 0x000fc60000000000 */
[----:B------:R-:W-:-:S04]  /*21b50*/  IMAD.HI.U32 R7, R8, R9, RZ ;  /* 0x0000000908077227 */ /* 0x000fc800078e00ff */
[----:B------:R-:W-:-:S04]  /*21b60*/  IMAD.MOV R12, RZ, RZ, -R3 ;  /* 0x000000ffff0c7224 */ /* 0x000fc800078e0a03 */
[----:B------:R-:W-:Y:S02]  /*21b70*/  IMAD R9, R7, R12, R9 ;  /* 0x0000000c07097224 */ /* 0x000fe400078e0209 */
[----:B0-----:R-:W-:-:S03]  /*21b80*/  VIADD R3, R2, 0xffffffe ;  /* 0x0ffffffe02037836 */ /* 0x001fc60000000000 */
[----:B------:R-:W-:Y:S01]  /*21b90*/  ISETP.GT.U32.AND P1, PT, R4, R9, PT ;  /* 0x000000090400720c */ /* 0x000fe20003f24070 */
[----:B------:R-:W-:Y:S02]  /*21ba0*/  IMAD.MOV.U32 R2, RZ, RZ, RZ ;  /* 0x000000ffff027224 */ /* 0x000fe400078e00ff */
[----:B------:R-:W0:Y:S10]  /*21bb0*/  F2I.FTZ.U32.TRUNC.NTZ R3, R3 ;  /* 0x0000000300037305 */ /* 0x000e34000021f000 */
[----:B------:R-:W-:-:S02]  /*21bc0*/  @!P1 IMAD.IADD R9, R9, 0x1, -R4 ;  /* 0x0000000109099824 */ /* 0x000fc400078e0a04 */
[----:B------:R-:W-:Y:S01]  /*21bd0*/  @!P1 VIADD R7, R7, 0x1 ;  /* 0x0000000107079836 */ /* 0x000fe20000000000 */
[----:B------:R-:W-:Y:S02]  /*21be0*/  ISETP.NE.AND P1, PT, R25, RZ, PT ;  /* 0x000000ff1900720c */ /* 0x000fe40003f25270 */
[----:B------:R-:W-:Y:S01]  /*21bf0*/  ISETP.GE.U32.AND P0, PT, R9, R4, PT ;  /* 0x000000040900720c */ /* 0x000fe20003f06070 */
[----:B0-----:R-:W-:-:S04]  /*21c00*/  IMAD.MOV R9, RZ, RZ, -R3 ;  /* 0x000000ffff097224 */ /* 0x001fc800078e0a03 */
[----:B------:R-:W-:-:S04]  /*21c10*/  IMAD R9, R9, R6, RZ ;  /* 0x0000000609097224 */ /* 0x000fc800078e02ff */
[----:B------:R-:W-:Y:S01]  /*21c20*/  IMAD.HI.U32 R4, R3, R9, R2 ;  /* 0x0000000903047227 */ /* 0x000fe200078e0002 */
[----:B------:R-:W-:-:S03]  /*21c30*/  LOP3.LUT R2, R0, R25, RZ, 0x3c, !PT ;  /* 0x0000001900027212 */ /* 0x000fc600078e3cff */
[----:B------:R-:W-:Y:S01]  /*21c40*/  @P0 VIADD R7, R7, 0x1 ;  /* 0x0000000107070836 */ /* 0x000fe20000000000 */
[----:B------:R-:W-:Y:S02]  /*21c50*/  ISETP.GE.AND P2, PT, R2, RZ, PT ;  /* 0x000000ff0200720c */ /* 0x000fe40003f46270 */
[----:B------:R-:W-:-:S05]  /*21c60*/  IABS R2, R5 ;  /* 0x0000000500027213 */ /* 0x000fca0000000000 */
[----:B------:R-:W-:-:S06]  /*21c70*/  IMAD.MOV R2, RZ, RZ, -R2 ;  /* 0x000000ffff027224 */ /* 0x000fcc00078e0a02 */
[----:B------:R-:W-:Y:S01]  /*21c80*/  @!P2 IMAD.MOV R7, RZ, RZ, -R7 ;  /* 0x000000ffff07a224 */ /* 0x000fe200078e0a07 */
[----:B------:R-:W-:-:S04]  /*21c90*/  @!P1 LOP3.LUT R7, RZ, R25, RZ, 0x33, !PT ;  /* 0x00000019ff079212 */ /* 0x000fc800078e33ff */
[----:B------:R-:W-:-:S05]  /*21ca0*/  IABS R3, R7 ;  /* 0x0000000700037213 */ /* 0x000fca0000000000 */
[----:B------:R-:W-:-:S04]  /*21cb0*/  IMAD.HI.U32 R4, R4, R3, RZ ;  /* 0x0000000304047227 */ /* 0x000fc800078e00ff */
[----:B------:R-:W-:Y:S01]  /*21cc0*/  IMAD R3, R4, R2, R3 ;  /* 0x0000000204037224 */ /* 0x000fe200078e0203 */
[----:B------:R-:W-:-:S04]  /*21cd0*/  LOP3.LUT R2, R7, R5, RZ, 0x3c, !PT ;  /* 0x0000000507027212 */ /* 0x000fc800078e3cff */
[----:B------:R-:W-:Y:S02]  /*21ce0*/  ISETP.GT.U32.AND P1, PT, R6, R3, PT ;  /* 0x000000030600720c */ /* 0x000fe40003f24070 */
[----:B------:R-:W-:-:S11]  /*21cf0*/  ISETP.GE.AND P2, PT, R2, RZ, PT ;  /* 0x000000ff0200720c */ /* 0x000fd60003f46270 */
[----:B------:R-:W-:Y:S02]  /*21d00*/  @!P1 IMAD.IADD R3, R3, 0x1, -R6 ;  /* 0x0000000103039824 */ /* 0x000fe400078e0a06 */
[----:B------:R-:W-:Y:S01]  /*21d10*/  @!P1 VIADD R4, R4, 0x1 ;  /* 0x0000000104049836 */ /* 0x000fe20000000000 */
[----:B------:R-:W-:Y:S02]  /*21d20*/  ISETP.NE.AND P1, PT, R5, RZ, PT ;  /* 0x000000ff0500720c */ /* 0x000fe40003f25270 */
[----:B------:R-:W-:Y:S01]  /*21d30*/  ISETP.GE.U32.AND P0, PT, R3, R6, PT ;  /* 0x000000060300720c */ /* 0x000fe20003f06070 */
[----:B------:R-:W-:-:S04]  /*21d40*/  IMAD.MOV R3, RZ, RZ, -R7 ;  /* 0x000000ffff037224 */ /* 0x000fc800078e0a07 */
[----:B------:R-:W-:-:S08]  /*21d50*/  IMAD R3, R25, R3, R0 ;  /* 0x0000000319037224 */ /* 0x000fd000078e0200 */
[----:B------:R-:W-:-:S04]  /*21d60*/  @P0 VIADD R4, R4, 0x1 ;  /* 0x0000000104040836 */ /* 0x000fc80000000000 */
[----:B------:R-:W-:Y:S01]  /*21d70*/  @!P2 IMAD.MOV R4, RZ, RZ, -R4 ;  /* 0x000000ffff04a224 */ /* 0x000fe200078e0a04 */
[----:B------:R-:W-:-:S05]  /*21d80*/  @!P1 LOP3.LUT R4, RZ, R5, RZ, 0x33, !PT ;  /* 0x00000005ff049212 */ /* 0x000fca00078e33ff */
[--C-:B------:R-:W-:Y:S02]  /*21d90*/  IMAD.MOV R2, RZ, RZ, -R4.reuse ;  /* 0x000000ffff027224 */ /* 0x100fe400078e0a04 */
[C---:B------:R-:W-:Y:S02]  /*21da0*/  IMAD R4, R5.reuse, 0x1000000, R4 ;  /* 0x0100000005047824 */ /* 0x040fe400078e0204 */
[----:B------:R-:W-:-:S04]  /*21db0*/  IMAD R5, R5, R2, R7 ;  /* 0x0000000205057224 */ /* 0x000fc800078e0207 */
[----:B------:R-:W-:Y:S01]  /*21dc0*/  IMAD R26, R5, 0x10000, R4 ;  /* 0x00010000051a7824 */ /* 0x000fe200078e0204 */
[----:B------:R-:W-:Y:S06]  /*21dd0*/  BRA `(.L_x_2836) ;  /* 0x0000000000f07947 */ /* 0x000fec0003800000 */
.L_x_2835:
[----:B----4-:R-:W0:Y:S02]  /*21de0*/  LDC.64 R2, c[0x0][0xc90] ;  /* 0x00032400ff027b82 */ /* 0x010e240000000a00 */
[----:B0-----:R-:W-:-:S05]  /*21df0*/  IMAD.WIDE R2, R27, 0x4, R2 ;  /* 0x000000041b027825 */ /* 0x001fca00078e0202 */
[----:B------:R0:W2:Y:S02]  /*21e00*/  LDG.E R6, desc[UR42][R2.64] ;  /* 0x0000002a02067981 */ /* 0x0000a4000c1e1900 */
[----:B0-----:R-:W-:Y:S02]  /*21e10*/  IMAD.MOV.U32 R2, RZ, RZ, RZ ;  /* 0x000000ffff027224 */ /* 0x001fe400078e00ff */
[----:B--2---:R-:W-:-:S05]  /*21e20*/  IMAD R5, R25, R6, RZ ;  /* 0x0000000619057224 */ /* 0x004fca00078e02ff */
[----:B-1----:R-:W-:-:S04]  /*21e30*/  IABS R7, R5 ;  /* 0x0000000500077213 */ /* 0x002fc80000000000 */
        /* <DEDUP_REMOVED lines=54> */
.L_x_2836:
[----:B------:R-:W-:-:S05]  /*221a0*/  LOP3.LUT R0, RZ, R3, RZ, 0x33, !PT ;  /* 0x00000003ff007212 */ /* 0x000fca00078e33ff */
[----:B------:R-:W-:Y:S01]  /*221b0*/  IMAD.IADD R25, R25, 0x1, R0 ;  /* 0x0000000119197824 */ /* 0x000fe200078e0200 */
[----:B------:R-:W-:Y:S06]  /*221c0*/  BRA `(.L_x_2837) ;  /* 0x00000000001c7947 */ /* 0x000fec0003800000 */
.L_x_2829:
[----:B------:R-:W-:Y:S01]  /*221d0*/  UMOV UR4, URZ ;  /* 0x0000003f00047c82 */ /* 0x000fe20008000000 */
[----:B------:R-:W-:Y:S01]  /*221e0*/  UMOV UR5, URZ ;  /* 0x0000003f00057c82 */ /* 0x000fe20008000000 */
[----:B------:R-:W-:Y:S01]  /*221f0*/  ULDC UR6, c[0x0][0xc3c] ;  /* 0x00030f0000067ab9 */ /* 0x000fe20000000800 */
[----:B------:R-:W-:Y:S02]  /*22200*/  IMAD.MOV.U32 R24, RZ, RZ, R0 ;  /* 0x000000ffff187224 */ /* 0x000fe400078e0000 */
[----:B------:R-:W-:Y:S02]  /*22210*/  IMAD.U32 R25, RZ, RZ, UR4 ;  /* 0x00000004ff197e24 */ /* 0x000fe4000f8e00ff */
[----:B------:R-:W-:Y:S02]  /*22220*/  IMAD.U32 R26, RZ, RZ, UR5 ;  /* 0x00000005ff1a7e24 */ /* 0x000fe4000f8e00ff */
[----:B------:R-:W-:-:S07]  /*22230*/  IMAD.U32 R27, RZ, RZ, UR6 ;  /* 0x00000006ff1b7e24 */ /* 0x000fce000f8e00ff */
.L_x_2837:
[----:B------:R-:W0:Y:S01]  /*22240*/  S2R R0, SR_TID.X ;  /* 0x0000000000007919 */ /* 0x000e220000002100 */
[----:B------:R-:W-:Y:S05]  /*22250*/  WARPSYNC.ALL ;  /* 0x0000000000007948 */ /* 0x000fea0003800000 */
[----:B------:R-:W-:Y:S01]  /*22260*/  BAR.SYNC.DEFER_BLOCKING 0x4, 0x180 ;  /* 0x0106000000007b1d */ /* 0x000fe20000010000 */
[----:B0-----:R-:W-:-:S04]  /*22270*/  LOP3.LUT R0, R0, 0x1f, RZ, 0xc0, !PT ;  /* 0x0000001f00007812 */ /* 0x001fc800078ec0ff */
[----:B------:R-:W-:-:S13]  /*22280*/  ISETP.NE.AND P0, PT, R0, RZ, PT ;  /* 0x000000ff0000720c */ /* 0x000fda0003f05270 */
[----:B------:R-:W0:Y:S01]  /*22290*/  @!P0 S2R R3, SR_CgaCtaId ;  /* 0x0000000000038919 */ /* 0x000e220000008800 */
[----:B------:R-:W-:-:S04]  /*222a0*/  @!P0 MOV R0, 0x400 ;  /* 0x0000040000008802 */ /* 0x000fc80000000f00 */
[----:B0-----:R-:W-:-:S05]  /*222b0*/  @!P0 LEA R18, R3, R0, 0x18 ;  /* 0x0000000003128211 */ /* 0x001fca00078ec0ff */
[----:B------:R0:W-:Y:S01]  /*222c0*/  @!P0 STS.128 [R18+0x28cd0], R24 ;  /* 0x028cd01812008388 */ /* 0x0001e20000000c00 */
[----:B------:R-:W-:Y:S06]  /*222d0*/  BAR.ARV 0x5, 0x180 ;  /* 0x0146000000007b1d */ /* 0x000fec0000002000 */
.L_x_2826:
[----:B------:R-:W-:Y:S02]  /*222e0*/  ULDC UR4, c[0x0][0xc3c] ;  /* 0x00030f0000047ab9 */ /* 0x000fe40000000800 */
[----:B0-----:R-:W-:-:S13]  /*222f0*/  ISETP.GE.AND P0, PT, R27, UR4, PT ;  /* 0x000000041b007c0c */ /* 0x001fda000bf06270 */
[----:B------:R-:W-:Y:S05]  /*22300*/  @!P0 BRA `(.L_x_2838) ;  /* 0xffffff8c00248947 */ /* 0x000fea000383ffff */
[----:B------:R-:W-:Y:S05]  /*22310*/  BSYNC B8 ;  /* 0x0000000000087941 */ /* 0x000fea0003800000 */
.L_x_2711:
        /* <DEDUP_REMOVED lines=12> */
.L_x_2983:
[----:B------:R-:W-:Y:S05]  /*223e0*/  BSYNC B0 ;  /* 0x0000000000007941 */ /* 0x000fea0003800000 */
.L_x_2839:
[----:B------:R-:W-:-:S03]  /*223f0*/  UMOV UR4, 0xffffffff ;  /* 0xffffffff00047882 */ /* 0x000fc60000000000 */
[----:B------:R-:W-:Y:S05]  /*22400*/  BRA.DIV UR4, `(.L_x_2841) ;  /* 0x0000004204a07947 */ /* 0x000fea000b800000 */
[----:B0-----:R-:W0:Y:S02]  /*22410*/  S2R R0, SR_TID.X ;  /* 0x0000000000007919 */ /* 0x001e240000002100 */
[----:B0-----:R-:W-:-:S04]  /*22420*/  SHF.R.U32.HI R0, RZ, 0x5, R0 ;  /* 0x00000005ff007819 */ /* 0x001fc80000011600 */
[----:B------:R-:W-:-:S05]  /*22430*/  LOP3.LUT R0, R0, 0x3, RZ, 0xc0, !PT ;  /* 0x0000000300007812 */ /* 0x000fca00078ec0ff */
[----:B------:R0:W1:Y:S02]  /*22440*/  SHFL.IDX PT, R14, R0, RZ, 0x1f ;  /* 0x00001fff000e7589 */ /* 0x00006400000e0000 */
.L_x_2986:
[----:B-1----:R-:W-:-:S13]  /*22450*/  ISETP.NE.AND P0, PT, R14, RZ, PT ;  /* 0x000000ff0e00720c */ /* 0x002fda0003f05270 */
[----:B------:R-:W-:Y:S05]  /*22460*/  @P0 BRA `(.L_x_2473) ;  /* 0x0000000000880947 */ /* 0x000fea0003800000 */
[----:B------:R-:W-:-:S03]  /*22470*/  UMOV UR4, 0xffffffff ;  /* 0xffffffff00047882 */ /* 0x000fc60000000000 */
[----:B------:R-:W-:Y:S05]  /*22480*/  BRA.DIV UR4, `(.L_x_2842) ;  /* 0x0000004204b47947 */ /* 0x000fea000b800000 */
[----:B------:R-:W-:-:S13]  /*22490*/  ELECT P6, URZ, PT ;  /* 0x00000000003f782f */ /* 0x000fda00038c0000 */
.L_x_2989:
[----:B------:R-:W-:Y:S05]  /*224a0*/  @!P6 BRA `(.L_x_2473) ;  /* 0x000000000078e947 */ /* 0x000fea0003800000 */
[----:B------:R-:W-:-:S06]  /*224b0*/  ULOP3.LUT UR4, UR36, 0x2, URZ, 0xfc, !UPT ;  /* 0x0000000224047892 */ /* 0x000fcc000f8efc3f */
[----:B0-----:R-:W-:-:S05]  /*224c0*/  IMAD.U32 R0, RZ, RZ, UR4 ;  /* 0x00000004ff007e24 */ /* 0x001fca000f8e00ff */
[----:B------:R-:W-:-:S13]  /*224d0*/  ISETP.NE.AND P0, PT, R0, 0x3, PT ;  /* 0x000000030000780c */ /* 0x000fda0003f05270 */
[----:B------:R-:W-:Y:S05]  /*224e0*/  @!P0 BRA `(.L_x_2843) ;  /* 0x0000000000048947 */ /* 0x000fea0003800000 */
[----:B------:R-:W-:Y:S01]  /*224f0*/  BPT.TRAP 0x1 ;  /* 0x000000040000795c */ /* 0x000fe20000300000 */
.L_x_2843:
[----:B------:R-:W-:Y:S01]  /*22500*/  IMAD R5, R22, 0x8, R7 ;  /* 0x0000000816057824 */ /* 0x000fe200078e0207 */
[----:B------:R-:W-:Y:S01]  /*22510*/  SHF.L.U32 R0, R28, 0x1f, RZ ;  /* 0x0000001f1c007819 */ /* 0x000fe200000006ff */
[----:B------:R-:W-:-:S03]  /*22520*/  VIADD R22, R22, 0x1 ;  /* 0x0000000116167836 */ /* 0x000fc60000000000 */
[----:B------:R-:W0:Y:S02]  /*22530*/  SYNCS.PHASECHK.TRANS64.TRYWAIT P1, [R5+URZ+0x28c40], R0 ;  /* 0x028c4000050075a7 */ /* 0x000e24000802017f */
[----:B------:R-:W-:-:S04]  /*22540*/  ISETP.NE.AND P2, PT, R22, 0x2, PT ;  /* 0x000000021600780c */ /* 0x000fc80003f45270 */
[----:B------:R-:W-:Y:S01]  /*22550*/  SEL R3, RZ, 0x1, P2 ;  /* 0x00000001ff037807 */ /* 0x000fe20001000000 */
[----:B0-----:R-:W-:Y:S08]  /*22560*/  @!P1 BRA `(.L_x_2844) ;  /* 0x00000040009c9947 */ /* 0x001ff00003800000 */
.L_x_2990:
[----:B------:R-:W-:Y:S02]  /*22570*/  SEL R22, R22, RZ, P2 ;  /* 0x000000ff16167207 */ /* 0x000fe40001000000 */
[----:B------:R-:W-:Y:S01]  /*22580*/  LOP3.LUT R2, R28, R3, RZ, 0x3c, !PT ;  /* 0x000000031c027212 */ /* 0x000fe200078e3cff */
[----:B------:R-:W-:Y:S06]  /*22590*/  @!P0 BRA `(.L_x_2845) ;  /* 0x0000000000048947 */ /* 0x000fec0003800000 */
[----:B------:R-:W-:Y:S01]  /*225a0*/  BPT.TRAP 0x1 ;  /* 0x000000040000795c */ /* 0x000fe20000300000 */
.L_x_2845:
[----:B------:R-:W-:Y:S01]  /*225b0*/  IMAD R3, R22, 0x8, R7 ;  /* 0x0000000816037824 */ /* 0x000fe200078e0207 */
[----:B------:R-:W-:-:S04]  /*225c0*/  SHF.L.U32 R2, R2, 0x1f, RZ ;  /* 0x0000001f02027819 */ /* 0x000fc800000006ff */
[----:B------:R-:W1:Y:S02]  /*225d0*/  SYNCS.PHASECHK.TRANS64.TRYWAIT P1, [R3+URZ+0x28c40], R2 ;  /* 0x028c4002030075a7 */ /* 0x000e64000802017f */
[----:B-1----:R-:W-:Y:S05]  /*225e0*/  @!P1 BRA `(.L_x_2846) ;  /* 0x0000004000909947 */ /* 0x002fea0003800000 */
.L_x_2991:
[----:B------:R-:W-:Y:S05]  /*225f0*/  @!P0 BRA `(.L_x_2847) ;  /* 0x0000000000048947 */ /* 0x000fea0003800000 */
[----:B------:R-:W-:Y:S01]  /*22600*/  BPT.TRAP 0x1 ;  /* 0x000000040000795c */ /* 0x000fe20000300000 */
.L_x_2847:
[----:B------:R-:W5:Y:S02]  /*22610*/  SYNCS.PHASECHK.TRANS64.TRYWAIT P1, [R5+URZ+0x28c60], R0 ;  /* 0x028c6000050075a7 */ /* 0x000f64000802017f */
[----:B-----5:R-:W-:Y:S05]  /*22620*/  @!P1 BRA `(.L_x_2848) ;  /* 0x0000004000949947 */ /* 0x020fea0003800000 */
.L_x_2992:
[----:B------:R-:W-:Y:S05]  /*22630*/  @!P0 BRA `(.L_x_2849) ;  /* 0x0000000000048947 */ /* 0x000fea0003800000 */
[----:B------:R-:W-:Y:S01]  /*22640*/  BPT.TRAP 0x1 ;  /* 0x000000040000795c */ /* 0x000fe20000300000 */
.L_x_2849:
[----:B------:R0:W0:Y:S02]  /*22650*/  SYNCS.PHASECHK.TRANS64.TRYWAIT P0, [R3+URZ+0x28c60], R2 ;  /* 0x028c6002030075a7 */ /* 0x000024000800017f */
[----:B0-----:R-:W-:Y:S05]  /*22660*/  @!P0 NANOSLEEP.SYNCS 0x989680 ;  /* 0x009896800000895d */ /* 0x001fea0003900000 */
[----:B------:R-:W0:Y:S02]  /*22670*/  @!P0 SYNCS.PHASECHK.TRANS64 P0, [R3+URZ+0x28c60], R2 ;  /* 0x028c6002030085a7 */ /* 0x000e24000800007f */
[----:B0-----:R-:W-:Y:S05]  /*22680*/  @!P0 BRA `(.L_x_2849) ;  /* 0xfffffffc00f08947 */ /* 0x001fea000383ffff */
.L_x_2473:
[----:B------:R-:W-:Y:S05]  /*22690*/  BSYNC B9 ;  /* 0x0000000000097941 */ /* 0x000fea0003800000 */
.L_x_2470:
[----:B------:R-:W-:Y:S05]  /*226a0*/  EXIT ;  /* 0x000000000000794d */ /* 0x000fea0003800000 */
.L_x_2499:
[----:B0-----:R0:W1:Y:S02]  /*226b0*/  SYNCS.PHASECHK.TRANS64.TRYWAIT P6, [R60+URZ+0x28c90], R67 ;  /* 0x028c90433c0075a7 */ /* 0x00106400080c017f */
[----:B-1----:R-:W-:Y:S05]  /*226c0*/  @!P6 NANOSLEEP.SYNCS 0x989680 ;  /* 0x009896800000e95d */ /* 0x002fea0003900000 */
[----:B------:R-:W1:Y:S02]  /*226d0*/  @!P6 SYNCS.PHASECHK.TRANS64 P6, [R60+URZ+0x28c90], R67 ;  /* 0x028c90433c00e5a7 */ /* 0x000e6400080c007f */
[----:B-1----:R-:W-:Y:S05]  /*226e0*/  @!P6 BRA `(.L_x_2499) ;  /* 0xfffffffc00f0e947 */ /* 0x002fea000383ffff */
[----:B------:R-:W-:Y:S05]  /*226f0*/  BRA `(.L_x_2850) ;  /* 0xfffffe0c00807947 */ /* 0x000fea000383ffff */
.L_x_2500:
        /* <DEDUP_REMOVED lines=8> */
.L_x_2852:
[----:B------:R-:W-:Y:S05]  /*22780*/  BSYNC B1 ;  /* 0x0000000000017941 */ /* 0x000fea0003800000 */
.L_x_2851:
        /* <DEDUP_REMOVED lines=8> */
.L_x_2853:
[----:B------:R-:W-:Y:S01]  /*22810*/  IMAD.MOV.U32 R68, RZ, RZ, R14 ;  /* 0x000000ffff447224 */ /* 0x000fe200078e000e */
[----:B------:R-:W-:Y:S06]  /*22820*/  BRA `(.L_x_2854) ;  /* 0xfffffe0c00487947 */ /* 0x000fec000383ffff */
.L_x_2510:
[----:B0-----:R0:W1:Y:S02]  /*22830*/  SYNCS.PHASECHK.TRANS64.TRYWAIT P6, [R60+URZ+0x28c90], R67 ;  /* 0x028c90433c0075a7 */ /* 0x00106400080c017f */
[----:B-1----:R-:W-:Y:S05]  /*22840*/  @!P6 NANOSLEEP.SYNCS 0x989680 ;  /* 0x009896800000e95d */ /* 0x002fea0003900000 */
[----:B------:R-:W1:Y:S02]  /*22850*/  @!P6 SYNCS.PHASECHK.TRANS64 P6, [R60+URZ+0x28c90], R67 ;  /* 0x028c90433c00e5a7 */ /* 0x000e6400080c007f */
[----:B-1----:R-:W-:Y:S05]  /*22860*/  @!P6 BRA `(.L_x_2510) ;  /* 0xfffffffc00f0e947 */ /* 0x002fea000383ffff */
[----:B------:R-:W-:Y:S05]  /*22870*/  BRA `(.L_x_2855) ;  /* 0xfffffe1400c87947 */ /* 0x000fea000383ffff */
.L_x_2511:
        /* <DEDUP_REMOVED lines=8> */
.L_x_2857:
[----:B------:R-:W-:Y:S05]  /*22900*/  BSYNC B1 ;  /* 0x0000000000017941 */ /* 0x000fea0003800000 */
.L_x_2856:
        /* <DEDUP_REMOVED lines=8> */
.L_x_2858:
[----:B------:R-:W-:Y:S01]  /*22990*/  IMAD.MOV.U32 R68, RZ, RZ, R14 ;  /* 0x000000ffff447224 */ /* 0x000fe200078e000e */
[----:B------:R-:W-:Y:S06]  /*229a0*/  BRA `(.L_x_2859) ;  /* 0xfffffe1400907947 */ /* 0x000fec000383ffff */
.L_x_2516:
[----:B0-----:R0:W1:Y:S02]  /*229b0*/  SYNCS.PHASECHK.TRANS64.TRYWAIT P0, [R60+URZ+0x28c90], R67 ;  /* 0x028c90433c0075a7 */ /* 0x001064000800017f */
[----:B-1----:R-:W-:Y:S05]  /*229c0*/  @!P0 NANOSLEEP.SYNCS 0x989680 ;  /* 0x009896800000895d */ /* 0x002fea0003900000 */
[----:B------:R-:W1:Y:S02]  /*229d0*/  @!P0 SYNCS.PHASECHK.TRANS64 P0, [R60+URZ+0x28c90], R67 ;  /* 0x028c90433c0085a7 */ /* 0x000e64000800007f */
[----:B-1----:R-:W-:Y:S05]  /*229e0*/  @!P0 BRA `(.L_x_2516) ;  /* 0xfffffffc00f08947 */ /* 0x002fea000383ffff */
[----:B------:R-:W-:Y:S05]  /*229f0*/  BRA `(.L_x_2860) ;  /* 0xfffffe1c008c7947 */ /* 0x000fea000383ffff */
.L_x_2517:
[----:B------:R-:W-:Y:S01]  /*22a00*/  BSSY B1, `(.L_x_2861) ;  /* 0x0000007000017945 */ /* 0x000fe20003800000 */
[----:B------:R-:W-:Y:S02]  /*22a10*/  IMAD.MOV.U32 R12, RZ, RZ, RZ ;  /* 0x000000ffff0c7224 */ /* 0x000fe400078e00ff */
[----:B------:R-:W-:Y:S02]  /*22a20*/  IMAD.MOV.U32 R11, RZ, RZ, 0x1c1f ;  /* 0x00001c1fff0b7424 */ /* 0x000fe400078e00ff */
[----:B------:R-:W-:-:S07]  /*22a30*/  IMAD.MOV.U32 R15, RZ, RZ, -0x1 ;  /* 0xffffffffff0f7424 */ /* 0x000fce00078e00ff */
[----:B0-----:R-:W-:Y:S05]  /*22a40*/  WARPSYNC.COLLECTIVE R15, `(.L_x_2862) ;  /* 0x000000000f087348 */ /* 0x001fea0003c00000 */
[----:B------:R1:W2:Y:S02]  /*22a50*/  SHFL.IDX P6, R14, R13, R12, R11 ;  /* 0x0000000c0d0e7389 */ /* 0x0002a400000c000b */
[----:B012---:R-:W-:Y:S01]  /*22a60*/  ENDCOLLECTIVE ;  /* 0x000000000000791b */ /* 0x007fe20003800000 */
.L_x_2862:
[----:B------:R-:W-:Y:S05]  /*22a70*/  BSYNC B1 ;  /* 0x0000000000017941 */ /* 0x000fea0003800000 */
.L_x_2861:
        /* <DEDUP_REMOVED lines=8> */
.L_x_2863:
[----:B------:R-:W-:Y:S05]  /*22b00*/  BRA `(.L_x_2864) ;  /* 0xfffffe1c00ac7947 */ /* 0x000fea000383ffff */
.L_x_2521:
[----:B--2---:R2:W4:Y:S02]  /*22b10*/  SYNCS.PHASECHK.TRANS64.TRYWAIT P5, [R60+URZ+0x28cb0], R67 ;  /* 0x028cb0433c0075a7 */ /* 0x00452400080a017f */
[----:B----4-:R-:W-:Y:S05]  /*22b20*/  @!P5 NANOSLEEP.SYNCS 0x989680 ;  /* 0x009896800000d95d */ /* 0x010fea0003900000 */
[----:B------:R-:W4:Y:S02]  /*22b30*/  @!P5 SYNCS.PHASECHK.TRANS64 P5, [R60+URZ+0x28cb0], R67 ;  /* 0x028cb0433c00d5a7 */ /* 0x000f2400080a007f */
[----:B----4-:R-:W-:Y:S05]  /*22b40*/  @!P5 BRA `(.L_x_2521) ;  /* 0xfffffffc00f0d947 */ /* 0x010fea000383ffff */
[----:B------:R-:W-:Y:S05]  /*22b50*/  BRA `(.L_x_2865) ;  /* 0xfffffe2000387947 */ /* 0x000fea000383ffff */
.L_x_2542:
[----:B0-----:R0:W2:Y:S02]  /*22b60*/  SYNCS.PHASECHK.TRANS64.TRYWAIT P1, [R12+URZ+0x28c50], R5 ;  /* 0x028c50050c0075a7 */ /* 0x0010a4000802017f */
[----:B--2---:R-:W-:Y:S05]  /*22b70*/  @!P1 NANOSLEEP.SYNCS 0x989680 ;  /* 0x009896800000995d */ /* 0x004fea0003900000 */
[----:B------:R-:W2:Y:S02]  /*22b80*/  @!P1 SYNCS.PHASECHK.TRANS64 P1, [R12+URZ+0x28c50], R5 ;  /* 0x028c50050c0095a7 */ /* 0x000ea4000802007f */
[----:B--2---:R-:W-:Y:S05]  /*22b90*/  @!P1 BRA `(.L_x_2542) ;  /* 0xfffffffc00f09947 */ /* 0x004fea000383ffff */
[----:B------:R-:W-:Y:S05]  /*22ba0*/  BRA `(.L_x_2866) ;  /* 0xfffffe3400e87947 */ /* 0x000fea000383ffff */
.L_x_2550:
[----:B-1----:R1:W2:Y:S02]  /*22bb0*/  SYNCS.PHASECHK.TRANS64.TRYWAIT P1, [R21+URZ+0x28c50], R12 ;  /* 0x028c500c150075a7 */ /* 0x0022a4000802017f */
[----:B--2---:R-:W-:Y:S05]  /*22bc0*/  @!P1 NANOSLEEP.SYNCS 0x989680 ;  /* 0x009896800000995d */ /* 0x004fea0003900000 */
[----:B------:R-:W2:Y:S02]  /*22bd0*/  @!P1 SYNCS.PHASECHK.TRANS64 P1, [R21+URZ+0x28c50], R12 ;  /* 0x028c500c150095a7 */ /* 0x000ea4000802007f */
[----:B--2---:R-:W-:Y:S05]  /*22be0*/  @!P1 BRA `(.L_x_2550) ;  /* 0xfffffffc00f09947 */ /* 0x004fea000383ffff */
[----:B------:R-:W-:Y:S05]  /*22bf0*/  BRA `(.L_x_2549) ;  /* 0xfffffe4400107947 */ /* 0x000fea000383ffff */
.L_x_2574:
[----:B------:R-:W-:Y:S01]  /*22c00*/  BSSY B1, `(.L_x_2867) ;  /* 0x0000008000017945 */ /* 0x000fe20003800000 */
[----:B------:R-:W-:Y:S02]  /*22c10*/  IMAD.MOV.U32 R13, RZ, RZ, R31 ;  /* 0x000000ffff0d7224 */ /* 0x000fe400078e001f */
[----:B------:R-:W-:Y:S02]  /*22c20*/  IMAD.MOV.U32 R12, RZ, RZ, RZ ;  /* 0x000000ffff0c7224 */ /* 0x000fe400078e00ff */
[----:B-1----:R-:W-:Y:S02]  /*22c30*/  IMAD.MOV.U32 R11, RZ, RZ, 0x1c1f ;  /* 0x00001c1fff0b7424 */ /* 0x002fe400078e00ff */
[----:B------:R-:W-:-:S07]  /*22c40*/  IMAD.MOV.U32 R15, RZ, RZ, -0x1 ;  /* 0xffffffffff0f7424 */ /* 0x000fce00078e00ff */
[----:B------:R-:W-:Y:S05]  /*22c50*/  WARPSYNC.COLLECTIVE R15, `(.L_x_2868) ;  /* 0x000000000f087348 */ /* 0x000fea0003c00000 */
[----:B------:R0:W1:Y:S02]  /*22c60*/  SHFL.IDX P6, R14, R13, R12, R11 ;  /* 0x0000000c0d0e7389 */ /* 0x00006400000c000b */
[----:B01----:R-:W-:Y:S01]  /*22c70*/  ENDCOLLECTIVE ;  /* 0x000000000000791b */ /* 0x003fe20003800000 */
.L_x_2868:
[----:B------:R-:W-:Y:S05]  /*22c80*/  BSYNC B1 ;  /* 0x0000000000017941 */ /* 0x000fea0003800000 */
.L_x_2867:
        /* <DEDUP_REMOVED lines=8> */
.L_x_2869:
[----:B------:R-:W-:Y:S02]  /*22d10*/  IMAD.MOV.U32 R13, RZ, RZ, R80 ;  /* 0x000000ffff0d7224 */ /* 0x000fe400078e0050 */
[----:B------:R-:W-:-:S07]  /*22d20*/  IMAD.MOV.U32 R3, RZ, RZ, R14 ;  /* 0x000000ffff037224 */ /* 0x000fce00078e000e */
[----:B------:R-:W-:Y:S05]  /*22d30*/  WARPSYNC.COLLECTIVE R15, `(.L_x_2870) ;  /* 0x000000000f087348 */ /* 0x000fea0003c00000 */
[----:B------:R0:W1:Y:S02]  /*22d40*/  SHFL.IDX P6, R14, R13, R12, R11 ;  /* 0x0000000c0d0e7389 */ /* 0x00006400000c000b */
[----:B01----:R-:W-:Y:S01]  /*22d50*/  ENDCOLLECTIVE ;  /* 0x000000000000791b */ /* 0x003fe20003800000 */
.L_x_2870:
[----:B------:R-:W-:Y:S02]  /*22d60*/  IMAD.MOV.U32 R13, RZ, RZ, R30 ;  /* 0x000000ffff0d7224 */ /* 0x000fe400078e001e */
[----:B------:R-:W-:-:S07]  /*22d70*/  IMAD.MOV.U32 R7, RZ, RZ, R14 ;  /* 0x000000ffff077224 */ /* 0x000fce00078e000e */
[----:B------:R-:W-:Y:S05]  /*22d80*/  WARPSYNC.COLLECTIVE R15, `(.L_x_2871) ;  /* 0x000000000f087348 */ /* 0x000fea0003c00000 */
[----:B------:R0:W1:Y:S02]  /*22d90*/  SHFL.IDX P6, R14, R13, R12, R11 ;  /* 0x0000000c0d0e7389 */ /* 0x00006400000c000b */
[----:B01----:R-:W-:Y:S01]  /*22da0*/  ENDCOLLECTIVE ;  /* 0x000000000000791b */ /* 0x003fe20003800000 */
.L_x_2871:
[----:B------:R-:W-:Y:S01]  /*22db0*/  IMAD.MOV.U32 R8, RZ, RZ, R14 ;  /* 0x000000ffff087224 */ /* 0x000fe200078e000e */
[----:B------:R-:W-:Y:S06]  /*22dc0*/  BRA `(.L_x_2872) ;  /* 0xfffffe6000407947 */ /* 0x000fec000383ffff */
.L_x_2577:
[----:B------:R-:W-:Y:S01]  /*22dd0*/  BSSY B1, `(.L_x_2873) ;  /* 0x0000008000017945 */ /* 0x000fe20003800000 */
[----:B------:R-:W-:Y:S02]  /*22de0*/  IMAD.MOV.U32 R13, RZ, RZ, R31 ;  /* 0x000000ffff0d7224 */ /* 0x000fe400078e001f */
[----:B------:R-:W-:Y:S02]  /*22df0*/  IMAD.MOV.U32 R12, RZ, RZ, 0x1 ;  /* 0x00000001ff0c7424 */ /* 0x000fe400078e00ff */
[----:B-1----:R-:W-:Y:S02]  /*22e00*/  IMAD.MOV.U32 R11, RZ, RZ, 0x1c1f ;  /* 0x00001c1fff0b7424 */ /* 0x002fe400078e00ff */
[----:B------:R-:W-:-:S07]  /*22e10*/  IMAD.MOV.U32 R15, RZ, RZ, -0x1 ;  /* 0xffffffffff0f7424 */ /* 0x000fce00078e00ff */
[----:B----4-:R-:W-:Y:S05]  /*22e20*/  WARPSYNC.COLLECTIVE R15, `(.L_x_2874) ;  /* 0x000000000f087348 */ /* 0x010fea0003c00000 */
[----:B------:R0:W1:Y:S02]  /*22e30*/  SHFL.IDX P6, R14, R13, R12, R11 ;  /* 0x0000000c0d0e7389 */ /* 0x00006400000c000b */
[----:B01--4-:R-:W-:Y:S01]  /*22e40*/  ENDCOLLECTIVE ;  /* 0x000000000000791b */ /* 0x013fe20003800000 */
.L_x_2874:
[----:B------:R-:W-:Y:S05]  /*22e50*/  BSYNC B1 ;  /* 0x0000000000017941 */ /* 0x000fea0003800000 */
.L_x_2873:
[----:B------:R-:W-:Y:S02]  /*22e60*/  IMAD.MOV.U32 R13, RZ, RZ, R10 ;  /* 0x000000ffff0d7224 */ /* 0x000fe400078e000a */
[----:B------:R-:W-:Y:S02]  /*22e70*/  IMAD.MOV.U32 R12, RZ, RZ, 0x1 ;  /* 0x00000001ff0c7424 */ /* 0x000fe400078e00ff */
[----:B------:R-:W-:Y:S02]  /*22e80*/  IMAD.MOV.U32 R11, RZ, RZ, 0x1c1f ;  /* 0x00001c1fff0b7424 */ /* 0x000fe400078e00ff */
[----:B------:R-:W-:Y:S02]  /*22e90*/  IMAD.MOV.U32 R15, RZ, RZ, -0x1 ;  /* 0xffffffffff0f7424 */ /* 0x000fe400078e00ff */
[----:B------:R-:W-:-:S07]  /*22ea0*/  IMAD.MOV.U32 R0, RZ, RZ, R14 ;  /* 0x000000ffff007224 */ /* 0x000fce00078e000e */
[----:B------:R-:W-:Y:S05]  /*22eb0*/  WARPSYNC.COLLECTIVE R15, `(.L_x_2875) ;  /* 0x000000000f087348 */ /* 0x000fea0003c00000 */
[----:B------:R0:W1:Y:S02]  /*22ec0*/  SHFL.IDX P6, R14, R13, R12, R11 ;  /* 0x0000000c0d0e7389 */ /* 0x00006400000c000b */
[----:B01----:R-:W-:Y:S01]  /*22ed0*/  ENDCOLLECTIVE ;  /* 0x000000000000791b */ /* 0x003fe20003800000 */
.L_x_2875:
[----:B------:R-:W-:Y:S02]  /*22ee0*/  IMAD.MOV.U32 R13, RZ, RZ, R80 ;  /* 0x000000ffff0d7224 */ /* 0x000fe400078e0050 */
[----:B------:R-:W-:-:S07]  /*22ef0*/  IMAD.MOV.U32 R3, RZ, RZ, R14 ;  /* 0x000000ffff037224 */ /* 0x000fce00078e000e */
[----:B------:R-:W-:Y:S05]  /*22f00*/  WARPSYNC.COLLECTIVE R15, `(.L_x_2876) ;  /* 0x000000000f087348 */ /* 0x000fea0003c00000 */
[----:B------:R0:W1:Y:S02]  /*22f10*/  SHFL.IDX P6, R14, R13, R12, R11 ;  /* 0x0000000c0d0e7389 */ /* 0x00006400000c000b */
[----:B01----:R-:W-:Y:S01]  /*22f20*/  ENDCOLLECTIVE ;  /* 0x000000000000791b */ /* 0x003fe20003800000 */
.L_x_2876:
[----:B------:R-:W-:Y:S02]  /*22f30*/  IMAD.MOV.U32 R13, RZ, RZ, R30 ;  /* 0x000000ffff0d7224 */ /* 0x000fe400078e001e */
[----:B------:R-:W-:-:S07]  /*22f40*/  IMAD.MOV.U32 R7, RZ, RZ, R14 ;  /* 0x000000ffff077224 */ /* 0x000fce00078e000e */
[----:B------:R-:W-:Y:S05]  /*22f50*/  WARPSYNC.COLLECTIVE R15, `(.L_x_2877) ;  /* 0x000000000f087348 */ /* 0x000fea0003c00000 */
[----:B------:R0:W1:Y:S02]  /*22f60*/  SHFL.IDX P6, R14, R13, R12, R11 ;  /* 0x0000000c0d0e7389 */ /* 0x00006400000c000b */
[----:B01----:R-:W-:Y:S01]  /*22f70*/  ENDCOLLECTIVE ;  /* 0x000000000000791b */ /* 0x003fe20003800000 */
.L_x_2877:
[----:B------:R-:W-:Y:S01]  /*22f80*/  IMAD.MOV.U32 R30, RZ, RZ, R14 ;  /* 0x000000ffff1e7224 */ /* 0x000fe200078e000e */
[----:B------:R-:W-:Y:S06]  /*22f90*/  BRA `(.L_x_2878) ;  /* 0xfffffe6000a07947 */ /* 0x000fec000383ffff */
.L_x_2581:
[----:B0-----:R0:W1:Y:S02]  /*22fa0*/  SYNCS.PHASECHK.TRANS64.TRYWAIT P0, [R2+URZ+0x28c00], R35 ;  /* 0x028c0023020075a7 */ /* 0x001064000800017f */
[----:B-1----:R-:W-:Y:S05]  /*22fb0*/  @!P0 NANOSLEEP.SYNCS 0x989680 ;  /* 0x009896800000895d */ /* 0x002fea0003900000 */
[----:B------:R-:W1:Y:S02]  /*22fc0*/  @!P0 SYNCS.PHASECHK.TRANS64 P0, [R2+URZ+0x28c00], R35 ;  /* 0x028c0023020085a7 */ /* 0x000e64000800007f */
[----:B-1----:R-:W-:Y:S05]  /*22fd0*/  @!P0 BRA `(.L_x_2581) ;  /* 0xfffffffc00f08947 */ /* 0x002fea000383ffff */
[----:B------:R-:W-:Y:S05]  /*22fe0*/  BRA `(.L_x_2879) ;  /* 0xfffffe6400907947 */ /* 0x000fea000383ffff */
.L_x_2589:
[----:B------:R-:W0:Y:S01]  /*22ff0*/  LDC R39, c[0x0][0x3f4] ;  /* 0x0000fd00ff277b82 */ /* 0x000e220000000800 */
[----:B------:R-:W-:Y:S01]  /*23000*/  BSSY B1, `(.L_x_2880) ;  /* 0x0000008000017945 */ /* 0x000fe20003800000 */
[----:B------:R-:W-:Y:S02]  /*23010*/  IMAD.MOV.U32 R13, RZ, RZ, R27 ;  /* 0x000000ffff0d7224 */ /* 0x000fe400078e001b */
[----:B------:R-:W-:Y:S02]  /*23020*/  IMAD.MOV.U32 R12, RZ, RZ, RZ ;  /* 0x000000ffff0c7224 */ /* 0x000fe400078e00ff */
[----:B-1----:R-:W-:Y:S02]  /*23030*/  IMAD.MOV.U32 R11, RZ, RZ, 0x1c1f ;  /* 0x00001c1fff0b7424 */ /* 0x002fe400078e00ff */
[----:B------:R-:W-:-:S07]  /*23040*/  IMAD.MOV.U32 R15, RZ, RZ, -0x1 ;  /* 0xffffffffff0f7424 */ /* 0x000fce00078e00ff */
[----:B0---4-:R-:W-:Y:S05]  /*23050*/  WARPSYNC.COLLECTIVE R15, `(.L_x_2881) ;  /* 0x000000000f087348 */ /* 0x011fea0003c00000 */
[----:B------:R1:W2:Y:S02]  /*23060*/  SHFL.IDX P6, R14, R13, R12, R11 ;  /* 0x0000000c0d0e7389 */ /* 0x0002a400000c000b */
[----:B012-4-:R-:W-:Y:S01]  /*23070*/  ENDCOLLECTIVE ;  /* 0x000000000000791b */ /* 0x017fe20003800000 */
.L_x_2881:
[----:B------:R-:W-:Y:S05]  /*23080*/  BSYNC B1 ;  /* 0x0000000000017941 */ /* 0x000fea0003800000 */
.L_x_2880:
[----:B------:R-:W-:Y:S01]  /*23090*/  IMAD.MOV.U32 R13, RZ, RZ, R26 ;  /* 0x000000ffff0d7224 */ /* 0x000fe200078e001a */
[----:B------:R-:W-:Y:S01]  /*230a0*/  ISETP.GE.AND P0, PT, R18, R39, PT ;  /* 0x000000271200720c */ /* 0x000fe20003f06270 */
[----:B------:R-:W-:Y:S02]  /*230b0*/  IMAD.MOV.U32 R12, RZ, RZ, RZ ;  /* 0x000000ffff0c7224 */ /* 0x000fe400078e00ff */
[----:B------:R-:W-:Y:S02]  /*230c0*/  IMAD.MOV.U32 R11, RZ, RZ, 0x1c1f ;  /* 0x00001c1fff0b7424 */ /* 0x000fe400078e00ff */
[----:B------:R-:W-:Y:S02]  /*230d0*/  IMAD.MOV.U32 R15, RZ, RZ, -0x1 ;  /* 0xffffffffff0f7424 */ /* 0x000fe400078e00ff */
[----:B------:R-:W-:Y:S02]  /*230e0*/  IMAD.MOV.U32 R0, RZ, RZ, R14 ;  /* 0x000000ffff007224 */ /* 0x000fe400078e000e */
[----:B------:R-:W-:-:S07]  /*230f0*/  IMAD R3, R23, R6, RZ ;  /* 0x0000000617037224 */ /* 0x000fce00078e02ff */
[----:B------:R-:W-:Y:S05]  /*23100*/  WARPSYNC.COLLECTIVE R15, `(.L_x_2882) ;  /* 0x000000000f087348 */ /* 0x000fea0003c00000 */
[----:B------:R0:W1:Y:S02]  /*23110*/  SHFL.IDX P6, R14, R13, R12, R11 ;  /* 0x0000000c0d0e7389 */ /* 0x00006400000c000b */
[----:B01----:R-:W-:Y:S01]  /*23120*/  ENDCOLLECTIVE ;  /* 0x000000000000791b */ /* 0x003fe20003800000 */
.L_x_2882:
[----:B------:R-:W-:Y:S01]  /*23130*/  ISETP.GE.OR P1, PT, R34, R3, P0 ;  /* 0x000000032200720c */ /* 0x000fe20000726670 */
[----:B------:R-:W-:-:S12]  /*23140*/  IMAD.MOV.U32 R13, RZ, RZ, R25 ;  /* 0x000000ffff0d7224 */ /* 0x000fd800078e0019 */
[C---:B------:R-:W-:Y:S01]  /*23150*/  @!P1 IMAD.SHL.U32 R7, R18.reuse, 0x2, RZ ;  /* 0x0000000212079824 */ /* 0x040fe200078e00ff */
[----:B------:R-:W-:Y:S01]  /*23160*/  @!P1 SHF.L.U64.HI R6, R18, 0x1, R19 ;  /* 0x0000000112069819 */ /* 0x000fe20000010213 */
[----:B------:R-:W-:-:S07]  /*23170*/  IMAD.MOV.U32 R4, RZ, RZ, R14 ;  /* 0x000000ffff047224 */ /* 0x000fce00078e000e */
[----:B------:R-:W-:Y:S05]  /*23180*/  WARPSYNC.COLLECTIVE R15, `(.L_x_2883) ;  /* 0x000000000f087348 */ /* 0x000fea0003c00000 */
[----:B------:R0:W1:Y:S02]  /*23190*/  SHFL.IDX P6, R14, R13, R12, R11 ;  /* 0x0000000c0d0e7389 */ /* 0x00006400000c000b */
[----:B01----:R-:W-:Y:S01]  /*231a0*/  ENDCOLLECTIVE ;  /* 0x000000000000791b */ /* 0x003fe20003800000 */
.L_x_2883:
[----:B------:R-:W-:-:S05]  /*231b0*/  @!P1 IADD3 R8, P2, R4, R7, RZ ;  /* 0x0000000704089210 */ /* 0x000fca0007f5e0ff */
[----:B------:R-:W-:Y:S02]  /*231c0*/  @!P1 IMAD.X R9, R0, 0x1, R6, P2 ;  /* 0x0000000100099824 */ /* 0x000fe400010e0606 */
[----:B------:R-:W-:Y:S02]  /*231d0*/  IMAD.MOV.U32 R13, RZ, RZ, R35 ;  /* 0x000000ffff0d7224 */ /* 0x000fe400078e0023 */
[----:B------:R-:W-:-:S07]  /*231e0*/  IMAD.MOV.U32 R5, RZ, RZ, R14 ;  /* 0x000000ffff057224 */ /* 0x000fce00078e000e */
[----:B------:R-:W-:Y:S05]  /*231f0*/  WARPSYNC.COLLECTIVE R15, `(.L_x_2884) ;  /* 0x000000000f087348 */ /* 0x000fea0003c00000 */
[----:B------:R0:W1:Y:S02]  /*23200*/  SHFL.IDX P6, R14, R13, R12, R11 ;  /* 0x0000000c0d0e7389 */ /* 0x00006400000c000b */
[----:B01----:R-:W-:Y:S01]  /*23210*/  ENDCOLLECTIVE ;  /* 0x000000000000791b */ /* 0x003fe20003800000 */
.L_x_2884:
[----:B------:R-:W2:Y:S01]  /*23220*/  @!P1 LD.E.128 R8, desc[UR42][R8.64] ;  /* 0x0000002a08089980 */ /* 0x000ea2000c101d00 */
[----:B------:R-:W-:-:S05]  /*23230*/  @!P1 IADD3 R4, P2, R14, R7, RZ ;  /* 0x000000070e049210 */ /* 0x000fca0007f5e0ff */
[----:B------:R-:W-:-:S06]  /*23240*/  @!P1 IMAD.X R5, R5, 0x1, R6, P2 ;  /* 0x0000000105059824 */ /* 0x000fcc00010e0606 */
[----:B------:R-:W5:Y:S01]  /*23250*/  @!P1 LD.E.128 R4, desc[UR42][R4.64] ;  /* 0x0000002a04049980 */ /* 0x000f62000c101d00 */
[----:B------:R-:W-:Y:S02]  /*23260*/  CS2R R20, SRZ ;  /* 0x0000000000147805 */ /* 0x000fe4000001ff00 */
[----:B------:R-:W-:Y:S01]  /*23270*/  CS2R R28, SRZ ;  /* 0x00000000001c7805 */ /* 0x000fe2000001ff00 */
[----:B------:R-:W-:Y:S01]  /*23280*/  IMAD.MOV.U32 R13, RZ, RZ, R27 ;  /* 0x000000ffff0d7224 */ /* 0x000fe200078e001b */
[----:B------:R-:W-:Y:S02]  /*23290*/  CS2R R30, SRZ ;  /* 0x00000000001e7805 */ /* 0x000fe4000001ff00 */
[----:B------:R-:W-:Y:S01]  /*232a0*/  CS2R R32, SRZ ;  /* 0x0000000000207805 */ /* 0x000fe2000001ff00 */
[----:B--2---:R-:W-:Y:S02]  /*232b0*/  @!P1 IMAD.MOV.U32 R21, RZ, RZ, R9 ;  /* 0x000000ffff159224 */ /* 0x004fe400078e0009 */
[----:B------:R-:W-:-:S02]  /*232c0*/  @!P1 IMAD.MOV.U32 R29, RZ, RZ, R11 ;  /* 0x000000ffff1d9224 */ /* 0x000fc400078e000b */
[----:B------:R-:W-:Y:S02]  /*232d0*/  IMAD.MOV.U32 R12, RZ, RZ, R21 ;  /* 0x000000ffff0c7224 */ /* 0x000fe400078e0015 */
[----:B------:R-:W-:Y:S02]  /*232e0*/  IMAD.MOV.U32 R11, RZ, RZ, 0x1c1f ;  /* 0x00001c1fff0b7424 */ /* 0x000fe400078e00ff */
[----:B------:R-:W-:Y:S01]  /*232f0*/  @!P1 IMAD.MOV.U32 R20, RZ, RZ, R8 ;  /* 0x000000ffff149224 */ /* 0x000fe200078e0008 */
[----:B------:R-:W-:Y:S01]  /*23300*/  PRMT R42, R12, 0x7610, R42 ;  /* 0x000076100c2a7816 */ /* 0x000fe2000000002a */
[----:B------:R-:W-:Y:S02]  /*23310*/  IMAD.MOV.U32 R12, RZ, RZ, 0x1 ;  /* 0x00000001ff0c7424 */ /* 0x000fe400078e00ff */
[----:B------:R-:W-:Y:S02]  /*23320*/  IMAD.MOV.U32 R0, RZ, RZ, R20 ;  /* 0x000000ffff007224 */ /* 0x000fe400078e0014 */
[----:B------:R-:W-:-:S07]  /*23330*/  @!P1 IMAD.MOV.U32 R28, RZ, RZ, R10 ;  /* 0x000000ffff1c9224 */ /* 0x000fce00078e000a */
[----:B-----5:R-:W-:Y:S05]  /*23340*/  WARPSYNC.COLLECTIVE R15, `(.L_x_2885) ;  /* 0x000000000f087348 */ /* 0x020fea0003c00000 */
[----:B------:R0:W1:Y:S02]  /*23350*/  SHFL.IDX P6, R14, R13, R12, R11 ;  /* 0x0000000c0d0e7389 */ /* 0x00006400000c000b */
[----:B01---5:R-:W-:Y:S01]  /*23360*/  ENDCOLLECTIVE ;  /* 0x000000000000791b */ /* 0x023fe20003800000 */
.L_x_2885:
[----:B------:R-:W-:Y:S01]  /*23370*/  IMAD.MOV.U32 R9, RZ, RZ, R29 ;  /* 0x000000ffff097224 */ /* 0x000fe200078e001d */
[----:B------:R-:W-:Y:S01]  /*23380*/  PRMT R36, R36, 0x5410, R0 ;  /* 0x0000541024247816 */ /* 0x000fe20000000000 */
[----:B------:R-:W-:Y:S02]  /*23390*/  IMAD.MOV.U32 R8, RZ, RZ, R28 ;  /* 0x000000ffff087224 */ /* 0x000fe400078e001c */
[----:B------:R-:W-:Y:S01]  /*233a0*/  @!P1 IMAD.MOV.U32 R30, RZ, RZ, R4 ;  /* 0x000000ffff1e9224 */ /* 0x000fe200078e0004 */
[----:B------:R-:W-:Y:S01]  /*233b0*/  PRMT R37, R9, 0x7610, R37 ;  /* 0x0000761009257816 */ /* 0x000fe20000000025 */
[----:B------:R-:W-:Y:S01]  /*233c0*/  @!P1 IMAD.MOV.U32 R31, RZ, RZ, R5 ;  /* 0x000000ffff1f9224 */ /* 0x000fe200078e0005 */
[----:B------:R-:W-:Y:S01]  /*233d0*/  PRMT R36, R8, 0x7610, R36 ;  /* 0x0000761008247816 */ /* 0x000fe20000000024 */
[----:B------:R-:W-:Y:S02]  /*233e0*/  @!P1 IMAD.MOV.U32 R32, RZ, RZ, R6 ;  /* 0x000000ffff209224 */ /* 0x000fe400078e0006 */
[----:B------:R-:W-:-:S02]  /*233f0*/  @!P1 IMAD.MOV.U32 R33, RZ, RZ, R7 ;  /* 0x000000ffff219224 */ /* 0x000fc400078e0007 */
[----:B------:R-:W-:Y:S02]  /*23400*/  IMAD.MOV.U32 R13, RZ, RZ, R26 ;  /* 0x000000ffff0d7224 */ /* 0x000fe400078e001a */
[----:B------:R-:W-:Y:S02]  /*23410*/  IMAD.MOV.U32 R4, RZ, RZ, R30 ;  /* 0x000000ffff047224 */ /* 0x000fe400078e001e */
[----:B------:R-:W-:Y:S02]  /*23420*/  IMAD.MOV.U32 R5, RZ, RZ, R31 ;  /* 0x000000ffff057224 */ /* 0x000fe400078e001f */
[----:B------:R-:W-:Y:S02]  /*23430*/  IMAD.MOV.U32 R6, RZ, RZ, R32 ;  /* 0x000000ffff067224 */ /* 0x000fe400078e0020 */
[----:B------:R-:W-:Y:S01]  /*23440*/  IMAD.MOV.U32 R7, RZ, RZ, R33 ;  /* 0x000000ffff077224 */ /* 0x000fe200078e0021 */
[----:B------:R-:W-:Y:S01]  /*23450*/  PRMT R42, R42, 0x5410, R5 ;  /* 0x000054102a2a7816 */ /* 0x000fe20000000005 */
[----:B------:R-:W-:Y:S01]  /*23460*/  IMAD.MOV.U32 R0, RZ, RZ, R14 ;  /* 0x000000ffff007224 */ /* 0x000fe200078e000e */
[----:B------:R-:W-:-:S07]  /*23470*/  PRMT R40, R6, 0x5410, R4 ;  /* 0x0000541006287816 */ /* 0x000fce0000000004 */
[----:B------:R-:W-:Y:S05]  /*23480*/  WARPSYNC.COLLECTIVE R15, `(.L_x_2886) ;  /* 0x000000000f087348 */ /* 0x000fea0003c00000 */
[----:B------:R0:W1:Y:S02]  /*23490*/  SHFL.IDX P6, R14, R13, R12, R11 ;  /* 0x0000000c0d0e7389 */ /* 0x00006400000c000b */
[----:B01----:R-:W-:Y:S01]  /*234a0*/  ENDCOLLECTIVE ;  /* 0x000000000000791b */ /* 0x003fe20003800000 */
.L_x_2886:
[----:B------:R-:W-:Y:S02]  /*234b0*/  PRMT R43, R43, 0x5410, R7 ;  /* 0x000054102b2b7816 */ /* 0x000fe40000000007 */
[----:B------:R-:W-:Y:S01]  /*234c0*/  CS2R R4, SRZ ;  /* 0x0000000000047805 */ /* 0x000fe2000001ff00 */
[----:B------:R-:W-:Y:S02]  /*234d0*/  IMAD.MOV.U32 R13, RZ, RZ, R25 ;  /* 0x000000ffff0d7224 */ /* 0x000fe400078e0019 */
[----:B------:R-:W-:-:S07]  /*234e0*/  IMAD.MOV.U32 R24, RZ, RZ, R14 ;  /* 0x000000ffff187224 */ /* 0x000fce00078e000e */
[----:B------:R-:W-:Y:S05]  /*234f0*/  WARPSYNC.COLLECTIVE R15, `(.L_x_2887) ;  /* 0x000000000f087348 */ /* 0x000fea0003c00000 */
[----:B------:R0:W1:Y:S02]  /*23500*/  SHFL.IDX P6, R14, R13, R12, R11 ;  /* 0x0000000c0d0e7389 */ /* 0x00006400000c000b */
[----:B01----:R-:W-:Y:S01]  /*23510*/  ENDCOLLECTIVE ;  /* 0x000000000000791b */ /* 0x003fe20003800000 */
.L_x_2887:
[----:B------:R-:W-:Y:S02]  /*23520*/  IMAD.MOV.U32 R13, RZ, RZ, R35 ;  /* 0x000000ffff0d7224 */ /* 0x000fe400078e0023 */
[----:B------:R-:W-:-:S07]  /*23530*/  IMAD.MOV.U32 R25, RZ, RZ, R14 ;  /* 0x000000ffff197224 */ /* 0x000fce00078e000e */
[----:B------:R-:W-:Y:S05]  /*23540*/  WARPSYNC.COLLECTIVE R15, `(.L_x_2888) ;  /* 0x000000000f087348 */ /* 0x000fea0003c00000 */
[----:B------:R0:W1:Y:S02]  /*23550*/  SHFL.IDX P6, R14, R13, R12, R11 ;  /* 0x0000000c0d0e7389 */ /* 0x00006400000c000b */
[----:B01----:R-:W-:Y:S01]  /*23560*/  ENDCOLLECTIVE ;  /* 0x000000000000791b */ /* 0x003fe20003800000 */
.L_x_2888:
[----:B------:R-:W-:Y:S05]  /*23570*/  BRA `(.L_x_2889) ;  /* 0xfffffe7000b47947 */ /* 0x000fea000383ffff */
.L_x_2593:
[----:B0-----:R0:W1:Y:S02]  /*23580*/  SYNCS.PHASECHK.TRANS64.TRYWAIT P1, [R2+URZ+0x28c00], R13 ;  /* 0x028c000d020075a7 */ /* 0x001064000802017f */
[----:B-1----:R-:W-:Y:S05]  /*23590*/  @!P1 NANOSLEEP.SYNCS 0x989680 ;  /* 0x009896800000995d */ /* 0x002fea0003900000 */
[----:B------:R-:W1:Y:S02]  /*235a0*/  @!P1 SYNCS.PHASECHK.TRANS64 P1, [R2+URZ+0x28c00], R13 ;  /* 0x028c000d020095a7 */ /* 0x000e64000802007f */
[----:B-1----:R-:W-:Y:S05]  /*235b0*/  @!P1 BRA `(.L_x_2593) ;  /* 0xfffffffc00f09947 */ /* 0x002fea000383ffff */
[----:B------:R-:W-:Y:S05]  /*235c0*/  BRA `(.L_x_2890) ;  /* 0xfffffe7400547947 */ /* 0x000fea000383ffff */
.L_x_2599:
[----:B0-----:R0:W2:Y:S02]  /*235d0*/  SYNCS.PHASECHK.TRANS64.TRYWAIT P1, [R15+URZ+0x28c30], R56 ;  /* 0x028c30380f0075a7 */ /* 0x0010a4000802017f */
[----:B--2---:R-:W-:Y:S05]  /*235e0*/  @!P1 NANOSLEEP.SYNCS 0x989680 ;  /* 0x009896800000995d */ /* 0x004fea0003900000 */
[----:B------:R-:W2:Y:S02]  /*235f0*/  @!P1 SYNCS.PHASECHK.TRANS64 P1, [R15+URZ+0x28c30], R56 ;  /* 0x028c30380f0095a7 */ /* 0x000ea4000802007f */
[----:B--2---:R-:W-:Y:S05]  /*23600*/  @!P1 BRA `(.L_x_2599) ;  /* 0xfffffffc00f09947 */ /* 0x004fea000383ffff */
[----:B------:R-:W-:Y:S05]  /*23610*/  BRA `(.L_x_2598) ;  /* 0xfffffe84000c7947 */ /* 0x000fea000383ffff */
.L_x_2613:
[----:B--2---:R2:W3:Y:S02]  /*23620*/  SYNCS.PHASECHK.TRANS64.TRYWAIT P1, [R15+URZ+0x28c50], R56 ;  /* 0x028c50380f0075a7 */ /* 0x0044e4000802017f */
[----:B---3--:R-:W-:Y:S05]  /*23630*/  @!P1 NANOSLEEP.SYNCS 0x989680 ;  /* 0x009896800000995d */ /* 0x008fea0003900000 */
[----:B------:R-:W3:Y:S02]  /*23640*/  @!P1 SYNCS.PHASECHK.TRANS64 P1, [R15+URZ+0x28c50], R56 ;  /* 0x028c50380f0095a7 */ /* 0x000ee4000802007f */
[----:B---3--:R-:W-:Y:S05]  /*23650*/  @!P1 BRA `(.L_x_2613) ;  /* 0xfffffffc00f09947 */ /* 0x008fea000383ffff */
[----:B------:R-:W-:Y:S05]  /*23660*/  BRA `(.L_x_2612) ;  /* 0xfffffe9c00dc7947 */ /* 0x000fea000383ffff */
.L_x_2626:
[----:B-1----:R1:W2:Y:S02]  /*23670*/  SYNCS.PHASECHK.TRANS64.TRYWAIT P1, [R209+URZ+0x28c30], R210 ;  /* 0x028c30d2d10075a7 */ /* 0x0022a4000802017f */
[----:B--2---:R-:W-:Y:S05]  /*23680*/  @!P1 NANOSLEEP.SYNCS 0x989680 ;  /* 0x009896800000995d */ /* 0x004fea0003900000 */
[----:B------:R-:W2:Y:S02]  /*23690*/  @!P1 SYNCS.PHASECHK.TRANS64 P1, [R209+URZ+0x28c30], R210 ;  /* 0x028c30d2d10095a7 */ /* 0x000ea4000802007f */
[----:B--2---:R-:W-:Y:S05]  /*236a0*/  @!P1 BRA `(.L_x_2626) ;  /* 0xfffffffc00f09947 */ /* 0x004fea000383ffff */
[----:B------:R-:W-:Y:S05]  /*236b0*/  BRA `(.L_x_2625) ;  /* 0xfffffea400647947 */ /* 0x000fea000383ffff */
.L_x_2640:
[----:B---3--:R3:W4:Y:S02]  /*236c0*/  SYNCS.PHASECHK.TRANS64.TRYWAIT P1, [R209+URZ+0x28c50], R210 ;  /* 0x028c50d2d10075a7 */ /* 0x008724000802017f */
[----:B----4-:R-:W-:Y:S05]  /*236d0*/  @!P1 NANOSLEEP.SYNCS 0x989680 ;  /* 0x009896800000995d */ /* 0x010fea0003900000 */
[----:B------:R-:W4:Y:S02]  /*236e0*/  @!P1 SYNCS.PHASECHK.TRANS64 P1, [R209+URZ+0x28c50], R210 ;  /* 0x028c50d2d10095a7 */ /* 0x000f24000802007f */
[----:B----4-:R-:W-:Y:S05]  /*236f0*/  @!P1 BRA `(.L_x_2640) ;  /* 0xfffffffc00f09947 */ /* 0x010fea000383ffff */
[----:B------:R-:W-:Y:S05]  /*23700*/  BRA `(.L_x_2639) ;  /* 0xfffffec400ec7947 */ /* 0x000fea000383ffff */
.L_x_2654:
[----:B-1----:R1:W2:Y:S02]  /*23710*/  SYNCS.PHASECHK.TRANS64.TRYWAIT P2, [R15+URZ+0x28c30], R203 ;  /* 0x028c30cb0f0075a7 */ /* 0x0022a4000804017f */
[----:B--2---:R-:W-:Y:S05]  /*23720*/  @!P2 NANOSLEEP.SYNCS 0x989680 ;  /* 0x009896800000a95d */ /* 0x004fea0003900000 */
[----:B------:R-:W2:Y:S02]  /*23730*/  @!P2 SYNCS.PHASECHK.TRANS64 P2, [R15+URZ+0x28c30], R203 ;  /* 0x028c30cb0f00a5a7 */ /* 0x000ea4000804007f */
[----:B--2---:R-:W-:Y:S05]  /*23740*/  @!P2 BRA `(.L_x_2654) ;  /* 0xfffffffc00f0a947 */ /* 0x004fea000383ffff */
[----:B------:R-:W-:Y:S05]  /*23750*/  BRA `(.L_x_2653) ;  /* 0xfffffecc00b87947 */ /* 0x000fea000383ffff */
.L_x_2660:
[----:B----4-:R4:W0:Y:S02]  /*23760*/  SYNCS.PHASECHK.TRANS64.TRYWAIT P2, [R15+URZ+0x28c50], R203 ;  /* 0x028c50cb0f0075a7 */ /* 0x010824000804017f */
[----:B0-----:R-:W-:Y:S05]  /*23770*/  @!P2 NANOSLEEP.SYNCS 0x989680 ;  /* 0x009896800000a95d */ /* 0x001fea0003900000 */
[----:B------:R-:W0:Y:S02]  /*23780*/  @!P2 SYNCS.PHASECHK.TRANS64 P2, [R15+URZ+0x28c50], R203 ;  /* 0x028c50cb0f00a5a7 */ /* 0x000e24000804007f */
[----:B0-----:R-:W-:Y:S05]  /*23790*/  @!P2 BRA `(.L_x_2660) ;  /* 0xfffffffc00f0a947 */ /* 0x001fea000383ffff */
[----:B------:R-:W-:Y:S05]  /*237a0*/  BRA `(.L_x_2659) ;  /* 0xfffffee400187947 */ /* 0x000fea000383ffff */
.L_x_2669:
[----:B-1----:R1:W2:Y:S02]  /*237b0*/  SYNCS.PHASECHK.TRANS64.TRYWAIT P1, [R20+URZ+0x28c30], R202 ;  /* 0x028c30ca140075a7 */ /* 0x0022a4000802017f */
[----:B--2---:R-:W-:Y:S05]  /*237c0*/  @!P1 NANOSLEEP.SYNCS 0x989680 ;  /* 0x009896800000995d */ /* 0x004fea0003900000 */
[----:B------:R-:W2:Y:S02]  /*237d0*/  @!P1 SYNCS.PHASECHK.TRANS64 P1, [R20+URZ+0x28c30], R202 ;  /* 0x028c30ca140095a7 */ /* 0x000ea4000802007f */
[----:B--2---:R-:W-:Y:S05]  /*237e0*/  @!P1 BRA `(.L_x_2669) ;  /* 0xfffffffc00f09947 */ /* 0x004fea000383ffff */
[----:B------:R-:W-:Y:S05]  /*237f0*/  BRA `(.L_x_2668) ;  /* 0xfffffee800307947 */ /* 0x000fea000383ffff */
.L_x_2683:
[----:B-1----:R1:W2:Y:S02]  /*23800*/  SYNCS.PHASECHK.TRANS64.TRYWAIT P1, [R20+URZ+0x28c50], R202 ;  /* 0x028c50ca140075a7 */ /* 0x0022a4000802017f */
[----:B--2---:R-:W-:Y:S05]  /*23810*/  @!P1 NANOSLEEP.SYNCS 0x989680 ;  /* 0x009896800000995d */ /* 0x004fea0003900000 */
[----:B------:R-:W2:Y:S02]  /*23820*/  @!P1 SYNCS.PHASECHK.TRANS64 P1, [R20+URZ+0x28c50], R202 ;  /* 0x028c50ca140095a7 */ /* 0x000ea4000802007f */
[----:B--2---:R-:W-:Y:S05]  /*23830*/  @!P1 BRA `(.L_x_2683) ;  /* 0xfffffffc00f09947 */ /* 0x004fea000383ffff */
[----:B------:R-:W-:Y:S05]  /*23840*/  BRA `(.L_x_2682) ;  /* 0xffffff0800407947 */ /* 0x000fea000383ffff */
.L_x_2727:
[----:B------:R-:W0:Y:S01]  /*23850*/  S2R R13, SR_TID.X ;  /* 0x00000000000d7919 */ /* 0x000e220000002100 */
[----:B------:R-:W-:Y:S01]  /*23860*/  BSSY B1, `(.L_x_2891) ;  /* 0x0000009000017945 */ /* 0x000fe20003800000 */
[----:B------:R-:W-:Y:S02]  /*23870*/  IMAD.MOV.U32 R12, RZ, RZ, RZ ;  /* 0x000000ffff0c7224 */ /* 0x000fe400078e00ff */
[----:B------:R-:W-:Y:S02]  /*23880*/  IMAD.MOV.U32 R11, RZ, RZ, 0x1f ;  /* 0x0000001fff0b7424 */ /* 0x000fe400078e00ff */
[----:B------:R-:W-:Y:S01]  /*23890*/  IMAD.MOV.U32 R15, RZ, RZ, -0x1 ;  /* 0xffffffffff0f7424 */ /* 0x000fe200078e00ff */
[----:B0-----:R-:W-:-:S04]  /*238a0*/  SHF.R.U32.HI R13, RZ, 0x5, R13 ;  /* 0x00000005ff0d7819 */ /* 0x001fc8000001160d */
[----:B------:R-:W-:-:S07]  /*238b0*/  LOP3.LUT R13, R13, 0x3, RZ, 0xc0, !PT ;  /* 0x000000030d0d7812 */ /* 0x000fce00078ec0ff */
[----:B-1----:R-:W-:Y:S05]  /*238c0*/  WARPSYNC.COLLECTIVE R15, `(.L_x_2892) ;  /* 0x000000000f087348 */ /* 0x002fea0003c00000 */
[----:B-1----:R0:W1:Y:S02]  /*238d0*/  SHFL.IDX P6, R14, R13, R12, R11 ;  /* 0x0000000c0d0e7389 */ /* 0x00206400000c000b */
[----:B01----:R-:W-:Y:S01]  /*238e0*/  ENDCOLLECTIVE ;  /* 0x000000000000791b */ /* 0x003fe20003800000 */
.L_x_2892:
[----:B------:R-:W-:Y:S05]  /*238f0*/  BSYNC B1 ;  /* 0x0000000000017941 */ /* 0x000fea0003800000 */
.L_x_2891:
[----:B------:R-:W-:Y:S05]  /*23900*/  BRA `(.L_x_2893) ;  /* 0xffffff8000e07947 */ /* 0x000fea000383ffff */
.L_x_2729:
[----:B------:R-:W-:Y:S01]  /*23910*/  BSSY B1, `(.L_x_2894) ;  /* 0x0000006000017945 */ /* 0x000fe20003800000 */
[----:B------:R-:W-:-:S07]  /*23920*/  IMAD.MOV.U32 R15, RZ, RZ, -0x1 ;  /* 0xffffffffff0f7424 */ /* 0x000fce00078e00ff */
[----:B0-----:R-:W-:Y:S05]  /*23930*/  WARPSYNC.COLLECTIVE R15, `(.L_x_2895) ;  /* 0x000000000f0c7348 */ /* 0x001fea0003c00000 */
[----:B------:R-:W-:Y:S02]  /*23940*/  ELECT P6, UR62, PT ;  /* 0x00000000003e782f */ /* 0x000fe400038c0000 */
[----:B------:R-:W-:Y:S01]  /*23950*/  MOV R14, UR62 ;  /* 0x0000003e000e7c02 */ /* 0x000fe20008000f00 */
[----:B0-----:R-:W-:Y:S10]  /*23960*/  ENDCOLLECTIVE ;  /* 0x000000000000791b */ /* 0x001ff40003800000 */
.L_x_2895:
[----:B------:R-:W-:Y:S05]  /*23970*/  BSYNC B1 ;  /* 0x0000000000017941 */ /* 0x000fea0003800000 */
.L_x_2894:
[----:B------:R-:W-:Y:S05]  /*23980*/  BRA `(.L_x_2728) ;  /* 0xffffff8000d87947 */ /* 0x000fea000383ffff */
.L_x_2731:
[----:B0-----:R0:W1:Y:S02]  /*23990*/  SYNCS.PHASECHK.TRANS64.TRYWAIT P0, [R18+URZ+0x28c20], R2 ;  /* 0x028c2002120075a7 */ /* 0x001064000800017f */
[----:B-1----:R-:W-:Y:S05]  /*239a0*/  @!P0 NANOSLEEP.SYNCS 0x989680 ;  /* 0x009896800000895d */ /* 0x002fea0003900000 */
[----:B------:R-:W1:Y:S02]  /*239b0*/  @!P0 SYNCS.PHASECHK.TRANS64 P0, [R18+URZ+0x28c20], R2 ;  /* 0x028c2002120085a7 */ /* 0x000e64000800007f */
[----:B-1----:R-:W-:Y:S05]  /*239c0*/  @!P0 BRA `(.L_x_2731) ;  /* 0xfffffffc00f08947 */ /* 0x002fea000383ffff */
[----:B------:R-:W-:Y:S05]  /*239d0*/  BRA `(.L_x_2896) ;  /* 0xffffff8000e87947 */ /* 0x000fea000383ffff */
.L_x_2735:
[----:B0-----:R0:W1:Y:S02]  /*239e0*/  SYNCS.PHASECHK.TRANS64.TRYWAIT P0, [R11+URZ+0x28ca0], R2 ;  /* 0x028ca0020b0075a7 */ /* 0x001064000800017f */
[----:B-1----:R-:W-:Y:S05]  /*239f0*/  @!P0 NANOSLEEP.SYNCS 0x989680 ;  /* 0x009896800000895d */ /* 0x002fea0003900000 */
[----:B------:R-:W1:Y:S02]  /*23a00*/  @!P0 SYNCS.PHASECHK.TRANS64 P0, [R11+URZ+0x28ca0], R2 ;  /* 0x028ca0020b0085a7 */ /* 0x000e64000800007f */
[----:B-1----:R-:W-:Y:S05]  /*23a10*/  @!P0 BRA `(.L_x_2735) ;  /* 0xfffffffc00f08947 */ /* 0x002fea000383ffff */
[----:B------:R-:W-:Y:S05]  /*23a20*/  BRA `(.L_x_2897) ;  /* 0xffffff8400007947 */ /* 0x000fea000383ffff */
.L_x_2740:
[----:B-1----:R1:W2:Y:S02]  /*23a30*/  SYNCS.PHASECHK.TRANS64.TRYWAIT P0, [R11+URZ+0x28cc0], R2 ;  /* 0x028cc0020b0075a7 */ /* 0x0022a4000800017f */
[----:B--2---:R-:W-:Y:S05]  /*23a40*/  @!P0 NANOSLEEP.SYNCS 0x989680 ;  /* 0x009896800000895d */ /* 0x004fea0003900000 */
[----:B------:R-:W2:Y:S02]  /*23a50*/  @!P0 SYNCS.PHASECHK.TRANS64 P0, [R11+URZ+0x28cc0], R2 ;  /* 0x028cc0020b0085a7 */ /* 0x000ea4000800007f */
[----:B--2---:R-:W-:Y:S05]  /*23a60*/  @!P0 BRA `(.L_x_2740) ;  /* 0xfffffffc00f08947 */ /* 0x004fea000383ffff */
[----:B------:R-:W-:Y:S05]  /*23a70*/  BRA `(.L_x_2898) ;  /* 0xffffff84007c7947 */ /* 0x000fea000383ffff */
.L_x_2754:
[----:B0-----:R0:W1:Y:S02]  /*23a80*/  SYNCS.PHASECHK.TRANS64.TRYWAIT P1, [R11+URZ+0x28ca0], R2 ;  /* 0x028ca0020b0075a7 */ /* 0x001064000802017f */
[----:B-1----:R-:W-:Y:S05]  /*23a90*/  @!P1 NANOSLEEP.SYNCS 0x989680 ;  /* 0x009896800000995d */ /* 0x002fea0003900000 */
[----:B------:R-:W1:Y:S02]  /*23aa0*/  @!P1 SYNCS.PHASECHK.TRANS64 P1, [R11+URZ+0x28ca0], R2 ;  /* 0x028ca0020b0095a7 */ /* 0x000e64000802007f */
[----:B-1----:R-:W-:Y:S05]  /*23ab0*/  @!P1 BRA `(.L_x_2754) ;  /* 0xfffffffc00f09947 */ /* 0x002fea000383ffff */
[----:B------:R-:W-:Y:S05]  /*23ac0*/  BRA `(.L_x_2899) ;  /* 0xffffff8c00e07947 */ /* 0x000fea000383ffff */
.L_x_2759:
[----:B-1----:R1:W2:Y:S02]  /*23ad0*/  SYNCS.PHASECHK.TRANS64.TRYWAIT P1, [R11+URZ+0x28cc0], R2 ;  /* 0x028cc0020b0075a7 */ /* 0x0022a4000802017f */
[----:B--2---:R-:W-:Y:S05]  /*23ae0*/  @!P1 NANOSLEEP.SYNCS 0x989680 ;  /* 0x009896800000995d */ /* 0x004fea0003900000 */
[----:B------:R-:W2:Y:S02]  /*23af0*/  @!P1 SYNCS.PHASECHK.TRANS64 P1, [R11+URZ+0x28cc0], R2 ;  /* 0x028cc0020b0095a7 */ /* 0x000ea4000802007f */
[----:B--2---:R-:W-:Y:S05]  /*23b00*/  @!P1 BRA `(.L_x_2759) ;  /* 0xfffffffc00f09947 */ /* 0x004fea000383ffff */
[----:B------:R-:W-:Y:S05]  /*23b10*/  BRA `(.L_x_2900) ;  /* 0xffffff9000587947 */ /* 0x000fea000383ffff */
.L_x_2789:
[----:B------:R-:W1:Y:S01]  /*23b20*/  S2R R11, SR_TID.X ;  /* 0x00000000000b7919 */ /* 0x000e620000002100 */
[----:B------:R-:W-:Y:S01]  /*23b30*/  BSSY B0, `(.L_x_2901) ;  /* 0x000000a000007945 */ /* 0x000fe20003800000 */
[----:B------:R-:W-:Y:S02]  /*23b40*/  IMAD.MOV.U32 R12, RZ, RZ, RZ ;  /* 0x000000ffff0c7224 */ /* 0x000fe400078e00ff */
[----:B------:R-:W-:Y:S01]  /*23b50*/  IMAD.MOV.U32 R15, RZ, RZ, -0x1 ;  /* 0xffffffffff0f7424 */ /* 0x000fe200078e00ff */
[----:B-1----:R-:W-:-:S04]  /*23b60*/  SHF.R.U32.HI R11, RZ, 0x5, R11 ;  /* 0x00000005ff0b7819 */ /* 0x002fc8000001160b */
[----:B------:R-:W-:-:S05]  /*23b70*/  LOP3.LUT R11, R11, 0x3, RZ, 0xc0, !PT ;  /* 0x000000030b0b7812 */ /* 0x000fca00078ec0ff */
[----:B------:R-:W-:Y:S02]  /*23b80*/  IMAD.MOV.U32 R13, RZ, RZ, R11 ;  /* 0x000000ffff0d7224 */ /* 0x000fe400078e000b */
[----:B------:R-:W-:-:S07]  /*23b90*/  IMAD.MOV.U32 R11, RZ, RZ, 0x1f ;  /* 0x0000001fff0b7424 */ /* 0x000fce00078e00ff */
[----:B0----5:R-:W-:Y:S05]  /*23ba0*/  WARPSYNC.COLLECTIVE R15, `(.L_x_2902) ;  /* 0x000000000f087348 */ /* 0x021fea0003c00000 */
[----:B------:R1:W2:Y:S02]  /*23bb0*/  SHFL.IDX P6, R14, R13, R12, R11 ;  /* 0x0000000c0d0e7389 */ /* 0x0002a400000c000b */
[----:B012--5:R-:W-:Y:S01]  /*23bc0*/  ENDCOLLECTIVE ;  /* 0x000000000000791b */ /* 0x027fe20003800000 */
.L_x_2902:
[----:B------:R-:W-:Y:S05]  /*23bd0*/  BSYNC B0 ;  /* 0x0000000000007941 */ /* 0x000fea0003800000 */
.L_x_2901:
[----:B------:R-:W-:Y:S05]  /*23be0*/  BRA `(.L_x_2903) ;  /* 0xffffffa800d47947 */ /* 0x000fea000383ffff */
.L_x_2792:
[----:B-1----:R1:W2:Y:S02]  /*23bf0*/  SYNCS.PHASECHK.TRANS64.TRYWAIT P0, [R25+URZ+0x28c40], R0 ;  /* 0x028c4000190075a7 */ /* 0x0022a4000800017f */
[----:B--2---:R-:W-:Y:S05]  /*23c00*/  @!P0 NANOSLEEP.SYNCS 0x989680 ;  /* 0x009896800000895d */ /* 0x004fea0003900000 */
[----:B------:R-:W2:Y:S02]  /*23c10*/  @!P0 SYNCS.PHASECHK.TRANS64 P0, [R25+URZ+0x28c40], R0 ;  /* 0x028c4000190085a7 */ /* 0x000ea4000800007f */
[----:B--2---:R-:W-:Y:S05]  /*23c20*/  @!P0 BRA `(.L_x_2792) ;  /* 0xfffffffc00f08947 */ /* 0x004fea000383ffff */
[----:B------:R-:W-:Y:S05]  /*23c30*/  BRA `(.L_x_2904) ;  /* 0xffffffac000c7947 */ /* 0x000fea000383ffff */
.L_x_2793:
        /* <DEDUP_REMOVED lines=8> */
.L_x_2906:
[----:B------:R-:W-:Y:S05]  /*23cc0*/  BSYNC B0 ;  /* 0x0000000000007941 */ /* 0x000fea0003800000 */
.L_x_2905:
        /* <DEDUP_REMOVED lines=9> */
.L_x_2907:
[----:B------:R-:W-:Y:S02]  /*23d60*/  IMAD.MOV.U32 R13, RZ, RZ, R5 ;  /* 0x000000ffff0d7224 */ /* 0x000fe400078e0005 */
[----:B------:R-:W-:Y:S02]  /*23d70*/  IMAD.MOV.U32 R12, RZ, RZ, 0x1 ;  /* 0x00000001ff0c7424 */ /* 0x000fe400078e00ff */
[----:B------:R-:W-:-:S07]  /*23d80*/  IMAD.MOV.U32 R3, RZ, RZ, R14 ;  /* 0x000000ffff037224 */ /* 0x000fce00078e000e */
[----:B------:R-:W-:Y:S05]  /*23d90*/  WARPSYNC.COLLECTIVE R15, `(.L_x_2908) ;  /* 0x000000000f087348 */ /* 0x000fea0003c00000 */
[----:B------:R0:W1:Y:S02]  /*23da0*/  SHFL.IDX P6, R14, R13, R12, R11 ;  /* 0x0000000c0d0e7389 */ /* 0x00006400000c000b */
[----:B01----:R-:W-:Y:S01]  /*23db0*/  ENDCOLLECTIVE ;  /* 0x000000000000791b */ /* 0x003fe20003800000 */
.L_x_2908:
        /* <DEDUP_REMOVED lines=15> */
.L_x_2909:
[----:B------:R-:W-:Y:S02]  /*23eb0*/  @P0 IMAD R6, R4, 0x2, R18 ;  /* 0x0000000204060824 */ /* 0x000fe400078e0212 */
[----:B------:R-:W-:Y:S02]  /*23ec0*/  IMAD.MOV.U32 R13, RZ, RZ, R5 ;  /* 0x000000ffff0d7224 */ /* 0x000fe400078e0005 */
[----:B------:R-:W-:Y:S02]  /*23ed0*/  IMAD.MOV.U32 R12, RZ, RZ, 0x2 ;  /* 0x00000002ff0c7424 */ /* 0x000fe400078e00ff */
[----:B------:R-:W-:-:S07]  /*23ee0*/  IMAD.MOV.U32 R3, RZ, RZ, R14 ;  /* 0x000000ffff037224 */ /* 0x000fce00078e000e */
[----:B------:R-:W-:Y:S05]  /*23ef0*/  WARPSYNC.COLLECTIVE R15, `(.L_x_2910) ;  /* 0x000000000f087348 */ /* 0x000fea0003c00000 */
[----:B------:R0:W1:Y:S02]  /*23f00*/  SHFL.IDX P6, R14, R13, R12, R11 ;  /* 0x0000000c0d0e7389 */ /* 0x00006400000c000b */
[----:B01----:R-:W-:Y:S01]  /*23f10*/  ENDCOLLECTIVE ;  /* 0x000000000000791b */ /* 0x003fe20003800000 */
.L_x_2910:
        /* <DEDUP_REMOVED lines=15> */
.L_x_2911:
[----:B------:R-:W-:Y:S02]  /*24010*/  @P0 IMAD R6, R4, 0x2, R18 ;  /* 0x0000000204060824 */ /* 0x000fe400078e0212 */
[----:B------:R-:W-:Y:S02]  /*24020*/  IMAD.MOV.U32 R13, RZ, RZ, R5 ;  /* 0x000000ffff0d7224 */ /* 0x000fe400078e0005 */
[----:B------:R-:W-:Y:S02]  /*24030*/  IMAD.MOV.U32 R12, RZ, RZ, 0x3 ;  /* 0x00000003ff0c7424 */ /* 0x000fe400078e00ff */
[----:B------:R-:W-:-:S07]  /*24040*/  IMAD.MOV.U32 R3, RZ, RZ, R14 ;  /* 0x000000ffff037224 */ /* 0x000fce00078e000e */
[----:B------:R-:W-:Y:S05]  /*24050*/  WARPSYNC.COLLECTIVE R15, `(.L_x_2912) ;  /* 0x000000000f087348 */ /* 0x000fea0003c00000 */
[----:B------:R0:W1:Y:S02]  /*24060*/  SHFL.IDX P6, R14, R13, R12, R11 ;  /* 0x0000000c0d0e7389 */ /* 0x00006400000c000b */
[----:B01----:R-:W-:Y:S01]  /*24070*/  ENDCOLLECTIVE ;  /* 0x000000000000791b */ /* 0x003fe20003800000 */
.L_x_2912:
        /* <DEDUP_REMOVED lines=10> */
.L_x_2913:
[----:B------:R-:W-:Y:S01]  /*24120*/  @!PT LDS RZ, [RZ] ;  /* 0x00000000fffff984 */ /* 0x000fe20000000800 */
[----:B------:R-:W-:Y:S01]  /*24130*/  @!PT LDS RZ, [RZ] ;  /* 0x00000000fffff984 */ /* 0x000fe20000000800 */
[----:B------:R-:W-:Y:S01]  /*24140*/  @!PT LDS RZ, [RZ] ;  /* 0x00000000fffff984 */ /* 0x000fe20000000800 */
[----:B------:R0:W-:Y:S01]  /*24150*/  @P0 LDGSTS.E.BYPASS.LTC128B.128 [R6+0x23400], desc[UR42][R2.64], !P2 ;  /* 0x2340000002060fae */ /* 0x0001e2000d101d6a */
[----:B------:R-:W-:Y:S01]  /*24160*/  IMAD.MOV.U32 R0, RZ, RZ, R14 ;  /* 0x000000ffff007224 */ /* 0x000fe200078e000e */
[----:B------:R-:W-:Y:S06]  /*24170*/  BRA `(.L_x_2914) ;  /* 0xffffffa800bc7947 */ /* 0x000fec000383ffff */
.L_x_2798:
[----:B------:R-:W-:Y:S02]  /*24180*/  IMAD.MOV.U32 R13, RZ, RZ, R4 ;  /* 0x000000ffff0d7224 */ /* 0x000fe400078e0004 */
[----:B------:R-:W-:Y:S02]  /*24190*/  IMAD.MOV.U32 R12, RZ, RZ, RZ ;  /* 0x000000ffff0c7224 */ /* 0x000fe400078e00ff */
[----:B------:R-:W-:Y:S02]  /*241a0*/  IMAD.MOV.U32 R11, RZ, RZ, 0x181f ;  /* 0x0000181fff0b7424 */ /* 0x000fe400078e00ff */
[----:B------:R-:W-:Y:S02]  /*241b0*/  IMAD.MOV.U32 R15, RZ, RZ, -0x1 ;  /* 0xffffffffff0f7424 */ /* 0x000fe400078e00ff */
[----:B-----5:R-:W-:Y:S02]  /*241c0*/  IMAD R5, R20, R7, RZ ;  /* 0x0000000714057224 */ /* 0x020fe400078e02ff */
[----:B------:R-:W-:-:S07]  /*241d0*/  IMAD.IADD R31, R10, 0x1, R31 ;  /* 0x000000010a1f7824 */ /* 0x000fce00078e021f */
[----:B------:R-:W-:Y:S05]  /*241e0*/  WARPSYNC.COLLECTIVE R15, `(.L_x_2915) ;  /* 0x000000000f087348 */ /* 0x000fea0003c00000 */
[----:B------:R0:W1:Y:S02]  /*241f0*/  SHFL.IDX P6, R14, R13, R12, R11 ;  /* 0x0000000c0d0e7389 */ /* 0x00006400000c000b */
[----:B01----:R-:W-:Y:S01]  /*24200*/  ENDCOLLECTIVE ;  /* 0x000000000000791b */ /* 0x003fe20003800000 */
.L_x_2915:
[C---:B------:R-:W-:Y:S01]  /*24210*/  VIADD R6, R31.reuse, 0x10 ;  /* 0x000000101f067836 */ /* 0x040fe20000000000 */
[----:B------:R-:W-:Y:S01]  /*24220*/  ISETP.GE.AND P0, PT, R31, R5, PT ;  /* 0x000000051f00720c */ /* 0x000fe20003f06270 */
[----:B------:R-:W-:Y:S02]  /*24230*/  IMAD.MOV.U32 R13, RZ, RZ, R0 ;  /* 0x000000ffff0d7224 */ /* 0x000fe400078e0000 */
[----:B------:R-:W-:-:S10]  /*24240*/  IMAD.MOV.U32 R2, RZ, RZ, R14 ;  /* 0x000000ffff027224 */ /* 0x000fd400078e000e */
[----:B------:R-:W-:Y:S05]  /*24250*/  WARPSYNC.COLLECTIVE R15, `(.L_x_2916) ;  /* 0x000000000f087348 */ /* 0x000fea0003c00000 */
[----:B------:R0:W1:Y:S02]  /*24260*/  SHFL.IDX P6, R14, R13, R12, R11 ;  /* 0x0000000c0d0e7389 */ /* 0x00006400000c000b */
[----:B01----:R-:W-:Y:S01]  /*24270*/  ENDCOLLECTIVE ;  /* 0x000000000000791b */ /* 0x003fe20003800000 */
.L_x_2916:
[----:B------:R-:W-:Y:S02]  /*24280*/  IMAD.MOV.U32 R13, RZ, RZ, R4 ;  /* 0x000000ffff0d7224 */ /* 0x000fe400078e0004 */
[----:B------:R-:W-:Y:S02]  /*24290*/  IMAD.MOV.U32 R12, RZ, RZ, 0x1 ;  /* 0x00000001ff0c7424 */ /* 0x000fe400078e00ff */
[----:B------:R-:W-:-:S07]  /*242a0*/  IMAD.MOV.U32 R3, RZ, RZ, R14 ;  /* 0x000000ffff037224 */ /* 0x000fce00078e000e */
[----:B------:R-:W-:Y:S05]  /*242b0*/  WARPSYNC.COLLECTIVE R15, `(.L_x_2917) ;  /* 0x000000000f087348 */ /* 0x000fea0003c00000 */
[----:B------:R0:W1:Y:S02]  /*242c0*/  SHFL.IDX P6, R14, R13, R12, R11 ;  /* 0x0000000c0d0e7389 */ /* 0x00006400000c000b */
[----:B01----:R-:W-:Y:S01]  /*242d0*/  ENDCOLLECTIVE ;  /* 0x000000000000791b */ /* 0x003fe20003800000 */
.L_x_2917:
        /* <DEDUP_REMOVED lines=15> */
.L_x_2918:
[----:B------:R-:W-:Y:S02]  /*243d0*/  IMAD.MOV.U32 R13, RZ, RZ, R4 ;  /* 0x000000ffff0d7224 */ /* 0x000fe400078e0004 */
[----:B------:R-:W-:Y:S02]  /*243e0*/  IMAD.MOV.U32 R12, RZ, RZ, 0x2 ;  /* 0x00000002ff0c7424 */ /* 0x000fe400078e00ff */
[----:B------:R-:W-:-:S07]  /*243f0*/  IMAD.MOV.U32 R3, RZ, RZ, R14 ;  /* 0x000000ffff037224 */ /* 0x000fce00078e000e */
[----:B------:R-:W-:Y:S05]  /*24400*/  WARPSYNC.COLLECTIVE R15, `(.L_x_2919) ;  /* 0x000000000f087348 */ /* 0x000fea0003c00000 */
[----:B------:R0:W1:Y:S02]  /*24410*/  SHFL.IDX P6, R14, R13, R12, R11 ;  /* 0x0000000c0d0e7389 */ /* 0x00006400000c000b */
[----:B01----:R-:W-:Y:S01]  /*24420*/  ENDCOLLECTIVE ;  /* 0x000000000000791b */ /* 0x003fe20003800000 */
.L_x_2919:
        /* <DEDUP_REMOVED lines=16> */
.L_x_2920:
[----:B------:R-:W-:Y:S02]  /*24530*/  IMAD.MOV.U32 R13, RZ, RZ, R4 ;  /* 0x000000ffff0d7224 */ /* 0x000fe400078e0004 */
[----:B------:R-:W-:Y:S02]  /*24540*/  IMAD.MOV.U32 R12, RZ, RZ, 0x3 ;  /* 0x00000003ff0c7424 */ /* 0x000fe400078e00ff */
[----:B------:R-:W-:-:S07]  /*24550*/  IMAD.MOV.U32 R3, RZ, RZ, R14 ;  /* 0x000000ffff037224 */ /* 0x000fce00078e000e */
[----:B------:R-:W-:Y:S05]  /*24560*/  WARPSYNC.COLLECTIVE R15, `(.L_x_2921) ;  /* 0x000000000f087348 */ /* 0x000fea0003c00000 */
[----:B------:R0:W1:Y:S02]  /*24570*/  SHFL.IDX P6, R14, R13, R12, R11 ;  /* 0x0000000c0d0e7389 */ /* 0x00006400000c000b */
[----:B01----:R-:W-:Y:S01]  /*24580*/  ENDCOLLECTIVE ;  /* 0x000000000000791b */ /* 0x003fe20003800000 */
.L_x_2921:
        /* <DEDUP_REMOVED lines=10> */
.L_x_2922:
[----:B------:R-:W-:Y:S01]  /*24630*/  @!PT LDS RZ, [RZ] ;  /* 0x00000000fffff984 */ /* 0x000fe20000000800 */
[----:B------:R-:W-:Y:S01]  /*24640*/  @!PT LDS RZ, [RZ] ;  /* 0x00000000fffff984 */ /* 0x000fe20000000800 */
[----:B------:R-:W-:Y:S01]  /*24650*/  @!PT LDS RZ, [RZ] ;  /* 0x00000000fffff984 */ /* 0x000fe20000000800 */
[----:B------:R1:W-:Y:S01]  /*24660*/  @!P0 LDGSTS.E.BYPASS.LTC128B.128 [R8+0x21400], desc[UR42][R2.64], !P1 ;  /* 0x2140000002088fae */ /* 0x0003e2000c901d6a */
[----:B------:R-:W-:Y:S01]  /*24670*/  IMAD.MOV.U32 R0, RZ, RZ, R14 ;  /* 0x000000ffff007224 */ /* 0x000fe200078e000e */
[----:B------:R-:W-:Y:S06]  /*24680*/  BRA `(.L_x_2923) ;  /* 0xffffffac00e07947 */ /* 0x000fec000383ffff */
.L_x_2801:
[----:B0-----:R0:W1:Y:S02]  /*24690*/  SYNCS.PHASECHK.TRANS64.TRYWAIT P0, [R18+URZ+0x28c20], R0 ;  /* 0x028c2000120075a7 */ /* 0x001064000800017f */
[----:B-1----:R-:W-:Y:S05]  /*246a0*/  @!P0 NANOSLEEP.SYNCS 0x989680 ;  /* 0x009896800000895d */ /* 0x002fea0003900000 */
[----:B------:R-:W1:Y:S02]  /*246b0*/  @!P0 SYNCS.PHASECHK.TRANS64 P0, [R18+URZ+0x28c20], R0 ;  /* 0x028c2000120085a7 */ /* 0x000e64000800007f */
[----:B-1----:R-:W-:Y:S05]  /*246c0*/  @!P0 BRA `(.L_x_2801) ;  /* 0xfffffffc00f08947 */ /* 0x002fea000383ffff */
[----:B------:R-:W-:Y:S05]  /*246d0*/  BRA `(.L_x_2924) ;  /* 0xffffffb0003c7947 */ /* 0x000fea000383ffff */
.L_x_2804:
[----:B0-----:R0:W1:Y:S02]  /*246e0*/  SYNCS.PHASECHK.TRANS64.TRYWAIT P0, [R25+URZ+0x28c60], R0 ;  /* 0x028c6000190075a7 */ /* 0x001064000800017f */
[----:B-1----:R-:W-:Y:S05]  /*246f0*/  @!P0 NANOSLEEP.SYNCS 0x989680 ;  /* 0x009896800000895d */ /* 0x002fea0003900000 */
[----:B------:R-:W1:Y:S02]  /*24700*/  @!P0 SYNCS.PHASECHK.TRANS64 P0, [R25+URZ+0x28c60], R0 ;  /* 0x028c6000190085a7 */ /* 0x000e64000800007f */
[----:B-1----:R-:W-:Y:S05]  /*24710*/  @!P0 BRA `(.L_x_2804) ;  /* 0xfffffffc00f08947 */ /* 0x002fea000383ffff */
[----:B------:R-:W-:Y:S05]  /*24720*/  BRA `(.L_x_2925) ;  /* 0xffffffb0004c7947 */ /* 0x000fea000383ffff */
.L_x_2805:
        /* <DEDUP_REMOVED lines=8> */
.L_x_2927:
[----:B------:R-:W-:Y:S05]  /*247b0*/  BSYNC B0 ;  /* 0x0000000000007941 */ /* 0x000fea0003800000 */
.L_x_2926:
        /* <DEDUP_REMOVED lines=15> */
.L_x_2928:
        /* <DEDUP_REMOVED lines=40> */
.L_x_2929:
[----:B------:R-:W-:Y:S02]  /*24b30*/  IMAD.MOV.U32 R13, RZ, RZ, R5 ;  /* 0x000000ffff0d7224 */ /* 0x000fe400078e0005 */
[----:B------:R-:W-:-:S07]  /*24b40*/  IMAD.MOV.U32 R3, RZ, RZ, R14 ;  /* 0x000000ffff037224 */ /* 0x000fce00078e000e */
[----:B------:R-:W-:Y:S05]  /*24b50*/  WARPSYNC.COLLECTIVE R15, `(.L_x_2930) ;  /* 0x000000000f087348 */ /* 0x000fea0003c00000 */
[----:B------:R0:W1:Y:S02]  /*24b60*/  SHFL.IDX P6, R14, R13, R12, R11 ;  /* 0x0000000c0d0e7389 */ /* 0x00006400000c000b */
[----:B01----:R-:W-:Y:S01]  /*24b70*/  ENDCOLLECTIVE ;  /* 0x000000000000791b */ /* 0x003fe20003800000 */
.L_x_2930:
        /* <DEDUP_REMOVED lines=29> */
.L_x_2931:
[----:B------:R-:W-:Y:S02]  /*24d50*/  IMAD.MOV.U32 R13, RZ, RZ, R5 ;  /* 0x000000ffff0d7224 */ /* 0x000fe400078e0005 */
[----:B------:R-:W-:-:S07]  /*24d60*/  IMAD.MOV.U32 R7, RZ, RZ, R14 ;  /* 0x000000ffff077224 */ /* 0x000fce00078e000e */
[----:B------:R-:W-:Y:S05]  /*24d70*/  WARPSYNC.COLLECTIVE R15, `(.L_x_2932) ;  /* 0x000000000f087348 */ /* 0x000fea0003c00000 */
[----:B------:R0:W1:Y:S02]  /*24d80*/  SHFL.IDX P6, R14, R13, R12, R11 ;  /* 0x0000000c0d0e7389 */ /* 0x00006400000c000b */
[----:B01----:R-:W-:Y:S01]  /*24d90*/  ENDCOLLECTIVE ;  /* 0x000000000000791b */ /* 0x003fe20003800000 */
.L_x_2932:
        /* <DEDUP_REMOVED lines=29> */
.L_x_2933:
[----:B------:R-:W-:Y:S02]  /*24f70*/  IMAD.MOV.U32 R13, RZ, RZ, R5 ;  /* 0x000000ffff0d7224 */ /* 0x000fe400078e0005 */
[----:B------:R-:W-:-:S07]  /*24f80*/  IMAD.MOV.U32 R6, RZ, RZ, R14 ;  /* 0x000000ffff067224 */ /* 0x000fce00078e000e */
[----:B------:R-:W-:Y:S05]  /*24f90*/  WARPSYNC.COLLECTIVE R15, `(.L_x_2934) ;  /* 0x000000000f087348 */ /* 0x000fea0003c00000 */
[----:B------:R0:W1:Y:S02]  /*24fa0*/  SHFL.IDX P6, R14, R13, R12, R11 ;  /* 0x0000000c0d0e7389 */ /* 0x00006400000c000b */
[----:B01----:R-:W-:Y:S01]  /*24fb0*/  ENDCOLLECTIVE ;  /* 0x000000000000791b */ /* 0x003fe20003800000 */
.L_x_2934:
[----:B------:R-:W-:Y:S01]  /*24fc0*/  IMAD.MOV.U32 R2, RZ, RZ, R14 ;  /* 0x000000ffff027224 */ /* 0x000fe200078e000e */
[----:B------:R-:W-:Y:S06]  /*24fd0*/  BRA `(.L_x_2935) ;  /* 0xffffffac00d87947 */ /* 0x000fec000383ffff */
.L_x_2812:
[----:B0-----:R0:W1:Y:S02]  /*24fe0*/  SYNCS.PHASECHK.TRANS64.TRYWAIT P0, [R6+URZ+0x28c40], R20 ;  /* 0x028c4014060075a7 */ /* 0x001064000800017f */
[----:B-1----:R-:W-:Y:S05]  /*24ff0*/  @!P0 NANOSLEEP.SYNCS 0x989680 ;  /* 0x009896800000895d */ /* 0x002fea0003900000 */
[----:B------:R-:W1:Y:S02]  /*25000*/  @!P0 SYNCS.PHASECHK.TRANS64 P0, [R6+URZ+0x28c40], R20 ;  /* 0x028c4014060085a7 */ /* 0x000e64000800007f */
[----:B-1----:R-:W-:Y:S05]  /*25010*/  @!P0 BRA `(.L_x_2812) ;  /* 0xfffffffc00f08947 */ /* 0x002fea000383ffff */
[----:B------:R-:W-:Y:S05]  /*25020*/  BRA `(.L_x_2936) ;  /* 0xffffffb400687947 */ /* 0x000fea000383ffff */
.L_x_2813:
        /* <DEDUP_REMOVED lines=8> */
.L_x_2938:
[----:B------:R-:W-:Y:S05]  /*250b0*/  BSYNC B1 ;  /* 0x0000000000017941 */ /* 0x000fea0003800000 */
.L_x_2937:
        /* <DEDUP_REMOVED lines=9> */
.L_x_2939:
[----:B------:R-:W-:Y:S02]  /*25150*/  IMAD.MOV.U32 R13, RZ, RZ, R25 ;  /* 0x000000ffff0d7224 */ /* 0x000fe400078e0019 */
[----:B------:R-:W-:Y:S02]  /*25160*/  IMAD.MOV.U32 R12, RZ, RZ, 0x1 ;  /* 0x00000001ff0c7424 */ /* 0x000fe400078e00ff */
[----:B------:R-:W-:-:S07]  /*25170*/  IMAD.MOV.U32 R2, RZ, RZ, R14 ;  /* 0x000000ffff027224 */ /* 0x000fce00078e000e */
[----:B------:R-:W-:Y:S05]  /*25180*/  WARPSYNC.COLLECTIVE R15, `(.L_x_2940) ;  /* 0x000000000f087348 */ /* 0x000fea0003c00000 */
[----:B------:R0:W1:Y:S02]  /*25190*/  SHFL.IDX P6, R14, R13, R12, R11 ;  /* 0x0000000c0d0e7389 */ /* 0x00006400000c000b */
[----:B01----:R-:W-:Y:S01]  /*251a0*/  ENDCOLLECTIVE ;  /* 0x000000000000791b */ /* 0x003fe20003800000 */
.L_x_2940:
        /* <DEDUP_REMOVED lines=11> */
.L_x_2941:
[----:B------:R-:W-:Y:S02]  /*25260*/  IMAD.MOV.U32 R13, RZ, RZ, R25 ;  /* 0x000000ffff0d7224 */ /* 0x000fe400078e0019 */
[----:B------:R-:W-:Y:S02]  /*25270*/  IMAD.MOV.U32 R12, RZ, RZ, 0x2 ;  /* 0x00000002ff0c7424 */ /* 0x000fe400078e00ff */
[----:B------:R-:W-:-:S07]  /*25280*/  IMAD.MOV.U32 R2, RZ, RZ, R14 ;  /* 0x000000ffff027224 */ /* 0x000fce00078e000e */
[----:B------:R-:W-:Y:S05]  /*25290*/  WARPSYNC.COLLECTIVE R15, `(.L_x_2942) ;  /* 0x000000000f087348 */ /* 0x000fea0003c00000 */
[----:B------:R0:W1:Y:S02]  /*252a0*/  SHFL.IDX P6, R14, R13, R12, R11 ;  /* 0x0000000c0d0e7389 */ /* 0x00006400000c000b */
[----:B01----:R-:W-:Y:S01]  /*252b0*/  ENDCOLLECTIVE ;  /* 0x000000000000791b */ /* 0x003fe20003800000 */
.L_x_2942:
        /* <DEDUP_REMOVED lines=11> */
.L_x_2943:
[----:B------:R-:W-:Y:S02]  /*25370*/  IMAD.MOV.U32 R13, RZ, RZ, R25 ;  /* 0x000000ffff0d7224 */ /* 0x000fe400078e0019 */
[----:B------:R-:W-:Y:S02]  /*25380*/  IMAD.MOV.U32 R12, RZ, RZ, 0x3 ;  /* 0x00000003ff0c7424 */ /* 0x000fe400078e00ff */
[----:B------:R-:W-:-:S07]  /*25390*/  IMAD.MOV.U32 R2, RZ, RZ, R14 ;  /* 0x000000ffff027224 */ /* 0x000fce00078e000e */
[----:B------:R-:W-:Y:S05]  /*253a0*/  WARPSYNC.COLLECTIVE R15, `(.L_x_2944) ;  /* 0x000000000f087348 */ /* 0x000fea0003c00000 */
[----:B------:R0:W1:Y:S02]  /*253b0*/  SHFL.IDX P6, R14, R13, R12, R11 ;  /* 0x0000000c0d0e7389 */ /* 0x00006400000c000b */
[----:B01----:R-:W-:Y:S01]  /*253c0*/  ENDCOLLECTIVE ;  /* 0x000000000000791b */ /* 0x003fe20003800000 */
.L_x_2944:
        /* <DEDUP_REMOVED lines=11> */
.L_x_2945:
[----:B------:R-:W-:Y:S01]  /*25480*/  IMAD.MOV.U32 R2, RZ, RZ, R14 ;  /* 0x000000ffff027224 */ /* 0x000fe200078e000e */
[----:B------:R-:W-:Y:S06]  /*25490*/  BRA `(.L_x_2946) ;  /* 0xffffffb000f07947 */ /* 0x000fec000383ffff */
.L_x_2818:
[----:B---3--:R3:W4:Y:S02]  /*254a0*/  SYNCS.PHASECHK.TRANS64.TRYWAIT P0, [R6+URZ+0x28c60], R20 ;  /* 0x028c6014060075a7 */ /* 0x008724000800017f */
[----:B----4-:R-:W-:Y:S05]  /*254b0*/  @!P0 NANOSLEEP.SYNCS 0x989680 ;  /* 0x009896800000895d */ /* 0x010fea0003900000 */
[----:B------:R-:W4:Y:S02]  /*254c0*/  @!P0 SYNCS.PHASECHK.TRANS64 P0, [R6+URZ+0x28c60], R20 ;  /* 0x028c6014060085a7 */ /* 0x000f24000800007f */
[----:B----4-:R-:W-:Y:S05]  /*254d0*/  @!P0 BRA `(.L_x_2818) ;  /* 0xfffffffc00f08947 */ /* 0x010fea000383ffff */
[----:B------:R-:W-:Y:S05]  /*254e0*/  BRA `(.L_x_2947) ;  /* 0xffffffb400407947 */ /* 0x000fea000383ffff */
.L_x_2819:
        /* <DEDUP_REMOVED lines=8> */
.L_x_2949:
[----:B------:R-:W-:Y:S05]  /*25570*/  BSYNC B1 ;  /* 0x0000000000017941 */ /* 0x000fea0003800000 */
.L_x_2948:
        /* <DEDUP_REMOVED lines=13> */
.L_x_2950:
        /* <DEDUP_REMOVED lines=17> */
.L_x_2951:
        /* <DEDUP_REMOVED lines=16> */
.L_x_2952:
        /* <DEDUP_REMOVED lines=19> */
.L_x_2953:
        /* <DEDUP_REMOVED lines=14> */
.L_x_2954:
        /* <DEDUP_REMOVED lines=16> */
.L_x_2955:
        /* <DEDUP_REMOVED lines=14> */
.L_x_2956:
[----:B------:R-:W-:Y:S05]  /*25c50*/  BRA `(.L_x_2957) ;  /* 0xffffffb000a47947 */ /* 0x000fea000383ffff */
.L_x_2827:
[----:B------:R-:W-:Y:S01]  /*25c60*/  BSSY B0, `(.L_x_2958) ;  /* 0x0000008000007945 */ /* 0x000fe20003800000 */
[----:B------:R-:W-:Y:S02]  /*25c70*/  IMAD.MOV.U32 R13, RZ, RZ, R24 ;  /* 0x000000ffff0d7224 */ /* 0x000fe400078e0018 */
[----:B------:R-:W-:Y:S02]  /*25c80*/  IMAD.MOV.U32 R12, RZ, RZ, RZ ;  /* 0x000000ffff0c7224 */ /* 0x000fe400078e00ff */
[----:B------:R-:W-:Y:S02]  /*25c90*/  IMAD.MOV.U32 R11, RZ, RZ, 0x1f ;  /* 0x0000001fff0b7424 */ /* 0x000fe400078e00ff */
[----:B------:R-:W-:-:S07]  /*25ca0*/  IMAD.MOV.U32 R15, RZ, RZ, -0x1 ;  /* 0xffffffffff0f7424 */ /* 0x000fce00078e00ff */
[----:B0123--:R-:W-:Y:S05]  /*25cb0*/  WARPSYNC.COLLECTIVE R15, `(.L_x_2959) ;  /* 0x000000000f087348 */ /* 0x00ffea0003c00000 */
[----:B-1----:R1:W4:Y:S02]  /*25cc0*/  SHFL.IDX P6, R14, R13, R12, R11 ;  /* 0x0000000c0d0e7389 */ /* 0x00232400000c000b */
[----:B01234-:R-:W-:Y:S01]  /*25cd0*/  ENDCOLLECTIVE ;  /* 0x000000000000791b */ /* 0x01ffe20003800000 */
.L_x_2959:
[----:B------:R-:W-:Y:S05]  /*25ce0*/  BSYNC B0 ;  /* 0x0000000000007941 */ /* 0x000fea0003800000 */
.L_x_2958:
        /* <DEDUP_REMOVED lines=9> */
.L_x_2960:
[----:B------:R-:W-:Y:S02]  /*25d80*/  ULDC UR4, c[0x0][0xc3c] ;  /* 0x00030f0000047ab9 */ /* 0x000fe40000000800 */
[----:B------:R-:W-:-:S13]  /*25d90*/  ISETP.GE.OR P1, PT, R9, UR4, !P0 ;  /* 0x0000000409007c0c */ /* 0x000fda000c726670 */
[----:B------:R-:W0:Y:S08]  /*25da0*/  @!P1 LDC.64 R2, c[0x0][0xc80] ;  /* 0x00032000ff029b82 */ /* 0x000e300000000a00 */
[----:B------:R-:W1:Y:S01]  /*25db0*/  @!P1 LDC.64 R4, c[0x0][0xc78] ;  /* 0x00031e00ff049b82 */ /* 0x000e620000000a00 */
[----:B------:R-:W-:Y:S01]  /*25dc0*/  CS2R R24, SRZ ;  /* 0x0000000000187805 */ /* 0x000fe2000001ff00 */
[----:B------:R-:W-:-:S02]  /*25dd0*/  IMAD.MOV.U32 R11, RZ, RZ, RZ ;  /* 0x000000ffff0b7224 */ /* 0x000fc400078e00ff */
[----:B------:R-:W-:Y:S02]  /*25de0*/  IMAD.MOV.U32 R6, RZ, RZ, R14 ;  /* 0x000000ffff067224 */ /* 0x000fe400078e000e */
[----:B0-----:R-:W-:-:S05]  /*25df0*/  @!P1 IMAD.WIDE R2, R9, 0x4, R2 ;  /* 0x0000000409029825 */ /* 0x001fca00078e0202 */
[----:B------:R1:W2:Y:S02]  /*25e00*/  @!P1 LDG.E R7, desc[UR42][R2.64] ;  /* 0x0000002a02079981 */ /* 0x0002a4000c1e1900 */
[----:B-1----:R-:W-:-:S05]  /*25e10*/  @!P1 IMAD.WIDE R2, R9, 0x4, R4 ;  /* 0x0000000409029825 */ /* 0x002fca00078e0204 */
[----:B------:R-:W3:Y:S01]  /*25e20*/  @!P1 LDG.E R4, desc[UR42][R2.64] ;  /* 0x0000002a02049981 */ /* 0x000ee2000c1e1900 */
[----:B------:R-:W-:Y:S01]  /*25e30*/  IMAD.MOV.U32 R5, RZ, RZ, RZ ;  /* 0x000000ffff057224 */ /* 0x000fe200078e00ff */
        /* <DEDUP_REMOVED lines=11> */
.L_x_2961:
[----:B------:R-:W-:Y:S01]  /*25ef0*/  IMAD.MOV.U32 R12, RZ, RZ, 0x2 ;  /* 0x00000002ff0c7424 */ /* 0x000fe200078e00ff */
[----:B------:R-:W-:-:S05]  /*25f00*/  SEL R4, R14, RZ, P1 ;  /* 0x000000ff0e047207 */ /* 0x000fca0000800000 */
[----:B------:R-:W-:-:S04]  /*25f10*/  IMAD.IADD R4, R13, 0x1, R4 ;  /* 0x000000010d047824 */ /* 0x000fc800078e0204 */
[----:B------:R-:W-:-:S07]  /*25f20*/  IMAD.MOV.U32 R13, RZ, RZ, R4 ;  /* 0x000000ffff0d7224 */ /* 0x000fce00078e0004 */
[----:B------:R-:W-:Y:S05]  /*25f30*/  WARPSYNC.COLLECTIVE R15, `(.L_x_2962) ;  /* 0x000000000f087348 */ /* 0x000fea0003c00000 */
[----:B------:R0:W1:Y:S02]  /*25f40*/  SHFL.UP P6, R14, R13, R12, R11 ;  /* 0x0400000c0d0e7389 */ /* 0x00006400000c000b */
[----:B01----:R-:W-:Y:S01]  /*25f50*/  ENDCOLLECTIVE ;  /* 0x000000000000791b */ /* 0x003fe20003800000 */
.L_x_2962:
[----:B------:R-:W-:Y:S01]  /*25f60*/  IMAD.MOV.U32 R12, RZ, RZ, 0x4 ;  /* 0x00000004ff0c7424 */ /* 0x000fe200078e00ff */
[----:B------:R-:W-:-:S05]  /*25f70*/  SEL R3, R14, RZ, P2 ;  /* 0x000000ff0e037207 */ /* 0x000fca0001000000 */
[----:B------:R-:W-:-:S04]  /*25f80*/  IMAD.IADD R2, R4, 0x1, R3 ;  /* 0x0000000104027824 */ /* 0x000fc800078e0203 */
[----:B------:R-:W-:-:S07]  /*25f90*/  IMAD.MOV.U32 R13, RZ, RZ, R2 ;  /* 0x000000ffff0d7224 */ /* 0x000fce00078e0002 */
[----:B------:R-:W-:Y:S05]  /*25fa0*/  WARPSYNC.COLLECTIVE R15, `(.L_x_2963) ;  /* 0x000000000f087348 */ /* 0x000fea0003c00000 */
[----:B------:R0:W1:Y:S02]  /*25fb0*/  SHFL.UP P6, R14, R13, R12, R11 ;  /* 0x0400000c0d0e7389 */ /* 0x00006400000c000b */
[----:B01----:R-:W-:Y:S01]  /*25fc0*/  ENDCOLLECTIVE ;  /* 0x000000000000791b */ /* 0x003fe20003800000 */
.L_x_2963:
[----:B------:R-:W-:Y:S01]  /*25fd0*/  IMAD.MOV.U32 R12, RZ, RZ, 0x8 ;  /* 0x00000008ff0c7424 */ /* 0x000fe200078e00ff */
[----:B------:R-:W-:-:S05]  /*25fe0*/  SEL R3, R14, RZ, P3 ;  /* 0x000000ff0e037207 */ /* 0x000fca0001800000 */
[----:B------:R-:W-:-:S04]  /*25ff0*/  IMAD.IADD R3, R2, 0x1, R3 ;  /* 0x0000000102037824 */ /* 0x000fc800078e0203 */
[----:B------:R-:W-:-:S07]  /*26000*/  IMAD.MOV.U32 R13, RZ, RZ, R3 ;  /* 0x000000ffff0d7224 */ /* 0x000fce00078e0003 */
[----:B------:R-:W-:Y:S05]  /*26010*/  WARPSYNC.COLLECTIVE R15, `(.L_x_2964) ;  /* 0x000000000f087348 */ /* 0x000fea0003c00000 */
[----:B------:R0:W1:Y:S02]  /*26020*/  SHFL.UP P6, R14, R13, R12, R11 ;  /* 0x0400000c0d0e7389 */ /* 0x00006400000c000b */
[----:B01----:R-:W-:Y:S01]  /*26030*/  ENDCOLLECTIVE ;  /* 0x000000000000791b */ /* 0x003fe20003800000 */
.L_x_2964:
[----:B------:R-:W-:Y:S01]  /*26040*/  IMAD.MOV.U32 R12, RZ, RZ, 0x10 ;  /* 0x00000010ff0c7424 */ /* 0x000fe200078e00ff */
[----:B------:R-:W-:-:S05]  /*26050*/  SEL R4, R14, RZ, P4 ;  /* 0x000000ff0e047207 */ /* 0x000fca0002000000 */
[----:B------:R-:W-:-:S04]  /*26060*/  IMAD.IADD R4, R3, 0x1, R4 ;  /* 0x0000000103047824 */ /* 0x000fc800078e0204 */
[----:B------:R-:W-:-:S07]  /*26070*/  IMAD.MOV.U32 R13, RZ, RZ, R4 ;  /* 0x000000ffff0d7224 */ /* 0x000fce00078e0004 */
[----:B------:R-:W-:Y:S05]  /*26080*/  WARPSYNC.COLLECTIVE R15, `(.L_x_2965) ;  /* 0x000000000f087348 */ /* 0x000fea0003c00000 */
[----:B------:R0:W1:Y:S02]  /*26090*/  SHFL.UP P6, R14, R13, R12, R11 ;  /* 0x0400000c0d0e7389 */ /* 0x00006400000c000b */
[----:B01----:R-:W-:Y:S01]  /*260a0*/  ENDCOLLECTIVE ;  /* 0x000000000000791b */ /* 0x003fe20003800000 */
.L_x_2965:
        /* <DEDUP_REMOVED lines=8> */
.L_x_2966:
[----:B------:R-:W-:Y:S05]  /*26130*/  BRA `(.L_x_2967) ;  /* 0xffffffb400407947 */ /* 0x000fea000383ffff */
.L_x_2830:
[----:B------:R-:W-:Y:S01]  /*26140*/  BSSY B0, `(.L_x_2968) ;  /* 0x0000007000007945 */ /* 0x000fe20003800000 */
[----:B------:R-:W-:Y:S02]  /*26150*/  IMAD.MOV.U32 R12, RZ, RZ, 0x1 ;  /* 0x00000001ff0c7424 */ /* 0x000fe400078e00ff */
[----:B------:R-:W-:Y:S02]  /*26160*/  IMAD.MOV.U32 R11, RZ, RZ, RZ ;  /* 0x000000ffff0b7224 */ /* 0x000fe400078e00ff */
[----:B------:R-:W-:-:S07]  /*26170*/  IMAD.MOV.U32 R15, RZ, RZ, -0x1 ;  /* 0xffffffffff0f7424 */ /* 0x000fce00078e00ff */
[----:B------:R-:W-:Y:S05]  /*26180*/  WARPSYNC.COLLECTIVE R15, `(.L_x_2969) ;  /* 0x000000000f087348 */ /* 0x000fea0003c00000 */
[----:B------:R0:W1:Y:S02]  /*26190*/  SHFL.UP P6, R14, R13, R12, R11 ;  /* 0x0400000c0d0e7389 */ /* 0x00006400000c000b */
[----:B01----:R-:W-:Y:S01]  /*261a0*/  ENDCOLLECTIVE ;  /* 0x000000000000791b */ /* 0x003fe20003800000 */
.L_x_2969:
[----:B------:R-:W-:Y:S05]  /*261b0*/  BSYNC B0 ;  /* 0x0000000000007941 */ /* 0x000fea0003800000 */
.L_x_2968:
        /* <DEDUP_REMOVED lines=8> */
.L_x_2970:
[----:B------:R-:W-:Y:S01]  /*26240*/  IMAD.MOV.U32 R12, RZ, RZ, 0x4 ;  /* 0x00000004ff0c7424 */ /* 0x000fe200078e00ff */
[----:B------:R-:W-:-:S05]  /*26250*/  SEL R2, R14, RZ, P2 ;  /* 0x000000ff0e027207 */ /* 0x000fca0001000000 */
[----:B------:R-:W-:-:S04]  /*26260*/  IMAD.IADD R2, R13, 0x1, R2 ;  /* 0x000000010d027824 */ /* 0x000fc800078e0202 */
[----:B------:R-:W-:-:S07]  /*26270*/  IMAD.MOV.U32 R13, RZ, RZ, R2 ;  /* 0x000000ffff0d7224 */ /* 0x000fce00078e0002 */
[----:B------:R-:W-:Y:S05]  /*26280*/  WARPSYNC.COLLECTIVE R15, `(.L_x_2971) ;  /* 0x000000000f087348 */ /* 0x000fea0003c00000 */
[----:B------:R0:W1:Y:S02]  /*26290*/  SHFL.UP P6, R14, R13, R12, R11 ;  /* 0x0400000c0d0e7389 */ /* 0x00006400000c000b */
[----:B01----:R-:W-:Y:S01]  /*262a0*/  ENDCOLLECTIVE ;  /* 0x000000000000791b */ /* 0x003fe20003800000 */
.L_x_2971:
[----:B------:R-:W-:Y:S01]  /*262b0*/  IMAD.MOV.U32 R12, RZ, RZ, 0x8 ;  /* 0x00000008ff0c7424 */ /* 0x000fe200078e00ff */
[----:B------:R-:W-:-:S05]  /*262c0*/  SEL R3, R14, RZ, P3 ;  /* 0x000000ff0e037207 */ /* 0x000fca0001800000 */
[----:B------:R-:W-:-:S04]  /*262d0*/  IMAD.IADD R3, R2, 0x1, R3 ;  /* 0x0000000102037824 */ /* 0x000fc800078e0203 */
[----:B------:R-:W-:-:S07]  /*262e0*/  IMAD.MOV.U32 R13, RZ, RZ, R3 ;  /* 0x000000ffff0d7224 */ /* 0x000fce00078e0003 */
[----:B------:R-:W-:Y:S05]  /*262f0*/  WARPSYNC.COLLECTIVE R15, `(.L_x_2972) ;  /* 0x000000000f087348 */ /* 0x000fea0003c00000 */
[----:B------:R0:W1:Y:S02]  /*26300*/  SHFL.UP P6, R14, R13, R12, R11 ;  /* 0x0400000c0d0e7389 */ /* 0x00006400000c000b */
[----:B01----:R-:W-:Y:S01]  /*26310*/  ENDCOLLECTIVE ;  /* 0x000000000000791b */ /* 0x003fe20003800000 */
.L_x_2972:
[----:B------:R-:W-:Y:S01]  /*26320*/  IMAD.MOV.U32 R12, RZ, RZ, 0x10 ;  /* 0x00000010ff0c7424 */ /* 0x000fe200078e00ff */
[----:B------:R-:W-:-:S05]  /*26330*/  SEL R4, R14, RZ, P4 ;  /* 0x000000ff0e047207 */ /* 0x000fca0002000000 */
[----:B------:R-:W-:-:S04]  /*26340*/  IMAD.IADD R4, R3, 0x1, R4 ;  /* 0x0000000103047824 */ /* 0x000fc800078e0204 */
[----:B------:R-:W-:-:S07]  /*26350*/  IMAD.MOV.U32 R13, RZ, RZ, R4 ;  /* 0x000000ffff0d7224 */ /* 0x000fce00078e0004 */
[----:B------:R-:W-:Y:S05]  /*26360*/  WARPSYNC.COLLECTIVE R15, `(.L_x_2973) ;  /* 0x000000000f087348 */ /* 0x000fea0003c00000 */
[----:B------:R0:W1:Y:S02]  /*26370*/  SHFL.UP P6, R14, R13, R12, R11 ;  /* 0x0400000c0d0e7389 */ /* 0x00006400000c000b */
[----:B01----:R-:W-:Y:S01]  /*26380*/  ENDCOLLECTIVE ;  /* 0x000000000000791b */ /* 0x003fe20003800000 */
.L_x_2973:
        /* <DEDUP_REMOVED lines=8> */
.L_x_2974:
[----:B------:R-:W-:Y:S05]  /*26410*/  BRA `(.L_x_2975) ;  /* 0xffffffb4002c7947 */ /* 0x000fea000383ffff */
.L_x_2832:
[----:B------:R-:W-:Y:S01]  /*26420*/  BSSY B0, `(.L_x_2976) ;  /* 0x0000006000007945 */ /* 0x000fe20003800000 */
[----:B------:R-:W-:Y:S01]  /*26430*/  PLOP3.LUT P6, PT, P6, PT, PT, 0x8, 0x0 ;  /* 0x000000000000781c */ /* 0x000fe200037ce170 */
[----:B------:R-:W-:-:S12]  /*26440*/  IMAD.MOV.U32 R15, RZ, RZ, -0x1 ;  /* 0xffffffffff0f7424 */ /* 0x000fd800078e00ff */
[----:B0-----:R-:W-:Y:S05]  /*26450*/  WARPSYNC.COLLECTIVE R15, `(.L_x_2977) ;  /* 0x000000000f087348 */ /* 0x001fea0003c00000 */
[----:B------:R-:W-:Y:S01]  /*26460*/  VOTE.ANY R14, PT, P6 ;  /* 0x00000000000e7806 */ /* 0x000fe200030e0100 */
[----:B0-----:R-:W-:Y:S06]  /*26470*/  ENDCOLLECTIVE ;  /* 0x000000000000791b */ /* 0x001fec0003800000 */
.L_x_2977:
[----:B------:R-:W-:Y:S05]  /*26480*/  BSYNC B0 ;  /* 0x0000000000007941 */ /* 0x000fea0003800000 */
.L_x_2976:
[----:B------:R-:W-:Y:S02]  /*26490*/  IMAD.MOV.U32 R3, RZ, RZ, R14 ;  /* 0x000000ffff037224 */ /* 0x000fe400078e000e */
[----:B------:R-:W-:Y:S02]  /*264a0*/  IMAD.MOV.U32 R13, RZ, RZ, R25 ;  /* 0x000000ffff0d7224 */ /* 0x000fe400078e0019 */
[----:B------:R-:W0:Y:S01]  /*264b0*/  POPC R7, R3 ;  /* 0x0000000300077309 */ /* 0x000e220000000000 */
[----:B------:R-:W-:Y:S02]  /*264c0*/  IMAD.MOV.U32 R11, RZ, RZ, 0x1f ;  /* 0x0000001fff0b7424 */ /* 0x000fe400078e00ff */
[----:B------:R-:W-:Y:S02]  /*264d0*/  IMAD.MOV.U32 R15, RZ, RZ, -0x1 ;  /* 0xffffffffff0f7424 */ /* 0x000fe400078e00ff */
[----:B0-----:R-:W-:Y:S02]  /*264e0*/  IMAD.MOV.U32 R12, RZ, RZ, R7 ;  /* 0x000000ffff0c7224 */ /* 0x001fe400078e0007 */
[----:B------:R-:W-:-:S07]  /*264f0*/  IMAD.IADD R27, R7, 0x1, R27 ;  /* 0x00000001071b7824 */ /* 0x000fce00078e021b */
[----:B------:R-:W-:Y:S05]  /*26500*/  WARPSYNC.COLLECTIVE R15, `(.L_x_2978) ;  /* 0x000000000f087348 */ /* 0x000fea0003c00000 */
[----:B------:R0:W1:Y:S02]  /*26510*/  SHFL.IDX P6, R14, R13, R12, R11 ;  /* 0x0000000c0d0e7389 */ /* 0x00006400000c000b */
[----:B01----:R-:W-:Y:S01]  /*26520*/  ENDCOLLECTIVE ;  /* 0x000000000000791b */ /* 0x003fe20003800000 */
.L_x_2978:
[----:B------:R-:W-:Y:S02]  /*26530*/  IMAD.MOV.U32 R13, RZ, RZ, R5 ;  /* 0x000000ffff0d7224 */ /* 0x000fe400078e0005 */
[----:B------:R-:W-:-:S07]  /*26540*/  IMAD.MOV.U32 R25, RZ, RZ, R14 ;  /* 0x000000ffff197224 */ /* 0x000fce00078e000e */
[----:B------:R-:W-:Y:S05]  /*26550*/  WARPSYNC.COLLECTIVE R15, `(.L_x_2979) ;  /* 0x000000000f087348 */ /* 0x000fea0003c00000 */
[----:B------:R0:W1:Y:S02]  /*26560*/  SHFL.IDX P6, R14, R13, R12, R11 ;  /* 0x0000000c0d0e7389 */ /* 0x00006400000c000b */
[----:B01----:R-:W-:Y:S01]  /*26570*/  ENDCOLLECTIVE ;  /* 0x000000000000791b */ /* 0x003fe20003800000 */
.L_x_2979:
[----:B------:R-:W-:Y:S01]  /*26580*/  IMAD.MOV.U32 R5, RZ, RZ, R14 ;  /* 0x000000ffff057224 */ /* 0x000fe200078e000e */
[----:B------:R-:W-:Y:S06]  /*26590*/  BRA `(.L_x_2980) ;  /* 0xffffffb4000c7947 */ /* 0x000fec000383ffff */
.L_x_2834:
[----:B------:R-:W-:Y:S01]  /*265a0*/  BSSY B0, `(.L_x_2981) ;  /* 0x0000007000007945 */ /* 0x000fe20003800000 */
[----:B------:R-:W-:Y:S02]  /*265b0*/  IMAD.MOV.U32 R13, RZ, RZ, R2 ;  /* 0x000000ffff0d7224 */ /* 0x000fe400078e0002 */
[----:B------:R-:W-:Y:S02]  /*265c0*/  IMAD.MOV.U32 R11, RZ, RZ, 0x1f ;  /* 0x0000001fff0b7424 */ /* 0x000fe400078e00ff */
[----:B------:R-:W-:-:S07]  /*265d0*/  IMAD.MOV.U32 R15, RZ, RZ, -0x1 ;  /* 0xffffffffff0f7424 */ /* 0x000fce00078e00ff */
[----:B0123--:R-:W-:Y:S05]  /*265e0*/  WARPSYNC.COLLECTIVE R15, `(.L_x_2982) ;  /* 0x000000000f087348 */ /* 0x00ffea0003c00000 */
[----:B------:R4:W0:Y:S02]  /*265f0*/  SHFL.IDX P6, R14, R13, R12, R11 ;  /* 0x0000000c0d0e7389 */ /* 0x00082400000c000b */
[----:B01234-:R-:W-:Y:S01]  /*26600*/  ENDCOLLECTIVE ;  /* 0x000000000000791b */ /* 0x01ffe20003800000 */
.L_x_2982:
[----:B------:R-:W-:Y:S05]  /*26610*/  BSYNC B0 ;  /* 0x0000000000007941 */ /* 0x000fea0003800000 */
.L_x_2981:
[----:B------:R-:W-:Y:S01]  /*26620*/  IMAD.MOV.U32 R24, RZ, RZ, R14 ;  /* 0x000000ffff187224 */ /* 0x000fe200078e000e */
[----:B------:R-:W-:Y:S06]  /*26630*/  BRA `(.L_x_2833) ;  /* 0xffffffb000fc7947 */ /* 0x000fec000383ffff */
.L_x_2840:
[----:B0-----:R0:W1:Y:S02]  /*26640*/  SYNCS.PHASECHK.TRANS64.TRYWAIT P0, [R7+URZ+0x28c20], R0 ;  /* 0x028c2000070075a7 */ /* 0x001064000800017f */
[----:B-1----:R-:W-:Y:S05]  /*26650*/  @!P0 NANOSLEEP.SYNCS 0x989680 ;  /* 0x009896800000895d */ /* 0x002fea0003900000 */
[----:B------:R-:W1:Y:S02]  /*26660*/  @!P0 SYNCS.PHASECHK.TRANS64 P0, [R7+URZ+0x28c20], R0 ;  /* 0x028c2000070085a7 */ /* 0x000e64000800007f */
[----:B-1----:R-:W-:Y:S05]  /*26670*/  @!P0 BRA `(.L_x_2840) ;  /* 0xfffffffc00f08947 */ /* 0x002fea000383ffff */
[----:B------:R-:W-:Y:S05]  /*26680*/  BRA `(.L_x_2983) ;  /* 0xffffffbc00547947 */ /* 0x000fea000383ffff */
.L_x_2841:
        /* <DEDUP_REMOVED lines=11> */
.L_x_2985:
[----:B------:R-:W-:Y:S05]  /*26740*/  BSYNC B0 ;  /* 0x0000000000007941 */ /* 0x000fea0003800000 */
.L_x_2984:
[----:B------:R-:W-:Y:S05]  /*26750*/  BRA `(.L_x_2986) ;  /* 0xffffffbc003c7947 */ /* 0x000fea000383ffff */
.L_x_2842:
[----:B------:R-:W-:Y:S01]  /*26760*/  BSSY B0, `(.L_x_2987) ;  /* 0x0000006000007945 */ /* 0x000fe20003800000 */
[----:B------:R-:W-:-:S07]  /*26770*/  IMAD.MOV.U32 R15, RZ, RZ, -0x1 ;  /* 0xffffffffff0f7424 */ /* 0x000fce00078e00ff */
[----:B0-234-:R-:W-:Y:S05]  /*26780*/  WARPSYNC.COLLECTIVE R15, `(.L_x_2988) ;  /* 0x000000000f0c7348 */ /* 0x01dfea0003c00000 */
[----:B------:R-:W-:Y:S02]  /*26790*/  ELECT P6, UR62, PT ;  /* 0x00000000003e782f */ /* 0x000fe400038c0000 */
[----:B------:R-:W-:Y:S01]  /*267a0*/  MOV R14, UR62 ;  /* 0x0000003e000e7c02 */ /* 0x000fe20008000f00 */
[----:B0-234-:R-:W-:Y:S10]  /*267b0*/  ENDCOLLECTIVE ;  /* 0x000000000000791b */ /* 0x01dff40003800000 */
.L_x_2988:
[----:B------:R-:W-:Y:S05]  /*267c0*/  BSYNC B0 ;  /* 0x0000000000007941 */ /* 0x000fea0003800000 */
.L_x_2987:
[----:B------:R-:W-:Y:S05]  /*267d0*/  BRA `(.L_x_2989) ;  /* 0xffffffbc00307947 */ /* 0x000fea000383ffff */
.L_x_2844:
[----:B0-----:R0:W1:Y:S02]  /*267e0*/  SYNCS.PHASECHK.TRANS64.TRYWAIT P1, [R5+URZ+0x28c40], R0 ;  /* 0x028c4000050075a7 */ /* 0x001064000802017f */
[----:B-1----:R-:W-:Y:S05]  /*267f0*/  @!P1 NANOSLEEP.SYNCS 0x989680 ;  /* 0x009896800000995d */ /* 0x002fea0003900000 */
[----:B------:R-:W1:Y:S02]  /*26800*/  @!P1 SYNCS.PHASECHK.TRANS64 P1, [R5+URZ+0x28c40], R0 ;  /* 0x028c4000050095a7 */ /* 0x000e64000802007f */
[----:B-1----:R-:W-:Y:S05]  /*26810*/  @!P1 BRA `(.L_x_2844) ;  /* 0xfffffffc00f09947 */ /* 0x002fea000383ffff */
[----:B------:R-:W-:Y:S05]  /*26820*/  BRA `(.L_x_2990) ;  /* 0xffffffbc00507947 */ /* 0x000fea000383ffff */
.L_x_2846:
[----:B-1----:R1:W0:Y:S02]  /*26830*/  SYNCS.PHASECHK.TRANS64.TRYWAIT P1, [R3+URZ+0x28c40], R2 ;  /* 0x028c4002030075a7 */ /* 0x002224000802017f */
[----:B0-----:R-:W-:Y:S05]  /*26840*/  @!P1 NANOSLEEP.SYNCS 0x989680 ;  /* 0x009896800000995d */ /* 0x001fea0003900000 */
[----:B------:R-:W0:Y:S02]  /*26850*/  @!P1 SYNCS.PHASECHK.TRANS64 P1, [R3+URZ+0x28c40], R2 ;  /* 0x028c4002030095a7 */ /* 0x000e24000802007f */
[----:B0-----:R-:W-:Y:S05]  /*26860*/  @!P1 BRA `(.L_x_2846) ;  /* 0xfffffffc00f09947 */ /* 0x001fea000383ffff */
[----:B------:R-:W-:Y:S05]  /*26870*/  BRA `(.L_x_2991) ;  /* 0xffffffbc005c7947 */ /* 0x000fea000383ffff */
.L_x_2848:
[----:B------:R0:W0:Y:S02]  /*26880*/  SYNCS.PHASECHK.TRANS64.TRYWAIT P1, [R5+URZ+0x28c60], R0 ;  /* 0x028c6000050075a7 */ /* 0x000024000802017f */
[----:B0-----:R-:W-:Y:S05]  /*26890*/  @!P1 NANOSLEEP.SYNCS 0x989680 ;  /* 0x009896800000995d */ /* 0x001fea0003900000 */
[----:B------:R-:W0:Y:S02]  /*268a0*/  @!P1 SYNCS.PHASECHK.TRANS64 P1, [R5+URZ+0x28c60], R0 ;  /* 0x028c6000050095a7 */ /* 0x000e24000802007f */
[----:B0-----:R-:W-:Y:S05]  /*268b0*/  @!P1 BRA `(.L_x_2848) ;  /* 0xfffffffc00f09947 */ /* 0x001fea000383ffff */
[----:B------:R-:W-:Y:S05]  /*268c0*/  BRA `(.L_x_2992) ;  /* 0xffffffbc00587947 */ /* 0x000fea000383ffff */
.L_x_2993:
        /* <DEDUP_REMOVED lines=11> */
.L_x_5656:


//--------------------- .text._ZN7cutlass13device_kernelIN5flash11enable_sm90INS1_16FlashAttnFwdSm90INS1_25CollectiveMainloopFwdSm90ILi2EN4cute5tupleIJNS5_1CILi1EEES8_S8_EEENS6_IJNS7_ILi64EEESA_SA_EEELi512ENS_10bfloat16_tEfNS_4arch4Sm90ELb0ELb1ELb0ELb1ELb1ELb0ELb1ELb0ELb0ELb1ELb1ELb0EEENS1_21CollectiveEpilogueFwdINS6_IJSA_NS7_ILi512EEESA_EEES9_SC_SE_Li256ELb1ELb1ELb1ELb0EEENS1_36VarlenDynamicPersistentTileSchedulerILi64ELi64ELi256ELi128ELb1ELb1ELb1ELb1ELb0ELb1EEEEEEEEEvNT_6ParamsE --------------------------
	.section	.text._ZN7cutlass13device_kernelIN5flash11enable_sm90INS1_16FlashAttnFwdSm90INS1_25CollectiveMainloopFwdSm90ILi2EN4cute5tupleIJNS5_1CILi1EEES8_S8_EEENS6_IJNS7_ILi64EEESA_SA_EEELi512ENS_10bfloat16_tEfNS_4arch4Sm90ELb0ELb1ELb0ELb1ELb1ELb0ELb1ELb0ELb0ELb1ELb1ELb0EEENS1_21CollectiveEpilogueFwdINS6_IJSA_NS7_ILi512EEESA_EEES9_SC_SE_Li256ELb1ELb1ELb1ELb0EEENS1_36VarlenDynamicPersistentTileSchedulerILi64ELi64ELi256ELi128ELb1ELb1ELb1ELb1ELb0ELb1EEEEEEEEEvNT_6ParamsE,"ax",@progbits
	.align	128
.text._ZN7cutlass13device_kernelIN5flash11enable_sm90INS1_16FlashAttnFwdSm90INS1_25CollectiveMainloopFwdSm90ILi2EN4cute5tupleIJNS5_1CILi1EEES8_S8_EEENS6_IJNS7_ILi64EEESA_SA_EEELi512ENS_10bfloat16_tEfNS_4arch4Sm90ELb0ELb1ELb0ELb1ELb1ELb0ELb1ELb0ELb0ELb1ELb1ELb0EEENS1_21CollectiveEpilogueFwdINS6_IJSA_NS7_ILi512EEESA_EEES9_SC_SE_Li256ELb1ELb1ELb1ELb0EEENS1_36VarlenDynamicPersistentTileSchedulerILi64ELi64ELi256ELi128ELb1ELb1ELb1ELb1ELb0ELb1EEEEEEEEEvNT_6ParamsE:
        .type           _ZN7cutlass13device_kernelIN5flash11enable_sm90INS1_16FlashAttnFwdSm90INS1_25CollectiveMainloopFwdSm90ILi2EN4cute5tupleIJNS5_1CILi1EEES8_S8_EEENS6_IJNS7_ILi64EEESA_SA_EEELi512ENS_10bfloat16_tEfNS_4arch4Sm90ELb0ELb1ELb0ELb1ELb1ELb0ELb1ELb0ELb0ELb1ELb1ELb0EEENS1_21CollectiveEpilogueFwdINS6_IJSA_NS7_ILi512EEESA_EEES9_SC_SE_Li256ELb1ELb1ELb1ELb0EEENS1_36VarlenDynamicPersistentTileSchedulerILi64ELi64ELi256ELi128ELb1ELb1ELb1ELb1ELb0ELb1EEEEEEEEEvNT_6ParamsE,@function
        .size           _ZN7cutlass13device_kernelIN5flash11enable_sm90INS1_16FlashAttnFwdSm90INS1_25CollectiveMainloopFwdSm90ILi2EN4cute5tupleIJNS5_1CILi1EEES8_S8_EEENS6_IJNS7_ILi64EEESA_SA_EEELi512ENS_10bfloat16_tEfNS_4arch4Sm90ELb0ELb1ELb0ELb1ELb1ELb0ELb1ELb0ELb0ELb1ELb1ELb0EEENS1_21CollectiveEpilogueFwdINS6_IJSA_NS7_ILi512EEESA_EEES9_SC_SE_Li256ELb1ELb1ELb1ELb0EEENS1_36VarlenDynamicPersistentTileSchedulerILi64ELi64ELi256ELi128ELb1ELb1ELb1ELb1ELb0ELb1EEEEEEEEEvNT_6ParamsE,(.L_x_5657 - _ZN7cutlass13device_kernelIN5flash11enable_sm90INS1_16FlashAttnFwdSm90INS1_25CollectiveMainloopFwdSm90ILi2EN4cute5tupleIJNS5_1CILi1EEES8_S8_EEENS6_IJNS7_ILi64EEESA_SA_EEELi512ENS_10bfloat16_tEfNS_4arch4Sm90ELb0ELb1ELb0ELb1ELb1ELb0ELb1ELb0ELb0ELb1ELb1ELb0EEENS1_21CollectiveEpilogueFwdINS6_IJSA_NS7_ILi512EEESA_EEES9_SC_SE_Li256ELb1ELb1ELb1ELb0EEENS1_36VarlenDynamicPersistentTileSchedulerILi64ELi64ELi256ELi128ELb1ELb1ELb1ELb1ELb0ELb1EEEEEEEEEvNT_6ParamsE)
        .other          _ZN7cutlass13device_kernelIN5flash11enable_sm90INS1_16FlashAttnFwdSm90INS1_25CollectiveMainloopFwdSm90ILi2EN4cute5tupleIJNS5_1CILi1EEES8_S8_EEENS6_IJNS7_ILi64EEESA_SA_EEELi512ENS_10bfloat16_tEfNS_4arch4Sm90ELb0ELb1ELb0ELb1ELb1ELb0ELb1ELb0ELb0ELb1ELb1ELb0EEENS1_21CollectiveEpilogueFwdINS6_IJSA_NS7_ILi512EEESA_EEES9_SC_SE_Li256ELb1ELb1ELb1ELb0EEENS1_36VarlenDynamicPersistentTileSchedulerILi64ELi64ELi256ELi128ELb1ELb1ELb1ELb1ELb0ELb1EEEEEEEEEvNT_6ParamsE,@"STO_CUDA_ENTRY STV_DEFAULT"
_ZN7cutlass13device_kernelIN5flash11enable_sm90INS1_16FlashAttnFwdSm90INS1_25CollectiveMainloopFwdSm90ILi2EN4cute5tupleIJNS5_1CILi1EEES8_S8_EEENS6_IJNS7_ILi64EEESA_SA_EEELi512ENS_10bfloat16_tEfNS_4arch4Sm90ELb0ELb1ELb0ELb1ELb1ELb0ELb1ELb0ELb0ELb1ELb1ELb0EEENS1_21CollectiveEpilogueFwdINS6_IJSA_NS7_ILi512EEESA_EEES9_SC_SE_Li256ELb1ELb1ELb1ELb0EEENS1_36VarlenDynamicPersistentTileSchedulerILi64ELi64ELi256ELi128ELb1ELb1ELb1ELb1ELb0ELb1EEEEEEEEEvNT_6ParamsE:
        /* <DEDUP_REMOVED lines=11> */
[----:B------:R-:W-:Y:S01]  /*00b0*/  ISETP.NE.AND P1, PT, R3, RZ, PT ;  /* 0x000000ff0300720c */ /* 0x000fe20003f25270 */
[----:B-1----:R0:W-:Y:S10]  /*00c0*/  STL [R1+0x14], R4 ;  /* 0x0000140401007387 */ /* 0x0021f40000100800 */
[----:B------:R-:W-:Y:S01]  /*00d0*/  VOTEU.ALL UP0, P0 ;  /* 0x00000000003f7886 */ /* 0x000fe20000000000 */
[----:B------:R-:W-:Y:S01]  /*00e0*/  VOTEU.ALL UP1, P0 ;  /* 0x00000000003f7886 */ /* 0x000fe20000020000 */
[----:B------:R-:W-:-:S03]  /*00f0*/  VOTEU.ALL UP2, P0 ;  /* 0x00000000003f7886 */ /* 0x000fc60000040000 */
        /* <DEDUP_REMOVED lines=10> */
[----:B------:R0:W1:Y:S01]  /*01a0*/  @!UP0 SYNCS.EXCH.64 URZ, [UR8+0x38800], UR4 ;  /* 0x03880004083f85b2 */ /* 0x0000620008000100 */
[----:B------:R0:W2:Y:S05]  /*01b0*/  @!UP1 SYNCS.EXCH.64 URZ, [UR8+0x38810], UR4 ;  /* 0x03881004083f95b2 */ /* 0x0000aa0008000100 */
[----:B------:R0:W3:Y:S02]  /*01c0*/  @!UP2 SYNCS.EXCH.64 URZ, [UR8+0x38820], UR6 ;  /* 0x03882006083fa5b2 */ /* 0x0000e40008000100 */
[----:B0-----:R-:W-:Y:S05]  /*01d0*/  @P1 BRA `(.L_x_2994) ;  /* 0x0000000000381947 */ /* 0x001fea0003800000 */
        /* <DEDUP_REMOVED lines=12> */
[----:B------:R0:W0:Y:S01]  /*02a0*/  SYNCS.EXCH.64 URZ, [UR6+0x38848], UR4 ;  /* 0x03884804063f75b2 */ /* 0x0000220008000100 */
[----:B------:R-:W-:Y:S01]  /*02b0*/  NOP ;  /* 0x0000000000007918 */ /* 0x000fe20000000000 */
.L_x_2994:
        /* <DEDUP_REMOVED lines=22> */
.L_x_2995:
        /* <DEDUP_REMOVED lines=18> */
.L_x_2996:
        /* <DEDUP_REMOVED lines=22> */
.L_x_2997:
        /* <DEDUP_REMOVED lines=22> */
.L_x_2998:
[----:B------:R-:W-:Y:S01]  /*0800*/  IMAD.MOV.U32 R3, RZ, RZ, 0x1 ;  /* 0x00000001ff037424 */ /* 0x000fe200078e00ff */
[----:B------:R-:W-:Y:S01]  /*0810*/  ISETP.NE.AND P0, PT, R4, RZ, PT ;  /* 0x000000ff0400720c */ /* 0x000fe20003f05270 */
[----:B------:R-:W-:Y:S01]  /*0820*/  NOP ;  /* 0x0000000000007918 */ /* 0x000fe20000000000 */
[----:B------:R-:W-:Y:S02]  /*0830*/  ULDC.64 UR40, c[0x0][0x208] ;  /* 0x0000820000287ab9 */ /* 0x000fe40000000a00 */
[----:B------:R-:W-:-:S05]  /*0840*/  SEL R3, R3, 0x2, !P0 ;  /* 0x0000000203037807 */ /* 0x000fca0004000000 */
[----:B------:R0:W-:Y:S02]  /*0850*/  STL [R1+0x4], R3 ;  /* 0x0000040301007387 */ /* 0x0001e40000100800 */
[----:B01234-:R-:W-:Y:S06]  /*0860*/  BAR.SYNC.DEFER_BLOCKING 0x0 ;  /* 0x0000000000007b1d */ /* 0x01ffec0000010000 */
[----:B------:R-:W-:Y:S05]  /*0870*/  @!P0 BRA `(.L_x_2999) ;  /* 0x0000015400408947 */ /* 0x000fea0003800000 */
.L_x_3000:
        /* <DEDUP_REMOVED lines=19> */
[----:B------:R-:W-:Y:S01]  /*09b0*/  UMOV UR36, URZ ;  /* 0x0000003f00247c82 */ /* 0x000fe20008000000 */
[----:B------:R-:W-:-:S03]  /*09c0*/  IMAD.MOV.U32 R191, RZ, RZ, 0x40 ;  /* 0x00000040ffbf7424 */ /* 0x000fc600078e00ff */
[----:B------:R-:W-:-:S04]  /*09d0*/  SHF.R.S32.HI R3, RZ, 0x1f, R0 ;  /* 0x0000001fff037819 */ /* 0x000fc80000011400 */
[CC--:B------:R-:W-:Y:S02]  /*09e0*/  LEA.HI R7, R3.reuse, R0.reuse, RZ, 0x2 ;  /* 0x0000000003077211 */ /* 0x0c0fe400078f10ff */
[CC--:B------:R-:W-:Y:S02]  /*09f0*/  LEA.HI R2, R3.reuse, R0.reuse, RZ, 0x4 ;  /* 0x0000000003027211 */ /* 0x0c0fe400078f20ff */
[CC--:B------:R-:W-:Y:S02]  /*0a00*/  LEA.HI R4, R3.reuse, R0.reuse, RZ, 0x5 ;  /* 0x0000000003047211 */ /* 0x0c0fe400078f28ff */
[CC--:B------:R-:W-:Y:S02]  /*0a10*/  LEA.HI R6, R3.reuse, R0.reuse, RZ, 0x7 ;  /* 0x0000000003067211 */ /* 0x0c0fe400078f38ff */
[----:B------:R-:W-:Y:S02]  /*0a20*/  LEA.HI R11, R3, R0, RZ, 0x3 ;  /* 0x00000000030b7211 */ /* 0x000fe400078f18ff */
[----:B------:R-:W-:-:S02]  /*0a30*/  LOP3.LUT R17, R7, 0xfffffffc, RZ, 0xc0, !PT ;  /* 0xfffffffc07117812 */ /* 0x000fc400078ec0ff */
[----:B------:R-:W-:Y:S02]  /*0a40*/  SHF.R.S32.HI R7, RZ, 0x4, R2 ;  /* 0x00000004ff077819 */ /* 0x000fe40000011402 */
[----:B------:R-:W-:Y:S01]  /*0a50*/  LOP3.LUT R3, R2, 0xfffffff0, RZ, 0xc0, !PT ;  /* 0xfffffff002037812 */ /* 0x000fe200078ec0ff */
[C---:B------:R-:W-:Y:S01]  /*0a60*/  IMAD.IADD R17, R0.reuse, 0x1, -R17 ;  /* 0x0000000100117824 */ /* 0x040fe200078e0a11 */
[--C-:B------:R-:W-:Y:S02]  /*0a70*/  SHF.R.S32.HI R5, RZ, 0x5, R4.reuse ;  /* 0x00000005ff057819 */ /* 0x100fe40000011404 */
[----:B------:R-:W-:Y:S01]  /*0a80*/  SHF.R.S32.HI R4, RZ, 0x1f, R4 ;  /* 0x0000001fff047819 */ /* 0x000fe20000011404 */
[----:B------:R-:W-:Y:S01]  /*0a90*/  IMAD.IADD R3, R0, 0x1, -R3 ;  /* 0x0000000100037824 */ /* 0x000fe200078e0a03 */
[----:B------:R-:W-:Y:S02]  /*0aa0*/  LOP3.LUT R9, R6, 0xffffff80, RZ, 0xc0, !PT ;  /* 0xffffff8006097812 */ /* 0x000fe400078ec0ff */
[----:B------:R-:W-:-:S02]  /*0ab0*/  LOP3.LUT R197, R11, 0xfffffff8, RZ, 0xc0, !PT ;  /* 0xfffffff80bc57812 */ /* 0x000fc400078ec0ff */
[----:B------:R-:W-:Y:S01]  /*0ac0*/  LEA.HI R2, R2, R7, RZ, 0x1 ;  /* 0x0000000702027211 */ /* 0x000fe200078f08ff */
[----:B------:R-:W-:Y:S01]  /*0ad0*/  IMAD.IADD R9, R0, 0x1, -R9 ;  /* 0x0000000100097824 */ /* 0x000fe200078e0a09 */
[----:B------:R-:W-:Y:S01]  /*0ae0*/  LEA.HI R4, R4, R5, RZ, 0x2 ;  /* 0x0000000504047211 */ /* 0x000fe200078f10ff */
[----:B------:R-:W-:Y:S01]  /*0af0*/  IMAD.IADD R197, R0, 0x1, -R197 ;  /* 0x0000000100c57824 */ /* 0x000fe200078e0ac5 */
[----:B------:R-:W-:Y:S02]  /*0b00*/  LOP3.LUT R2, R2, 0x1ffffffe, RZ, 0xc0, !PT ;  /* 0x1ffffffe02027812 */ /* 0x000fe400078ec0ff */
[--C-:B------:R-:W-:Y:S01]  /*0b10*/  SHF.R.S32.HI R0, RZ, 0x1f, R3.reuse ;  /* 0x0000001fff007819 */ /* 0x100fe20000011403 */
[----:B------:R-:W-:Y:S01]  /*0b20*/  IMAD.SHL.U32 R193, R197, 0x8, RZ ;  /* 0x00000008c5c17824 */ /* 0x000fe200078e00ff */
[----:B------:R-:W-:Y:S01]  /*0b30*/  SHF.R.S32.HI R16, RZ, 0x7, R6 ;  /* 0x00000007ff107819 */ /* 0x000fe20000011406 */
[----:B------:R-:W-:Y:S01]  /*0b40*/  IMAD.IADD R2, R7, 0x1, -R2 ;  /* 0x0000000107027824 */ /* 0x000fe200078e0a02 */
[----:B------:R-:W-:Y:S01]  /*0b50*/  LOP3.LUT R4, R4, 0x3ffffc, RZ, 0xc0, !PT ;  /* 0x003ffffc04047812 */ /* 0x000fe200078ec0ff */
[----:B------:R-:W-:Y:S01]  /*0b60*/  VIADD R199, R193, 0x40 ;  /* 0x00000040c1c77836 */ /* 0x000fe20000000000 */
[----:B------:R-:W-:Y:S01]  /*0b70*/  LEA.HI R8, R17, R17, RZ, 0x1 ;  /* 0x0000001111087211 */ /* 0x000fe200078f08ff */
[----:B------:R-:W-:Y:S01]  /*0b80*/  IMAD R19, R16, 0x100, R3 ;  /* 0x0000010010137824 */ /* 0x000fe200078e0203 */
[----:B------:R-:W-:Y:S01]  /*0b90*/  LEA.HI R7, R0, R3, RZ, 0x3 ;  /* 0x0000000300077211 */ /* 0x000fe200078f18ff */
[----:B------:R-:W-:Y:S01]  /*0ba0*/  IMAD.IADD R4, R5, 0x1, -R4 ;  /* 0x0000000105047824 */ /* 0x000fe200078e0a04 */
[----:B------:R-:W-:Y:S01]  /*0bb0*/  SHF.R.S32.HI R0, RZ, 0x1f, R9 ;  /* 0x0000001fff007819 */ /* 0x000fe20000011409 */
[----:B------:R-:W-:Y:S01]  /*0bc0*/  IMAD.SHL.U32 R2, R2, 0x8, RZ ;  /* 0x0000000802027824 */ /* 0x000fe200078e00ff */
[----:B------:R-:W-:Y:S01]  /*0bd0*/  LOP3.LUT R10, R8, 0x1ffffffe, RZ, 0xc0, !PT ;  /* 0x1ffffffe080a7812 */ /* 0x000fe200078ec0ff */
[----:B------:R-:W-:Y:S01]  /*0be0*/  IMAD R19, R4, 0x10, R19 ;  /* 0x0000001004137824 */ /* 0x000fe200078e0213 */
[----:B------:R-:W-:Y:S01]  /*0bf0*/  LOP3.LUT R8, R7, 0xfffffff8, RZ, 0xc0, !PT ;  /* 0xfffffff807087812 */ /* 0x000fe200078ec0ff */
[----:B------:R-:W-:Y:S01]  /*0c00*/  STL [R1+0x10], R16 ;  /* 0x0000101001007387 */ /* 0x000fe20000100800 */
[-C--:B------:R-:W-:Y:S01]  /*0c10*/  LEA.HI R4, R0, R9.reuse, RZ, 0x2 ;  /* 0x0000000900047211 */ /* 0x080fe200078f10ff */
[----:B------:R-:W-:Y:S01]  /*0c20*/  IMAD.IADD R17, R17, 0x1, -R10 ;  /* 0x0000000111117824 */ /* 0x000fe200078e0a0a */
[----:B------:R-:W-:Y:S01]  /*0c30*/  LEA.HI R6, R6, R16, RZ, 0x1 ;  /* 0x0000001006067211 */ /* 0x000fe200078f08ff */
[----:B------:R-:W-:Y:S01]  /*0c40*/  IMAD.IADD R8, R3, 0x1, -R8 ;  /* 0x0000000103087824 */ /* 0x000fe200078e0a08 */
[----:B------:R-:W-:Y:S01]  /*0c50*/  LEA.HI R3, R0, R9, RZ, 0x5 ;  /* 0x0000000900037211 */ /* 0x000fe200078f28ff */
[----:B------:R-:W-:Y:S01]  /*0c60*/  IMAD.SHL.U32 R10, R7, 0x40, RZ ;  /* 0x00000040070a7824 */ /* 0x000fe200078e00ff */
[----:B------:R-:W-:-:S02]  /*0c70*/  SHF.R.S32.HI R0, RZ, 0x2, R4 ;  /* 0x00000002ff007819 */ /* 0x000fc40000011404 */
[----:B------:R-:W-:Y:S02]  /*0c80*/  SHF.R.S32.HI R7, RZ, 0x1f, R4 ;  /* 0x0000001fff077819 */ /* 0x000fe40000011404 */
[----:B------:R-:W-:Y:S01]  /*0c90*/  LOP3.LUT R12, R4, 0x7ffffffc, RZ, 0xc0, !PT ;  /* 0x7ffffffc040c7812 */ /* 0x000fe200078ec0ff */
[----:B------:R-:W-:Y:S01]  /*0ca0*/  IMAD.SHL.U32 R4, R8, 0x40, RZ ;  /* 0x0000004008047824 */ /* 0x000fe200078e00ff */
[----:B------:R-:W-:Y:S02]  /*0cb0*/  LEA.HI R7, R7, R0, RZ, 0x3 ;  /* 0x0000000007077211 */ /* 0x000fe400078f18ff */
[----:B------:R-:W-:Y:S01]  /*0cc0*/  SHF.R.S32.HI R3, RZ, 0x5, R3 ;  /* 0x00000005ff037819 */ /* 0x000fe20000011403 */
[----:B------:R-:W-:Y:S01]  /*0cd0*/  IMAD.IADD R12, R9, 0x1, -R12 ;  /* 0x00000001090c7824 */ /* 0x000fe200078e0a0c */
[----:B------:R-:W-:Y:S02]  /*0ce0*/  LOP3.LUT R7, R7, 0xfffffff8, RZ, 0xc0, !PT ;  /* 0xfffffff807077812 */ /* 0x000fe400078ec0ff */
[----:B------:R-:W-:Y:S01]  /*0cf0*/  LOP3.LUT R9, R4, 0x1c0, RZ, 0xc0, !PT ;  /* 0x000001c004097812 */ /* 0x000fe200078ec0ff */
[--C-:B------:R-:W-:Y:S01]  /*0d00*/  IMAD.U32 R4, R19, 0x40, R2.reuse ;  /* 0x0000004013047824 */ /* 0x100fe200078e0002 */
[----:B------:R-:W-:Y:S01]  /*0d10*/  LOP3.LUT R10, R10, 0x7ffffe00, RZ, 0xc0, !PT ;  /* 0x7ffffe000a0a7812 */ /* 0x000fe200078ec0ff */
[----:B------:R-:W-:Y:S01]  /*0d20*/  IMAD.IADD R22, R0, 0x1, -R7 ;  /* 0x0000000100167824 */ /* 0x000fe200078e0a07 */
[----:B------:R-:W-:Y:S01]  /*0d30*/  LOP3.LUT R0, R6, 0xfffffe, RZ, 0xc0, !PT ;  /* 0x00fffffe06007812 */ /* 0x000fe200078ec0ff */
[----:B------:R-:W-:Y:S01]  /*0d40*/  IMAD.SHL.U32 R19, R12, 0x2, RZ ;  /* 0x000000020c137824 */ /* 0x000fe200078e00ff */
[----:B------:R-:W-:Y:S01]  /*0d50*/  LOP3.LUT R2, R9, 0x8, R2, 0xf8, !PT ;  /* 0x0000000809027812 */ /* 0x000fe200078ef802 */
[----:B------:R-:W-:Y:S01]  /*0d60*/  IMAD R22, R3, 0x10, R22 ;  /* 0x0000001003167824 */ /* 0x000fe200078e0216 */
[----:B------:R-:W-:Y:S01]  /*0d70*/  SHF.R.U32.HI R9, RZ, 0x3, R9 ;  /* 0x00000003ff097819 */ /* 0x000fe20000011609 */
[----:B------:R-:W-:Y:S01]  /*0d80*/  IMAD.IADD R0, R16, 0x1, -R0 ;  /* 0x0000000110007824 */ /* 0x000fe200078e0a00 */
[----:B------:R-:W-:Y:S01]  /*0d90*/  STL [R1+0x38], R4 ;  /* 0x0000380401007387 */ /* 0x000fe20000100800 */
[----:B------:R-:W-:Y:S01]  /*0da0*/  IMAD R10, R5, 0x400, R10 ;  /* 0x00000400050a7824 */ /* 0x000fe200078e020a */
[----:B------:R-:W-:Y:S01]  /*0db0*/  LOP3.LUT R9, R2, R9, RZ, 0x3c, !PT ;  /* 0x0000000902097212 */ /* 0x000fe200078e3cff */
[----:B------:R-:W-:Y:S01]  /*0dc0*/  IMAD.SHL.U32 R3, R0, 0x100, RZ ;  /* 0x0000010000037824 */ /* 0x000fe200078e00ff */
[----:B------:R-:W-:Y:S01]  /*0dd0*/  R2P PR, R8, 0x6 ;  /* 0x0000000608007804 */ /* 0x000fe20000000000 */
[----:B------:R-:W-:Y:S01]  /*0de0*/  IMAD.MOV.U32 R5, RZ, RZ, R13 ;  /* 0x000000ffff057224 */ /* 0x000fe200078e000d */
[----:B------:R-:W-:Y:S01]  /*0df0*/  SHF.R.S32.HI R0, RZ, 0x1f, R199 ;  /* 0x0000001fff007819 */ /* 0x000fe200000114c7 */
[----:B------:R-:W-:Y:S01]  /*0e00*/  IMAD.IADD R23, R19, 0x1, R3 ;  /* 0x0000000113177824 */ /* 0x000fe200078e0203 */
[----:B------:R0:W-:Y:S01]  /*0e10*/  STL [R1+0x34], R3 ;  /* 0x0000340301007387 */ /* 0x0001e20000100800 */
[----:B------:R-:W-:Y:S01]  /*0e20*/  IMAD.IADD R9, R10, 0x1, R9 ;  /* 0x000000010a097824 */ /* 0x000fe200078e0209 */
[----:B------:R-:W-:Y:S01]  /*0e30*/  SEL R191, R191, 0xffffffc0, !P2 ;  /* 0xffffffc0bfbf7807 */ /* 0x000fe20005000000 */
[C---:B------:R-:W-:Y:S01]  /*0e40*/  VIADD R0, R23.reuse, 0x10 ;  /* 0x0000001017007836 */ /* 0x040fe20000000000 */
[----:B------:R-:W-:Y:S01]  /*0e50*/  STL [R1+0xc], RZ ;  /* 0x00000cff01007387 */ /* 0x000fe20000100800 */
[----:B------:R-:W-:Y:S01]  /*0e60*/  VIADD R228, R23, 0x20 ;  /* 0x0000002017e47836 */ /* 0x000fe20000000000 */
[----:B------:R-:W-:Y:S01]  /*0e70*/  LEA R189, R9, UR38, 0x1 ;  /* 0x0000002609bd7c11 */ /* 0x000fe2000f8e08ff */
        /* <DEDUP_REMOVED lines=8> */
[----:B------:R0:W-:Y:S01]  /*0f00*/  STL [R1+0x8], R3 ;  /* 0x0000080301007387 */ /* 0x0001e20000100800 */
[C---:B------:R-:W-:Y:S01]  /*0f10*/  VIADD R226, R23.reuse, 0x30 ;  /* 0x0000003017e27836 */ /* 0x040fe20000000000 */
[----:B------:R-:W-:Y:S01]  /*0f20*/  SHF.R.S32.HI R4, RZ, 0x1f, R229 ;  /* 0x0000001fff047819 */ /* 0x000fe200000114e5 */
[C---:B------:R-:W-:Y:S01]  /*0f30*/  VIADD R222, R23.reuse, 0x50 ;  /* 0x0000005017de7836 */ /* 0x040fe20000000000 */
[----:B------:R-:W-:Y:S01]  /*0f40*/  SHF.R.S32.HI R0, RZ, 0x1f, R224 ;  /* 0x0000001fff007819 */ /* 0x000fe200000114e0 */
[C---:B------:R-:W-:Y:S01]  /*0f50*/  VIADD R221, R23.reuse, 0x58 ;  /* 0x0000005817dd7836 */ /* 0x040fe20000000000 */
[----:B------:R-:W-:Y:S01]  /*0f60*/  SHF.R.S32.HI R4, RZ, 0x1f, R226 ;  /* 0x0000001fff047819 */ /* 0x000fe200000114e2 */
[----:B------:R-:W-:-:S02]  /*0f70*/  VIADD R223, R23, 0x48 ;  /* 0x0000004817df7836 */ /* 0x000fc40000000000 */
[C---:B------:R-:W-:Y:S01]  /*0f80*/  VIADD R219, R23.reuse, 0x68 ;  /* 0x0000006817db7836 */ /* 0x040fe20000000000 */
[----:B------:R-:W-:Y:S01]  /*0f90*/  SHF.R.S32.HI R0, RZ, 0x1f, R221 ;  /* 0x0000001fff007819 */ /* 0x000fe200000114dd */
[C---:B0-----:R-:W-:Y:S01]  /*0fa0*/  VIADD R3, R23.reuse, 0x8 ;  /* 0x0000000817037836 */ /* 0x041fe20000000000 */
        /* <DEDUP_REMOVED lines=46> */
[----:B------:R-:W-:Y:S01]  /*1290*/  IMAD.MOV.U32 R6, RZ, RZ, R14 ;  /* 0x000000ffff067224 */ /* 0x000fe200078e000e */
[----:B------:R-:W-:Y:S01]  /*12a0*/  SHF.R.S32.HI R3, RZ, 0x1f, R202 ;  /* 0x0000001fff037819 */ /* 0x000fe200000114ca */
[----:B------:R-:W-:Y:S01]  /*12b0*/  IMAD.MOV.U32 R7, RZ, RZ, R15 ;  /* 0x000000ffff077224 */ /* 0x000fe200078e000f */
[----:B------:R-:W-:Y:S01]  /*12c0*/  SHF.R.S32.HI R0, RZ, 0x1f, R201 ;  /* 0x0000001fff007819 */ /* 0x000fe200000114c9 */
[----:B------:R-:W-:-:S02]  /*12d0*/  IMAD.MOV.U32 R2, RZ, RZ, RZ ;  /* 0x000000ffff027224 */ /* 0x000fc400078e00ff */
[----:B------:R-:W-:Y:S02]  /*12e0*/  IMAD R194, R17, 0x8, R22 ;  /* 0x0000000811c27824 */ /* 0x000fe400078e0216 */
[----:B------:R-:W-:-:S07]  /*12f0*/  IMAD.IADD R191, R191, 0x1, R190 ;  /* 0x00000001bfbf7824 */ /* 0x000fce00078e02be */
.L_x_3118:
[----:B01234-:R-:W0:Y:S01]  /*1300*/  LDC.64 R10, c[0x0][0xb10] ;  /* 0x0002c400ff0a7b82 */ /* 0x01fe220000000a00 */
[----:B------:R-:W-:Y:S01]  /*1310*/  IMAD.MOV.U32 R17, RZ, RZ, RZ ;  /* 0x000000ffff117224 */ /* 0x000fe200078e00ff */
[----:B------:R-:W-:-:S06]  /*1320*/  ULDC.64 UR4, c[0x0][0xb18] ;  /* 0x0002c60000047ab9 */ /* 0x000fcc0000000a00 */
[----:B------:R-:W1:Y:S08]  /*1330*/  LDC.64 R8, c[0x0][0xb20] ;  /* 0x0002c800ff087b82 */ /* 0x000e700000000a00 */
[----:B-----5:R-:W2:Y:S01]  /*1340*/  LDC.64 R12, c[0x0][0x418] ;  /* 0x00010600ff0c7b82 */ /* 0x020ea20000000a00 */
[----:B0-----:R-:W-:-:S07]  /*1350*/  ISETP.NE.U32.AND P1, PT, R10, RZ, PT ;  /* 0x000000ff0a00720c */ /* 0x001fce0003f25070 */
[----:B------:R-:W0:Y:S01]  /*1360*/  LDC R4, c[0x0][0x424] ;  /* 0x00010900ff047b82 */ /* 0x000e220000000800 */
[----:B------:R-:W-:Y:S02]  /*1370*/  ISETP.NE.AND.EX P1, PT, R11, RZ, PT, P1 ;  /* 0x000000ff0b00720c */ /* 0x000fe40003f25310 */
[----:B-1----:R-:W-:-:S05]  /*1380*/  ISETP.NE.U32.AND P0, PT, R8, RZ, PT ;  /* 0x000000ff0800720c */ /* 0x002fca0003f05070 */
[----:B------:R-:W1:Y:S01]  /*1390*/  LDC R15, c[0x0][0x2f0] ;  /* 0x0000bc00ff0f7b82 */ /* 0x000e620000000800 */
[----:B------:R-:W-:-:S07]  /*13a0*/  ISETP.NE.AND.EX P0, PT, R9, RZ, PT, P0 ;  /* 0x000000ff0900720c */ /* 0x000fce0003f05300 */
[----:B------:R-:W3:Y:S08]  /*13b0*/  @P1 LDC.64 R10, c[0x0][0xb10] ;  /* 0x0002c400ff0a1b82 */ /* 0x000ef00000000a00 */
[----:B------:R-:W4:Y:S01]  /*13c0*/  @P0 LDC.64 R8, c[0x0][0xb20] ;  /* 0x0002c800ff080b82 */ /* 0x000f220000000a00 */
[----:B---3--:R-:W-:-:S05]  /*13d0*/  @P1 IMAD.WIDE R10, R7, 0x4, R10 ;  /* 0x00000004070a1825 */ /* 0x008fca00078e020a */
[----:B------:R3:W5:Y:S01]  /*13e0*/  @P1 LDG.E R18, desc[UR40][R10.64] ;  /* 0x000000280a121981 */ /* 0x000762000c1e1900 */
[----:B----4-:R-:W-:Y:S01]  /*13f0*/  @P0 IMAD.WIDE R8, R7, 0x4, R8 ;  /* 0x0000000407080825 */ /* 0x010fe200078e0208 */
[----:B------:R-:W-:-:S04]  /*1400*/  LOP3.LUT R0, R6, 0xff000000, RZ, 0xc0, !PT ;  /* 0xff00000006007812 */ /* 0x000fc800078ec0ff */
[----:B------:R3:W5:Y:S01]  /*1410*/  @P0 LDG.E R17, desc[UR40][R8.64] ;  /* 0x0000002808110981 */ /* 0x000762000c1e1900 */
[----:B--2---:R-:W-:Y:S02]  /*1420*/  ISETP.NE.U32.AND P0, PT, R12, RZ, PT ;  /* 0x000000ff0c00720c */ /* 0x004fe40003f05070 */
[----:B------:R-:W-:Y:S02]  /*1430*/  ISETP.NE.U32.AND P2, PT, RZ, UR4, PT ;  /* 0x00000004ff007c0c */ /* 0x000fe4000bf45070 */
[----:B------:R-:W-:Y:S02]  /*1440*/  ISETP.NE.AND.EX P0, PT, R13, RZ, PT, P0 ;  /* 0x000000ff0d00720c */ /* 0x000fe40003f05300 */
[----:B------:R-:W-:Y:S02]  /*1450*/  SHF.R.U32.HI R3, RZ, 0x8, R0 ;  /* 0x00000008ff037819 */ /* 0x000fe40000011600 */
[----:B0-----:R-:W-:Y:S02]  /*1460*/  SEL R0, R4, 0x1, P0 ;  /* 0x0000000104007807 */ /* 0x001fe40000000000 */
[----:B------:R-:W-:-:S02]  /*1470*/  LOP3.LUT R200, R6, 0xff0000, RZ, 0xc0, !PT ;  /* 0x00ff000006c87812 */ /* 0x000fc400078ec0ff */
[----:B------:R-:W-:Y:S01]  /*1480*/  ISETP.NE.AND.EX P2, PT, RZ, UR5, PT, P2 ;  /* 0x00000005ff007c0c */ /* 0x000fe2000bf45320 */
[----:B-1----:R-:W-:Y:S01]  /*1490*/  IMAD R0, R0, R15, RZ ;  /* 0x0000000f00007224 */ /* 0x002fe200078e02ff */
[----:B------:R-:W-:Y:S01]  /*14a0*/  LEA.HI R200, R200, R3, RZ, 0x10 ;  /* 0x00000003c8c87211 */ /* 0x000fe200078f80ff */
[----:B---3--:R-:W-:Y:S10]  /*14b0*/  @P1 BRA `(.L_x_3001) ;  /* 0x0000000000281947 */ /* 0x008ff40003800000 */
[----:B------:R-:W-:Y:S01]  /*14c0*/  ULDC.64 UR4, c[0x0][0xaf8] ;  /* 0x0002be0000047ab9 */ /* 0x000fe20000000a00 */
[----:B-----5:R-:W0:Y:S01]  /*14d0*/  LDC R18, c[0x0][0x288] ;  /* 0x0000a200ff127b82 */ /* 0x020e220000000800 */
[----:B------:R-:W-:-:S04]  /*14e0*/  ISETP.NE.U32.AND P0, PT, RZ, UR4, PT ;  /* 0x00000004ff007c0c */ /* 0x000fc8000bf05070 */
[----:B------:R-:W-:-:S13]  /*14f0*/  ISETP.NE.AND.EX P0, PT, RZ, UR5, PT, P0 ;  /* 0x00000005ff007c0c */ /* 0x000fda000bf05300 */
[----:B------:R-:W-:Y:S05]  /*1500*/  @!P0 BRA `(.L_x_3001) ;  /* 0x0000000000148947 */ /* 0x000fea0003800000 */
[----:B------:R-:W1:Y:S02]  /*1510*/  LDC.64 R8, c[0x0][0xaf8] ;  /* 0x0002be00ff087b82 */ /* 0x000e640000000a00 */
[----:B-1----:R-:W-:-:S05]  /*1520*/  IMAD.WIDE R8, R7, 0x4, R8 ;  /* 0x0000000407087825 */ /* 0x002fca00078e0208 */
[----:B0-----:R-:W2:Y:S04]  /*1530*/  LDG.E R18, desc[UR40][R8.64] ;  /* 0x0000002808127981 */ /* 0x001ea8000c1e1900 */
[----:B------:R-:W2:Y:S02]  /*1540*/  LDG.E R3, desc[UR40][R8.64+0x4] ;  /* 0x0000042808037981 */ /* 0x000ea4000c1e1900 */
[----:B--2---:R-:W-:-:S07]  /*1550*/  IMAD.IADD R18, R3, 0x1, -R18 ;  /* 0x0000000103127824 */ /* 0x004fce00078e0a12 */
.L_x_3001:
[----:B------:R-:W-:Y:S01]  /*1560*/  LOP3.LUT R196, R6, 0xffff, RZ, 0xc0, !PT ;  /* 0x0000ffff06c47812 */ /* 0x000fe200078ec0ff */
[----:B------:R-:W-:Y:S01]  /*1570*/  IMAD.MOV.U32 R198, RZ, RZ, R7 ;  /* 0x000000ffffc67224 */ /* 0x000fe200078e0007 */
[----:B------:R-:W-:Y:S06]  /*1580*/  @!P2 BRA `(.L_x_3002) ;  /* 0x000000000010a947 */ /* 0x000fec0003800000 */
[----:B------:R-:W1:Y:S02]  /*1590*/  LDC.64 R8, c[0x0][0xb18] ;  /* 0x0002c600ff087b82 */ /* 0x000e640000000a00 */
[----:B-1----:R-:W-:-:S05]  /*15a0*/  IMAD.WIDE R6, R7, 0x4, R8 ;  /* 0x0000000407067825 */ /* 0x002fca00078e0208 */
[----:B------:R1:W5:Y:S01]  /*15b0*/  LDG.E R0, desc[UR40][R6.64] ;  /* 0x0000002806007981 */ /* 0x000362000c1e1900 */
[----:B------:R-:W-:Y:S05]  /*15c0*/  BRA `(.L_x_3003) ;  /* 0x0000000000247947 */ /* 0x000fea0003800000 */
.L_x_3002:
[----:B------:R-:W-:Y:S02]  /*15d0*/  ULDC.64 UR4, c[0x0][0xb00] ;  /* 0x0002c00000047ab9 */ /* 0x000fe40000000a00 */
[----:B------:R-:W-:-:S04]  /*15e0*/  ISETP.NE.U32.AND P0, PT, RZ, UR4, PT ;  /* 0x00000004ff007c0c */ /* 0x000fc8000bf05070 */
[----:B------:R-:W-:-:S13]  /*15f0*/  ISETP.NE.AND.EX P0, PT, RZ, UR5, PT, P0 ;  /* 0x00000005ff007c0c */ /* 0x000fda000bf05300 */
[----:B------:R-:W-:Y:S05]  /*1600*/  @!P0 BRA `(.L_x_3003) ;  /* 0x0000000000148947 */ /* 0x000fea0003800000 */
[----:B------:R-:W1:Y:S02]  /*1610*/  LDC.64 R8, c[0x0][0xb00] ;  /* 0x0002c000ff087b82 */ /* 0x000e640000000a00 */
[----:B-1----:R-:W-:-:S05]  /*1620*/  IMAD.WIDE R6, R7, 0x4, R8 ;  /* 0x0000000407067825 */ /* 0x002fca00078e0208 */
[----:B------:R-:W2:Y:S04]  /*1630*/  LDG.E R0, desc[UR40][R6.64] ;  /* 0x0000002806007981 */ /* 0x000ea8000c1e1900 */
[----:B------:R-:W2:Y:S02]  /*1640*/  LDG.E R3, desc[UR40][R6.64+0x4] ;  /* 0x0000042806037981 */ /* 0x000ea4000c1e1900 */
[----:B--2---:R-:W-:-:S07]  /*1650*/  IMAD.IADD R0, R3, 0x1, -R0 ;  /* 0x0000000103007824 */ /* 0x004fce00078e0a00 */
.L_x_3003:
[----:B------:R-:W2:Y:S01]  /*1660*/  LDL R14, [R1+0x14] ;  /* 0x00001400010e7983 */ /* 0x000ea20000100800 */
[----:B-----5:R-:W-:Y:S02]  /*1670*/  IMAD.IADD R17, R0, 0x1, -R17 ;  /* 0x0000000100117824 */ /* 0x020fe400078e0a11 */
[----:B------:R-:W-:Y:S02]  /*1680*/  IMAD.SHL.U32 R188, R5, 0x40, RZ ;  /* 0x0000004005bc7824 */ /* 0x000fe400078e00ff */
[----:B------:R-:W-:-:S05]  /*1690*/  VIADD R0, R17, 0x3f ;  /* 0x0000003f11007836 */ /* 0x000fca0000000000 */
[----:B------:R-:W-:-:S04]  /*16a0*/  SHF.R.S32.HI R3, RZ, 0x1f, R0 ;  /* 0x0000001fff037819 */ /* 0x000fc80000011400 */
[----:B------:R-:W-:-:S04]  /*16b0*/  LEA.HI R3, R3, R0, RZ, 0x6 ;  /* 0x0000000003037211 */ /* 0x000fc800078f30ff */
[----:B------:R-:W-:Y:S02]  /*16c0*/  SHF.R.S32.HI R8, RZ, 0x6, R3 ;  /* 0x00000006ff087819 */ /* 0x000fe40000011403 */
[----:B--2---:R-:W-:-:S13]  /*16d0*/  ISETP.NE.AND P0, PT, R14, 0x1, PT ;  /* 0x000000010e00780c */ /* 0x004fda0003f05270 */
[----:B------:R-:W-:Y:S05]  /*16e0*/  @!P0 BRA `(.L_x_3004) ;  /* 0x0000002000808947 */ /* 0x000fea0003800000 */
[----:B------:R-:W2:Y:S01]  /*16f0*/  LDC R0, c[0x0][0x448] ;  /* 0x00011200ff007b82 */ /* 0x000ea20000000800 */
[----:B01----:R-:W-:-:S07]  /*1700*/  IADD3 R7, R17, 0x1, -R18 ;  /* 0x0000000111077810 */ /* 0x003fce0007ffe812 */
[----:B------:R-:W0:Y:S01]  /*1710*/  LDC.64 R4, c[0x0][0xad8] ;  /* 0x0002b600ff047b82 */ /* 0x000e220000000a00 */
[----:B--2---:R-:W-:Y:S01]  /*1720*/  ISETP.NE.AND P1, PT, R0, 0x1, PT ;  /* 0x000000010000780c */ /* 0x004fe20003f25270 */
[----:B------:R-:W-:Y:S01]  /*1730*/  VIADD R0, R188, 0x3f ;  /* 0x0000003fbc007836 */ /* 0x000fe20000000000 */
[----:B0-----:R-:W-:-:S11]  /*1740*/  ISETP.GE.AND P2, PT, R5, 0x1, PT ;  /* 0x000000010500780c */ /* 0x001fd60003f46270 */
[----:B------:R-:W0:Y:S08]  /*1750*/  @P1 LDC R3, c[0x0][0x44c] ;  /* 0x00011300ff031b82 */ /* 0x000e300000000800 */
[----:B------:R-:W1:Y:S01]  /*1760*/  @P1 LDC R6, c[0x0][0x450] ;  /* 0x00011400ff061b82 */ /* 0x000e620000000800 */
        /* <DEDUP_REMOVED lines=15> */
.L_x_3006:
[----:B------:R-:W-:-:S13]  /*1860*/  ISETP.NE.AND P0, PT, R5, 0x1, PT ;  /* 0x000000010500780c */ /* 0x000fda0003f05270 */
[----:B------:R-:W0:Y:S02]  /*1870*/  @P0 LDC.64 R6, c[0x0][0xae0] ;  /* 0x0002b800ff060b82 */ /* 0x000e240000000a00 */
[----:B0-----:R-:W-:-:S05]  /*1880*/  @P0 IMAD.HI.U32 R6, R0, R6, RZ ;  /* 0x0000000600060227 */ /* 0x001fca00078e00ff */
[----:B------:R-:W-:-:S07]  /*1890*/  @P0 SHF.R.U32.HI R0, RZ, R7, R6 ;  /* 0x00000007ff000219 */ /* 0x000fce0000011606 */
.L_x_3007:
[----:B------:R-:W-:-:S05]  /*18a0*/  IMAD R3, R0, R5, R5 ;  /* 0x0000000500037224 */ /* 0x000fca00078e0205 */
[----:B------:R-:W-:-:S07]  /*18b0*/  VIMNMX R4, R4, R3, PT ;  /* 0x0000000304047248 */ /* 0x000fce0003fe0100 */
.L_x_3005:
[----:B------:R-:W0:Y:S01]  /*18c0*/  @P1 LDC R7, c[0x0][0x44c] ;  /* 0x00011300ff071b82 */ /* 0x000e220000000800 */
[----:B------:R-:W-:Y:S01]  /*18d0*/  VIADD R4, R4, 0x3f ;  /* 0x0000003f04047836 */ /* 0x000fe20000000000 */
[----:B------:R-:W-:Y:S01]  /*18e0*/  ULDC UR4, c[0x0][0xad4] ;  /* 0x0002b50000047ab9 */ /* 0x000fe20000000800 */
[----:B------:R-:W-:-:S03]  /*18f0*/  IMAD.MOV.U32 R0, RZ, RZ, R188 ;  /* 0x000000ffff007224 */ /* 0x000fc600078e00bc */
[----:B------:R-:W-:Y:S02]  /*1900*/  SHF.R.S32.HI R3, RZ, 0x1f, R4 ;  /* 0x0000001fff037819 */ /* 0x000fe40000011404 */
[----:B------:R-:W1:Y:S02]  /*1910*/  @P1 LDC R9, c[0x0][0x450] ;  /* 0x00011400ff091b82 */ /* 0x000e640000000800 */
[----:B------:R-:W-:-:S04]  /*1920*/  LEA.HI R3, R3, R4, RZ, 0x6 ;  /* 0x0000000403037211 */ /* 0x000fc800078f30ff */
[----:B------:R-:W-:-:S04]  /*1930*/  SHF.R.S32.HI R3, RZ, 0x6, R3 ;  /* 0x00000006ff037819 */ /* 0x000fc80000011403 */
[----:B------:R-:W-:Y:S01]  /*1940*/  VIMNMX R11, R8, R3, PT ;  /* 0x00000003080b7248 */ /* 0x000fe20003fe0100 */
[----:B0-----:R-:W-:-:S05]  /*1950*/  @P1 IMAD.HI.U32 R6, R188, R7, RZ ;  /* 0x00000007bc061227 */ /* 0x001fca00078e00ff */
[----:B-1----:R-:W-:-:S04]  /*1960*/  @P1 SHF.R.U32.HI R0, RZ, R9, R6 ;  /* 0x00000009ff001219 */ /* 0x002fc80000011606 */
[----:B------:R-:W-:-:S05]  /*1970*/  IADD3 R17, R0, R17, -R18 ;  /* 0x0000001100117210 */ /* 0x000fca0007ffe812 */
        /* <DEDUP_REMOVED lines=11> */
.L_x_3009:
[----:B------:R-:W-:-:S13]  /*1a30*/  ISETP.NE.AND P0, PT, R5, 0x1, PT ;  /* 0x000000010500780c */ /* 0x000fda0003f05270 */
[----:B------:R-:W0:Y:S02]  /*1a40*/  @P0 LDC.64 R6, c[0x0][0xae0] ;  /* 0x0002b800ff060b82 */ /* 0x000e240000000a00 */
[----:B0-----:R-:W-:-:S05]  /*1a50*/  @P0 IMAD.HI.U32 R4, R17, R6, RZ ;  /* 0x0000000611040227 */ /* 0x001fca00078e00ff */
[----:B------:R-:W-:-:S07]  /*1a60*/  @P0 SHF.R.U32.HI R17, RZ, R7, R4 ;  /* 0x00000007ff110219 */ /* 0x000fce0000011604 */
.L_x_3010:
[----:B------:R-:W-:-:S05]  /*1a70*/  IMAD R5, R17, R5, RZ ;  /* 0x0000000511057224 */ /* 0x000fca00078e02ff */
[----:B------:R-:W-:-:S07]  /*1a80*/  VIMNMX R0, R0, R5, !PT ;  /* 0x0000000500007248 */ /* 0x000fce0007fe0100 */
.L_x_3008:
[----:B------:R-:W-:Y:S01]  /*1a90*/  SHF.R.S32.HI R3, RZ, 0x1f, R0 ;  /* 0x0000001fff037819 */ /* 0x000fe20000011400 */
[----:B------:R-:W-:Y:S01]  /*1aa0*/  IMAD.MOV.U32 R5, RZ, RZ, RZ ;  /* 0x000000ffff057224 */ /* 0x000fe200078e00ff */
[----:B------:R-:W-:Y:S02]  /*1ab0*/  LOP3.LUT R8, R200, 0xff, RZ, 0xc0, !PT ;  /* 0x000000ffc8087812 */ /* 0x000fe400078ec0ff */
[----:B------:R-:W-:-:S04]  /*1ac0*/  LEA.HI R3, R3, R0, RZ, 0x6 ;  /* 0x0000000003037211 */ /* 0x000fc800078f30ff */
[----:B------:R-:W-:-:S04]  /*1ad0*/  SHF.R.S32.HI R3, RZ, 0x6, R3 ;  /* 0x00000006ff037819 */ /* 0x000fc80000011403 */
[----:B------:R-:W-:-:S04]  /*1ae0*/  VIMNMX R10, RZ, R3, !PT ;  /* 0x00000003ff0a7248 */ /* 0x000fc80007fe0100 */
[----:B------:R-:W-:-:S13]  /*1af0*/  ISETP.GT.AND P0, PT, R11, R10, PT ;  /* 0x0000000a0b00720c */ /* 0x000fda0003f04270 */
[----:B------:R-:W-:Y:S05]  /*1b00*/  @!P0 BRA `(.L_x_3011) ;  /* 0x0000000000788947 */ /* 0x000fea0003800000 */
[----:B------:R-:W-:-:S04]  /*1b10*/  SHF.R.U32.HI R0, RZ, 0x10, R200 ;  /* 0x00000010ff007819 */ /* 0x000fc800000116c8 */
[----:B------:R-:W-:-:S13]  /*1b20*/  ISETP.NE.AND P0, PT, R0, RZ, PT ;  /* 0x000000ff0000720c */ /* 0x000fda0003f05270 */
[----:B------:R-:W0:Y:S02]  /*1b30*/  @!P0 LDC R0, c[0x0][0xae8] ;  /* 0x0002ba00ff008b82 */ /* 0x000e240000000800 */
        /* <DEDUP_REMOVED lines=27> */
.L_x_3011:
[-C--:B------:R-:W-:Y:S01]  /*1cf0*/  IMAD R0, R8, R5.reuse, R10 ;  /* 0x0000000508007224 */ /* 0x080fe200078e020a */
        /* <DEDUP_REMOVED lines=70> */
[----:B------:R-:W2:Y:S01]  /*2160*/  LDL R6, [R1+0x10] ;  /* 0x0000100001067983 */ /* 0x000ea20000100800 */
[----:B------:R-:W-:Y:S01]  /*2170*/  UMOV UR7, 0x40000040 ;  /* 0x4000004000077882 */ /* 0x000fe20000000000 */
[----:B------:R-:W-:Y:S01]  /*2180*/  UMOV UR9, 0x40000040 ;  /* 0x4000004000097882 */ /* 0x000fe20000000000 */
[----:B------:R-:W-:Y:S01]  /*2190*/  UMOV UR11, 0x40000040 ;  /* 0x40000040000b7882 */ /* 0x000fe20000000000 */
[----:B------:R-:W-:Y:S01]  /*21a0*/  BAR.SYNC.DEFER_BLOCKING 0xe, 0x100 ;  /* 0x0384000000007b1d */ /* 0x000fe20000010000 */
[----:B------:R-:W-:-:S05]  /*21b0*/  ISETP.NE.AND P0, PT, R14, RZ, PT ;  /* 0x000000ff0e00720c */ /* 0x000fca0003f05270 */
        /* <DEDUP_REMOVED lines=25> */
[----:B------:R-:W-:Y:S01]  /*2350*/  ULEA UR6, UR36, UR20, 0xc ;  /* 0x0000001424067291 */ /* 0x000fe2000f8e603f */
[----:B------:R-:W-:Y:S01]  /*2360*/  UMOV UR5, 0x40000040 ;  /* 0x4000004000057882 */ /* 0x000fe20000000000 */
[----:B------:R-:W-:Y:S02]  /*2370*/  UIADD3 UR16, UR4, 0x6, URZ ;  /* 0x0000000604107890 */ /* 0x000fe4000fffe03f */
[----:B------:R-:W-:Y:S02]  /*2380*/  UIADD3 UR10, UR6, 0x80, URZ ;  /* 0x00000080060a7890 */ /* 0x000fe4000fffe03f */
[----:B------:R-:W-:-:S03]  /*2390*/  UIADD3 UR14, UR6, 0x100, URZ ;  /* 0x00000100060e7890 */ /* 0x000fc6000fffe03f */
[----:B------:R-:W-:Y:S01]  /*23a0*/  HGMMA.64x256x16.F32.BF16 R24, gdesc[UR4].tnspB, RZ, !UPT, gsb0 ;  /* 0x43e00000041879f0 */ /* 0x000fe2000c0018ff */
[----:B------:R-:W-:Y:S02]  /*23b0*/  UIADD3 UR18, UR6, 0x180, URZ ;  /* 0x0000018006127890 */ /* 0x000fe4000fffe03f */
        /* <DEDUP_REMOVED lines=16> */
.L_x_3013:
[----:B------:R-:W-:Y:S01]  /*24c0*/  ULEA UR6, UR36, UR38, 0x3 ;  /* 0x0000002624067291 */ /* 0x000fe2000f8e183f */
[----:B------:R-:W-:-:S03]  /*24d0*/  VIADD R3, R4, 0xfffffffe ;  /* 0xfffffffe04037836 */ /* 0x000fc60000000000 */
[----:B------:R-:W-:Y:S02]  /*24e0*/  UIADD3 UR6, UR6, 0x38860, URZ ;  /* 0x0003886006067890 */ /* 0x000fe4000fffe03f */
[----:B------:R-:W-:Y:S02]  /*24f0*/  ISETP.GE.AND P0, PT, R3, R0, PT ;  /* 0x000000000300720c */ /* 0x000fe40003f06270 */
[----:B------:R-:W-:-:S09]  /*2500*/  UPRMT UR6, UR39, 0x654, UR6 ;  /* 0x0000065427067896 */ /* 0x000fd20008000006 */
[----:B------:R-:W-:Y:S02]  /*2510*/  SYNCS.ARRIVE.TRANS64.RED.A1T0 RZ, [UR6], RZ ;  /* 0x000000ffffff79a7 */ /* 0x000fe40008100406 */
[----:B------:R-:W-:Y:S05]  /*2520*/  @!P0 BRA `(.L_x_3014) ;  /* 0x0000000800b08947 */ /* 0x000fea0003800000 */
.L_x_3016:
        /* <DEDUP_REMOVED lines=148> */
[----:B------:R-:W-:Y:S01]  /*2e70*/  HGMMA.64x256x16.F32.BF16 R24, gdesc[UR4].tnspB, R24, gsb0 ;  /* 0x43e00000041879f0 */ /* 0x000fe20008001818 */
[----:B------:R-:W-:-:S06]  /*2e80*/  USEL UR6, URZ, 0x1, UP0 ;  /* 0x000000013f067887 */ /* 0x000fcc0008000000 */
[----:B------:R-:W-:Y:S01]  /*2e90*/  LOP3.LUT R2, R2, UR6, RZ, 0x3c, !PT ;  /* 0x0000000602027c12 */ /* 0x000fe2000f8e3cff */
[----:B------:R-:W-:Y:S02]  /*2ea0*/  WARPGROUP.DEPBAR.LE gsb0, 0x0 ;  /* 0x00008000000079c5 */ /* 0x000fe40000010000 */
[----:B------:R-:W-:-:S15]  /*2eb0*/  WARPGROUP.ARRIVE ;  /* 0x00000000000079c5 */ /* 0x000fde0000000000 */
[----:B------:R-:W-:-:S03]  /*2ec0*/  NOP ;  /* 0x0000000000007918 */ /* 0x000fc60000000000 */
        /* <DEDUP_REMOVED lines=13> */
.L_x_3015:
[----:B------:R-:W-:-:S04]  /*2fa0*/  ULEA UR6, UR36, UR38, 0x3 ;  /* 0x0000002624067291 */ /* 0x000fc8000f8e183f */
[----:B------:R-:W-:-:S04]  /*2fb0*/  UIADD3 UR6, UR6, 0x38860, URZ ;  /* 0x0003886006067890 */ /* 0x000fc8000fffe03f */
[----:B------:R-:W-:-:S09]  /*2fc0*/  UPRMT UR6, UR39, 0x654, UR6 ;  /* 0x0000065427067896 */ /* 0x000fd20008000006 */
[----:B------:R-:W-:Y:S01]  /*2fd0*/  SYNCS.ARRIVE.TRANS64.RED.A1T0 RZ, [UR6], RZ ;  /* 0x000000ffffff79a7 */ /* 0x000fe20008100406 */
[----:B------:R-:W-:Y:S05]  /*2fe0*/  @P0 BRA `(.L_x_3016) ;  /* 0xfffffff400500947 */ /* 0x000fea000383ffff */
.L_x_3014:
        /* <DEDUP_REMOVED lines=144> */
.L_x_3004:
[----:B------:R-:W2:Y:S01]  /*38f0*/  LDC R0, c[0x0][0x448] ;  /* 0x00011200ff007b82 */ /* 0x000ea20000000800 */
[----:B------:R-:W-:Y:S02]  /*3900*/  LOP3.LUT R16, R16, 0xfffffffd, RZ, 0xc0, !PT ;  /* 0xfffffffd10107812 */ /* 0x000fe400078ec0ff */
[----:B01----:R-:W-:-:S05]  /*3910*/  IADD3 R7, R17, 0x1, -R18 ;  /* 0x0000000111077810 */ /* 0x003fca0007ffe812 */
[----:B------:R-:W0:Y:S01]  /*3920*/  LDC.64 R4, c[0x0][0xad8] ;  /* 0x0002b600ff047b82 */ /* 0x000e220000000a00 */
[----:B--2---:R-:W-:Y:S01]  /*3930*/  ISETP.NE.AND P2, PT, R0, 0x1, PT ;  /* 0x000000010000780c */ /* 0x004fe20003f45270 */
[----:B------:R-:W-:Y:S01]  /*3940*/  VIADD R0, R188, 0x3f ;  /* 0x0000003fbc007836 */ /* 0x000fe20000000000 */
[----:B0-----:R-:W-:-:S11]  /*3950*/  ISETP.GE.AND P1, PT, R5, 0x1, PT ;  /* 0x000000010500780c */ /* 0x001fd60003f26270 */
[----:B------:R-:W0:Y:S01]  /*3960*/  @P2 LDC R3, c[0x0][0x44c] ;  /* 0x00011300ff032b82 */ /* 0x000e220000000800 */
[----:B------:R-:W-:-:S04]  /*3970*/  @P2 LOP3.LUT R16, R16, 0x2, RZ, 0xfc, !PT ;  /* 0x0000000210102812 */ /* 0x000fc800078efcff */
[----:B------:R-:W-:-:S03]  /*3980*/  LOP3.LUT R16, R16, 0xfffffffe, RZ, 0xc0, !PT ;  /* 0xfffffffe10107812 */ /* 0x000fc600078ec0ff */
[----:B------:R-:W1:Y:S01]  /*3990*/  @P2 LDC R6, c[0x0][0x450] ;  /* 0x00011400ff062b82 */ /* 0x000e620000000800 */
        /* <DEDUP_REMOVED lines=16> */
.L_x_3018:
[----:B------:R-:W-:-:S13]  /*3aa0*/  ISETP.NE.AND P0, PT, R5, 0x1, PT ;  /* 0x000000010500780c */ /* 0x000fda0003f05270 */
[----:B------:R-:W0:Y:S02]  /*3ab0*/  @P0 LDC.64 R6, c[0x0][0xae0] ;  /* 0x0002b800ff060b82 */ /* 0x000e240000000a00 */
[----:B0-----:R-:W-:-:S05]  /*3ac0*/  @P0 IMAD.HI.U32 R6, R0, R6, RZ ;  /* 0x0000000600060227 */ /* 0x001fca00078e00ff */
[----:B------:R-:W-:-:S07]  /*3ad0*/  @P0 SHF.R.U32.HI R0, RZ, R7, R6 ;  /* 0x00000007ff000219 */ /* 0x000fce0000011606 */
.L_x_3019:
[----:B------:R-:W-:-:S05]  /*3ae0*/  IMAD R3, R0, R5, R5 ;  /* 0x0000000500037224 */ /* 0x000fca00078e0205 */
[----:B------:R-:W-:-:S07]  /*3af0*/  VIMNMX R4, R4, R3, PT ;  /* 0x0000000304047248 */ /* 0x000fce0003fe0100 */
.L_x_3017:
        /* <DEDUP_REMOVED lines=24> */
.L_x_3021:
[----:B------:R-:W-:-:S13]  /*3c80*/  ISETP.NE.AND P0, PT, R5, 0x1, PT ;  /* 0x000000010500780c */ /* 0x000fda0003f05270 */
[----:B------:R-:W0:Y:S02]  /*3c90*/  @P0 LDC.64 R6, c[0x0][0xae0] ;  /* 0x0002b800ff060b82 */ /* 0x000e240000000a00 */
[----:B0-----:R-:W-:-:S05]  /*3ca0*/  @P0 IMAD.HI.U32 R4, R0, R6, RZ ;  /* 0x0000000600040227 */ /* 0x001fca00078e00ff */
[----:B------:R-:W-:-:S07]  /*3cb0*/  @P0 SHF.R.U32.HI R0, RZ, R7, R4 ;  /* 0x00000007ff000219 */ /* 0x000fce0000011604 */
.L_x_3022:
[----:B------:R-:W-:-:S05]  /*3cc0*/  IMAD R0, R0, R5, RZ ;  /* 0x0000000500007224 */ /* 0x000fca00078e02ff */
[----:B------:R-:W-:-:S07]  /*3cd0*/  VIMNMX R3, R3, R0, !PT ;  /* 0x0000000003037248 */ /* 0x000fce0007fe0100 */
.L_x_3020:
        /* <DEDUP_REMOVED lines=39> */
.L_x_3023:
        /* <DEDUP_REMOVED lines=102> */
.L_x_3024:
[----:B------:R-:W2:Y:S04]  /*45b0*/  LDL R21, [R1+0xc] ;  /* 0x00000c0001157983 */ /* 0x000ea80000100800 */
[----:B------:R-:W3:Y:S01]  /*45c0*/  LDL R20, [R1+0x14] ;  /* 0x0000140001147983 */ /* 0x000ee20000100800 */
[----:B------:R-:W-:Y:S01]  /*45d0*/  IMAD.MOV.U32 R3, RZ, RZ, 0x1 ;  /* 0x00000001ff037424 */ /* 0x000fe200078e00ff */
[----:B--2---:R-:W-:-:S04]  /*45e0*/  LEA.HI R0, R21, R21, RZ, 0x1 ;  /* 0x0000001515007211 */ /* 0x004fc800078f08ff */
[----:B------:R-:W-:Y:S02]  /*45f0*/  LOP3.LUT R0, R0, 0xfffffffe, RZ, 0xc0, !PT ;  /* 0xfffffffe00007812 */ /* 0x000fe400078ec0ff */
[----:B---3--:R-:W-:-:S03]  /*4600*/  ISETP.NE.AND P0, PT, R20, RZ, PT ;  /* 0x000000ff1400720c */ /* 0x008fc60003f05270 */
[----:B------:R-:W-:Y:S01]  /*4610*/  IMAD.IADD R0, R21, 0x1, -R0 ;  /* 0x0000000115007824 */ /* 0x000fe200078e0a00 */
[----:B------:R-:W-:-:S04]  /*4620*/  SEL R3, R3, 0x2, !P0 ;  /* 0x0000000203037807 */ /* 0x000fc80004000000 */
[----:B------:R-:W-:Y:S02]  /*4630*/  SHF.L.U32 R0, R0, 0x1f, RZ ;  /* 0x0000001f00007819 */ /* 0x000fe400000006ff */
[----:B------:R-:W-:Y:S02]  /*4640*/  LOP3.LUT R3, R3, 0x1, RZ, 0xfc, !PT ;  /* 0x0000000103037812 */ /* 0x000fe400078efcff */
[----:B------:R-:W0:Y:S02]  /*4650*/  SYNCS.PHASECHK.TRANS64.TRYWAIT P1, [UR38+0x38800], R0 ;  /* 0x03880000ff0075a7 */ /* 0x000e240008020166 */
[----:B------:R-:W-:Y:S01]  /*4660*/  ISETP.NE.AND P0, PT, R3, 0x3, PT ;  /* 0x000000030300780c */ /* 0x000fe20003f05270 */
[----:B0-----:R-:W-:-:S12]  /*4670*/  @!P1 BRA `(.L_x_3025) ;  /* 0x0000018800f89947 */ /* 0x001fd80003800000 */
.L_x_3219:
[----:B------:R-:W-:Y:S05]  /*4680*/  @!P0 BRA `(.L_x_3026) ;  /* 0x0000000000048947 */ /* 0x000fea0003800000 */
[----:B------:R-:W-:Y:S01]  /*4690*/  BPT.TRAP 0x1 ;  /* 0x000000040000795c */ /* 0x000fe20000300000 */
.L_x_3026:
[----:B------:R-:W-:Y:S01]  /*46a0*/  IMAD.U32 R8, RZ, RZ, UR36 ;  /* 0x00000024ff087e24 */ /* 0x000fe2000f8e00ff */
[----:B0-----:R-:W-:-:S04]  /*46b0*/  SHF.L.U32 R3, R2, 0x1f, RZ ;  /* 0x0000001f02037819 */ /* 0x001fc800000006ff */
[----:B------:R-:W-:-:S04]  /*46c0*/  LEA R8, R8, UR38, 0x3 ;  /* 0x0000002608087c11 */ /* 0x000fc8000f8e18ff */
[----:B------:R0:W1:Y:S01]  /*46d0*/  SYNCS.PHASECHK.TRANS64.TRYWAIT P1, [R8+URZ+0x38830], R3 ;  /* 0x03883003080075a7 */ /* 0x000062000802017f */
[----:B------:R-:W-:Y:S05]  /*46e0*/  @!P0 BRA `(.L_x_3027) ;  /* 0x0000000000048947 */ /* 0x000fea0003800000 */
[----:B------:R-:W-:Y:S01]  /*46f0*/  BPT.TRAP 0x1 ;  /* 0x000000040000795c */ /* 0x000fe20000300000 */
.L_x_3027:
[----:B-1----:R-:W-:Y:S05]  /*4700*/  @P1 BRA `(.L_x_3028) ;  /* 0x0000000000081947 */ /* 0x002fea0003800000 */
[----:B------:R-:W1:Y:S02]  /*4710*/  SYNCS.PHASECHK.TRANS64.TRYWAIT P1, [R8+URZ+0x38830], R3 ;  /* 0x03883003080075a7 */ /* 0x000e64000802017f */
[----:B-1----:R-:W-:Y:S05]  /*4720*/  @!P1 BRA `(.L_x_3029) ;  /* 0x0000018800e49947 */ /* 0x002fea0003800000 */
.L_x_3028:
[----:B------:R-:W-:-:S04]  /*4730*/  UIADD3 UR4, UR38, 0x22400, URZ ;  /* 0x0002240026047890 */ /* 0x000fc8000fffe03f */
[----:B------:R-:W-:-:S04]  /*4740*/  USHF.R.U32.HI UR4, URZ, 0x4, UR4 ;  /* 0x000000043f047899 */ /* 0x000fc80008011604 */
[----:B------:R-:W-:-:S06]  /*4750*/  ULOP3.LUT UR4, UR4, 0x3fff, URZ, 0xc0, !UPT ;  /* 0x00003fff04047892 */ /* 0x000fcc000f8ec03f */
[----:B------:R-:W-:Y:S01]  /*4760*/  IMAD.U32 R4, RZ, RZ, UR4 ;  /* 0x00000004ff047e24 */ /* 0x000fe2000f8e00ff */
        /* <DEDUP_REMOVED lines=34> */
[----:B------:R-:W2:Y:S02]  /*4990*/  SYNCS.PHASECHK.TRANS64.TRYWAIT P1, [UR38+0x38810], R0 ;  /* 0x03881000ff0075a7 */ /* 0x000ea40008020166 */
[----:B--2---:R-:W-:Y:S05]  /*49a0*/  @!P1 BRA `(.L_x_3030) ;  /* 0x0000018800589947 */ /* 0x004fea0003800000 */
.L_x_3220:
[----:B------:R-:W-:Y:S05]  /*49b0*/  @!P0 BRA `(.L_x_3031) ;  /* 0x0000000000048947 */ /* 0x000fea0003800000 */
[----:B------:R-:W-:Y:S01]  /*49c0*/  BPT.TRAP 0x1 ;  /* 0x000000040000795c */ /* 0x000fe20000300000 */
.L_x_3031:
[----:B------:R3:W4:Y:S01]  /*49d0*/  SYNCS.PHASECHK.TRANS64.TRYWAIT P1, [R8+URZ+0x38850], R3 ;  /* 0x03885003080075a7 */ /* 0x000722000802017f */
[----:B------:R-:W-:Y:S05]  /*49e0*/  @!P0 BRA `(.L_x_3032) ;  /* 0x0000000000048947 */ /* 0x000fea0003800000 */
[----:B------:R-:W-:Y:S01]  /*49f0*/  BPT.TRAP 0x1 ;  /* 0x000000040000795c */ /* 0x000fe20000300000 */
.L_x_3032:
[----:B----4-:R-:W-:Y:S05]  /*4a00*/  @P1 BRA `(.L_x_3033) ;  /* 0x0000000000081947 */ /* 0x010fea0003800000 */
[----:B------:R-:W4:Y:S02]  /*4a10*/  SYNCS.PHASECHK.TRANS64.TRYWAIT P1, [R8+URZ+0x38850], R3 ;  /* 0x03885003080075a7 */ /* 0x000f24000802017f */
[----:B----4-:R-:W-:Y:S05]  /*4a20*/  @!P1 BRA `(.L_x_3034) ;  /* 0x0000018800509947 */ /* 0x010fea0003800000 */
.L_x_3033:
[----:B------:R-:W-:Y:S01]  /*4a30*/  UIADD3 UR4, UR38, 0x400, URZ ;  /* 0x0000040026047890 */ /* 0x000fe2000fffe03f */
[----:B------:R-:W-:Y:S01]  /*4a40*/  WARPGROUP.ARRIVE ;  /* 0x00000000000079c5 */ /* 0x000fe20000000000 */
[----:B------:R-:W-:-:S05]  /*4a50*/  UIADD3 UR5, UR38, 0x26400, URZ ;  /* 0x0002640026057890 */ /* 0x000fca000fffe03f */
[----:B--2---:R-:W2:Y:S01]  /*4a60*/  S2R R0, SR_TID.X ;  /* 0x0000000000007919 */ /* 0x004ea20000002100 */
        /* <DEDUP_REMOVED lines=10> */
[----:B------:R-:W-:Y:S01]  /*4b10*/  UMOV UR24, UR6 ;  /* 0x0000000600187c82 */ /* 0x000fe20008000000 */
[----:B------:R-:W-:-:S03]  /*4b20*/  UIADD3 UR30, UR26, 0x2, URZ ;  /* 0x000000021a1e7890 */ /* 0x000fc6000fffe03f */
[----:B------:R-:W-:Y:S01]  /*4b30*/  HGMMA.64x64x16.F32.BF16 R24, gdesc[UR24], R24, gsb0 ;  /* 0x00e00000181879f0 */ /* 0x000fe20008001818 */
[----:B------:R-:W-:Y:S01]  /*4b40*/  UMOV UR29, 0x40000040 ;  /* 0x40000040001d7882 */ /* 0x000fe20000000000 */
[----:B------:R-:W-:Y:S01]  /*4b50*/  UMOV UR31, 0x40000040 ;  /* 0x40000040001f7882 */ /* 0x000fe20000000000 */
[----:B------:R-:W-:Y:S02]  /*4b60*/  UIADD3 UR11, UR6, 0x800, URZ ;  /* 0x00000800060b7890 */ /* 0x000fe4000fffe03f */
[----:B------:R-:W-:Y:S01]  /*4b70*/  UIADD3 UR14, UR26, 0x800, URZ ;  /* 0x000008001a0e7890 */ /* 0x000fe2000fffe03f */
[----:B--2---:R-:W-:-:S06]  /*4b80*/  SHF.R.U32.HI R0, RZ, 0x7, R0 ;  /* 0x00000007ff007819 */ /* 0x004fcc0000011600 */
[----:B------:R-:W2:Y:S02]  /*4b90*/  SHFL.IDX PT, R0, R0, RZ, 0x1f ;  /* 0x00001fff00007589 */ /* 0x000ea400000e0000 */
[----:B--2---:R-:W-:-:S13]  /*4ba0*/  R2UR UR5, R0 ;  /* 0x00000000000572ca */ /* 0x004fda00000e0000 */
        /* <DEDUP_REMOVED lines=251> */
.L_x_3035:
[----:B------:R-:W2:Y:S01]  /*5b60*/  LDC R170, c[0x0][0x448] ;  /* 0x00011200ffaa7b82 */ /* 0x000ea20000000800 */
[----:B------:R-:W-:Y:S01]  /*5b70*/  IMAD.IADD R0, R194, 0x1, R188 ;  /* 0x00000001c2007824 */ /* 0x000fe200078e02bc */
[----:B------:R-:W-:Y:S01]  /*5b80*/  R2UR UR5, R8 ;  /* 0x00000000080572ca */ /* 0x000fe200000e0000 */
[----:B------:R-:W-:Y:S01]  /*5b90*/  ULDC UR11, c[0x0][0xad4] ;  /* 0x0002b500000b7ab9 */ /* 0x000fe20000000800 */
[----:B------:R-:W-:Y:S01]  /*5ba0*/  LOP3.LUT P1, RZ, R16, 0x1, RZ, 0xc0, !PT ;  /* 0x0000000110ff7812 */ /* 0x000fe2000782c0ff */
[----:B------:R-:W-:Y:S01]  /*5bb0*/  ULDC UR7, c[0x0][0xad8] ;  /* 0x0002b60000077ab9 */ /* 0x000fe20000000800 */
[----:B------:R-:W-:-:S04]  /*5bc0*/  LEA R14, R168, 0xffffffc0, 0x6 ;  /* 0xffffffc0a80e7811 */ /* 0x000fc800078e30ff */
[----:B------:R-:W-:-:S05]  /*5bd0*/  IADD3 R10, -R19, R17, -R14 ;  /* 0x00000011130a7210 */ /* 0x000fca0007ffe90e */
[----:B------:R-:W-:-:S04]  /*5be0*/  UIADD3 UR5, UR5, 0x38840, URZ ;  /* 0x0003884005057890 */ /* 0x000fc8000fffe03f */
[----:B------:R-:W-:Y:S01]  /*5bf0*/  UPRMT UR5, UR39, 0x654, UR5 ;  /* 0x0000065427057896 */ /* 0x000fe20008000005 */
[----:B--2---:R-:W-:-:S08]  /*5c00*/  ISETP.NE.AND P2, PT, R170, 0x1, PT ;  /* 0x00000001aa00780c */ /* 0x004fd00003f45270 */
[----:B------:R-:W-:Y:S01]  /*5c10*/  SYNCS.ARRIVE.TRANS64.RED.A1T0 RZ, [UR5], RZ ;  /* 0x000000ffffff79a7 */ /* 0x000fe20008100405 */
[----:B------:R-:W-:-:S04]  /*5c20*/  ULOP3.LUT UR5, URZ, UR11, URZ, 0x33, !UPT ;  /* 0x0000000b3f057292 */ /* 0x000fc8000f8e333f */
[----:B01-34-:R-:W0:Y:S08]  /*5c30*/  @P2 LDC R3, c[0x0][0x44c] ;  /* 0x00011300ff032b82 */ /* 0x01be300000000800 */
[----:B------:R-:W1:Y:S01]  /*5c40*/  @P2 LDC R6, c[0x0][0x450] ;  /* 0x00011400ff062b82 */ /* 0x000e620000000800 */
[----:B0-----:R-:W-:-:S05]  /*5c50*/  @P2 IMAD.HI.U32 R3, R0, R3, RZ ;  /* 0x0000000300032227 */ /* 0x001fca00078e00ff */
[----:B-1----:R-:W-:Y:S01]  /*5c60*/  @P2 SHF.R.U32.HI R0, RZ, R6, R3 ;  /* 0x00000006ff002219 */ /* 0x002fe20000011603 */
[----:B------:R-:W-:-:S04]  /*5c70*/  IMAD.MOV.U32 R3, RZ, RZ, -0x40 ;  /* 0xffffffc0ff037424 */ /* 0x000fc800078e00ff */
[----:B------:R-:W0:Y:S01]  /*5c80*/  SHFL.IDX PT, R9, R0, RZ, 0x1c1f ;  /* 0x001c1fff00097589 */ /* 0x000e2200000e0000 */
[----:B------:R-:W-:-:S04]  /*5c90*/  IMAD R6, R168, R3, 0x41 ;  /* 0x00000041a8067424 */ /* 0x000fc800078e0203 */
[----:B------:R-:W-:Y:S01]  /*5ca0*/  VIADD R20, R6, 0xffffffff ;  /* 0xffffffff06147836 */ /* 0x000fe20000000000 */
[----:B------:R-:W-:-:S05]  /*5cb0*/  IADD3 R3, -R19, R6, R17 ;  /* 0x0000000613037210 */ /* 0x000fca0007ffe111 */
[----:B------:R-:W-:-:S04]  /*5cc0*/  IMAD.IADD R3, R3, 0x1, -R18 ;  /* 0x0000000103037824 */ /* 0x000fc800078e0a12 */
[C---:B------:R-:W-:Y:S02]  /*5cd0*/  VIADD R57, R3.reuse, UR7 ;  /* 0x0000000703397c36 */ /* 0x040fe40008000000 */
[----:B------:R-:W-:-:S03]  /*5ce0*/  VIADD R12, R3, UR5 ;  /* 0x00000005030c7c36 */ /* 0x000fc60008000000 */
[----:B0-----:R-:W-:Y:S01]  /*5cf0*/  VIADDMNMX R3, R9, R57, R10, PT ;  /* 0x0000003909037246 */ /* 0x001fe2000380010a */
[----:B------:R-:W-:Y:S01]  /*5d00*/  IMAD.IADD R5, R12, 0x1, R9 ;  /* 0x000000010c057824 */ /* 0x000fe200078e0209 */
        /* <DEDUP_REMOVED lines=14> */
.L_x_3038:
[----:B------:R-:W-:Y:S02]  /*5df0*/  ULDC UR5, c[0x0][0xadc] ;  /* 0x0002b70000057ab9 */ /* 0x000fe40000000800 */
[----:B------:R-:W-:-:S05]  /*5e00*/  IMAD.U32 R11, RZ, RZ, UR5 ;  /* 0x00000005ff0b7e24 */ /* 0x000fca000f8e00ff */
[----:B------:R-:W-:-:S13]  /*5e10*/  ISETP.NE.AND P1, PT, R11, 0x1, PT ;  /* 0x000000010b00780c */ /* 0x000fda0003f25270 */
[----:B------:R-:W0:Y:S02]  /*5e20*/  @P1 LDC.64 R6, c[0x0][0xae0] ;  /* 0x0002b800ff061b82 */ /* 0x000e240000000a00 */
[----:B0-----:R-:W-:-:S05]  /*5e30*/  @P1 IMAD.HI.U32 R6, R9, R6, RZ ;  /* 0x0000000609061227 */ /* 0x001fca00078e00ff */
[----:B------:R-:W-:-:S07]  /*5e40*/  @P1 SHF.R.U32.HI R9, RZ, R7, R6 ;  /* 0x00000007ff091219 */ /* 0x000fce0000011606 */
.L_x_3039:
[----:B------:R-:W-:Y:S05]  /*5e50*/  BSYNC B0 ;  /* 0x0000000000007941 */ /* 0x000fea0003800000 */
.L_x_3037:
[----:B------:R-:W-:-:S04]  /*5e60*/  IMAD R6, R9, R11, -R14 ;  /* 0x0000000b09067224 */ /* 0x000fc800078e0a0e */
[----:B------:R-:W-:-:S05]  /*5e70*/  IMAD.IADD R6, R6, 0x1, -R19 ;  /* 0x0000000106067824 */ /* 0x000fca00078e0a13 */
[----:B------:R-:W-:Y:S02]  /*5e80*/  VIADDMNMX R3, R6, R11, R3, PT ;  /* 0x0000000b06037246 */ /* 0x000fe40003800103 */
[----:B------:R-:W-:-:S07]  /*5e90*/  VIMNMX R5, R5, R6, !PT ;  /* 0x0000000605057248 */ /* 0x000fce0007fe0100 */
.L_x_3036:
[C---:B------:R-:W-:Y:S02]  /*5ea0*/  ISETP.GE.AND P2, PT, R20.reuse, 0x9, PT ;  /* 0x000000091400780c */ /* 0x040fe40003f46270 */
[C---:B------:R-:W-:Y:S02]  /*5eb0*/  ISETP.GE.AND P1, PT, R20.reuse, 0x2, PT ;  /* 0x000000021400780c */ /* 0x040fe40003f26270 */
[C---:B------:R-:W-:Y:S02]  /*5ec0*/  ISETP.GT.AND P3, PT, R5.reuse, 0x8, !P2 ;  /* 0x000000080500780c */ /* 0x040fe40005764270 */
[----:B------:R-:W-:Y:S02]  /*5ed0*/  ISETP.GT.AND P4, PT, R5, 0x1, !P1 ;  /* 0x000000010500780c */ /* 0x000fe40004f84270 */
[----:B------:R-:W-:Y:S02]  /*5ee0*/  ISETP.LT.OR P3, PT, R3, 0x9, P3 ;  /* 0x000000090300780c */ /* 0x000fe40001f61670 */
[----:B------:R-:W-:-:S02]  /*5ef0*/  ISETP.GE.AND P5, PT, R20, 0xa, PT ;  /* 0x0000000a1400780c */ /* 0x000fc40003fa6270 */
[----:B------:R-:W-:Y:S02]  /*5f00*/  FSEL R65, R28, -INF , !P3 ;  /* 0xff8000001c417808 */ /* 0x000fe40005800000 */
[----:B------:R-:W-:Y:S02]  /*5f10*/  ISETP.LT.OR P4, PT, R3, 0x2, P4 ;  /* 0x000000020300780c */ /* 0x000fe40002781670 */
[----:B------:R-:W-:Y:S02]  /*5f20*/  ISETP.GT.AND P3, PT, R5, 0x9, !P5 ;  /* 0x000000090500780c */ /* 0x000fe40006f64270 */
[----:B------:R-:W-:Y:S02]  /*5f30*/  FSEL R69, R25, -INF , !P4 ;  /* 0xff80000019457808 */ /* 0x000fe40006000000 */
        /* <DEDUP_REMOVED lines=51> */
[C---:B------:R-:W-:Y:S02]  /*6270*/  ISETP.GE.AND P6, PT, R20.reuse, 0x1, PT ;  /* 0x000000011400780c */ /* 0x040fe40003fc6270 */
[----:B------:R-:W-:Y:S02]  /*6280*/  FSEL R49, R49, -INF , !P3 ;  /* 0xff80000031317808 */ /* 0x000fe40005800000 */
[----:B------:R-:W-:Y:S02]  /*6290*/  ISETP.GE.AND P3, PT, R20, 0x39, PT ;  /* 0x000000391400780c */ /* 0x000fe40003f66270 */
[----:B------:R-:W-:Y:S02]  /*62a0*/  P2R R28, PR, RZ, 0x20 ;  /* 0x00000020ff1c7803 */ /* 0x000fe40000000000 */
[----:B------:R-:W-:-:S02]  /*62b0*/  ISETP.GT.AND P4, PT, R5, 0x38, !P3 ;  /* 0x000000380500780c */ /* 0x000fc40005f84270 */
[----:B------:R-:W-:Y:S02]  /*62c0*/  ISETP.GE.AND P5, PT, R20, 0x3a, PT ;  /* 0x0000003a1400780c */ /* 0x000fe40003fa6270 */
[----:B------:R-:W-:-:S04]  /*62d0*/  ISETP.LT.OR P4, PT, R3, 0x39, P4 ;  /* 0x000000390300780c */ /* 0x000fc80002781670 */
[----:B------:R-:W-:Y:S02]  /*62e0*/  FSEL R9, R52, -INF , !P4 ;  /* 0xff80000034097808 */ /* 0x000fe40006000000 */
[----:B------:R-:W-:-:S04]  /*62f0*/  ISETP.GT.AND P4, PT, R5, RZ, !P6 ;  /* 0x000000ff0500720c */ /* 0x000fc80007784270 */
[----:B------:R-:W-:-:S04]  /*6300*/  ISETP.LT.OR P4, PT, R3, 0x1, P4 ;  /* 0x000000010300780c */ /* 0x000fc80002781670 */
[----:B------:R-:W-:Y:S02]  /*6310*/  FSEL R67, R24, -INF , !P4 ;  /* 0xff80000018437808 */ /* 0x000fe40006000000 */
[----:B------:R-:W-:-:S04]  /*6320*/  ISETP.GT.AND P4, PT, R5, 0x39, !P5 ;  /* 0x000000390500780c */ /* 0x000fc80006f84270 */
[----:B------:R-:W-:Y:S02]  /*6330*/  ISETP.LT.OR P4, PT, R3, 0x3a, P4 ;  /* 0x0000003a0300780c */ /* 0x000fe40002781670 */
[----:B------:R-:W0:Y:S02]  /*6340*/  SHFL.IDX PT, R3, R0, 0x1, 0x1c1f ;  /* 0x003c1f0000037f89 */ /* 0x000e2400000e0000 */
[----:B------:R-:W-:Y:S02]  /*6350*/  FSEL R53, R53, -INF , !P4 ;  /* 0xff80000035357808 */ /* 0x000fe40006000000 */
[----:B------:R-:W-:Y:S02]  /*6360*/  LOP3.LUT P4, RZ, R16, 0x1, RZ, 0xc0, !PT ;  /* 0x0000000110ff7812 */ /* 0x000fe4000788c0ff */
[----:B0-----:R-:W-:Y:S01]  /*6370*/  VIADDMNMX R10, R3, R57, R10, PT ;  /* 0x00000039030a7246 */ /* 0x001fe2000380010a */
[----:B------:R-:W-:-:S10]  /*6380*/  IMAD.IADD R12, R12, 0x1, R3 ;  /* 0x000000010c0c7824 */ /* 0x000fd400078e0203 */
[----:B------:R-:W-:Y:S05]  /*6390*/  @!P4 BRA `(.L_x_3040) ;  /* 0x000000000060c947 */ /* 0x000fea0003800000 */
        /* <DEDUP_REMOVED lines=13> */
.L_x_3042:
[----:B------:R-:W-:Y:S02]  /*6470*/  ULDC UR5, c[0x0][0xadc] ;  /* 0x0002b70000057ab9 */ /* 0x000fe40000000800 */
[----:B------:R-:W-:-:S05]  /*6480*/  IMAD.U32 R5, RZ, RZ, UR5 ;  /* 0x00000005ff057e24 */ /* 0x000fca000f8e00ff */
[----:B------:R-:W-:-:S13]  /*6490*/  ISETP.NE.AND P4, PT, R5, 0x1, PT ;  /* 0x000000010500780c */ /* 0x000fda0003f85270 */
[----:B------:R-:W0:Y:S02]  /*64a0*/  @P4 LDC.64 R6, c[0x0][0xae0] ;  /* 0x0002b800ff064b82 */ /* 0x000e240000000a00 */
[----:B0-----:R-:W-:-:S05]  /*64b0*/  @P4 IMAD.HI.U32 R6, R3, R6, RZ ;  /* 0x0000000603064227 */ /* 0x001fca00078e00ff */
[----:B------:R-:W-:-:S07]  /*64c0*/  @P4 SHF.R.U32.HI R3, RZ, R7, R6 ;  /* 0x00000007ff034219 */ /* 0x000fce0000011606 */
.L_x_3043:
[----:B------:R-:W-:Y:S05]  /*64d0*/  BSYNC B0 ;  /* 0x0000000000007941 */ /* 0x000fea0003800000 */
.L_x_3041:
[----:B------:R-:W-:-:S04]  /*64e0*/  IMAD R0, R3, R5, -R14 ;  /* 0x0000000503007224 */ /* 0x000fc800078e0a0e */
[----:B------:R-:W-:-:S05]  /*64f0*/  IMAD.IADD R3, R0, 0x1, -R19 ;  /* 0x0000000100037824 */ /* 0x000fca00078e0a13 */
[----:B------:R-:W-:Y:S02]  /*6500*/  VIADDMNMX R10, R3, R5, R10, PT ;  /* 0x00000005030a7246 */ /* 0x000fe4000380010a */
[----:B------:R-:W-:-:S07]  /*6510*/  VIMNMX R12, R12, R3, !PT ;  /* 0x000000030c0c7248 */ /* 0x000fce0007fe0100 */
.L_x_3040:
[----:B------:R-:W-:Y:S01]  /*6520*/  FMNMX.FTZ R0, R67, R69, !PT ;  /* 0x0000004543007209 */ /* 0x000fe20007810000 */
[----:B------:R-:W-:Y:S01]  /*6530*/  ULDC UR5, c[0x0][0xa80] ;  /* 0x0002a00000057ab9 */ /* 0x000fe20000000800 */
[----:B------:R-:W-:Y:S01]  /*6540*/  ISETP.GT.AND P1, PT, R12, 0x1, !P1 ;  /* 0x000000010c00780c */ /* 0x000fe20004f24270 */
[----:B------:R-:W-:Y:S01]  /*6550*/  IMAD.U32 R6, RZ, RZ, UR5 ;  /* 0x00000005ff067e24 */ /* 0x000fe2000f8e00ff */
[----:B------:R-:W-:Y:S01]  /*6560*/  FMNMX.FTZ R0, R65, R0, !PT ;  /* 0x0000000041007209 */ /* 0x000fe20007810000 */
[----:B------:R-:W-:Y:S01]  /*6570*/  ULEA UR10, UR36, UR37, 0xc ;  /* 0x00000025240a7291 */ /* 0x000fe2000f8e603f */
[----:B------:R-:W-:Y:S01]  /*6580*/  ISETP.LT.OR P1, PT, R10, 0x2, P1 ;  /* 0x000000020a00780c */ /* 0x000fe20000f21670 */
[----:B------:R-:W-:Y:S01]  /*6590*/  UMOV UR15, 0x40000040 ;  /* 0x40000040000f7882 */ /* 0x000fe20000000000 */
[----:B------:R-:W-:Y:S02]  /*65a0*/  FMNMX.FTZ R0, R59, R0, !PT ;  /* 0x000000003b007209 */ /* 0x000fe40007810000 */
[----:B------:R-:W-:-:S02]  /*65b0*/  FSEL R61, R27, -INF , !P1 ;  /* 0xff8000001b3d7808 */ /* 0x000fc40004800000 */
[----:B------:R-:W-:Y:S01]  /*65c0*/  ISETP.NE.AND P1, PT, R28, RZ, PT ;  /* 0x000000ff1c00720c */ /* 0x000fe20003f25270 */
[----:B------:R-:W-:Y:S01]  /*65d0*/  UMOV UR14, UR10 ;  /* 0x0000000a000e7c82 */ /* 0x000fe20008000000 */
[----:B------:R-:W-:Y:S01]  /*65e0*/  FMNMX.FTZ R0, R25, R0, !PT ;  /* 0x0000000019007209 */ /* 0x000fe20007810000 */
[----:B------:R-:W-:Y:S01]  /*65f0*/  BAR.SYNC.DEFER_BLOCKING 0xf, 0x100 ;  /* 0x03c4000000007b1d */ /* 0x000fe20000010000 */
        /* <DEDUP_REMOVED lines=12> */
[----:B------:R-:W-:Y:S02]  /*66c0*/  FMNMX.FTZ R0, R13, R0, !PT ;  /* 0x000000000d007209 */ /* 0x000fe40007810000 */
[----:B------:R-:W-:Y:S02]  /*66d0*/  ISETP.NE.AND P1, PT, R32, RZ, PT ;  /* 0x000000ff2000720c */ /* 0x000fe40003f25270 */
[----:B------:R-:W-:Y:S02]  /*66e0*/  FMNMX.FTZ R0, R45, R0, !PT ;  /* 0x000000002d007209 */ /* 0x000fe40007810000 */
[----:B------:R-:W-:-:S02]  /*66f0*/  ISETP.GT.AND P1, PT, R12, 0x11, !P1 ;  /* 0x000000110c00780c */ /* 0x000fc40004f24270 */
[----:B------:R-:W-:Y:S02]  /*6700*/  FMNMX.FTZ R0, R11, R0, !PT ;  /* 0x000000000b007209 */ /* 0x000fe40007810000 */
        /* <DEDUP_REMOVED lines=8> */
[----:B------:R-:W-:Y:S01]  /*6790*/  ISETP.GT.AND P2, PT, R12, 0x8, !P2 ;  /* 0x000000080c00780c */ /* 0x000fe20005744270 */
[----:B------:R-:W0:Y:S01]  /*67a0*/  SHFL.BFLY PT, R0, R7, 0x2, 0x1f ;  /* 0x0c401f0007007f89 */ /* 0x000e2200000e0000 */
[----:B------:R-:W-:Y:S02]  /*67b0*/  FSEL R29, R38, -INF , !P1 ;  /* 0xff800000261d7808 */ /* 0x000fe40004800000 */
[----:B------:R-:W-:-:S02]  /*67c0*/  ISETP.NE.AND P1, PT, R36, RZ, PT ;  /* 0x000000ff2400720c */ /* 0x000fc40003f25270 */
[----:B------:R-:W-:Y:S02]  /*67d0*/  ISETP.LT.OR P2, PT, R10, 0x9, P2 ;  /* 0x000000090a00780c */ /* 0x000fe40001741670 */
[----:B------:R-:W-:Y:S02]  /*67e0*/  ISETP.GT.AND P1, PT, R12, 0x19, !P1 ;  /* 0x000000190c00780c */ /* 0x000fe40004f24270 */
[----:B------:R-:W-:Y:S02]  /*67f0*/  FSEL R63, R30, -INF , !P2 ;  /* 0xff8000001e3f7808 */ /* 0x000fe40005000000 */
[----:B------:R-:W-:Y:S02]  /*6800*/  ISETP.LT.OR P1, PT, R10, 0x1a, P1 ;  /* 0x0000001a0a00780c */ /* 0x000fe40000f21670 */
[----:B------:R-:W-:Y:S02]  /*6810*/  ISETP.NE.AND P2, PT, R60, RZ, PT ;  /* 0x000000ff3c00720c */ /* 0x000fe40003f45270 */
[----:B------:R-:W-:-:S02]  /*6820*/  FSEL R39, R39, -INF , !P1 ;  /* 0xff80000027277808 */ /* 0x000fc40004800000 */
[----:B------:R-:W-:Y:S02]  /*6830*/  ISETP.NE.AND P1, PT, R58, RZ, PT ;  /* 0x000000ff3a00720c */ /* 0x000fe40003f25270 */
[----:B------:R-:W-:Y:S02]  /*6840*/  ISETP.NE.AND P4, PT, R44, RZ, PT ;  /* 0x000000ff2c00720c */ /* 0x000fe40003f85270 */
[C---:B------:R-:W-:Y:S02]  /*6850*/  ISETP.GT.AND P1, PT, R12.reuse, 0x20, !P1 ;  /* 0x000000200c00780c */ /* 0x040fe40004f24270 */
[----:B------:R-:W-:Y:S02]  /*6860*/  ISETP.GT.AND P6, PT, R12, RZ, !P6 ;  /* 0x000000ff0c00720c */ /* 0x000fe400077c4270 */
[----:B------:R-:W-:Y:S02]  /*6870*/  ISETP.LT.OR P1, PT, R10, 0x21, P1 ;  /* 0x000000210a00780c */ /* 0x000fe40000f21670 */
[----:B0-----:R-:W-:-:S02]  /*6880*/  FMNMX.FTZ R14, R7, R0, !PT ;  /* 0x00000000070e7209 */ /* 0x001fc40007810000 */
[----:B------:R-:W-:Y:S02]  /*6890*/  FSEL R57, R42, -INF , !P1 ;  /* 0xff8000002a397808 */ /* 0x000fe40004800000 */
[----:B------:R-:W-:Y:S01]  /*68a0*/  ISETP.NE.AND P1, PT, R40, RZ, PT ;  /* 0x000000ff2800720c */ /* 0x000fe20003f25270 */
[----:B------:R-:W0:Y:S01]  /*68b0*/  SHFL.BFLY PT, R5, R14, 0x1, 0x1f ;  /* 0x0c201f000e057f89 */ /* 0x000e2200000e0000 */
[----:B------:R-:W-:Y:S02]  /*68c0*/  ISETP.LT.OR P6, PT, R10, 0x1, P6 ;  /* 0x000000010a00780c */ /* 0x000fe400037c1670 */
[----:B------:R-:W-:Y:S02]  /*68d0*/  ISETP.GT.AND P1, PT, R12, 0x21, !P1 ;  /* 0x000000210c00780c */ /* 0x000fe40004f24270 */
[----:B------:R-:W-:Y:S02]  /*68e0*/  FSEL R26, R26, -INF , !P6 ;  /* 0xff8000001a1a7808 */ /* 0x000fe40007000000 */
[----:B------:R-:W-:-:S02]  /*68f0*/  ISETP.LT.OR P1, PT, R10, 0x22, P1 ;  /* 0x000000220a00780c */ /* 0x000fc40000f21670 */
[C---:B------:R-:W-:Y:S02]  /*6900*/  ISETP.GT.AND P3, PT, R12.reuse, 0x38, !P3 ;  /* 0x000000380c00780c */ /* 0x040fe40005f64270 */
[----:B------:R-:W-:Y:S02]  /*6910*/  FSEL R43, R43, -INF , !P1 ;  /* 0xff8000002b2b7808 */ /* 0x000fe40004800000 */
[----:B------:R-:W-:Y:S02]  /*6920*/  ISETP.GT.AND P1, PT, R12, 0x28, !P2 ;  /* 0x000000280c00780c */ /* 0x000fe40005724270 */
[----:B------:R-:W-:Y:S02]  /*6930*/  ISETP.NE.AND P2, PT, R62, RZ, PT ;  /* 0x000000ff3e00720c */ /* 0x000fe40003f45270 */
[----:B------:R-:W-:Y:S02]  /*6940*/  ISETP.LT.OR P1, PT, R10, 0x29, P1 ;  /* 0x000000290a00780c */ /* 0x000fe40000f21670 */
[----:B------:R-:W-:-:S02]  /*6950*/  ISETP.GT.AND P5, PT, R12, 0x39, !P5 ;  /* 0x000000390c00780c */ /* 0x000fc40006fa4270 */
[----:B------:R-:W-:Y:S02]  /*6960*/  FSEL R3, R46, -INF , !P1 ;  /* 0xff8000002e037808 */ /* 0x000fe40004800000 */
[----:B------:R-:W-:Y:S02]  /*6970*/  ISETP.GT.AND P1, PT, R12, 0x29, !P4 ;  /* 0x000000290c00780c */ /* 0x000fe40006724270 */
[----:B0-----:R-:W-:Y:S02]  /*6980*/  FMNMX.FTZ R5, R14, R5, !PT ;  /* 0x000000050e057209 */ /* 0x001fe40007810000 */
[----:B------:R-:W-:Y:S02]  /*6990*/  ISETP.LT.OR P1, PT, R10, 0x2a, P1 ;  /* 0x0000002a0a00780c */ /* 0x000fe40000f21670 */
[----:B------:R-:W-:Y:S01]  /*69a0*/  ISETP.NE.AND P4, PT, R48, RZ, PT ;  /* 0x000000ff3000720c */ /* 0x000fe20003f85270 */
[----:B------:R-:W-:Y:S01]  /*69b0*/  FMUL.FTZ R0, R5, R6 ;  /* 0x0000000605007220 */ /* 0x000fe20000410000 */
[----:B------:R-:W-:-:S02]  /*69c0*/  FSEL R47, R47, -INF , !P1 ;  /* 0xff8000002f2f7808 */ /* 0x000fc40004800000 */
[----:B------:R-:W-:Y:S02]  /*69d0*/  FSETP.NEU.FTZ.AND P1, PT, R5, -INF , PT ;  /* 0xff8000000500780b */ /* 0x000fe40003f3d000 */
[----:B------:R-:W-:Y:S02]  /*69e0*/  ISETP.LT.OR P3, PT, R10, 0x39, P3 ;  /* 0x000000390a00780c */ /* 0x000fe40001f61670 */
[----:B------:R-:W-:Y:S02]  /*69f0*/  FSEL R20, R0, RZ, P1 ;  /* 0x000000ff00147208 */ /* 0x000fe40000800000 */
[----:B------:R-:W-:Y:S02]  /*6a00*/  FMNMX.FTZ R0, R26, R61, !PT ;  /* 0x0000003d1a007209 */ /* 0x000fe40007810000 */
[C---:B------:R-:W-:Y:S01]  /*6a10*/  ISETP.GT.AND P1, PT, R12.reuse, 0x30, !P2 ;  /* 0x000000300c00780c */ /* 0x040fe20005724270 */
[--C-:B------:R-:W-:Y:S01]  /*6a20*/  FFMA.FTZ R7, R67, R6, -R20.reuse ;  /* 0x0000000643077223 */ /* 0x100fe20000010814 */
[----:B------:R-:W-:Y:S01]  /*6a30*/  FMNMX.FTZ R0, R63, R0, !PT ;  /* 0x000000003f007209 */ /* 0x000fe20007810000 */
[-CC-:B------:R-:W-:Y:S01]  /*6a40*/  FFMA.FTZ R65, R65, R6.reuse, -R20.reuse ;  /* 0x0000000641417223 */ /* 0x180fe20000010814 */
[----:B------:R-:W-:Y:S01]  /*6a50*/  ISETP.GT.AND P2, PT, R12, 0x31, !P4 ;  /* 0x000000310c00780c */ /* 0x000fe20006744270 */
[--C-:B------:R-:W-:Y:S01]  /*6a60*/  FFMA.FTZ R12, R69, R6, -R20.reuse ;  /* 0x00000006450c7223 */ /* 0x100fe20000010814 */
[----:B------:R-:W-:Y:S01]  /*6a70*/  FMNMX.FTZ R0, R31, R0, !PT ;  /* 0x000000001f007209 */ /* 0x000fe20007810000 */
[----:B------:R-:W-:Y:S01]  /*6a80*/  MUFU.EX2 R152, R7 ;  /* 0x0000000700987308 */ /* 0x000fe20000000800 */
[C---:B------:R-:W-:Y:S01]  /*6a90*/  ISETP.LT.OR P1, PT, R10.reuse, 0x31, P1 ;  /* 0x000000310a00780c */ /* 0x040fe20000f21670 */
[--C-:B------:R-:W-:Y:S01]  /*6aa0*/  FFMA.FTZ R59, R59, R6, -R20.reuse ;  /* 0x000000063b3b7223 */ /* 0x100fe20000010814 */
[----:B------:R-:W-:Y:S01]  /*6ab0*/  FMNMX.FTZ R0, R27, R0, !PT ;  /* 0x000000001b007209 */ /* 0x000fe20007810000 */
[-CC-:B------:R-:W-:Y:S01]  /*6ac0*/  FFMA.FTZ R25, R25, R6.reuse, -R20.reuse ;  /* 0x0000000619197223 */ /* 0x180fe20000010814 */
[----:B------:R-:W-:Y:S01]  /*6ad0*/  ISETP.LT.OR P2, PT, R10, 0x32, P2 ;  /* 0x000000320a00780c */ /* 0x000fe20001741670 */
[--C-:B------:R-:W-:Y:S01]  /*6ae0*/  FFMA.FTZ R33, R33, R6, -R20.reuse ;  /* 0x0000000621217223 */ /* 0x100fe20000010814 */
[----:B------:R-:W-:Y:S01]  /*6af0*/  FMNMX.FTZ R0, R35, R0, !PT ;  /* 0x0000000023007209 */ /* 0x000fe20007810000 */
[----:B------:R-:W0:Y:S01]  /*6b00*/  MUFU.EX2 R71, R12 ;  /* 0x0000000c00477308 */ /* 0x000e220000000800 */
[----:B------:R-:W-:Y:S01]  /*6b10*/  FSEL R67, R50, -INF , !P1 ;  /* 0xff80000032437808 */ /* 0x000fe20004800000 */
[--C-:B------:R-:W-:Y:S01]  /*6b20*/  FFMA.FTZ R21, R21, R6, -R20.reuse ;  /* 0x0000000615157223 */ /* 0x100fe20000010814 */
[----:B------:R-:W-:Y:S01]  /*6b30*/  FMNMX.FTZ R0, R29, R0, !PT ;  /* 0x000000001d007209 */ /* 0x000fe20007810000 */
[-CC-:B------:R-:W-:Y:S01]  /*6b40*/  FFMA.FTZ R37, R37, R6.reuse, -R20.reuse ;  /* 0x0000000625257223 */ /* 0x180fe20000010814 */
[----:B------:R-:W-:Y:S01]  /*6b50*/  FSEL R51, R51, -INF , !P2 ;  /* 0xff80000033337808 */ /* 0x000fe20005000000 */
[--C-:B------:R-:W-:Y:S01]  /*6b60*/  FFMA.FTZ R15, R15, R6, -R20.reuse ;  /* 0x000000060f0f7223 */ /* 0x100fe20000010814 */
[----:B------:R-:W-:Y:S01]  /*6b70*/  FMNMX.FTZ R0, R39, R0, !PT ;  /* 0x0000000027007209 */ /* 0x000fe20007810000 */
[----:B------:R-:W-:Y:S01]  /*6b80*/  MUFU.EX2 R65, R65 ;  /* 0x0000004100417308 */ /* 0x000fe20000000800 */
[----:B------:R-:W-:Y:S01]  /*6b90*/  ISETP.LT.OR P5, PT, R10, 0x3a, P5 ;  /* 0x0000003a0a00780c */ /* 0x000fe20002fa1670 */
[--C-:B------:R-:W-:Y:S01]  /*6ba0*/  FFMA.FTZ R41, R41, R6, -R20.reuse ;  /* 0x0000000629297223 */ /* 0x100fe20000010814 */
[----:B------:R-:W-:Y:S01]  /*6bb0*/  FMNMX.FTZ R0, R57, R0, !PT ;  /* 0x0000000039007209 */ /* 0x000fe20007810000 */
[-CC-:B------:R-:W-:Y:S01]  /*6bc0*/  FFMA.FTZ R13, R13, R6.reuse, -R20.reuse ;  /* 0x000000060d0d7223 */ /* 0x180fe20000010814 */
[----:B------:R-:W-:Y:S01]  /*6bd0*/  FSEL R69, R54, -INF , !P3 ;  /* 0xff80000036457808 */ /* 0x000fe20005800000 */
[--C-:B------:R-:W-:Y:S01]  /*6be0*/  FFMA.FTZ R45, R45, R6, -R20.reuse ;  /* 0x000000062d2d7223 */ /* 0x100fe20000010814 */
[----:B------:R-:W-:Y:S01]  /*6bf0*/  FMNMX.FTZ R0, R43, R0, !PT ;  /* 0x000000002b007209 */ /* 0x000fe20007810000 */
[----:B------:R-:W-:Y:S01]  /*6c00*/  MUFU.EX2 R154, R59 ;  /* 0x0000003b009a7308 */ /* 0x000fe20000000800 */
[----:B------:R-:W-:Y:S01]  /*6c10*/  FSEL R55, R55, -INF , !P5 ;  /* 0xff80000037377808 */ /* 0x000fe20006800000 */
[----:B0-----:R-:W-:Y:S01]  /*6c20*/  FADD.FTZ R28, R152, R71 ;  /* 0x00000047981c7221 */ /* 0x001fe20000010000 */
[----:B------:R-:W-:Y:S01]  /*6c30*/  FMNMX.FTZ R0, R3, R0, !PT ;  /* 0x0000000003007209 */ /* 0x000fe20007810000 */
[-CC-:B------:R-:W-:Y:S01]  /*6c40*/  FFMA.FTZ R11, R11, R6.reuse, -R20.reuse ;  /* 0x000000060b0b7223 */ /* 0x180fe20000010814 */
[-CC-:B------:R-:W-:Y:S01]  /*6c50*/  FFMA.FTZ R49, R49, R6.reuse, -R20.reuse ;  /* 0x0000000631317223 */ /* 0x180fe20000010814 */
[--C-:B------:R-:W-:Y:S01]  /*6c60*/  FFMA.FTZ R9, R9, R6, -R20.reuse ;  /* 0x0000000609097223 */ /* 0x100fe20000010814 */
[----:B------:R-:W-:Y:S01]  /*6c70*/  FMNMX.FTZ R0, R47, R0, !PT ;  /* 0x000000002f007209 */ /* 0x000fe20007810000 */
[----:B------:R-:W-:Y:S01]  /*6c80*/  MUFU.EX2 R25, R25 ;  /* 0x0000001900197308 */ /* 0x000fe20000000800 */
[----:B------:R-:W-:Y:S01]  /*6c90*/  FFMA.FTZ R20, R53, R6, -R20 ;  /* 0x0000000635147223 */ /* 0x000fe20000010814 */
[----:B------:R-:W-:-:S02]  /*6ca0*/  F2FP.BF16.F32.PACK_AB R152, R71, R152 ;  /* 0x000000984798723e */ /* 0x000fc400000010ff */
[----:B------:R-:W-:-:S04]  /*6cb0*/  FMNMX.FTZ R0, R67, R0, !PT ;  /* 0x0000000043007209 */ /* 0x000fc80007810000 */
[----:B------:R-:W-:Y:S01]  /*6cc0*/  FMNMX.FTZ R0, R51, R0, !PT ;  /* 0x0000000033007209 */ /* 0x000fe20007810000 */
[----:B------:R-:W-:Y:S03]  /*6cd0*/  MUFU.EX2 R156, R33 ;  /* 0x00000021009c7308 */ /* 0x000fe60000000800 */
[----:B------:R-:W-:-:S04]  /*6ce0*/  FMNMX.FTZ R0, R69, R0, !PT ;  /* 0x0000000045007209 */ /* 0x000fc80007810000 */
[----:B------:R-:W-:Y:S01]  /*6cf0*/  FMNMX.FTZ R0, R55, R0, !PT ;  /* 0x0000000037007209 */ /* 0x000fe20007810000 */
[----:B------:R-:W-:Y:S04]  /*6d00*/  MUFU.EX2 R21, R21 ;  /* 0x0000001500157308 */ /* 0x000fe80000000800 */
[----:B------:R-:W0:Y:S04]  /*6d10*/  SHFL.BFLY PT, R7, R0, 0x2, 0x1f ;  /* 0x0c401f0000077f89 */ /* 0x000e2800000e0000 */
[----:B------:R-:W-:Y:S08]  /*6d20*/  MUFU.EX2 R158, R37 ;  /* 0x00000025009e7308 */ /* 0x000ff00000000800 */
[----:B------:R-:W-:Y:S08]  /*6d30*/  MUFU.EX2 R15, R15 ;  /* 0x0000000f000f7308 */ /* 0x000ff00000000800 */
[----:B------:R-:W-:Y:S01]  /*6d40*/  MUFU.EX2 R160, R41 ;  /* 0x0000002900a07308 */ /* 0x000fe20000000800 */
[----:B0-----:R-:W-:-:S07]  /*6d50*/  FMNMX.FTZ R10, R0, R7, !PT ;  /* 0x00000007000a7209 */ /* 0x001fce0007810000 */
[----:B------:R-:W-:Y:S01]  /*6d60*/  MUFU.EX2 R13, R13 ;  /* 0x0000000d000d7308 */ /* 0x000fe20000000800 */
[----:B------:R-:W0:Y:S07]  /*6d70*/  SHFL.BFLY PT, R7, R10, 0x1, 0x1f ;  /* 0x0c201f000a077f89 */ /* 0x000e2e00000e0000 */
[----:B------:R-:W-:Y:S08]  /*6d80*/  MUFU.EX2 R162, R45 ;  /* 0x0000002d00a27308 */ /* 0x000ff00000000800 */
[----:B------:R-:W-:Y:S08]  /*6d90*/  MUFU.EX2 R11, R11 ;  /* 0x0000000b000b7308 */ /* 0x000ff00000000800 */
[----:B------:R-:W-:Y:S01]  /*6da0*/  MUFU.EX2 R164, R49 ;  /* 0x0000003100a47308 */ /* 0x000fe20000000800 */
[----:B0-----:R-:W-:-:S04]  /*6db0*/  FMNMX.FTZ R7, R10, R7, !PT ;  /* 0x000000070a077209 */ /* 0x001fc80007810000 */
[C---:B------:R-:W-:Y:S01]  /*6dc0*/  FSETP.NEU.FTZ.AND P1, PT, R7.reuse, -INF , PT ;  /* 0xff8000000700780b */ /* 0x040fe20003f3d000 */
[----:B------:R-:W-:Y:S02]  /*6dd0*/  FMUL.FTZ R0, R7, R6 ;  /* 0x0000000607007220 */ /* 0x000fe40000410000 */
[----:B------:R-:W-:Y:S03]  /*6de0*/  MUFU.EX2 R9, R9 ;  /* 0x0000000900097308 */ /* 0x000fe60000000800 */
        /* <DEDUP_REMOVED lines=19> */
[----:B------:R-:W-:Y:S08]  /*6f20*/  MUFU.EX2 R63, R63 ;  /* 0x0000003f003f7308 */ /* 0x000ff00000000800 */
[----:B------:R1:W2:Y:S01]  /*6f30*/  MUFU.EX2 R10, R31 ;  /* 0x0000001f000a7308 */ /* 0x0002a20000000800 */
[----:B0-----:R-:W-:-:S07]  /*6f40*/  F2FP.BF16.F32.PACK_AB R153, R61, R26 ;  /* 0x0000001a3d99723e */ /* 0x001fce00000010ff */
[----:B------:R-:W0:Y:S01]  /*6f50*/  MUFU.EX2 R27, R27 ;  /* 0x0000001b001b7308 */ /* 0x000e220000000800 */
[----:B-1----:R-:W-:-:S04]  /*6f60*/  FADD.FTZ R31, R65, R28 ;  /* 0x0000001c411f7221 */ /* 0x002fc80000010000 */
[C---:B------:R-:W-:Y:S01]  /*6f70*/  FADD.FTZ R28, R154.reuse, R31 ;  /* 0x0000001f9a1c7221 */ /* 0x040fe20000010000 */
[----:B------:R-:W-:Y:S02]  /*6f80*/  F2FP.BF16.F32.PACK_AB R154, R154, R65 ;  /* 0x000000419a9a723e */ /* 0x000fe400000010ff */
[----:B------:R-:W1:Y:S01]  /*6f90*/  MUFU.EX2 R12, R35 ;  /* 0x00000023000c7308 */ /* 0x000e620000000800 */
[----:B------:R-:W-:Y:S01]  /*6fa0*/  FADD.FTZ R31, R25, R28 ;  /* 0x0000001c191f7221 */ /* 0x000fe20000010000 */
[----:B------:R-:W-:Y:S01]  /*6fb0*/  FADD.FTZ R28, R26, R61 ;  /* 0x0000003d1a1c7221 */ /* 0x000fe20000010000 */
[----:B--2---:R-:W-:Y:S02]  /*6fc0*/  F2FP.BF16.F32.PACK_AB R155, R10, R63 ;  /* 0x0000003f0a9b723e */ /* 0x004fe400000010ff */
[C---:B------:R-:W-:Y:S01]  /*6fd0*/  FADD.FTZ R30, R156.reuse, R31 ;  /* 0x0000001f9c1e7221 */ /* 0x040fe20000010000 */
[----:B------:R-:W-:Y:S01]  /*6fe0*/  FADD.FTZ R31, R63, R28 ;  /* 0x0000001c3f1f7221 */ /* 0x000fe20000010000 */
[----:B------:R-:W-:Y:S01]  /*6ff0*/  F2FP.BF16.F32.PACK_AB R156, R156, R25 ;  /* 0x000000199c9c723e */ /* 0x000fe200000010ff */
[----:B------:R-:W2:Y:S01]  /*7000*/  MUFU.EX2 R29, R29 ;  /* 0x0000001d001d7308 */ /* 0x000ea20000000800 */
[----:B------:R-:W-:Y:S01]  /*7010*/  FADD.FTZ R33, R21, R30 ;  /* 0x0000001e15217221 */ /* 0x000fe20000010000 */
[----:B------:R-:W-:Y:S01]  /*7020*/  FADD.FTZ R30, R10, R31 ;  /* 0x0000001f0a1e7221 */ /* 0x000fe20000010000 */
[----:B------:R3:W-:Y:S02]  /*7030*/  STSM.16.M88.4 [R189+0x36400], R152 ;  /* 0x03640098bd007844 */ /* 0x0007e40000000200 */
[C---:B------:R-:W-:Y:S01]  /*7040*/  FADD.FTZ R32, R158.reuse, R33 ;  /* 0x000000219e207221 */ /* 0x040fe20000010000 */
[----:B0-----:R-:W-:Y:S01]  /*7050*/  FADD.FTZ R31, R27, R30 ;  /* 0x0000001e1b1f7221 */ /* 0x001fe20000010000 */
[----:B------:R-:W-:Y:S01]  /*7060*/  F2FP.BF16.F32.PACK_AB R158, R158, R21 ;  /* 0x000000159e9e723e */ /* 0x000fe200000010ff */
[----:B------:R-:W0:Y:S01]  /*7070*/  MUFU.EX2 R14, R39 ;  /* 0x00000027000e7308 */ /* 0x000e220000000800 */
[----:B------:R-:W-:Y:S01]  /*7080*/  FADD.FTZ R33, R15, R32 ;  /* 0x000000200f217221 */ /* 0x000fe20000010000 */
[C---:B-1----:R-:W-:Y:S01]  /*7090*/  FADD.FTZ R30, R12.reuse, R31 ;  /* 0x0000001f0c1e7221 */ /* 0x042fe20000010000 */
[----:B------:R-:W-:-:S02]  /*70a0*/  F2FP.BF16.F32.PACK_AB R157, R12, R27 ;  /* 0x0000001b0c9d723e */ /* 0x000fc400000010ff */
[C---:B------:R-:W-:Y:S01]  /*70b0*/  FADD.FTZ R32, R160.reuse, R33 ;  /* 0x00000021a0207221 */ /* 0x040fe20000010000 */
[----:B------:R-:W-:Y:S02]  /*70c0*/  F2FP.BF16.F32.PACK_AB R160, R160, R15 ;  /* 0x0000000fa0a0723e */ /* 0x000fe400000010ff */
[----:B------:R-:W1:Y:S01]  /*70d0*/  MUFU.EX2 R57, R57 ;  /* 0x0000003900397308 */ /* 0x000e620000000800 */
[----:B--2---:R-:W-:Y:S01]  /*70e0*/  FADD.FTZ R31, R29, R30 ;  /* 0x0000001e1d1f7221 */ /* 0x004fe20000010000 */
[----:B------:R-:W-:-:S04]  /*70f0*/  FADD.FTZ R33, R13, R32 ;  /* 0x000000200d217221 */ /* 0x000fc80000010000 */
[C---:B------:R-:W-:Y:S01]  /*7100*/  FADD.FTZ R0, R162.reuse, R33 ;  /* 0x00000021a2007221 */ /* 0x040fe20000010000 */
[----:B------:R-:W-:Y:S01]  /*7110*/  F2FP.BF16.F32.PACK_AB R162, R162, R13 ;  /* 0x0000000da2a2723e */ /* 0x000fe200000010ff */
[----:B------:R-:W2:Y:S01]  /*7120*/  MUFU.EX2 R24, R43 ;  /* 0x0000002b00187308 */ /* 0x000ea20000000800 */
[C---:B0-----:R-:W-:Y:S01]  /*7130*/  FADD.FTZ R32, R14.reuse, R31 ;  /* 0x0000001f0e207221 */ /* 0x041fe20000010000 */
[----:B------:R-:W-:Y:S01]  /*7140*/  FADD.FTZ R33, R11, R0 ;  /* 0x000000000b217221 */ /* 0x000fe20000010000 */
[----:B------:R-:W-:-:S03]  /*7150*/  F2FP.BF16.F32.PACK_AB R159, R14, R29 ;  /* 0x0000001d0e9f723e */ /* 0x000fc600000010ff */
[C---:B------:R-:W-:Y:S01]  /*7160*/  FADD.FTZ R34, R164.reuse, R33 ;  /* 0x00000021a4227221 */ /* 0x040fe20000010000 */
[----:B------:R-:W-:Y:S01]  /*7170*/  F2FP.BF16.F32.PACK_AB R164, R164, R11 ;  /* 0x0000000ba4a4723e */ /* 0x000fe200000010ff */
[----:B------:R-:W0:Y:S01]  /*7180*/  MUFU.EX2 R3, R3 ;  /* 0x0000000300037308 */ /* 0x000e220000000800 */
[----:B-1----:R-:W-:Y:S01]  /*7190*/  FADD.FTZ R31, R57, R32 ;  /* 0x00000020391f7221 */ /* 0x002fe20000010000 */
[----:B------:R-:W-:Y:S01]  /*71a0*/  FADD.FTZ R15, R9, R34 ;  /* 0x00000022090f7221 */ /* 0x000fe20000010000 */
[----:B------:R3:W-:Y:S05]  /*71b0*/  STSM.16.M88.4 [R190], R156 ;  /* 0x0000009cbe007844 */ /* 0x0007ea0000000200 */
[----:B------:R-:W1:Y:S01]  /*71c0*/  MUFU.EX2 R28, R47 ;  /* 0x0000002f001c7308 */ /* 0x000e620000000800 */
[C---:B--2---:R-:W-:Y:S01]  /*71d0*/  FADD.FTZ R0, R24.reuse, R31 ;  /* 0x0000001f18007221 */ /* 0x044fe20000010000 */
[----:B------:R-:W-:-:S06]  /*71e0*/  F2FP.BF16.F32.PACK_AB R161, R24, R57 ;  /* 0x0000003918a1723e */ /* 0x000fcc00000010ff */
[----:B------:R-:W2:Y:S01]  /*71f0*/  MUFU.EX2 R67, R67 ;  /* 0x0000004300437308 */ /* 0x000ea20000000800 */
[----:B0-----:R-:W-:-:S07]  /*7200*/  FADD.FTZ R21, R3, R0 ;  /* 0x0000000003157221 */ /* 0x001fce0000010000 */
[----:B------:R-:W0:Y:S01]  /*7210*/  MUFU.EX2 R30, R51 ;  /* 0x00000033001e7308 */ /* 0x000e220000000800 */
[C---:B-1----:R-:W-:Y:S01]  /*7220*/  FADD.FTZ R34, R28.reuse, R21 ;  /* 0x000000151c227221 */ /* 0x042fe20000010000 */
[----:B------:R-:W-:-:S05]  /*7230*/  F2FP.BF16.F32.PACK_AB R163, R28, R3 ;  /* 0x000000031ca3723e */ /* 0x000fca00000010ff */
[----:B------:R3:W-:Y:S01]  /*7240*/  STSM.16.M88.4 [R192], R160 ;  /* 0x000000a0c0007844 */ /* 0x0007e20000000200 */
[----:B------:R-:W1:Y:S01]  /*7250*/  MUFU.EX2 R20, R20 ;  /* 0x0000001400147308 */ /* 0x000e620000000800 */
[----:B--2---:R-:W-:-:S07]  /*7260*/  FADD.FTZ R11, R67, R34 ;  /* 0x00000022430b7221 */ /* 0x004fce0000010000 */
[----:B------:R-:W2:Y:S01]  /*7270*/  MUFU.EX2 R69, R69 ;  /* 0x0000004500457308 */ /* 0x000ea20000000800 */
[C---:B0-----:R-:W-:Y:S01]  /*7280*/  FADD.FTZ R10, R30.reuse, R11 ;  /* 0x0000000b1e0a7221 */ /* 0x041fe20000010000 */
[----:B------:R-:W-:-:S06]  /*7290*/  F2FP.BF16.F32.PACK_AB R165, R30, R67 ;  /* 0x000000431ea5723e */ /* 0x000fcc00000010ff */
[----:B------:R-:W0:Y:S01]  /*72a0*/  MUFU.EX2 R32, R55 ;  /* 0x0000003700207308 */ /* 0x000e220000000800 */
[C---:B-1----:R-:W-:Y:S01]  /*72b0*/  F2FP.BF16.F32.PACK_AB R166, R20.reuse, R9 ;  /* 0x0000000914a6723e */ /* 0x042fe200000010ff */
[----:B------:R-:W-:Y:S01]  /*72c0*/  FADD.FTZ R0, R20, R15 ;  /* 0x0000000f14007221 */ /* 0x000fe20000010000 */
[----:B--2---:R-:W-:Y:S01]  /*72d0*/  FADD.FTZ R9, R69, R10 ;  /* 0x0000000a45097221 */ /* 0x004fe20000010000 */
[----:B0-----:R-:W-:-:S03]  /*72e0*/  F2FP.BF16.F32.PACK_AB R167, R32, R69 ;  /* 0x0000004520a7723e */ /* 0x001fc600000010ff */
[----:B------:R-:W-:Y:S02]  /*72f0*/  FADD.FTZ R3, R32, R9 ;  /* 0x0000000920037221 */ /* 0x000fe40000010000 */
[----:B------:R3:W-:Y:S01]  /*7300*/  STSM.16.M88.4 [R191], R164 ;  /* 0x000000a4bf007844 */ /* 0x0007e20000000200 */
[----:B------:R-:W-:-:S06]  /*7310*/  WARPGROUP.ARRIVE ;  /* 0x00000000000079c5 */ /* 0x000fcc0000000000 */
        /* <DEDUP_REMOVED lines=25> */
[----:B---3--:R-:W-:Y:S05]  /*74b0*/  @!P0 BRA `(.L_x_3044) ;  /* 0x0000000000048947 */ /* 0x008fea0003800000 */
[----:B------:R-:W-:Y:S01]  /*74c0*/  BPT.TRAP 0x1 ;  /* 0x000000040000795c */ /* 0x000fe20000300000 */
.L_x_3044:
[----:B------:R-:W-:Y:S01]  /*74d0*/  ISETP.NE.AND P2, PT, R170, 0x1, PT ;  /* 0x00000001aa00780c */ /* 0x000fe20003f45270 */
[----:B------:R-:W-:Y:S01]  /*74e0*/  IMAD.MOV.U32 R10, RZ, RZ, R188 ;  /* 0x000000ffff0a7224 */ /* 0x000fe200078e00bc */
[----:B------:R-:W-:Y:S02]  /*74f0*/  R2UR UR5, R8 ;  /* 0x00000000080572ca */ /* 0x000fe400000e0000 */
[----:B------:R-:W-:-:S09]  /*7500*/  LOP3.LUT P1, RZ, R16, 0x1, RZ, 0xc0, !PT ;  /* 0x0000000110ff7812 */ /* 0x000fd2000782c0ff */
[----:B------:R-:W0:Y:S02]  /*7510*/  @P2 LDC R9, c[0x0][0x44c] ;  /* 0x00011300ff092b82 */ /* 0x000e240000000800 */
[----:B------:R-:W-:-:S04]  /*7520*/  UIADD3 UR5, UR5, 0x38860, URZ ;  /* 0x0003886005057890 */ /* 0x000fc8000fffe03f */
[----:B------:R-:W-:Y:S02]  /*7530*/  UPRMT UR5, UR39, 0x654, UR5 ;  /* 0x0000065427057896 */ /* 0x000fe40008000005 */
[----:B------:R-:W1:Y:S07]  /*7540*/  @P2 LDC R8, c[0x0][0x450] ;  /* 0x00011400ff082b82 */ /* 0x000e6e0000000800 */
[----:B------:R-:W-:Y:S01]  /*7550*/  SYNCS.ARRIVE.TRANS64.RED.A1T0 RZ, [UR5], RZ ;  /* 0x000000ffffff79a7 */ /* 0x000fe20008100405 */
[----:B0-----:R-:W-:-:S05]  /*7560*/  @P2 IMAD.HI.U32 R9, R188, R9, RZ ;  /* 0x00000009bc092227 */ /* 0x001fca00078e00ff */
[----:B-1----:R-:W-:Y:S01]  /*7570*/  @P2 SHF.R.U32.HI R10, RZ, R8, R9 ;  /* 0x00000008ff0a2219 */ /* 0x002fe20000011609 */
[----:B------:R-:W-:-:S04]  /*7580*/  VIADD R9, R168, 0xfffffffe ;  /* 0xfffffffea8097836 */ /* 0x000fc80000000000 */
[----:B------:R-:W-:-:S04]  /*7590*/  IMAD.IADD R169, R169, 0x1, R10 ;  /* 0x00000001a9a97824 */ /* 0x000fc800078e020a */
[----:B------:R-:W-:Y:S01]  /*75a0*/  VIADD R8, R169, UR7 ;  /* 0x00000007a9087c36 */ /* 0x000fe20008000000 */
[----:B------:R-:W-:Y:S06]  /*75b0*/  @!P1 BRA `(.L_x_3045) ;  /* 0x0000000000489947 */ /* 0x000fec0003800000 */
[C---:B------:R-:W-:Y:S01]  /*75c0*/  ISETP.GT.AND P1, PT, R169.reuse, RZ, PT ;  /* 0x000000ffa900720c */ /* 0x040fe20003f24270 */
[----:B------:R-:W-:-:S12]  /*75d0*/  VIADD R12, R169, 0xffffffff ;  /* 0xffffffffa90c7836 */ /* 0x000fd80000000000 */
[----:B------:R-:W-:Y:S05]  /*75e0*/  @P1 BRA `(.L_x_3046) ;  /* 0x0000000000201947 */ /* 0x000fea0003800000 */
[----:B------:R-:W0:Y:S01]  /*75f0*/  LDC R13, c[0x0][0xadc] ;  /* 0x0002b700ff0d7b82 */ /* 0x000e220000000800 */
[----:B------:R-:W-:Y:S01]  /*7600*/  IMAD.MOV R12, RZ, RZ, -R169 ;  /* 0x000000ffff0c7224 */ /* 0x000fe200078e0aa9 */
[----:B0-----:R-:W-:-:S13]  /*7610*/  ISETP.NE.AND P1, PT, R13, 0x1, PT ;  /* 0x000000010d00780c */ /* 0x001fda0003f25270 */
[----:B------:R-:W0:Y:S02]  /*7620*/  @P1 LDC.64 R10, c[0x0][0xae0] ;  /* 0x0002b800ff0a1b82 */ /* 0x000e240000000a00 */
[----:B0-----:R-:W-:-:S05]  /*7630*/  @P1 IMAD.HI.U32 R10, R12, R10, RZ ;  /* 0x0000000a0c0a1227 */ /* 0x001fca00078e00ff */
[----:B------:R-:W-:-:S04]  /*7640*/  @P1 SHF.R.U32.HI R12, RZ, R11, R10 ;  /* 0x0000000bff0c1219 */ /* 0x000fc8000001160a */
[----:B------:R-:W-:Y:S01]  /*7650*/  LOP3.LUT R12, RZ, R12, RZ, 0x33, !PT ;  /* 0x0000000cff0c7212 */ /* 0x000fe200078e33ff */
[----:B------:R-:W-:Y:S06]  /*7660*/  BRA `(.L_x_3047) ;  /* 0x0000000000147947 */ /* 0x000fec0003800000 */
.L_x_3046:
[----:B------:R-:W0:Y:S02]  /*7670*/  LDC R13, c[0x0][0xadc] ;  /* 0x0002b700ff0d7b82 */ /* 0x000e240000000800 */
[----:B0-----:R-:W-:-:S13]  /*7680*/  ISETP.NE.AND P1, PT, R13, 0x1, PT ;  /* 0x000000010d00780c */ /* 0x001fda0003f25270 */
[----:B------:R-:W0:Y:S02]  /*7690*/  @P1 LDC.64 R10, c[0x0][0xae0] ;  /* 0x0002b800ff0a1b82 */ /* 0x000e240000000a00 */
[----:B0-----:R-:W-:-:S05]  /*76a0*/  @P1 IMAD.HI.U32 R10, R12, R10, RZ ;  /* 0x0000000a0c0a1227 */ /* 0x001fca00078e00ff */
[----:B------:R-:W-:-:S07]  /*76b0*/  @P1 SHF.R.U32.HI R12, RZ, R11, R10 ;  /* 0x0000000bff0c1219 */ /* 0x000fce000001160a */
.L_x_3047:
[----:B------:R-:W-:-:S05]  /*76c0*/  IMAD R13, R12, R13, R13 ;  /* 0x0000000d0c0d7224 */ /* 0x000fca00078e020d */
[----:B------:R-:W-:-:S07]  /*76d0*/  VIMNMX R8, R8, R13, PT ;  /* 0x0000000d08087248 */ /* 0x000fce0003fe0100 */
.L_x_3045:
[----:B------:R-:W-:-:S04]  /*76e0*/  SHF.R.S32.HI R11, RZ, 0x1f, R8 ;  /* 0x0000001fff0b7819 */ /* 0x000fc80000011408 */
[----:B------:R-:W-:-:S04]  /*76f0*/  LEA.HI R11, R11, R8, RZ, 0x6 ;  /* 0x000000080b0b7211 */ /* 0x000fc800078f30ff */
[----:B------:R-:W-:-:S04]  /*7700*/  SHF.R.S32.HI R8, RZ, 0x6, R11 ;  /* 0x00000006ff087819 */ /* 0x000fc8000001140b */
[----:B------:R-:W-:-:S04]  /*7710*/  VIMNMX R8, R195, R8, !PT ;  /* 0x00000008c3087248 */ /* 0x000fc80007fe0100 */
[----:B------:R-:W-:-:S13]  /*7720*/  ISETP.GE.AND P1, PT, R9, R8, PT ;  /* 0x000000080900720c */ /* 0x000fda0003f26270 */
[----:B------:R-:W-:Y:S05]  /*7730*/  @!P1 BRA `(.L_x_3048) ;  /* 0x0000003000fc9947 */ /* 0x000fea0003800000 */
[----:B------:R-:W-:Y:S01]  /*7740*/  IMAD.MOV.U32 R10, RZ, RZ, R7 ;  /* 0x000000ffff0a7224 */ /* 0x000fe200078e0007 */
[----:B------:R-:W-:Y:S01]  /*7750*/  UMOV UR7, UR36 ;  /* 0x0000002400077c82 */ /* 0x000fe20008000000 */
[----:B------:R-:W-:-:S07]  /*7760*/  IMAD.MOV.U32 R11, RZ, RZ, R5 ;  /* 0x000000ffff0b7224 */ /* 0x000fce00078e0005 */
.L_x_3067:
[----:B------:R-:W-:-:S04]  /*7770*/  UIADD3 UR36, UR7, 0x1, URZ ;  /* 0x0000000107247890 */ /* 0x000fc8000fffe03f */
[----:B------:R-:W-:-:S04]  /*7780*/  UISETP.NE.AND UP0, UPT, UR36, 0x2, UPT ;  /* 0x000000022400788c */ /* 0x000fc8000bf05270 */
[----:B------:R-:W-:Y:S02]  /*7790*/  USEL UR5, URZ, 0x1, UP0 ;  /* 0x000000013f057887 */ /* 0x000fe40008000000 */
[----:B------:R-:W-:-:S04]  /*77a0*/  USEL UR36, UR36, URZ, UP0 ;  /* 0x0000003f24247287 */ /* 0x000fc80008000000 */
[----:B------:R-:W-:Y:S01]  /*77b0*/  LOP3.LUT R2, R2, UR5, RZ, 0x3c, !PT ;  /* 0x0000000502027c12 */ /* 0x000fe2000f8e3cff */
[----:B------:R-:W-:Y:S07]  /*77c0*/  @!P0 BRA `(.L_x_3049) ;  /* 0x0000000000048947 */ /* 0x000fee0003800000 */
[----:B------:R-:W-:Y:S01]  /*77d0*/  BPT.TRAP 0x1 ;  /* 0x000000040000795c */ /* 0x000fe20000300000 */
.L_x_3049:
[----:B------:R-:W-:Y:S01]  /*77e0*/  ULEA UR5, UR36, UR38, 0x3 ;  /* 0x0000002624057291 */ /* 0x000fe2000f8e183f */
[----:B------:R-:W-:-:S08]  /*77f0*/  SHF.L.U32 R5, R2, 0x1f, RZ ;  /* 0x0000001f02057819 */ /* 0x000fd000000006ff */
[----:B------:R0:W1:Y:S01]  /*7800*/  SYNCS.PHASECHK.TRANS64.TRYWAIT P1, [UR5+0x38830], R5 ;  /* 0x03883005ff0075a7 */ /* 0x0000620008020145 */
[----:B------:R-:W-:Y:S05]  /*7810*/  @!P0 BRA `(.L_x_3050) ;  /* 0x0000000000048947 */ /* 0x000fea0003800000 */
[----:B------:R-:W-:Y:S01]  /*7820*/  BPT.TRAP 0x1 ;  /* 0x000000040000795c */ /* 0x000fe20000300000 */
.L_x_3050:
[----:B-1----:R-:W-:Y:S05]  /*7830*/  @P1 BRA `(.L_x_3051) ;  /* 0x0000000000081947 */ /* 0x002fea0003800000 */
[----:B------:R-:W1:Y:S02]  /*7840*/  SYNCS.PHASECHK.TRANS64.TRYWAIT P1, [UR5+0x38830], R5 ;  /* 0x03883005ff0075a7 */ /* 0x000e640008020145 */
[----:B-1----:R-:W-:Y:S05]  /*7850*/  @!P1 BRA `(.L_x_3052) ;  /* 0x0000015800d89947 */ /* 0x002fea0003800000 */
.L_x_3051:
        /* <DEDUP_REMOVED lines=23> */
.L_x_3053:
[----:B------:R2:W3:Y:S01]  /*79d0*/  SYNCS.PHASECHK.TRANS64.TRYWAIT P1, [UR5+0x38850], R5 ;  /* 0x03885005ff0075a7 */ /* 0x0004e20008020145 */
[----:B------:R-:W-:Y:S05]  /*79e0*/  @!P0 BRA `(.L_x_3054) ;  /* 0x0000000000048947 */ /* 0x000fea0003800000 */
[----:B------:R-:W-:Y:S01]  /*79f0*/  BPT.TRAP 0x1 ;  /* 0x000000040000795c */ /* 0x000fe20000300000 */
.L_x_3054:
[----:B---3--:R-:W-:Y:S05]  /*7a00*/  @P1 BRA `(.L_x_3055) ;  /* 0x0000000000081947 */ /* 0x008fea0003800000 */
[----:B------:R-:W3:Y:S02]  /*7a10*/  SYNCS.PHASECHK.TRANS64.TRYWAIT P1, [UR5+0x38850], R5 ;  /* 0x03885005ff0075a7 */ /* 0x000ee40008020145 */
[----:B---3--:R-:W-:Y:S05]  /*7a20*/  @!P1 BRA `(.L_x_3056) ;  /* 0x00000158007c9947 */ /* 0x008fea0003800000 */
.L_x_3055:
[----:B------:R-:W-:Y:S01]  /*7a30*/  ULEA UR26, UR36, UR4, 0xc ;  /* 0x00000004241a7291 */ /* 0x000fe2000f8e603f */
[----:B------:R-:W-:Y:S01]  /*7a40*/  WARPGROUP.ARRIVE ;  /* 0x00000000000079c5 */ /* 0x000fe20000000000 */
[----:B------:R-:W-:Y:S01]  /*7a50*/  UMOV UR27, 0x40000040 ;  /* 0x40000040001b7882 */ /* 0x000fe20000000000 */
[----:B------:R-:W-:-:S04]  /*7a60*/  UIADD3 UR28, UR6, 0x2, URZ ;  /* 0x00000002061c7890 */ /* 0x000fc8000fffe03f */
[----:B-1----:R-:W1:Y:S01]  /*7a70*/  S2R R6, SR_TID.X ;  /* 0x0000000000067919 */ /* 0x002e620000002100 */
[----:B------:R-:W-:Y:S01]  /*7a80*/  UIADD3 UR30, UR26, 0x2, URZ ;  /* 0x000000021a1e7890 */ /* 0x000fe2000fffe03f */
[----:B------:R-:W-:Y:S01]  /*7a90*/  UMOV UR29, 0x40000040 ;  /* 0x40000040001d7882 */ /* 0x000fe20000000000 */
[----:B------:R-:W-:Y:S01]  /*7aa0*/  UMOV UR31, 0x40000040 ;  /* 0x40000040001f7882 */ /* 0x000fe20000000000 */
[----:B------:R-:W-:Y:S01]  /*7ab0*/  HGMMA.64x64x16.F32.BF16 R152, gdesc[UR24], R152, gsb0 ;  /* 0x00e00000189879f0 */ /* 0x000fe20008001898 */
[----:B------:R-:W-:Y:S02]  /*7ac0*/  UIADD3 UR18, UR6, 0x800, URZ ;  /* 0x0000080006127890 */ /* 0x000fe4000fffe03f */
[----:B------:R-:W-:Y:S01]  /*7ad0*/  UIADD3 UR15, UR26, 0x800, URZ ;  /* 0x000008001a0f7890 */ /* 0x000fe2000fffe03f */
[----:B-1----:R-:W-:-:S05]  /*7ae0*/  SHF.R.U32.HI R6, RZ, 0x7, R6 ;  /* 0x00000007ff067819 */ /* 0x002fca0000011606 */
[----:B0-2---:R-:W0:Y:S02]  /*7af0*/  SHFL.IDX PT, R5, R6, RZ, 0x1f ;  /* 0x00001fff06057589 */ /* 0x005e2400000e0000 */
[----:B0-----:R-:W-:-:S13]  /*7b00*/  R2UR UR10, R5 ;  /* 0x00000000050a72ca */ /* 0x001fda00000e0000 */
[----:B------:R-:W-:-:S03]  /*7b10*/  UISETP.GT.AND UP0, UPT, UR10, 0x7f, UPT ;  /* 0x0000007f0a00788c */ /* 0x000fc6000bf04270 */
[----:B------:R-:W-:Y:S01]  /*7b20*/  UMOV UR10, 0x4 ;  /* 0x00000004000a7882 */ /* 0x000fe20000000000 */
[----:B------:R-:W-:Y:S02]  /*7b30*/  USEL UR14, URZ, 0x2, !UP0 ;  /* 0x000000023f0e7887 */ /* 0x000fe4000c000000 */
[----:B------:R-:W-:Y:S01]  /*7b40*/  USEL UR11, UR10, 0x2, UP0 ;  /* 0x000000020a0b7887 */ /* 0x000fe20008000000 */
[----:B------:R-:W-:Y:S02]  /*7b50*/  WARPGROUP.DEPBAR.LE gsb0, 0x0 ;  /* 0x00008000000079c5 */ /* 0x000fe40000010000 */
[----:B------:R-:W-:Y:S01]  /*7b60*/  WARPGROUP.ARRIVE ;  /* 0x00000000000079c5 */ /* 0x000fe20000000000 */
[----:B------:R-:W-:-:S05]  /*7b70*/  USEL UR10, UR10, 0x6, !UP0 ;  /* 0x000000060a0a7887 */ /* 0x000fca000c000000 */
        /* <DEDUP_REMOVED lines=244> */
.L_x_3057:
[----:B------:R-:W0:Y:S01]  /*8ac0*/  LDC R5, c[0x0][0x448] ;  /* 0x00011200ff057b82 */ /* 0x000e220000000800 */
[----:B------:R-:W-:Y:S01]  /*8ad0*/  IMAD.IADD R20, R194, 0x1, R188 ;  /* 0x00000001c2147824 */ /* 0x000fe200078e02bc */
[----:B------:R-:W-:Y:S01]  /*8ae0*/  UIADD3 UR10, UR5, 0x38840, URZ ;  /* 0x00038840050a7890 */ /* 0x000fe2000fffe03f */
[----:B------:R-:W-:Y:S01]  /*8af0*/  LOP3.LUT P5, RZ, R16, 0x1, RZ, 0xc0, !PT ;  /* 0x0000000110ff7812 */ /* 0x000fe200078ac0ff */
[----:B------:R-:W-:Y:S01]  /*8b00*/  ULDC UR11, c[0x0][0xad4] ;  /* 0x0002b500000b7ab9 */ /* 0x000fe20000000800 */
[----:B------:R-:W-:Y:S01]  /*8b10*/  ULDC UR14, c[0x0][0xad8] ;  /* 0x0002b600000e7ab9 */ /* 0x000fe20000000800 */
[----:B------:R-:W-:-:S09]  /*8b20*/  UPRMT UR10, UR39, 0x654, UR10 ;  /* 0x00000654270a7896 */ /* 0x000fd2000800000a */
[----:B------:R-:W-:Y:S01]  /*8b30*/  SYNCS.ARRIVE.TRANS64.RED.A1T0 RZ, [UR10], RZ ;  /* 0x000000ffffff79a7 */ /* 0x000fe2000810040a */
[----:B------:R-:W-:Y:S01]  /*8b40*/  ULOP3.LUT UR10, URZ, UR11, URZ, 0x33, !UPT ;  /* 0x0000000b3f0a7292 */ /* 0x000fe2000f8e333f */
[----:B0-----:R-:W-:-:S13]  /*8b50*/  ISETP.NE.AND P1, PT, R5, 0x1, PT ;  /* 0x000000010500780c */ /* 0x001fda0003f25270 */
[----:B------:R-:W0:Y:S08]  /*8b60*/  @P1 LDC R6, c[0x0][0x44c] ;  /* 0x00011300ff061b82 */ /* 0x000e300000000800 */
[----:B------:R-:W1:Y:S01]  /*8b70*/  @P1 LDC R5, c[0x0][0x450] ;  /* 0x00011400ff051b82 */ /* 0x000e620000000800 */
[----:B0-----:R-:W-:-:S05]  /*8b80*/  @P1 IMAD.HI.U32 R6, R20, R6, RZ ;  /* 0x0000000614061227 */ /* 0x001fca00078e00ff */
[----:B-1----:R-:W-:Y:S01]  /*8b90*/  @P1 SHF.R.U32.HI R20, RZ, R5, R6 ;  /* 0x00000005ff141219 */ /* 0x002fe20000011606 */
[----:B------:R-:W-:-:S04]  /*8ba0*/  IMAD.SHL.U32 R5, R9, 0x40, RZ ;  /* 0x0000004009057824 */ /* 0x000fc800078e00ff */
[----:B------:R-:W0:Y:S01]  /*8bb0*/  SHFL.IDX PT, R21, R20, RZ, 0x1c1f ;  /* 0x001c1fff14157589 */ /* 0x000e2200000e0000 */
[----:B------:R-:W-:-:S04]  /*8bc0*/  IADD3 R14, -R19, 0x1, -R5 ;  /* 0x00000001130e7810 */ /* 0x000fc80007ffe905 */
[----:B------:R-:W-:-:S05]  /*8bd0*/  IADD3 R14, -R18, R14, R17 ;  /* 0x0000000e120e7210 */ /* 0x000fca0007ffe111 */
[C---:B------:R-:W-:Y:S02]  /*8be0*/  VIADD R15, R14.reuse, UR14 ;  /* 0x0000000e0e0f7c36 */ /* 0x040fe40008000000 */
[----:B------:R-:W-:Y:S01]  /*8bf0*/  VIADD R14, R14, UR10 ;  /* 0x0000000a0e0e7c36 */ /* 0x000fe20008000000 */
[----:B------:R-:W-:Y:S01]  /*8c00*/  ULDC UR10, c[0x0][0xadc] ;  /* 0x0002b700000a7ab9 */ /* 0x000fe20000000800 */
[----:B0-----:R-:W-:Y:S02]  /*8c10*/  IMAD.IADD R13, R15, 0x1, R21 ;  /* 0x000000010f0d7824 */ /* 0x001fe400078e0215 */
[----:B------:R-:W-:Y:S01]  /*8c20*/  IMAD.IADD R12, R21, 0x1, R14 ;  /* 0x00000001150c7824 */ /* 0x000fe200078e020e */
[----:B------:R-:W-:Y:S06]  /*8c30*/  @!P5 BRA `(.L_x_3058) ;  /* 0x000000000058d947 */ /* 0x000fec0003800000 */
[----:B------:R-:W-:Y:S01]  /*8c40*/  IADD3 R21, -R18, R17, R21 ;  /* 0x0000001112157210 */ /* 0x000fe20007ffe115 */
[----:B------:R-:W-:Y:S03]  /*8c50*/  BSSY B0, `(.L_x_3059) ;  /* 0x0000010000007945 */ /* 0x000fe60003800000 */
        /* <DEDUP_REMOVED lines=10> */
.L_x_3060:
[----:B------:R-:W-:-:S05]  /*8d00*/  IMAD.U32 R184, RZ, RZ, UR10 ;  /* 0x0000000affb87e24 */ /* 0x000fca000f8e00ff */
[----:B------:R-:W-:-:S13]  /*8d10*/  ISETP.NE.AND P1, PT, R184, 0x1, PT ;  /* 0x00000001b800780c */ /* 0x000fda0003f25270 */
[----:B------:R-:W0:Y:S02]  /*8d20*/  @P1 LDC.64 R6, c[0x0][0xae0] ;  /* 0x0002b800ff061b82 */ /* 0x000e240000000a00 */
[----:B0-----:R-:W-:-:S05]  /*8d30*/  @P1 IMAD.HI.U32 R6, R21, R6, RZ ;  /* 0x0000000615061227 */ /* 0x001fca00078e00ff */
[----:B------:R-:W-:-:S07]  /*8d40*/  @P1 SHF.R.U32.HI R21, RZ, R7, R6 ;  /* 0x00000007ff151219 */ /* 0x000fce0000011606 */
.L_x_3061:
[----:B------:R-:W-:Y:S05]  /*8d50*/  BSYNC B0 ;  /* 0x0000000000007941 */ /* 0x000fea0003800000 */
.L_x_3059:
[----:B------:R-:W-:-:S04]  /*8d60*/  IMAD R21, R21, R184, -R5 ;  /* 0x000000b815157224 */ /* 0x000fc800078e0a05 */
[----:B------:R-:W-:-:S05]  /*8d70*/  IMAD.IADD R21, R21, 0x1, -R19 ;  /* 0x0000000115157824 */ /* 0x000fca00078e0a13 */
[----:B------:R-:W-:Y:S02]  /*8d80*/  VIMNMX R12, R12, R21, !PT ;  /* 0x000000150c0c7248 */ /* 0x000fe40007fe0100 */
[----:B------:R-:W-:-:S07]  /*8d90*/  VIADDMNMX R13, R21, R184, R13, PT ;  /* 0x000000b8150d7246 */ /* 0x000fce000380010d */
.L_x_3058:
[----:B------:R-:W-:Y:S01]  /*8da0*/  ISETP.GT.AND P1, PT, R9, -0x1, PT ;  /* 0xffffffff0900780c */ /* 0x000fe20003f24270 */
[----:B------:R-:W0:Y:S03]  /*8db0*/  SHFL.IDX PT, R20, R20, 0x1, 0x1c1f ;  /* 0x003c1f0014147f89 */ /* 0x000e2600000e0000 */
        /* <DEDUP_REMOVED lines=11> */
[--C-:B0-----:R-:W-:Y:S01]  /*8e70*/  IMAD.IADD R15, R15, 0x1, R20.reuse ;  /* 0x000000010f0f7824 */ /* 0x101fe200078e0214 */
        /* <DEDUP_REMOVED lines=51> */
.L_x_3064:
[----:B------:R-:W-:-:S05]  /*91b0*/  IMAD.U32 R12, RZ, RZ, UR10 ;  /* 0x0000000aff0c7e24 */ /* 0x000fca000f8e00ff */
[----:B------:R-:W-:-:S13]  /*91c0*/  ISETP.NE.AND P2, PT, R12, 0x1, PT ;  /* 0x000000010c00780c */ /* 0x000fda0003f45270 */
[----:B------:R-:W0:Y:S02]  /*91d0*/  @P2 LDC.64 R6, c[0x0][0xae0] ;  /* 0x0002b800ff062b82 */ /* 0x000e240000000a00 */
[----:B0-----:R-:W-:-:S05]  /*91e0*/  @P2 IMAD.HI.U32 R6, R20, R6, RZ ;  /* 0x0000000614062227 */ /* 0x001fca00078e00ff */
[----:B------:R-:W-:-:S07]  /*91f0*/  @P2 SHF.R.U32.HI R20, RZ, R7, R6 ;  /* 0x00000007ff142219 */ /* 0x000fce0000011606 */
.L_x_3065:
[----:B------:R-:W-:Y:S05]  /*9200*/  BSYNC B0 ;  /* 0x0000000000007941 */ /* 0x000fea0003800000 */
.L_x_3063:
[----:B------:R-:W-:-:S04]  /*9210*/  IMAD R5, R20, R12, -R5 ;  /* 0x0000000c14057224 */ /* 0x000fc800078e0a05 */
[----:B------:R-:W-:-:S05]  /*9220*/  IMAD.IADD R5, R5, 0x1, -R19 ;  /* 0x0000000105057824 */ /* 0x000fca00078e0a13 */
[----:B------:R-:W-:Y:S02]  /*9230*/  VIMNMX R14, R14, R5, !PT ;  /* 0x000000050e0e7248 */ /* 0x000fe40007fe0100 */
[----:B------:R-:W-:-:S07]  /*9240*/  VIADDMNMX R15, R5, R12, R15, PT ;  /* 0x0000000c050f7246 */ /* 0x000fce000380010f */
.L_x_3062:
[----:B------:R-:W-:Y:S01]  /*9250*/  FMNMX.FTZ R5, R152, R11, !PT ;  /* 0x0000000b98057209 */ /* 0x000fe20007810000 */
[----:B------:R-:W-:Y:S01]  /*9260*/  ULEA UR10, UR36, UR37, 0xc ;  /* 0x00000025240a7291 */ /* 0x000fe2000f8e603f */
[----:B------:R-:W-:Y:S01]  /*9270*/  ISETP.GT.AND P4, PT, R14, 0x9, P1 ;  /* 0x000000090e00780c */ /* 0x000fe20000f84270 */
[----:B------:R-:W-:Y:S01]  /*9280*/  UMOV UR15, 0x40000040 ;  /* 0x40000040000f7882 */ /* 0x000fe20000000000 */
[----:B------:R-:W-:Y:S02]  /*9290*/  FMNMX.FTZ R5, R153, R5, !PT ;  /* 0x0000000599057209 */ /* 0x000fe40007810000 */
[----:B------:R-:W-:Y:S02]  /*92a0*/  ISETP.LT.OR P4, PT, R15, 0xa, P4 ;  /* 0x0000000a0f00780c */ /* 0x000fe40002781670 */
[----:B------:R-:W-:Y:S01]  /*92b0*/  FMNMX.FTZ R5, R156, R5, !PT ;  /* 0x000000059c057209 */ /* 0x000fe20007810000 */
[----:B------:R-:W-:Y:S01]  /*92c0*/  UMOV UR14, UR10 ;  /* 0x0000000a000e7c82 */ /* 0x000fe20008000000 */
        /* <DEDUP_REMOVED lines=28> */
[----:B------:R-:W0:Y:S01]  /*9490*/  SHFL.BFLY PT, R6, R5, 0x2, 0x1f ;  /* 0x0c401f0005067f89 */ /* 0x000e2200000e0000 */
        /* <DEDUP_REMOVED lines=8> */
[----:B------:R-:W-:Y:S02]  /*9520*/  ISETP.LT.OR P3, PT, R15, 0x29, P3 ;  /* 0x000000290f00780c */ /* 0x000fe40001f61670 */
[----:B0-----:R-:W-:Y:S02]  /*9530*/  FMNMX.FTZ R5, R5, R6, !PT ;  /* 0x0000000605057209 */ /* 0x001fe40007810000 */
[----:B------:R-:W-:Y:S02]  /*9540*/  FSEL R174, R174, -INF , !P3 ;  /* 0xff800000aeae7808 */ /* 0x000fe40005800000 */
[----:B------:R-:W-:Y:S01]  /*9550*/  ISETP.GT.AND P3, PT, R14, 0x30, P1 ;  /* 0x000000300e00780c */ /* 0x000fe20000f64270 */
[----:B------:R-:W0:Y:S03]  /*9560*/  SHFL.BFLY PT, R6, R5, 0x1, 0x1f ;  /* 0x0c201f0005067f89 */ /* 0x000e2600000e0000 */
[----:B------:R-:W-:-:S04]  /*9570*/  ISETP.LT.OR P3, PT, R15, 0x31, P3 ;  /* 0x000000310f00780c */ /* 0x000fc80001f61670 */
[----:B------:R-:W-:Y:S02]  /*9580*/  FSEL R178, R178, -INF , !P3 ;  /* 0xff800000b2b27808 */ /* 0x000fe40005800000 */
[----:B0-----:R-:W-:-:S04]  /*9590*/  FMNMX.FTZ R5, R5, R6, !PT ;  /* 0x0000000605057209 */ /* 0x001fc80007810000 */
[----:B------:R-:W-:-:S04]  /*95a0*/  FSETP.NEU.FTZ.AND P2, PT, R5, -INF , PT ;  /* 0xff8000000500780b */ /* 0x000fc80003f5d000 */
[----:B------:R-:W-:-:S05]  /*95b0*/  FSEL R6, R5, RZ, P2 ;  /* 0x000000ff05067208 */ /* 0x000fca0001000000 */
[----:B------:R-:W-:Y:S02]  /*95c0*/  FADD.FTZ R11, -R6, R11 ;  /* 0x0000000b060b7221 */ /* 0x000fe40000010100 */
[----:B------:R-:W0:Y:S02]  /*95d0*/  LDC R6, c[0x0][0xa80] ;  /* 0x0002a000ff067b82 */ /* 0x000e240000000800 */
[-C--:B0-----:R-:W-:Y:S01]  /*95e0*/  FMUL.FTZ R7, R5, R6.reuse ;  /* 0x0000000605077220 */ /* 0x081fe20000410000 */
[----:B------:R-:W-:-:S04]  /*95f0*/  FMUL.FTZ R11, R11, R6 ;  /* 0x000000060b0b7220 */ /* 0x000fc80000410000 */
[----:B------:R-:W-:Y:S02]  /*9600*/  FSEL R7, R7, RZ, P2 ;  /* 0x000000ff07077208 */ /* 0x000fe40001000000 */
[----:B------:R-:W-:Y:S01]  /*9610*/  ISETP.GT.AND P2, PT, R14, 0x8, P1 ;  /* 0x000000080e00780c */ /* 0x000fe20000f44270 */
[----:B------:R-:W0:Y:S02]  /*9620*/  MUFU.EX2 R11, R11 ;  /* 0x0000000b000b7308 */ /* 0x000e240000000800 */
        /* <DEDUP_REMOVED lines=17> */
[----:B------:R-:W1:Y:S01]  /*9740*/  MUFU.EX2 R152, R152 ;  /* 0x0000009800987308 */ /* 0x000e620000000800 */
[----:B------:R-:W-:Y:S01]  /*9750*/  FMNMX.FTZ R7, R154, R10, !PT ;  /* 0x0000000a9a077209 */ /* 0x000fe20007810000 */
[-C--:B0-----:R-:W-:Y:S01]  /*9760*/  FMUL.FTZ R24, R24, R11.reuse ;  /* 0x0000000b18187220 */ /* 0x081fe20000410000 */
[----:B------:R-:W-:Y:S01]  /*9770*/  FSEL R158, R158, -INF , !P2 ;  /* 0xff8000009e9e7808 */ /* 0x000fe20005000000 */
[----:B------:R-:W-:Y:S01]  /*9780*/  FMUL.FTZ R25, R25, R11 ;  /* 0x0000000b19197220 */ /* 0x000fe20000410000 */
[----:B------:R-:W-:Y:S01]  /*9790*/  FMNMX.FTZ R7, R155, R7, !PT ;  /* 0x000000079b077209 */ /* 0x000fe20007810000 */
[----:B------:R-:W-:Y:S01]  /*97a0*/  FMUL.FTZ R28, R28, R11 ;  /* 0x0000000b1c1c7220 */ /* 0x000fe20000410000 */
[----:B------:R-:W-:Y:S01]  /*97b0*/  ISETP.GT.AND P2, PT, R14, 0x11, P1 ;  /* 0x000000110e00780c */ /* 0x000fe20000f44270 */
[----:B------:R-:W0:Y:S01]  /*97c0*/  MUFU.EX2 R153, R153 ;  /* 0x0000009900997308 */ /* 0x000e220000000800 */
[----:B------:R-:W-:Y:S01]  /*97d0*/  FMNMX.FTZ R7, R158, R7, !PT ;  /* 0x000000079e077209 */ /* 0x000fe20007810000 */
[-C--:B------:R-:W-:Y:S01]  /*97e0*/  FMUL.FTZ R29, R29, R11.reuse ;  /* 0x0000000b1d1d7220 */ /* 0x080fe20000410000 */
[----:B------:R-:W-:Y:S01]  /*97f0*/  ISETP.LT.OR P2, PT, R15, 0x12, P2 ;  /* 0x000000120f00780c */ /* 0x000fe20001741670 */
[----:B------:R-:W-:Y:S01]  /*9800*/  FMUL.FTZ R32, R32, R11 ;  /* 0x0000000b20207220 */ /* 0x000fe20000410000 */
[----:B------:R-:W-:Y:S01]  /*9810*/  FMNMX.FTZ R7, R159, R7, !PT ;  /* 0x000000079f077209 */ /* 0x000fe20007810000 */
[----:B------:R-:W-:Y:S01]  /*9820*/  FMUL.FTZ R33, R33, R11 ;  /* 0x0000000b21217220 */ /* 0x000fe20000410000 */
[----:B------:R-:W-:Y:S01]  /*9830*/  FSEL R163, R163, -INF , !P2 ;  /* 0xff800000a3a37808 */ /* 0x000fe20005000000 */
[----:B------:R-:W2:Y:S01]  /*9840*/  MUFU.EX2 R156, R156 ;  /* 0x0000009c009c7308 */ /* 0x000ea20000000800 */
[----:B------:R-:W-:Y:S01]  /*9850*/  FMNMX.FTZ R7, R162, R7, !PT ;  /* 0x00000007a2077209 */ /* 0x000fe20007810000 */
[----:B-1----:R-:W-:Y:S01]  /*9860*/  FFMA.FTZ R0, R11, R0, R152 ;  /* 0x000000000b007223 */ /* 0x002fe20000010098 */
[----:B------:R-:W-:Y:S01]  /*9870*/  ISETP.GT.AND P2, PT, R14, 0x20, P1 ;  /* 0x000000200e00780c */ /* 0x000fe20000f44270 */
[----:B------:R-:W-:Y:S01]  /*9880*/  FMUL.FTZ R36, R36, R11 ;  /* 0x0000000b24247220 */ /* 0x000fe20000410000 */
[----:B------:R-:W-:Y:S01]  /*9890*/  FMNMX.FTZ R7, R163, R7, !PT ;  /* 0x00000007a3077209 */ /* 0x000fe20007810000 */
[----:B------:R-:W-:Y:S01]  /*98a0*/  FMUL.FTZ R37, R37, R11 ;  /* 0x0000000b25257220 */ /* 0x000fe20000410000 */
[----:B------:R-:W-:Y:S01]  /*98b0*/  ISETP.LT.OR P2, PT, R15, 0x21, P2 ;  /* 0x000000210f00780c */ /* 0x000fe20001741670 */
[----:B------:R-:W1:Y:S01]  /*98c0*/  MUFU.EX2 R157, R157 ;  /* 0x0000009d009d7308 */ /* 0x000e620000000800 */
[----:B------:R-:W-:Y:S01]  /*98d0*/  FMNMX.FTZ R7, R166, R7, !PT ;  /* 0x00000007a6077209 */ /* 0x000fe20007810000 */
[----:B0-----:R-:W-:Y:S01]  /*98e0*/  FADD.FTZ R0, R153, R0 ;  /* 0x0000000099007221 */ /* 0x001fe20000010000 */
[----:B------:R-:W-:Y:S01]  /*98f0*/  FSEL R170, R170, -INF , !P2 ;  /* 0xff800000aaaa7808 */ /* 0x000fe20005000000 */
[----:B------:R-:W-:Y:S01]  /*9900*/  FMUL.FTZ R40, R40, R11 ;  /* 0x0000000b28287220 */ /* 0x000fe20000410000 */
[----:B------:R-:W-:Y:S01]  /*9910*/  FMNMX.FTZ R7, R167, R7, !PT ;  /* 0x00000007a7077209 */ /* 0x000fe20007810000 */
[----:B------:R-:W-:Y:S01]  /*9920*/  FMUL.FTZ R41, R41, R11 ;  /* 0x0000000b29297220 */ /* 0x000fe20000410000 */
[----:B------:R-:W-:Y:S01]  /*9930*/  ISETP.GT.AND P2, PT, R14, 0x29, P1 ;  /* 0x000000290e00780c */ /* 0x000fe20000f44270 */
[----:B------:R-:W0:Y:S01]  /*9940*/  MUFU.EX2 R160, R160 ;  /* 0x000000a000a07308 */ /* 0x000e220000000800 */
[----:B------:R-:W-:Y:S01]  /*9950*/  FMNMX.FTZ R7, R170, R7, !PT ;  /* 0x00000007aa077209 */ /* 0x000fe20007810000 */
[----:B--2---:R-:W-:Y:S01]  /*9960*/  FADD.FTZ R0, R156, R0 ;  /* 0x000000009c007221 */ /* 0x004fe20000010000 */
[----:B------:R-:W-:Y:S01]  /*9970*/  ISETP.LT.OR P2, PT, R15, 0x2a, P2 ;  /* 0x0000002a0f00780c */ /* 0x000fe20001741670 */
[----:B------:R-:W-:Y:S01]  /*9980*/  FMUL.FTZ R44, R44, R11 ;  /* 0x0000000b2c2c7220 */ /* 0x000fe20000410000 */
[----:B------:R-:W-:Y:S01]  /*9990*/  FMNMX.FTZ R7, R171, R7, !PT ;  /* 0x00000007ab077209 */ /* 0x000fe20007810000 */
[----:B------:R-:W-:Y:S01]  /*99a0*/  FMUL.FTZ R45, R45, R11 ;  /* 0x0000000b2d2d7220 */ /* 0x000fe20000410000 */
[----:B------:R-:W-:Y:S01]  /*99b0*/  FSEL R175, R175, -INF , !P2 ;  /* 0xff800000afaf7808 */ /* 0x000fe20005000000 */
[----:B------:R-:W2:Y:S01]  /*99c0*/  MUFU.EX2 R161, R161 ;  /* 0x000000a100a17308 */ /* 0x000ea20000000800 */
[----:B------:R-:W-:Y:S01]  /*99d0*/  ISETP.GT.AND P2, PT, R14, 0x31, P1 ;  /* 0x000000310e00780c */ /* 0x000fe20000f44270 */
[----:B-1----:R-:W-:Y:S01]  /*99e0*/  FADD.FTZ R0, R157, R0 ;  /* 0x000000009d007221 */ /* 0x002fe20000010000 */
[----:B------:R-:W-:Y:S01]  /*99f0*/  FMNMX.FTZ R7, R174, R7, !PT ;  /* 0x00000007ae077209 */ /* 0x000fe20007810000 */
[-C--:B------:R-:W-:Y:S01]  /*9a00*/  FMUL.FTZ R48, R48, R11.reuse ;  /* 0x0000000b30307220 */ /* 0x080fe20000410000 */
[----:B------:R-:W-:Y:S01]  /*9a10*/  ISETP.LT.OR P2, PT, R15, 0x32, P2 ;  /* 0x000000320f00780c */ /* 0x000fe20001741670 */
[----:B------:R-:W-:Y:S01]  /*9a20*/  FMUL.FTZ R49, R49, R11 ;  /* 0x0000000b31317220 */ /* 0x000fe20000410000 */
[----:B------:R-:W-:Y:S01]  /*9a30*/  FMNMX.FTZ R7, R175, R7, !PT ;  /* 0x00000007af077209 */ /* 0x000fe20007810000 */
[----:B------:R-:W1:Y:S01]  /*9a40*/  MUFU.EX2 R164, R164 ;  /* 0x000000a400a47308 */ /* 0x000e620000000800 */
[----:B------:R-:W-:Y:S01]  /*9a50*/  ISETP.GT.AND P1, PT, R14, 0x39, P1 ;  /* 0x000000390e00780c */ /* 0x000fe20000f24270 */
[----:B0-----:R-:W-:Y:S01]  /*9a60*/  FADD.FTZ R0, R160, R0 ;  /* 0x00000000a0007221 */ /* 0x001fe20000010000 */
[----:B------:R-:W-:Y:S01]  /*9a70*/  FSEL R179, R179, -INF , !P2 ;  /* 0xff800000b3b37808 */ /* 0x000fe20005000000 */
[----:B------:R-:W-:Y:S01]  /*9a80*/  FMUL.FTZ R52, R52, R11 ;  /* 0x0000000b34347220 */ /* 0x000fe20000410000 */
[----:B------:R-:W-:Y:S01]  /*9a90*/  FMNMX.FTZ R7, R178, R7, !PT ;  /* 0x00000007b2077209 */ /* 0x000fe20007810000 */
[----:B------:R-:W-:Y:S01]  /*9aa0*/  FMUL.FTZ R53, R53, R11 ;  /* 0x0000000b35357220 */ /* 0x000fe20000410000 */
[----:B------:R-:W-:Y:S01]  /*9ab0*/  ISETP.LT.OR P1, PT, R15, 0x3a, P1 ;  /* 0x0000003a0f00780c */ /* 0x000fe20000f21670 */
[----:B------:R-:W0:Y:S01]  /*9ac0*/  MUFU.EX2 R165, R165 ;  /* 0x000000a500a57308 */ /* 0x000e220000000800 */
[----:B------:R-:W-:Y:S01]  /*9ad0*/  FMNMX.FTZ R7, R179, R7, !PT ;  /* 0x00000007b3077209 */ /* 0x000fe20007810000 */
[----:B--2---:R-:W-:Y:S01]  /*9ae0*/  FADD.FTZ R0, R161, R0 ;  /* 0x00000000a1007221 */ /* 0x004fe20000010000 */
[----:B------:R-:W-:Y:S01]  /*9af0*/  FSEL R183, R183, -INF , !P1 ;  /* 0xff800000b7b77808 */ /* 0x000fe20004800000 */
[----:B------:R-:W-:Y:S01]  /*9b00*/  FMUL.FTZ R56, R56, R11 ;  /* 0x0000000b38387220 */ /* 0x000fe20000410000 */
[----:B------:R-:W-:Y:S01]  /*9b10*/  FMNMX.FTZ R7, R182, R7, !PT ;  /* 0x00000007b6077209 */ /* 0x000fe20007810000 */
[----:B------:R-:W-:Y:S01]  /*9b20*/  FMUL.FTZ R57, R57, R11 ;  /* 0x0000000b39397220 */ /* 0x000fe20000410000 */
[----:B------:R-:W-:Y:S01]  /*9b30*/  ISETP.NE.AND P1, PT, R23, RZ, PT ;  /* 0x000000ff1700720c */ /* 0x000fe20003f25270 */
[----:B------:R-:W2:Y:S01]  /*9b40*/  MUFU.EX2 R168, R168 ;  /* 0x000000a800a87308 */ /* 0x000ea20000000800 */
[----:B------:R-:W-:Y:S01]  /*9b50*/  FMNMX.FTZ R7, R183, R7, !PT ;  /* 0x00000007b7077209 */ /* 0x000fe20007810000 */
[----:B-1----:R-:W-:Y:S01]  /*9b60*/  FADD.FTZ R0, R164, R0 ;  /* 0x00000000a4007221 */ /* 0x002fe20000010000 */
[----:B------:R-:W-:Y:S01]  /*9b70*/  F2FP.BF16.F32.PACK_AB R152, R153, R152 ;  /* 0x000000989998723e */ /* 0x000fe200000010ff */
[-C--:B------:R-:W-:Y:S01]  /*9b80*/  FMUL.FTZ R60, R60, R11.reuse ;  /* 0x0000000b3c3c7220 */ /* 0x080fe20000410000 */
[-C--:B------:R-:W-:Y:S01]  /*9b90*/  FMUL.FTZ R61, R61, R11.reuse ;  /* 0x0000000b3d3d7220 */ /* 0x080fe20000410000 */
[----:B------:R-:W1:Y:S01]  /*9ba0*/  SHFL.BFLY PT, R12, R7, 0x2, 0x1f ;  /* 0x0c401f00070c7f89 */ /* 0x000e6200000e0000 */
[-C--:B------:R-:W-:Y:S01]  /*9bb0*/  FMUL.FTZ R64, R64, R11.reuse ;  /* 0x0000000b40407220 */ /* 0x080fe20000410000 */
[----:B------:R-:W3:Y:S01]  /*9bc0*/  MUFU.EX2 R169, R169 ;  /* 0x000000a900a97308 */ /* 0x000ee20000000800 */
        /* <DEDUP_REMOVED lines=21> */
[----:B-1----:R-:W-:Y:S01]  /*9d20*/  FMNMX.FTZ R7, R7, R12, !PT ;  /* 0x0000000c07077209 */ /* 0x002fe20007810000 */
[-C--:B------:R-:W-:Y:S01]  /*9d30*/  FMUL.FTZ R100, R100, R11.reuse ;  /* 0x0000000b64647220 */ /* 0x080fe20000410000 */
[----:B------:R-:W1:Y:S01]  /*9d40*/  MUFU.EX2 R176, R176 ;  /* 0x000000b000b07308 */ /* 0x000e620000000800 */
[-C--:B------:R-:W-:Y:S01]  /*9d50*/  FMUL.FTZ R101, R101, R11.reuse ;  /* 0x0000000b65657220 */ /* 0x080fe20000410000 */
[-C--:B------:R-:W-:Y:S01]  /*9d60*/  FMUL.FTZ R104, R104, R11.reuse ;  /* 0x0000000b68687220 */ /* 0x080fe20000410000 */
[----:B------:R-:W4:Y:S01]  /*9d70*/  SHFL.BFLY PT, R12, R7, 0x1, 0x1f ;  /* 0x0c201f00070c7f89 */ /* 0x000f2200000e0000 */
[-C--:B------:R-:W-:Y:S01]  /*9d80*/  FMUL.FTZ R105, R105, R11.reuse ;  /* 0x0000000b69697220 */ /* 0x080fe20000410000 */
[-C--:B------:R-:W-:Y:S01]  /*9d90*/  FMUL.FTZ R108, R108, R11.reuse ;  /* 0x0000000b6c6c7220 */ /* 0x080fe20000410000 */
[-C--:B------:R-:W-:Y:S01]  /*9da0*/  FMUL.FTZ R109, R109, R11.reuse ;  /* 0x0000000b6d6d7220 */ /* 0x080fe20000410000 */
[-C--:B------:R-:W-:Y:S01]  /*9db0*/  FMUL.FTZ R112, R112, R11.reuse ;  /* 0x0000000b70707220 */ /* 0x080fe20000410000 */
[----:B------:R-:W5:Y:S01]  /*9dc0*/  MUFU.EX2 R177, R177 ;  /* 0x000000b100b17308 */ /* 0x000f620000000800 */
[-C--:B------:R-:W-:Y:S01]  /*9dd0*/  FMUL.FTZ R113, R113, R11.reuse ;  /* 0x0000000b71717220 */ /* 0x080fe20000410000 */
[-C--:B------:R-:W-:Y:S01]  /*9de0*/  FMUL.FTZ R116, R116, R11.reuse ;  /* 0x0000000b74747220 */ /* 0x080fe20000410000 */
[-C--:B------:R-:W-:Y:S01]  /*9df0*/  FMUL.FTZ R117, R117, R11.reuse ;  /* 0x0000000b75757220 */ /* 0x080fe20000410000 */
        /* <DEDUP_REMOVED lines=15> */
[----:B----4-:R-:W-:Y:S01]  /*9ef0*/  FMNMX.FTZ R7, R7, R12, !PT ;  /* 0x0000000c07077209 */ /* 0x010fe20007810000 */
[-C--:B------:R-:W-:Y:S01]  /*9f00*/  FMUL.FTZ R145, R145, R11.reuse ;  /* 0x0000000b91917220 */ /* 0x080fe20000410000 */
[-C--:B------:R-:W-:Y:S01]  /*9f10*/  FMUL.FTZ R148, R148, R11.reuse ;  /* 0x0000000b94947220 */ /* 0x080fe20000410000 */
[----:B------:R-:W-:Y:S01]  /*9f20*/  FMUL.FTZ R149, R149, R11 ;  /* 0x0000000b95957220 */ /* 0x000fe20000410000 */
[----:B------:R-:W-:Y:S01]  /*9f30*/  FSETP.NEU.FTZ.AND P2, PT, R7, -INF , PT ;  /* 0xff8000000700780b */ /* 0x000fe20003f5d000 */
[----:B---3--:R-:W-:-:S03]  /*9f40*/  FADD.FTZ R0, R169, R0 ;  /* 0x00000000a9007221 */ /* 0x008fc60000010000 */
[----:B------:R-:W-:Y:S01]  /*9f50*/  FSEL R12, R7, RZ, P2 ;  /* 0x000000ff070c7208 */ /* 0x000fe20001000000 */
[----:B0-----:R-:W-:-:S04]  /*9f60*/  FADD.FTZ R0, R172, R0 ;  /* 0x00000000ac007221 */ /* 0x001fc80000010000 */
[----:B------:R-:W-:Y:S01]  /*9f70*/  FADD.FTZ R12, -R12, R10 ;  /* 0x0000000a0c0c7221 */ /* 0x000fe20000010100 */
[----:B--2---:R-:W-:-:S03]  /*9f80*/  FADD.FTZ R0, R173, R0 ;  /* 0x00000000ad007221 */ /* 0x004fc60000010000 */
[----:B------:R-:W-:Y:S01]  /*9f90*/  FMUL.FTZ R10, R12, R6 ;  /* 0x000000060c0a7220 */ /* 0x000fe20000410000 */
[----:B------:R-:W-:Y:S02]  /*9fa0*/  IMAD.U32 R12, RZ, RZ, UR7 ;  /* 0x00000007ff0c7e24 */ /* 0x000fe4000f8e00ff */
[----:B-1----:R-:W-:Y:S02]  /*9fb0*/  FADD.FTZ R0, R176, R0 ;  /* 0x00000000b0007221 */ /* 0x002fe40000010000 */
[----:B------:R-:W-:Y:S01]  /*9fc0*/  @!P1 IMAD R12, R12, 0x40, R22 ;  /* 0x000000400c0c9824 */ /* 0x000fe200078e0216 */
[----:B------:R-:W0:Y:S01]  /*9fd0*/  MUFU.EX2 R10, R10 ;  /* 0x0000000a000a7308 */ /* 0x000e220000000800 */
[----:B-----5:R-:W-:-:S03]  /*9fe0*/  FADD.FTZ R0, R177, R0 ;  /* 0x00000000b1007221 */ /* 0x020fc60000010000 */
[----:B------:R-:W-:Y:S01]  /*9ff0*/  @!P1 LEA R12, R12, UR38, 0x2 ;  /* 0x000000260c0c9c11 */ /* 0x000fe2000f8e10ff */
[----:B------:R-:W-:-:S04]  /*a000*/  FADD.FTZ R0, R180, R0 ;  /* 0x00000000b4007221 */ /* 0x000fc80000010000 */
[----:B------:R-:W-:Y:S01]  /*a010*/  @!P1 STS [R12+0x38400], R11 ;  /* 0x0384000b0c009388 */ /* 0x000fe20000000800 */
[----:B------:R-:W-:-:S03]  /*a020*/  FADD.FTZ R0, R181, R0 ;  /* 0x00000000b5007221 */ /* 0x000fc60000010000 */
        /* <DEDUP_REMOVED lines=13> */
[-C--:B------:R-:W-:Y:S01]  /*a100*/  FMUL.FTZ R47, R47, R10.reuse ;  /* 0x0000000a2f2f7220 */ /* 0x080fe20000410000 */
[-C--:B------:R-:W-:Y:S01]  /*a110*/  FMUL.FTZ R50, R50, R10.reuse ;  /* 0x0000000a32327220 */ /* 0x080fe20000410000 */
[----:B------:R-:W-:Y:S01]  /*a120*/  FSEL R12, R12, RZ, P2 ;  /* 0x000000ff0c0c7208 */ /* 0x000fe20001000000 */
[-C--:B------:R-:W-:Y:S01]  /*a130*/  FMUL.FTZ R51, R51, R10.reuse ;  /* 0x0000000a33337220 */ /* 0x080fe20000410000 */
[-C--:B------:R-:W-:Y:S01]  /*a140*/  FMUL.FTZ R54, R54, R10.reuse ;  /* 0x0000000a36367220 */ /* 0x080fe20000410000 */
[-C--:B------:R-:W-:Y:S01]  /*a150*/  FMUL.FTZ R55, R55, R10.reuse ;  /* 0x0000000a37377220 */ /* 0x080fe20000410000 */
[----:B------:R-:W-:Y:S01]  /*a160*/  FMUL.FTZ R58, R58, R10 ;  /* 0x0000000a3a3a7220 */ /* 0x000fe20000410000 */
        /* <DEDUP_REMOVED lines=16> */
[----:B------:R0:W1:Y:S01]  /*a270*/  MUFU.EX2 R153, R154 ;  /* 0x0000009a00997308 */ /* 0x0000620000000800 */
[----:B------:R-:W-:Y:S01]  /*a280*/  F2FP.BF16.F32.PACK_AB R166, R181, R180 ;  /* 0x000000b4b5a6723e */ /* 0x000fe200000010ff */
        /* <DEDUP_REMOVED lines=8> */
[----:B------:R-:W-:Y:S01]  /*a310*/  FMUL.FTZ R71, R71, R10 ;  /* 0x0000000a47477220 */ /* 0x000fe20000410000 */
[----:B------:R-:W-:Y:S01]  /*a320*/  F2FP.BF16.F32.PACK_AB R156, R161, R160 ;  /* 0x000000a0a19c723e */ /* 0x000fe200000010ff */
[----:B------:R-:W-:Y:S01]  /*a330*/  FMUL.FTZ R74, R74, R10 ;  /* 0x0000000a4a4a7220 */ /* 0x000fe20000410000 */
[----:B------:R-:W-:Y:S01]  /*a340*/  F2FP.BF16.F32.PACK_AB R160, R169, R168 ;  /* 0x000000a8a9a0723e */ /* 0x000fe200000010ff */
[-C--:B------:R-:W-:Y:S01]  /*a350*/  FMUL.FTZ R75, R75, R10.reuse ;  /* 0x0000000a4b4b7220 */ /* 0x080fe20000410000 */
[-C--:B------:R-:W-:Y:S01]  /*a360*/  FMUL.FTZ R78, R78, R10.reuse ;  /* 0x0000000a4e4e7220 */ /* 0x080fe20000410000 */
        /* <DEDUP_REMOVED lines=8> */
[----:B------:R-:W1:Y:S01]  /*a3f0*/  MUFU.EX2 R15, R159 ;  /* 0x0000009f000f7308 */ /* 0x000e620000000800 */
[----:B--2---:R-:W-:Y:S01]  /*a400*/  F2FP.BF16.F32.PACK_AB R153, R12, R153 ;  /* 0x000000990c99723e */ /* 0x004fe200000010ff */
[----:B------:R-:W-:Y:S01]  /*a410*/  FMUL.FTZ R91, R91, R10 ;  /* 0x0000000a5b5b7220 */ /* 0x000fe20000410000 */
[----:B0-----:R-:W-:Y:S01]  /*a420*/  F2FP.BF16.F32.PACK_AB R158, R165, R164 ;  /* 0x000000a4a59e723e */ /* 0x001fe200000010ff */
[----:B------:R-:W-:Y:S01]  /*a430*/  FMUL.FTZ R94, R94, R10 ;  /* 0x0000000a5e5e7220 */ /* 0x000fe20000410000 */
[----:B------:R-:W-:Y:S01]  /*a440*/  F2FP.BF16.F32.PACK_AB R164, R177, R176 ;  /* 0x000000b0b1a4723e */ /* 0x000fe200000010ff */
        /* <DEDUP_REMOVED lines=38> */
[----:B------:R1:W-:Y:S01]  /*a6b0*/  STSM.16.M88.4 [R189+0x36400], R152 ;  /* 0x03640098bd007844 */ /* 0x0003e20000000200 */
[----:B------:R-:W-:-:S03]  /*a6c0*/  FADD.FTZ R3, R12, R3 ;  /* 0x000000030c037221 */ /* 0x000fc60000010000 */
[----:B------:R-:W2:Y:S01]  /*a6d0*/  MUFU.EX2 R171, R171 ;  /* 0x000000ab00ab7308 */ /* 0x000ea20000000800 */
[----:B0-----:R-:W-:Y:S01]  /*a6e0*/  F2FP.BF16.F32.PACK_AB R159, R168, R13 ;  /* 0x0000000da89f723e */ /* 0x001fe200000010ff */
[----:B------:R-:W-:-:S04]  /*a6f0*/  FADD.FTZ R3, R14, R3 ;  /* 0x000000030e037221 */ /* 0x000fc80000010000 */
[----:B------:R1:W-:Y:S01]  /*a700*/  STSM.16.M88.4 [R190], R156 ;  /* 0x0000009cbe007844 */ /* 0x0003e20000000200 */
[----:B------:R-:W-:Y:S01]  /*a710*/  FADD.FTZ R3, R15, R3 ;  /* 0x000000030f037221 */ /* 0x000fe20000010000 */
[----:B------:R-:W-:Y:S03]  /*a720*/  MUFU.EX2 R174, R174 ;  /* 0x000000ae00ae7308 */ /* 0x000fe60000000800 */
[----:B------:R-:W-:-:S04]  /*a730*/  FADD.FTZ R3, R20, R3 ;  /* 0x0000000314037221 */ /* 0x000fc80000010000 */
[----:B------:R-:W-:Y:S01]  /*a740*/  FADD.FTZ R3, R21, R3 ;  /* 0x0000000315037221 */ /* 0x000fe20000010000 */
[----:B------:R-:W0:Y:S01]  /*a750*/  MUFU.EX2 R175, R175 ;  /* 0x000000af00af7308 */ /* 0x000e220000000800 */
[----:B--2---:R-:W-:Y:S02]  /*a760*/  F2FP.BF16.F32.PACK_AB R161, R171, R170 ;  /* 0x000000aaaba1723e */ /* 0x004fe400000010ff */
[----:B------:R-:W-:-:S04]  /*a770*/  FADD.FTZ R3, R13, R3 ;  /* 0x000000030d037221 */ /* 0x000fc80000010000 */
[----:B------:R-:W-:Y:S01]  /*a780*/  FADD.FTZ R3, R168, R3 ;  /* 0x00000003a8037221 */ /* 0x000fe20000010000 */
[----:B------:R-:W2:Y:S03]  /*a790*/  MUFU.EX2 R178, R178 ;  /* 0x000000b200b27308 */ /* 0x000ea60000000800 */
[----:B------:R-:W-:-:S04]  /*a7a0*/  FADD.FTZ R3, R170, R3 ;  /* 0x00000003aa037221 */ /* 0x000fc80000010000 */
[----:B------:R-:W-:Y:S01]  /*a7b0*/  FADD.FTZ R3, R171, R3 ;  /* 0x00000003ab037221 */ /* 0x000fe20000010000 */
[----:B------:R-:W3:Y:S01]  /*a7c0*/  MUFU.EX2 R179, R179 ;  /* 0x000000b300b37308 */ /* 0x000ee20000000800 */
[----:B0-----:R-:W-:Y:S02]  /*a7d0*/  F2FP.BF16.F32.PACK_AB R163, R175, R174 ;  /* 0x000000aeafa3723e */ /* 0x001fe400000010ff */
[----:B------:R-:W-:-:S03]  /*a7e0*/  FADD.FTZ R3, R174, R3 ;  /* 0x00000003ae037221 */ /* 0x000fc60000010000 */
[----:B------:R1:W-:Y:S01]  /*a7f0*/  STSM.16.M88.4 [R192], R160 ;  /* 0x000000a0c0007844 */ /* 0x0003e20000000200 */
[----:B------:R-:W-:Y:S01]  /*a800*/  FADD.FTZ R3, R175, R3 ;  /* 0x00000003af037221 */ /* 0x000fe20000010000 */
[----:B------:R-:W-:Y:S03]  /*a810*/  MUFU.EX2 R182, R182 ;  /* 0x000000b600b67308 */ /* 0x000fe60000000800 */
[----:B--2---:R-:W-:-:S05]  /*a820*/  FADD.FTZ R3, R178, R3 ;  /* 0x00000003b2037221 */ /* 0x004fca0000010000 */
[----:B------:R-:W0:Y:S01]  /*a830*/  MUFU.EX2 R183, R183 ;  /* 0x000000b700b77308 */ /* 0x000e220000000800 */
[C---:B---3--:R-:W-:Y:S01]  /*a840*/  F2FP.BF16.F32.PACK_AB R165, R179.reuse, R178 ;  /* 0x000000b2b3a5723e */ /* 0x048fe200000010ff */
[----:B------:R-:W-:Y:S01]  /*a850*/  FADD.FTZ R3, R179, R3 ;  /* 0x00000003b3037221 */ /* 0x000fe20000010000 */
[----:B0-----:R-:W-:-:S03]  /*a860*/  F2FP.BF16.F32.PACK_AB R167, R183, R182 ;  /* 0x000000b6b7a7723e */ /* 0x001fc600000010ff */
[----:B------:R-:W-:Y:S02]  /*a870*/  FADD.FTZ R182, R182, R3 ;  /* 0x00000003b6b67221 */ /* 0x000fe40000010000 */
[----:B------:R1:W-:Y:S01]  /*a880*/  STSM.16.M88.4 [R191], R164 ;  /* 0x000000a4bf007844 */ /* 0x0003e20000000200 */
[----:B------:R-:W-:Y:S01]  /*a890*/  WARPGROUP.ARRIVE ;  /* 0x00000000000079c5 */ /* 0x000fe20000000000 */
[----:B------:R-:W-:-:S05]  /*a8a0*/  FADD.FTZ R3, R183, R182 ;  /* 0x000000b6b7037221 */ /* 0x000fca0000010000 */
        /* <DEDUP_REMOVED lines=31> */
.L_x_3066:
[----:B------:R-:W-:Y:S01]  /*aaa0*/  UIADD3 UR5, UR5, 0x38860, URZ ;  /* 0x0003886005057890 */ /* 0x000fe2000fffe03f */
[C---:B------:R-:W-:Y:S01]  /*aab0*/  ISETP.GT.AND P1, PT, R9.reuse, R8, PT ;  /* 0x000000080900720c */ /* 0x040fe20003f24270 */
[----:B------:R-:W-:Y:S01]  /*aac0*/  UMOV UR7, UR36 ;  /* 0x0000002400077c82 */ /* 0x000fe20008000000 */
[----:B------:R-:W-:Y:S01]  /*aad0*/  VIADD R9, R9, 0xffffffff ;  /* 0xffffffff09097836 */ /* 0x000fe20000000000 */
[----:B------:R-:W-:Y:S01]  /*aae0*/  UPRMT UR5, UR39, 0x654, UR5 ;  /* 0x0000065427057896 */ /* 0x000fe20008000005 */
[----:B------:R-:W-:Y:S02]  /*aaf0*/  IMAD.MOV.U32 R10, RZ, RZ, R7 ;  /* 0x000000ffff0a7224 */ /* 0x000fe400078e0007 */
[----:B------:R-:W-:-:S06]  /*ab00*/  IMAD.MOV.U32 R11, RZ, RZ, R5 ;  /* 0x000000ffff0b7224 */ /* 0x000fcc00078e0005 */
[----:B------:R-:W-:Y:S01]  /*ab10*/  SYNCS.ARRIVE.TRANS64.RED.A1T0 RZ, [UR5], RZ ;  /* 0x000000ffffff79a7 */ /* 0x000fe20008100405 */
[----:B------:R-:W-:Y:S05]  /*ab20*/  @P1 BRA `(.L_x_3067) ;  /* 0xffffffcc00101947 */ /* 0x000fea000383ffff */
.L_x_3048:
[----:B------:R-:W0:Y:S01]  /*ab30*/  LDC R8, c[0x0][0x448] ;  /* 0x00011200ff087b82 */ /* 0x000e220000000800 */
[----:B------:R-:W-:Y:S01]  /*ab40*/  VIADD R10, R188, 0x3f ;  /* 0x0000003fbc0a7836 */ /* 0x000fe20000000000 */
[----:B------:R-:W-:Y:S02]  /*ab50*/  LOP3.LUT P1, RZ, R16, 0x1, RZ, 0xc0, !PT ;  /* 0x0000000110ff7812 */ /* 0x000fe4000782c0ff */
[----:B0-----:R-:W-:-:S13]  /*ab60*/  ISETP.NE.AND P2, PT, R8, 0x1, PT ;  /* 0x000000010800780c */ /* 0x001fda0003f45270 */
[----:B------:R-:W0:Y:S08]  /*ab70*/  @P2 LDC R11, c[0x0][0x44c] ;  /* 0x00011300ff0b2b82 */ /* 0x000e300000000800 */
[----:B------:R-:W1:Y:S01]  /*ab80*/  @P2 LDC R8, c[0x0][0x450] ;  /* 0x00011400ff082b82 */ /* 0x000e620000000800 */
[----:B0-----:R-:W-:-:S05]  /*ab90*/  @P2 IMAD.HI.U32 R11, R10, R11, RZ ;  /* 0x0000000b0a0b2227 */ /* 0x001fca00078e00ff */
[----:B-1----:R-:W-:Y:S02]  /*aba0*/  @P2 SHF.R.U32.HI R10, RZ, R8, R11 ;  /* 0x00000008ff0a2219 */ /* 0x002fe4000001160b */
[----:B------:R-:W-:-:S05]  /*abb0*/  IADD3 R11, R17, 0x1, -R18 ;  /* 0x00000001110b7810 */ /* 0x000fca0007ffe812 */
[----:B------:R-:W-:-:S04]  /*abc0*/  IMAD.IADD R12, R11, 0x1, R10 ;  /* 0x000000010b0c7824 */ /* 0x000fc800078e020a */
        /* <DEDUP_REMOVED lines=12> */
.L_x_3069:
[----:B------:R-:W0:Y:S02]  /*ac90*/  LDC R13, c[0x0][0xadc] ;  /* 0x0002b700ff0d7b82 */ /* 0x000e240000000800 */
[----:B0-----:R-:W-:-:S13]  /*aca0*/  ISETP.NE.AND P1, PT, R13, 0x1, PT ;  /* 0x000000010d00780c */ /* 0x001fda0003f25270 */
[----:B------:R-:W0:Y:S02]  /*acb0*/  @P1 LDC.64 R10, c[0x0][0xae0] ;  /* 0x0002b800ff0a1b82 */ /* 0x000e240000000a00 */
[----:B0-----:R-:W-:-:S05]  /*acc0*/  @P1 IMAD.HI.U32 R10, R12, R10, RZ ;  /* 0x0000000a0c0a1227 */ /* 0x001fca00078e00ff */
[----:B------:R-:W-:-:S07]  /*acd0*/  @P1 SHF.R.U32.HI R12, RZ, R11, R10 ;  /* 0x0000000bff0c1219 */ /* 0x000fce000001160a */
.L_x_3070:
[----:B------:R-:W-:-:S05]  /*ace0*/  IMAD R13, R12, R13, RZ ;  /* 0x0000000d0c0d7224 */ /* 0x000fca00078e02ff */
[----:B------:R-:W-:-:S07]  /*acf0*/  VIMNMX R8, R8, R13, !PT ;  /* 0x0000000d08087248 */ /* 0x000fce0007fe0100 */
.L_x_3068:
[----:B------:R-:W-:-:S05]  /*ad00*/  VIADD R8, R8, 0x3f ;  /* 0x0000003f08087836 */ /* 0x000fca0000000000 */
        /* <DEDUP_REMOVED lines=9> */
.L_x_3082:
        /* <DEDUP_REMOVED lines=9> */
.L_x_3072:
[----:B------:R-:W-:Y:S01]  /*ae30*/  ULEA UR5, UR36, UR38, 0x3 ;  /* 0x0000002624057291 */ /* 0x000fe2000f8e183f */
[----:B------:R-:W-:-:S08]  /*ae40*/  SHF.L.U32 R5, R2, 0x1f, RZ ;  /* 0x0000001f02057819 */ /* 0x000fd000000006ff */
[----:B------:R0:W1:Y:S01]  /*ae50*/  SYNCS.PHASECHK.TRANS64.TRYWAIT P2, [UR5+0x38830], R5 ;  /* 0x03883005ff0075a7 */ /* 0x0000620008040145 */
[----:B------:R-:W-:Y:S05]  /*ae60*/  @!P0 BRA `(.L_x_3073) ;  /* 0x0000000000048947 */ /* 0x000fea0003800000 */
[----:B------:R-:W-:Y:S01]  /*ae70*/  BPT.TRAP 0x1 ;  /* 0x000000040000795c */ /* 0x000fe20000300000 */
.L_x_3073:
[----:B-1----:R-:W-:Y:S05]  /*ae80*/  @P2 BRA `(.L_x_3074) ;  /* 0x0000000000082947 */ /* 0x002fea0003800000 */
[----:B------:R-:W1:Y:S02]  /*ae90*/  SYNCS.PHASECHK.TRANS64.TRYWAIT P2, [UR5+0x38830], R5 ;  /* 0x03883005ff0075a7 */ /* 0x000e640008040145 */
[----:B-1----:R-:W-:Y:S05]  /*aea0*/  @!P2 BRA `(.L_x_3075) ;  /* 0x000001240074a947 */ /* 0x002fea0003800000 */
.L_x_3074:
        /* <DEDUP_REMOVED lines=23> */
.L_x_3076:
[----:B------:R2:W3:Y:S01]  /*b020*/  SYNCS.PHASECHK.TRANS64.TRYWAIT P2, [UR5+0x38850], R5 ;  /* 0x03885005ff0075a7 */ /* 0x0004e20008040145 */
[----:B------:R-:W-:Y:S05]  /*b030*/  @!P0 BRA `(.L_x_3077) ;  /* 0x0000000000048947 */ /* 0x000fea0003800000 */
[----:B------:R-:W-:Y:S01]  /*b040*/  BPT.TRAP 0x1 ;  /* 0x000000040000795c */ /* 0x000fe20000300000 */
.L_x_3077:
[----:B---3--:R-:W-:Y:S05]  /*b050*/  @P2 BRA `(.L_x_3078) ;  /* 0x0000000000082947 */ /* 0x008fea0003800000 */
[----:B------:R-:W3:Y:S02]  /*b060*/  SYNCS.PHASECHK.TRANS64.TRYWAIT P2, [UR5+0x38850], R5 ;  /* 0x03885005ff0075a7 */ /* 0x000ee40008040145 */
[----:B---3--:R-:W-:Y:S05]  /*b070*/  @!P2 BRA `(.L_x_3079) ;  /* 0x000001240018a947 */ /* 0x008fea0003800000 */
.L_x_3078:
        /* <DEDUP_REMOVED lines=265> */
.L_x_3080:
[----:B------:R-:W-:Y:S01]  /*c110*/  FMNMX.FTZ R5, R152, R11, !PT ;  /* 0x0000000b98057209 */ /* 0x000fe20007810000 */
[----:B------:R-:W-:Y:S01]  /*c120*/  UIADD3 UR10, UR5, 0x38840, URZ ;  /* 0x00038840050a7890 */ /* 0x000fe2000fffe03f */
[----:B------:R-:W-:Y:S01]  /*c130*/  ISETP.NE.AND P2, PT, R23, RZ, PT ;  /* 0x000000ff1700720c */ /* 0x000fe20003f45270 */
[----:B------:R-:W-:Y:S01]  /*c140*/  IMAD.U32 R14, RZ, RZ, UR7 ;  /* 0x00000007ff0e7e24 */ /* 0x000fe2000f8e00ff */
[----:B------:R-:W-:Y:S01]  /*c150*/  FMNMX.FTZ R5, R153, R5, !PT ;  /* 0x0000000599057209 */ /* 0x000fe20007810000 */
[----:B------:R-:W-:Y:S01]  /*c160*/  UPRMT UR10, UR39, 0x654, UR10 ;  /* 0x00000654270a7896 */ /* 0x000fe2000800000a */
[----:B------:R-:W-:Y:S02]  /*c170*/  UMOV UR11, 0x40000040 ;  /* 0x40000040000b7882 */ /* 0x000fe40000000000 */
[----:B------:R-:W-:Y:S01]  /*c180*/  FMNMX.FTZ R5, R156, R5, !PT ;  /* 0x000000059c057209 */ /* 0x000fe20007810000 */
[----:B------:R-:W-:-:S03]  /*c190*/  UMOV UR15, 0x40000040 ;  /* 0x40000040000f7882 */ /* 0x000fc60000000000 */
[----:B------:R-:W-:Y:S02]  /*c1a0*/  FMNMX.FTZ R5, R157, R5, !PT ;  /* 0x000000059d057209 */ /* 0x000fe40007810000 */
[----:B------:R-:W-:Y:S01]  /*c1b0*/  SYNCS.ARRIVE.TRANS64.RED.A1T0 RZ, [UR10], RZ ;  /* 0x000000ffffff79a7 */ /* 0x000fe2000810040a */
[----:B------:R-:W-:Y:S01]  /*c1c0*/  @!P2 IMAD R14, R14, 0x40, R22 ;  /* 0x000000400e0ea824 */ /* 0x000fe200078e0216 */
[----:B------:R-:W-:Y:S01]  /*c1d0*/  FMNMX.FTZ R5, R160, R5, !PT ;  /* 0x00000005a0057209 */ /* 0x000fe20007810000 */
[----:B------:R-:W-:-:S03]  /*c1e0*/  ULEA UR10, UR36, UR37, 0xc ;  /* 0x00000025240a7291 */ /* 0x000fc6000f8e603f */
[----:B------:R-:W-:Y:S01]  /*c1f0*/  FMNMX.FTZ R5, R161, R5, !PT ;  /* 0x00000005a1057209 */ /* 0x000fe20007810000 */
[----:B------:R-:W-:Y:S01]  /*c200*/  UIADD3 UR14, UR10, 0x80, URZ ;  /* 0x000000800a0e7890 */ /* 0x000fe2000fffe03f */
        /* <DEDUP_REMOVED lines=14> */
[----:B0-----:R-:W-:Y:S02]  /*c2f0*/  FMNMX.FTZ R5, R5, R6, !PT ;  /* 0x0000000605057209 */ /* 0x001fe40007810000 */
[----:B------:R-:W0:Y:S03]  /*c300*/  LDC R6, c[0x0][0xa80] ;  /* 0x0002a000ff067b82 */ /* 0x000e260000000800 */
[C---:B------:R-:W-:Y:S01]  /*c310*/  FADD.FTZ R11, -R5.reuse, R11 ;  /* 0x0000000b050b7221 */ /* 0x040fe20000010100 */
[----:B0-----:R-:W-:-:S03]  /*c320*/  FMUL.FTZ R7, R5, R6 ;  /* 0x0000000605077220 */ /* 0x001fc60000410000 */
        /* <DEDUP_REMOVED lines=18> */
[----:B------:R-:W0:Y:S03]  /*c450*/  MUFU.EX2 R11, R11 ;  /* 0x0000000b000b7308 */ /* 0x000e260000000800 */
[----:B------:R-:W-:-:S04]  /*c460*/  FMNMX.FTZ R7, R155, R7, !PT ;  /* 0x000000079b077209 */ /* 0x000fc80007810000 */
[----:B------:R-:W-:Y:S01]  /*c470*/  FMNMX.FTZ R7, R158, R7, !PT ;  /* 0x000000079e077209 */ /* 0x000fe20007810000 */
[----:B------:R-:W1:Y:S03]  /*c480*/  MUFU.EX2 R152, R152 ;  /* 0x0000009800987308 */ /* 0x000e660000000800 */
[----:B------:R-:W-:-:S04]  /*c490*/  FMNMX.FTZ R7, R159, R7, !PT ;  /* 0x000000079f077209 */ /* 0x000fc80007810000 */
[----:B------:R-:W-:Y:S01]  /*c4a0*/  FMNMX.FTZ R7, R162, R7, !PT ;  /* 0x00000007a2077209 */ /* 0x000fe20007810000 */
[----:B------:R-:W2:Y:S01]  /*c4b0*/  MUFU.EX2 R153, R153 ;  /* 0x0000009900997308 */ /* 0x000ea20000000800 */
[----:B0-----:R-:W-:Y:S01]  /*c4c0*/  @!P2 STS [R14+0x38400], R11 ;  /* 0x0384000b0e00a388 */ /* 0x001fe20000000800 */
[----:B------:R-:W-:Y:S01]  /*c4d0*/  FMUL.FTZ R24, R24, R11 ;  /* 0x0000000b18187220 */ /* 0x000fe20000410000 */
[----:B------:R-:W-:Y:S01]  /*c4e0*/  FMNMX.FTZ R7, R163, R7, !PT ;  /* 0x00000007a3077209 */ /* 0x000fe20007810000 */
[-C--:B------:R-:W-:Y:S01]  /*c4f0*/  FMUL.FTZ R25, R25, R11.reuse ;  /* 0x0000000b19197220 */ /* 0x080fe20000410000 */
[-C--:B------:R-:W-:Y:S01]  /*c500*/  FMUL.FTZ R28, R28, R11.reuse ;  /* 0x0000000b1c1c7220 */ /* 0x080fe20000410000 */
[----:B------:R-:W-:Y:S01]  /*c510*/  FMUL.FTZ R29, R29, R11 ;  /* 0x0000000b1d1d7220 */ /* 0x000fe20000410000 */
[----:B------:R-:W-:Y:S01]  /*c520*/  FMNMX.FTZ R7, R166, R7, !PT ;  /* 0x00000007a6077209 */ /* 0x000fe20007810000 */
[----:B------:R-:W0:Y:S01]  /*c530*/  MUFU.EX2 R156, R156 ;  /* 0x0000009c009c7308 */ /* 0x000e220000000800 */
[----:B-1----:R-:W-:Y:S01]  /*c540*/  FFMA.FTZ R0, R11, R0, R152 ;  /* 0x000000000b007223 */ /* 0x002fe20000010098 */
[----:B------:R-:W-:Y:S01]  /*c550*/  FMUL.FTZ R32, R32, R11 ;  /* 0x0000000b20207220 */ /* 0x000fe20000410000 */
[----:B------:R-:W-:Y:S01]  /*c560*/  FMNMX.FTZ R7, R167, R7, !PT ;  /* 0x00000007a7077209 */ /* 0x000fe20007810000 */
[-C--:B------:R-:W-:Y:S01]  /*c570*/  FMUL.FTZ R33, R33, R11.reuse ;  /* 0x0000000b21217220 */ /* 0x080fe20000410000 */
[-C--:B------:R-:W-:Y:S01]  /*c580*/  FMUL.FTZ R36, R36, R11.reuse ;  /* 0x0000000b24247220 */ /* 0x080fe20000410000 */
[----:B------:R-:W-:Y:S01]  /*c590*/  FMUL.FTZ R37, R37, R11 ;  /* 0x0000000b25257220 */ /* 0x000fe20000410000 */
[----:B------:R-:W-:Y:S01]  /*c5a0*/  FMNMX.FTZ R7, R170, R7, !PT ;  /* 0x00000007aa077209 */ /* 0x000fe20007810000 */
[----:B------:R-:W1:Y:S01]  /*c5b0*/  MUFU.EX2 R157, R157 ;  /* 0x0000009d009d7308 */ /* 0x000e620000000800 */
[C---:B--2---:R-:W-:Y:S01]  /*c5c0*/  F2FP.BF16.F32.PACK_AB R184, R153.reuse, R152 ;  /* 0x0000009899b8723e */ /* 0x044fe200000010ff */
[----:B------:R-:W-:Y:S01]  /*c5d0*/  FADD.FTZ R0, R153, R0 ;  /* 0x0000000099007221 */ /* 0x000fe20000010000 */
[----:B------:R-:W-:Y:S01]  /*c5e0*/  FMNMX.FTZ R7, R171, R7, !PT ;  /* 0x00000007ab077209 */ /* 0x000fe20007810000 */
[-C--:B------:R-:W-:Y:S01]  /*c5f0*/  FMUL.FTZ R40, R40, R11.reuse ;  /* 0x0000000b28287220 */ /* 0x080fe20000410000 */
[-C--:B------:R-:W-:Y:S01]  /*c600*/  FMUL.FTZ R41, R41, R11.reuse ;  /* 0x0000000b29297220 */ /* 0x080fe20000410000 */
[----:B------:R-:W-:Y:S01]  /*c610*/  FMUL.FTZ R44, R44, R11 ;  /* 0x0000000b2c2c7220 */ /* 0x000fe20000410000 */
[----:B------:R-:W-:Y:S01]  /*c620*/  FMNMX.FTZ R7, R174, R7, !PT ;  /* 0x00000007ae077209 */ /* 0x000fe20007810000 */
[----:B------:R-:W2:Y:S01]  /*c630*/  MUFU.EX2 R152, R160 ;  /* 0x000000a000987308 */ /* 0x000ea20000000800 */
[----:B0-----:R-:W-:Y:S01]  /*c640*/  FADD.FTZ R0, R156, R0 ;  /* 0x000000009c007221 */ /* 0x001fe20000010000 */
[----:B------:R-:W-:Y:S01]  /*c650*/  FMUL.FTZ R45, R45, R11 ;  /* 0x0000000b2d2d7220 */ /* 0x000fe20000410000 */
[----:B------:R-:W-:Y:S01]  /*c660*/  FMNMX.FTZ R7, R175, R7, !PT ;  /* 0x00000007af077209 */ /* 0x000fe20007810000 */
[-C--:B------:R-:W-:Y:S01]  /*c670*/  FMUL.FTZ R48, R48, R11.reuse ;  /* 0x0000000b30307220 */ /* 0x080fe20000410000 */
[-C--:B------:R-:W-:Y:S01]  /*c680*/  FMUL.FTZ R49, R49, R11.reuse ;  /* 0x0000000b31317220 */ /* 0x080fe20000410000 */
[----:B------:R-:W-:Y:S01]  /*c690*/  FMUL.FTZ R52, R52, R11 ;  /* 0x0000000b34347220 */ /* 0x000fe20000410000 */
[----:B------:R-:W-:Y:S01]  /*c6a0*/  FMNMX.FTZ R7, R178, R7, !PT ;  /* 0x00000007b2077209 */ /* 0x000fe20007810000 */
[----:B------:R-:W0:Y:S01]  /*c6b0*/  MUFU.EX2 R161, R161 ;  /* 0x000000a100a17308 */ /* 0x000e220000000800 */
[C---:B-1----:R-:W-:Y:S01]  /*c6c0*/  FADD.FTZ R0, R157.reuse, R0 ;  /* 0x000000009d007221 */ /* 0x042fe20000010000 */
[----:B------:R-:W-:Y:S01]  /*c6d0*/  F2FP.BF16.F32.PACK_AB R186, R157, R156 ;  /* 0x0000009c9dba723e */ /* 0x000fe200000010ff */
[----:B------:R-:W-:Y:S01]  /*c6e0*/  FMUL.FTZ R53, R53, R11 ;  /* 0x0000000b35357220 */ /* 0x000fe20000410000 */
        /* <DEDUP_REMOVED lines=11> */
[-C--:B------:R-:W-:Y:S01]  /*c7a0*/  FMUL.FTZ R68, R68, R11.reuse ;  /* 0x0000000b44447220 */ /* 0x080fe20000410000 */
[-C--:B------:R-:W-:Y:S01]  /*c7b0*/  FMUL.FTZ R69, R69, R11.reuse ;  /* 0x0000000b45457220 */ /* 0x080fe20000410000 */
[----:B------:R-:W2:Y:S01]  /*c7c0*/  SHFL.BFLY PT, R12, R7, 0x2, 0x1f ;  /* 0x0c401f00070c7f89 */ /* 0x000ea200000e0000 */
[----:B------:R-:W3:Y:S01]  /*c7d0*/  MUFU.EX2 R165, R165 ;  /* 0x000000a500a57308 */ /* 0x000ee20000000800 */
[C---:B0-----:R-:W-:Y:S01]  /*c7e0*/  FADD.FTZ R0, R161.reuse, R0 ;  /* 0x00000000a1007221 */ /* 0x041fe20000010000 */
[----:B------:R-:W-:Y:S01]  /*c7f0*/  F2FP.BF16.F32.PACK_AB R152, R161, R152 ;  /* 0x00000098a198723e */ /* 0x000fe200000010ff */
[-C--:B------:R-:W-:Y:S01]  /*c800*/  FMUL.FTZ R72, R72, R11.reuse ;  /* 0x0000000b48487220 */ /* 0x080fe20000410000 */
[-C--:B------:R-:W-:Y:S01]  /*c810*/  FMUL.FTZ R73, R73, R11.reuse ;  /* 0x0000000b49497220 */ /* 0x080fe20000410000 */
[-C--:B------:R-:W-:Y:S01]  /*c820*/  FMUL.FTZ R76, R76, R11.reuse ;  /* 0x0000000b4c4c7220 */ /* 0x080fe20000410000 */
[-C--:B------:R-:W-:Y:S01]  /*c830*/  FMUL.FTZ R77, R77, R11.reuse ;  /* 0x0000000b4d4d7220 */ /* 0x080fe20000410000 */
[-C--:B------:R-:W-:Y:S01]  /*c840*/  FMUL.FTZ R80, R80, R11.reuse ;  /* 0x0000000b50507220 */ /* 0x080fe20000410000 */
[----:B------:R-:W0:Y:S01]  /*c850*/  MUFU.EX2 R156, R168 ;  /* 0x000000a8009c7308 */ /* 0x000e220000000800 */
        /* <DEDUP_REMOVED lines=14> */
[----:B--2---:R-:W-:Y:S01]  /*c940*/  FMNMX.FTZ R7, R7, R12, !PT ;  /* 0x0000000c07077209 */ /* 0x004fe20007810000 */
[----:B------:R-:W2:Y:S01]  /*c950*/  MUFU.EX2 R172, R172 ;  /* 0x000000ac00ac7308 */ /* 0x000ea20000000800 */
[----:B0-----:R-:W-:Y:S01]  /*c960*/  FADD.FTZ R0, R156, R0 ;  /* 0x000000009c007221 */ /* 0x001fe20000010000 */
[-C--:B------:R-:W-:Y:S01]  /*c970*/  FMUL.FTZ R104, R104, R11.reuse ;  /* 0x0000000b68687220 */ /* 0x080fe20000410000 */
[-C--:B------:R-:W-:Y:S01]  /*c980*/  FMUL.FTZ R105, R105, R11.reuse ;  /* 0x0000000b69697220 */ /* 0x080fe20000410000 */
[----:B------:R-:W0:Y:S01]  /*c990*/  SHFL.BFLY PT, R12, R7, 0x1, 0x1f ;  /* 0x0c201f00070c7f89 */ /* 0x000e2200000e0000 */
[-C--:B------:R-:W-:Y:S01]  /*c9a0*/  FMUL.FTZ R108, R108, R11.reuse ;  /* 0x0000000b6c6c7220 */ /* 0x080fe20000410000 */
[-C--:B------:R-:W-:Y:S01]  /*c9b0*/  FMUL.FTZ R109, R109, R11.reuse ;  /* 0x0000000b6d6d7220 */ /* 0x080fe20000410000 */
[-C--:B------:R-:W-:Y:S01]  /*c9c0*/  FMUL.FTZ R112, R112, R11.reuse ;  /* 0x0000000b70707220 */ /* 0x080fe20000410000 */
[----:B------:R-:W3:Y:S01]  /*c9d0*/  MUFU.EX2 R173, R173 ;  /* 0x000000ad00ad7308 */ /* 0x000ee20000000800 */
        /* <DEDUP_REMOVED lines=19> */
[----:B0-----:R-:W-:Y:S01]  /*cb10*/  FMNMX.FTZ R7, R7, R12, !PT ;  /* 0x0000000c07077209 */ /* 0x001fe20007810000 */
[-C--:B------:R-:W-:Y:S01]  /*cb20*/  FMUL.FTZ R140, R140, R11.reuse ;  /* 0x0000000b8c8c7220 */ /* 0x080fe20000410000 */
[-C--:B------:R-:W-:Y:S01]  /*cb30*/  FMUL.FTZ R141, R141, R11.reuse ;  /* 0x0000000b8d8d7220 */ /* 0x080fe20000410000 */
[-C--:B------:R-:W-:Y:S01]  /*cb40*/  FMUL.FTZ R144, R144, R11.reuse ;  /* 0x0000000b90907220 */ /* 0x080fe20000410000 */
[----:B------:R-:W-:Y:S01]  /*cb50*/  MUFU.EX2 R180, R180 ;  /* 0x000000b400b47308 */ /* 0x000fe20000000800 */
[C---:B------:R-:W-:Y:S01]  /*cb60*/  FADD.FTZ R10, -R7.reuse, R10 ;  /* 0x0000000a070a7221 */ /* 0x040fe20000010100 */
[-C--:B------:R-:W-:Y:S01]  /*cb70*/  FMUL.FTZ R12, R7, R6.reuse ;  /* 0x00000006070c7220 */ /* 0x080fe20000410000 */
[----:B-1----:R-:W-:Y:S01]  /*cb80*/  FADD.FTZ R0, R160, R0 ;  /* 0x00000000a0007221 */ /* 0x002fe20000010000 */
[-C--:B------:R-:W-:Y:S01]  /*cb90*/  FMUL.FTZ R145, R145, R11.reuse ;  /* 0x0000000b91917220 */ /* 0x080fe20000410000 */
[-C--:B------:R-:W-:Y:S01]  /*cba0*/  FMUL.FTZ R10, R10, R6.reuse ;  /* 0x000000060a0a7220 */ /* 0x080fe20000410000 */
        /* <DEDUP_REMOVED lines=8> */
[-CC-:B------:R-:W-:Y:S01]  /*cc30*/  FFMA.FTZ R171, R171, R6.reuse, -R12.reuse ;  /* 0x00000006abab7223 */ /* 0x180fe2000001080c */
[-CC-:B------:R-:W-:Y:S01]  /*cc40*/  FFMA.FTZ R174, R174, R6.reuse, -R12.reuse ;  /* 0x00000006aeae7223 */ /* 0x180fe2000001080c */
[-CC-:B------:R-:W-:Y:S01]  /*cc50*/  FFMA.FTZ R175, R175, R6.reuse, -R12.reuse ;  /* 0x00000006afaf7223 */ /* 0x180fe2000001080c */
[-CC-:B------:R-:W-:Y:S01]  /*cc60*/  FFMA.FTZ R162, R162, R6.reuse, -R12.reuse ;  /* 0x00000006a2a27223 */ /* 0x180fe2000001080c */
[-CC-:B------:R-:W-:Y:S01]  /*cc70*/  FFMA.FTZ R163, R163, R6.reuse, -R12.reuse ;  /* 0x00000006a3a37223 */ /* 0x180fe2000001080c */
[----:B------:R-:W1:Y:S01]  /*cc80*/  MUFU.EX2 R154, R154 ;  /* 0x0000009a009a7308 */ /* 0x000e620000000800 */
[-CC-:B------:R-:W-:Y:S01]  /*cc90*/  FFMA.FTZ R178, R178, R6.reuse, -R12.reuse ;  /* 0x00000006b2b27223 */ /* 0x180fe2000001080c */
[-CC-:B------:R-:W-:Y:S01]  /*cca0*/  FFMA.FTZ R179, R179, R6.reuse, -R12.reuse ;  /* 0x00000006b3b37223 */ /* 0x180fe2000001080c */
[-CC-:B------:R-:W-:Y:S01]  /*ccb0*/  FFMA.FTZ R182, R182, R6.reuse, -R12.reuse ;  /* 0x00000006b6b67223 */ /* 0x180fe2000001080c */
[----:B------:R-:W-:Y:S01]  /*ccc0*/  FFMA.FTZ R183, R183, R6, -R12 ;  /* 0x00000006b7b77223 */ /* 0x000fe2000001080c */
[----:B--2---:R-:W-:Y:S01]  /*ccd0*/  F2FP.BF16.F32.PACK_AB R160, R177, R160 ;  /* 0x000000a0b1a0723e */ /* 0x004fe200000010ff */
[-C--:B------:R-:W-:Y:S01]  /*cce0*/  FMUL.FTZ R148, R148, R11.reuse ;  /* 0x0000000b94947220 */ /* 0x080fe20000410000 */
[----:B------:R-:W-:Y:S01]  /*ccf0*/  FMUL.FTZ R149, R149, R11 ;  /* 0x0000000b95957220 */ /* 0x000fe20000410000 */
[----:B------:R-:W2:Y:S01]  /*cd00*/  MUFU.EX2 R155, R155 ;  /* 0x0000009b009b7308 */ /* 0x000ea20000000800 */
[----:B0-----:R0:W-:Y:S01]  /*cd10*/  @!P2 STS [R14+0x38420], R10 ;  /* 0x0384200a0e00a388 */ /* 0x0011e20000000800 */
[-C--:B------:R-:W-:Y:S01]  /*cd20*/  FMUL.FTZ R26, R26, R10.reuse ;  /* 0x0000000a1a1a7220 */ /* 0x080fe20000410000 */
[-C--:B------:R-:W-:Y:S01]  /*cd30*/  FMUL.FTZ R27, R27, R10.reuse ;  /* 0x0000000a1b1b7220 */ /* 0x080fe20000410000 */
[-C--:B------:R-:W-:Y:S01]  /*cd40*/  FMUL.FTZ R30, R30, R10.reuse ;  /* 0x0000000a1e1e7220 */ /* 0x080fe20000410000 */
[-C--:B------:R-:W-:Y:S01]  /*cd50*/  FMUL.FTZ R31, R31, R10.reuse ;  /* 0x0000000a1f1f7220 */ /* 0x080fe20000410000 */
[-C--:B------:R-:W-:Y:S01]  /*cd60*/  FMUL.FTZ R34, R34, R10.reuse ;  /* 0x0000000a22227220 */ /* 0x080fe20000410000 */
[-C--:B------:R-:W-:Y:S01]  /*cd70*/  FMUL.FTZ R35, R35, R10.reuse ;  /* 0x0000000a23237220 */ /* 0x080fe20000410000 */
[----:B------:R-:W3:Y:S01]  /*cd80*/  MUFU.EX2 R158, R158 ;  /* 0x0000009e009e7308 */ /* 0x000ee20000000800 */
        /* <DEDUP_REMOVED lines=8> */
[C---:B--2---:R-:W-:Y:S01]  /*ce10*/  FADD.FTZ R3, R155.reuse, R3 ;  /* 0x000000039b037221 */ /* 0x044fe20000010000 */
[----:B------:R-:W-:Y:S01]  /*ce20*/  F2FP.BF16.F32.PACK_AB R185, R155, R154 ;  /* 0x0000009a9bb9723e */ /* 0x000fe200000010ff */
[----:B------:R-:W-:Y:S01]  /*ce30*/  FMUL.FTZ R50, R50, R10 ;  /* 0x0000000a32327220 */ /* 0x000fe20000410000 */
[----:B------:R-:W-:Y:S01]  /*ce40*/  F2FP.BF16.F32.PACK_AB R154, R165, R164 ;  /* 0x000000a4a59a723e */ /* 0x000fe200000010ff */
[-C--:B------:R-:W-:Y:S01]  /*ce50*/  FMUL.FTZ R51, R51, R10.reuse ;  /* 0x0000000a33337220 */ /* 0x080fe20000410000 */
[-C--:B------:R-:W-:Y:S01]  /*ce60*/  FMUL.FTZ R54, R54, R10.reuse ;  /* 0x0000000a36367220 */ /* 0x080fe20000410000 */
[-C--:B------:R-:W-:Y:S01]  /*ce70*/  FMUL.FTZ R55, R55, R10.reuse ;  /* 0x0000000a37377220 */ /* 0x080fe20000410000 */
[----:B------:R-:W-:Y:S01]  /*ce80*/  MUFU.EX2 R12, R162 ;  /* 0x000000a2000c7308 */ /* 0x000fe20000000800 */
        /* <DEDUP_REMOVED lines=8> */
[C---:B-1----:R-:W-:Y:S01]  /*cf10*/  F2FP.BF16.F32.PACK_AB R187, R159.reuse, R158 ;  /* 0x0000009e9fbb723e */ /* 0x042fe200000010ff */
[----:B------:R-:W-:Y:S01]  /*cf20*/  BAR.SYNC.DEFER_BLOCKING 0xf, 0x100 ;  /* 0x03c4000000007b1d */ /* 0x000fe20000010000 */
[----:B------:R-:W-:Y:S01]  /*cf30*/  FADD.FTZ R3, R159, R3 ;  /* 0x000000039f037221 */ /* 0x000fe20000010000 */
[----:B------:R-:W-:Y:S01]  /*cf40*/  F2FP.BF16.F32.PACK_AB R158, R173, R172 ;  /* 0x000000acad9e723e */ /* 0x000fe200000010ff */
        /* <DEDUP_REMOVED lines=50> */
[----:B------:R-:W-:Y:S01]  /*d270*/  FMUL.FTZ R151, R151, R10 ;  /* 0x0000000a97977220 */ /* 0x000fe20000410000 */
[----:B------:R-:W2:Y:S01]  /*d280*/  MUFU.EX2 R181, R181 ;  /* 0x000000b500b57308 */ /* 0x000ea20000000800 */
[----:B------:R0:W-:Y:S01]  /*d290*/  STSM.16.M88.4 [R189+0x36400], R184 ;  /* 0x036400b8bd007844 */ /* 0x0001e20000000200 */
[----:B------:R-:W-:Y:S01]  /*d2a0*/  FADD.FTZ R3, R12, R3 ;  /* 0x000000030c037221 */ /* 0x000fe20000010000 */
[----:B------:R-:W-:-:S02]  /*d2b0*/  FADD.FTZ R0, R177, R0 ;  /* 0x00000000b1007221 */ /* 0x000fc40000010000 */
[----:B------:R0:W-:Y:S01]  /*d2c0*/  STSM.16.M88.4 [R190], R152 ;  /* 0x00000098be007844 */ /* 0x0001e20000000200 */
[----:B------:R-:W-:Y:S01]  /*d2d0*/  FADD.FTZ R3, R13, R3 ;  /* 0x000000030d037221 */ /* 0x000fe20000010000 */
[----:B------:R-:W-:Y:S01]  /*d2e0*/  FADD.FTZ R0, R180, R0 ;  /* 0x00000000b4007221 */ /* 0x000fe20000010000 */
[----:B------:R-:W-:Y:S01]  /*d2f0*/  MUFU.EX2 R178, R178 ;  /* 0x000000b200b27308 */ /* 0x000fe20000000800 */
[----:B-1----:R-:W-:Y:S01]  /*d300*/  F2FP.BF16.F32.PACK_AB R159, R175, R174 ;  /* 0x000000aeaf9f723e */ /* 0x002fe200000010ff */
[----:B------:R-:W-:-:S04]  /*d310*/  FADD.FTZ R3, R166, R3 ;  /* 0x00000003a6037221 */ /* 0x000fc80000010000 */
[----:B------:R0:W-:Y:S01]  /*d320*/  STSM.16.M88.4 [R192], R156 ;  /* 0x0000009cc0007844 */ /* 0x0001e20000000200 */
[----:B------:R-:W-:Y:S01]  /*d330*/  FADD.FTZ R3, R167, R3 ;  /* 0x00000003a7037221 */ /* 0x000fe20000010000 */
[----:B------:R-:W1:Y:S01]  /*d340*/  MUFU.EX2 R179, R179 ;  /* 0x000000b300b37308 */ /* 0x000e620000000800 */
[C---:B--2---:R-:W-:Y:S01]  /*d350*/  F2FP.BF16.F32.PACK_AB R162, R181.reuse, R180 ;  /* 0x000000b4b5a2723e */ /* 0x044fe200000010ff */
[----:B------:R-:W-:Y:S01]  /*d360*/  FADD.FTZ R0, R181, R0 ;  /* 0x00000000b5007221 */ /* 0x000fe20000010000 */
[----:B------:R-:W-:-:S04]  /*d370*/  FADD.FTZ R3, R170, R3 ;  /* 0x00000003aa037221 */ /* 0x000fc80000010000 */
[----:B------:R-:W-:Y:S01]  /*d380*/  FADD.FTZ R3, R171, R3 ;  /* 0x00000003ab037221 */ /* 0x000fe20000010000 */
[----:B------:R-:W2:Y:S03]  /*d390*/  MUFU.EX2 R182, R182 ;  /* 0x000000b600b67308 */ /* 0x000ea60000000800 */
[----:B------:R-:W-:-:S04]  /*d3a0*/  FADD.FTZ R3, R174, R3 ;  /* 0x00000003ae037221 */ /* 0x000fc80000010000 */
[----:B------:R-:W-:Y:S01]  /*d3b0*/  FADD.FTZ R3, R175, R3 ;  /* 0x00000003af037221 */ /* 0x000fe20000010000 */
[----:B------:R-:W3:Y:S01]  /*d3c0*/  MUFU.EX2 R183, R183 ;  /* 0x000000b700b77308 */ /* 0x000ee20000000800 */
[----:B-1----:R-:W-:Y:S02]  /*d3d0*/  F2FP.BF16.F32.PACK_AB R161, R179, R178 ;  /* 0x000000b2b3a1723e */ /* 0x002fe400000010ff */
        /* <DEDUP_REMOVED lines=35> */
.L_x_3081:
[----:B------:R-:W-:Y:S01]  /*d610*/  UIADD3 UR5, UR5, 0x38860, URZ ;  /* 0x0003886005057890 */ /* 0x000fe2000fffe03f */
[----:B------:R-:W-:Y:S01]  /*d620*/  IMAD.MOV.U32 R10, RZ, RZ, R7 ;  /* 0x000000ffff0a7224 */ /* 0x000fe200078e0007 */
[----:B------:R-:W-:Y:S01]  /*d630*/  UMOV UR7, UR36 ;  /* 0x0000002400077c82 */ /* 0x000fe20008000000 */
[----:B------:R-:W-:Y:S01]  /*d640*/  IMAD.MOV.U32 R11, RZ, RZ, R5 ;  /* 0x000000ffff0b7224 */ /* 0x000fe200078e0005 */
[----:B------:R-:W-:-:S09]  /*d650*/  UPRMT UR5, UR39, 0x654, UR5 ;  /* 0x0000065427057896 */ /* 0x000fd20008000005 */
[----:B------:R-:W-:Y:S01]  /*d660*/  SYNCS.ARRIVE.TRANS64.RED.A1T0 RZ, [UR5], RZ ;  /* 0x000000ffffff79a7 */ /* 0x000fe20008100405 */
[----:B------:R-:W-:Y:S05]  /*d670*/  @P1 BRA `(.L_x_3082) ;  /* 0xffffffd400c81947 */ /* 0x000fea000383ffff */
.L_x_3071:
[----:B------:R-:W-:-:S13]  /*d680*/  ISETP.GE.AND P1, PT, R9, R195, PT ;  /* 0x000000c30900720c */ /* 0x000fda0003f26270 */
[----:B------:R-:W-:Y:S05]  /*d690*/  @!P1 BRA `(.L_x_3083) ;  /* 0x0000003000f49947 */ /* 0x000fea0003800000 */
[----:B------:R-:W-:Y:S01]  /*d6a0*/  IMAD.MOV.U32 R8, RZ, RZ, R7 ;  /* 0x000000ffff087224 */ /* 0x000fe200078e0007 */
[----:B------:R-:W-:Y:S01]  /*d6b0*/  UMOV UR5, UR36 ;  /* 0x0000002400057c82 */ /* 0x000fe20008000000 */
[----:B------:R-:W-:-:S07]  /*d6c0*/  IMAD.MOV.U32 R10, RZ, RZ, R5 ;  /* 0x000000ffff0a7224 */ /* 0x000fce00078e0005 */
.L_x_3102:
[----:B------:R-:W-:-:S04]  /*d6d0*/  UIADD3 UR36, UR5, 0x1, URZ ;  /* 0x0000000105247890 */ /* 0x000fc8000fffe03f */
[----:B------:R-:W-:-:S04]  /*d6e0*/  UISETP.NE.AND UP0, UPT, UR36, 0x2, UPT ;  /* 0x000000022400788c */ /* 0x000fc8000bf05270 */
[----:B------:R-:W-:Y:S02]  /*d6f0*/  USEL UR7, URZ, 0x1, UP0 ;  /* 0x000000013f077887 */ /* 0x000fe40008000000 */
[----:B------:R-:W-:-:S04]  /*d700*/  USEL UR36, UR36, URZ, UP0 ;  /* 0x0000003f24247287 */ /* 0x000fc80008000000 */
[----:B------:R-:W-:Y:S01]  /*d710*/  LOP3.LUT R2, R2, UR7, RZ, 0x3c, !PT ;  /* 0x0000000702027c12 */ /* 0x000fe2000f8e3cff */
[----:B------:R-:W-:Y:S07]  /*d720*/  @!P0 BRA `(.L_x_3084) ;  /* 0x0000000000048947 */ /* 0x000fee0003800000 */
[----:B------:R-:W-:Y:S01]  /*d730*/  BPT.TRAP 0x1 ;  /* 0x000000040000795c */ /* 0x000fe20000300000 */
.L_x_3084:
[----:B------:R-:W-:Y:S01]  /*d740*/  ULEA UR7, UR36, UR38, 0x3 ;  /* 0x0000002624077291 */ /* 0x000fe2000f8e183f */
[----:B------:R-:W-:-:S08]  /*d750*/  SHF.L.U32 R5, R2, 0x1f, RZ ;  /* 0x0000001f02057819 */ /* 0x000fd000000006ff */
[----:B------:R0:W1:Y:S01]  /*d760*/  SYNCS.PHASECHK.TRANS64.TRYWAIT P1, [UR7+0x38830], R5 ;  /* 0x03883005ff0075a7 */ /* 0x0000620008020147 */
[----:B------:R-:W-:Y:S05]  /*d770*/  @!P0 BRA `(.L_x_3085) ;  /* 0x0000000000048947 */ /* 0x000fea0003800000 */
[----:B------:R-:W-:Y:S01]  /*d780*/  BPT.TRAP 0x1 ;  /* 0x000000040000795c */ /* 0x000fe20000300000 */
.L_x_3085:
[----:B-1----:R-:W-:Y:S05]  /*d790*/  @P1 BRA `(.L_x_3086) ;  /* 0x0000000000081947 */ /* 0x002fea0003800000 */
[----:B------:R-:W1:Y:S02]  /*d7a0*/  SYNCS.PHASECHK.TRANS64.TRYWAIT P1, [UR7+0x38830], R5 ;  /* 0x03883005ff0075a7 */ /* 0x000e640008020147 */
[----:B-1----:R-:W-:Y:S05]  /*d7b0*/  @!P1 BRA `(.L_x_3087) ;  /* 0x000000fc00609947 */ /* 0x002fea0003800000 */
.L_x_3086:
        /* <DEDUP_REMOVED lines=23> */
.L_x_3088:
[----:B------:R2:W3:Y:S01]  /*d930*/  SYNCS.PHASECHK.TRANS64.TRYWAIT P1, [UR7+0x38850], R5 ;  /* 0x03885005ff0075a7 */ /* 0x0004e20008020147 */
[----:B------:R-:W-:Y:S05]  /*d940*/  @!P0 BRA `(.L_x_3089) ;  /* 0x0000000000048947 */ /* 0x000fea0003800000 */
[----:B------:R-:W-:Y:S01]  /*d950*/  BPT.TRAP 0x1 ;  /* 0x000000040000795c */ /* 0x000fe20000300000 */
.L_x_3089:
[----:B---3--:R-:W-:Y:S05]  /*d960*/  @P1 BRA `(.L_x_3090) ;  /* 0x0000000000081947 */ /* 0x008fea0003800000 */
[----:B------:R-:W3:Y:S02]  /*d970*/  SYNCS.PHASECHK.TRANS64.TRYWAIT P1, [UR7+0x38850], R5 ;  /* 0x03885005ff0075a7 */ /* 0x000ee40008020147 */
[----:B---3--:R-:W-:Y:S05]  /*d980*/  @!P1 BRA `(.L_x_3091) ;  /* 0x000000fc00049947 */ /* 0x008fea0003800000 */
.L_x_3090:
        /* <DEDUP_REMOVED lines=265> */
.L_x_3092:
[----:B------:R-:W0:Y:S01]  /*ea20*/  LDC R5, c[0x0][0x448] ;  /* 0x00011200ff057b82 */ /* 0x000e220000000800 */
[----:B------:R-:W-:Y:S01]  /*ea30*/  IMAD.IADD R15, R194, 0x1, R188 ;  /* 0x00000001c20f7824 */ /* 0x000fe200078e02bc */
[----:B------:R-:W-:Y:S01]  /*ea40*/  UIADD3 UR10, UR7, 0x38840, URZ ;  /* 0x00038840070a7890 */ /* 0x000fe2000fffe03f */
[----:B------:R-:W-:Y:S01]  /*ea50*/  LOP3.LUT P5, RZ, R16, 0x1, RZ, 0xc0, !PT ;  /* 0x0000000110ff7812 */ /* 0x000fe200078ac0ff */
[----:B------:R-:W-:Y:S02]  /*ea60*/  ULDC UR11, c[0x0][0xad8] ;  /* 0x0002b600000b7ab9 */ /* 0x000fe40000000800 */
[----:B------:R-:W-:-:S09]  /*ea70*/  UPRMT UR10, UR39, 0x654, UR10 ;  /* 0x00000654270a7896 */ /* 0x000fd2000800000a */
[----:B------:R-:W-:Y:S01]  /*ea80*/  SYNCS.ARRIVE.TRANS64.RED.A1T0 RZ, [UR10], RZ ;  /* 0x000000ffffff79a7 */ /* 0x000fe2000810040a */
[----:B------:R-:W-:Y:S02]  /*ea90*/  ULDC UR10, c[0x0][0xad4] ;  /* 0x0002b500000a7ab9 */ /* 0x000fe40000000800 */
        /* <DEDUP_REMOVED lines=13> */
[--C-:B0-----:R-:W-:Y:S02]  /*eb70*/  IMAD.IADD R12, R14, 0x1, R20.reuse ;  /* 0x000000010e0c7824 */ /* 0x101fe400078e0214 */
        /* <DEDUP_REMOVED lines=14> */
.L_x_3095:
[----:B------:R-:W-:-:S05]  /*ec60*/  IMAD.U32 R21, RZ, RZ, UR10 ;  /* 0x0000000aff157e24 */ /* 0x000fca000f8e00ff */
[----:B------:R-:W-:-:S13]  /*ec70*/  ISETP.NE.AND P1, PT, R21, 0x1, PT ;  /* 0x000000011500780c */ /* 0x000fda0003f25270 */
[----:B------:R-:W0:Y:S02]  /*ec80*/  @P1 LDC.64 R6, c[0x0][0xae0] ;  /* 0x0002b800ff061b82 */ /* 0x000e240000000a00 */
[----:B0-----:R-:W-:-:S05]  /*ec90*/  @P1 IMAD.HI.U32 R6, R20, R6, RZ ;  /* 0x0000000614061227 */ /* 0x001fca00078e00ff */
[----:B------:R-:W-:-:S07]  /*eca0*/  @P1 SHF.R.U32.HI R20, RZ, R7, R6 ;  /* 0x00000007ff141219 */ /* 0x000fce0000011606 */
.L_x_3096:
[----:B------:R-:W-:Y:S05]  /*ecb0*/  BSYNC B0 ;  /* 0x0000000000007941 */ /* 0x000fea0003800000 */
.L_x_3094:
[----:B------:R-:W-:-:S04]  /*ecc0*/  IMAD R20, R20, R21, -R5 ;  /* 0x0000001514147224 */ /* 0x000fc800078e0a05 */
[----:B------:R-:W-:-:S05]  /*ecd0*/  IMAD.IADD R20, R20, 0x1, -R19 ;  /* 0x0000000114147824 */ /* 0x000fca00078e0a13 */
[----:B------:R-:W-:Y:S02]  /*ece0*/  VIMNMX R11, R11, R20, !PT ;  /* 0x000000140b0b7248 */ /* 0x000fe40007fe0100 */
[----:B------:R-:W-:-:S07]  /*ecf0*/  VIADDMNMX R12, R20, R21, R12, PT ;  /* 0x00000015140c7246 */ /* 0x000fce000380010c */
.L_x_3093:
        /* <DEDUP_REMOVED lines=65> */
.L_x_3099:
[----:B------:R-:W-:-:S05]  /*f110*/  IMAD.U32 R11, RZ, RZ, UR10 ;  /* 0x0000000aff0b7e24 */ /* 0x000fca000f8e00ff */
[----:B------:R-:W-:-:S13]  /*f120*/  ISETP.NE.AND P2, PT, R11, 0x1, PT ;  /* 0x000000010b00780c */ /* 0x000fda0003f45270 */
[----:B------:R-:W0:Y:S02]  /*f130*/  @P2 LDC.64 R6, c[0x0][0xae0] ;  /* 0x0002b800ff062b82 */ /* 0x000e240000000a00 */
[----:B0-----:R-:W-:-:S05]  /*f140*/  @P2 IMAD.HI.U32 R6, R15, R6, RZ ;  /* 0x000000060f062227 */ /* 0x001fca00078e00ff */
[----:B------:R-:W-:-:S07]  /*f150*/  @P2 SHF.R.U32.HI R15, RZ, R7, R6 ;  /* 0x00000007ff0f2219 */ /* 0x000fce0000011606 */
.L_x_3100:
[----:B------:R-:W-:Y:S05]  /*f160*/  BSYNC B0 ;  /* 0x0000000000007941 */ /* 0x000fea0003800000 */
.L_x_3098:
[----:B------:R-:W-:-:S04]  /*f170*/  IMAD R5, R15, R11, -R5 ;  /* 0x0000000b0f057224 */ /* 0x000fc800078e0a05 */
[----:B------:R-:W-:-:S05]  /*f180*/  IMAD.IADD R5, R5, 0x1, -R19 ;  /* 0x0000000105057824 */ /* 0x000fca00078e0a13 */
[----:B------:R-:W-:Y:S02]  /*f190*/  VIMNMX R13, R13, R5, !PT ;  /* 0x000000050d0d7248 */ /* 0x000fe40007fe0100 */
[----:B------:R-:W-:-:S07]  /*f1a0*/  VIADDMNMX R14, R5, R11, R14, PT ;  /* 0x0000000b050e7246 */ /* 0x000fce000380010e */
.L_x_3097:
[----:B------:R-:W-:Y:S01]  /*f1b0*/  FMNMX.FTZ R5, R152, R10, !PT ;  /* 0x0000000a98057209 */ /* 0x000fe20007810000 */
[----:B------:R-:W-:Y:S01]  /*f1c0*/  ULEA UR10, UR36, UR37, 0xc ;  /* 0x00000025240a7291 */ /* 0x000fe2000f8e603f */
[----:B------:R-:W-:Y:S01]  /*f1d0*/  ISETP.GT.AND P4, PT, R13, 0x9, P1 ;  /* 0x000000090d00780c */ /* 0x000fe20000f84270 */
[----:B------:R-:W-:Y:S01]  /*f1e0*/  UMOV UR11, 0x40000040 ;  /* 0x40000040000b7882 */ /* 0x000fe20000000000 */
[----:B------:R-:W-:Y:S01]  /*f1f0*/  FMNMX.FTZ R5, R153, R5, !PT ;  /* 0x0000000599057209 */ /* 0x000fe20007810000 */
[----:B------:R-:W-:Y:S01]  /*f200*/  UIADD3 UR14, UR10, 0x80, URZ ;  /* 0x000000800a0e7890 */ /* 0x000fe2000fffe03f */
[----:B------:R-:W-:Y:S01]  /*f210*/  ISETP.LT.OR P4, PT, R14, 0xa, P4 ;  /* 0x0000000a0e00780c */ /* 0x000fe20002781670 */
[----:B------:R-:W-:Y:S01]  /*f220*/  UMOV UR15, 0x40000040 ;  /* 0x40000040000f7882 */ /* 0x000fe20000000000 */
        /* <DEDUP_REMOVED lines=15> */
[C---:B------:R-:W-:Y:S02]  /*f320*/  ISETP.GT.AND P4, PT, R13.reuse, RZ, P1 ;  /* 0x000000ff0d00720c */ /* 0x040fe40000f84270 */
        /* <DEDUP_REMOVED lines=60> */
[-C--:B------:R-:W-:Y:S01]  /*f6f0*/  FMUL.FTZ R25, R25, R10.reuse ;  /* 0x0000000a19197220 */ /* 0x080fe20000410000 */
[----:B------:R-:W-:Y:S01]  /*f700*/  FMNMX.FTZ R7, R155, R7, !PT ;  /* 0x000000079b077209 */ /* 0x000fe20007810000 */
[-C--:B------:R-:W-:Y:S01]  /*f710*/  FMUL.FTZ R28, R28, R10.reuse ;  /* 0x0000000a1c1c7220 */ /* 0x080fe20000410000 */
[----:B------:R-:W-:Y:S01]  /*f720*/  ISETP.GT.AND P2, PT, R13, 0x11, P1 ;  /* 0x000000110d00780c */ /* 0x000fe20000f44270 */
[----:B------:R-:W0:Y:S01]  /*f730*/  MUFU.EX2 R153, R153 ;  /* 0x0000009900997308 */ /* 0x000e220000000800 */
[----:B------:R-:W-:Y:S01]  /*f740*/  FMNMX.FTZ R7, R158, R7, !PT ;  /* 0x000000079e077209 */ /* 0x000fe20007810000 */
[-C--:B------:R-:W-:Y:S01]  /*f750*/  FMUL.FTZ R29, R29, R10.reuse ;  /* 0x0000000a1d1d7220 */ /* 0x080fe20000410000 */
[----:B------:R-:W-:Y:S01]  /*f760*/  ISETP.LT.OR P2, PT, R14, 0x12, P2 ;  /* 0x000000120e00780c */ /* 0x000fe20001741670 */
[-C--:B------:R-:W-:Y:S01]  /*f770*/  FMUL.FTZ R32, R32, R10.reuse ;  /* 0x0000000a20207220 */ /* 0x080fe20000410000 */
[----:B------:R-:W-:Y:S01]  /*f780*/  FMNMX.FTZ R7, R159, R7, !PT ;  /* 0x000000079f077209 */ /* 0x000fe20007810000 */
[----:B------:R-:W-:Y:S01]  /*f790*/  FMUL.FTZ R33, R33, R10 ;  /* 0x0000000a21217220 */ /* 0x000fe20000410000 */
[----:B------:R-:W-:Y:S01]  /*f7a0*/  FSEL R163, R163, -INF , !P2 ;  /* 0xff800000a3a37808 */ /* 0x000fe20005000000 */
[----:B------:R-:W2:Y:S01]  /*f7b0*/  MUFU.EX2 R156, R156 ;  /* 0x0000009c009c7308 */ /* 0x000ea20000000800 */
[----:B------:R-:W-:Y:S01]  /*f7c0*/  FMNMX.FTZ R7, R162, R7, !PT ;  /* 0x00000007a2077209 */ /* 0x000fe20007810000 */
[----:B-1----:R-:W-:Y:S01]  /*f7d0*/  FFMA.FTZ R0, R10, R0, R152 ;  /* 0x000000000a007223 */ /* 0x002fe20000010098 */
[----:B------:R-:W-:Y:S01]  /*f7e0*/  ISETP.GT.AND P2, PT, R13, 0x20, P1 ;  /* 0x000000200d00780c */ /* 0x000fe20000f44270 */
[-C--:B------:R-:W-:Y:S01]  /*f7f0*/  FMUL.FTZ R36, R36, R10.reuse ;  /* 0x0000000a24247220 */ /* 0x080fe20000410000 */
[----:B------:R-:W-:Y:S01]  /*f800*/  FMNMX.FTZ R7, R163, R7, !PT ;  /* 0x00000007a3077209 */ /* 0x000fe20007810000 */
[-C--:B------:R-:W-:Y:S01]  /*f810*/  FMUL.FTZ R37, R37, R10.reuse ;  /* 0x0000000a25257220 */ /* 0x080fe20000410000 */
[----:B------:R-:W-:Y:S01]  /*f820*/  ISETP.LT.OR P2, PT, R14, 0x21, P2 ;  /* 0x000000210e00780c */ /* 0x000fe20001741670 */
[----:B------:R-:W1:Y:S01]  /*f830*/  MUFU.EX2 R157, R157 ;  /* 0x0000009d009d7308 */ /* 0x000e620000000800 */
[----:B------:R-:W-:Y:S01]  /*f840*/  FMNMX.FTZ R7, R166, R7, !PT ;  /* 0x00000007a6077209 */ /* 0x000fe20007810000 */
[----:B0-----:R-:W-:Y:S01]  /*f850*/  FADD.FTZ R0, R153, R0 ;  /* 0x0000000099007221 */ /* 0x001fe20000010000 */
[----:B------:R-:W-:Y:S01]  /*f860*/  FSEL R170, R170, -INF , !P2 ;  /* 0xff800000aaaa7808 */ /* 0x000fe20005000000 */
[-C--:B------:R-:W-:Y:S01]  /*f870*/  FMUL.FTZ R40, R40, R10.reuse ;  /* 0x0000000a28287220 */ /* 0x080fe20000410000 */
[----:B------:R-:W-:Y:S01]  /*f880*/  FMNMX.FTZ R7, R167, R7, !PT ;  /* 0x00000007a7077209 */ /* 0x000fe20007810000 */
[-C--:B------:R-:W-:Y:S01]  /*f890*/  FMUL.FTZ R41, R41, R10.reuse ;  /* 0x0000000a29297220 */ /* 0x080fe20000410000 */
[----:B------:R-:W-:Y:S01]  /*f8a0*/  ISETP.GT.AND P2, PT, R13, 0x29, P1 ;  /* 0x000000290d00780c */ /* 0x000fe20000f44270 */
[----:B------:R-:W0:Y:S01]  /*f8b0*/  MUFU.EX2 R160, R160 ;  /* 0x000000a000a07308 */ /* 0x000e220000000800 */
[----:B------:R-:W-:Y:S01]  /*f8c0*/  FMNMX.FTZ R7, R170, R7, !PT ;  /* 0x00000007aa077209 */ /* 0x000fe20007810000 */
[----:B--2---:R-:W-:Y:S01]  /*f8d0*/  FADD.FTZ R0, R156, R0 ;  /* 0x000000009c007221 */ /* 0x004fe20000010000 */
[----:B------:R-:W-:Y:S01]  /*f8e0*/  ISETP.LT.OR P2, PT, R14, 0x2a, P2 ;  /* 0x0000002a0e00780c */ /* 0x000fe20001741670 */
[-C--:B------:R-:W-:Y:S01]  /*f8f0*/  FMUL.FTZ R44, R44, R10.reuse ;  /* 0x0000000a2c2c7220 */ /* 0x080fe20000410000 */
[----:B------:R-:W-:Y:S01]  /*f900*/  FMNMX.FTZ R7, R171, R7, !PT ;  /* 0x00000007ab077209 */ /* 0x000fe20007810000 */
[-C--:B------:R-:W-:Y:S01]  /*f910*/  FMUL.FTZ R45, R45, R10.reuse ;  /* 0x0000000a2d2d7220 */ /* 0x080fe20000410000 */
[----:B------:R-:W-:Y:S01]  /*f920*/  FSEL R175, R175, -INF , !P2 ;  /* 0xff800000afaf7808 */ /* 0x000fe20005000000 */
[----:B------:R-:W2:Y:S01]  /*f930*/  MUFU.EX2 R161, R161 ;  /* 0x000000a100a17308 */ /* 0x000ea20000000800 */
[----:B------:R-:W-:Y:S01]  /*f940*/  ISETP.GT.AND P2, PT, R13, 0x31, P1 ;  /* 0x000000310d00780c */ /* 0x000fe20000f44270 */
[----:B-1----:R-:W-:Y:S01]  /*f950*/  FADD.FTZ R0, R157, R0 ;  /* 0x000000009d007221 */ /* 0x002fe20000010000 */
[----:B------:R-:W-:Y:S01]  /*f960*/  FMNMX.FTZ R7, R174, R7, !PT ;  /* 0x00000007ae077209 */ /* 0x000fe20007810000 */
[-C--:B------:R-:W-:Y:S01]  /*f970*/  FMUL.FTZ R48, R48, R10.reuse ;  /* 0x0000000a30307220 */ /* 0x080fe20000410000 */
[----:B------:R-:W-:Y:S01]  /*f980*/  ISETP.LT.OR P2, PT, R14, 0x32, P2 ;  /* 0x000000320e00780c */ /* 0x000fe20001741670 */
[-C--:B------:R-:W-:Y:S01]  /*f990*/  FMUL.FTZ R49, R49, R10.reuse ;  /* 0x0000000a31317220 */ /* 0x080fe20000410000 */
[----:B------:R-:W-:Y:S01]  /*f9a0*/  FMNMX.FTZ R7, R175, R7, !PT ;  /* 0x00000007af077209 */ /* 0x000fe20007810000 */
[----:B------:R-:W1:Y:S01]  /*f9b0*/  MUFU.EX2 R164, R164 ;  /* 0x000000a400a47308 */ /* 0x000e620000000800 */
[----:B------:R-:W-:Y:S01]  /*f9c0*/  ISETP.GT.AND P1, PT, R13, 0x39, P1 ;  /* 0x000000390d00780c */ /* 0x000fe20000f24270 */
[----:B0-----:R-:W-:Y:S01]  /*f9d0*/  FADD.FTZ R0, R160, R0 ;  /* 0x00000000a0007221 */ /* 0x001fe20000010000 */
[----:B------:R-:W-:Y:S01]  /*f9e0*/  FSEL R179, R179, -INF , !P2 ;  /* 0xff800000b3b37808 */ /* 0x000fe20005000000 */
[-C--:B------:R-:W-:Y:S01]  /*f9f0*/  FMUL.FTZ R52, R52, R10.reuse ;  /* 0x0000000a34347220 */ /* 0x080fe20000410000 */
[----:B------:R-:W-:Y:S01]  /*fa00*/  FMNMX.FTZ R7, R178, R7, !PT ;  /* 0x00000007b2077209 */ /* 0x000fe20007810000 */
[-C--:B------:R-:W-:Y:S01]  /*fa10*/  FMUL.FTZ R53, R53, R10.reuse ;  /* 0x0000000a35357220 */ /* 0x080fe20000410000 */
[----:B------:R-:W-:Y:S01]  /*fa20*/  ISETP.LT.OR P1, PT, R14, 0x3a, P1 ;  /* 0x0000003a0e00780c */ /* 0x000fe20000f21670 */
[----:B------:R-:W0:Y:S01]  /*fa30*/  MUFU.EX2 R165, R165 ;  /* 0x000000a500a57308 */ /* 0x000e220000000800 */
[----:B------:R-:W-:Y:S01]  /*fa40*/  FMNMX.FTZ R7, R179, R7, !PT ;  /* 0x00000007b3077209 */ /* 0x000fe20007810000 */
[----:B--2---:R-:W-:Y:S01]  /*fa50*/  FADD.FTZ R0, R161, R0 ;  /* 0x00000000a1007221 */ /* 0x004fe20000010000 */
[----:B------:R-:W-:Y:S01]  /*fa60*/  FSEL R183, R183, -INF , !P1 ;  /* 0xff800000b7b77808 */ /* 0x000fe20004800000 */
[-C--:B------:R-:W-:Y:S01]  /*fa70*/  FMUL.FTZ R56, R56, R10.reuse ;  /* 0x0000000a38387220 */ /* 0x080fe20000410000 */
        /* <DEDUP_REMOVED lines=38> */
[----:B------:R-:W5:Y:S01]  /*fce0*/  SHFL.BFLY PT, R11, R7, 0x1, 0x1f ;  /* 0x0c201f00070b7f89 */ /* 0x000f6200000e0000 */
        /* <DEDUP_REMOVED lines=23> */
[----:B-----5:R-:W-:Y:S01]  /*fe60*/  FMNMX.FTZ R7, R7, R11, !PT ;  /* 0x0000000b07077209 */ /* 0x020fe20007810000 */
[-C--:B------:R-:W-:Y:S01]  /*fe70*/  FMUL.FTZ R148, R148, R10.reuse ;  /* 0x0000000a94947220 */ /* 0x080fe20000410000 */
[----:B------:R-:W-:Y:S01]  /*fe80*/  FMUL.FTZ R149, R149, R10 ;  /* 0x0000000a95957220 */ /* 0x000fe20000410000 */
[----:B--2---:R-:W-:Y:S01]  /*fe90*/  FADD.FTZ R0, R168, R0 ;  /* 0x00000000a8007221 */ /* 0x004fe20000010000 */
[----:B------:R-:W-:-:S03]  /*fea0*/  FSETP.NEU.FTZ.AND P1, PT, R7, -INF , PT ;  /* 0xff8000000700780b */ /* 0x000fc60003f3d000 */
[----:B---3--:R-:W-:Y:S01]  /*feb0*/  FADD.FTZ R0, R169, R0 ;  /* 0x00000000a9007221 */ /* 0x008fe20000010000 */
[----:B------:R-:W-:-:S03]  /*fec0*/  FSEL R11, R7, RZ, P1 ;  /* 0x000000ff070b7208 */ /* 0x000fc60000800000 */
[----:B0-----:R-:W-:Y:S02]  /*fed0*/  FADD.FTZ R0, R172, R0 ;  /* 0x00000000ac007221 */ /* 0x001fe40000010000 */
[----:B------:R-:W-:Y:S02]  /*fee0*/  FADD.FTZ R11, -R11, R8 ;  /* 0x000000080b0b7221 */ /* 0x000fe40000010100 */
[----:B----4-:R-:W-:Y:S02]  /*fef0*/  FADD.FTZ R0, R173, R0 ;  /* 0x00000000ad007221 */ /* 0x010fe40000010000 */
[----:B------:R-:W-:Y:S01]  /*ff00*/  FMUL.FTZ R8, R11, R6 ;  /* 0x000000060b087220 */ /* 0x000fe20000410000 */
[----:B------:R-:W-:Y:S02]  /*ff10*/  IMAD.U32 R11, RZ, RZ, UR5 ;  /* 0x00000005ff0b7e24 */ /* 0x000fe4000f8e00ff */
[----:B-1----:R-:W-:Y:S02]  /*ff20*/  FADD.FTZ R0, R176, R0 ;  /* 0x00000000b0007221 */ /* 0x002fe40000010000 */
[----:B------:R-:W-:Y:S01]  /*ff30*/  @!P2 IMAD R11, R11, 0x40, R22 ;  /* 0x000000400b0ba824 */ /* 0x000fe200078e0216 */
[----:B------:R-:W0:Y:S01]  /*ff40*/  MUFU.EX2 R8, R8 ;  /* 0x0000000800087308 */ /* 0x000e220000000800 */
[----:B------:R-:W-:-:S03]  /*ff50*/  FADD.FTZ R0, R177, R0 ;  /* 0x00000000b1007221 */ /* 0x000fc60000010000 */
        /* <DEDUP_REMOVED lines=168> */
.L_x_3101:
        /* <DEDUP_REMOVED lines=9> */
.L_x_3083:
[----:B------:R-:W2:Y:S01]  /*10a70*/  LDL.LU R13, [R1+0xc] ;  /* 0x00000c00010d7983 */ /* 0x000ea20000300800 */
[----:B------:R-:W-:-:S03]  /*10a80*/  IMAD.MOV.U32 R20, RZ, RZ, -0x800000 ;  /* 0xff800000ff147424 */ /* 0x000fc600078e00ff */
[----:B------:R-:W0:Y:S04]  /*10a90*/  SHFL.BFLY PT, R9, R0, 0x2, 0x1f ;  /* 0x0c401f0000097f89 */ /* 0x000e2800000e0000 */
[----:B------:R-:W1:Y:S01]  /*10aa0*/  SHFL.BFLY PT, R8, R3, 0x2, 0x1f ;  /* 0x0c401f0003087f89 */ /* 0x000e6200000e0000 */
[----:B0-----:R-:W-:Y:S01]  /*10ab0*/  FADD.FTZ R4, R9, R0 ;  /* 0x0000000009047221 */ /* 0x001fe20000010000 */
[----:B-1----:R-:W-:-:S04]  /*10ac0*/  FADD.FTZ R10, R8, R3 ;  /* 0x00000003080a7221 */ /* 0x002fc80000010000 */
[----:B------:R-:W0:Y:S01]  /*10ad0*/  SHFL.BFLY PT, R9, R4, 0x1, 0x1f ;  /* 0x0c201f0004097f89 */ /* 0x000e2200000e0000 */
[----:B------:R-:W-:-:S03]  /*10ae0*/  IMAD.MOV.U32 R3, RZ, RZ, -0x800000 ;  /* 0xff800000ff037424 */ /* 0x000fc600078e00ff */
[----:B------:R-:W1:Y:S01]  /*10af0*/  SHFL.BFLY PT, R11, R10, 0x1, 0x1f ;  /* 0x0c201f000a0b7f89 */ /* 0x000e6200000e0000 */
[----:B0-----:R-:W-:Y:S01]  /*10b00*/  FADD.FTZ R8, R4, R9 ;  /* 0x0000000904087221 */ /* 0x001fe20000010000 */
[----:B------:R-:W-:Y:S02]  /*10b10*/  IMAD.MOV.U32 R4, RZ, RZ, RZ ;  /* 0x000000ffff047224 */ /* 0x000fe400078e00ff */
[----:B-1----:R-:W-:Y:S01]  /*10b20*/  FADD.FTZ R9, R10, R11 ;  /* 0x0000000b0a097221 */ /* 0x002fe20000010000 */
[----:B------:R-:W-:Y:S08]  /*10b30*/  BAR.ARV 0x8, 0x100 ;  /* 0x0204000000007b1d */ /* 0x000ff00000002000 */
[----:B------:R-:W-:Y:S01]  /*10b40*/  BAR.SYNC.DEFER_BLOCKING 0xf, 0x100 ;  /* 0x03c4000000007b1d */ /* 0x000fe20000010000 */
[----:B------:R-:W-:-:S02]  /*10b50*/  FSETP.NE.FTZ.AND P0, PT, R8, RZ, PT ;  /* 0x000000ff0800720b */ /* 0x000fc40003f15000 */
[----:B------:R-:W-:-:S11]  /*10b60*/  FSETP.NE.FTZ.AND P1, PT, R9, RZ, PT ;  /* 0x000000ff0900720b */ /* 0x000fd60003f35000 */
[----:B------:R-:W0:Y:S01]  /*10b70*/  @P0 MUFU.LG2 R11, R8 ;  /* 0x00000008000b0308 */ /* 0x000e220000000c00 */
[----:B------:R-:W-:-:S07]  /*10b80*/  @P0 FMUL.FTZ R0, R6, 0.69314718246459960938 ;  /* 0x3f31721806000820 */ /* 0x000fce0000410000 */
[----:B------:R-:W1:Y:S08]  /*10b90*/  @P1 MUFU.LG2 R12, R9 ;  /* 0x00000009000c1308 */ /* 0x000e700000000c00 */
[----:B------:R-:W3:Y:S01]  /*10ba0*/  @P0 MUFU.RCP R4, R8 ;  /* 0x0000000800040308 */ /* 0x000ee20000001000 */
[----:B0-----:R-:W-:-:S04]  /*10bb0*/  @P0 FMUL.FTZ R11, R11, 0.69314718246459960938 ;  /* 0x3f3172180b0b0820 */ /* 0x001fc80000410000 */
[----:B------:R-:W-:Y:S01]  /*10bc0*/  @P0 FFMA.FTZ R20, R0, R5, R11 ;  /* 0x0000000500140223 */ /* 0x000fe2000001000b */
[----:B------:R-:W-:Y:S01]  /*10bd0*/  ISETP.NE.AND P0, PT, R23, RZ, PT ;  /* 0x000000ff1700720c */ /* 0x000fe20003f05270 */
[----:B------:R-:W-:Y:S02]  /*10be0*/  IMAD.MOV.U32 R0, RZ, RZ, RZ ;  /* 0x000000ffff007224 */ /* 0x000fe400078e00ff */
[----:B------:R-:W-:Y:S01]  /*10bf0*/  @P1 FMUL.FTZ R5, R6, 0.69314718246459960938 ;  /* 0x3f31721806051820 */ /* 0x000fe20000410000 */
[----:B-1----:R-:W-:-:S03]  /*10c00*/  @P1 FMUL.FTZ R12, R12, 0.69314718246459960938 ;  /* 0x3f3172180c0c1820 */ /* 0x002fc60000410000 */
[----:B------:R-:W0:Y:S01]  /*10c10*/  @P1 MUFU.RCP R0, R9 ;  /* 0x0000000900001308 */ /* 0x000e220000001000 */
[----:B------:R-:W-:Y:S01]  /*10c20*/  @P1 FFMA.FTZ R3, R5, R7, R12 ;  /* 0x0000000705031223 */ /* 0x000fe2000001000c */
[----:B------:R-:W-:Y:S01]  /*10c30*/  IMAD.U32 R5, RZ, RZ, UR36 ;  /* 0x00000024ff057e24 */ /* 0x000fe2000f8e00ff */
[----:B------:R-:W-:Y:S01]  /*10c40*/  UIADD3 UR36, UR36, 0x1, URZ ;  /* 0x0000000124247890 */ /* 0x000fe2000fffe03f */
[-C--:B---3--:R-:W-:Y:S01]  /*10c50*/  FMUL.FTZ R24, R24, R4.reuse ;  /* 0x0000000418187220 */ /* 0x088fe20000410000 */
[-C--:B------:R-:W-:Y:S01]  /*10c60*/  FMUL.FTZ R25, R25, R4.reuse ;  /* 0x0000000419197220 */ /* 0x080fe20000410000 */
[----:B------:R-:W-:Y:S01]  /*10c70*/  @!P0 IMAD R5, R5, 0x40, R22 ;  /* 0x0000004005058824 */ /* 0x000fe200078e0216 */
[----:B------:R-:W-:Y:S01]  /*10c80*/  UISETP.NE.AND UP0, UPT, UR36, 0x2, UPT ;  /* 0x000000022400788c */ /* 0x000fe2000bf05270 */
[-C--:B------:R-:W-:Y:S01]  /*10c90*/  FMUL.FTZ R28, R28, R4.reuse ;  /* 0x000000041c1c7220 */ /* 0x080fe20000410000 */
[-C--:B------:R-:W-:Y:S01]  /*10ca0*/  FMUL.FTZ R29, R29, R4.reuse ;  /* 0x000000041d1d7220 */ /* 0x080fe20000410000 */
[-C--:B------:R-:W-:Y:S01]  /*10cb0*/  FMUL.FTZ R32, R32, R4.reuse ;  /* 0x0000000420207220 */ /* 0x080fe20000410000 */
[----:B------:R-:W-:Y:S01]  /*10cc0*/  @!P0 LEA R5, R5, UR38, 0x2 ;  /* 0x0000002605058c11 */ /* 0x000fe2000f8e10ff */
[----:B------:R-:W-:Y:S01]  /*10cd0*/  USEL UR4, URZ, 0x1, UP0 ;  /* 0x000000013f047887 */ /* 0x000fe20008000000 */
[-C--:B------:R-:W-:Y:S01]  /*10ce0*/  FMUL.FTZ R33, R33, R4.reuse ;  /* 0x0000000421217220 */ /* 0x080fe20000410000 */
[-C--:B------:R-:W-:Y:S01]  /*10cf0*/  FMUL.FTZ R36, R36, R4.reuse ;  /* 0x0000000424247220 */ /* 0x080fe20000410000 */
[-C--:B------:R-:W-:Y:S01]  /*10d00*/  FMUL.FTZ R37, R37, R4.reuse ;  /* 0x0000000425257220 */ /* 0x080fe20000410000 */
[----:B------:R1:W-:Y:S01]  /*10d10*/  @!P0 STS [R5+0x38400], R4 ;  /* 0x0384000405008388 */ /* 0x0003e20000000800 */
        /* <DEDUP_REMOVED lines=122> */
[----:B------:R-:W-:Y:S01]  /*114c0*/  LOP3.LUT R2, R2, UR4, RZ, 0x3c, !PT ;  /* 0x0000000402027c12 */ /* 0x000fe2000f8e3cff */
[----:B------:R-:W-:Y:S01]  /*114d0*/  USEL UR36, UR36, URZ, UP0 ;  /* 0x0000003f24247287 */ /* 0x000fe20008000000 */
[----:B--2---:R-:W-:-:S05]  /*114e0*/  VIADD R13, R13, 0x1 ;  /* 0x000000010d0d7836 */ /* 0x004fca0000000000 */
[----:B------:R1:W-:Y:S01]  /*114f0*/  STL [R1+0xc], R13 ;  /* 0x00000c0d01007387 */ /* 0x0003e20000100800 */
[----:B------:R-:W-:Y:S06]  /*11500*/  BAR.ARV 0xe, 0x100 ;  /* 0x0384000000007b1d */ /* 0x000fec0000002000 */
.L_x_3012:
[----:B------:R-:W0:Y:S08]  /*11510*/  S2UR UR39, SR_CgaCtaId ;  /* 0x00000000002779c3 */ /* 0x000e300000008800 */
[----:B------:R-:W-:Y:S01]  /*11520*/  BAR.SYNC.DEFER_BLOCKING 0x5, 0x180 ;  /* 0x0146000000007b1d */ /* 0x000fe20000010000 */
[----:B-1----:R-:W-:-:S05]  /*11530*/  SHF.R.U32.HI R0, RZ, 0x10, R200 ;  /* 0x00000010ff007819 */ /* 0x002fca00000116c8 */
[----:B------:R-:W-:Y:S01]  /*11540*/  UMOV UR38, 0x400 ;  /* 0x0000040000267882 */ /* 0x000fe20000000000 */
[----:B------:R-:W-:Y:S01]  /*11550*/  BSSY B0, `(.L_x_3103) ;  /* 0x000047e000007945 */ /* 0x000fe20003800000 */
[----:B0-----:R-:W-:-:S09]  /*11560*/  ULEA UR38, UR39, UR38, 0x18 ;  /* 0x0000002627267291 */ /* 0x001fd2000f8ec03f */
[----:B------:R-:W0:Y:S01]  /*11570*/  LDS.128 R4, [UR38+0x388d0] ;  /* 0x0388d026ff047984 */ /* 0x000e220008000c00 */
[----:B------:R-:W-:Y:S06]  /*11580*/  BAR.ARV 0x4, 0x180 ;  /* 0x0106000000007b1d */ /* 0x000fec0000002000 */
[----:B------:R-:W-:Y:S05]  /*11590*/  @P0 BRA `(.L_x_3104) ;  /* 0x0000003800240947 */ /* 0x000fea0003800000 */
[----:B------:R-:W2:Y:S01]  /*115a0*/  LDL R8, [R1+0x38] ;  /* 0x0000380001087983 */ /* 0x000ea20000100800 */
[----:B------:R-:W1:Y:S01]  /*115b0*/  S2UR UR6, SR_SWINHI ;  /* 0x00000000000679c3 */ /* 0x000e620000002f00 */
[----:B------:R-:W-:Y:S01]  /*115c0*/  UMOV UR4, UR38 ;  /* 0x0000002600047c82 */ /* 0x000fe20008000000 */
[----:B-1----:R-:W-:Y:S01]  /*115d0*/  UMOV UR5, UR6 ;  /* 0x0000000600057c82 */ /* 0x002fe20008000000 */
[----:B------:R-:W-:Y:S02]  /*115e0*/  IMAD.U32 R156, RZ, RZ, UR4 ;  /* 0x00000004ff9c7e24 */ /* 0x000fe4000f8e00ff */
[----:B------:R-:W-:Y:S01]  /*115f0*/  IMAD.U32 R157, RZ, RZ, UR5 ;  /* 0x00000005ff9d7e24 */ /* 0x000fe2000f8e00ff */
[----:B------:R-:W-:Y:S02]  /*11600*/  ULDC UR4, c[0x0][0xb88] ;  /* 0x0002e20000047ab9 */ /* 0x000fe40000000800 */
[----:B------:R-:W-:Y:S01]  /*11610*/  BAR.SYNC.DEFER_BLOCKING 0x1, 0x100 ;  /* 0x0044000000007b1d */ /* 0x000fe20000010000 */
[----:B--2---:R-:W-:-:S03]  /*11620*/  IMAD.WIDE R152, R8, 0x2, R156 ;  /* 0x0000000208987825 */ /* 0x004fc600078e029c */
        /* <DEDUP_REMOVED lines=10> */
[----:B------:R-:W-:Y:S01]  /*116d0*/  LOP3.LUT R8, R9, R8, RZ, 0x3c, !PT ;  /* 0x0000000809087212 */ /* 0x000fe200078e3cff */
[----:B------:R-:W-:Y:S01]  /*116e0*/  IMAD.X R9, RZ, RZ, R153, P4 ;  /* 0x000000ffff097224 */ /* 0x000fe200020e0699 */
[----:B------:R-:W-:Y:S02]  /*116f0*/  IADD3 R12, P6, R152, 0x4000, RZ ;  /* 0x00004000980c7810 */ /* 0x000fe40007fde0ff */
[----:B------:R-:W-:-:S02]  /*11700*/  SHF.R.U64 R11, R11, 0x3, RZ ;  /* 0x000000030b0b7819 */ /* 0x000fc400000012ff */
[----:B------:R-:W-:Y:S02]  /*11710*/  LOP3.LUT R13, R12, 0x380, RZ, 0xc0, !PT ;  /* 0x000003800c0d7812 */ /* 0x000fe400078ec0ff */
[C---:B------:R-:W-:Y:S02]  /*11720*/  IADD3 R160, P0, R152.reuse, 0x6040, RZ ;  /* 0x0000604098a07810 */ /* 0x040fe40007f1e0ff */
[C---:B------:R-:W-:Y:S02]  /*11730*/  IADD3 R162, P1, R152.reuse, 0x6020, RZ ;  /* 0x0000602098a27810 */ /* 0x040fe40007f3e0ff */
[----:B------:R-:W-:Y:S01]  /*11740*/  MOV R18, R8 ;  /* 0x0000000800127202 */ /* 0x000fe20000000f00 */
[--C-:B------:R-:W-:Y:S01]  /*11750*/  IMAD.MOV.U32 R9, RZ, RZ, R153.reuse ;  /* 0x000000ffff097224 */ /* 0x100fe200078e0099 */
[----:B------:R-:W-:Y:S01]  /*11760*/  LOP3.LUT R10, R11, R10, RZ, 0x3c, !PT ;  /* 0x0000000a0b0a7212 */ /* 0x000fe200078e3cff */
[----:B------:R-:W-:Y:S01]  /*11770*/  IMAD.X R11, RZ, RZ, R153, P5 ;  /* 0x000000ffff0b7224 */ /* 0x000fe200028e0699 */
[----:B------:R-:W-:-:S02]  /*11780*/  LOP3.LUT R8, R152, 0x380, RZ, 0xc0, !PT ;  /* 0x0000038098087812 */ /* 0x000fc400078ec0ff */
[----:B------:R-:W-:Y:S02]  /*11790*/  SHF.R.U64 R13, R13, 0x3, RZ ;  /* 0x000000030d0d7819 */ /* 0x000fe400000012ff */
[----:B------:R-:W-:Y:S02]  /*117a0*/  LOP3.LUT R161, R160, 0x380, RZ, 0xc0, !PT ;  /* 0x00000380a0a17812 */ /* 0x000fe400078ec0ff */
[----:B------:R-:W-:Y:S02]  /*117b0*/  LOP3.LUT R163, R162, 0x380, RZ, 0xc0, !PT ;  /* 0x00000380a2a37812 */ /* 0x000fe400078ec0ff */
[----:B------:R-:W-:Y:S02]  /*117c0*/  SHF.R.U64 R8, R8, 0x3, RZ ;  /* 0x0000000308087819 */ /* 0x000fe400000012ff */
[----:B------:R-:W-:Y:S01]  /*117d0*/  LOP3.LUT R12, R13, R12, RZ, 0x3c, !PT ;  /* 0x0000000c0d0c7212 */ /* 0x000fe200078e3cff */
[----:B------:R-:W-:Y:S01]  /*117e0*/  IMAD.X R13, RZ, RZ, R153, P6 ;  /* 0x000000ffff0d7224 */ /* 0x000fe200030e0699 */
[----:B------:R-:W-:-:S02]  /*117f0*/  MOV R21, R10 ;  /* 0x0000000a00157202 */ /* 0x000fc40000000f00 */
[----:B------:R-:W-:Y:S01]  /*11800*/  SHF.R.U64 R161, R161, 0x3, RZ ;  /* 0x00000003a1a17819 */ /* 0x000fe200000012ff */
[----:B------:R-:W1:Y:S01]  /*11810*/  LDC R10, c[0x0][0xbd4] ;  /* 0x0002f500ff0a7b82 */ /* 0x000e620000000800 */
[----:B------:R-:W-:Y:S02]  /*11820*/  SHF.R.U64 R163, R163, 0x3, RZ ;  /* 0x00000003a3a37819 */ /* 0x000fe400000012ff */
[----:B------:R-:W-:Y:S02]  /*11830*/  LOP3.LUT R8, R8, R152, RZ, 0x3c, !PT ;  /* 0x0000009808087212 */ /* 0x000fe400078e3cff */
[----:B------:R-:W-:Y:S02]  /*11840*/  MOV R166, R158 ;  /* 0x0000009e00a67202 */ /* 0x000fe40000000f00 */
[----:B------:R-:W-:Y:S01]  /*11850*/  LOP3.LUT R160, R161, R160, RZ, 0x3c, !PT ;  /* 0x000000a0a1a07212 */ /* 0x000fe200078e3cff */
[--C-:B------:R-:W-:Y:S01]  /*11860*/  IMAD.X R161, RZ, RZ, R153.reuse, P0 ;  /* 0x000000ffffa17224 */ /* 0x100fe200000e0699 */
[----:B------:R-:W-:Y:S01]  /*11870*/  LOP3.LUT R162, R163, R162, RZ, 0x3c, !PT ;  /* 0x000000a2a3a27212 */ /* 0x000fe200078e3cff */
[----:B------:R-:W-:Y:S01]  /*11880*/  IMAD.X R163, RZ, RZ, R153, P1 ;  /* 0x000000ffffa37224 */ /* 0x000fe200008e0699 */
[----:B------:R-:W-:-:S02]  /*11890*/  MOV R158, R12 ;  /* 0x0000000c009e7202 */ /* 0x000fc40000000f00 */
[----:B------:R-:W-:Y:S02]  /*118a0*/  MOV R12, R8 ;  /* 0x00000008000c7202 */ /* 0x000fe40000000f00 */
[C---:B------:R-:W-:Y:S02]  /*118b0*/  IADD3 R14, P0, R152.reuse, 0x2060, RZ ;  /* 0x00002060980e7810 */ /* 0x040fe40007f1e0ff */
[----:B------:R-:W-:Y:S02]  /*118c0*/  IADD3 R8, P1, R152, 0x2040, RZ ;  /* 0x0000204098087810 */ /* 0x000fe40007f3e0ff */
[----:B------:R-:W-:Y:S02]  /*118d0*/  LOP3.LUT R15, R14, 0x380, RZ, 0xc0, !PT ;  /* 0x000003800e0f7812 */ /* 0x000fe400078ec0ff */
[----:B------:R-:W-:Y:S02]  /*118e0*/  LOP3.LUT R9, R8, 0x380, RZ, 0xc0, !PT ;  /* 0x0000038008097812 */ /* 0x000fe400078ec0ff */
[----:B------:R-:W-:-:S02]  /*118f0*/  SHF.R.U64 R15, R15, 0x3, RZ ;  /* 0x000000030f0f7819 */ /* 0x000fc400000012ff */
[----:B------:R-:W-:Y:S02]  /*11900*/  SHF.R.U64 R9, R9, 0x3, RZ ;  /* 0x0000000309097819 */ /* 0x000fe400000012ff */
[----:B------:R-:W-:Y:S01]  /*11910*/  LOP3.LUT R14, R15, R14, RZ, 0x3c, !PT ;  /* 0x0000000e0f0e7212 */ /* 0x000fe200078e3cff */
[--C-:B------:R-:W-:Y:S01]  /*11920*/  IMAD.X R15, RZ, RZ, R153.reuse, P0 ;  /* 0x000000ffff0f7224 */ /* 0x100fe200000e0699 */
[----:B------:R-:W-:Y:S01]  /*11930*/  LOP3.LUT R8, R9, R8, RZ, 0x3c, !PT ;  /* 0x0000000809087212 */ /* 0x000fe200078e3cff */
[----:B------:R-:W-:Y:S01]  /*11940*/  IMAD.X R9, RZ, RZ, R153, P1 ;  /* 0x000000ffff097224 */ /* 0x000fe200008e0699 */
[C---:B------:R-:W-:Y:S02]  /*11950*/  ISETP.NE.AND P0, PT, R0.reuse, RZ, PT ;  /* 0x000000ff0000720c */ /* 0x040fe40003f05270 */
[----:B------:R-:W-:Y:S02]  /*11960*/  MOV R160, R160 ;  /* 0x000000a000a07202 */ /* 0x000fe40000000f00 */
[----:B-1----:R-:W-:-:S02]  /*11970*/  SEL R0, R0, R10, P0 ;  /* 0x0000000a00007207 */ /* 0x002fc40000000000 */
[----:B------:R-:W-:Y:S02]  /*11980*/  MOV R161, R8 ;  /* 0x0000000800a17202 */ /* 0x000fe40000000f00 */
[----:B------:R-:W-:Y:S02]  /*11990*/  IADD3 R8, P0, R152, 0x2020, RZ ;  /* 0x0000202098087810 */ /* 0x000fe40007f1e0ff */
[----:B------:R-:W-:Y:S02]  /*119a0*/  MOV R162, R162 ;  /* 0x000000a200a27202 */ /* 0x000fe40000000f00 */
[----:B------:R-:W-:Y:S02]  /*119b0*/  LOP3.LUT R9, R8, 0x380, RZ, 0xc0, !PT ;  /* 0x0000038008097812 */ /* 0x000fe400078ec0ff */
[----:B------:R-:W-:Y:S02]  /*119c0*/  F2FP.BF16.F32.PACK_AB R10, R29, R28 ;  /* 0x0000001c1d0a723e */ /* 0x000fe400000010ff */
[----:B------:R-:W-:-:S02]  /*119d0*/  SHF.R.U64 R9, R9, 0x3, RZ ;  /* 0x0000000309097819 */ /* 0x000fc400000012ff */
[----:B------:R-:W-:Y:S02]  /*119e0*/  F2FP.BF16.F32.PACK_AB R11, R31, R30 ;  /* 0x0000001e1f0b723e */ /* 0x000fe400000010ff */
[----:B------:R-:W-:Y:S01]  /*119f0*/  LOP3.LUT R8, R9, R8, RZ, 0x3c, !PT ;  /* 0x0000000809087212 */ /* 0x000fe200078e3cff */
[----:B------:R-:W-:Y:S01]  /*11a00*/  IMAD.X R9, RZ, RZ, R153, P0 ;  /* 0x000000ffff097224 */ /* 0x000fe200000e0699 */
[----:B------:R-:W-:Y:S02]  /*11a10*/  MOV R159, R14 ;  /* 0x0000000e009f7202 */ /* 0x000fe40000000f00 */
[----:B------:R-:W-:Y:S02]  /*11a20*/  F2FP.BF16.F32.PACK_AB R13, R35, R34 ;  /* 0x00000022230d723e */ /* 0x000fe400000010ff */
[----:B------:R-:W-:Y:S02]  /*11a30*/  MOV R163, R8 ;  /* 0x0000000800a37202 */ /* 0x000fe40000000f00 */
[----:B------:R-:W-:-:S02]  /*11a40*/  F2FP.BF16.F32.PACK_AB R8, R25, R24 ;  /* 0x000000181908723e */ /* 0x000fc400000010ff */
[----:B------:R-:W-:Y:S02]  /*11a50*/  F2FP.BF16.F32.PACK_AB R9, R27, R26 ;  /* 0x0000001a1b09723e */ /* 0x000fe400000010ff */
[----:B------:R-:W-:Y:S02]  /*11a60*/  F2FP.BF16.F32.PACK_AB R14, R37, R36 ;  /* 0x00000024250e723e */ /* 0x000fe400000010ff */
[----:B------:R-:W-:Y:S01]  /*11a70*/  F2FP.BF16.F32.PACK_AB R15, R39, R38 ;  /* 0x00000026270f723e */ /* 0x000fe200000010ff */
[----:B------:R1:W-:Y:S01]  /*11a80*/  STSM.16.M88.4 [R12], R8 ;  /* 0x000000080c007844 */ /* 0x0003e20000000200 */
[C---:B------:R-:W-:Y:S02]  /*11a90*/  IADD3 R154, P3, R152.reuse, 0x4060, RZ ;  /* 0x00004060989a7810 */ /* 0x040fe40007f7e0ff */
[----:B------:R-:W-:Y:S02]  /*11aa0*/  IADD3 R164, P2, R152, 0x6000, RZ ;  /* 0x0000600098a47810 */ /* 0x000fe40007f5e0ff */
[----:B------:R-:W-:-:S02]  /*11ab0*/  LOP3.LUT R155, R154, 0x380, RZ, 0xc0, !PT ;  /* 0x000003809a9b7812 */ /* 0x000fc400078ec0ff */
[----:B------:R-:W-:Y:S02]  /*11ac0*/  LOP3.LUT R165, R164, 0x380, RZ, 0xc0, !PT ;  /* 0x00000380a4a57812 */ /* 0x000fe400078ec0ff */
[----:B------:R-:W-:Y:S02]  /*11ad0*/  SHF.R.U64 R155, R155, 0x3, RZ ;  /* 0x000000039b9b7819 */ /* 0x000fe400000012ff */
[----:B------:R-:W-:Y:S02]  /*11ae0*/  SHF.R.U64 R165, R165, 0x3, RZ ;  /* 0x00000003a5a57819 */ /* 0x000fe400000012ff */
[----:B------:R-:W-:Y:S01]  /*11af0*/  LOP3.LUT R154, R155, R154, RZ, 0x3c, !PT ;  /* 0x0000009a9b9a7212 */ /* 0x000fe200078e3cff */
[--C-:B------:R-:W-:Y:S01]  /*11b00*/  IMAD.X R155, RZ, RZ, R153.reuse, P3 ;  /* 0x000000ffff9b7224 */ /* 0x100fe200018e0699 */
[----:B------:R-:W-:Y:S01]  /*11b10*/  LOP3.LUT R164, R165, R164, RZ, 0x3c, !PT ;  /* 0x000000a4a5a47212 */ /* 0x000fe200078e3cff */
[----:B------:R-:W-:Y:S01]  /*11b20*/  IMAD.X R165, RZ, RZ, R153, P2 ;  /* 0x000000ffffa57224 */ /* 0x000fe200010e0699 */
[----:B-1----:R-:W-:-:S02]  /*11b30*/  IADD3 R8, P0, R152, 0x20, RZ ;  /* 0x0000002098087810 */ /* 0x002fc40007f1e0ff */
[----:B------:R-:W-:Y:S02]  /*11b40*/  F2FP.BF16.F32.PACK_AB R12, R33, R32 ;  /* 0x00000020210c723e */ /* 0x000fe400000010ff */
[----:B------:R-:W-:Y:S02]  /*11b50*/  LOP3.LUT R9, R8, 0x380, RZ, 0xc0, !PT ;  /* 0x0000038008097812 */ /* 0x000fe400078ec0ff */
[----:B------:R-:W-:Y:S02]  /*11b60*/  F2FP.BF16.F32.PACK_AB R10, R45, R44 ;  /* 0x0000002c2d0a723e */ /* 0x000fe400000010ff */
[----:B------:R-:W-:Y:S02]  /*11b70*/  SHF.R.U64 R9, R9, 0x3, RZ ;  /* 0x0000000309097819 */ /* 0x000fe400000012ff */
[----:B------:R-:W-:Y:S02]  /*11b80*/  F2FP.BF16.F32.PACK_AB R11, R47, R46 ;  /* 0x0000002e2f0b723e */ /* 0x000fe400000010ff */
[----:B------:R-:W-:Y:S01]  /*11b90*/  LOP3.LUT R8, R9, R8, RZ, 0x3c, !PT ;  /* 0x0000000809087212 */ /* 0x000fe200078e3cff */
[----:B------:R-:W-:Y:S01]  /*11ba0*/  IMAD.X R9, RZ, RZ, R153, P0 ;  /* 0x000000ffff097224 */ /* 0x000fe200000e0699 */
[----:B------:R-:W-:-:S02]  /*11bb0*/  MOV R17, R154 ;  /* 0x0000009a00117202 */ /* 0x000fc40000000f00 */
[----:B------:R-:W-:Y:S02]  /*11bc0*/  F2FP.BF16.F32.PACK_AB R155, R71, R70 ;  /* 0x00000046479b723e */ /* 0x000fe400000010ff */
[----:B------:R-:W-:Y:S02]  /*11bd0*/  MOV R8, R8 ;  /* 0x0000000800087202 */ /* 0x000fe40000000f00 */
[----:B0-----:R-:W-:-:S03]  /*11be0*/  MOV R4, R164 ;  /* 0x000000a400047202 */ /* 0x001fc60000000f00 */
[----:B------:R0:W-:Y:S02]  /*11bf0*/  STSM.16.M88.4 [R8], R12 ;  /* 0x0000000c08007844 */ /* 0x0001e40000000200 */
[----:B0-----:R-:W-:Y:S02]  /*11c00*/  IADD3 R8, P0, R152, 0x40, RZ ;  /* 0x0000004098087810 */ /* 0x001fe40007f1e0ff */
[----:B------:R-:W-:Y:S02]  /*11c10*/  F2FP.BF16.F32.PACK_AB R13, R59, R58 ;  /* 0x0000003a3b0d723e */ /* 0x000fe400000010ff */
[----:B------:R-:W-:Y:S02]  /*11c20*/  LOP3.LUT R9, R8, 0x380, RZ, 0xc0, !PT ;  /* 0x0000038008097812 */ /* 0x000fe400078ec0ff */
[----:B------:R-:W-:Y:S02]  /*11c30*/  F2FP.BF16.F32.PACK_AB R14, R61, R60 ;  /* 0x0000003c3d0e723e */ /* 0x000fe400000010ff */
[----:B------:R-:W-:-:S02]  /*11c40*/  SHF.R.U64 R9, R9, 0x3, RZ ;  /* 0x0000000309097819 */ /* 0x000fc400000012ff */
        /* <DEDUP_REMOVED lines=14> */
[--C-:B------:R-:W-:Y:S02]  /*11d30*/  IMAD.X R9, RZ, RZ, R153.reuse, P0 ;  /* 0x000000ffff097224 */ /* 0x100fe400000e0699 */
[----:B------:R-:W-:-:S03]  /*11d40*/  IMAD.X R153, RZ, RZ, R153, P1 ;  /* 0x000000ffff997224 */ /* 0x000fc600008e0699 */
[----:B------:R-:W-:Y:S02]  /*11d50*/  MOV R154, R8 ;  /* 0x00000008009a7202 */ /* 0x000fe40000000f00 */
[----:B------:R-:W-:Y:S02]  /*11d60*/  LOP3.LUT R8, R10, 0x380, RZ, 0xc0, !PT ;  /* 0x000003800a087812 */ /* 0x000fe400078ec0ff */
[----:B------:R-:W-:Y:S02]  /*11d70*/  F2FP.BF16.F32.PACK_AB R9, R51, R50 ;  /* 0x000000323309723e */ /* 0x000fe400000010ff */
[----:B------:R-:W-:-:S04]  /*11d80*/  SHF.R.U64 R8, R8, 0x3, RZ ;  /* 0x0000000308087819 */ /* 0x000fc800000012ff */
[----:B------:R-:W-:Y:S02]  /*11d90*/  LOP3.LUT R152, R8, R10, RZ, 0x3c, !PT ;  /* 0x0000000a08987212 */ /* 0x000fe400078e3cff */
        /* <DEDUP_REMOVED lines=58> */
[----:B-1----:R-:W0:Y:S04]  /*12140*/  LDC.64 R14, c[0x0][0xd08] ;  /* 0x00034200ff0e7b82 */ /* 0x002e280000000a00 */
[----:B------:R1:W-:Y:S04]  /*12150*/  STSM.16.M88.4 [R166], R8 ;  /* 0x00000008a6007844 */ /* 0x0003e80000000200 */
[----:B------:R-:W2:Y:S08]  /*12160*/  LDC.64 R12, c[0x0][0xd00] ;  /* 0x00034000ff0c7b82 */ /* 0x000eb00000000a00 */
[----:B-1----:R-:W1:Y:S01]  /*12170*/  LDC.64 R10, c[0x0][0xd00] ;  /* 0x00034000ff0a7b82 */ /* 0x002e620000000a00 */
[----:B------:R-:W-:-:S07]  /*12180*/  IMAD.MOV.U32 R8, RZ, RZ, RZ ;  /* 0x000000ffff087224 */ /* 0x000fce00078e00ff */
[----:B------:R-:W-:Y:S01]  /*12190*/  BAR.SYNC.DEFER_BLOCKING 0x1, 0x100 ;  /* 0x0044000000007b1d */ /* 0x000fe20000010000 */
[----:B0-----:R-:W-:-:S04]  /*121a0*/  ISETP.NE.U32.AND P0, PT, R14, RZ, PT ;  /* 0x000000ff0e00720c */ /* 0x001fc80003f05070 */
[----:B------:R-:W-:Y:S01]  /*121b0*/  ISETP.NE.AND.EX P0, PT, R15, RZ, PT, P0 ;  /* 0x000000ff0f00720c */ /* 0x000fe20003f05300 */
[----:B------:R-:W-:Y:S02]  /*121c0*/  IMAD.U32 R4, RZ, RZ, UR4 ;  /* 0x00000004ff047e24 */ /* 0x000fe4000f8e00ff */
[----:B--2---:R-:W-:-:S10]  /*121d0*/  IMAD.WIDE R12, R198, 0x4, R12 ;  /* 0x00000004c60c7825 */ /* 0x004fd400078e020c */
[----:B------:R-:W0:Y:S01]  /*121e0*/  @P0 LDC.64 R14, c[0x0][0xd08] ;  /* 0x00034200ff0e0b82 */ /* 0x000e220000000a00 */
[----:B-1----:R-:W-:-:S04]  /*121f0*/  ISETP.NE.U32.AND P1, PT, R10, RZ, PT ;  /* 0x000000ff0a00720c */ /* 0x002fc80003f25070 */
[----:B------:R-:W-:-:S13]  /*12200*/  ISETP.NE.AND.EX P1, PT, R11, RZ, PT, P1 ;  /* 0x000000ff0b00720c */ /* 0x000fda0003f25310 */
[----:B------:R1:W5:Y:S01]  /*12210*/  @P1 LDG.E R8, desc[UR40][R12.64] ;  /* 0x000000280c081981 */ /* 0x000362000c1e1900 */
[----:B0-----:R-:W-:-:S05]  /*12220*/  @P0 IMAD.WIDE R14, R198, 0x4, R14 ;  /* 0x00000004c60e0825 */ /* 0x001fca00078e020e */
[----:B------:R1:W5:Y:S01]  /*12230*/  @P0 LDG.E R4, desc[UR40][R14.64] ;  /* 0x000000280e040981 */ /* 0x000362000c1e1900 */
[----:B------:R-:W-:Y:S05]  /*12240*/  @P0 BRA `(.L_x_3105) ;  /* 0x0000000000100947 */ /* 0x000fea0003800000 */
[----:B------:R-:W-:Y:S05]  /*12250*/  @!P1 BRA `(.L_x_3105) ;  /* 0x00000000000c9947 */ /* 0x000fea0003800000 */
[----:B-----5:R-:W2:Y:S04]  /*12260*/  LDG.E R4, desc[UR40][R12.64] ;  /* 0x000000280c047981 */ /* 0x020ea8000c1e1900 */
[----:B------:R-:W2:Y:S02]  /*12270*/  LDG.E R9, desc[UR40][R12.64+0x4] ;  /* 0x000004280c097981 */ /* 0x000ea4000c1e1900 */
[----:B--2---:R-:W-:-:S07]  /*12280*/  IMAD.IADD R4, R9, 0x1, -R4 ;  /* 0x0000000109047824 */ /* 0x004fce00078e0a04 */
.L_x_3105:
[----:B------:R-:W2:Y:S01]  /*12290*/  LDL R9, [R1+0x10] ;  /* 0x0000100001097983 */ /* 0x000ea20000100800 */
[----:B------:R-:W-:-:S03]  /*122a0*/  LOP3.LUT R200, R200, 0xff, RZ, 0xc0, !PT ;  /* 0x000000ffc8c87812 */ /* 0x000fc600078ec0ff */
[----:B--2---:R-:W0:Y:S02]  /*122b0*/  SHFL.IDX PT, R9, R9, RZ, 0x1f ;  /* 0x00001fff09097589 */ /* 0x004e2400000e0000 */
[----:B0-----:R-:W-:Y:S02]  /*122c0*/  ISETP.NE.AND P0, PT, R9, RZ, PT ;  /* 0x000000ff0900720c */ /* 0x001fe40003f05270 */
[----:B-----5:R-:W-:-:S11]  /*122d0*/  SHF.R.S32.HI R9, RZ, 0x1f, R8 ;  /* 0x0000001fff097819 */ /* 0x020fd60000011408 */
[----:B------:R-:W-:Y:S05]  /*122e0*/  @P0 BRA `(.L_x_3106) ;  /* 0x0000000000f80947 */ /* 0x000fea0003800000 */
[----:B------:R-:W2:Y:S01]  /*122f0*/  LDL R158, [R1+0x34] ;  /* 0x00003400019e7983 */ /* 0x000ea20000100800 */
[----:B------:R-:W-:Y:S01]  /*12300*/  IMAD.MOV.U32 R17, RZ, RZ, 0xab8 ;  /* 0x00000ab8ff117424 */ /* 0x000fe200078e00ff */
[----:B------:R-:W-:Y:S01]  /*12310*/  ISETP.GT.AND P1, PT, R0, 0x1, PT ;  /* 0x000000010000780c */ /* 0x000fe20003f24270 */
[----:B------:R-:W0:Y:S01]  /*12320*/  LDC R155, c[0x0][0xce8] ;  /* 0x00033a00ff9b7b82 */ /* 0x000e220000000800 */
[----:B------:R-:W-:Y:S01]  /*12330*/  ISETP.NE.U32.AND P0, PT, R10, RZ, PT ;  /* 0x000000ff0a00720c */ /* 0x000fe20003f05070 */
[----:B------:R-:W-:Y:S01]  /*12340*/  IMAD.IADD R153, R194, 0x1, R188 ;  /* 0x00000001c2997824 */ /* 0x000fe200078e02bc */
[----:B------:R-:W-:Y:S02]  /*12350*/  SEL R17, R17, 0xa78, P1 ;  /* 0x00000a7811117807 */ /* 0x000fe40000800000 */
[----:B------:R-:W-:Y:S02]  /*12360*/  ISETP.NE.AND.EX P0, PT, R11, RZ, PT, P0 ;  /* 0x000000ff0b00720c */ /* 0x000fe40003f05300 */
[----:B------:R-:W-:Y:S01]  /*12370*/  SHF.R.S32.HI R18, RZ, 0x1f, R198 ;  /* 0x0000001fff127819 */ /* 0x000fe200000114c6 */
[----:B-1----:R-:W1:Y:S01]  /*12380*/  LDC.64 R14, c[0x0][R17+0x220] ;  /* 0x00008800110e7b82 */ /* 0x002e620000000a00 */
[----:B------:R-:W-:-:S02]  /*12390*/  SEL R21, R198, RZ, !P0 ;  /* 0x000000ffc6157207 */ /* 0x000fc40004000000 */
[----:B------:R-:W-:Y:S02]  /*123a0*/  SEL R18, R18, RZ, !P0 ;  /* 0x000000ff12127207 */ /* 0x000fe40004000000 */
[----:B------:R-:W-:Y:S02]  /*123b0*/  SEL R154, R200, RZ, P1 ;  /* 0x000000ffc89a7207 */ /* 0x000fe40000800000 */
[----:B0-----:R-:W-:Y:S01]  /*123c0*/  ISETP.NE.AND P0, PT, R155, 0x1, PT ;  /* 0x000000019b00780c */ /* 0x001fe20003f05270 */
[----:B-1----:R-:W-:-:S04]  /*123d0*/  IMAD R12, R15, R21, RZ ;  /* 0x000000150f0c7224 */ /* 0x002fc800078e02ff */
[C---:B------:R-:W-:Y:S02]  /*123e0*/  IMAD R18, R14.reuse, R18, R12 ;  /* 0x000000120e127224 */ /* 0x040fe400078e020c */
[----:B------:R-:W0:Y:S01]  /*123f0*/  LDC.64 R12, c[0x0][R17+0x218] ;  /* 0x00008600110c7b82 */ /* 0x000e220000000a00 */
[----:B------:R-:W-:-:S04]  /*12400*/  IMAD.WIDE.U32 R14, R14, R21, RZ ;  /* 0x000000150e0e7225 */ /* 0x000fc800078e00ff */
[----:B------:R-:W-:Y:S02]  /*12410*/  IMAD.IADD R18, R15, 0x1, R18 ;  /* 0x000000010f127824 */ /* 0x000fe400078e0212 */
[-C--:B0-----:R-:W-:Y:S02]  /*12420*/  IMAD R21, R13, R196.reuse, RZ ;  /* 0x000000c40d157224 */ /* 0x081fe400078e02ff */
[----:B------:R-:W-:-:S04]  /*12430*/  IMAD.WIDE.U32 R12, R12, R196, RZ ;  /* 0x000000c40c0c7225 */ /* 0x000fc800078e00ff */
[----:B------:R-:W-:Y:S01]  /*12440*/  IMAD.IADD R21, R13, 0x1, R21 ;  /* 0x000000010d157824 */ /* 0x000fe200078e0215 */
[----:B------:R-:W-:Y:S01]  /*12450*/  IADD3 R152, P2, P3, R14, R12, R8 ;  /* 0x0000000c0e987210 */ /* 0x000fe20007b5e008 */
[----:B------:R-:W0:Y:S03]  /*12460*/  @P0 LDC R13, c[0x0][0xcec] ;  /* 0x00033b00ff0d0b82 */ /* 0x000e260000000800 */
[----:B------:R-:W-:Y:S01]  /*12470*/  IADD3.X R18, R18, R21, R9, P2, P3 ;  /* 0x0000001512127210 */ /* 0x000fe200017e6409 */
[----:B------:R-:W-:-:S04]  /*12480*/  IMAD.MOV.U32 R21, RZ, RZ, R153 ;  /* 0x000000ffff157224 */ /* 0x000fc800078e0099 */
[----:B------:R-:W1:Y:S01]  /*12490*/  @P0 LDC R12, c[0x0][0xcf0] ;  /* 0x00033c00ff0c0b82 */ /* 0x000e620000000800 */
[----:B0-----:R-:W-:-:S05]  /*124a0*/  @P0 IMAD.HI.U32 R13, R153, R13, RZ ;  /* 0x0000000d990d0227 */ /* 0x001fca00078e00ff */
        /* <DEDUP_REMOVED lines=20> */
[----:B0-----:R-:W-:-:S04]  /*125f0*/  LEA R15, P0, R14, R12, 0x2 ;  /* 0x0000000c0e0f7211 */ /* 0x001fc800078010ff */
[----:B-1----:R-:W-:Y:S02]  /*12600*/  LEA.HI.X R17, R14, R13, R17, 0x2, P0 ;  /* 0x0000000d0e117211 */ /* 0x002fe400000f1411 */
[----:B------:R-:W-:Y:S04]  /*12610*/  SHFL.IDX PT, R14, R15, 0x1, 0x1c1f ;  /* 0x003c1f000f0e7f89 */ /* 0x000fe800000e0000 */
[----:B------:R-:W-:Y:S01]  /*12620*/  SHFL.IDX PT, R13, R17, RZ, 0x1c1f ;  /* 0x001c1fff110d7589 */ /* 0x000fe200000e0000 */
[----:B--2---:R-:W-:-:S05]  /*12630*/  IMAD.MOV R12, RZ, RZ, -R158 ;  /* 0x000000ffff0c7224 */ /* 0x004fca00078e0a9e */
[----:B------:R-:W-:Y:S02]  /*12640*/  ISETP.NE.AND P0, PT, R19, R12, PT ;  /* 0x0000000c1300720c */ /* 0x000fe40003f05270 */
        /* <DEDUP_REMOVED lines=8> */
.L_x_3106:
[----:B------:R-:W-:Y:S02]  /*126d0*/  ISETP.GT.AND P1, PT, R0, 0x1, PT ;  /* 0x000000010000780c */ /* 0x000fe40003f24270 */
[----:B------:R-:W-:-:S04]  /*126e0*/  ISETP.NE.U32.AND P0, PT, R10, RZ, PT ;  /* 0x000000ff0a00720c */ /* 0x000fc80003f05070 */
[----:B------:R-:W-:-:S04]  /*126f0*/  ISETP.NE.AND.EX P0, PT, R11, RZ, PT, P0 ;  /* 0x000000ff0b00720c */ /* 0x000fc80003f05300 */
[----:B------:R-:W-:-:S03]  /*12700*/  SEL R0, R198, RZ, !P0 ;  /* 0x000000ffc6007207 */ /* 0x000fc60004000000 */
[----:B------:R-:W-:Y:S06]  /*12710*/  @P1 BRA `(.L_x_3107) ;  /* 0x00000010003c1947 */ /* 0x000fec0003800000 */
[----:B------:R-:W2:Y:S01]  /*12720*/  LDL R152, [R1+0x8] ;  /* 0x0000080001987983 */ /* 0x000ea20000100800 */
[----:B------:R-:W3:Y:S01]  /*12730*/  LDC R91, c[0x0][0xce8] ;  /* 0x00033a00ff5b7b82 */ /* 0x000ee20000000800 */
[----:B------:R-:W-:Y:S01]  /*12740*/  ULDC.64 UR4, c[0x0][0xba0] ;  /* 0x0002e80000047ab9 */ /* 0x000fe20000000a00 */
[----:B------:R-:W-:Y:S01]  /*12750*/  ULDC UR8, c[0x0][0xbc8] ;  /* 0x0002f20000087ab9 */ /* 0x000fe20000000800 */
[----:B------:R-:W-:Y:S01]  /*12760*/  IMAD R9, R9, UR4, RZ ;  /* 0x0000000409097c24 */ /* 0x000fe2000f8e02ff */
[----:B0-----:R-:W-:Y:S01]  /*12770*/  SHF.R.S32.HI R20, RZ, 0x1f, R0 ;  /* 0x0000001fff147819 */ /* 0x001fe20000011400 */
[C---:B------:R-:W-:Y:S01]  /*12780*/  VIADD R17, R193.reuse, 0xc0 ;  /* 0x000000c0c1117836 */ /* 0x040fe20000000000 */
[----:B------:R-:W-:Y:S01]  /*12790*/  ULDC.64 UR6, c[0x0][0xb80] ;  /* 0x0002e00000067ab9 */ /* 0x000fe20000000a00 */
[----:B------:R-:W-:Y:S01]  /*127a0*/  VIADD R95, R193, 0x1c0 ;  /* 0x000001c0c15f7836 */ /* 0x000fe20000000000 */
[----:B------:R-:W-:Y:S01]  /*127b0*/  BSSY B1, `(.L_x_3108) ;  /* 0x00000d9000017945 */ /* 0x000fe20003800000 */
[----:B--2---:R-:W-:-:S04]  /*127c0*/  IMAD R3, R152, 0x40, R193 ;  /* 0x0000004098037824 */ /* 0x004fc800078e02c1 */
[----:B------:R-:W-:-:S03]  /*127d0*/  IMAD.WIDE R156, R3, 0x2, R156 ;  /* 0x00000002039c7825 */ /* 0x000fc600078e029c */
[C---:B------:R-:W-:Y:S02]  /*127e0*/  IADD3 R25, P3, R156.reuse, 0x1000, RZ ;  /* 0x000010009c197810 */ /* 0x040fe40007f7e0ff */
[----:B------:R-:W-:Y:S02]  /*127f0*/  IADD3 R49, P2, R156, 0x7000, RZ ;  /* 0x000070009c317810 */ /* 0x000fe40007f5e0ff */
[----:B------:R-:W-:Y:S02]  /*12800*/  LOP3.LUT R24, R25, 0x380, RZ, 0xc0, !PT ;  /* 0x0000038019187812 */ /* 0x000fe400078ec0ff */
[----:B------:R-:W-:Y:S02]  /*12810*/  LOP3.LUT R48, R49, 0x380, RZ, 0xc0, !PT ;  /* 0x0000038031307812 */ /* 0x000fe400078ec0ff */
[----:B------:R-:W-:Y:S02]  /*12820*/  SHF.R.U64 R24, R24, 0x3, RZ ;  /* 0x0000000318187819 */ /* 0x000fe400000012ff */
[----:B------:R-:W-:-:S02]  /*12830*/  SHF.R.U64 R48, R48, 0x3, RZ ;  /* 0x0000000330307819 */ /* 0x000fc400000012ff */
[----:B------:R-:W-:Y:S01]  /*12840*/  LOP3.LUT R24, R24, R25, RZ, 0x3c, !PT ;  /* 0x0000001918187212 */ /* 0x000fe200078e3cff */
[--C-:B------:R-:W-:Y:S01]  /*12850*/  IMAD.X R25, RZ, RZ, R157.reuse, P3 ;  /* 0x000000ffff197224 */ /* 0x100fe200018e069d */
[C---:B------:R-:W-:Y:S02]  /*12860*/  IADD3 R53, P3, R156.reuse, 0x8000, RZ ;  /* 0x000080009c357810 */ /* 0x040fe40007f7e0ff */
[----:B------:R-:W-:Y:S02]  /*12870*/  IADD3 R41, P0, R156, 0x5000, RZ ;  /* 0x000050009c297810 */ /* 0x000fe40007f1e0ff */
[----:B------:R-:W-:Y:S01]  /*12880*/  LOP3.LUT R48, R48, R49, RZ, 0x3c, !PT ;  /* 0x0000003130307212 */ /* 0x000fe200078e3cff */
[----:B------:R-:W-:Y:S01]  /*12890*/  IMAD.X R49, RZ, RZ, R157, P2 ;  /* 0x000000ffff317224 */ /* 0x000fe200010e069d */
[----:B------:R-:W-:Y:S01]  /*128a0*/  IADD3 R77, P2, R156, 0xe000, RZ ;  /* 0x0000e0009c4d7810 */ /* 0x000fe20007f5e0ff */
[----:B------:R-:W5:Y:S01]  /*128b0*/  LD.E.128 R24, desc[UR40][R24.64] ;  /* 0x0000002818187980 */ /* 0x000f62000c101d00 */
[----:B------:R-:W-:-:S02]  /*128c0*/  LOP3.LUT R52, R53, 0x380, RZ, 0xc0, !PT ;  /* 0x0000038035347812 */ /* 0x000fc400078ec0ff */
[----:B------:R-:W-:Y:S01]  /*128d0*/  LOP3.LUT R40, R41, 0x380, RZ, 0xc0, !PT ;  /* 0x0000038029287812 */ /* 0x000fe200078ec0ff */
[----:B------:R-:W5:Y:S01]  /*128e0*/  LD.E.128 R48, desc[UR40][R48.64] ;  /* 0x0000002830307980 */ /* 0x000f62000c101d00 */
[----:B------:R-:W-:Y:S02]  /*128f0*/  LOP3.LUT R76, R77, 0x380, RZ, 0xc0, !PT ;  /* 0x000003804d4c7812 */ /* 0x000fe400078ec0ff */
[----:B------:R-:W-:Y:S02]  /*12900*/  SHF.R.U64 R52, R52, 0x3, RZ ;  /* 0x0000000334347819 */ /* 0x000fe400000012ff */
[----:B------:R-:W-:Y:S02]  /*12910*/  IADD3 R45, P1, R156, 0x6000, RZ ;  /* 0x000060009c2d7810 */ /* 0x000fe40007f3e0ff */
[----:B------:R-:W-:Y:S02]  /*12920*/  SHF.R.U64 R40, R40, 0x3, RZ ;  /* 0x0000000328287819 */ /* 0x000fe400000012ff */
[----:B------:R-:W-:-:S02]  /*12930*/  SHF.R.U64 R76, R76, 0x3, RZ ;  /* 0x000000034c4c7819 */ /* 0x000fc400000012ff */
[----:B------:R-:W-:Y:S01]  /*12940*/  LOP3.LUT R52, R52, R53, RZ, 0x3c, !PT ;  /* 0x0000003534347212 */ /* 0x000fe200078e3cff */
[--C-:B------:R-:W-:Y:S01]  /*12950*/  IMAD.X R53, RZ, RZ, R157.reuse, P3 ;  /* 0x000000ffff357224 */ /* 0x100fe200018e069d */
[----:B------:R-:W-:Y:S02]  /*12960*/  LOP3.LUT R44, R45, 0x380, RZ, 0xc0, !PT ;  /* 0x000003802d2c7812 */ /* 0x000fe400078ec0ff */
[----:B------:R-:W-:Y:S01]  /*12970*/  LOP3.LUT R40, R40, R41, RZ, 0x3c, !PT ;  /* 0x0000002928287212 */ /* 0x000fe200078e3cff */
[--C-:B------:R-:W-:Y:S01]  /*12980*/  IMAD.X R41, RZ, RZ, R157.reuse, P0 ;  /* 0x000000ffff297224 */ /* 0x100fe200000e069d */
[C---:B------:R-:W-:Y:S01]  /*12990*/  IADD3 R10, P3, R156.reuse, 0xf000, RZ ;  /* 0x0000f0009c0a7810 */ /* 0x040fe20007f7e0ff */
[----:B------:R-:W5:Y:S01]  /*129a0*/  LD.E.128 R52, desc[UR40][R52.64] ;  /* 0x0000002834347980 */ /* 0x000f62000c101d00 */
[----:B------:R-:W-:Y:S02]  /*129b0*/  IADD3 R69, P0, R156, 0xc000, RZ ;  /* 0x0000c0009c457810 */ /* 0x000fe40007f1e0ff */
[----:B------:R-:W-:Y:S01]  /*129c0*/  LOP3.LUT R76, R76, R77, RZ, 0x3c, !PT ;  /* 0x0000004d4c4c7212 */ /* 0x000fe200078e3cff */
[--C-:B------:R-:W-:Y:S01]  /*129d0*/  IMAD.X R77, RZ, RZ, R157.reuse, P2 ;  /* 0x000000ffff4d7224 */ /* 0x100fe200010e069d */
[----:B------:R-:W-:Y:S01]  /*129e0*/  SHF.R.U64 R44, R44, 0x3, RZ ;  /* 0x000000032c2c7819 */ /* 0x000fe200000012ff */
[----:B------:R-:W-:Y:S01]  /*129f0*/  IMAD.X R81, RZ, RZ, R157, P3 ;  /* 0x000000ffff517224 */ /* 0x000fe200018e069d */
[----:B---3--:R-:W-:Y:S01]  /*12a00*/  ISETP.NE.AND P2, PT, R91, 0x1, PT ;  /* 0x000000015b00780c */ /* 0x008fe20003f45270 */
[----:B------:R-:W5:Y:S01]  /*12a10*/  LD.E.128 R40, desc[UR40][R40.64] ;  /* 0x0000002828287980 */ /* 0x000f62000c101d00 */
[----:B------:R-:W-:-:S02]  /*12a20*/  LOP3.LUT R3, R10, 0x380, RZ, 0xc0, !PT ;  /* 0x000003800a037812 */ /* 0x000fc400078ec0ff */
[----:B------:R-:W-:Y:S01]  /*12a30*/  LOP3.LUT R68, R69, 0x380, RZ, 0xc0, !PT ;  /* 0x0000038045447812 */ /* 0x000fe200078ec0ff */
[----:B------:R-:W5:Y:S01]  /*12a40*/  LD.E.128 R76, desc[UR40][R76.64] ;  /* 0x000000284c4c7980 */ /* 0x000f62000c101d00 */
[----:B------:R-:W-:Y:S01]  /*12a50*/  LOP3.LUT R44, R44, R45, RZ, 0x3c, !PT ;  /* 0x0000002d2c2c7212 */ /* 0x000fe200078e3cff */
[----:B------:R-:W-:Y:S01]  /*12a60*/  IMAD.X R45, RZ, RZ, R157, P1 ;  /* 0x000000ffff2d7224 */ /* 0x000fe200008e069d */
[C---:B------:R-:W-:Y:S02]  /*12a70*/  IADD3 R29, P4, R156.reuse, 0x2000, RZ ;  /* 0x000020009c1d7810 */ /* 0x040fe40007f9e0ff */
[C---:B------:R-:W-:Y:S02]  /*12a80*/  IADD3 R33, P5, R156.reuse, 0x3000, RZ ;  /* 0x000030009c217810 */ /* 0x040fe40007fbe0ff */
[C---:B------:R-:W-:Y:S01]  /*12a90*/  IADD3 R37, P6, R156.reuse, 0x4000, RZ ;  /* 0x000040009c257810 */ /* 0x040fe20007fde0ff */
[----:B------:R-:W0:Y:S01]  /*12aa0*/  @P2 LDC R85, c[0x0][0xcec] ;  /* 0x00033b00ff552b82 */ /* 0x000e220000000800 */
[----:B------:R-:W-:Y:S01]  /*12ab0*/  SHF.R.U64 R3, R3, 0x3, RZ ;  /* 0x0000000303037819 */ /* 0x000fe200000012ff */
[----:B------:R-:W5:Y:S01]  /*12ac0*/  LD.E.128 R44, desc[UR40][R44.64] ;  /* 0x000000282c2c7980 */ /* 0x000f62000c101d00 */
[----:B------:R-:W-:-:S02]  /*12ad0*/  IADD3 R73, P1, R156, 0xd000, RZ ;  /* 0x0000d0009c497810 */ /* 0x000fc40007f3e0ff */
[----:B------:R-:W-:Y:S02]  /*12ae0*/  SHF.R.U64 R68, R68, 0x3, RZ ;  /* 0x0000000344447819 */ /* 0x000fe400000012ff */
[----:B------:R-:W-:Y:S01]  /*12af0*/  LOP3.LUT R28, R29, 0x380, RZ, 0xc0, !PT ;  /* 0x000003801d1c7812 */ /* 0x000fe200078ec0ff */
[----:B------:R-:W2:Y:S01]  /*12b00*/  @P2 LDC R87, c[0x0][0xcf0] ;  /* 0x00033c00ff572b82 */ /* 0x000ea20000000800 */
[----:B------:R-:W-:Y:S02]  /*12b10*/  LOP3.LUT R32, R33, 0x380, RZ, 0xc0, !PT ;  /* 0x0000038021207812 */ /* 0x000fe400078ec0ff */
[----:B------:R-:W-:Y:S02]  /*12b20*/  LOP3.LUT R36, R37, 0x380, RZ, 0xc0, !PT ;  /* 0x0000038025247812 */ /* 0x000fe400078ec0ff */
[----:B------:R-:W-:Y:S01]  /*12b30*/  LOP3.LUT R80, R3, R10, RZ, 0x3c, !PT ;  /* 0x0000000a03507212 */ /* 0x000fe200078e3cff */
[C---:B------:R-:W-:Y:S01]  /*12b40*/  IMAD R3, R8.reuse, UR5, R9 ;  /* 0x0000000508037c24 */ /* 0x040fe2000f8e0209 */
[----:B------:R-:W-:Y:S01]  /*12b50*/  LOP3.LUT R72, R73, 0x380, RZ, 0xc0, !PT ;  /* 0x0000038049487812 */ /* 0x000fe200078ec0ff */
[----:B------:R-:W-:Y:S01]  /*12b60*/  IMAD.WIDE.U32 R8, R8, UR4, RZ ;  /* 0x0000000408087c25 */ /* 0x000fe2000f8e00ff */
[----:B------:R-:W-:Y:S01]  /*12b70*/  LOP3.LUT R68, R68, R69, RZ, 0x3c, !PT ;  /* 0x0000004544447212 */ /* 0x000fe200078e3cff */
[----:B------:R-:W-:Y:S01]  /*12b80*/  ULDC.64 UR4, c[0x0][0xbe8] ;  /* 0x0002fa0000047ab9 */ /* 0x000fe20000000a00 */
[----:B------:R-:W-:Y:S01]  /*12b90*/  LOP3.LUT R11, R156, 0x380, RZ, 0xc0, !PT ;  /* 0x000003809c0b7812 */ /* 0x000fe200078ec0ff */
[----:B------:R-:W-:Y:S01]  /*12ba0*/  IMAD.X R69, RZ, RZ, R157, P0 ;  /* 0x000000ffff457224 */ /* 0x000fe200000e069d */
[----:B------:R-:W-:-:S02]  /*12bb0*/  ISETP.GE.AND P0, PT, R199, UR8, PT ;  /* 0x00000008c7007c0c */ /* 0x000fc4000bf06270 */
[----:B------:R-:W-:Y:S02]  /*12bc0*/  SHF.R.U64 R28, R28, 0x3, RZ ;  /* 0x000000031c1c7819 */ /* 0x000fe400000012ff */
[----:B------:R-:W-:Y:S02]  /*12bd0*/  SHF.R.U64 R32, R32, 0x3, RZ ;  /* 0x0000000320207819 */ /* 0x000fe400000012ff */
[----:B------:R-:W-:Y:S01]  /*12be0*/  SHF.R.U64 R36, R36, 0x3, RZ ;  /* 0x0000000324247819 */ /* 0x000fe200000012ff */
[----:B------:R-:W-:Y:S01]  /*12bf0*/  IMAD.IADD R9, R9, 0x1, R3 ;  /* 0x0000000109097824 */ /* 0x000fe200078e0203 */
[----:B------:R-:W-:Y:S01]  /*12c00*/  SHF.R.U64 R72, R72, 0x3, RZ ;  /* 0x0000000348487819 */ /* 0x000fe200000012ff */
[----:B------:R-:W5:Y:S01]  /*12c10*/  LD.E.128 R68, desc[UR40][R68.64] ;  /* 0x0000002844447980 */ /* 0x000f62000c101d00 */
[----:B------:R-:W-:Y:S02]  /*12c20*/  SHF.R.U64 R11, R11, 0x3, RZ ;  /* 0x000000030b0b7819 */ /* 0x000fe400000012ff */
[----:B------:R-:W-:Y:S01]  /*12c30*/  SEL R3, RZ, 0xffffffff, P0 ;  /* 0xffffffffff037807 */ /* 0x000fe20000000000 */
        /* <DEDUP_REMOVED lines=10> */
[----:B------:R-:W-:Y:S01]  /*12ce0*/  IMAD.WIDE.U32 R8, R196, UR4, R8 ;  /* 0x00000004c4087c25 */ /* 0x000fe2000f8e0008 */
[C---:B------:R-:W-:Y:S01]  /*12cf0*/  IADD3 R61, P5, R156.reuse, 0xa000, RZ ;  /* 0x0000a0009c3d7810 */ /* 0x040fe20007fbe0ff */
[----:B------:R-:W5:Y:S01]  /*12d00*/  LD.E.128 R28, desc[UR40][R28.64] ;  /* 0x000000281c1c7980 */ /* 0x000f62000c101d00 */
[----:B------:R-:W-:-:S02]  /*12d10*/  IADD3 R65, P6, R156, 0xb000, RZ ;  /* 0x0000b0009c417810 */ /* 0x000fc40007fde0ff */
[----:B------:R-:W-:Y:S01]  /*12d20*/  LOP3.LUT R156, R11, R156, RZ, 0x3c, !PT ;  /* 0x0000009c0b9c7212 */ /* 0x000fe200078e3cff */
[----:B------:R-:W-:Y:S01]  /*12d30*/  IMAD.SHL.U32 R11, R3, 0x2, RZ ;  /* 0x00000002030b7824 */ /* 0x000fe200078e00ff */
[C---:B------:R-:W-:Y:S01]  /*12d40*/  ISETP.GE.AND P1, PT, R193.reuse, UR8, PT ;  /* 0x00000008c1007c0c */ /* 0x040fe2000bf26270 */
[----:B------:R-:W-:Y:S01]  /*12d50*/  VIADD R3, R193, 0x80 ;  /* 0x00000080c1037836 */ /* 0x000fe20000000000 */
[----:B------:R-:W-:Y:S01]  /*12d60*/  LOP3.LUT R56, R57, 0x380, RZ, 0xc0, !PT ;  /* 0x0000038039387812 */ /* 0x000fe200078ec0ff */
[----:B------:R-:W-:Y:S01]  /*12d70*/  IMAD R9, R196, UR5, R9 ;  /* 0x00000005c4097c24 */ /* 0x000fe2000f8e0209 */
[----:B------:R-:W-:Y:S01]  /*12d80*/  SEL R10, RZ, 0x1, P1 ;  /* 0x00000001ff0a7807 */ /* 0x000fe20000800000 */
[----:B------:R-:W-:Y:S01]  /*12d90*/  ULDC.64 UR4, c[0x0][0xbf0] ;  /* 0x0002fc0000047ab9 */ /* 0x000fe20000000a00 */
[----:B------:R-:W-:Y:S01]  /*12da0*/  ISETP.GE.AND P0, PT, R3, UR8, PT ;  /* 0x0000000803007c0c */ /* 0x000fe2000bf06270 */
[----:B-1----:R1:W5:Y:S01]  /*12db0*/  LD.E.128 R12, desc[UR40][R156.64] ;  /* 0x000000289c0c7980 */ /* 0x002362000c101d00 */
[----:B------:R-:W-:Y:S01]  /*12dc0*/  LOP3.LUT R10, R11, 0x2, R10, 0xe2, !PT ;  /* 0x000000020b0a7812 */ /* 0x000fe200078ee20a */
[----:B------:R-:W-:Y:S01]  /*12dd0*/  IMAD R11, R197, 0x20, R152 ;  /* 0x00000020c50b7824 */ /* 0x000fe200078e0298 */
[----:B------:R-:W-:Y:S01]  /*12de0*/  SEL R18, RZ, 0xffffffff, P0 ;  /* 0xffffffffff127807 */ /* 0x000fe20000000000 */
[----:B------:R-:W-:Y:S01]  /*12df0*/  IMAD R21, R20, UR4, RZ ;  /* 0x0000000414157c24 */ /* 0x000fe2000f8e02ff */
[----:B------:R-:W-:Y:S01]  /*12e00*/  LOP3.LUT R60, R61, 0x380, RZ, 0xc0, !PT ;  /* 0x000003803d3c7812 */ /* 0x000fe200078ec0ff */
[----:B------:R-:W-:Y:S01]  /*12e10*/  IMAD.IADD R20, R188, 0x1, R11 ;  /* 0x00000001bc147824 */ /* 0x000fe200078e020b */
[----:B------:R-:W-:Y:S01]  /*12e20*/  LOP3.LUT R64, R65, 0x380, RZ, 0xc0, !PT ;  /* 0x0000038041407812 */ /* 0x000fe200078ec0ff */
[----:B------:R-:W-:Y:S01]  /*12e30*/  IMAD.SHL.U32 R11, R18, 0x4, RZ ;  /* 0x00000004120b7824 */ /* 0x000fe200078e00ff */
[----:B------:R-:W-:Y:S01]  /*12e40*/  SHF.R.U64 R56, R56, 0x3, RZ ;  /* 0x0000000338387819 */ /* 0x000fe200000012ff */
[C---:B------:R-:W-:Y:S01]  /*12e50*/  IMAD R21, R0.reuse, UR5, R21 ;  /* 0x0000000500157c24 */ /* 0x040fe2000f8e0215 */
[----:B------:R-:W5:Y:S01]  /*12e60*/  LD.E.128 R32, desc[UR40][R32.64] ;  /* 0x0000002820207980 */ /* 0x000f62000c101d00 */
[----:B------:R-:W-:Y:S01]  /*12e70*/  IMAD.WIDE.U32 R8, R0, UR4, R8 ;  /* 0x0000000400087c25 */ /* 0x000fe2000f8e0008 */
[----:B------:R-:W-:Y:S01]  /*12e80*/  ISETP.GE.AND P0, PT, R17, UR8, PT ;  /* 0x0000000811007c0c */ /* 0x000fe2000bf06270 */
[----:B------:R-:W-:Y:S01]  /*12e90*/  ULDC.64 UR4, c[0x0][0xbe0] ;  /* 0x0002f80000047ab9 */ /* 0x000fe20000000a00 */
[----:B------:R-:W-:Y:S01]  /*12ea0*/  LOP3.LUT R10, R11, 0x4, R10, 0xe2, !PT ;  /* 0x000000040b0a7812 */ /* 0x000fe200078ee20a */
[----:B0-----:R-:W-:Y:S01]  /*12eb0*/  @P2 IMAD.HI.U32 R0, R20, R85, RZ ;  /* 0x0000005514002227 */ /* 0x001fe200078e00ff */
[----:B------:R-:W-:Y:S01]  /*12ec0*/  SHF.R.U64 R60, R60, 0x3, RZ ;  /* 0x000000033c3c7819 */ /* 0x000fe200000012ff */
[----:B------:R-:W5:Y:S01]  /*12ed0*/  LD.E.128 R36, desc[UR40][R36.64] ;  /* 0x0000002824247980 */ /* 0x000f62000c101d00 */
[----:B------:R-:W-:Y:S01]  /*12ee0*/  SHF.R.U64 R64, R64, 0x3, RZ ;  /* 0x0000000340407819 */ /* 0x000fe200000012ff */
[C---:B------:R-:W-:Y:S01]  /*12ef0*/  VIADD R85, R193.reuse, 0x100 ;  /* 0x00000100c1557836 */ /* 0x040fe20000000000 */
[----:B------:R-:W-:Y:S01]  /*12f00*/  SEL R18, RZ, 0xffffffff, P0 ;  /* 0xffffffffff127807 */ /* 0x000fe20000000000 */
[----:B------:R-:W-:Y:S01]  /*12f10*/  IMAD.MOV.U32 R11, RZ, RZ, R20 ;  /* 0x000000ffff0b7224 */ /* 0x000fe200078e0014 */
[----:B--2---:R-:W-:Y:S01]  /*12f20*/  @P2 SHF.R.U32.HI R11, RZ, R87, R0 ;  /* 0x00000057ff0b2219 */ /* 0x004fe20000011600 */
[----:B------:R-:W-:Y:S01]  /*12f30*/  VIADD R87, R193, 0x140 ;  /* 0x00000140c1577836 */ /* 0x000fe20000000000 */
[----:B------:R-:W-:Y:S01]  /*12f40*/  ISETP.GE.AND P0, PT, R85, UR8, PT ;  /* 0x0000000855007c0c */ /* 0x000fe2000bf06270 */
[----:B------:R-:W-:Y:S01]  /*12f50*/  IMAD.SHL.U32 R89, R18, 0x8, RZ ;  /* 0x0000000812597824 */ /* 0x000fe200078e00ff */
[----:B------:R-:W-:Y:S01]  /*12f60*/  LOP3.LUT R56, R56, R57, RZ, 0x3c, !PT ;  /* 0x0000003938387212 */ /* 0x000fe200078e3cff */
[----:B------:R-:W-:Y:S01]  /*12f70*/  IMAD.IADD R9, R9, 0x1, R21 ;  /* 0x0000000109097824 */ /* 0x000fe200078e0215 */
[----:B------:R-:W-:Y:S01]  /*12f80*/  SEL R0, RZ, 0xffffffff, P0 ;  /* 0xffffffffff007807 */ /* 0x000fe20000000000 */
[----:B------:R-:W-:Y:S01]  /*12f90*/  IMAD.X R57, RZ, RZ, R157, P4 ;  /* 0x000000ffff397224 */ /* 0x000fe200020e069d */
[----:B------:R-:W-:Y:S01]  /*12fa0*/  ISETP.GE.AND P0, PT, R87, UR8, PT ;  /* 0x0000000857007c0c */ /* 0x000fe2000bf06270 */
[--C-:B------:R-:W-:Y:S01]  /*12fb0*/  IMAD.MOV R21, RZ, RZ, -R11.reuse ;  /* 0x000000ffff157224 */ /* 0x100fe200078e0a0b */
[----:B------:R-:W-:Y:S01]  /*12fc0*/  LOP3.LUT R10, R89, 0x8, R10, 0xe2, !PT ;  /* 0x00000008590a7812 */ /* 0x000fe200078ee20a */
[----:B------:R-:W-:Y:S01]  /*12fd0*/  IMAD.SHL.U32 R93, R0, 0x10, RZ ;  /* 0x00000010005d7824 */ /* 0x000fe200078e00ff */
[----:B------:R-:W-:Y:S01]  /*12fe0*/  SHF.R.S32.HI R18, RZ, 0x1f, R11 ;  /* 0x0000001fff127819 */ /* 0x000fe2000001140b */
[----:B------:R-:W5:Y:S01]  /*12ff0*/  LD.E.128 R56, desc[UR40][R56.64] ;  /* 0x0000002838387980 */ /* 0x000f62000c101d00 */
[----:B------:R-:W-:-:S02]  /*13000*/  SEL R0, RZ, 0xffffffff, P0 ;  /* 0xffffffffff007807 */ /* 0x000fc40000000000 */
[----:B------:R-:W-:Y:S01]  /*13010*/  LOP3.LUT R60, R60, R61, RZ, 0x3c, !PT ;  /* 0x0000003d3c3c7212 */ /* 0x000fe200078e3cff */
[--C-:B------:R-:W-:Y:S01]  /*13020*/  IMAD.X R61, RZ, RZ, R157.reuse, P5 ;  /* 0x000000ffff3d7224 */ /* 0x100fe200028e069d */
[----:B------:R-:W-:Y:S01]  /*13030*/  LOP3.LUT R64, R64, R65, RZ, 0x3c, !PT ;  /* 0x0000004140407212 */ /* 0x000fe200078e3cff */
[----:B------:R-:W-:Y:S01]  /*13040*/  IMAD.X R65, RZ, RZ, R157, P6 ;  /* 0x000000ffff417224 */ /* 0x000fe200030e069d */
[----:B------:R-:W-:Y:S01]  /*13050*/  LOP3.LUT R10, R93, 0x10, R10, 0xe2, !PT ;  /* 0x000000105d0a7812 */ /* 0x000fe200078ee20a */
[----:B------:R-:W-:Y:S01]  /*13060*/  IMAD R18, R18, UR4, RZ ;  /* 0x0000000412127c24 */ /* 0x000fe2000f8e02ff */
[----:B------:R-:W5:Y:S01]  /*13070*/  LD.E.128 R72, desc[UR40][R72.64] ;  /* 0x0000002848487980 */ /* 0x000f62000c101d00 */
[----:B------:R-:W-:Y:S02]  /*13080*/  IMAD R21, R91, R21, R20 ;  /* 0x000000155b157224 */ /* 0x000fe400078e0214 */
[----:B------:R-:W-:Y:S01]  /*13090*/  IMAD.SHL.U32 R93, R0, 0x20, RZ ;  /* 0x00000020005d7824 */ /* 0x000fe200078e00ff */
[----:B------:R-:W5:Y:S01]  /*130a0*/  LD.E.128 R60, desc[UR40][R60.64] ;  /* 0x000000283c3c7980 */ /* 0x000f62000c101d00 */
[----:B------:R-:W-:-:S02]  /*130b0*/  IMAD R89, R11, UR5, R18 ;  /* 0x000000050b597c24 */ /* 0x000fc4000f8e0212 */
[----:B------:R-:W-:Y:S01]  /*130c0*/  IMAD.WIDE.U32 R8, R11, UR4, R8 ;  /* 0x000000040b087c25 */ /* 0x000fe2000f8e0008 */
[----:B------:R-:W5:Y:S01]  /*130d0*/  LD.E.128 R64, desc[UR40][R64.64] ;  /* 0x0000002840407980 */ /* 0x000f62000c101d00 */
[----:B------:R-:W-:Y:S01]  /*130e0*/  SHF.R.S32.HI R11, RZ, 0x1f, R21 ;  /* 0x0000001fff0b7819 */ /* 0x000fe20000011415 */
[----:B------:R-:W-:Y:S01]  /*130f0*/  ULDC.64 UR4, c[0x0][0xbd8] ;  /* 0x0002f60000047ab9 */ /* 0x000fe20000000a00 */
[----:B------:R-:W-:Y:S01]  /*13100*/  LOP3.LUT R10, R93, 0x20, R10, 0xe2, !PT ;  /* 0x000000205d0a7812 */ /* 0x000fe200078ee20a */
[----:B------:R-:W-:Y:S01]  /*13110*/  @!PT LDS RZ, [RZ] ;  /* 0x00000000fffff984 */ /* 0x000fe20000000800 */
[----:B------:R-:W-:Y:S01]  /*13120*/  @!PT LDS RZ, [RZ] ;  /* 0x00000000fffff984 */ /* 0x000fe20000000800 */
[----:B------:R-:W-:Y:S01]  /*13130*/  @!PT LDS RZ, [RZ] ;  /* 0x00000000fffff984 */ /* 0x000fe20000000800 */
[----:B------:R-:W-:Y:S01]  /*13140*/  @!PT LDS RZ, [RZ] ;  /* 0x00000000fffff984 */ /* 0x000fe20000000800 */
[----:B------:R0:W-:Y:S06]  /*13150*/  MEMBAR.ALL.CTA ;  /* 0x0000000000007992 */ /* 0x0001ec0000008000 */
[----:B0-----:R-:W0:Y:S01]  /*13160*/  FENCE.VIEW.ASYNC.S ;  /* 0x00000000000073c6 */ /* 0x001e220000000000 */
[----:B------:R-:W-:-:S02]  /*13170*/  VIADD R93, R193, 0x180 ;  /* 0x00000180c15d7836 */ /* 0x000fc40000000000 */
[----:B------:R-:W-:Y:S02]  /*13180*/  IMAD.IADD R9, R9, 0x1, R89 ;  /* 0x0000000109097824 */ /* 0x000fe400078e0259 */
[----:B------:R-:W-:Y:S01]  /*13190*/  IMAD R0, R11, UR4, RZ ;  /* 0x000000040b007c24 */ /* 0x000fe2000f8e02ff */
[----:B------:R-:W-:Y:S01]  /*131a0*/  ISETP.GE.AND P0, PT, R93, UR8, PT ;  /* 0x000000085d007c0c */ /* 0x000fe2000bf06270 */
[----:B------:R-:W-:Y:S02]  /*131b0*/  IMAD R91, R4, R91, RZ ;  /* 0x0000005b045b7224 */ /* 0x000fe400078e02ff */
[----:B------:R-:W-:Y:S01]  /*131c0*/  IMAD.IADD R188, R152, 0x1, R188 ;  /* 0x0000000198bc7824 */ /* 0x000fe200078e02bc */
[----:B------:R-:W-:Y:S01]  /*131d0*/  SEL R11, RZ, 0x40, P0 ;  /* 0x00000040ff0b7807 */ /* 0x000fe20000000000 */
[C---:B------:R-:W-:Y:S02]  /*131e0*/  IMAD R89, R21.reuse, UR5, R0 ;  /* 0x0000000515597c24 */ /* 0x040fe4000f8e0200 */
[----:B------:R-:W-:Y:S01]  /*131f0*/  IMAD.WIDE.U32 R8, R21, UR4, R8 ;  /* 0x0000000415087c25 */ /* 0x000fe2000f8e0008 */
[----:B------:R-:W-:Y:S01]  /*13200*/  UIADD3 UR4, UR38, 0x38820, URZ ;  /* 0x0003882026047890 */ /* 0x000fe2000fffe03f */
[----:B------:R-:W-:-:S02]  /*13210*/  ISETP.GE.AND P0, PT, R188, R91, PT ;  /* 0x0000005bbc00720c */ /* 0x000fc40003f06270 */
[----:B------:R-:W-:Y:S01]  /*13220*/  ISETP.GE.AND P1, PT, R95, UR8, PT ;  /* 0x000000085f007c0c */ /* 0x000fe2000bf26270 */
[----:B------:R-:W-:Y:S01]  /*13230*/  IMAD.IADD R21, R9, 0x1, R89 ;  /* 0x0000000109157824 */ /* 0x000fe200078e0259 */
[----:B------:R-:W-:Y:S01]  /*13240*/  UPRMT UR4, URZ, 0x654, UR4 ;  /* 0x000006543f047896 */ /* 0x000fe20008000004 */
[----:B------:R-:W-:Y:S02]  /*13250*/  LEA R18, P2, R8, UR6, 0x1 ;  /* 0x0000000608127c11 */ /* 0x000fe4000f8408ff */
[----:B------:R-:W-:Y:S02]  /*13260*/  SEL R9, RZ, 0x80, P1 ;  /* 0x00000080ff097807 */ /* 0x000fe40000800000 */
[----:B------:R-:W-:Y:S02]  /*13270*/  LOP3.LUT R0, R10, R11, RZ, 0xfc, !PT ;  /* 0x0000000b0a007212 */ /* 0x000fe400078efcff */
[----:B------:R-:W-:Y:S02]  /*13280*/  LEA.HI.X R84, R8, UR7, R21, 0x1, P2 ;  /* 0x0000000708547c11 */ /* 0x000fe400090f0c15 */
[----:B------:R-:W-:Y:S01]  /*13290*/  LOP3.LUT R4, R0, R9, RZ, 0xfc, !PT ;  /* 0x0000000900047212 */ /* 0x000fe200078efcff */
[----:B0-----:R-:W-:Y:S01]  /*132a0*/  SYNCS.ARRIVE.TRANS64.RED.A1T0 RZ, [UR4], RZ ;  /* 0x000000ffffff79a7 */ /* 0x001fe20008100404 */
[----:B------:R1:W0:Y:S01]  /*132b0*/  SHFL.IDX PT, R8, R18, RZ, 0x181f ;  /* 0x00181fff12087589 */ /* 0x00022200000e0000 */
[----:B------:R-:W-:-:S03]  /*132c0*/  SHF.R.S32.HI R152, RZ, 0x1f, R199 ;  /* 0x0000001fff987819 */ /* 0x000fc600000114c7 */
[----:B------:R1:W2:Y:S01]  /*132d0*/  SHFL.IDX PT, R9, R84, RZ, 0x181f ;  /* 0x00181fff54097589 */ /* 0x0002a200000e0000 */
[----:B------:R-:W-:Y:S05]  /*132e0*/  @P0 BRA `(.L_x_3109) ;  /* 0x0000000000940947 */ /* 0x000fea0003800000 */
[----:B------:R-:W-:Y:S02]  /*132f0*/  ISETP.GE.AND P1, PT, R199, UR8, PT ;  /* 0x00000008c7007c0c */ /* 0x000fe4000bf26270 */
[----:B------:R-:W-:Y:S02]  /*13300*/  ISETP.GE.AND P0, PT, R193, UR8, PT ;  /* 0x00000008c1007c0c */ /* 0x000fe4000bf06270 */
[----:B------:R-:W-:Y:S02]  /*13310*/  ISETP.GE.AND P4, PT, R3, UR8, PT ;  /* 0x0000000803007c0c */ /* 0x000fe4000bf86270 */
[----:B------:R-:W-:Y:S02]  /*13320*/  ISETP.GE.AND P3, PT, R17, UR8, PT ;  /* 0x0000000811007c0c */ /* 0x000fe4000bf66270 */
[----:B------:R-:W-:Y:S02]  /*13330*/  SHF.R.S32.HI R86, RZ, 0x1f, R3 ;  /* 0x0000001fff567819 */ /* 0x000fe40000011403 */
[----:B------:R-:W-:-:S02]  /*13340*/  SHF.R.S32.HI R88, RZ, 0x1f, R17 ;  /* 0x0000001fff587819 */ /* 0x000fc40000011411 */
[----:B------:R-:W-:Y:S02]  /*13350*/  SHF.R.S32.HI R89, RZ, 0x1f, R85 ;  /* 0x0000001fff597819 */ /* 0x000fe40000011455 */
[----:B0-----:R-:W-:Y:S01]  /*13360*/  @!P1 LEA R10, P2, R199, R8, 0x1 ;  /* 0x00000008c70a9211 */ /* 0x001fe200078408ff */
[----:B--2---:R-:W-:-:S03]  /*13370*/  @!P0 IMAD.WIDE R20, R193, 0x2, R8 ;  /* 0x00000002c1148825 */ /* 0x004fc600078e0208 */
[----:B------:R-:W-:Y:S02]  /*13380*/  @!P1 LEA.HI.X R11, R199, R9, R152, 0x1, P2 ;  /* 0x00000009c70b9211 */ /* 0x000fe400010f0c98 */
[----:B------:R-:W-:Y:S01]  /*13390*/  ISETP.GE.AND P2, PT, R85, UR8, PT ;  /* 0x0000000855007c0c */ /* 0x000fe2000bf46270 */
[----:B-----5:R0:W-:Y:S01]  /*133a0*/  @!P0 ST.E.128 desc[UR40][R20.64], R12 ;  /* 0x0000000c14008985 */ /* 0x0201e2000c101d28 */
[----:B------:R-:W-:-:S03]  /*133b0*/  LOP3.LUT P0, RZ, R0, 0x40, RZ, 0xc0, !PT ;  /* 0x0000004000ff7812 */ /* 0x000fc6000780c0ff */
[----:B------:R2:W-:Y:S01]  /*133c0*/  @!P1 ST.E.128 desc[UR40][R10.64], R28 ;  /* 0x0000001c0a009985 */ /* 0x0005e2000c101d28 */
[----:B------:R-:W-:Y:S02]  /*133d0*/  ISETP.GE.AND P1, PT, R87, UR8, PT ;  /* 0x0000000857007c0c */ /* 0x000fe4000bf26270 */
[-C--:B0-----:R-:W-:Y:S02]  /*133e0*/  @!P3 LEA R20, P6, R17, R8.reuse, 0x1 ;  /* 0x000000081114b211 */ /* 0x081fe400078c08ff */
[-C--:B--2---:R-:W-:Y:S02]  /*133f0*/  @!P4 LEA R28, P5, R3, R8.reuse, 0x1 ;  /* 0x00000008031cc211 */ /* 0x084fe400078a08ff */
        /* <DEDUP_REMOVED lines=20> */
.L_x_3109:
[----:B------:R-:W-:Y:S05]  /*13540*/  BSYNC B1 ;  /* 0x0000000000017941 */ /* 0x000fea0003800000 */
.L_x_3108:
[----:B---3--:R-:W-:Y:S01]  /*13550*/  VIADD R10, R188, 0x20 ;  /* 0x00000020bc0a7836 */ /* 0x008fe20000000000 */
[----:B--2---:R2:W3:Y:S04]  /*13560*/  SHFL.IDX PT, R9, R84, 0x1, 0x181f ;  /* 0x00381f0054097f89 */ /* 0x0044e800000e0000 */
[----:B------:R-:W-:Y:S01]  /*13570*/  ISETP.GE.AND P0, PT, R10, R91, PT ;  /* 0x0000005b0a00720c */ /* 0x000fe20003f06270 */
[----:B0-----:R2:W0:-:S12]  /*13580*/  SHFL.IDX PT, R8, R18, 0x1, 0x181f ;  /* 0x00381f0012087f89 */ /* 0x00141800000e0000 */
[----:B--2---:R-:W-:Y:S05]  /*13590*/  @P0 BRA `(.L_x_3110) ;  /* 0x0000002400e40947 */ /* 0x004fea0003800000 */
[----:B------:R-:W-:Y:S02]  /*135a0*/  ISETP.GE.AND P0, PT, R193, UR8, PT ;  /* 0x00000008c1007c0c */ /* 0x000fe4000bf06270 */
[----:B------:R-:W-:Y:S02]  /*135b0*/  ISETP.GE.AND P4, PT, R199, UR8, PT ;  /* 0x00000008c7007c0c */ /* 0x000fe4000bf86270 */
[----:B------:R-:W-:Y:S02]  /*135c0*/  ISETP.GE.AND P3, PT, R3, UR8, PT ;  /* 0x0000000803007c0c */ /* 0x000fe4000bf66270 */
[----:B------:R-:W-:Y:S02]  /*135d0*/  ISETP.GE.AND P2, PT, R17, UR8, PT ;  /* 0x0000000811007c0c */ /* 0x000fe4000bf46270 */
[----:B------:R-:W-:Y:S02]  /*135e0*/  ISETP.GE.AND P1, PT, R85, UR8, PT ;  /* 0x0000000855007c0c */ /* 0x000fe4000bf26270 */
[----:B-----5:R-:W-:-:S02]  /*135f0*/  SHF.R.S32.HI R13, RZ, 0x1f, R3 ;  /* 0x0000001fff0d7819 */ /* 0x020fc40000011403 */
[----:B------:R-:W-:Y:S01]  /*13600*/  SHF.R.S32.HI R15, RZ, 0x1f, R17 ;  /* 0x0000001fff0f7819 */ /* 0x000fe20000011411 */
[----:B0--3--:R-:W-:Y:S02]  /*13610*/  @!P0 IMAD.WIDE R20, R193, 0x2, R8 ;  /* 0x00000002c1148825 */ /* 0x009fe400078e0208 */
[-C--:B------:R-:W-:Y:S02]  /*13620*/  @!P4 LEA R10, P5, R199, R8.reuse, 0x1 ;  /* 0x00000008c70ac211 */ /* 0x080fe400078a08ff */
[-C--:B------:R-:W-:Y:S01]  /*13630*/  @!P3 LEA R12, P6, R3, R8.reuse, 0x1 ;  /* 0x00000008030cb211 */ /* 0x080fe200078c08ff */
[----:B------:R0:W-:Y:S01]  /*13640*/  @!P0 ST.E.128 desc[UR40][R20.64], R24 ;  /* 0x0000001814008985 */ /* 0x0001e2000c101d28 */
[----:B------:R-:W-:Y:S02]  /*13650*/  ISETP.GE.AND P0, PT, R87, UR8, PT ;  /* 0x0000000857007c0c */ /* 0x000fe4000bf06270 */
[----:B------:R-:W-:Y:S02]  /*13660*/  @!P4 LEA.HI.X R11, R199, R9, R152, 0x1, P5 ;  /* 0x00000009c70bc211 */ /* 0x000fe400028f0c98 */
[----:B------:R-:W-:-:S02]  /*13670*/  @!P2 LEA R14, P5, R17, R8, 0x1 ;  /* 0x00000008110ea211 */ /* 0x000fc400078a08ff */
        /* <DEDUP_REMOVED lines=14> */
[C---:B------:R-:W-:Y:S01]  /*13760*/  @P6 LEA R26, P5, R93.reuse, R8, 0x1 ;  /* 0x000000085d1a6211 */ /* 0x040fe200078a08ff */
        /* <DEDUP_REMOVED lines=10> */
.L_x_3107:
[----:B------:R-:W2:Y:S01]  /*13810*/  LDC R10, c[0x0][0xce8] ;  /* 0x00033a00ff0a7b82 */ /* 0x000ea20000000800 */
[----:B------:R-:W-:Y:S01]  /*13820*/  ULDC.64 UR4, c[0x0][0xc08] ;  /* 0x0003020000047ab9 */ /* 0x000fe20000000a00 */
[----:B01----:R-:W-:Y:S01]  /*13830*/  SHF.R.S32.HI R13, RZ, 0x1f, R0 ;  /* 0x0000001fff0d7819 */ /* 0x003fe20000011400 */
[----:B------:R-:W-:Y:S01]  /*13840*/  IMAD R9, R9, UR4, RZ ;  /* 0x0000000409097c24 */ /* 0x000fe2000f8e02ff */
[----:B------:R-:W-:Y:S01]  /*13850*/  ULDC.64 UR6, c[0x0][0xc30] ;  /* 0x00030c0000067ab9 */ /* 0x000fe20000000a00 */
[----:B------:R-:W-:Y:S01]  /*13860*/  VIADD R181, R23, 0x10 ;  /* 0x0000001017b57836 */ /* 0x000fe20000000000 */
[----:B------:R-:W-:Y:S01]  /*13870*/  BSSY B1, `(.L_x_3111) ;  /* 0x00000d3000017945 */ /* 0x000fe20003800000 */
[C---:B------:R-:W-:Y:S01]  /*13880*/  IMAD R3, R8.reuse, UR5, R9 ;  /* 0x0000000508037c24 */ /* 0x040fe2000f8e0209 */
[----:B------:R-:W-:Y:S01]  /*13890*/  SHF.R.S32.HI R17, RZ, 0x1f, R201 ;  /* 0x0000001fff117819 */ /* 0x000fe200000114c9 */
[----:B------:R-:W-:Y:S01]  /*138a0*/  IMAD.WIDE.U32 R8, R8, UR4, RZ ;  /* 0x0000000408087c25 */ /* 0x000fe2000f8e00ff */
[----:B------:R-:W-:Y:S01]  /*138b0*/  ULDC.64 UR4, c[0x0][0xc38] ;  /* 0x00030e0000047ab9 */ /* 0x000fe20000000a00 */
[----:B------:R-:W-:-:S02]  /*138c0*/  SHF.R.S32.HI R152, RZ, 0x1f, R202 ;  /* 0x0000001fff987819 */ /* 0x000fc400000114ca */
[----:B------:R-:W-:Y:S01]  /*138d0*/  IMAD.IADD R9, R9, 0x1, R3 ;  /* 0x0000000109097824 */ /* 0x000fe200078e0203 */
[----:B------:R-:W-:Y:S01]  /*138e0*/  SHF.R.S32.HI R153, RZ, 0x1f, R203 ;  /* 0x0000001fff997819 */ /* 0x000fe200000114cb */
[----:B------:R-:W-:Y:S01]  /*138f0*/  VIADD R183, R23, 0x8 ;  /* 0x0000000817b77836 */ /* 0x000fe20000000000 */
[----:B------:R-:W-:Y:S01]  /*13900*/  SHF.R.S32.HI R154, RZ, 0x1f, R204 ;  /* 0x0000001fff9a7819 */ /* 0x000fe200000114cc */
[C---:B------:R-:W-:Y:S01]  /*13910*/  IMAD.WIDE.U32 R8, R196.reuse, UR4, R8 ;  /* 0x00000004c4087c25 */ /* 0x040fe2000f8e0008 */
[----:B------:R-:W-:Y:S02]  /*13920*/  SHF.R.S32.HI R155, RZ, 0x1f, R205 ;  /* 0x0000001fff9b7819 */ /* 0x000fe400000114cd */
[----:B------:R-:W-:Y:S01]  /*13930*/  SHF.R.S32.HI R156, RZ, 0x1f, R206 ;  /* 0x0000001fff9c7819 */ /* 0x000fe200000114ce */
[----:B------:R-:W-:Y:S01]  /*13940*/  IMAD R9, R196, UR5, R9 ;  /* 0x00000005c4097c24 */ /* 0x000fe2000f8e0209 */
[----:B------:R-:W-:Y:S01]  /*13950*/  ULDC.64 UR4, c[0x0][0xc40] ;  /* 0x0003100000047ab9 */ /* 0x000fe20000000a00 */
[----:B------:R-:W-:Y:S01]  /*13960*/  SHF.R.S32.HI R157, RZ, 0x1f, R207 ;  /* 0x0000001fff9d7819 */ /* 0x000fe200000114cf */
[----:B------:R-:W-:Y:S01]  /*13970*/  IMAD R13, R13, UR4, RZ ;  /* 0x000000040d0d7c24 */ /* 0x000fe2000f8e02ff */
[----:B--2---:R-:W-:Y:S01]  /*13980*/  ISETP.NE.AND P0, PT, R10, 0x1, PT ;  /* 0x000000010a00780c */ /* 0x004fe20003f05270 */
[----:B------:R-:W-:Y:S01]  /*13990*/  IMAD.WIDE.U32 R8, R0, UR4, R8 ;  /* 0x0000000400087c25 */ /* 0x000fe2000f8e0008 */
[----:B------:R-:W-:-:S02]  /*139a0*/  SHF.R.S32.HI R158, RZ, 0x1f, R208 ;  /* 0x0000001fff9e7819 */ /* 0x000fc400000114d0 */
[----:B------:R-:W-:Y:S01]  /*139b0*/  SHF.R.S32.HI R159, RZ, 0x1f, R209 ;  /* 0x0000001fff9f7819 */ /* 0x000fe200000114d1 */
[----:B------:R-:W-:Y:S01]  /*139c0*/  IMAD R13, R0, UR5, R13 ;  /* 0x00000005000d7c24 */ /* 0x000fe2000f8e020d */
[----:B------:R-:W-:Y:S01]  /*139d0*/  ULDC.64 UR4, c[0x0][0xc48] ;  /* 0x0003120000047ab9 */ /* 0x000fe20000000a00 */
[----:B------:R-:W-:Y:S01]  /*139e0*/  IMAD.IADD R0, R194, 0x1, R188 ;  /* 0x00000001c2007824 */ /* 0x000fe200078e02bc */
[----:B------:R-:W-:Y:S01]  /*139f0*/  SHF.R.S32.HI R160, RZ, 0x1f, R210 ;  /* 0x0000001fffa07819 */ /* 0x000fe200000114d2 */
[----:B------:R-:W-:Y:S01]  /*13a00*/  IMAD.IADD R9, R9, 0x1, R13 ;  /* 0x0000000109097824 */ /* 0x000fe200078e020d */
[----:B------:R-:W-:Y:S01]  /*13a10*/  SHF.R.S32.HI R161, RZ, 0x1f, R211 ;  /* 0x0000001fffa17819 */ /* 0x000fe200000114d3 */
[----:B------:R-:W-:Y:S01]  /*13a20*/  IMAD R4, R4, R10, RZ ;  /* 0x0000000a04047224 */ /* 0x000fe200078e02ff */
[----:B------:R-:W-:Y:S01]  /*13a30*/  SHF.R.S32.HI R162, RZ, 0x1f, R212 ;  /* 0x0000001fffa27819 */ /* 0x000fe200000114d4 */
[----:B------:R-:W0:Y:S01]  /*13a40*/  @P0 LDC R3, c[0x0][0xcec] ;  /* 0x00033b00ff030b82 */ /* 0x000e220000000800 */
[----:B------:R-:W-:Y:S01]  /*13a50*/  IMAD.WIDE.U32 R8, R200, UR4, R8 ;  /* 0x00000004c8087c25 */ /* 0x000fe2000f8e0008 */
[----:B------:R-:W-:-:S02]  /*13a60*/  SHF.R.S32.HI R163, RZ, 0x1f, R213 ;  /* 0x0000001fffa37819 */ /* 0x000fc400000114d5 */
[----:B------:R-:W-:Y:S01]  /*13a70*/  SHF.R.S32.HI R164, RZ, 0x1f, R214 ;  /* 0x0000001fffa47819 */ /* 0x000fe200000114d6 */
[----:B------:R-:W-:Y:S01]  /*13a80*/  IMAD R9, R200, UR5, R9 ;  /* 0x00000005c8097c24 */ /* 0x000fe2000f8e0209 */
[----:B------:R-:W-:Y:S01]  /*13a90*/  ULDC.64 UR4, c[0x0][0xc28] ;  /* 0x00030a0000047ab9 */ /* 0x000fe20000000a00 */
[----:B------:R-:W-:Y:S01]  /*13aa0*/  IMAD.IADD R188, R22, 0x1, R188 ;  /* 0x0000000116bc7824 */ /* 0x000fe200078e02bc */
[----:B------:R-:W1:Y:S01]  /*13ab0*/  @P0 LDC R11, c[0x0][0xcf0] ;  /* 0x00033c00ff0b0b82 */ /* 0x000e620000000800 */
        /* <DEDUP_REMOVED lines=9> */
[----:B------:R-:W-:Y:S01]  /*13b50*/  SHF.R.S32.HI R172, RZ, 0x1f, R222 ;  /* 0x0000001fffac7819 */ /* 0x000fe200000114de */
[----:B0-----:R-:W-:Y:S01]  /*13b60*/  @P0 IMAD.HI.U32 R12, R0, R3, RZ ;  /* 0x00000003000c0227 */ /* 0x001fe200078e00ff */
[----:B------:R-:W-:Y:S02]  /*13b70*/  SHF.R.S32.HI R173, RZ, 0x1f, R223 ;  /* 0x0000001fffad7819 */ /* 0x000fe400000114df */
[----:B------:R-:W-:Y:S01]  /*13b80*/  SHF.R.S32.HI R174, RZ, 0x1f, R224 ;  /* 0x0000001fffae7819 */ /* 0x000fe200000114e0 */
[----:B------:R-:W-:Y:S01]  /*13b90*/  IMAD.MOV.U32 R3, RZ, RZ, R0 ;  /* 0x000000ffff037224 */ /* 0x000fe200078e0000 */
[----:B------:R-:W-:-:S02]  /*13ba0*/  SHF.R.S32.HI R175, RZ, 0x1f, R225 ;  /* 0x0000001fffaf7819 */ /* 0x000fc400000114e1 */
[----:B------:R-:W-:Y:S02]  /*13bb0*/  SHF.R.S32.HI R176, RZ, 0x1f, R226 ;  /* 0x0000001fffb07819 */ /* 0x000fe400000114e2 */
[----:B-1----:R-:W-:Y:S02]  /*13bc0*/  @P0 SHF.R.U32.HI R3, RZ, R11, R12 ;  /* 0x0000000bff030219 */ /* 0x002fe4000001160c */
[----:B------:R-:W-:Y:S02]  /*13bd0*/  SHF.R.S32.HI R177, RZ, 0x1f, R227 ;  /* 0x0000001fffb17819 */ /* 0x000fe400000114e3 */
[--C-:B------:R-:W-:Y:S01]  /*13be0*/  SHF.R.S32.HI R11, RZ, 0x1f, R3.reuse ;  /* 0x0000001fff0b7819 */ /* 0x100fe20000011403 */
[----:B------:R-:W-:Y:S01]  /*13bf0*/  IMAD.MOV R13, RZ, RZ, -R3 ;  /* 0x000000ffff0d7224 */ /* 0x000fe200078e0a03 */
[----:B------:R-:W-:Y:S01]  /*13c00*/  SHF.R.S32.HI R178, RZ, 0x1f, R228 ;  /* 0x0000001fffb27819 */ /* 0x000fe200000114e4 */
[----:B------:R-:W-:Y:S01]  /*13c10*/  IMAD.WIDE.U32 R8, R3, UR6, R8 ;  /* 0x0000000603087c25 */ /* 0x000fe2000f8e0008 */
[----:B------:R-:W-:-:S02]  /*13c20*/  SHF.R.S32.HI R179, RZ, 0x1f, R229 ;  /* 0x0000001fffb37819 */ /* 0x000fc400000114e5 */
[----:B------:R-:W-:Y:S01]  /*13c30*/  SHF.R.S32.HI R181, RZ, 0x1f, R181 ;  /* 0x0000001fffb57819 */ /* 0x000fe200000114b5 */
[----:B------:R-:W-:Y:S01]  /*13c40*/  IMAD R12, R11, UR6, RZ ;  /* 0x000000060b0c7c24 */ /* 0x000fe2000f8e02ff */
[----:B------:R-:W-:Y:S01]  /*13c50*/  SHF.R.S32.HI R183, RZ, 0x1f, R183 ;  /* 0x0000001fffb77819 */ /* 0x000fe200000114b7 */
[----:B------:R-:W-:Y:S01]  /*13c60*/  IMAD R11, R10, R13, R0 ;  /* 0x0000000d0a0b7224 */ /* 0x000fe200078e0200 */
[----:B------:R-:W-:Y:S01]  /*13c70*/  SHF.R.S32.HI R184, RZ, 0x1f, R23 ;  /* 0x0000001fffb87819 */ /* 0x000fe20000011417 */
[----:B------:R-:W-:-:S03]  /*13c80*/  IMAD R13, R3, UR7, R12 ;  /* 0x00000007030d7c24 */ /* 0x000fc6000f8e020c */
        /* <DEDUP_REMOVED lines=8> */
[----:B------:R-:W-:-:S03]  /*13d10*/  UIADD3 UR4, UR38, 0x38820, URZ ;  /* 0x0003882026047890 */ /* 0x000fc6000fffe03f */
[----:B------:R0:W1:Y:S01]  /*13d20*/  SHFL.IDX PT, R15, R0, RZ, 0x1c1f ;  /* 0x001c1fff000f7589 */ /* 0x00006200000e0000 */
[----:B------:R-:W-:Y:S01]  /*13d30*/  LEA.HI.X R3, R8, UR5, R3, 0x2, P0 ;  /* 0x0000000508037c11 */ /* 0x000fe200080f1403 */
[----:B------:R-:W-:Y:S01]  /*13d40*/  UPRMT UR4, URZ, 0x654, UR4 ;  /* 0x000006543f047896 */ /* 0x000fe20008000004 */
[----:B------:R-:W-:-:S03]  /*13d50*/  ISETP.GE.AND P0, PT, R188, R4, PT ;  /* 0x00000004bc00720c */ /* 0x000fc60003f06270 */
[----:B------:R0:W2:Y:S05]  /*13d60*/  SHFL.IDX PT, R14, R3, RZ, 0x1c1f ;  /* 0x001c1fff030e7589 */ /* 0x0000aa00000e0000 */
[----:B------:R-:W-:Y:S05]  /*13d70*/  SYNCS.ARRIVE.TRANS64.RED.A1T0 RZ, [UR4], RZ ;  /* 0x000000ffffff79a7 */ /* 0x000fea0008100404 */
        /* <DEDUP_REMOVED lines=40> */
[CC--:B-1----:R-:W-:Y:S02]  /*14000*/  @!P4 LEA R10, P2, R223.reuse, R15.reuse, 0x2 ;  /* 0x0000000fdf0ac211 */ /* 0x0c2fe400078410ff */
        /* <DEDUP_REMOVED lines=89> */
.L_x_3112:
[----:B------:R-:W-:Y:S05]  /*145a0*/  BSYNC B1 ;  /* 0x0000000000017941 */ /* 0x000fea0003800000 */
.L_x_3111:
[----:B0-----:R-:W-:Y:S01]  /*145b0*/  VIADD R9, R188, 0x8 ;  /* 0x00000008bc097836 */ /* 0x001fe20000000000 */
[----:B------:R4:W0:Y:S04]  /*145c0*/  SHFL.IDX PT, R18, R3, 0x1, 0x1c1f ;  /* 0x003c1f0003127f89 */ /* 0x00082800000e0000 */
[----:B------:R-:W-:Y:S01]  /*145d0*/  ISETP.GE.AND P0, PT, R9, R4, PT ;  /* 0x000000040900720c */ /* 0x000fe20003f06270 */
[----:B------:R-:W3:-:S12]  /*145e0*/  SHFL.IDX PT, R0, R0, 0x1, 0x1c1f ;  /* 0x003c1f0000007f89 */ /* 0x000ed800000e0000 */
[----:B----4-:R-:W-:Y:S05]  /*145f0*/  @P0 BRA `(.L_x_3110) ;  /* 0x0000001400cc0947 */ /* 0x010fea0003800000 */
[----:B------:R-:W-:Y:S02]  /*14600*/  ULDC UR4, c[0x0][0xbc8] ;  /* 0x0002f20000047ab9 */ /* 0x000fe40000000800 */
[----:B------:R-:W-:Y:S02]  /*14610*/  ISETP.GE.AND P4, PT, R23, UR4, PT ;  /* 0x0000000417007c0c */ /* 0x000fe4000bf86270 */
[----:B------:R-:W-:Y:S02]  /*14620*/  ISETP.GE.AND P2, PT, R182, UR4, PT ;  /* 0x00000004b6007c0c */ /* 0x000fe4000bf46270 */
[----:B------:R-:W-:Y:S02]  /*14630*/  ISETP.GE.AND P1, PT, R180, UR4, PT ;  /* 0x00000004b4007c0c */ /* 0x000fe4000bf26270 */
[----:B------:R-:W-:-:S07]  /*14640*/  ISETP.GE.AND P0, PT, R229, UR4, PT ;  /* 0x00000004e5007c0c */ /* 0x000fce000bf06270 */
[----:B---3--:R-:W-:-:S04]  /*14650*/  @!P4 LEA R8, P3, R23, R0, 0x2 ;  /* 0x000000001708c211 */ /* 0x008fc800078610ff */
[----:B0-----:R-:W-:Y:S02]  /*14660*/  @!P4 LEA.HI.X R9, R23, R18, R184, 0x2, P3 ;  /* 0x000000121709c211 */ /* 0x001fe400018f14b8 */
[----:B------:R-:W-:Y:S02]  /*14670*/  ISETP.GE.AND P3, PT, R228, UR4, PT ;  /* 0x00000004e4007c0c */ /* 0x000fe4000bf66270 */
[C---:B------:R-:W-:Y:S01]  /*14680*/  @!P1 LEA R10, P5, R180.reuse, R0, 0x2 ;  /* 0x00000000b40a9211 */ /* 0x040fe200078a10ff */
        /* <DEDUP_REMOVED lines=19> */
[----:B----4-:R-:W-:Y:S01]  /*147c0*/  @!P5 LEA R12, P6, R226, R0, 0x2 ;  /* 0x00000000e20cd211 */ /* 0x010fe200078c10ff */
[----:B------:R3:W-:Y:S01]  /*147d0*/  @!P4 ST.E.64 desc[UR40][R10.64], R46 ;  /* 0x0000002e0a00c985 */ /* 0x0007e2000c101b28 */
[----:B------:R-:W-:Y:S02]  /*147e0*/  ISETP.GE.AND P3, PT, R222, UR4, PT ;  /* 0x00000004de007c0c */ /* 0x000fe4000bf66270 */
[----:B------:R-:W-:-:S02]  /*147f0*/  @!P5 LEA.HI.X R13, R226, R18, R176, 0x2, P6 ;  /* 0x00000012e20dd211 */ /* 0x000fc400030f14b0 */
[-C--:B--2---:R-:W-:Y:S02]  /*14800*/  @!P0 LEA R14, P6, R225, R0.reuse, 0x2 ;  /* 0x00000000e10e8211 */ /* 0x084fe400078c10ff */
        /* <DEDUP_REMOVED lines=98> */
.L_x_3104:
[----:B------:R-:W1:Y:S01]  /*14e30*/  LDC.64 R12, c[0x0][0xd08] ;  /* 0x00034200ff0c7b82 */ /* 0x000e620000000a00 */
[----:B------:R-:W-:-:S07]  /*14e40*/  IMAD.MOV.U32 R3, RZ, RZ, RZ ;  /* 0x000000ffff037224 */ /* 0x000fce00078e00ff */
[----:B------:R-:W2:Y:S08]  /*14e50*/  LDC.64 R10, c[0x0][0xd00] ;  /* 0x00034000ff0a7b82 */ /* 0x000eb00000000a00 */
[----:B------:R-:W3:Y:S01]  /*14e60*/  LDC.64 R8, c[0x0][0xd00] ;  /* 0x00034000ff087b82 */ /* 0x000ee20000000a00 */
[----:B-1----:R-:W-:-:S04]  /*14e70*/  ISETP.NE.U32.AND P0, PT, R12, RZ, PT ;  /* 0x000000ff0c00720c */ /* 0x002fc80003f05070 */
[----:B------:R-:W-:Y:S02]  /*14e80*/  ISETP.NE.AND.EX P1, PT, R13, RZ, PT, P0 ;  /* 0x000000ff0d00720c */ /* 0x000fe40003f25300 */
[----:B--2---:R-:W-:-:S04]  /*14e90*/  ISETP.NE.U32.AND P0, PT, R10, RZ, PT ;  /* 0x000000ff0a00720c */ /* 0x004fc80003f05070 */
[----:B------:R-:W-:Y:S01]  /*14ea0*/  ISETP.NE.AND.EX P0, PT, R11, RZ, PT, P0 ;  /* 0x000000ff0b00720c */ /* 0x000fe20003f05300 */
[----:B------:R-:W-:Y:S01]  /*14eb0*/  ULDC UR4, c[0x0][0xb88] ;  /* 0x0002e20000047ab9 */ /* 0x000fe20000000800 */
[----:B---3--:R-:W-:-:S05]  /*14ec0*/  IMAD.WIDE R8, R198, 0x4, R8 ;  /* 0x00000004c6087825 */ /* 0x008fca00078e0208 */
[----:B------:R-:W1:Y:S01]  /*14ed0*/  @P1 LDC.64 R10, c[0x0][0xd08] ;  /* 0x00034200ff0a1b82 */ /* 0x000e620000000a00 */
[----:B0-----:R-:W-:-:S05]  /*14ee0*/  IMAD.U32 R4, RZ, RZ, UR4 ;  /* 0x00000004ff047e24 */ /* 0x001fca000f8e00ff */
[----:B------:R0:W5:Y:S01]  /*14ef0*/  @P0 LDG.E R3, desc[UR40][R8.64] ;  /* 0x0000002808030981 */ /* 0x000162000c1e1900 */
[----:B-1----:R-:W-:-:S05]  /*14f00*/  @P1 IMAD.WIDE R10, R198, 0x4, R10 ;  /* 0x00000004c60a1825 */ /* 0x002fca00078e020a */
[----:B------:R0:W5:Y:S01]  /*14f10*/  @P1 LDG.E R4, desc[UR40][R10.64] ;  /* 0x000000280a041981 */ /* 0x000162000c1e1900 */
[----:B------:R-:W-:Y:S02]  /*14f20*/  ISETP.NE.AND P2, PT, R0, RZ, PT ;  /* 0x000000ff0000720c */ /* 0x000fe40003f45270 */
[----:B------:R-:W-:Y:S01]  /*14f30*/  SHF.R.S32.HI R28, RZ, 0x1f, R198 ;  /* 0x0000001fff1c7819 */ /* 0x000fe200000114c6 */
[----:B------:R-:W1:Y:S10]  /*14f40*/  S2R R13, SR_TID.X ;  /* 0x00000000000d7919 */ /* 0x000e740000002100 */
[----:B------:R-:W2:Y:S01]  /*14f50*/  @!P2 LDC R0, c[0x0][0xbd4] ;  /* 0x0002f500ff00ab82 */ /* 0x000ea20000000800 */
[----:B-1----:R-:W-:Y:S01]  /*14f60*/  VIADD R12, R13, 0xffffff80 ;  /* 0xffffff800d0c7836 */ /* 0x002fe20000000000 */
[----:B--2---:R-:W-:-:S04]  /*14f70*/  ISETP.GT.AND P2, PT, R0, 0x1, PT ;  /* 0x000000010000780c */ /* 0x004fc80003f44270 */
[----:B------:R-:W-:Y:S01]  /*14f80*/  ISETP.GT.AND P3, PT, R12, 0x3f, PT ;  /* 0x0000003f0c00780c */ /* 0x000fe20003f64270 */
[----:B0-----:R-:W-:-:S12]  /*14f90*/  @P1 BRA `(.L_x_3113) ;  /* 0x0000000000101947 */ /* 0x001fd80003800000 */
[----:B------:R-:W-:Y:S05]  /*14fa0*/  @!P0 BRA `(.L_x_3113) ;  /* 0x00000000000c8947 */ /* 0x000fea0003800000 */
[----:B------:R-:W2:Y:S04]  /*14fb0*/  LDG.E R11, desc[UR40][R8.64] ;  /* 0x00000028080b7981 */ /* 0x000ea8000c1e1900 */
[----:B-----5:R-:W2:Y:S02]  /*14fc0*/  LDG.E R4, desc[UR40][R8.64+0x4] ;  /* 0x0000042808047981 */ /* 0x020ea4000c1e1900 */
[----:B--2---:R-:W-:-:S07]  /*14fd0*/  IMAD.IADD R4, R4, 0x1, -R11 ;  /* 0x0000000104047824 */ /* 0x004fce00078e0a0b */
.L_x_3113:
[----:B------:R-:W-:Y:S01]  /*14fe0*/  BSSY B1, `(.L_x_3114) ;  /* 0x0000036000017945 */ /* 0x000fe20003800000 */
[----:B------:R-:W-:Y:S02]  /*14ff0*/  SEL R31, R198, RZ, !P0 ;  /* 0x000000ffc61f7207 */ /* 0x000fe40004000000 */
[----:B------:R-:W-:Y:S02]  /*15000*/  SEL R28, R28, RZ, !P0 ;  /* 0x000000ff1c1c7207 */ /* 0x000fe40004000000 */
[----:B-----5:R-:W-:Y:S01]  /*15010*/  SHF.R.S32.HI R26, RZ, 0x1f, R3 ;  /* 0x0000001fff1a7819 */ /* 0x020fe20000011403 */
[----:B------:R-:W-:Y:S06]  /*15020*/  @P3 BRA `(.L_x_3115) ;  /* 0x0000000000c43947 */ /* 0x000fec0003800000 */
[----:B------:R-:W0:Y:S01]  /*15030*/  LDC R33, c[0x0][0xce8] ;  /* 0x00033a00ff217b82 */ /* 0x000e220000000800 */
[----:B------:R-:W-:Y:S01]  /*15040*/  IADD3 R30, R188, -0x80, R13 ;  /* 0xffffff80bc1e7810 */ /* 0x000fe20007ffe00d */
[----:B0-----:R-:W-:-:S05]  /*15050*/  IMAD R8, R4, R33, RZ ;  /* 0x0000002104087224 */ /* 0x001fca00078e02ff */
[----:B------:R-:W-:-:S13]  /*15060*/  ISETP.GE.AND P0, PT, R30, R8, PT ;  /* 0x000000081e00720c */ /* 0x000fda0003f06270 */
[----:B------:R-:W-:Y:S05]  /*15070*/  @P0 BRA `(.L_x_3115) ;  /* 0x0000000000b00947 */ /* 0x000fea0003800000 */
[----:B------:R-:W-:Y:S01]  /*15080*/  ISETP.NE.AND P1, PT, R33, 0x1, PT ;  /* 0x000000012100780c */ /* 0x000fe20003f25270 */
[----:B------:R-:W-:Y:S01]  /*15090*/  IMAD.MOV.U32 R18, RZ, RZ, 0xab8 ;  /* 0x00000ab8ff127424 */ /* 0x000fe200078e00ff */
[----:B------:R-:W-:Y:S01]  /*150a0*/  ISETP.GT.AND P0, PT, R0, 0x1, PT ;  /* 0x000000010000780c */ /* 0x000fe20003f04270 */
[----:B------:R-:W0:Y:S01]  /*150b0*/  LDC.64 R8, c[0x0][0xca8] ;  /* 0x00032a00ff087b82 */ /* 0x000e220000000a00 */
[----:B------:R-:W-:Y:S01]  /*150c0*/  LOP3.LUT R200, R200, 0xff, RZ, 0xc0, !PT ;  /* 0x000000ffc8c87812 */ /* 0x000fe200078ec0ff */
[----:B------:R-:W-:Y:S01]  /*150d0*/  IMAD.MOV.U32 R27, RZ, RZ, R30 ;  /* 0x000000ffff1b7224 */ /* 0x000fe200078e001e */
[----:B------:R-:W-:-:S05]  /*150e0*/  SEL R18, R18, 0xa78, P0 ;  /* 0x00000a7812127807 */ /* 0x000fca0000000000 */
[----:B------:R-:W1:Y:S08]  /*150f0*/  LDC.64 R20, c[0x0][R18+0x220] ;  /* 0x0000880012147b82 */ /* 0x000e700000000a00 */
[----:B------:R-:W2:Y:S08]  /*15100*/  @P1 LDC R17, c[0x0][0xcec] ;  /* 0x00033b00ff111b82 */ /* 0x000eb00000000800 */
[----:B------:R-:W3:Y:S08]  /*15110*/  LDC.64 R14, c[0x0][R18+0x218] ;  /* 0x00008600120e7b82 */ /* 0x000ef00000000a00 */
[----:B------:R-:W4:Y:S01]  /*15120*/  @P1 LDC R35, c[0x0][0xcf0] ;  /* 0x00033c00ff231b82 */ /* 0x000f220000000800 */
[----:B-1----:R-:W-:-:S07]  /*15130*/  IMAD.WIDE.U32 R24, R20, R31, RZ ;  /* 0x0000001f14187225 */ /* 0x002fce00078e00ff */
[----:B------:R-:W1:Y:S01]  /*15140*/  LDC.64 R12, c[0x0][R18+0x228] ;  /* 0x00008a00120c7b82 */ /* 0x000e620000000a00 */
[----:B--2---:R-:W-:-:S04]  /*15150*/  @P1 IMAD.HI.U32 R0, R30, R17, RZ ;  /* 0x000000111e001227 */ /* 0x004fc800078e00ff */
[----:B------:R-:W-:-:S03]  /*15160*/  IMAD R17, R21, R31, RZ ;  /* 0x0000001f15117224 */ /* 0x000fc600078e02ff */
[----:B------:R-:W2:Y:S01]  /*15170*/  LDC.64 R10, c[0x0][R18+0x210] ;  /* 0x00008400120a7b82 */ /* 0x000ea20000000a00 */
[----:B------:R-:W-:Y:S01]  /*15180*/  IMAD R21, R20, R28, R17 ;  /* 0x0000001c14157224 */ /* 0x000fe200078e0211 */
[----:B------:R-:W-:Y:S01]  /*15190*/  SEL R17, R200, RZ, P0 ;  /* 0x000000ffc8117207 */ /* 0x000fe20000000000 */
[-C--:B---3--:R-:W-:Y:S02]  /*151a0*/  IMAD R29, R15, R196.reuse, RZ ;  /* 0x000000c40f1d7224 */ /* 0x088fe400078e02ff */
[----:B------:R-:W-:Y:S01]  /*151b0*/  IMAD.WIDE.U32 R14, R14, R196, RZ ;  /* 0x000000c40e0e7225 */ /* 0x000fe200078e00ff */
[----:B----4-:R-:W-:Y:S02]  /*151c0*/  @P1 SHF.R.U32.HI R27, RZ, R35, R0 ;  /* 0x00000023ff1b1219 */ /* 0x010fe40000011600 */
[----:B0-----:R-:W0:Y:S01]  /*151d0*/  @!P0 LDC R8, c[0x0][0xc50] ;  /* 0x00031400ff088b82 */ /* 0x001e220000000800 */
[----:B------:R-:W-:Y:S01]  /*151e0*/  IMAD.IADD R0, R25, 0x1, R21 ;  /* 0x0000000119007824 */ /* 0x000fe200078e0215 */
[----:B------:R-:W-:Y:S01]  /*151f0*/  IADD3 R14, P1, P3, R24, R14, R3 ;  /* 0x0000000e180e7210 */ /* 0x000fe20007b3e003 */
[----:B------:R-:W-:-:S02]  /*15200*/  IMAD.IADD R29, R15, 0x1, R29 ;  /* 0x000000010f1d7824 */ /* 0x000fc400078e021d */
[----:B------:R-:W-:Y:S02]  /*15210*/  IMAD.MOV R15, RZ, RZ, -R27 ;  /* 0x000000ffff0f7224 */ /* 0x000fe400078e0a1b */
[-C--:B-1----:R-:W-:Y:S01]  /*15220*/  IMAD R21, R13, R17.reuse, RZ ;  /* 0x000000110d157224 */ /* 0x082fe200078e02ff */
[----:B------:R-:W1:Y:S01]  /*15230*/  @!P0 LDC R9, c[0x0][0xc54] ;  /* 0x00031500ff098b82 */ /* 0x000e620000000800 */
[----:B------:R-:W-:Y:S01]  /*15240*/  IMAD.WIDE.U32 R12, R12, R17, RZ ;  /* 0x000000110c0c7225 */ /* 0x000fe200078e00ff */
[----:B------:R-:W-:-:S03]  /*15250*/  IADD3.X R0, R0, R29, R26, P1, P3 ;  /* 0x0000001d00007210 */ /* 0x000fc60000fe641a */
[----:B------:R-:W-:Y:S01]  /*15260*/  IMAD R15, R33, R15, R30 ;  /* 0x0000000f210f7224 */ /* 0x000fe200078e021e */
[----:B------:R-:W-:Y:S01]  /*15270*/  IADD3 R12, P0, P1, R27, R14, R12 ;  /* 0x0000000e1b0c7210 */ /* 0x000fe2000791e00c */
[----:B------:R-:W-:Y:S01]  /*15280*/  IMAD.IADD R21, R13, 0x1, R21 ;  /* 0x000000010d157824 */ /* 0x000fe200078e0215 */
[----:B------:R-:W-:Y:S02]  /*15290*/  SHF.R.S32.HI R27, RZ, 0x1f, R27 ;  /* 0x0000001fff1b7819 */ /* 0x000fe4000001141b */
[----:B------:R-:W-:Y:S02]  /*152a0*/  SHF.R.S32.HI R17, RZ, 0x1f, R15 ;  /* 0x0000001fff117819 */ /* 0x000fe4000001140f */
[----:B------:R-:W-:Y:S01]  /*152b0*/  IADD3.X R13, R27, R0, R21, P0, P1 ;  /* 0x000000001b0d7210 */ /* 0x000fe200007e2415 */
[----:B--2---:R-:W-:-:S04]  /*152c0*/  IMAD R0, R11, R15, RZ ;  /* 0x0000000f0b007224 */ /* 0x004fc800078e02ff */
[C---:B------:R-:W-:Y:S02]  /*152d0*/  IMAD R17, R10.reuse, R17, R0 ;  /* 0x000000110a117224 */ /* 0x040fe400078e0200 */
[----:B------:R-:W-:-:S04]  /*152e0*/  IMAD.WIDE.U32 R10, R10, R15, R12 ;  /* 0x0000000f0a0a7225 */ /* 0x000fc800078e000c */
[----:B------:R-:W-:Y:S01]  /*152f0*/  IMAD.IADD R0, R11, 0x1, R17 ;  /* 0x000000010b007824 */ /* 0x000fe200078e0211 */
[----:B0-----:R-:W-:Y:S01]  /*15300*/  LEA R8, P0, R10, R8, 0x2 ;  /* 0x000000080a087211 */ /* 0x001fe200078010ff */
[----:B------:R-:W-:-:S03]  /*15310*/  IMAD.MOV.U32 R11, RZ, RZ, -0x800000 ;  /* 0xff800000ff0b7424 */ /* 0x000fc600078e00ff */
[----:B-1----:R-:W-:-:S05]  /*15320*/  LEA.HI.X R9, R10, R9, R0, 0x2, P0 ;  /* 0x000000090a097211 */ /* 0x002fca00000f1400 */
[----:B------:R0:W-:Y:S04]  /*15330*/  STG.E desc[UR40][R8.64], R11 ;  /* 0x0000000b08007986 */ /* 0x0001e8000c101928 */
.L_x_3115:
[----:B------:R-:W-:Y:S05]  /*15340*/  BSYNC B1 ;  /* 0x0000000000017941 */ /* 0x000fea0003800000 */
.L_x_3114:
[----:B------:R-:W-:Y:S05]  /*15350*/  @P2 BRA `(.L_x_3110) ;  /* 0x0000000800742947 */ /* 0x000fea0003800000 */
[----:B------:R-:W2:Y:S01]  /*15360*/  LDL R20, [R1+0x8] ;  /* 0x0000080001147983 */ /* 0x000ea20000100800 */
[----:B------:R-:W1:Y:S01]  /*15370*/  LDC R15, c[0x0][0xce8] ;  /* 0x00033a00ff0f7b82 */ /* 0x000e620000000800 */
[----:B------:R-:W-:Y:S01]  /*15380*/  ULDC.64 UR4, c[0x0][0xba0] ;  /* 0x0002e80000047ab9 */ /* 0x000fe20000000a00 */
[----:B------:R-:W-:Y:S01]  /*15390*/  ULDC UR6, c[0x0][0xbc8] ;  /* 0x0002f20000067ab9 */ /* 0x000fe20000000800 */
[----:B------:R-:W-:Y:S01]  /*153a0*/  IMAD R0, R26, UR4, RZ ;  /* 0x000000041a007c24 */ /* 0x000fe2000f8e02ff */
[----:B------:R-:W-:Y:S01]  /*153b0*/  ISETP.GE.AND P1, PT, R199, UR6, PT ;  /* 0x00000006c7007c0c */ /* 0x000fe2000bf26270 */
[----:B0-----:R-:W-:Y:S01]  /*153c0*/  IMAD.WIDE.U32 R8, R3, UR4, RZ ;  /* 0x0000000403087c25 */ /* 0x001fe2000f8e00ff */
[----:B------:R-:W-:Y:S01]  /*153d0*/  ISETP.GE.AND P2, PT, R193, UR6, PT ;  /* 0x00000006c1007c0c */ /* 0x000fe2000bf46270 */
[----:B------:R-:W-:Y:S01]  /*153e0*/  BSSY B1, `(.L_x_3116) ;  /* 0x0000070000017945 */ /* 0x000fe20003800000 */
[----:B------:R-:W-:Y:S01]  /*153f0*/  SHF.R.S32.HI R38, RZ, 0x1f, R199 ;  /* 0x0000001fff267819 */ /* 0x000fe200000114c7 */
[----:B------:R-:W-:Y:S01]  /*15400*/  IMAD R3, R3, UR5, R0 ;  /* 0x0000000503037c24 */ /* 0x000fe2000f8e0200 */
[----:B------:R-:W-:Y:S01]  /*15410*/  ULDC.64 UR4, c[0x0][0xbe8] ;  /* 0x0002fa0000047ab9 */ /* 0x000fe20000000a00 */
[----:B------:R-:W-:Y:S01]  /*15420*/  SEL R0, RZ, 0x1, P2 ;  /* 0x00000001ff007807 */ /* 0x000fe20001000000 */
[----:B------:R-:W-:-:S02]  /*15430*/  VIADD R37, R193, 0x80 ;  /* 0x00000080c1257836 */ /* 0x000fc40000000000 */
[----:B------:R-:W-:Y:S01]  /*15440*/  IMAD.IADD R9, R9, 0x1, R3 ;  /* 0x0000000109097824 */ /* 0x000fe200078e0203 */
[----:B------:R-:W-:Y:S01]  /*15450*/  SEL R3, RZ, 0xffffffff, P1 ;  /* 0xffffffffff037807 */ /* 0x000fe20000800000 */
[----:B------:R-:W-:Y:S01]  /*15460*/  VIADD R35, R193, 0xc0 ;  /* 0x000000c0c1237836 */ /* 0x000fe20000000000 */
[----:B------:R-:W-:Y:S01]  /*15470*/  ISETP.GE.AND P1, PT, R37, UR6, PT ;  /* 0x0000000625007c0c */ /* 0x000fe2000bf26270 */
[C---:B------:R-:W-:Y:S01]  /*15480*/  IMAD.WIDE.U32 R8, R196.reuse, UR4, R8 ;  /* 0x00000004c4087c25 */ /* 0x040fe2000f8e0008 */
[----:B------:R-:W-:Y:S02]  /*15490*/  SHF.R.S32.HI R34, RZ, 0x1f, R37 ;  /* 0x0000001fff227819 */ /* 0x000fe40000011425 */
[----:B------:R-:W-:Y:S01]  /*154a0*/  SHF.R.S32.HI R30, RZ, 0x1f, R35 ;  /* 0x0000001fff1e7819 */ /* 0x000fe20000011423 */
[----:B------:R-:W-:Y:S01]  /*154b0*/  IMAD.SHL.U32 R3, R3, 0x2, RZ ;  /* 0x0000000203037824 */ /* 0x000fe200078e00ff */
[----:B-1----:R-:W-:Y:S01]  /*154c0*/  ISETP.NE.AND P0, PT, R15, 0x1, PT ;  /* 0x000000010f00780c */ /* 0x002fe20003f05270 */
[----:B------:R-:W-:Y:S01]  /*154d0*/  IMAD R9, R196, UR5, R9 ;  /* 0x00000005c4097c24 */ /* 0x000fe2000f8e0209 */
[----:B------:R-:W-:-:S02]  /*154e0*/  ULDC.64 UR4, c[0x0][0xbf0] ;  /* 0x0002fc0000047ab9 */ /* 0x000fc40000000a00 */
[----:B------:R-:W-:Y:S01]  /*154f0*/  LOP3.LUT R12, R3, 0x2, R0, 0xe2, !PT ;  /* 0x00000002030c7812 */ /* 0x000fe200078ee200 */
[----:B------:R-:W-:Y:S02]  /*15500*/  IMAD R0, R28, UR4, RZ ;  /* 0x000000041c007c24 */ /* 0x000fe4000f8e02ff */
[----:B------:R-:W-:-:S04]  /*15510*/  IMAD.WIDE.U32 R8, R31, UR4, R8 ;  /* 0x000000041f087c25 */ /* 0x000fc8000f8e0008 */
[----:B------:R-:W-:Y:S01]  /*15520*/  IMAD R11, R31, UR5, R0 ;  /* 0x000000051f0b7c24 */ /* 0x000fe2000f8e0200 */
[----:B------:R-:W-:Y:S01]  /*15530*/  ULDC.64 UR4, c[0x0][0xbe0] ;  /* 0x0002f80000047ab9 */ /* 0x000fe20000000a00 */
[----:B------:R-:W-:Y:S01]  /*15540*/  VIADD R31, R193, 0x100 ;  /* 0x00000100c11f7836 */ /* 0x000fe20000000000 */
[----:B------:R-:W0:Y:S01]  /*15550*/  @P0 LDC R13, c[0x0][0xcec] ;  /* 0x00033b00ff0d0b82 */ /* 0x000e220000000800 */
[----:B------:R-:W-:Y:S02]  /*15560*/  IMAD.IADD R9, R9, 0x1, R11 ;  /* 0x0000000109097824 */ /* 0x000fe400078e020b */
[C---:B------:R-:W-:Y:S01]  /*15570*/  VIADD R39, R193.reuse, 0x140 ;  /* 0x00000140c1277836 */ /* 0x040fe20000000000 */
[----:B------:R-:W-:Y:S01]  /*15580*/  SHF.R.S32.HI R26, RZ, 0x1f, R31 ;  /* 0x0000001fff1a7819 */ /* 0x000fe2000001141f */
[C---:B------:R-:W-:Y:S02]  /*15590*/  VIADD R29, R193.reuse, 0x180 ;  /* 0x00000180c11d7836 */ /* 0x040fe40000000000 */
[----:B------:R-:W-:Y:S01]  /*155a0*/  IMAD R27, R4, R15, RZ ;  /* 0x0000000f041b7224 */ /* 0x000fe200078e02ff */
[----:B------:R-:W1:Y:S01]  /*155b0*/  @P0 LDC R17, c[0x0][0xcf0] ;  /* 0x00033c00ff110b82 */ /* 0x000e620000000800 */
[----:B------:R-:W-:Y:S01]  /*155c0*/  VIADD R33, R193, 0x1c0 ;  /* 0x000001c0c1217836 */ /* 0x000fe20000000000 */
[----:B------:R-:W-:-:S02]  /*155d0*/  SHF.R.S32.HI R28, RZ, 0x1f, R29 ;  /* 0x0000001fff1c7819 */ /* 0x000fc4000001141d */
[----:B------:R-:W-:Y:S02]  /*155e0*/  SHF.R.S32.HI R36, RZ, 0x1f, R39 ;  /* 0x0000001fff247819 */ /* 0x000fe40000011427 */
[----:B------:R-:W-:Y:S01]  /*155f0*/  SHF.R.S32.HI R32, RZ, 0x1f, R33 ;  /* 0x0000001fff207819 */ /* 0x000fe20000011421 */
[----:B--2---:R-:W-:-:S04]  /*15600*/  IMAD R3, R197, 0x20, R20 ;  /* 0x00000020c5037824 */ /* 0x004fc800078e0214 */
[----:B------:R-:W-:Y:S01]  /*15610*/  IMAD.IADD R10, R188, 0x1, R3 ;  /* 0x00000001bc0a7824 */ /* 0x000fe200078e0203 */
[----:B------:R-:W-:Y:S02]  /*15620*/  SEL R3, RZ, 0xffffffff, P1 ;  /* 0xffffffffff037807 */ /* 0x000fe40000800000 */
[----:B------:R-:W-:Y:S01]  /*15630*/  ISETP.GE.AND P1, PT, R35, UR6, PT ;  /* 0x0000000623007c0c */ /* 0x000fe2000bf26270 */
[----:B0-----:R-:W-:-:S03]  /*15640*/  @P0 IMAD.HI.U32 R0, R10, R13, RZ ;  /* 0x0000000d0a000227 */ /* 0x001fc600078e00ff */
[----:B------:R-:W-:Y:S01]  /*15650*/  SEL R14, RZ, 0xffffffff, P1 ;  /* 0xffffffffff0e7807 */ /* 0x000fe20000800000 */
[----:B------:R-:W-:Y:S01]  /*15660*/  IMAD.SHL.U32 R21, R3, 0x4, RZ ;  /* 0x0000000403157824 */ /* 0x000fe200078e00ff */
[----:B------:R-:W-:Y:S01]  /*15670*/  ISETP.GE.AND P1, PT, R33, UR6, PT ;  /* 0x0000000621007c0c */ /* 0x000fe2000bf26270 */
[----:B------:R-:W-:Y:S01]  /*15680*/  IMAD.MOV.U32 R3, RZ, RZ, R10 ;  /* 0x000000ffff037224 */ /* 0x000fe200078e000a */
[----:B-1----:R-:W-:Y:S01]  /*15690*/  @P0 SHF.R.U32.HI R3, RZ, R17, R0 ;  /* 0x00000011ff030219 */ /* 0x002fe20000011600 */
[----:B------:R-:W-:Y:S01]  /*156a0*/  IMAD.SHL.U32 R13, R14, 0x8, RZ ;  /* 0x000000080e0d7824 */ /* 0x000fe200078e00ff */
[----:B------:R-:W-:Y:S02]  /*156b0*/  LOP3.LUT R12, R21, 0x4, R12, 0xe2, !PT ;  /* 0x00000004150c7812 */ /* 0x000fe400078ee20c */
[----:B------:R-:W-:Y:S01]  /*156c0*/  ISETP.GE.AND P0, PT, R31, UR6, PT ;  /* 0x000000061f007c0c */ /* 0x000fe2000bf06270 */
[--C-:B------:R-:W-:Y:S01]  /*156d0*/  IMAD.MOV R11, RZ, RZ, -R3.reuse ;  /* 0x000000ffff0b7224 */ /* 0x100fe200078e0a03 */
[----:B------:R-:W-:Y:S01]  /*156e0*/  SHF.R.S32.HI R0, RZ, 0x1f, R3 ;  /* 0x0000001fff007819 */ /* 0x000fe20000011403 */
[----:B------:R-:W-:Y:S01]  /*156f0*/  IMAD.WIDE.U32 R8, R3, UR4, R8 ;  /* 0x0000000403087c25 */ /* 0x000fe2000f8e0008 */
[----:B------:R-:W-:-:S02]  /*15700*/  LOP3.LUT R12, R13, 0x8, R12, 0xe2, !PT ;  /* 0x000000080d0c7812 */ /* 0x000fc400078ee20c */
[----:B------:R-:W-:Y:S01]  /*15710*/  SEL R13, RZ, 0xffffffff, P0 ;  /* 0xffffffffff0d7807 */ /* 0x000fe20000000000 */
[----:B------:R-:W-:Y:S01]  /*15720*/  IMAD R0, R0, UR4, RZ ;  /* 0x0000000400007c24 */ /* 0x000fe2000f8e02ff */
[----:B------:R-:W-:Y:S01]  /*15730*/  ISETP.GE.AND P0, PT, R39, UR6, PT ;  /* 0x0000000627007c0c */ /* 0x000fe2000bf06270 */
[----:B------:R-:W-:Y:S02]  /*15740*/  IMAD R11, R15, R11, R10 ;  /* 0x0000000b0f0b7224 */ /* 0x000fe400078e020a */
[----:B------:R-:W-:Y:S02]  /*15750*/  IMAD.SHL.U32 R17, R13, 0x10, RZ ;  /* 0x000000100d117824 */ /* 0x000fe400078e00ff */
[----:B------:R-:W-:Y:S01]  /*15760*/  IMAD R13, R3, UR5, R0 ;  /* 0x00000005030d7c24 */ /* 0x000fe2000f8e0200 */
[----:B------:R-:W-:Y:S01]  /*15770*/  SHF.R.S32.HI R0, RZ, 0x1f, R11 ;  /* 0x0000001fff007819 */ /* 0x000fe2000001140b */
[----:B------:R-:W-:Y:S01]  /*15780*/  ULDC.64 UR4, c[0x0][0xbd8] ;  /* 0x0002f60000047ab9 */ /* 0x000fe20000000a00 */
[----:B------:R-:W-:Y:S01]  /*15790*/  SEL R3, RZ, 0xffffffff, P0 ;  /* 0xffffffffff037807 */ /* 0x000fe20000000000 */
[----:B------:R-:W-:Y:S01]  /*157a0*/  IMAD.IADD R9, R9, 0x1, R13 ;  /* 0x0000000109097824 */ /* 0x000fe200078e020d */
[----:B------:R-:W-:Y:S01]  /*157b0*/  ISETP.GE.AND P0, PT, R29, UR6, PT ;  /* 0x000000061d007c0c */ /* 0x000fe2000bf06270 */
[----:B------:R-:W-:Y:S01]  /*157c0*/  IMAD R0, R0, UR4, RZ ;  /* 0x0000000400007c24 */ /* 0x000fe2000f8e02ff */
[----:B------:R-:W-:Y:S01]  /*157d0*/  LOP3.LUT R12, R17, 0x10, R12, 0xe2, !PT ;  /* 0x00000010110c7812 */ /* 0x000fe200078ee20c */
[----:B------:R-:W-:-:S02]  /*157e0*/  IMAD.SHL.U32 R13, R3, 0x20, RZ ;  /* 0x00000020030d7824 */ /* 0x000fc400078e00ff */
[C---:B------:R-:W-:Y:S02]  /*157f0*/  IMAD R3, R11.reuse, UR5, R0 ;  /* 0x000000050b037c24 */ /* 0x040fe4000f8e0200 */
[----:B------:R-:W-:Y:S01]  /*15800*/  IMAD.WIDE.U32 R8, R11, UR4, R8 ;  /* 0x000000040b087c25 */ /* 0x000fe2000f8e0008 */
[----:B------:R-:W-:Y:S01]  /*15810*/  ULDC.64 UR4, c[0x0][0xb80] ;  /* 0x0002e00000047ab9 */ /* 0x000fe20000000a00 */
[----:B------:R-:W-:Y:S02]  /*15820*/  SEL R11, RZ, 0x40, P0 ;  /* 0x00000040ff0b7807 */ /* 0x000fe40000000000 */
[----:B------:R-:W-:Y:S01]  /*15830*/  IMAD.IADD R3, R9, 0x1, R3 ;  /* 0x0000000109037824 */ /* 0x000fe200078e0203 */
[----:B------:R-:W-:Y:S01]  /*15840*/  LEA R17, P0, R8, UR4, 0x1 ;  /* 0x0000000408117c11 */ /* 0x000fe2000f8008ff */
[----:B------:R-:W-:Y:S01]  /*15850*/  IMAD.IADD R0, R20, 0x1, R188 ;  /* 0x0000000114007824 */ /* 0x000fe200078e02bc */
[----:B------:R-:W-:Y:S02]  /*15860*/  LOP3.LUT R12, R13, 0x20, R12, 0xe2, !PT ;  /* 0x000000200d0c7812 */ /* 0x000fe400078ee20c */
[----:B------:R-:W-:Y:S01]  /*15870*/  LEA.HI.X R3, R8, UR5, R3, 0x1, P0 ;  /* 0x0000000508037c11 */ /* 0x000fe200080f0c03 */
[----:B------:R0:W1:Y:S01]  /*15880*/  SHFL.IDX PT, R10, R17, RZ, 0x181f ;  /* 0x00181fff110a7589 */ /* 0x00006200000e0000 */
[----:B------:R-:W-:-:S02]  /*15890*/  ISETP.GE.AND P0, PT, R0, R27, PT ;  /* 0x0000001b0000720c */ /* 0x000fc40003f06270 */
[----:B------:R-:W-:Y:S02]  /*158a0*/  LOP3.LUT R18, R12, R11, RZ, 0xfc, !PT ;  /* 0x0000000b0c127212 */ /* 0x000fe400078efcff */
[----:B------:R-:W-:Y:S01]  /*158b0*/  SEL R9, RZ, 0x80, P1 ;  /* 0x00000080ff097807 */ /* 0x000fe20000800000 */
[----:B------:R0:W2:Y:S03]  /*158c0*/  SHFL.IDX PT, R11, R3, RZ, 0x181f ;  /* 0x00181fff030b7589 */ /* 0x0000a600000e0000 */
[----:B------:R-:W-:-:S05]  /*158d0*/  LOP3.LUT R4, R18, R9, RZ, 0xfc, !PT ;  /* 0x0000000912047212 */ /* 0x000fca00078efcff */
        /* <DEDUP_REMOVED lines=32> */
.L_x_3117:
[----:B------:R-:W-:Y:S05]  /*15ae0*/  BSYNC B1 ;  /* 0x0000000000017941 */ /* 0x000fea0003800000 */
.L_x_3116:
        /* <DEDUP_REMOVED lines=36> */
.L_x_3110:
[----:B------:R-:W-:Y:S05]  /*15d30*/  BSYNC B0 ;  /* 0x0000000000007941 */ /* 0x000fea0003800000 */
.L_x_3103:
[----:B------:R-:W-:Y:S02]  /*15d40*/  ULDC UR4, c[0x0][0xd3c] ;  /* 0x00034f0000047ab9 */ /* 0x000fe40000000800 */
[----:B------:R-:W-:-:S13]  /*15d50*/  ISETP.GE.AND P0, PT, R7, UR4, PT ;  /* 0x0000000407007c0c */ /* 0x000fda000bf06270 */
[----:B------:R-:W-:Y:S05]  /*15d60*/  @!P0 BRA `(.L_x_3118) ;  /* 0xfffffeb400648947 */ /* 0x000fea000383ffff */
[----:B------:R-:W-:Y:S05]  /*15d70*/  EXIT ;  /* 0x000000000000794d */ /* 0x000fea0003800000 */
.L_x_2999:
        /* <DEDUP_REMOVED lines=13> */
[----:B------:R-:W1:Y:S01]  /*15e50*/  LDS.128 R24, [UR4+0x388d0] ;  /* 0x0388d004ff187984 */ /* 0x000e620008000c00 */
[----:B------:R-:W-:Y:S06]  /*15e60*/  BAR.ARV 0x4, 0x180 ;  /* 0x0106000000007b1d */ /* 0x000fec0000002000 */
[----:B------:R-:W-:Y:S05]  /*15e70*/  BRA `(.L_x_3120) ;  /* 0x0000000c00907947 */ /* 0x000fea0003800000 */
.L_x_3119:
        /* <DEDUP_REMOVED lines=43> */
.L_x_3123:
        /* <DEDUP_REMOVED lines=35> */
.L_x_3121:
        /* <DEDUP_REMOVED lines=13> */
.L_x_3124:
        /* <DEDUP_REMOVED lines=62> */
.L_x_3125:
        /* <DEDUP_REMOVED lines=61> */
.L_x_3126:
[----:B------:R-:W-:-:S05]  /*16be0*/  LOP3.LUT R25, RZ, R2, RZ, 0x33, !PT ;  /* 0x00000002ff197212 */ /* 0x000fca00078e33ff */
[----:B------:R-:W-:Y:S01]  /*16bf0*/  IMAD.IADD R25, R6, 0x1, R25 ;  /* 0x0000000106197824 */ /* 0x000fe200078e0219 */
[----:B------:R-:W-:Y:S06]  /*16c00*/  BRA `(.L_x_3127) ;  /* 0x0000000000147947 */ /* 0x000fec0003800000 */
.L_x_3122:
[----:B------:R-:W-:Y:S01]  /*16c10*/  ULDC UR4, c[0x0][0xd3c] ;  /* 0x00034f0000047ab9 */ /* 0x000fe20000000800 */
[----:B------:R-:W-:Y:S02]  /*16c20*/  IMAD.MOV.U32 R25, RZ, RZ, RZ ;  /* 0x000000ffff197224 */ /* 0x000fe400078e00ff */
[----:B------:R-:W-:Y:S02]  /*16c30*/  IMAD.U32 R24, RZ, RZ, UR6 ;  /* 0x00000006ff187e24 */ /* 0x000fe4000f8e00ff */
[----:B------:R-:W-:Y:S02]  /*16c40*/  IMAD.MOV.U32 R26, RZ, RZ, RZ ;  /* 0x000000ffff1a7224 */ /* 0x000fe400078e00ff */
[----:B------:R-:W-:-:S07]  /*16c50*/  IMAD.U32 R27, RZ, RZ, UR4 ;  /* 0x00000004ff1b7e24 */ /* 0x000fce000f8e00ff */
.L_x_3127:
[----:B------:R-:W-:-:S13]  /*16c60*/  ISETP.NE.AND P0, PT, R7, RZ, PT ;  /* 0x000000ff0700720c */ /* 0x000fda0003f05270 */
[----:B------:R-:W0:Y:S01]  /*16c70*/  @!P0 S2R R3, SR_CgaCtaId ;  /* 0x0000000000038919 */ /* 0x000e220000008800 */
[----:B------:R-:W-:-:S04]  /*16c80*/  @!P0 MOV R2, 0x400 ;  /* 0x0000040000028802 */ /* 0x000fc80000000f00 */
[----:B0-----:R-:W-:-:S05]  /*16c90*/  @!P0 LEA R2, R3, R2, 0x18 ;  /* 0x0000000203028211 */ /* 0x001fca00078ec0ff */
[----:B------:R0:W-:Y:S01]  /*16ca0*/  @!P0 STS.128 [R2+0x388d0], R24 ;  /* 0x0388d01802008388 */ /* 0x0001e20000000c00 */
[----:B------:R-:W-:Y:S06]  /*16cb0*/  BAR.ARV 0x5, 0x180 ;  /* 0x0146000000007b1d */ /* 0x000fec0000002000 */
.L_x_3120:
[----:B------:R2:W-:Y:S01]  /*16cc0*/  STL [R1+0x28], RZ ;  /* 0x000028ff01007387 */ /* 0x0005e20000100800 */
[----:B------:R-:W-:Y:S01]  /*16cd0*/  ULDC UR4, c[0x0][0xd3c] ;  /* 0x00034f0000047ab9 */ /* 0x000fe20000000800 */
[----:B------:R-:W-:Y:S01]  /*16ce0*/  IMAD.MOV.U32 R23, RZ, RZ, 0x1 ;  /* 0x00000001ff177424 */ /* 0x000fe200078e00ff */
[----:B-1----:R-:W-:Y:S01]  /*16cf0*/  ISETP.GE.AND P0, PT, R27, UR4, PT ;  /* 0x000000041b007c0c */ /* 0x002fe2000bf06270 */
[----:B------:R-:W-:-:S12]  /*16d00*/  IMAD.MOV.U32 R18, RZ, RZ, RZ ;  /* 0x000000ffff127224 */ /* 0x000fd800078e00ff */
[----:B--2---:R-:W-:Y:S05]  /*16d10*/  @P0 BRA `(.L_x_3128) ;  /* 0x0000006000680947 */ /* 0x004fea0003800000 */
[----:B------:R-:W2:Y:S01]  /*16d20*/  LDL R5, [R1+0x4] ;  /* 0x0000040001057983 */ /* 0x000ea20000100800 */
[----:B------:R-:W1:Y:S01]  /*16d30*/  S2UR UR5, SR_CgaCtaId ;  /* 0x00000000000579c3 */ /* 0x000e620000008800 */
[C---:B0-----:R-:W-:Y:S01]  /*16d40*/  IMAD.SHL.U32 R2, R0.reuse, 0x8, RZ ;  /* 0x0000000800027824 */ /* 0x041fe200078e00ff */
[----:B------:R-:W-:Y:S01]  /*16d50*/  UMOV UR4, 0x400 ;  /* 0x0000040000047882 */ /* 0x000fe20000000000 */
[----:B------:R-:W-:Y:S01]  /*16d60*/  LOP3.LUT R4, R0, 0x7f, RZ, 0xc0, !PT ;  /* 0x0000007f00047812 */ /* 0x000fe200078ec0ff */
[----:B------:R-:W-:Y:S01]  /*16d70*/  BSSY B8, `(.L_x_3128) ;  /* 0x0000614000087945 */ /* 0x000fe20003800000 */
[----:B------:R-:W-:Y:S01]  /*16d80*/  IMAD.MOV.U32 R23, RZ, RZ, 0x1 ;  /* 0x00000001ff177424 */ /* 0x000fe200078e00ff */
[----:B------:R-:W-:Y:S01]  /*16d90*/  LOP3.LUT R3, R2, 0x1f8, RZ, 0xc0, !PT ;  /* 0x000001f802037812 */ /* 0x000fe200078ec0ff */
[----:B------:R-:W-:Y:S01]  /*16da0*/  IMAD.MOV.U32 R18, RZ, RZ, RZ ;  /* 0x000000ffff127224 */ /* 0x000fe200078e00ff */
[----:B------:R-:W-:Y:S02]  /*16db0*/  ULDC UR36, c[0x0][0xc] ;  /* 0x0000030000247ab9 */ /* 0x000fe40000000800 */
[----:B------:R-:W-:Y:S01]  /*16dc0*/  LOP3.LUT R3, R3, 0x38, R0, 0x78, !PT ;  /* 0x0000003803037812 */ /* 0x000fe200078e7800 */
[----:B------:R-:W-:-:S03]  /*16dd0*/  IMAD.SHL.U32 R0, R0, 0x10, RZ ;  /* 0x0000001000007824 */ /* 0x000fc600078e00ff */
[----:B------:R-:W-:Y:S01]  /*16de0*/  LOP3.LUT R34, R3, 0x200, R2, 0xf8, !PT ;  /* 0x0000020003227812 */ /* 0x000fe200078ef802 */
[----:B-1----:R-:W-:-:S06]  /*16df0*/  ULEA UR4, UR5, UR4, 0x18 ;  /* 0x0000000405047291 */ /* 0x002fcc000f8ec03f */
[----:B------:R-:W-:-:S04]  /*16e00*/  IMAD.U32 R17, RZ, RZ, UR4 ;  /* 0x00000004ff117e24 */ /* 0x000fc8000f8e00ff */
[----:B------:R-:W-:Y:S01]  /*16e10*/  IMAD R19, R34, 0x2, R17 ;  /* 0x0000000222137824 */ /* 0x000fe200078e0211 */
[----:B--2---:R-:W-:-:S05]  /*16e20*/  LOP3.LUT R5, R5, 0x2, RZ, 0xfc, !PT ;  /* 0x0000000205057812 */ /* 0x004fca00078efcff */
[----:B------:R0:W-:Y:S04]  /*16e30*/  STL [R1+0x30], R5 ;  /* 0x0000300501007387 */ /* 0x0001e80000100800 */
[----:B------:R1:W-:Y:S01]  /*16e40*/  STL [R1+0x28], RZ ;  /* 0x000028ff01007387 */ /* 0x0003e20000100800 */
[----:B0-----:R-:W-:Y:S02]  /*16e50*/  SHF.R.U32.HI R5, RZ, 0x3, R4 ;  /* 0x00000003ff057819 */ /* 0x001fe40000011604 */
[----:B------:R-:W-:Y:S02]  /*16e60*/  LOP3.LUT R4, R2, 0x38, RZ, 0xc0, !PT ;  /* 0x0000003802047812 */ /* 0x000fe400078ec0ff */
[----:B------:R-:W-:Y:S02]  /*16e70*/  LOP3.LUT R2, R5, 0x70, R0, 0xf8, !PT ;  /* 0x0000007005027812 */ /* 0x000fe400078ef800 */
[----:B------:R-:W-:-:S02]  /*16e80*/  LOP3.LUT R0, R4, 0x40, RZ, 0xfc, !PT ;  /* 0x0000004004007812 */ /* 0x000fc400078efcff */
[C---:B------:R-:W-:Y:S02]  /*16e90*/  LOP3.LUT R3, R4.reuse, 0x80, RZ, 0xfc, !PT ;  /* 0x0000008004037812 */ /* 0x040fe400078efcff */
[C---:B------:R-:W-:Y:S02]  /*16ea0*/  LOP3.LUT R2, R4.reuse, 0xc0, RZ, 0xfc, !PT ;  /* 0x000000c004027812 */ /* 0x040fe400078efcff */
[C---:B------:R-:W-:Y:S02]  /*16eb0*/  LOP3.LUT R0, R4.reuse, 0x100, RZ, 0xfc, !PT ;  /* 0x0000010004007812 */ /* 0x040fe400078efcff */
[C---:B------:R-:W-:Y:S02]  /*16ec0*/  LOP3.LUT R3, R4.reuse, 0x140, RZ, 0xfc, !PT ;  /* 0x0000014004037812 */ /* 0x040fe400078efcff */
[C---:B------:R-:W-:Y:S02]  /*16ed0*/  LOP3.LUT R2, R4.reuse, 0x180, RZ, 0xfc, !PT ;  /* 0x0000018004027812 */ /* 0x040fe400078efcff */
[----:B-1----:R-:W-:-:S07]  /*16ee0*/  LOP3.LUT R0, R4, 0x1c0, RZ, 0xfc, !PT ;  /* 0x000001c004007812 */ /* 0x002fce00078efcff */
.L_x_3205:
[----:B------:R-:W-:Y:S05]  /*16ef0*/  YIELD ;  /* 0x0000000000007946 */ /* 0x000fea0003800000 */
[----:B------:R-:W-:Y:S01]  /*16f00*/  ULDC.64 UR4, c[0x0][0xb20] ;  /* 0x0002c80000047ab9 */ /* 0x000fe20000000a00 */
[----:B------:R-:W-:Y:S01]  /*16f10*/  IMAD.MOV.U32 R32, RZ, RZ, RZ ;  /* 0x000000ffff207224 */ /* 0x000fe200078e00ff */
[----:B------:R-:W-:-:S04]  /*16f20*/  ISETP.NE.U32.AND P0, PT, RZ, UR4, PT ;  /* 0x00000004ff007c0c */ /* 0x000fc8000bf05070 */
[----:B------:R-:W-:Y:S01]  /*16f30*/  ISETP.NE.AND.EX P0, PT, RZ, UR5, PT, P0 ;  /* 0x00000005ff007c0c */ /* 0x000fe2000bf05300 */
[----:B------:R-:W-:-:S12]  /*16f40*/  ULDC.64 UR4, c[0x0][0xb10] ;  /* 0x0002c40000047ab9 */ /* 0x000fd80000000a00 */
[----:B------:R-:W0:Y:S02]  /*16f50*/  @P0 LDC.64 R2, c[0x0][0xb20] ;  /* 0x0002c800ff020b82 */ /* 0x000e240000000a00 */
[----:B0-----:R-:W-:-:S05]  /*16f60*/  @P0 IMAD.WIDE R2, R27, 0x4, R2 ;  /* 0x000000041b020825 */ /* 0x001fca00078e0202 */
[----:B------:R0:W5:Y:S01]  /*16f70*/  @P0 LDG.E R32, desc[UR40][R2.64] ;  /* 0x0000002802200981 */ /* 0x000162000c1e1900 */
[----:B------:R-:W-:Y:S01]  /*16f80*/  ISETP.NE.U32.AND P0, PT, RZ, UR4, PT ;  /* 0x00000004ff007c0c */ /* 0x000fe2000bf05070 */
[----:B------:R-:W-:Y:S01]  /*16f90*/  IMAD.MOV.U32 R35, RZ, RZ, RZ ;  /* 0x000000ffff237224 */ /* 0x000fe200078e00ff */
[----:B------:R-:W-:Y:S02]  /*16fa0*/  LOP3.LUT R16, R16, 0xffffffbf, RZ, 0xc0, !PT ;  /* 0xffffffbf10107812 */ /* 0x000fe400078ec0ff */
[----:B------:R-:W-:Y:S01]  /*16fb0*/  ISETP.NE.AND.EX P1, PT, RZ, UR5, PT, P0 ;  /* 0x00000005ff007c0c */ /* 0x000fe2000bf25300 */
[----:B------:R-:W-:Y:S02]  /*16fc0*/  ULDC.64 UR4, c[0x0][0xaf8] ;  /* 0x0002be0000047ab9 */ /* 0x000fe40000000a00 */
[----:B------:R-:W-:Y:S01]  /*16fd0*/  ISETP.NE.U32.AND P0, PT, RZ, UR4, PT ;  /* 0x00000004ff007c0c */ /* 0x000fe2000bf05070 */
[----:B0-----:R-:W0:Y:S03]  /*16fe0*/  LDC.64 R2, c[0x0][0xaf8] ;  /* 0x0002be00ff027b82 */ /* 0x001e260000000a00 */
[----:B------:R-:W-:Y:S01]  /*16ff0*/  ISETP.NE.AND.EX P2, PT, RZ, UR5, PT, P0 ;  /* 0x00000005ff007c0c */ /* 0x000fe2000bf45300 */
[----:B------:R-:W-:-:S05]  /*17000*/  ULDC.64 UR4, c[0x0][0x418] ;  /* 0x0001060000047ab9 */ /* 0x000fca0000000a00 */
[----:B-1----:R-:W1:Y:S07]  /*17010*/  @P1 LDC.64 R4, c[0x0][0xb10] ;  /* 0x0002c400ff041b82 */ /* 0x002e6e0000000a00 */
[----:B------:R-:W-:Y:S01]  /*17020*/  @P2 LOP3.LUT R16, R16, 0x40, RZ, 0xfc, !PT ;  /* 0x0000004010102812 */ /* 0x000fe200078efcff */
[----:B0-----:R-:W-:-:S05]  /*17030*/  IMAD.WIDE R2, R27, 0x4, R2 ;  /* 0x000000041b027825 */ /* 0x001fca00078e0202 */
[----:B------:R0:W5:Y:S01]  /*17040*/  @P2 LDG.E R35, desc[UR40][R2.64] ;  /* 0x0000002802232981 */ /* 0x000162000c1e1900 */
[----:B-1----:R-:W-:-:S05]  /*17050*/  @P1 IMAD.WIDE R4, R27, 0x4, R4 ;  /* 0x000000041b041825 */ /* 0x002fca00078e0204 */
[----:B--2---:R-:W2:Y:S01]  /*17060*/  @P1 LDG.E R0, desc[UR40][R4.64] ;  /* 0x0000002804001981 */ /* 0x004ea2000c1e1900 */
[----:B------:R-:W-:-:S03]  /*17070*/  UISETP.NE.U32.AND UP0, UPT, UR4, URZ, UPT ;  /* 0x0000003f0400728c */ /* 0x000fc6000bf05070 */
[----:B------:R-:W-:Y:S01]  /*17080*/  ULDC UR4, c[0x0][0x424] ;  /* 0x0001090000047ab9 */ /* 0x000fe20000000800 */
[----:B------:R-:W-:-:S03]  /*17090*/  UISETP.NE.AND.EX UP0, UPT, UR5, URZ, UPT, UP0 ;  /* 0x0000003f0500728c */ /* 0x000fc6000bf05300 */
[----:B------:R-:W-:Y:S01]  /*170a0*/  ULDC UR5, c[0x0][0x2f0] ;  /* 0x0000bc0000057ab9 */ /* 0x000fe20000000800 */
[----:B------:R-:W-:-:S04]  /*170b0*/  USEL UR4, UR4, 0x1, UP0 ;  /* 0x0000000104047887 */ /* 0x000fc80008000000 */
[----:B------:R-:W-:-:S06]  /*170c0*/  UIMAD UR4, UR4, UR5, URZ ;  /* 0x00000005040472a4 */ /* 0x000fcc000f8e023f */
[----:B------:R-:W-:Y:S01]  /*170d0*/  IMAD.U32 R7, RZ, RZ, UR4 ;  /* 0x00000004ff077e24 */ /* 0x000fe2000f8e00ff */
[----:B--2---:R0:W-:Y:S01]  /*170e0*/  @P1 STL [R1], R0 ;  /* 0x0000000001001387 */ /* 0x0041e20000100800 */
[----:B---34-:R-:W-:Y:S05]  /*170f0*/  @P1 BRA `(.L_x_3129) ;  /* 0x0000000000201947 */ /* 0x018fea0003800000 */
[----:B------:R-:W-:Y:S02]  /*17100*/  ULDC UR4, c[0x0][0x288] ;  /* 0x0000a20000047ab9 */ /* 0x000fe40000000800 */
[----:B0-----:R-:W-:-:S05]  /*17110*/  IMAD.U32 R0, RZ, RZ, UR4 ;  /* 0x00000004ff007e24 */ /* 0x001fca000f8e00ff */
[----:B------:R1:W-:Y:S01]  /*17120*/  STL [R1], R0 ;  /* 0x0000000001007387 */ /* 0x0003e20000100800 */
[----:B------:R-:W-:Y:S05]  /*17130*/  @!P2 BRA `(.L_x_3129) ;  /* 0x000000000010a947 */ /* 0x000fea0003800000 */
[----:B------:R-:W2:Y:S04]  /*17140*/  LDG.E R5, desc[UR40][R2.64] ;  /* 0x0000002802057981 */ /* 0x000ea8000c1e1900 */
[----:B-1----:R-:W2:Y:S02]  /*17150*/  LDG.E R0, desc[UR40][R2.64+0x4] ;  /* 0x0000042802007981 */ /* 0x002ea4000c1e1900 */
[----:B--2---:R-:W-:-:S05]  /*17160*/  IMAD.IADD R0, R0, 0x1, -R5 ;  /* 0x0000000100007824 */ /* 0x004fca00078e0a05 */
[----:B------:R2:W-:Y:S02]  /*17170*/  STL [R1], R0 ;  /* 0x0000000001007387 */ /* 0x0005e40000100800 */
.L_x_3129:
[----:B------:R-:W-:Y:S02]  /*17180*/  ULDC.64 UR4, c[0x0][0xb18] ;  /* 0x0002c60000047ab9 */ /* 0x000fe40000000a00 */
[----:B------:R-:W-:-:S04]  /*17190*/  ISETP.NE.U32.AND P0, PT, RZ, UR4, PT ;  /* 0x00000004ff007c0c */ /* 0x000fc8000bf05070 */
[----:B------:R-:W-:-:S13]  /*171a0*/  ISETP.NE.AND.EX P0, PT, RZ, UR5, PT, P0 ;  /* 0x00000005ff007c0c */ /* 0x000fda000bf05300 */
[----:B------:R-:W-:Y:S05]  /*171b0*/  @!P0 BRA `(.L_x_3130) ;  /* 0x0000000000108947 */ /* 0x000fea0003800000 */
[----:B0-----:R-:W0:Y:S02]  /*171c0*/  LDC.64 R2, c[0x0][0xb18] ;  /* 0x0002c600ff027b82 */ /* 0x001e240000000a00 */
[----:B0-----:R-:W-:-:S05]  /*171d0*/  IMAD.WIDE R2, R27, 0x4, R2 ;  /* 0x000000041b027825 */ /* 0x001fca00078e0202 */
[----:B------:R0:W5:Y:S01]  /*171e0*/  LDG.E R7, desc[UR40][R2.64] ;  /* 0x0000002802077981 */ /* 0x000162000c1e1900 */
[----:B------:R-:W-:Y:S05]  /*171f0*/  BRA `(.L_x_3131) ;  /* 0x0000000000247947 */ /* 0x000fea0003800000 */
.L_x_3130:
[----:B------:R-:W-:Y:S02]  /*17200*/  ULDC.64 UR4, c[0x0][0xb00] ;  /* 0x0002c00000047ab9 */ /* 0x000fe40000000a00 */
[----:B------:R-:W-:-:S04]  /*17210*/  ISETP.NE.U32.AND P0, PT, RZ, UR4, PT ;  /* 0x00000004ff007c0c */ /* 0x000fc8000bf05070 */
[----:B------:R-:W-:-:S13]  /*17220*/  ISETP.NE.AND.EX P0, PT, RZ, UR5, PT, P0 ;  /* 0x00000005ff007c0c */ /* 0x000fda000bf05300 */
[----:B------:R-:W-:Y:S05]  /*17230*/  @!P0 BRA `(.L_x_3131) ;  /* 0x0000000000148947 */ /* 0x000fea0003800000 */
[----:B0-----:R-:W0:Y:S02]  /*17240*/  LDC.64 R2, c[0x0][0xb00] ;  /* 0x0002c000ff027b82 */ /* 0x001e240000000a00 */
[----:B0-----:R-:W-:-:S05]  /*17250*/  IMAD.WIDE R2, R27, 0x4, R2 ;  /* 0x000000041b027825 */ /* 0x001fca00078e0202 */
[----:B------:R-:W3:Y:S04]  /*17260*/  LDG.E R7, desc[UR40][R2.64] ;  /* 0x0000002802077981 */ /* 0x000ee8000c1e1900 */
[----:B-12---:R-:W3:Y:S02]  /*17270*/  LDG.E R0, desc[UR40][R2.64+0x4] ;  /* 0x0000042802007981 */ /* 0x006ee4000c1e1900 */
[----:B---3--:R-:W-:-:S07]  /*17280*/  IMAD.IADD R7, R0, 0x1, -R7 ;  /* 0x0000000100077824 */ /* 0x008fce00078e0a07 */
.L_x_3131:
[----:B------:R-:W3:Y:S01]  /*17290*/  LDL R6, [R1] ;  /* 0x0000000001067983 */ /* 0x000ee20000100800 */
[----:B012---:R-:W0:Y:S01]  /*172a0*/  LDC R0, c[0x0][0x448] ;  /* 0x00011200ff007b82 */ /* 0x007e220000000800 */
[----:B------:R-:W-:Y:S01]  /*172b0*/  IMAD.SHL.U32 R37, R25, 0x40, RZ ;  /* 0x0000004019257824 */ /* 0x000fe200078e00ff */
[----:B------:R-:W-:Y:S01]  /*172c0*/  LOP3.LUT R16, R16, 0xffffefff, RZ, 0xc0, !PT ;  /* 0xffffefff10107812 */ /* 0x000fe200078ec0ff */
[----:B-----5:R-:W-:Y:S02]  /*172d0*/  IMAD.IADD R25, R7, 0x1, -R32 ;  /* 0x0000000107197824 */ /* 0x020fe400078e0a20 */
[----:B------:R-:W-:-:S03]  /*172e0*/  VIADD R4, R37, 0x3f ;  /* 0x0000003f25047836 */ /* 0x000fc60000000000 */
[----:B------:R-:W1:Y:S01]  /*172f0*/  LDC.64 R2, c[0x0][0xad8] ;  /* 0x0002b600ff027b82 */ /* 0x000e620000000a00 */
[----:B0-----:R-:W-:Y:S02]  /*17300*/  ISETP.NE.AND P2, PT, R0, 0x1, PT ;  /* 0x000000010000780c */ /* 0x001fe40003f45270 */
[----:B-1----:R-:W-:-:S11]  /*17310*/  ISETP.GE.AND P1, PT, R3, 0x1, PT ;  /* 0x000000010300780c */ /* 0x002fd60003f26270 */
[----:B------:R-:W0:Y:S01]  /*17320*/  @P2 LDC R5, c[0x0][0x44c] ;  /* 0x00011300ff052b82 */ /* 0x000e220000000800 */
[----:B------:R-:W-:-:S07]  /*17330*/  @P2 LOP3.LUT R16, R16, 0x1000, RZ, 0xfc, !PT ;  /* 0x0000100010102812 */ /* 0x000fce00078efcff */
[----:B------:R-:W1:Y:S01]  /*17340*/  @P2 LDC R0, c[0x0][0x450] ;  /* 0x00011400ff002b82 */ /* 0x000e620000000800 */
[----:B0-----:R-:W-:-:S05]  /*17350*/  @P2 IMAD.HI.U32 R5, R4, R5, RZ ;  /* 0x0000000504052227 */ /* 0x001fca00078e00ff */
[----:B-1----:R-:W-:Y:S02]  /*17360*/  @P2 SHF.R.U32.HI R4, RZ, R0, R5 ;  /* 0x00000000ff042219 */ /* 0x002fe40000011605 */
[----:B---3--:R-:W-:-:S05]  /*17370*/  IADD3 R7, R25, 0x1, -R6 ;  /* 0x0000000119077810 */ /* 0x008fca0007ffe806 */
        /* <DEDUP_REMOVED lines=14> */
.L_x_3134:
[----:B------:R-:W-:-:S13]  /*17460*/  ISETP.NE.AND P0, PT, R3, 0x1, PT ;  /* 0x000000010300780c */ /* 0x000fda0003f05270 */
[----:B------:R-:W0:Y:S02]  /*17470*/  @P0 LDC.64 R4, c[0x0][0xae0] ;  /* 0x0002b800ff040b82 */ /* 0x000e240000000a00 */
[----:B0-----:R-:W-:-:S05]  /*17480*/  @P0 IMAD.HI.U32 R4, R0, R4, RZ ;  /* 0x0000000400040227 */ /* 0x001fca00078e00ff */
[----:B------:R-:W-:-:S07]  /*17490*/  @P0 SHF.R.U32.HI R0, RZ, R5, R4 ;  /* 0x00000005ff000219 */ /* 0x000fce0000011604 */
.L_x_3135:
[----:B------:R-:W-:Y:S05]  /*174a0*/  BSYNC B0 ;  /* 0x0000000000007941 */ /* 0x000fea0003800000 */
.L_x_3133:
[----:B------:R-:W-:-:S05]  /*174b0*/  IMAD R5, R0, R3, R3 ;  /* 0x0000000300057224 */ /* 0x000fca00078e0203 */
[----:B------:R-:W-:-:S07]  /*174c0*/  VIMNMX R2, R2, R5, PT ;  /* 0x0000000502027248 */ /* 0x000fce0003fe0100 */
.L_x_3132:
[----:B------:R-:W0:Y:S01]  /*174d0*/  @P2 LDC R0, c[0x0][0x44c] ;  /* 0x00011300ff002b82 */ /* 0x000e220000000800 */
[----:B------:R-:W-:Y:S01]  /*174e0*/  VIADD R2, R2, 0x3f ;  /* 0x0000003f02027836 */ /* 0x000fe20000000000 */
[----:B------:R-:W-:Y:S01]  /*174f0*/  ULDC UR4, c[0x0][0xad4] ;  /* 0x0002b50000047ab9 */ /* 0x000fe20000000800 */
[----:B------:R-:W-:-:S05]  /*17500*/  IMAD.MOV.U32 R4, RZ, RZ, R37 ;  /* 0x000000ffff047224 */ /* 0x000fca00078e0025 */
[----:B------:R-:W1:Y:S01]  /*17510*/  @P2 LDC R5, c[0x0][0x450] ;  /* 0x00011400ff052b82 */ /* 0x000e620000000800 */
[----:B0-----:R-:W-:-:S05]  /*17520*/  @P2 IMAD.HI.U32 R0, R37, R0, RZ ;  /* 0x0000000025002227 */ /* 0x001fca00078e00ff */
        /* <DEDUP_REMOVED lines=22> */
.L_x_3138:
[----:B------:R-:W-:-:S13]  /*17690*/  ISETP.NE.AND P0, PT, R3, 0x1, PT ;  /* 0x000000010300780c */ /* 0x000fda0003f05270 */
[----:B------:R-:W0:Y:S02]  /*176a0*/  @P0 LDC.64 R4, c[0x0][0xae0] ;  /* 0x0002b800ff040b82 */ /* 0x000e240000000a00 */
[----:B0-----:R-:W-:-:S05]  /*176b0*/  @P0 IMAD.HI.U32 R4, R6, R4, RZ ;  /* 0x0000000406040227 */ /* 0x001fca00078e00ff */
[----:B------:R-:W-:-:S07]  /*176c0*/  @P0 SHF.R.U32.HI R6, RZ, R5, R4 ;  /* 0x00000005ff060219 */ /* 0x000fce0000011604 */
.L_x_3139:
[----:B------:R-:W-:Y:S05]  /*176d0*/  BSYNC B0 ;  /* 0x0000000000007941 */ /* 0x000fea0003800000 */
.L_x_3137:
[----:B------:R-:W-:-:S05]  /*176e0*/  IMAD R3, R6, R3, RZ ;  /* 0x0000000306037224 */ /* 0x000fca00078e02ff */
[----:B------:R-:W-:-:S07]  /*176f0*/  VIMNMX R2, R2, R3, !PT ;  /* 0x0000000302027248 */ /* 0x000fce0007fe0100 */
.L_x_3136:
        /* <DEDUP_REMOVED lines=43> */
.L_x_3141:
[----:B------:R-:W-:Y:S05]  /*179b0*/  BSYNC B0 ;  /* 0x0000000000007941 */ /* 0x000fea0003800000 */
.L_x_3140:
        /* <DEDUP_REMOVED lines=23> */
.L_x_3143:
        /* <DEDUP_REMOVED lines=20> */
.L_x_3146:
[----:B------:R-:W-:Y:S05]  /*17c70*/  BSYNC B6 ;  /* 0x0000000000067941 */ /* 0x000fea0003800000 */
.L_x_3145:
        /* <DEDUP_REMOVED lines=20> */
.L_x_3149:
        /* <DEDUP_REMOVED lines=15> */
.L_x_3148:
[----:B------:R-:W-:Y:S05]  /*17eb0*/  BSYNC B6 ;  /* 0x0000000000067941 */ /* 0x000fea0003800000 */
.L_x_3147:
        /* <DEDUP_REMOVED lines=12> */
[C---:B------:R-:W-:Y:S01]  /*17f80*/  LOP3.LUT R33, R22.reuse, 0x180, RZ, 0xfc, !PT ;  /* 0x0000018016217812 */ /* 0x040fe200078efcff */
        /* <DEDUP_REMOVED lines=40> */
.L_x_3223:
[----:B------:R-:W2:Y:S01]  /*18210*/  LDL R10, [R1+0x30] ;  /* 0x00003000010a7983 */ /* 0x000ea20000100800 */
[----:B------:R-:W0:Y:S01]  /*18220*/  S2R R2, SR_TID.X ;  /* 0x0000000000027919 */ /* 0x000e220000002100 */
[----:B------:R-:W1:Y:S01]  /*18230*/  S2R R11, SR_TID.X ;  /* 0x00000000000b7919 */ /* 0x000e620000002100 */
[----:B------:R-:W-:-:S13]  /*18240*/  ISETP.NE.AND P1, PT, R20, 0x1, PT ;  /* 0x000000011400780c */ /* 0x000fda0003f25270 */
[----:B------:R-:W3:Y:S08]  /*18250*/  @P1 LDC R5, c[0x0][0x434] ;  /* 0x00010d00ff051b82 */ /* 0x000ef00000000800 */
[----:B------:R-:W4:Y:S01]  /*18260*/  @P1 LDC R4, c[0x0][0x438] ;  /* 0x00010e00ff041b82 */ /* 0x000f220000000800 */
[----:B0-----:R-:W-:Y:S01]  /*18270*/  LOP3.LUT R2, R2, 0x7f, RZ, 0xc0, !PT ;  /* 0x0000007f02027812 */ /* 0x001fe200078ec0ff */
[----:B-1----:R-:W-:-:S03]  /*18280*/  IMAD.SHL.U32 R11, R11, 0x10, RZ ;  /* 0x000000100b0b7824 */ /* 0x002fc600078e00ff */
[----:B------:R-:W-:-:S04]  /*18290*/  SHF.R.U32.HI R2, RZ, 0x3, R2 ;  /* 0x00000003ff027819 */ /* 0x000fc80000011602 */
[----:B------:R-:W-:-:S05]  /*182a0*/  LOP3.LUT R11, R2, 0x70, R11, 0xf8, !PT ;  /* 0x00000070020b7812 */ /* 0x000fca00078ef80b */
[----:B------:R-:W-:-:S05]  /*182b0*/  IMAD.IADD R7, R11, 0x1, R0 ;  /* 0x000000010b077824 */ /* 0x000fca00078e0200 */
[----:B------:R-:W-:-:S04]  /*182c0*/  ISETP.GE.AND P0, PT, R7, R25, PT ;  /* 0x000000190700720c */ /* 0x000fc80003f06270 */
[----:B------:R-:W-:Y:S01]  /*182d0*/  ISETP.GT.U32.OR P0, PT, R11, 0x3f, P0 ;  /* 0x0000003f0b00780c */ /* 0x000fe20000704470 */
[----:B------:R-:W-:-:S12]  /*182e0*/  IMAD.IADD R7, R7, 0x1, R32 ;  /* 0x0000000107077824 */ /* 0x000fd800078e0220 */
[----:B------:R-:W0:Y:S01]  /*182f0*/  @!P0 LDC.64 R2, c[0x0][0x428] ;  /* 0x00010a00ff028b82 */ /* 0x000e220000000a00 */
[----:B---3--:R-:W-:Y:S01]  /*18300*/  @P1 IMAD.HI.U32 R5, R7, R5, RZ ;  /* 0x0000000507051227 */ /* 0x008fe200078e00ff */
[----:B-----5:R-:W-:-:S03]  /*18310*/  SHF.R.S32.HI R33, RZ, 0x1f, R28 ;  /* 0x0000001fff217819 */ /* 0x020fc6000001141c */
[----:B------:R-:W-:Y:S01]  /*18320*/  IMAD.MOV.U32 R8, RZ, RZ, R7 ;  /* 0x000000ffff087224 */ /* 0x000fe200078e0007 */
[----:B----4-:R-:W-:-:S04]  /*18330*/  @P1 SHF.R.U32.HI R8, RZ, R4, R5 ;  /* 0x00000004ff081219 */ /* 0x010fc80000011605 */
[--C-:B------:R-:W-:Y:S01]  /*18340*/  @!P0 SHF.R.S32.HI R5, RZ, 0x1f, R8.reuse ;  /* 0x0000001fff058819 */ /* 0x100fe20000011408 */
[----:B------:R-:W-:Y:S02]  /*18350*/  @!P0 IMAD.MOV.U32 R4, RZ, RZ, R8 ;  /* 0x000000ffff048224 */ /* 0x000fe400078e0008 */
[-C--:B0-----:R-:W-:Y:S02]  /*18360*/  @!P0 IMAD R9, R33, R2.reuse, RZ ;  /* 0x0000000221098224 */ /* 0x081fe400078e02ff */
[----:B------:R-:W-:-:S04]  /*18370*/  @!P0 IMAD.WIDE.U32 R4, R28, R2, R4 ;  /* 0x000000021c048225 */ /* 0x000fc800078e0004 */
[----:B------:R-:W-:Y:S02]  /*18380*/  @!P0 IMAD R9, R28, R3, R9 ;  /* 0x000000031c098224 */ /* 0x000fe400078e0209 */
[----:B------:R-:W0:Y:S01]  /*18390*/  @!P0 LDC.64 R2, c[0x0][0x418] ;  /* 0x00010600ff028b82 */ /* 0x000e220000000a00 */
[C---:B------:R-:W-:Y:S02]  /*183a0*/  LOP3.LUT P6, RZ, R16.reuse, 0x400, RZ, 0xc0, !PT ;  /* 0x0000040010ff7812 */ /* 0x040fe400078cc0ff */
[----:B------:R-:W-:Y:S01]  /*183b0*/  LOP3.LUT R16, R16, 0xffffdfff, RZ, 0xc0, !PT ;  /* 0xffffdfff10107812 */ /* 0x000fe200078ec0ff */
[----:B------:R-:W-:-:S03]  /*183c0*/  @!P0 IMAD.IADD R5, R5, 0x1, R9 ;  /* 0x0000000105058824 */ /* 0x000fc600078e0209 */
[----:B------:R-:W-:Y:S01]  /*183d0*/  @P1 LOP3.LUT R16, R16, 0x2000, RZ, 0xfc, !PT ;  /* 0x0000200010101812 */ /* 0x000fe200078efcff */
[----:B------:R-:W-:Y:S01]  /*183e0*/  IMAD.MOV.U32 R36, RZ, RZ, RZ ;  /* 0x000000ffff247224 */ /* 0x000fe200078e00ff */
[----:B0-----:R-:W-:-:S04]  /*183f0*/  @!P0 LEA R2, P1, R4, R2, 0x2 ;  /* 0x0000000204028211 */ /* 0x001fc800078210ff */
[----:B------:R-:W-:Y:S02]  /*18400*/  @!P0 LEA.HI.X R3, R4, R3, R5, 0x2, P1 ;  /* 0x0000000304038211 */ /* 0x000fe400008f1405 */
[----:B------:R-:W-:-:S03]  /*18410*/  LOP3.LUT P1, RZ, R16, 0x200, RZ, 0xc0, !PT ;  /* 0x0000020010ff7812 */ /* 0x000fc6000782c0ff */
[----:B------:R0:W5:Y:S02]  /*18420*/  @!P0 LDG.E R36, desc[UR40][R2.64] ;  /* 0x0000002802248981 */ /* 0x000164000c1e1900 */
[----:B0-----:R-:W-:Y:S02]  /*18430*/  SEL R2, RZ, 0xffffffff, P1 ;  /* 0xffffffffff027807 */ /* 0x001fe40000800000 */
[----:B------:R-:W-:-:S03]  /*18440*/  SEL R3, RZ, 0x1, P6 ;  /* 0x00000001ff037807 */ /* 0x000fc60003000000 */
[----:B------:R-:W-:Y:S01]  /*18450*/  IMAD.SHL.U32 R2, R2, 0x2, RZ ;  /* 0x0000000202027824 */ /* 0x000fe200078e00ff */
[----:B------:R-:W-:-:S04]  /*18460*/  SEL R4, RZ, 0x8, P4 ;  /* 0x00000008ff047807 */ /* 0x000fc80002000000 */
[----:B------:R-:W-:Y:S02]  /*18470*/  LOP3.LUT R2, R2, 0x2, R3, 0xe2, !PT ;  /* 0x0000000202027812 */ /* 0x000fe400078ee203 */
[----:B------:R-:W-:-:S04]  /*18480*/  SEL R3, RZ, 0x4, P5 ;  /* 0x00000004ff037807 */ /* 0x000fc80002800000 */
[----:B------:R-:W-:Y:S02]  /*18490*/  LOP3.LUT R2, R4, R2, R3, 0xfe, !PT ;  /* 0x0000000204027212 */ /* 0x000fe400078efe03 */
[----:B------:R-:W-:Y:S02]  /*184a0*/  SEL R3, RZ, 0x10, P3 ;  /* 0x00000010ff037807 */ /* 0x000fe40001800000 */
[----:B------:R-:W-:-:S04]  /*184b0*/  SEL R4, RZ, 0x20, P2 ;  /* 0x00000020ff047807 */ /* 0x000fc80001000000 */
[----:B------:R-:W-:-:S04]  /*184c0*/  LOP3.LUT R2, R4, R2, R3, 0xfe, !PT ;  /* 0x0000000204027212 */ /* 0x000fc800078efe03 */
[----:B------:R-:W-:Y:S01]  /*184d0*/  LOP3.LUT R6, R2, R6, RZ, 0xfc, !PT ;  /* 0x0000000602067212 */ /* 0x000fe200078efcff */
[----:B------:R-:W-:-:S04]  /*184e0*/  IMAD.MOV R2, RZ, RZ, -R8 ;  /* 0x000000ffff027224 */ /* 0x000fc800078e0a08 */
[----:B------:R-:W-:Y:S01]  /*184f0*/  IMAD R2, R20, R2, R7 ;  /* 0x0000000214027224 */ /* 0x000fe200078e0207 */
[----:B------:R0:W-:Y:S01]  /*18500*/  STL [R1+0x2c], R6 ;  /* 0x00002c0601007387 */ /* 0x0001e20000100800 */
[----:B------:R-:W-:-:S03]  /*18510*/  ISETP.GT.U32.AND P1, PT, R11, 0x3f, PT ;  /* 0x0000003f0b00780c */ /* 0x000fc60003f24070 */
[----:B------:R0:W-:Y:S01]  /*18520*/  STL [R1+0x8], R2 ;  /* 0x0000080201007387 */ /* 0x0001e20000100800 */
[----:B------:R-:W-:-:S04]  /*18530*/  LOP3.LUT R16, R16, 0xfffff7ff, RZ, 0xc0, !PT ;  /* 0xfffff7ff10107812 */ /* 0x000fc800078ec0ff */
[----:B------:R-:W-:-:S05]  /*18540*/  LOP3.LUT R16, R16, 0xfffffffe, RZ, 0xc0, !PT ;  /* 0xfffffffe10107812 */ /* 0x000fca00078ec0ff */
[----:B------:R-:W-:Y:S02]  /*18550*/  @P1 LOP3.LUT R16, R16, 0x1, RZ, 0xfc, !PT ;  /* 0x0000000110101812 */ /* 0x000fe400078efcff */
[----:B------:R-:W-:Y:S02]  /*18560*/  LOP3.LUT R26, R26, 0xffff, RZ, 0xc0, !PT ;  /* 0x0000ffff1a1a7812 */ /* 0x000fe400078ec0ff */
[----:B------:R-:W-:Y:S02]  /*18570*/  LOP3.LUT R29, R6, R29, RZ, 0xfc, !PT ;  /* 0x0000001d061d7212 */ /* 0x000fe400078efcff */
[----:B--2---:R-:W-:-:S13]  /*18580*/  ISETP.NE.AND P0, PT, R10, 0x3, PT ;  /* 0x000000030a00780c */ /* 0x004fda0003f05270 */
[----:B------:R-:W-:Y:S01]  /*18590*/  @P0 LOP3.LUT R16, R16, 0x800, RZ, 0xfc, !PT ;  /* 0x0000080010100812 */ /* 0x000fe200078efcff */
[----:B0-----:R-:W-:Y:S06]  /*185a0*/  @!P0 BRA `(.L_x_3151) ;  /* 0x0000000000048947 */ /* 0x001fec0003800000 */
[----:B------:R-:W-:Y:S01]  /*185b0*/  BPT.TRAP 0x1 ;  /* 0x000000040000795c */ /* 0x000fe20000300000 */
.L_x_3151:
        /* <DEDUP_REMOVED lines=9> */
.L_x_3224:
[----:B------:R-:W-:Y:S05]  /*18650*/  BSYNC B0 ;  /* 0x0000000000007941 */ /* 0x000fea0003800000 */
.L_x_3152:
[----:B------:R-:W0:Y:S01]  /*18660*/  LDL R2, [R1+0x8] ;  /* 0x0000080001027983 */ /* 0x000e220000100800 */
        /* <DEDUP_REMOVED lines=63> */
.L_x_3234:
        /* <DEDUP_REMOVED lines=10> */
.L_x_3155:
[----:B------:R-:W-:Y:S02]  /*18b00*/  PLOP3.LUT P1, PT, P1, P0, PT, 0xa2, 0x0 ;  /* 0x000000000000781c */ /* 0x000fe40000f21472 */
[----:B------:R-:W-:-:S08]  /*18b10*/  @P0 R2UR P1, UR4, R22 ;  /* 0x00000000160402ca */ /* 0x000fd00000020000 */
[----:B------:R-:W-:-:S05]  /*18b20*/  @P0 PLOP3.LUT P0, PT, P1, PT, PT, 0x80, 0x0 ;  /* 0x000000000000081c */ /* 0x000fca0000f0f070 */
[----:B------:R-:W-:Y:S01]  /*18b30*/  @!P1 SYNCS.ARRIVE.TRANS64.RED.A0T1 RZ, [UR4+0x38830], RZ ;  /* 0x038830ffffff99a7 */ /* 0x000fe20008200404 */
[----:B------:R-:W-:Y:S07]  /*18b40*/  @!P1 ARRIVES.LDGSTSBAR.64.TRANSCNT [UR4+0x38830] ;  /* 0x03883000ff0099b0 */ /* 0x000fee0008000a84 */
[----:B------:R-:W-:Y:S05]  /*18b50*/  @P0 BRA.U.ANY `(.L_x_3155) ;  /* 0xfffffffd00e80947 */ /* 0x000fea000393ffff */
[----:B------:R-:W-:Y:S01]  /*18b60*/  NOP ;  /* 0x0000000000007918 */ /* 0x000fe20000000000 */
[----:B------:R-:W2:Y:S02]  /*18b70*/  LDL R0, [R1+0x30] ;  /* 0x0000300001007983 */ /* 0x000ea40000100800 */
[----:B--2---:R-:W-:-:S13]  /*18b80*/  ISETP.NE.AND P2, PT, R0, 0x3, PT ;  /* 0x000000030000780c */ /* 0x004fda0003f45270 */
[----:B------:R-:W-:Y:S05]  /*18b90*/  @!P2 BRA `(.L_x_3156) ;  /* 0x000000000004a947 */ /* 0x000fea0003800000 */
[----:B------:R-:W-:Y:S01]  /*18ba0*/  BPT.TRAP 0x1 ;  /* 0x000000040000795c */ /* 0x000fe20000300000 */
.L_x_3156:
[----:B------:R-:W-:Y:S01]  /*18bb0*/  VIADD R0, R17, 0x20400 ;  /* 0x0002040011007836 */ /* 0x000fe20000000000 */
[----:B------:R-:W-:Y:S01]  /*18bc0*/  LOP3.LUT P1, RZ, R16, 0x40, RZ, 0xc0, !PT ;  /* 0x0000004010ff7812 */ /* 0x000fe2000782c0ff */
[----:B------:R1:W-:-:S12]  /*18bd0*/  SYNCS.ARRIVE.TRANS64.A1T0 RZ, [R22+URZ+0x38830], RZ ;  /* 0x038830ff16ff79a7 */ /* 0x0003d8000810003f */
[----:B------:R-:W-:Y:S05]  /*18be0*/  WARPSYNC.ALL ;  /* 0x0000000000007948 */ /* 0x000fea0003800000 */
[----:B------:R-:W-:Y:S01]  /*18bf0*/  BAR.SYNC.DEFER_BLOCKING 0x8, 0x100 ;  /* 0x0204000000007b1d */ /* 0x000fe20000010000 */
[----:B------:R-:W-:Y:S02]  /*18c00*/  LOP3.LUT P0, RZ, R0, 0x3ff, RZ, 0xc0, !PT ;  /* 0x000003ff00ff7812 */ /* 0x000fe4000780c0ff */
[----:B------:R-:W-:-:S03]  /*18c10*/  SHF.R.S32.HI R0, RZ, 0x1f, R27 ;  /* 0x0000001fff007819 */ /* 0x000fc6000001141b */
[----:B------:R-:W-:Y:S01]  /*18c20*/  BSSY B6, `(.L_x_3157) ;  /* 0x0000018000067945 */ /* 0x000fe20003800000 */
[----:B------:R-:W-:Y:S02]  /*18c30*/  SEL R30, R0, RZ, !P1 ;  /* 0x000000ff001e7207 */ /* 0x000fe40004800000 */
[----:B------:R-:W-:-:S05]  /*18c40*/  SEL R0, R27, RZ, !P1 ;  /* 0x000000ff1b007207 */ /* 0x000fca0004800000 */
[----:B------:R2:W-:Y:S04]  /*18c50*/  STL [R1+0xc], R0 ;  /* 0x00000c0001007387 */ /* 0x0005e80000100800 */
[----:B------:R3:W-:Y:S01]  /*18c60*/  STL [R1+0x1c], R30 ;  /* 0x00001c1e01007387 */ /* 0x0007e20000100800 */
[----:B--2---:R-:W-:-:S05]  /*18c70*/  SHF.R.S32.HI R0, RZ, 0x1f, R35 ;  /* 0x0000001fff007819 */ /* 0x004fca0000011423 */
[----:B------:R3:W-:Y:S01]  /*18c80*/  STL [R1+0x14], R0 ;  /* 0x0000140001007387 */ /* 0x0007e20000100800 */
        /* <DEDUP_REMOVED lines=16> */
[----:B01-3--:R-:W-:Y:S05]  /*18d90*/  CALL.ABS.NOINC R2 ;  /* 0x0000000002007343 */ /* 0x00bfea0003c00000 */
.L_x_3158:
[----:B------:R-:W-:Y:S05]  /*18da0*/  BSYNC B6 ;  /* 0x0000000000067941 */ /* 0x000fea0003800000 */
.L_x_3157:
[----:B------:R-:W2:Y:S01]  /*18db0*/  LDL R20, [R1+0x14] ;  /* 0x0000140001147983 */ /* 0x000ea20000100800 */
[----:B------:R-:W-:Y:S01]  /*18dc0*/  IMAD.MOV.U32 R21, RZ, RZ, R30 ;  /* 0x000000ffff157224 */ /* 0x000fe200078e001e */
[----:B------:R-:W-:Y:S01]  /*18dd0*/  ULDC.64 UR4, c[0x0][0x298] ;  /* 0x0000a60000047ab9 */ /* 0x000fe20000000a00 */
[----:B------:R-:W4:Y:S01]  /*18de0*/  LDC R5, c[0x0][0x448] ;  /* 0x00011200ff057b82 */ /* 0x000f220000000800 */
[----:B------:R1:W5:Y:S01]  /*18df0*/  LDL R9, [R1] ;  /* 0x0000000001097983 */ /* 0x0003620000100800 */
[----:B0-----:R-:W0:Y:S01]  /*18e00*/  S2R R2, SR_TID.X ;  /* 0x0000000000027919 */ /* 0x001e220000002100 */
[----:B---3--:R-:W3:Y:S01]  /*18e10*/  S2R R30, SR_TID.X ;  /* 0x00000000001e7919 */ /* 0x008ee20000002100 */
[----:B0-----:R-:W-:-:S04]  /*18e20*/  LOP3.LUT R2, R2, 0x7f, RZ, 0xc0, !PT ;  /* 0x0000007f02027812 */ /* 0x001fc800078ec0ff */
[----:B------:R-:W-:Y:S02]  /*18e30*/  SHF.R.U32.HI R0, RZ, 0x3, R2 ;  /* 0x00000003ff007819 */ /* 0x000fe40000011602 */
[----:B------:R-:W0:Y:S01]  /*18e40*/  LDC R2, c[0x0][0x448] ;  /* 0x00011200ff027b82 */ /* 0x000e220000000800 */
[----:B--2---:R-:W-:Y:S02]  /*18e50*/  IMAD.MOV.U32 R4, RZ, RZ, R20 ;  /* 0x000000ffff047224 */ /* 0x004fe400078e0014 */
[----:B------:R-:W2:Y:S01]  /*18e60*/  LDL R20, [R1+0xc] ;  /* 0x00000c0001147983 */ /* 0x000ea20000100800 */
[----:B0-----:R-:W-:Y:S01]  /*18e70*/  ISETP.NE.AND P6, PT, R2, 0x1, PT ;  /* 0x000000010200780c */ /* 0x001fe20003fc5270 */
[----:B---3--:R-:W-:Y:S02]  /*18e80*/  IMAD.SHL.U32 R30, R30, 0x10, RZ ;  /* 0x000000101e1e7824 */ /* 0x008fe400078e00ff */
[----:B------:R-:W-:-:S03]  /*18e90*/  IMAD R4, R4, UR4, RZ ;  /* 0x0000000404047c24 */ /* 0x000fc6000f8e02ff */
[----:B------:R-:W-:Y:S01]  /*18ea0*/  LOP3.LUT R30, R0, 0x70, R30, 0xf8, !PT ;  /* 0x00000070001e7812 */ /* 0x000fe200078ef81e */
[----:B------:R-:W-:-:S04]  /*18eb0*/  IMAD R4, R35, UR5, R4 ;  /* 0x0000000523047c24 */ /* 0x000fc8000f8e0204 */
[----:B------:R-:W-:Y:S02]  /*18ec0*/  IMAD.IADD R30, R30, 0x1, R37 ;  /* 0x000000011e1e7824 */ /* 0x000fe400078e0225 */
[----:B------:R-:W0:Y:S02]  /*18ed0*/  @P6 LDC R3, c[0x0][0x44c] ;  /* 0x00011300ff036b82 */ /* 0x000e240000000800 */
[----:B------:R-:W-:-:S06]  /*18ee0*/  IMAD.MOV.U32 R0, RZ, RZ, R30 ;  /* 0x000000ffff007224 */ /* 0x000fcc00078e001e */
[----:B------:R-:W3:Y:S01]  /*18ef0*/  @P6 LDC R2, c[0x0][0x450] ;  /* 0x00011400ff026b82 */ /* 0x000ee20000000800 */
        /* <DEDUP_REMOVED lines=23> */
[----:B----4-:R-:W-:Y:S02]  /*19070*/  IMAD R0, R5, R0, R30 ;  /* 0x0000000005007224 */ /* 0x010fe400078e021e */
        /* <DEDUP_REMOVED lines=14> */
[----:B-1----:R-:W-:Y:S10]  /*19160*/  BRA.DIV UR5, `(.L_x_3159) ;  /* 0x0000004a05bc7947 */ /* 0x002ff4000b800000 */
[----:B-----5:R-:W-:Y:S01]  /*19170*/  IMAD R3, R9, R5, RZ ;  /* 0x0000000509037224 */ /* 0x020fe200078e02ff */
[----:B------:R-:W-:Y:S01]  /*19180*/  SHFL.IDX PT, R4, R2, RZ, 0x181f ;  /* 0x00181fff02047589 */ /* 0x000fe200000e0000 */
[----:B------:R-:W-:Y:S01]  /*19190*/  IMAD.IADD R37, R8, 0x1, R37 ;  /* 0x0000000108257824 */ /* 0x000fe200078e0225 */
[----:B------:R-:W-:Y:S02]  /*191a0*/  LOP3.LUT R16, R16, 0xfffffeff, RZ, 0xc0, !PT ;  /* 0xfffffeff10107812 */ /* 0x000fe400078ec0ff */
[----:B------:R-:W0:Y:S02]  /*191b0*/  SHFL.IDX PT, R5, R0, RZ, 0x181f ;  /* 0x00181fff00057589 */ /* 0x000e2400000e0000 */
[----:B------:R-:W-:-:S13]  /*191c0*/  ISETP.GE.AND P2, PT, R37, R3, PT ;  /* 0x000000032500720c */ /* 0x000fda0003f46270 */
[----:B------:R-:W-:-:S04]  /*191d0*/  @P2 LOP3.LUT R16, R16, 0x100, RZ, 0xfc, !PT ;  /* 0x0000010010102812 */ /* 0x000fc800078efcff */
[----:B------:R-:W-:Y:S02]  /*191e0*/  LOP3.LUT R16, R16, 0xffffff7f, RZ, 0xc0, !PT ;  /* 0xffffff7f10107812 */ /* 0x000fe400078ec0ff */
[----:B0-----:R-:W-:-:S05]  /*191f0*/  @!P2 LEA R5, P1, R7, R5, 0x1 ;  /* 0x000000050705a211 */ /* 0x001fca00078208ff */
[----:B------:R-:W-:-:S05]  /*19200*/  @!P2 IMAD.X R4, RZ, RZ, R4, P1 ;  /* 0x000000ffff04a224 */ /* 0x000fca00008e0604 */
        /* <DEDUP_REMOVED lines=30> */
.L_x_3243:
        /* <DEDUP_REMOVED lines=12> */
.L_x_3160:
        /* <DEDUP_REMOVED lines=28> */
.L_x_3162:
[----:B------:R-:W-:Y:S05]  /*19670*/  BSYNC B6 ;  /* 0x0000000000067941 */ /* 0x000fea0003800000 */
.L_x_3161:
        /* <DEDUP_REMOVED lines=49> */
[----:B------:R-:W-:Y:S01]  /*19990*/  LEA R0, P0, R2, UR4, 0x1 ;  /* 0x0000000402007c11 */ /* 0x000fe2000f8008ff */
[----:B------:R-:W-:Y:S01]  /*199a0*/  ULDC UR4, c[0x0][0x3b8] ;  /* 0x0000ee0000047ab9 */ /* 0x000fe20000000800 */
[----:B------:R-:W-:Y:S02]  /*199b0*/  LOP3.LUT R20, R20, 0x38, RZ, 0xc0, !PT ;  /* 0x0000003814147812 */ /* 0x000fe400078ec0ff */
[----:B------:R-:W-:-:S02]  /*199c0*/  ISETP.GE.AND P4, PT, R7, UR4, PT ;  /* 0x0000000407007c0c */ /* 0x000fc4000bf86270 */
[----:B------:R-:W-:-:S04]  /*199d0*/  LOP3.LUT R7, R20, 0x100, RZ, 0xfc, !PT ;  /* 0x0000010014077812 */ /* 0x000fc800078efcff */
[----:B------:R-:W-:Y:S02]  /*199e0*/  ISETP.GE.AND P2, PT, R7, UR4, PT ;  /* 0x0000000407007c0c */ /* 0x000fe4000bf46270 */
[----:B------:R-:W0:Y:S01]  /*199f0*/  S2R R7, SR_TID.X ;  /* 0x0000000000077919 */ /* 0x000e220000002100 */
[----:B------:R-:W-:Y:S01]  /*19a00*/  LOP3.LUT R9, R20, 0x40, RZ, 0xfc, !PT ;  /* 0x0000004014097812 */ /* 0x000fe200078efcff */
[----:B------:R-:W1:Y:S01]  /*19a10*/  S2R R21, SR_TID.X ;  /* 0x0000000000157919 */ /* 0x000e620000002100 */
[----:B------:R-:W2:Y:S01]  /*19a20*/  S2R R20, SR_TID.X ;  /* 0x0000000000147919 */ /* 0x000ea20000002100 */
[----:B------:R-:W-:Y:S02]  /*19a30*/  ISETP.GE.AND P1, PT, R8, UR4, PT ;  /* 0x0000000408007c0c */ /* 0x000fe4000bf26270 */
[----:B------:R-:W-:Y:S02]  /*19a40*/  ISETP.GE.AND P5, PT, R9, UR4, PT ;  /* 0x0000000409007c0c */ /* 0x000fe4000bfa6270 */
[----:B------:R-:W-:-:S02]  /*19a50*/  LEA.HI.X R6, R2, UR5, R6, 0x1, P0 ;  /* 0x0000000502067c11 */ /* 0x000fc400080f0c06 */
[----:B------:R-:W-:Y:S02]  /*19a60*/  SEL R2, RZ, 0x1, P1 ;  /* 0x00000001ff027807 */ /* 0x000fe40000800000 */
[----:B------:R-:W-:Y:S02]  /*19a70*/  SEL R3, RZ, 0x4, P4 ;  /* 0x00000004ff037807 */ /* 0x000fe40002000000 */
        /* <DEDUP_REMOVED lines=8> */
[----:B------:R-:W-:Y:S02]  /*19b00*/  ISETP.GE.AND P3, PT, R7, UR4, PT ;  /* 0x0000000407007c0c */ /* 0x000fe4000bf66270 */
[----:B------:R-:W-:Y:S02]  /*19b10*/  LOP3.LUT R7, R21, 0x180, RZ, 0xfc, !PT ;  /* 0x0000018015077812 */ /* 0x000fe400078efcff */
[----:B------:R-:W-:-:S02]  /*19b20*/  LOP3.LUT R9, R20, 0x140, RZ, 0xfc, !PT ;  /* 0x0000014014097812 */ /* 0x000fc400078efcff */
[----:B------:R-:W-:Y:S02]  /*19b30*/  IADD3 R2, R3, R4, R2 ;  /* 0x0000000403027210 */ /* 0x000fe40007ffe002 */
[----:B------:R-:W-:Y:S02]  /*19b40*/  SEL R3, RZ, 0x10, P2 ;  /* 0x00000010ff037807 */ /* 0x000fe40001000000 */
[----:B------:R-:W-:Y:S02]  /*19b50*/  SEL R4, RZ, 0x8, P3 ;  /* 0x00000008ff047807 */ /* 0x000fe40001800000 */
[----:B------:R-:W-:Y:S02]  /*19b60*/  @P1 LOP3.LUT R16, R16, 0x1000, RZ, 0xfc, !PT ;  /* 0x0000100010101812 */ /* 0x000fe400078efcff */
[----:B------:R-:W-:Y:S02]  /*19b70*/  ISETP.GE.AND P0, PT, R7, UR4, PT ;  /* 0x0000000407007c0c */ /* 0x000fe4000bf06270 */
[----:B------:R-:W-:-:S02]  /*19b80*/  LOP3.LUT R7, R20, 0x1c0, RZ, 0xfc, !PT ;  /* 0x000001c014077812 */ /* 0x000fc400078efcff */
[----:B------:R-:W-:Y:S02]  /*19b90*/  ISETP.GE.AND P1, PT, R9, UR4, PT ;  /* 0x0000000409007c0c */ /* 0x000fe4000bf26270 */
[----:B------:R-:W-:Y:S02]  /*19ba0*/  IADD3 R4, R3, R2, R4 ;  /* 0x0000000203047210 */ /* 0x000fe40007ffe004 */
[----:B------:R-:W-:Y:S02]  /*19bb0*/  SEL R2, RZ, 0x40, P0 ;  /* 0x00000040ff027807 */ /* 0x000fe40000000000 */
[----:B------:R-:W-:Y:S02]  /*19bc0*/  SEL R3, RZ, 0x20, P1 ;  /* 0x00000020ff037807 */ /* 0x000fe40000800000 */
[----:B------:R-:W-:Y:S01]  /*19bd0*/  ISETP.GE.AND P0, PT, R7, UR4, PT ;  /* 0x0000000407007c0c */ /* 0x000fe2000bf06270 */
[----:B------:R-:W-:Y:S01]  /*19be0*/  UMOV UR4, 0xffffffff ;  /* 0xffffffff00047882 */ /* 0x000fe20000000000 */
[----:B------:R-:W-:-:S02]  /*19bf0*/  IADD3 R4, R2, R4, R3 ;  /* 0x0000000402047210 */ /* 0x000fc40007ffe003 */
        /* <DEDUP_REMOVED lines=75> */
.L_x_3253:
        /* <DEDUP_REMOVED lines=23> */
.L_x_3165:
[----:B------:R-:W-:Y:S05]  /*1a220*/  BSYNC B0 ;  /* 0x0000000000007941 */ /* 0x000fea0003800000 */
.L_x_3164:
[----:B------:R-:W-:Y:S01]  /*1a230*/  NOP ;  /* 0x0000000000007918 */ /* 0x000fe20000000000 */
[----:B------:R-:W-:-:S13]  /*1a240*/  PLOP3.LUT P0, PT, PT, PT, PT, 0x80, 0x0 ;  /* 0x000000000000781c */ /* 0x000fda0003f0f070 */
.L_x_3166:
        /* <DEDUP_REMOVED lines=18> */
.L_x_3254:
[----:B------:R-:W-:Y:S05]  /*1a370*/  BSYNC B0 ;  /* 0x0000000000007941 */ /* 0x000fea0003800000 */
.L_x_3167:
[----:B------:R-:W2:Y:S02]  /*1a380*/  LDL R2, [R1+0x30] ;  /* 0x0000300001027983 */ /* 0x000ea40000100800 */
[----:B--2---:R-:W-:-:S13]  /*1a390*/  ISETP.NE.AND P0, PT, R2, 0x3, PT ;  /* 0x000000030200780c */ /* 0x004fda0003f05270 */
[----:B------:R-:W-:Y:S05]  /*1a3a0*/  @!P0 BRA `(.L_x_3169) ;  /* 0x0000000000048947 */ /* 0x000fea0003800000 */
[----:B------:R-:W-:Y:S01]  /*1a3b0*/  BPT.TRAP 0x1 ;  /* 0x000000040000795c */ /* 0x000fe20000300000 */
.L_x_3169:
[----:B0-----:R-:W-:Y:S01]  /*1a3c0*/  SHF.L.U32 R0, R23, 0x1f, RZ ;  /* 0x0000001f17007819 */ /* 0x001fe200000006ff */
[----:B------:R-:W-:Y:S03]  /*1a3d0*/  BSSY B0, `(.L_x_3170) ;  /* 0x0000003000007945 */ /* 0x000fe60003800000 */
[----:B------:R-:W0:Y:S02]  /*1a3e0*/  SYNCS.PHASECHK.TRANS64.TRYWAIT P0, [R22+URZ+0x38860], R0 ;  /* 0x03886000160075a7 */ /* 0x000e24000800017f */
[----:B0-----:R-:W-:Y:S05]  /*1a3f0*/  @!P0 BRA `(.L_x_3171) ;  /* 0x0000004800448947 */ /* 0x001fea0003800000 */
.L_x_3255:
[----:B------:R-:W-:Y:S05]  /*1a400*/  BSYNC B0 ;  /* 0x0000000000007941 */ /* 0x000fea0003800000 */
.L_x_3170:
[----:B------:R-:W0:Y:S01]  /*1a410*/  LDL.LU R3, [R1+0x20] ;  /* 0x0000200001037983 */ /* 0x000e220000300800 */
[----:B------:R-:W-:Y:S01]  /*1a420*/  ULDC.64 UR4, c[0x0][0x328] ;  /* 0x0000ca0000047ab9 */ /* 0x000fe20000000a00 */
[----:B------:R-:W-:Y:S02]  /*1a430*/  ULDC.64 UR6, c[0x0][0x318] ;  /* 0x0000c60000067ab9 */ /* 0x000fe40000000a00 */
[----:B------:R-:W2:Y:S04]  /*1a440*/  LDL.LU R2, [R1+0x8] ;  /* 0x0000080001027983 */ /* 0x000ea80000300800 */
        /* <DEDUP_REMOVED lines=104> */
.L_x_3265:
        /* <DEDUP_REMOVED lines=34> */
.L_x_3173:
[----:B------:R-:W-:Y:S02]  /*1acf0*/  PLOP3.LUT P1, PT, P1, P0, PT, 0xa2, 0x0 ;  /* 0x000000000000781c */ /* 0x000fe40000f21472 */
[----:B------:R-:W-:-:S08]  /*1ad00*/  @P0 R2UR P1, UR4, R22 ;  /* 0x00000000160402ca */ /* 0x000fd00000020000 */
[----:B------:R-:W-:-:S05]  /*1ad10*/  @P0 PLOP3.LUT P0, PT, P1, PT, PT, 0x80, 0x0 ;  /* 0x000000000000081c */ /* 0x000fca0000f0f070 */
[----:B------:R-:W-:Y:S01]  /*1ad20*/  @!P1 SYNCS.ARRIVE.TRANS64.RED.A0T1 RZ, [UR4+0x38850], RZ ;  /* 0x038850ffffff99a7 */ /* 0x000fe20008200404 */
[----:B------:R-:W-:Y:S07]  /*1ad30*/  @!P1 ARRIVES.LDGSTSBAR.64.TRANSCNT [UR4+0x38850] ;  /* 0x03885000ff0099b0 */ /* 0x000fee0008000a84 */
[----:B------:R-:W-:Y:S05]  /*1ad40*/  @P0 BRA.U.ANY `(.L_x_3173) ;  /* 0xfffffffd00e80947 */ /* 0x000fea000393ffff */
[----:B------:R-:W-:Y:S01]  /*1ad50*/  NOP ;  /* 0x0000000000007918 */ /* 0x000fe20000000000 */
[----:B-1----:R-:W2:Y:S02]  /*1ad60*/  LDL R2, [R1+0x30] ;  /* 0x0000300001027983 */ /* 0x002ea40000100800 */
[----:B--2---:R-:W-:-:S13]  /*1ad70*/  ISETP.NE.AND P2, PT, R2, 0x3, PT ;  /* 0x000000030200780c */ /* 0x004fda0003f45270 */
[----:B------:R-:W-:Y:S05]  /*1ad80*/  @!P2 BRA `(.L_x_3174) ;  /* 0x000000000004a947 */ /* 0x000fea0003800000 */
[----:B------:R-:W-:Y:S01]  /*1ad90*/  BPT.TRAP 0x1 ;  /* 0x000000040000795c */ /* 0x000fe20000300000 */
.L_x_3174:
        /* <DEDUP_REMOVED lines=11> */
.L_x_3189:
[----:B--2---:R-:W2:Y:S01]  /*1ae50*/  LDL R11, [R1+0x30] ;  /* 0x00003000010b7983 */ /* 0x004ea20000100800 */
[----:B-1----:R-:W1:Y:S01]  /*1ae60*/  LDC R3, c[0x0][0x430] ;  /* 0x00010c00ff037b82 */ /* 0x002e620000000800 */
[----:B---3--:R-:W3:Y:S01]  /*1ae70*/  S2R R2, SR_TID.X ;  /* 0x0000000000027919 */ /* 0x008ee20000002100 */
[----:B0-----:R-:W0:Y:S01]  /*1ae80*/  S2R R4, SR_TID.X ;  /* 0x0000000000047919 */ /* 0x001e220000002100 */
[----:B-1----:R-:W-:Y:S02]  /*1ae90*/  ISETP.NE.AND P0, PT, R3, 0x1, PT ;  /* 0x000000010300780c */ /* 0x002fe40003f05270 */
[----:B---3--:R-:W-:-:S11]  /*1aea0*/  LOP3.LUT R2, R2, 0x7f, RZ, 0xc0, !PT ;  /* 0x0000007f02027812 */ /* 0x008fd600078ec0ff */
[----:B------:R-:W1:Y:S01]  /*1aeb0*/  @P0 LDC R3, c[0x0][0x434] ;  /* 0x00010d00ff030b82 */ /* 0x000e620000000800 */
[----:B0-----:R-:W-:Y:S01]  /*1aec0*/  IMAD.SHL.U32 R4, R4, 0x10, RZ ;  /* 0x0000001004047824 */ /* 0x001fe200078e00ff */
[----:B------:R-:W-:-:S04]  /*1aed0*/  SHF.R.U32.HI R2, RZ, 0x3, R2 ;  /* 0x00000003ff027819 */ /* 0x000fc80000011602 */
[----:B------:R-:W-:Y:S02]  /*1aee0*/  LOP3.LUT R4, R2, 0x70, R4, 0xf8, !PT ;  /* 0x0000007002047812 */ /* 0x000fe400078ef804 */
[----:B------:R-:W0:Y:S02]  /*1aef0*/  @P0 LDC R2, c[0x0][0x438] ;  /* 0x00010e00ff020b82 */ /* 0x000e240000000800 */
[----:B------:R-:W-:Y:S01]  /*1af00*/  ISETP.GT.U32.AND P1, PT, R4, 0x3f, PT ;  /* 0x0000003f0400780c */ /* 0x000fe20003f24070 */
[----:B------:R-:W-:-:S04]  /*1af10*/  IMAD R6, R7, 0x40, R32 ;  /* 0x0000004007067824 */ /* 0x000fc800078e0220 */
[----:B------:R-:W-:-:S08]  /*1af20*/  IMAD.IADD R6, R4, 0x1, R6 ;  /* 0x0000000104067824 */ /* 0x000fd000078e0206 */
[----:B------:R-:W3:Y:S01]  /*1af30*/  @!P1 LDC.64 R4, c[0x0][0x428] ;  /* 0x00010a00ff049b82 */ /* 0x000ee20000000a00 */
[----:B-1----:R-:W-:-:S07]  /*1af40*/  @P0 IMAD.HI.U32 R3, R6, R3, RZ ;  /* 0x0000000306030227 */ /* 0x002fce00078e00ff */
[----:B------:R-:W1:Y:S01]  /*1af50*/  @!P1 LDC.64 R8, c[0x0][0x418] ;  /* 0x00010600ff089b82 */ /* 0x000e620000000a00 */
[----:B------:R-:W-:Y:S01]  /*1af60*/  IMAD.MOV.U32 R10, RZ, RZ, R6 ;  /* 0x000000ffff0a7224 */ /* 0x000fe200078e0006 */
[----:B0-----:R-:W-:-:S04]  /*1af70*/  @P0 SHF.R.U32.HI R10, RZ, R2, R3 ;  /* 0x00000002ff0a0219 */ /* 0x001fc80000011603 */
[--C-:B------:R-:W-:Y:S01]  /*1af80*/  @!P1 SHF.R.S32.HI R3, RZ, 0x1f, R10.reuse ;  /* 0x0000001fff039819 */ /* 0x100fe2000001140a */
[----:B------:R-:W-:-:S04]  /*1af90*/  @!P1 IMAD.MOV.U32 R2, RZ, RZ, R10 ;  /* 0x000000ffff029224 */ /* 0x000fc800078e000a */
[----:B---3--:R-:W-:-:S04]  /*1afa0*/  @!P1 IMAD.WIDE.U32 R2, R28, R4, R2 ;  /* 0x000000041c029225 */ /* 0x008fc800078e0002 */
[----:B------:R-:W-:-:S04]  /*1afb0*/  @!P1 IMAD R4, R33, R4, RZ ;  /* 0x0000000421049224 */ /* 0x000fc800078e02ff */
[----:B------:R-:W-:Y:S01]  /*1afc0*/  @!P1 IMAD R5, R28, R5, R4 ;  /* 0x000000051c059224 */ /* 0x000fe200078e0204 */
[----:B-1----:R-:W-:-:S03]  /*1afd0*/  @!P1 LEA R8, P0, R2, R8, 0x2 ;  /* 0x0000000802089211 */ /* 0x002fc600078010ff */
[----:B------:R-:W-:Y:S02]  /*1afe0*/  @!P1 IMAD.IADD R3, R5, 0x1, R3 ;  /* 0x0000000105039824 */ /* 0x000fe400078e0203 */
[----:B------:R-:W-:-:S03]  /*1aff0*/  IMAD.MOV.U32 R4, RZ, RZ, RZ ;  /* 0x000000ffff047224 */ /* 0x000fc600078e00ff */
[----:B------:R-:W-:Y:S01]  /*1b000*/  @!P1 LEA.HI.X R9, R2, R9, R3, 0x2, P0 ;  /* 0x0000000902099211 */ /* 0x000fe200000f1403 */
[----:B------:R-:W-:-:S04]  /*1b010*/  VIADD R18, R18, 0x1 ;  /* 0x0000000112127836 */ /* 0x000fc80000000000 */
[----:B------:R0:W5:Y:S01]  /*1b020*/  @!P1 LDG.E R4, desc[UR40][R8.64] ;  /* 0x0000002808049981 */ /* 0x000162000c1e1900 */
[----:B------:R-:W-:Y:S01]  /*1b030*/  ISETP.NE.AND P0, PT, R18, 0x2, PT ;  /* 0x000000021200780c */ /* 0x000fe20003f05270 */
[----:B------:R-:W-:-:S03]  /*1b040*/  IMAD.MOV R5, RZ, RZ, -R10 ;  /* 0x000000ffff057224 */ /* 0x000fc600078e0a0a */
[----:B------:R-:W-:Y:S01]  /*1b050*/  SEL R2, RZ, 0x1, P0 ;  /* 0x00000001ff027807 */ /* 0x000fe20000000000 */
[----:B------:R-:W-:Y:S05]  /*1b060*/  YIELD ;  /* 0x0000000000007946 */ /* 0x000fea0003800000 */
[----:B------:R-:W-:Y:S01]  /*1b070*/  LOP3.LUT R23, R23, R2, RZ, 0x3c, !PT ;  /* 0x0000000217177212 */ /* 0x000fe200078e3cff */
[----:B------:R-:W-:Y:S01]  /*1b080*/  ULDC UR4, c[0x0][0x430] ;  /* 0x00010c0000047ab9 */ /* 0x000fe20000000800 */
[----:B------:R-:W-:Y:S02]  /*1b090*/  IMAD.MOV.U32 R2, RZ, RZ, R7 ;  /* 0x000000ffff027224 */ /* 0x000fe400078e0007 */
[----:B------:R-:W-:Y:S01]  /*1b0a0*/  IMAD R5, R5, UR4, R6 ;  /* 0x0000000405057c24 */ /* 0x000fe2000f8e0206 */
[----:B------:R-:W-:Y:S01]  /*1b0b0*/  SEL R18, R18, RZ, P0 ;  /* 0x000000ff12127207 */ /* 0x000fe20000000000 */
[----:B------:R-:W-:Y:S01]  /*1b0c0*/  VIADD R7, R7, 0xffffffff ;  /* 0xffffffff07077836 */ /* 0x000fe20000000000 */
[----:B------:R-:W-:-:S02]  /*1b0d0*/  ISETP.GT.AND P3, PT, R2, R31, PT ;  /* 0x0000001f0200720c */ /* 0x000fc40003f64270 */
[----:B--2---:R-:W-:-:S13]  /*1b0e0*/  ISETP.NE.AND P1, PT, R11, 0x3, PT ;  /* 0x000000030b00780c */ /* 0x004fda0003f25270 */
[----:B0-----:R-:W-:Y:S05]  /*1b0f0*/  @!P1 BRA `(.L_x_3177) ;  /* 0x0000000000049947 */ /* 0x001fea0003800000 */
[----:B------:R-:W-:Y:S01]  /*1b100*/  BPT.TRAP 0x1 ;  /* 0x000000040000795c */ /* 0x000fe20000300000 */
.L_x_3177:
[----:B------:R-:W-:Y:S01]  /*1b110*/  IMAD R6, R18, 0x8, R17 ;  /* 0x0000000812067824 */ /* 0x000fe200078e0211 */
[----:B------:R-:W-:Y:S01]  /*1b120*/  SHF.L.U32 R20, R23, 0x1f, RZ ;  /* 0x0000001f17147819 */ /* 0x000fe200000006ff */
[----:B------:R-:W-:Y:S01]  /*1b130*/  BSSY B1, `(.L_x_3178) ;  /* 0x0000004000017945 */ /* 0x000fe20003800000 */
[----:B------:R-:W-:Y:S02]  /*1b140*/  SHF.R.S32.HI R9, RZ, 0x1f, R5 ;  /* 0x0000001fff097819 */ /* 0x000fe40000011405 */
[----:B------:R-:W0:Y:S02]  /*1b150*/  SYNCS.PHASECHK.TRANS64.TRYWAIT P0, [R6+URZ+0x38840], R20 ;  /* 0x03884014060075a7 */ /* 0x000e24000800017f */
[----:B0-----:R-:W-:Y:S05]  /*1b160*/  @!P0 BRA `(.L_x_3179) ;  /* 0x0000004400248947 */ /* 0x001fea0003800000 */
.L_x_3266:
[----:B------:R-:W-:Y:S05]  /*1b170*/  BSYNC B1 ;  /* 0x0000000000017941 */ /* 0x000fea0003800000 */
.L_x_3178:
        /* <DEDUP_REMOVED lines=40> */
.L_x_3276:
        /* <DEDUP_REMOVED lines=8> */
.L_x_3181:
[----:B------:R-:W-:Y:S02]  /*1b480*/  PLOP3.LUT P1, PT, P1, P0, PT, 0xa2, 0x0 ;  /* 0x000000000000781c */ /* 0x000fe40000f21472 */
[----:B------:R-:W-:-:S08]  /*1b490*/  @P0 R2UR P1, UR4, R6 ;  /* 0x00000000060402ca */ /* 0x000fd00000020000 */
[----:B------:R-:W-:-:S05]  /*1b4a0*/  @P0 PLOP3.LUT P0, PT, P1, PT, PT, 0x80, 0x0 ;  /* 0x000000000000081c */ /* 0x000fca0000f0f070 */
[----:B------:R-:W-:Y:S01]  /*1b4b0*/  @!P1 SYNCS.ARRIVE.TRANS64.RED.A0T1 RZ, [UR4+0x38830], RZ ;  /* 0x038830ffffff99a7 */ /* 0x000fe20008200404 */
[----:B------:R-:W-:Y:S07]  /*1b4c0*/  @!P1 ARRIVES.LDGSTSBAR.64.TRANSCNT [UR4+0x38830] ;  /* 0x03883000ff0099b0 */ /* 0x000fee0008000a84 */
[----:B------:R-:W-:Y:S05]  /*1b4d0*/  @P0 BRA.U.ANY `(.L_x_3181) ;  /* 0xfffffffd00e80947 */ /* 0x000fea000393ffff */
[----:B------:R-:W-:Y:S01]  /*1b4e0*/  NOP ;  /* 0x0000000000007918 */ /* 0x000fe20000000000 */
[----:B--2---:R-:W2:Y:S02]  /*1b4f0*/  LDL R2, [R1+0x30] ;  /* 0x0000300001027983 */ /* 0x004ea40000100800 */
[----:B--2---:R-:W-:-:S13]  /*1b500*/  ISETP.NE.AND P2, PT, R2, 0x3, PT ;  /* 0x000000030200780c */ /* 0x004fda0003f45270 */
[----:B------:R-:W-:Y:S05]  /*1b510*/  @!P2 BRA `(.L_x_3182) ;  /* 0x000000000004a947 */ /* 0x000fea0003800000 */
[----:B------:R-:W-:Y:S01]  /*1b520*/  BPT.TRAP 0x1 ;  /* 0x000000040000795c */ /* 0x000fe20000300000 */
.L_x_3182:
[----:B------:R2:W-:Y:S01]  /*1b530*/  SYNCS.ARRIVE.TRANS64.A1T0 RZ, [R6+URZ+0x38830], RZ ;  /* 0x038830ff06ff79a7 */ /* 0x0005e2000810003f */
[----:B------:R-:W-:Y:S05]  /*1b540*/  @!P2 BRA `(.L_x_3183) ;  /* 0x000000000004a947 */ /* 0x000fea0003800000 */
[----:B------:R-:W-:Y:S01]  /*1b550*/  BPT.TRAP 0x1 ;  /* 0x000000040000795c */ /* 0x000fe20000300000 */
.L_x_3183:
[----:B------:R-:W3:Y:S01]  /*1b560*/  SYNCS.PHASECHK.TRANS64.TRYWAIT P0, [R6+URZ+0x38860], R20 ;  /* 0x03886014060075a7 */ /* 0x000ee2000800017f */
[----:B------:R-:W-:Y:S04]  /*1b570*/  BSSY B1, `(.L_x_3184) ;  /* 0x0000002000017945 */ /* 0x000fe80003800000 */
[----:B---3--:R-:W-:Y:S05]  /*1b580*/  @!P0 BRA `(.L_x_3185) ;  /* 0x00000044004c8947 */ /* 0x008fea0003800000 */
.L_x_3277:
[----:B------:R-:W-:Y:S05]  /*1b590*/  BSYNC B1 ;  /* 0x0000000000017941 */ /* 0x000fea0003800000 */
.L_x_3184:
        /* <DEDUP_REMOVED lines=79> */
.L_x_3287:
        /* <DEDUP_REMOVED lines=25> */
.L_x_3187:
[----:B------:R-:W-:Y:S02]  /*1bc20*/  PLOP3.LUT P1, PT, P1, P0, PT, 0xa2, 0x0 ;  /* 0x000000000000781c */ /* 0x000fe40000f21472 */
[----:B------:R-:W-:-:S08]  /*1bc30*/  @P0 R2UR P1, UR4, R6 ;  /* 0x00000000060402ca */ /* 0x000fd00000020000 */
[----:B------:R-:W-:-:S05]  /*1bc40*/  @P0 PLOP3.LUT P0, PT, P1, PT, PT, 0x80, 0x0 ;  /* 0x000000000000081c */ /* 0x000fca0000f0f070 */
[----:B------:R-:W-:Y:S01]  /*1bc50*/  @!P1 SYNCS.ARRIVE.TRANS64.RED.A0T1 RZ, [UR4+0x38850], RZ ;  /* 0x038850ffffff99a7 */ /* 0x000fe20008200404 */
[----:B------:R-:W-:Y:S07]  /*1bc60*/  @!P1 ARRIVES.LDGSTSBAR.64.TRANSCNT [UR4+0x38850] ;  /* 0x03885000ff0099b0 */ /* 0x000fee0008000a84 */
[----:B------:R-:W-:Y:S05]  /*1bc70*/  @P0 BRA.U.ANY `(.L_x_3187) ;  /* 0xfffffffd00e80947 */ /* 0x000fea000393ffff */
[----:B------:R-:W-:Y:S01]  /*1bc80*/  NOP ;  /* 0x0000000000007918 */ /* 0x000fe20000000000 */
[----:B0-----:R-:W4:Y:S02]  /*1bc90*/  LDL R2, [R1+0x30] ;  /* 0x0000300001027983 */ /* 0x001f240000100800 */
[----:B----4-:R-:W-:-:S13]  /*1bca0*/  ISETP.NE.AND P2, PT, R2, 0x3, PT ;  /* 0x000000030200780c */ /* 0x010fda0003f45270 */
[----:B------:R-:W-:Y:S05]  /*1bcb0*/  @!P2 BRA `(.L_x_3188) ;  /* 0x000000000004a947 */ /* 0x000fea0003800000 */
[----:B------:R-:W-:Y:S01]  /*1bcc0*/  BPT.TRAP 0x1 ;  /* 0x000000040000795c */ /* 0x000fe20000300000 */
.L_x_3188:
[----:B------:R1:W-:Y:S01]  /*1bcd0*/  SYNCS.ARRIVE.TRANS64.A1T0 RZ, [R6+URZ+0x38850], RZ ;  /* 0x038850ff06ff79a7 */ /* 0x0003e2000810003f */
[----:B------:R-:W-:Y:S05]  /*1bce0*/  @P3 BRA `(.L_x_3189) ;  /* 0xfffffff000583947 */ /* 0x000fea000383ffff */
.L_x_3176:
[----:B------:R-:W-:Y:S05]  /*1bcf0*/  BSYNC B0 ;  /* 0x0000000000007941 */ /* 0x000fea0003800000 */
.L_x_3175:
        /* <DEDUP_REMOVED lines=21> */
.L_x_3191:
[----:B------:R-:W-:Y:S05]  /*1be50*/  BSYNC B0 ;  /* 0x0000000000007941 */ /* 0x000fea0003800000 */
.L_x_3190:
[----:B------:R-:W-:-:S07]  /*1be60*/  SEL R18, R18, RZ, P0 ;  /* 0x000000ff12127207 */ /* 0x000fce0000000000 */
.L_x_3144:
[----:B------:R-:W-:Y:S05]  /*1be70*/  BSYNC B7 ;  /* 0x0000000000077941 */ /* 0x000fea0003800000 */
.L_x_3142:
        /* <DEDUP_REMOVED lines=11> */
.L_x_3192:
        /* <DEDUP_REMOVED lines=43> */
.L_x_3297:
[----:B------:R-:W-:Y:S02]  /*1c1e0*/  ULDC UR4, c[0x0][0xd38] ;  /* 0x00034e0000047ab9 */ /* 0x000fe40000000800 */
[----:B------:R-:W-:-:S04]  /*1c1f0*/  IMAD.U32 R4, RZ, RZ, UR4 ;  /* 0x00000004ff047e24 */ /* 0x000fc8000f8e00ff */
[----:B-1----:R-:W-:-:S04]  /*1c200*/  IMAD R3, R14, R4, RZ ;  /* 0x000000040e037224 */ /* 0x002fc800078e02ff */
[----:B------:R-:W-:-:S05]  /*1c210*/  IMAD.IADD R6, R6, 0x1, R3 ;  /* 0x0000000106067824 */ /* 0x000fca00078e0203 */
[----:B------:R-:W-:-:S13]  /*1c220*/  ISETP.GT.AND P6, PT, R6, R0, PT ;  /* 0x000000000600720c */ /* 0x000fda0003fc4270 */
[----:B------:R-:W-:Y:S05]  /*1c230*/  @P6 BRA `(.L_x_3195) ;  /* 0x0000000000a46947 */ /* 0x000fea0003800000 */
.L_x_3198:
        /* <DEDUP_REMOVED lines=35> */
.L_x_3305:
[----:B------:R-:W-:Y:S02]  /*1c470*/  ULDC UR4, c[0x0][0xd38] ;  /* 0x00034e0000047ab9 */ /* 0x000fe40000000800 */
[----:B------:R-:W-:-:S04]  /*1c480*/  IMAD.U32 R4, RZ, RZ, UR4 ;  /* 0x00000004ff047e24 */ /* 0x000fc8000f8e00ff */
[----:B-1----:R-:W-:-:S04]  /*1c490*/  IMAD R3, R14, R4, RZ ;  /* 0x000000040e037224 */ /* 0x002fc800078e02ff */
[----:B------:R-:W-:-:S05]  /*1c4a0*/  IMAD.IADD R6, R3, 0x1, R6 ;  /* 0x0000000103067824 */ /* 0x000fca00078e0206 */
[----:B------:R-:W-:-:S13]  /*1c4b0*/  ISETP.GT.AND P6, PT, R6, R0, PT ;  /* 0x000000000600720c */ /* 0x000fda0003fc4270 */
[----:B------:R-:W-:Y:S05]  /*1c4c0*/  @!P6 BRA `(.L_x_3198) ;  /* 0xfffffffc005ce947 */ /* 0x000fea000383ffff */
.L_x_3195:
        /* <DEDUP_REMOVED lines=10> */
.L_x_3310:
[----:B------:R-:W-:-:S13]  /*1c570*/  ISETP.NE.AND P0, PT, R3, RZ, PT ;  /* 0x000000ff0300720c */ /* 0x000fda0003f05270 */
[----:B------:R-:W-:Y:S05]  /*1c580*/  @!P0 BRA `(.L_x_3200) ;  /* 0x0000000000108947 */ /* 0x000fea0003800000 */
[----:B------:R-:W-:Y:S01]  /*1c590*/  UMOV UR4, 0xffffffff ;  /* 0xffffffff00047882 */ /* 0x000fe20000000000 */
[----:B------:R-:W-:Y:S02]  /*1c5a0*/  VIADD R12, R7, 0xffffffff ;  /* 0xffffffff070c7836 */ /* 0x000fe40000000000 */
[----:B------:R-:W-:Y:S05]  /*1c5b0*/  BRA.DIV UR4, `(.L_x_3201) ;  /* 0x0000004604807947 */ /* 0x000fea000b800000 */
[----:B------:R4:W0:Y:S02]  /*1c5c0*/  SHFL.IDX PT, R24, R2, R12, 0x1f ;  /* 0x00001f0c02187589 */ /* 0x00082400000e0000 */
.L_x_3200:
        /* <DEDUP_REMOVED lines=59> */
.L_x_3202:
        /* <DEDUP_REMOVED lines=60> */
.L_x_3203:
[----:B------:R-:W-:-:S05]  /*1cd40*/  LOP3.LUT R0, RZ, R3, RZ, 0x33, !PT ;  /* 0x00000003ff007212 */ /* 0x000fca00078e33ff */
[----:B------:R-:W-:Y:S01]  /*1cd50*/  IMAD.IADD R25, R25, 0x1, R0 ;  /* 0x0000000119197824 */ /* 0x000fe200078e0200 */
[----:B------:R-:W-:Y:S06]  /*1cd60*/  BRA `(.L_x_3204) ;  /* 0x00000000001c7947 */ /* 0x000fec0003800000 */
.L_x_3196:
[----:B------:R-:W-:Y:S01]  /*1cd70*/  UMOV UR4, URZ ;  /* 0x0000003f00047c82 */ /* 0x000fe20008000000 */
[----:B------:R-:W-:Y:S01]  /*1cd80*/  UMOV UR5, URZ ;  /* 0x0000003f00057c82 */ /* 0x000fe20008000000 */
[----:B------:R-:W-:Y:S01]  /*1cd90*/  ULDC UR6, c[0x0][0xd3c] ;  /* 0x00034f0000067ab9 */ /* 0x000fe20000000800 */
[----:B------:R-:W-:Y:S02]  /*1cda0*/  IMAD.MOV.U32 R24, RZ, RZ, R0 ;  /* 0x000000ffff187224 */ /* 0x000fe400078e0000 */
[----:B------:R-:W-:Y:S02]  /*1cdb0*/  IMAD.U32 R25, RZ, RZ, UR4 ;  /* 0x00000004ff197e24 */ /* 0x000fe4000f8e00ff */
[----:B------:R-:W-:Y:S02]  /*1cdc0*/  IMAD.U32 R26, RZ, RZ, UR5 ;  /* 0x00000005ff1a7e24 */ /* 0x000fe4000f8e00ff */
[----:B------:R-:W-:-:S07]  /*1cdd0*/  IMAD.U32 R27, RZ, RZ, UR6 ;  /* 0x00000006ff1b7e24 */ /* 0x000fce000f8e00ff */
.L_x_3204:
        /* <DEDUP_REMOVED lines=10> */
.L_x_3193:
[----:B------:R-:W-:Y:S02]  /*1ce80*/  ULDC UR4, c[0x0][0xd3c] ;  /* 0x00034f0000047ab9 */ /* 0x000fe40000000800 */
[----:B0-----:R-:W-:-:S13]  /*1ce90*/  ISETP.GE.AND P0, PT, R27, UR4, PT ;  /* 0x000000041b007c0c */ /* 0x001fda000bf06270 */
[----:B------:R-:W-:Y:S05]  /*1cea0*/  @!P0 BRA `(.L_x_3205) ;  /* 0xffffffa000108947 */ /* 0x000fea000383ffff */
[----:B------:R-:W-:Y:S05]  /*1ceb0*/  BSYNC B8 ;  /* 0x0000000000087941 */ /* 0x000fea0003800000 */
.L_x_3128:
[----:B------:R-:W5:Y:S01]  /*1cec0*/  LDL.LU R0, [R1+0x28] ;  /* 0x0000280001007983 */ /* 0x000f620000300800 */
[----:B------:R-:W-:Y:S01]  /*1ced0*/  BSSY B0, `(.L_x_3206) ;  /* 0x000000b000007945 */ /* 0x000fe20003800000 */
[----:B------:R-:W1:Y:S01]  /*1cee0*/  S2R R5, SR_CgaCtaId ;  /* 0x0000000000057919 */ /* 0x000e620000008800 */
[----:B-----5:R-:W-:-:S05]  /*1cef0*/  VIADD R0, R0, 0x1 ;  /* 0x0000000100007836 */ /* 0x020fca0000000000 */
[----:B0-----:R-:W-:-:S04]  /*1cf00*/  LEA.HI R2, R0, R0, RZ, 0x1 ;  /* 0x0000000000027211 */ /* 0x001fc800078f08ff */
[----:B------:R-:W-:Y:S02]  /*1cf10*/  LOP3.LUT R3, R2, 0xfffffffe, RZ, 0xc0, !PT ;  /* 0xfffffffe02037812 */ /* 0x000fe400078ec0ff */
[----:B------:R-:W-:-:S03]  /*1cf20*/  MOV R2, 0x400 ;  /* 0x0000040000027802 */ /* 0x000fc60000000f00 */
[----:B------:R-:W-:Y:S01]  /*1cf30*/  IMAD.IADD R0, R0, 0x1, -R3 ;  /* 0x0000000100007824 */ /* 0x000fe200078e0a03 */
[----:B-1----:R-:W-:-:S04]  /*1cf40*/  LEA R5, R5, R2, 0x18 ;  /* 0x0000000205057211 */ /* 0x002fc800078ec0ff */
[----:B------:R-:W-:-:S04]  /*1cf50*/  SHF.L.U32 R0, R0, 0x1f, RZ ;  /* 0x0000001f00007819 */ /* 0x000fc800000006ff */
[----:B------:R-:W0:Y:S02]  /*1cf60*/  SYNCS.PHASECHK.TRANS64.TRYWAIT P0, [R5+URZ+0x38820], R0 ;  /* 0x03882000050075a7 */ /* 0x000e24000800017f */
[----:B0-----:R-:W-:Y:S05]  /*1cf70*/  @!P0 BRA `(.L_x_3207) ;  /* 0x0000003c00388947 */ /* 0x001fea0003800000 */
.L_x_3313:
[----:B------:R-:W-:Y:S05]  /*1cf80*/  BSYNC B0 ;  /* 0x0000000000007941 */ /* 0x000fea0003800000 */
.L_x_3206:
[----:B------:R-:W-:-:S03]  /*1cf90*/  UMOV UR4, 0xffffffff ;  /* 0xffffffff00047882 */ /* 0x000fc60000000000 */
[----:B------:R-:W-:Y:S05]  /*1cfa0*/  BRA.DIV UR4, `(.L_x_3208) ;  /* 0x0000003e04407947 */ /* 0x000fea000b800000 */
[----:B0-----:R-:W0:Y:S02]  /*1cfb0*/  S2R R0, SR_TID.X ;  /* 0x0000000000007919 */ /* 0x001e240000002100 */
[----:B0-----:R-:W-:-:S04]  /*1cfc0*/  SHF.R.U32.HI R0, RZ, 0x5, R0 ;  /* 0x00000005ff007819 */ /* 0x001fc80000011600 */
[----:B------:R-:W-:-:S05]  /*1cfd0*/  LOP3.LUT R0, R0, 0x3, RZ, 0xc0, !PT ;  /* 0x0000000300007812 */ /* 0x000fca00078ec0ff */
[----:B------:R0:W1:Y:S02]  /*1cfe0*/  SHFL.IDX PT, R14, R0, RZ, 0x1f ;  /* 0x00001fff000e7589 */ /* 0x00006400000e0000 */
.L_x_3316:
[----:B-1----:R-:W-:Y:S01]  /*1cff0*/  ISETP.NE.AND P0, PT, R14, RZ, PT ;  /* 0x000000ff0e00720c */ /* 0x002fe20003f05270 */
[----:B------:R-:W-:-:S12]  /*1d000*/  BSSY B0, `(.L_x_3209) ;  /* 0x0000024000007945 */ /* 0x000fd80003800000 */
[----:B------:R-:W-:Y:S05]  /*1d010*/  @P0 BRA `(.L_x_3210) ;  /* 0x0000000000880947 */ /* 0x000fea0003800000 */
[----:B------:R-:W-:-:S03]  /*1d020*/  UMOV UR4, 0xffffffff ;  /* 0xffffffff00047882 */ /* 0x000fc60000000000 */
[----:B------:R-:W-:Y:S05]  /*1d030*/  BRA.DIV UR4, `(.L_x_3211) ;  /* 0x0000003e04507947 */ /* 0x000fea000b800000 */
[----:B------:R-:W-:-:S13]  /*1d040*/  ELECT P6, URZ, PT ;  /* 0x00000000003f782f */ /* 0x000fda00038c0000 */
.L_x_3319:
[----:B------:R-:W-:Y:S05]  /*1d050*/  @!P6 BRA `(.L_x_3210) ;  /* 0x000000000078e947 */ /* 0x000fea0003800000 */
[----:B0-----:R-:W5:Y:S02]  /*1d060*/  LDL.LU R0, [R1+0x4] ;  /* 0x0000040001007983 */ /* 0x001f640000300800 */
[----:B-----5:R-:W-:-:S04]  /*1d070*/  LOP3.LUT R0, R0, 0x2, RZ, 0xfc, !PT ;  /* 0x0000000200007812 */ /* 0x020fc800078efcff */
[----:B------:R-:W-:-:S13]  /*1d080*/  ISETP.NE.AND P0, PT, R0, 0x3, PT ;  /* 0x000000030000780c */ /* 0x000fda0003f05270 */
[----:B------:R-:W-:Y:S05]  /*1d090*/  @!P0 BRA `(.L_x_3212) ;  /* 0x0000000000048947 */ /* 0x000fea0003800000 */
[----:B------:R-:W-:Y:S01]  /*1d0a0*/  BPT.TRAP 0x1 ;  /* 0x000000040000795c */ /* 0x000fe20000300000 */
.L_x_3212:
[C---:B------:R-:W-:Y:S01]  /*1d0b0*/  IMAD R3, R18.reuse, 0x8, R5 ;  /* 0x0000000812037824 */ /* 0x040fe200078e0205 */
[----:B------:R-:W-:Y:S01]  /*1d0c0*/  SHF.L.U32 R2, R23, 0x1f, RZ ;  /* 0x0000001f17027819 */ /* 0x000fe200000006ff */
[----:B------:R-:W-:-:S03]  /*1d0d0*/  VIADD R18, R18, 0x1 ;  /* 0x0000000112127836 */ /* 0x000fc60000000000 */
[----:B------:R-:W0:Y:S02]  /*1d0e0*/  SYNCS.PHASECHK.TRANS64.TRYWAIT P1, [R3+URZ+0x38840], R2 ;  /* 0x03884002030075a7 */ /* 0x000e24000802017f */
[----:B------:R-:W-:-:S04]  /*1d0f0*/  ISETP.NE.AND P2, PT, R18, 0x2, PT ;  /* 0x000000021200780c */ /* 0x000fc80003f45270 */
[----:B------:R-:W-:Y:S01]  /*1d100*/  SEL R0, RZ, 0x1, P2 ;  /* 0x00000001ff007807 */ /* 0x000fe20001000000 */
[----:B0-----:R-:W-:Y:S08]  /*1d110*/  @!P1 BRA `(.L_x_3213) ;  /* 0x0000003c00389947 */ /* 0x001ff00003800000 */
.L_x_3320:
[----:B------:R-:W-:Y:S02]  /*1d120*/  SEL R18, R18, RZ, P2 ;  /* 0x000000ff12127207 */ /* 0x000fe40001000000 */
[----:B------:R-:W-:Y:S01]  /*1d130*/  LOP3.LUT R0, R23, R0, RZ, 0x3c, !PT ;  /* 0x0000000017007212 */ /* 0x000fe200078e3cff */
[----:B------:R-:W-:Y:S06]  /*1d140*/  @!P0 BRA `(.L_x_3214) ;  /* 0x0000000000048947 */ /* 0x000fec0003800000 */
[----:B------:R-:W-:Y:S01]  /*1d150*/  BPT.TRAP 0x1 ;  /* 0x000000040000795c */ /* 0x000fe20000300000 */
.L_x_3214:
[----:B------:R-:W-:Y:S01]  /*1d160*/  IMAD R5, R18, 0x8, R5 ;  /* 0x0000000812057824 */ /* 0x000fe200078e0205 */
[----:B------:R-:W-:-:S04]  /*1d170*/  SHF.L.U32 R0, R0, 0x1f, RZ ;  /* 0x0000001f00007819 */ /* 0x000fc800000006ff */
[----:B------:R-:W1:Y:S02]  /*1d180*/  SYNCS.PHASECHK.TRANS64.TRYWAIT P1, [R5+URZ+0x38840], R0 ;  /* 0x03884000050075a7 */ /* 0x000e64000802017f */
[----:B-1----:R-:W-:Y:S05]  /*1d190*/  @!P1 BRA `(.L_x_3215) ;  /* 0x0000003c002c9947 */ /* 0x002fea0003800000 */
.L_x_3321:
[----:B------:R-:W-:Y:S05]  /*1d1a0*/  @!P0 BRA `(.L_x_3216) ;  /* 0x0000000000048947 */ /* 0x000fea0003800000 */
[----:B------:R-:W-:Y:S01]  /*1d1b0*/  BPT.TRAP 0x1 ;  /* 0x000000040000795c */ /* 0x000fe20000300000 */
.L_x_3216:
[----:B------:R-:W5:Y:S02]  /*1d1c0*/  SYNCS.PHASECHK.TRANS64.TRYWAIT P1, [R3+URZ+0x38860], R2 ;  /* 0x03886002030075a7 */ /* 0x000f64000802017f */
[----:B-----5:R-:W-:Y:S05]  /*1d1d0*/  @!P1 BRA `(.L_x_3217) ;  /* 0x0000003c00309947 */ /* 0x020fea0003800000 */
.L_x_3322:
[----:B------:R-:W-:Y:S05]  /*1d1e0*/  @!P0 BRA `(.L_x_3218) ;  /* 0x0000000000048947 */ /* 0x000fea0003800000 */
[----:B------:R-:W-:Y:S01]  /*1d1f0*/  BPT.TRAP 0x1 ;  /* 0x000000040000795c */ /* 0x000fe20000300000 */
.L_x_3218:
[----:B------:R0:W0:Y:S02]  /*1d200*/  SYNCS.PHASECHK.TRANS64.TRYWAIT P0, [R5+URZ+0x38860], R0 ;  /* 0x03886000050075a7 */ /* 0x000024000800017f */
[----:B0-----:R-:W-:Y:S05]  /*1d210*/  @!P0 NANOSLEEP.SYNCS 0x989680 ;  /* 0x009896800000895d */ /* 0x001fea0003900000 */
[----:B------:R-:W0:Y:S02]  /*1d220*/  @!P0 SYNCS.PHASECHK.TRANS64 P0, [R5+URZ+0x38860], R0 ;  /* 0x03886000050085a7 */ /* 0x000e24000800007f */
[----:B0-----:R-:W-:Y:S05]  /*1d230*/  @!P0 BRA `(.L_x_3218) ;  /* 0xfffffffc00f08947 */ /* 0x001fea000383ffff */
.L_x_3210:
[----:B------:R-:W-:Y:S05]  /*1d240*/  BSYNC B0 ;  /* 0x0000000000007941 */ /* 0x000fea0003800000 */
.L_x_3209:
[----:B------:R-:W-:Y:S05]  /*1d250*/  EXIT ;  /* 0x000000000000794d */ /* 0x000fea0003800000 */
.L_x_3025:
[----:B0-----:R-:W-:-:S04]  /*1d260*/  IMAD.U32 R3, RZ, RZ, UR38 ;  /* 0x00000026ff037e24 */ /* 0x001fc8000f8e00ff */
[----:B------:R0:W1:Y:S03]  /*1d270*/  SYNCS.PHASECHK.TRANS64.TRYWAIT P1, [R3+URZ+0x38800], R0 ;  /* 0x03880000030075a7 */ /* 0x000066000802017f */
[----:B-1----:R-:W-:Y:S05]  /*1d280*/  @!P1 NANOSLEEP.SYNCS 0x989680 ;  /* 0x009896800000995d */ /* 0x002fea0003900000 */
[----:B------:R-:W1:Y:S02]  /*1d290*/  @!P1 SYNCS.PHASECHK.TRANS64 P1, [R3+URZ+0x38800], R0 ;  /* 0x03880000030095a7 */ /* 0x000e64000802007f */
[----:B-1----:R-:W-:Y:S05]  /*1d2a0*/  @!P1 BRA `(.L_x_3025) ;  /* 0xfffffffc00ec9947 */ /* 0x002fea000383ffff */
[----:B------:R-:W-:Y:S05]  /*1d2b0*/  BRA `(.L_x_3219) ;  /* 0xfffffe7000f07947 */ /* 0x000fea000383ffff */
.L_x_3029:
[----:B-1----:R1:W2:Y:S02]  /*1d2c0*/  SYNCS.PHASECHK.TRANS64.TRYWAIT P1, [R8+URZ+0x38830], R3 ;  /* 0x03883003080075a7 */ /* 0x0022a4000802017f */
[----:B--2---:R-:W-:Y:S05]  /*1d2d0*/  @!P1 NANOSLEEP.SYNCS 0x989680 ;  /* 0x009896800000995d */ /* 0x004fea0003900000 */
[----:B------:R-:W2:Y:S02]  /*1d2e0*/  @!P1 SYNCS.PHASECHK.TRANS64 P1, [R8+URZ+0x38830], R3 ;  /* 0x03883003080095a7 */ /* 0x000ea4000802007f */
[----:B--2---:R-:W-:Y:S05]  /*1d2f0*/  @!P1 BRA `(.L_x_3029) ;  /* 0xfffffffc00f09947 */ /* 0x004fea000383ffff */
[----:B------:R-:W-:Y:S05]  /*1d300*/  BRA `(.L_x_3028) ;  /* 0xfffffe7400087947 */ /* 0x000fea000383ffff */
.L_x_3030:
[----:B--2---:R-:W-:-:S04]  /*1d310*/  IMAD.U32 R5, RZ, RZ, UR38 ;  /* 0x00000026ff057e24 */ /* 0x004fc8000f8e00ff */
[----:B------:R2:W3:Y:S03]  /*1d320*/  SYNCS.PHASECHK.TRANS64.TRYWAIT P1, [R5+URZ+0x38810], R0 ;  /* 0x03881000050075a7 */ /* 0x0004e6000802017f */
[----:B---3--:R-:W-:Y:S05]  /*1d330*/  @!P1 NANOSLEEP.SYNCS 0x989680 ;  /* 0x009896800000995d */ /* 0x008fea0003900000 */
[----:B------:R-:W3:Y:S02]  /*1d340*/  @!P1 SYNCS.PHASECHK.TRANS64 P1, [R5+URZ+0x38810], R0 ;  /* 0x03881000050095a7 */ /* 0x000ee4000802007f */
[----:B---3--:R-:W-:Y:S05]  /*1d350*/  @!P1 BRA `(.L_x_3030) ;  /* 0xfffffffc00ec9947 */ /* 0x008fea000383ffff */
[----:B------:R-:W-:Y:S05]  /*1d360*/  BRA `(.L_x_3220) ;  /* 0xfffffe7400907947 */ /* 0x000fea000383ffff */
.L_x_3034:
[----:B----4-:R4:W0:Y:S02]  /*1d370*/  SYNCS.PHASECHK.TRANS64.TRYWAIT P1, [R8+URZ+0x38850], R3 ;  /* 0x03885003080075a7 */ /* 0x010824000802017f */
[----:B0-----:R-:W-:Y:S05]  /*1d380*/  @!P1 NANOSLEEP.SYNCS 0x989680 ;  /* 0x009896800000995d */ /* 0x001fea0003900000 */
[----:B------:R-:W0:Y:S02]  /*1d390*/  @!P1 SYNCS.PHASECHK.TRANS64 P1, [R8+URZ+0x38850], R3 ;  /* 0x03885003080095a7 */ /* 0x000e24000802007f */
[----:B0-----:R-:W-:Y:S05]  /*1d3a0*/  @!P1 BRA `(.L_x_3034) ;  /* 0xfffffffc00f09947 */ /* 0x001fea000383ffff */
[----:B------:R-:W-:Y:S05]  /*1d3b0*/  BRA `(.L_x_3033) ;  /* 0xfffffe74009c7947 */ /* 0x000fea000383ffff */
.L_x_3052:
[----:B-1----:R-:W-:-:S04]  /*1d3c0*/  IMAD.U32 R6, RZ, RZ, UR5 ;  /* 0x00000005ff067e24 */ /* 0x002fc8000f8e00ff */
[----:B------:R1:W2:Y:S03]  /*1d3d0*/  SYNCS.PHASECHK.TRANS64.TRYWAIT P1, [R6+URZ+0x38830], R5 ;  /* 0x03883005060075a7 */ /* 0x0002a6000802017f */
[----:B--2---:R-:W-:Y:S05]  /*1d3e0*/  @!P1 NANOSLEEP.SYNCS 0x989680 ;  /* 0x009896800000995d */ /* 0x004fea0003900000 */
[----:B------:R-:W2:Y:S02]  /*1d3f0*/  @!P1 SYNCS.PHASECHK.TRANS64 P1, [R6+URZ+0x38830], R5 ;  /* 0x03883005060095a7 */ /* 0x000ea4000802007f */
[----:B--2---:R-:W-:Y:S05]  /*1d400*/  @!P1 BRA `(.L_x_3052) ;  /* 0xfffffffc00ec9947 */ /* 0x004fea000383ffff */
[----:B------:R-:W-:Y:S05]  /*1d410*/  BRA `(.L_x_3051) ;  /* 0xfffffea400107947 */ /* 0x000fea000383ffff */
.L_x_3056:
[----:B-1----:R-:W-:-:S04]  /*1d420*/  IMAD.U32 R6, RZ, RZ, UR5 ;  /* 0x00000005ff067e24 */ /* 0x002fc8000f8e00ff */
[----:B------:R1:W3:Y:S03]  /*1d430*/  SYNCS.PHASECHK.TRANS64.TRYWAIT P1, [R6+URZ+0x38850], R5 ;  /* 0x03885005060075a7 */ /* 0x0002e6000802017f */
[----:B---3--:R-:W-:Y:S05]  /*1d440*/  @!P1 NANOSLEEP.SYNCS 0x989680 ;  /* 0x009896800000995d */ /* 0x008fea0003900000 */
[----:B------:R-:W3:Y:S02]  /*1d450*/  @!P1 SYNCS.PHASECHK.TRANS64 P1, [R6+URZ+0x38850], R5 ;  /* 0x03885005060095a7 */ /* 0x000ee4000802007f */
[----:B---3--:R-:W-:Y:S05]  /*1d460*/  @!P1 BRA `(.L_x_3056) ;  /* 0xfffffffc00ec9947 */ /* 0x008fea000383ffff */
[----:B------:R-:W-:Y:S05]  /*1d470*/  BRA `(.L_x_3055) ;  /* 0xfffffea4006c7947 */ /* 0x000fea000383ffff */
.L_x_3075:
[----:B-1----:R-:W-:-:S04]  /*1d480*/  IMAD.U32 R6, RZ, RZ, UR5 ;  /* 0x00000005ff067e24 */ /* 0x002fc8000f8e00ff */
[----:B------:R1:W2:Y:S03]  /*1d490*/  SYNCS.PHASECHK.TRANS64.TRYWAIT P2, [R6+URZ+0x38830], R5 ;  /* 0x03883005060075a7 */ /* 0x0002a6000804017f */
[----:B--2---:R-:W-:Y:S05]  /*1d4a0*/  @!P2 NANOSLEEP.SYNCS 0x989680 ;  /* 0x009896800000a95d */ /* 0x004fea0003900000 */
[----:B------:R-:W2:Y:S02]  /*1d4b0*/  @!P2 SYNCS.PHASECHK.TRANS64 P2, [R6+URZ+0x38830], R5 ;  /* 0x038830050600a5a7 */ /* 0x000ea4000804007f */
[----:B--2---:R-:W-:Y:S05]  /*1d4c0*/  @!P2 BRA `(.L_x_3075) ;  /* 0xfffffffc00eca947 */ /* 0x004fea000383ffff */
[----:B------:R-:W-:Y:S05]  /*1d4d0*/  BRA `(.L_x_3074) ;  /* 0xfffffed800747947 */ /* 0x000fea000383ffff */
.L_x_3079:
[----:B-1----:R-:W-:-:S04]  /*1d4e0*/  IMAD.U32 R6, RZ, RZ, UR5 ;  /* 0x00000005ff067e24 */ /* 0x002fc8000f8e00ff */
[----:B------:R1:W3:Y:S03]  /*1d4f0*/  SYNCS.PHASECHK.TRANS64.TRYWAIT P2, [R6+URZ+0x38850], R5 ;  /* 0x03885005060075a7 */ /* 0x0002e6000804017f */
[----:B---3--:R-:W-:Y:S05]  /*1d500*/  @!P2 NANOSLEEP.SYNCS 0x989680 ;  /* 0x009896800000a95d */ /* 0x008fea0003900000 */
[----:B------:R-:W3:Y:S02]  /*1d510*/  @!P2 SYNCS.PHASECHK.TRANS64 P2, [R6+URZ+0x38850], R5 ;  /* 0x038850050600a5a7 */ /* 0x000ee4000804007f */
[----:B---3--:R-:W-:Y:S05]  /*1d520*/  @!P2 BRA `(.L_x_3079) ;  /* 0xfffffffc00eca947 */ /* 0x008fea000383ffff */
[----:B------:R-:W-:Y:S05]  /*1d530*/  BRA `(.L_x_3078) ;  /* 0xfffffed800d07947 */ /* 0x000fea000383ffff */
.L_x_3087:
[----:B-1----:R-:W-:-:S04]  /*1d540*/  IMAD.U32 R6, RZ, RZ, UR7 ;  /* 0x00000007ff067e24 */ /* 0x002fc8000f8e00ff */
[----:B------:R1:W2:Y:S03]  /*1d550*/  SYNCS.PHASECHK.TRANS64.TRYWAIT P1, [R6+URZ+0x38830], R5 ;  /* 0x03883005060075a7 */ /* 0x0002a6000802017f */
[----:B--2---:R-:W-:Y:S05]  /*1d560*/  @!P1 NANOSLEEP.SYNCS 0x989680 ;  /* 0x009896800000995d */ /* 0x004fea0003900000 */
[----:B------:R-:W2:Y:S02]  /*1d570*/  @!P1 SYNCS.PHASECHK.TRANS64 P1, [R6+URZ+0x38830], R5 ;  /* 0x03883005060095a7 */ /* 0x000ea4000802007f */
[----:B--2---:R-:W-:Y:S05]  /*1d580*/  @!P1 BRA `(.L_x_3087) ;  /* 0xfffffffc00ec9947 */ /* 0x004fea000383ffff */
[----:B------:R-:W-:Y:S05]  /*1d590*/  BRA `(.L_x_3086) ;  /* 0xffffff0000887947 */ /* 0x000fea000383ffff */
.L_x_3091:
[----:B-1----:R-:W-:-:S04]  /*1d5a0*/  IMAD.U32 R6, RZ, RZ, UR7 ;  /* 0x00000007ff067e24 */ /* 0x002fc8000f8e00ff */
[----:B------:R1:W3:Y:S03]  /*1d5b0*/  SYNCS.PHASECHK.TRANS64.TRYWAIT P1, [R6+URZ+0x38850], R5 ;  /* 0x03885005060075a7 */ /* 0x0002e6000802017f */
[----:B---3--:R-:W-:Y:S05]  /*1d5c0*/  @!P1 NANOSLEEP.SYNCS 0x989680 ;  /* 0x009896800000995d */ /* 0x008fea0003900000 */
[----:B------:R-:W3:Y:S02]  /*1d5d0*/  @!P1 SYNCS.PHASECHK.TRANS64 P1, [R6+URZ+0x38850], R5 ;  /* 0x03885005060095a7 */ /* 0x000ee4000802007f */
[----:B---3--:R-:W-:Y:S05]  /*1d5e0*/  @!P1 BRA `(.L_x_3091) ;  /* 0xfffffffc00ec9947 */ /* 0x008fea000383ffff */
[----:B------:R-:W-:Y:S05]  /*1d5f0*/  BRA `(.L_x_3090) ;  /* 0xffffff0000e47947 */ /* 0x000fea000383ffff */
.L_x_3150:
        /* <DEDUP_REMOVED lines=11> */
.L_x_3222:
[----:B------:R-:W-:Y:S05]  /*1d6b0*/  BSYNC B0 ;  /* 0x0000000000007941 */ /* 0x000fea0003800000 */
.L_x_3221:
[----:B------:R-:W-:Y:S05]  /*1d6c0*/  BRA `(.L_x_3223) ;  /* 0xffffffa800d07947 */ /* 0x000fea000383ffff */
.L_x_3153:
[----:B0-----:R0:W1:Y:S02]  /*1d6d0*/  SYNCS.PHASECHK.TRANS64.TRYWAIT P0, [R22+URZ+0x38840], R0 ;  /* 0x03884000160075a7 */ /* 0x001064000800017f */
[----:B-1----:R-:W-:Y:S05]  /*1d6e0*/  @!P0 NANOSLEEP.SYNCS 0x989680 ;  /* 0x009896800000895d */ /* 0x002fea0003900000 */
[----:B------:R-:W1:Y:S02]  /*1d6f0*/  @!P0 SYNCS.PHASECHK.TRANS64 P0, [R22+URZ+0x38840], R0 ;  /* 0x03884000160085a7 */ /* 0x000e64000800007f */
[----:B-1----:R-:W-:Y:S05]  /*1d700*/  @!P0 BRA `(.L_x_3153) ;  /* 0xfffffffc00f08947 */ /* 0x002fea000383ffff */
[----:B------:R-:W-:Y:S05]  /*1d710*/  BRA `(.L_x_3224) ;  /* 0xffffffac00cc7947 */ /* 0x000fea000383ffff */
.L_x_3154:
        /* <DEDUP_REMOVED lines=8> */
.L_x_3226:
[----:B------:R-:W-:Y:S05]  /*1d7a0*/  BSYNC B0 ;  /* 0x0000000000007941 */ /* 0x000fea0003800000 */
.L_x_3225:
        /* <DEDUP_REMOVED lines=9> */
.L_x_3227:
[----:B------:R-:W-:Y:S02]  /*1d840*/  IMAD.MOV.U32 R13, RZ, RZ, R5 ;  /* 0x000000ffff0d7224 */ /* 0x000fe400078e0005 */
[----:B------:R-:W-:Y:S02]  /*1d850*/  IMAD.MOV.U32 R12, RZ, RZ, 0x1 ;  /* 0x00000001ff0c7424 */ /* 0x000fe400078e00ff */
[----:B------:R-:W-:-:S07]  /*1d860*/  IMAD.MOV.U32 R3, RZ, RZ, R14 ;  /* 0x000000ffff037224 */ /* 0x000fce00078e000e */
[----:B------:R-:W-:Y:S05]  /*1d870*/  WARPSYNC.COLLECTIVE R15, `(.L_x_3228) ;  /* 0x000000000f087348 */ /* 0x000fea0003c00000 */
[----:B------:R0:W1:Y:S02]  /*1d880*/  SHFL.IDX P6, R14, R13, R12, R11 ;  /* 0x0000000c0d0e7389 */ /* 0x00006400000c000b */
[----:B01----:R-:W-:Y:S01]  /*1d890*/  ENDCOLLECTIVE ;  /* 0x000000000000791b */ /* 0x003fe20003800000 */
.L_x_3228:
        /* <DEDUP_REMOVED lines=15> */
.L_x_3229:
[----:B------:R-:W-:Y:S02]  /*1d990*/  @P0 IMAD R6, R4, 0x2, R17 ;  /* 0x0000000204060824 */ /* 0x000fe400078e0211 */
[----:B------:R-:W-:Y:S02]  /*1d9a0*/  IMAD.MOV.U32 R13, RZ, RZ, R5 ;  /* 0x000000ffff0d7224 */ /* 0x000fe400078e0005 */
[----:B------:R-:W-:Y:S02]  /*1d9b0*/  IMAD.MOV.U32 R12, RZ, RZ, 0x2 ;  /* 0x00000002ff0c7424 */ /* 0x000fe400078e00ff */
[----:B------:R-:W-:-:S07]  /*1d9c0*/  IMAD.MOV.U32 R3, RZ, RZ, R14 ;  /* 0x000000ffff037224 */ /* 0x000fce00078e000e */
[----:B------:R-:W-:Y:S05]  /*1d9d0*/  WARPSYNC.COLLECTIVE R15, `(.L_x_3230) ;  /* 0x000000000f087348 */ /* 0x000fea0003c00000 */
[----:B------:R0:W1:Y:S02]  /*1d9e0*/  SHFL.IDX P6, R14, R13, R12, R11 ;  /* 0x0000000c0d0e7389 */ /* 0x00006400000c000b */
[----:B01----:R-:W-:Y:S01]  /*1d9f0*/  ENDCOLLECTIVE ;  /* 0x000000000000791b */ /* 0x003fe20003800000 */
.L_x_3230:
        /* <DEDUP_REMOVED lines=15> */
.L_x_3231:
[----:B------:R-:W-:Y:S02]  /*1daf0*/  @P0 IMAD R6, R4, 0x2, R17 ;  /* 0x0000000204060824 */ /* 0x000fe400078e0211 */
[----:B------:R-:W-:Y:S02]  /*1db00*/  IMAD.MOV.U32 R13, RZ, RZ, R5 ;  /* 0x000000ffff0d7224 */ /* 0x000fe400078e0005 */
[----:B------:R-:W-:Y:S02]  /*1db10*/  IMAD.MOV.U32 R12, RZ, RZ, 0x3 ;  /* 0x00000003ff0c7424 */ /* 0x000fe400078e00ff */
[----:B------:R-:W-:-:S07]  /*1db20*/  IMAD.MOV.U32 R3, RZ, RZ, R14 ;  /* 0x000000ffff037224 */ /* 0x000fce00078e000e */
[----:B------:R-:W-:Y:S05]  /*1db30*/  WARPSYNC.COLLECTIVE R15, `(.L_x_3232) ;  /* 0x000000000f087348 */ /* 0x000fea0003c00000 */
[----:B------:R0:W1:Y:S02]  /*1db40*/  SHFL.IDX P6, R14, R13, R12, R11 ;  /* 0x0000000c0d0e7389 */ /* 0x00006400000c000b */
[----:B01----:R-:W-:Y:S01]  /*1db50*/  ENDCOLLECTIVE ;  /* 0x000000000000791b */ /* 0x003fe20003800000 */
.L_x_3232:
        /* <DEDUP_REMOVED lines=10> */
.L_x_3233:
[----:B------:R-:W-:Y:S01]  /*1dc00*/  @!PT LDS RZ, [RZ] ;  /* 0x00000000fffff984 */ /* 0x000fe20000000800 */
[----:B------:R-:W-:Y:S01]  /*1dc10*/  @!PT LDS RZ, [RZ] ;  /* 0x00000000fffff984 */ /* 0x000fe20000000800 */
[----:B------:R-:W-:Y:S01]  /*1dc20*/  @!PT LDS RZ, [RZ] ;  /* 0x00000000fffff984 */ /* 0x000fe20000000800 */
[----:B------:R1:W-:Y:S01]  /*1dc30*/  @P0 LDGSTS.E.BYPASS.LTC128B.128 [R6+0x23400], desc[UR40][R2.64], !P2 ;  /* 0x2340000002060fae */ /* 0x0003e2000d101d68 */
[----:B------:R-:W-:Y:S01]  /*1dc40*/  IMAD.MOV.U32 R0, RZ, RZ, R14 ;  /* 0x000000ffff007224 */ /* 0x000fe200078e000e */
[----:B------:R-:W-:Y:S06]  /*1dc50*/  BRA `(.L_x_3234) ;  /* 0xffffffac00807947 */ /* 0x000fec000383ffff */
.L_x_3159:
[----:B------:R-:W-:Y:S01]  /*1dc60*/  IMAD.MOV.U32 R13, RZ, RZ, R2 ;  /* 0x000000ffff0d7224 */ /* 0x000fe200078e0002 */
[----:B------:R-:W-:Y:S01]  /*1dc70*/  LOP3.LUT R16, R16, 0xfffffeff, RZ, 0xc0, !PT ;  /* 0xfffffeff10107812 */ /* 0x000fe200078ec0ff */
        /* <DEDUP_REMOVED lines=8> */
.L_x_3235:
        /* <DEDUP_REMOVED lines=9> */
.L_x_3236:
[----:B------:R-:W-:Y:S02]  /*1dd90*/  IMAD.MOV.U32 R13, RZ, RZ, R2 ;  /* 0x000000ffff0d7224 */ /* 0x000fe400078e0002 */
[----:B------:R-:W-:Y:S02]  /*1dda0*/  IMAD.MOV.U32 R12, RZ, RZ, 0x1 ;  /* 0x00000001ff0c7424 */ /* 0x000fe400078e00ff */
[----:B------:R-:W-:-:S07]  /*1ddb0*/  IMAD.MOV.U32 R5, RZ, RZ, R14 ;  /* 0x000000ffff057224 */ /* 0x000fce00078e000e */
[----:B------:R-:W-:Y:S05]  /*1ddc0*/  WARPSYNC.COLLECTIVE R15, `(.L_x_3237) ;  /* 0x000000000f087348 */ /* 0x000fea0003c00000 */
[----:B------:R0:W1:Y:S02]  /*1ddd0*/  SHFL.IDX P6, R14, R13, R12, R11 ;  /* 0x0000000c0d0e7389 */ /* 0x00006400000c000b */
[----:B01----:R-:W-:Y:S01]  /*1dde0*/  ENDCOLLECTIVE ;  /* 0x000000000000791b */ /* 0x003fe20003800000 */
.L_x_3237:
        /* <DEDUP_REMOVED lines=15> */
.L_x_3238:
        /* <DEDUP_REMOVED lines=8> */
.L_x_3239:
        /* <DEDUP_REMOVED lines=16> */
.L_x_3240:
[----:B------:R-:W-:Y:S01]  /*1e060*/  @P2 LOP3.LUT R16, R16, 0x40, RZ, 0xfc, !PT ;  /* 0x0000004010102812 */ /* 0x000fe200078efcff */
[----:B------:R-:W-:Y:S02]  /*1e070*/  IMAD.MOV.U32 R13, RZ, RZ, R2 ;  /* 0x000000ffff0d7224 */ /* 0x000fe400078e0002 */
[----:B------:R-:W-:Y:S02]  /*1e080*/  IMAD.MOV.U32 R12, RZ, RZ, 0x3 ;  /* 0x00000003ff0c7424 */ /* 0x000fe400078e00ff */
[----:B------:R-:W-:-:S07]  /*1e090*/  IMAD.MOV.U32 R5, RZ, RZ, R14 ;  /* 0x000000ffff057224 */ /* 0x000fce00078e000e */
[----:B------:R-:W-:Y:S05]  /*1e0a0*/  WARPSYNC.COLLECTIVE R15, `(.L_x_3241) ;  /* 0x000000000f087348 */ /* 0x000fea0003c00000 */
[----:B------:R0:W1:Y:S02]  /*1e0b0*/  SHFL.IDX P6, R14, R13, R12, R11 ;  /* 0x0000000c0d0e7389 */ /* 0x00006400000c000b */
[----:B01----:R-:W-:Y:S01]  /*1e0c0*/  ENDCOLLECTIVE ;  /* 0x000000000000791b */ /* 0x003fe20003800000 */
.L_x_3241:
        /* <DEDUP_REMOVED lines=14> */
.L_x_3242:
[----:B------:R-:W-:Y:S01]  /*1e1b0*/  IMAD.MOV.U32 R0, RZ, RZ, R14 ;  /* 0x000000ffff007224 */ /* 0x000fe200078e000e */
[----:B------:R-:W-:Y:S06]  /*1e1c0*/  BRA `(.L_x_3243) ;  /* 0xffffffb000887947 */ /* 0x000fec000383ffff */
.L_x_3163:
        /* <DEDUP_REMOVED lines=47> */
.L_x_3245:
[----:B------:R-:W-:Y:S05]  /*1e4c0*/  BSYNC B0 ;  /* 0x0000000000007941 */ /* 0x000fea0003800000 */
.L_x_3244:
        /* <DEDUP_REMOVED lines=11> */
.L_x_3246:
        /* <DEDUP_REMOVED lines=39> */
.L_x_3247:
[----:B------:R-:W-:Y:S02]  /*1e7f0*/  IMAD.MOV.U32 R13, RZ, RZ, R0 ;  /* 0x000000ffff0d7224 */ /* 0x000fe400078e0000 */
[----:B------:R-:W-:-:S07]  /*1e800*/  IMAD.MOV.U32 R7, RZ, RZ, R14 ;  /* 0x000000ffff077224 */ /* 0x000fce00078e000e */
[----:B------:R-:W-:Y:S05]  /*1e810*/  WARPSYNC.COLLECTIVE R15, `(.L_x_3248) ;  /* 0x000000000f087348 */ /* 0x000fea0003c00000 */
[----:B------:R0:W1:Y:S02]  /*1e820*/  SHFL.IDX P6, R14, R13, R12, R11 ;  /* 0x0000000c0d0e7389 */ /* 0x00006400000c000b */
[----:B01----:R-:W-:Y:S01]  /*1e830*/  ENDCOLLECTIVE ;  /* 0x000000000000791b */ /* 0x003fe20003800000 */
.L_x_3248:
        /* <DEDUP_REMOVED lines=33> */
.L_x_3249:
[----:B------:R-:W-:Y:S02]  /*1ea50*/  IMAD.MOV.U32 R13, RZ, RZ, R0 ;  /* 0x000000ffff0d7224 */ /* 0x000fe400078e0000 */
[----:B------:R-:W-:-:S07]  /*1ea60*/  IMAD.MOV.U32 R7, RZ, RZ, R14 ;  /* 0x000000ffff077224 */ /* 0x000fce00078e000e */
[----:B------:R-:W-:Y:S05]  /*1ea70*/  WARPSYNC.COLLECTIVE R15, `(.L_x_3250) ;  /* 0x000000000f087348 */ /* 0x000fea0003c00000 */
[----:B------:R0:W1:Y:S02]  /*1ea80*/  SHFL.IDX P6, R14, R13, R12, R11 ;  /* 0x0000000c0d0e7389 */ /* 0x00006400000c000b */
[----:B01----:R-:W-:Y:S01]  /*1ea90*/  ENDCOLLECTIVE ;  /* 0x000000000000791b */ /* 0x003fe20003800000 */
.L_x_3250:
        /* <DEDUP_REMOVED lines=27> */
.L_x_3251:
[----:B------:R-:W-:Y:S02]  /*1ec50*/  IMAD.MOV.U32 R13, RZ, RZ, R0 ;  /* 0x000000ffff0d7224 */ /* 0x000fe400078e0000 */
[----:B------:R-:W-:-:S07]  /*1ec60*/  IMAD.MOV.U32 R6, RZ, RZ, R14 ;  /* 0x000000ffff067224 */ /* 0x000fce00078e000e */
[----:B------:R-:W-:Y:S05]  /*1ec70*/  WARPSYNC.COLLECTIVE R15, `(.L_x_3252) ;  /* 0x000000000f087348 */ /* 0x000fea0003c00000 */
[----:B------:R0:W1:Y:S02]  /*1ec80*/  SHFL.IDX P6, R14, R13, R12, R11 ;  /* 0x0000000c0d0e7389 */ /* 0x00006400000c000b */
[----:B01----:R-:W-:Y:S01]  /*1ec90*/  ENDCOLLECTIVE ;  /* 0x000000000000791b */ /* 0x003fe20003800000 */
.L_x_3252:
[----:B------:R-:W-:Y:S01]  /*1eca0*/  IMAD.MOV.U32 R0, RZ, RZ, R14 ;  /* 0x000000ffff007224 */ /* 0x000fe200078e000e */
[----:B------:R-:W-:Y:S06]  /*1ecb0*/  BRA `(.L_x_3253) ;  /* 0xffffffb000fc7947 */ /* 0x000fec000383ffff */
.L_x_3168:
[----:B0-----:R0:W1:Y:S02]  /*1ecc0*/  SYNCS.PHASECHK.TRANS64.TRYWAIT P0, [R17+URZ+0x38820], R0 ;  /* 0x03882000110075a7 */ /* 0x001064000800017f */
[----:B-1----:R-:W-:Y:S05]  /*1ecd0*/  @!P0 NANOSLEEP.SYNCS 0x989680 ;  /* 0x009896800000895d */ /* 0x002fea0003900000 */
[----:B------:R-:W1:Y:S02]  /*1ece0*/  @!P0 SYNCS.PHASECHK.TRANS64 P0, [R17+URZ+0x38820], R0 ;  /* 0x03882000110085a7 */ /* 0x000e64000800007f */
[----:B-1----:R-:W-:Y:S05]  /*1ecf0*/  @!P0 BRA `(.L_x_3168) ;  /* 0xfffffffc00f08947 */ /* 0x002fea000383ffff */
[----:B------:R-:W-:Y:S05]  /*1ed00*/  BRA `(.L_x_3254) ;  /* 0xffffffb400987947 */ /* 0x000fea000383ffff */
.L_x_3171:
[----:B0-----:R0:W1:Y:S02]  /*1ed10*/  SYNCS.PHASECHK.TRANS64.TRYWAIT P0, [R22+URZ+0x38860], R0 ;  /* 0x03886000160075a7 */ /* 0x001064000800017f */
[----:B-1----:R-:W-:Y:S05]  /*1ed20*/  @!P0 NANOSLEEP.SYNCS 0x989680 ;  /* 0x009896800000895d */ /* 0x002fea0003900000 */
[----:B------:R-:W1:Y:S02]  /*1ed30*/  @!P0 SYNCS.PHASECHK.TRANS64 P0, [R22+URZ+0x38860], R0 ;  /* 0x03886000160085a7 */ /* 0x000e64000800007f */
[----:B-1----:R-:W-:Y:S05]  /*1ed40*/  @!P0 BRA `(.L_x_3171) ;  /* 0xfffffffc00f08947 */ /* 0x002fea000383ffff */
[----:B------:R-:W-:Y:S05]  /*1ed50*/  BRA `(.L_x_3255) ;  /* 0xffffffb400a87947 */ /* 0x000fea000383ffff */
.L_x_3172:
        /* <DEDUP_REMOVED lines=8> */
.L_x_3257:
[----:B------:R-:W-:Y:S05]  /*1ede0*/  BSYNC B0 ;  /* 0x0000000000007941 */ /* 0x000fea0003800000 */
.L_x_3256:
        /* <DEDUP_REMOVED lines=15> */
.L_x_3258:
        /* <DEDUP_REMOVED lines=39> */
.L_x_3259:
[----:B------:R-:W-:Y:S02]  /*1f150*/  IMAD.MOV.U32 R13, RZ, RZ, R4 ;  /* 0x000000ffff0d7224 */ /* 0x000fe400078e0004 */
[----:B------:R-:W-:-:S07]  /*1f160*/  IMAD.MOV.U32 R3, RZ, RZ, R14 ;  /* 0x000000ffff037224 */ /* 0x000fce00078e000e */
[----:B------:R-:W-:Y:S05]  /*1f170*/  WARPSYNC.COLLECTIVE R15, `(.L_x_3260) ;  /* 0x000000000f087348 */ /* 0x000fea0003c00000 */
[----:B------:R0:W1:Y:S02]  /*1f180*/  SHFL.IDX P6, R14, R13, R12, R11 ;  /* 0x0000000c0d0e7389 */ /* 0x00006400000c000b */
[----:B01----:R-:W-:Y:S01]  /*1f190*/  ENDCOLLECTIVE ;  /* 0x000000000000791b */ /* 0x003fe20003800000 */
.L_x_3260:
        /* <DEDUP_REMOVED lines=29> */
.L_x_3261:
[----:B------:R-:W-:Y:S02]  /*1f370*/  IMAD.MOV.U32 R13, RZ, RZ, R4 ;  /* 0x000000ffff0d7224 */ /* 0x000fe400078e0004 */
[----:B------:R-:W-:-:S07]  /*1f380*/  IMAD.MOV.U32 R7, RZ, RZ, R14 ;  /* 0x000000ffff077224 */ /* 0x000fce00078e000e */
[----:B------:R-:W-:Y:S05]  /*1f390*/  WARPSYNC.COLLECTIVE R15, `(.L_x_3262) ;  /* 0x000000000f087348 */ /* 0x000fea0003c00000 */
[----:B------:R0:W1:Y:S02]  /*1f3a0*/  SHFL.IDX P6, R14, R13, R12, R11 ;  /* 0x0000000c0d0e7389 */ /* 0x00006400000c000b */
[----:B01----:R-:W-:Y:S01]  /*1f3b0*/  ENDCOLLECTIVE ;  /* 0x000000000000791b */ /* 0x003fe20003800000 */
.L_x_3262:
        /* <DEDUP_REMOVED lines=29> */
.L_x_3263:
[----:B------:R-:W-:Y:S02]  /*1f590*/  IMAD.MOV.U32 R13, RZ, RZ, R4 ;  /* 0x000000ffff0d7224 */ /* 0x000fe400078e0004 */
[----:B------:R-:W-:-:S07]  /*1f5a0*/  IMAD.MOV.U32 R6, RZ, RZ, R14 ;  /* 0x000000ffff067224 */ /* 0x000fce00078e000e */
[----:B------:R-:W-:Y:S05]  /*1f5b0*/  WARPSYNC.COLLECTIVE R15, `(.L_x_3264) ;  /* 0x000000000f087348 */ /* 0x000fea0003c00000 */
[----:B------:R0:W1:Y:S02]  /*1f5c0*/  SHFL.IDX P6, R14, R13, R12, R11 ;  /* 0x0000000c0d0e7389 */ /* 0x00006400000c000b */
[----:B01----:R-:W-:Y:S01]  /*1f5d0*/  ENDCOLLECTIVE ;  /* 0x000000000000791b */ /* 0x003fe20003800000 */
.L_x_3264:
[----:B------:R-:W-:Y:S01]  /*1f5e0*/  IMAD.MOV.U32 R2, RZ, RZ, R14 ;  /* 0x000000ffff027224 */ /* 0x000fe200078e000e */
[----:B------:R-:W-:Y:S06]  /*1f5f0*/  BRA `(.L_x_3265) ;  /* 0xffffffb400347947 */ /* 0x000fec000383ffff */
.L_x_3179:
[----:B0-----:R0:W1:Y:S02]  /*1f600*/  SYNCS.PHASECHK.TRANS64.TRYWAIT P0, [R6+URZ+0x38840], R20 ;  /* 0x03884014060075a7 */ /* 0x001064000800017f */
[----:B-1----:R-:W-:Y:S05]  /*1f610*/  @!P0 NANOSLEEP.SYNCS 0x989680 ;  /* 0x009896800000895d */ /* 0x002fea0003900000 */
[----:B------:R-:W1:Y:S02]  /*1f620*/  @!P0 SYNCS.PHASECHK.TRANS64 P0, [R6+URZ+0x38840], R20 ;  /* 0x03884014060085a7 */ /* 0x000e64000800007f */
[----:B-1----:R-:W-:Y:S05]  /*1f630*/  @!P0 BRA `(.L_x_3179) ;  /* 0xfffffffc00f08947 */ /* 0x002fea000383ffff */
[----:B------:R-:W-:Y:S05]  /*1f640*/  BRA `(.L_x_3266) ;  /* 0xffffffb800c87947 */ /* 0x000fea000383ffff */
.L_x_3180:
        /* <DEDUP_REMOVED lines=8> */
.L_x_3268:
[----:B------:R-:W-:Y:S05]  /*1f6d0*/  BSYNC B1 ;  /* 0x0000000000017941 */ /* 0x000fea0003800000 */
.L_x_3267:
        /* <DEDUP_REMOVED lines=9> */
.L_x_3269:
[----:B------:R-:W-:Y:S02]  /*1f770*/  IMAD.MOV.U32 R13, RZ, RZ, R25 ;  /* 0x000000ffff0d7224 */ /* 0x000fe400078e0019 */
[----:B------:R-:W-:Y:S02]  /*1f780*/  IMAD.MOV.U32 R12, RZ, RZ, 0x1 ;  /* 0x00000001ff0c7424 */ /* 0x000fe400078e00ff */
[----:B------:R-:W-:-:S07]  /*1f790*/  IMAD.MOV.U32 R2, RZ, RZ, R14 ;  /* 0x000000ffff027224 */ /* 0x000fce00078e000e */
[----:B------:R-:W-:Y:S05]  /*1f7a0*/  WARPSYNC.COLLECTIVE R15, `(.L_x_3270) ;  /* 0x000000000f087348 */ /* 0x000fea0003c00000 */
[----:B------:R0:W1:Y:S02]  /*1f7b0*/  SHFL.IDX P6, R14, R13, R12, R11 ;  /* 0x0000000c0d0e7389 */ /* 0x00006400000c000b */
[----:B01----:R-:W-:Y:S01]  /*1f7c0*/  ENDCOLLECTIVE ;  /* 0x000000000000791b */ /* 0x003fe20003800000 */
.L_x_3270:
        /* <DEDUP_REMOVED lines=11> */
.L_x_3271:
[----:B------:R-:W-:Y:S02]  /*1f880*/  IMAD.MOV.U32 R13, RZ, RZ, R25 ;  /* 0x000000ffff0d7224 */ /* 0x000fe400078e0019 */
[----:B------:R-:W-:Y:S02]  /*1f890*/  IMAD.MOV.U32 R12, RZ, RZ, 0x2 ;  /* 0x00000002ff0c7424 */ /* 0x000fe400078e00ff */
[----:B------:R-:W-:-:S07]  /*1f8a0*/  IMAD.MOV.U32 R2, RZ, RZ, R14 ;  /* 0x000000ffff027224 */ /* 0x000fce00078e000e */
[----:B------:R-:W-:Y:S05]  /*1f8b0*/  WARPSYNC.COLLECTIVE R15, `(.L_x_3272) ;  /* 0x000000000f087348 */ /* 0x000fea0003c00000 */
[----:B------:R0:W1:Y:S02]  /*1f8c0*/  SHFL.IDX P6, R14, R13, R12, R11 ;  /* 0x0000000c0d0e7389 */ /* 0x00006400000c000b */
[----:B01----:R-:W-:Y:S01]  /*1f8d0*/  ENDCOLLECTIVE ;  /* 0x000000000000791b */ /* 0x003fe20003800000 */
.L_x_3272:
        /* <DEDUP_REMOVED lines=11> */
.L_x_3273:
[----:B------:R-:W-:Y:S02]  /*1f990*/  IMAD.MOV.U32 R13, RZ, RZ, R25 ;  /* 0x000000ffff0d7224 */ /* 0x000fe400078e0019 */
[----:B------:R-:W-:Y:S02]  /*1f9a0*/  IMAD.MOV.U32 R12, RZ, RZ, 0x3 ;  /* 0x00000003ff0c7424 */ /* 0x000fe400078e00ff */
[----:B------:R-:W-:-:S07]  /*1f9b0*/  IMAD.MOV.U32 R2, RZ, RZ, R14 ;  /* 0x000000ffff027224 */ /* 0x000fce00078e000e */
[----:B------:R-:W-:Y:S05]  /*1f9c0*/  WARPSYNC.COLLECTIVE R15, `(.L_x_3274) ;  /* 0x000000000f087348 */ /* 0x000fea0003c00000 */
[----:B------:R0:W1:Y:S02]  /*1f9d0*/  SHFL.IDX P6, R14, R13, R12, R11 ;  /* 0x0000000c0d0e7389 */ /* 0x00006400000c000b */
[----:B01----:R-:W-:Y:S01]  /*1f9e0*/  ENDCOLLECTIVE ;  /* 0x000000000000791b */ /* 0x003fe20003800000 */
.L_x_3274:
        /* <DEDUP_REMOVED lines=11> */
.L_x_3275:
[----:B------:R-:W-:Y:S01]  /*1faa0*/  IMAD.MOV.U32 R2, RZ, RZ, R14 ;  /* 0x000000ffff027224 */ /* 0x000fe200078e000e */
[----:B------:R-:W-:Y:S06]  /*1fab0*/  BRA `(.L_x_3276) ;  /* 0xffffffb800507947 */ /* 0x000fec000383ffff */
.L_x_3185:
[----:B---3--:R3:W4:Y:S02]  /*1fac0*/  SYNCS.PHASECHK.TRANS64.TRYWAIT P0, [R6+URZ+0x38860], R20 ;  /* 0x03886014060075a7 */ /* 0x008724000800017f */
[----:B----4-:R-:W-:Y:S05]  /*1fad0*/  @!P0 NANOSLEEP.SYNCS 0x989680 ;  /* 0x009896800000895d */ /* 0x010fea0003900000 */
[----:B------:R-:W4:Y:S02]  /*1fae0*/  @!P0 SYNCS.PHASECHK.TRANS64 P0, [R6+URZ+0x38860], R20 ;  /* 0x03886014060085a7 */ /* 0x000f24000800007f */
[----:B----4-:R-:W-:Y:S05]  /*1faf0*/  @!P0 BRA `(.L_x_3185) ;  /* 0xfffffffc00f08947 */ /* 0x010fea000383ffff */
[----:B------:R-:W-:Y:S05]  /*1fb00*/  BRA `(.L_x_3277) ;  /* 0xffffffb800a07947 */ /* 0x000fea000383ffff */
.L_x_3186:
        /* <DEDUP_REMOVED lines=8> */
.L_x_3279:
[----:B------:R-:W-:Y:S05]  /*1fb90*/  BSYNC B1 ;  /* 0x0000000000017941 */ /* 0x000fea0003800000 */
.L_x_3278:
        /* <DEDUP_REMOVED lines=13> */
.L_x_3280:
        /* <DEDUP_REMOVED lines=17> */
.L_x_3281:
        /* <DEDUP_REMOVED lines=16> */
.L_x_3282:
        /* <DEDUP_REMOVED lines=19> */
.L_x_3283:
        /* <DEDUP_REMOVED lines=14> */
.L_x_3284:
        /* <DEDUP_REMOVED lines=16> */
.L_x_3285:
        /* <DEDUP_REMOVED lines=14> */
.L_x_3286:
[----:B------:R-:W-:Y:S05]  /*20270*/  BRA `(.L_x_3287) ;  /* 0xffffffb800047947 */ /* 0x000fea000383ffff */
.L_x_3194:
        /* <DEDUP_REMOVED lines=8> */
.L_x_3289:
[----:B------:R-:W-:Y:S05]  /*20300*/  BSYNC B0 ;  /* 0x0000000000007941 */ /* 0x000fea0003800000 */
.L_x_3288:
        /* <DEDUP_REMOVED lines=9> */
.L_x_3290:
        /* <DEDUP_REMOVED lines=23> */
.L_x_3291:
[----:B------:R-:W-:Y:S01]  /*20510*/  IMAD.MOV.U32 R12, RZ, RZ, 0x2 ;  /* 0x00000002ff0c7424 */ /* 0x000fe200078e00ff */
[----:B------:R-:W-:-:S05]  /*20520*/  SEL R4, R14, RZ, P1 ;  /* 0x000000ff0e047207 */ /* 0x000fca0000800000 */
[----:B------:R-:W-:-:S04]  /*20530*/  IMAD.IADD R4, R13, 0x1, R4 ;  /* 0x000000010d047824 */ /* 0x000fc800078e0204 */
[----:B------:R-:W-:-:S07]  /*20540*/  IMAD.MOV.U32 R13, RZ, RZ, R4 ;  /* 0x000000ffff0d7224 */ /* 0x000fce00078e0004 */
[----:B------:R-:W-:Y:S05]  /*20550*/  WARPSYNC.COLLECTIVE R15, `(.L_x_3292) ;  /* 0x000000000f087348 */ /* 0x000fea0003c00000 */
[----:B------:R0:W1:Y:S02]  /*20560*/  SHFL.UP P6, R14, R13, R12, R11 ;  /* 0x0400000c0d0e7389 */ /* 0x00006400000c000b */
[----:B01----:R-:W-:Y:S01]  /*20570*/  ENDCOLLECTIVE ;  /* 0x000000000000791b */ /* 0x003fe20003800000 */
.L_x_3292:
[----:B------:R-:W-:Y:S01]  /*20580*/  IMAD.MOV.U32 R12, RZ, RZ, 0x4 ;  /* 0x00000004ff0c7424 */ /* 0x000fe200078e00ff */
[----:B------:R-:W-:-:S05]  /*20590*/  SEL R3, R14, RZ, P2 ;  /* 0x000000ff0e037207 */ /* 0x000fca0001000000 */
[----:B------:R-:W-:-:S04]  /*205a0*/  IMAD.IADD R2, R4, 0x1, R3 ;  /* 0x0000000104027824 */ /* 0x000fc800078e0203 */
[----:B------:R-:W-:-:S07]  /*205b0*/  IMAD.MOV.U32 R13, RZ, RZ, R2 ;  /* 0x000000ffff0d7224 */ /* 0x000fce00078e0002 */
[----:B------:R-:W-:Y:S05]  /*205c0*/  WARPSYNC.COLLECTIVE R15, `(.L_x_3293) ;  /* 0x000000000f087348 */ /* 0x000fea0003c00000 */
[----:B------:R0:W1:Y:S02]  /*205d0*/  SHFL.UP P6, R14, R13, R12, R11 ;  /* 0x0400000c0d0e7389 */ /* 0x00006400000c000b */
[----:B01----:R-:W-:Y:S01]  /*205e0*/  ENDCOLLECTIVE ;  /* 0x000000000000791b */ /* 0x003fe20003800000 */
.L_x_3293:
[----:B------:R-:W-:Y:S01]  /*205f0*/  IMAD.MOV.U32 R12, RZ, RZ, 0x8 ;  /* 0x00000008ff0c7424 */ /* 0x000fe200078e00ff */
[----:B------:R-:W-:-:S05]  /*20600*/  SEL R3, R14, RZ, P3 ;  /* 0x000000ff0e037207 */ /* 0x000fca0001800000 */
[----:B------:R-:W-:-:S04]  /*20610*/  IMAD.IADD R3, R2, 0x1, R3 ;  /* 0x0000000102037824 */ /* 0x000fc800078e0203 */
[----:B------:R-:W-:-:S07]  /*20620*/  IMAD.MOV.U32 R13, RZ, RZ, R3 ;  /* 0x000000ffff0d7224 */ /* 0x000fce00078e0003 */
[----:B------:R-:W-:Y:S05]  /*20630*/  WARPSYNC.COLLECTIVE R15, `(.L_x_3294) ;  /* 0x000000000f087348 */ /* 0x000fea0003c00000 */
[----:B------:R0:W1:Y:S02]  /*20640*/  SHFL.UP P6, R14, R13, R12, R11 ;  /* 0x0400000c0d0e7389 */ /* 0x00006400000c000b */
[----:B01----:R-:W-:Y:S01]  /*20650*/  ENDCOLLECTIVE ;  /* 0x000000000000791b */ /* 0x003fe20003800000 */
.L_x_3294:
[----:B------:R-:W-:Y:S01]  /*20660*/  IMAD.MOV.U32 R12, RZ, RZ, 0x10 ;  /* 0x00000010ff0c7424 */ /* 0x000fe200078e00ff */
[----:B------:R-:W-:-:S05]  /*20670*/  SEL R4, R14, RZ, P4 ;  /* 0x000000ff0e047207 */ /* 0x000fca0002000000 */
[----:B------:R-:W-:-:S04]  /*20680*/  IMAD.IADD R4, R3, 0x1, R4 ;  /* 0x0000000103047824 */ /* 0x000fc800078e0204 */
[----:B------:R-:W-:-:S07]  /*20690*/  IMAD.MOV.U32 R13, RZ, RZ, R4 ;  /* 0x000000ffff0d7224 */ /* 0x000fce00078e0004 */
[----:B------:R-:W-:Y:S05]  /*206a0*/  WARPSYNC.COLLECTIVE R15, `(.L_x_3295) ;  /* 0x000000000f087348 */ /* 0x000fea0003c00000 */
[----:B------:R0:W1:Y:S02]  /*206b0*/  SHFL.UP P6, R14, R13, R12, R11 ;  /* 0x0400000c0d0e7389 */ /* 0x00006400000c000b */
[----:B01----:R-:W-:Y:S01]  /*206c0*/  ENDCOLLECTIVE ;  /* 0x000000000000791b */ /* 0x003fe20003800000 */
.L_x_3295:
        /* <DEDUP_REMOVED lines=8> */
.L_x_3296:
[----:B------:R-:W-:Y:S05]  /*20750*/  BRA `(.L_x_3297) ;  /* 0xffffffb800a07947 */ /* 0x000fea000383ffff */
.L_x_3197:
[----:B------:R-:W-:Y:S01]  /*20760*/  BSSY B0, `(.L_x_3298) ;  /* 0x0000007000007945 */ /* 0x000fe20003800000 */
[----:B------:R-:W-:Y:S02]  /*20770*/  IMAD.MOV.U32 R12, RZ, RZ, 0x1 ;  /* 0x00000001ff0c7424 */ /* 0x000fe400078e00ff */
[----:B------:R-:W-:Y:S02]  /*20780*/  IMAD.MOV.U32 R11, RZ, RZ, RZ ;  /* 0x000000ffff0b7224 */ /* 0x000fe400078e00ff */
[----:B------:R-:W-:-:S07]  /*20790*/  IMAD.MOV.U32 R15, RZ, RZ, -0x1 ;  /* 0xffffffffff0f7424 */ /* 0x000fce00078e00ff */
[----:B------:R-:W-:Y:S05]  /*207a0*/  WARPSYNC.COLLECTIVE R15, `(.L_x_3299) ;  /* 0x000000000f087348 */ /* 0x000fea0003c00000 */
[----:B------:R0:W1:Y:S02]  /*207b0*/  SHFL.UP P6, R14, R13, R12, R11 ;  /* 0x0400000c0d0e7389 */ /* 0x00006400000c000b */
[----:B01----:R-:W-:Y:S01]  /*207c0*/  ENDCOLLECTIVE ;  /* 0x000000000000791b */ /* 0x003fe20003800000 */
.L_x_3299:
[----:B------:R-:W-:Y:S05]  /*207d0*/  BSYNC B0 ;  /* 0x0000000000007941 */ /* 0x000fea0003800000 */
.L_x_3298:
        /* <DEDUP_REMOVED lines=8> */
.L_x_3300:
[----:B------:R-:W-:Y:S01]  /*20860*/  IMAD.MOV.U32 R12, RZ, RZ, 0x4 ;  /* 0x00000004ff0c7424 */ /* 0x000fe200078e00ff */
[----:B------:R-:W-:-:S05]  /*20870*/  SEL R2, R14, RZ, P2 ;  /* 0x000000ff0e027207 */ /* 0x000fca0001000000 */
[----:B------:R-:W-:-:S04]  /*20880*/  IMAD.IADD R2, R13, 0x1, R2 ;  /* 0x000000010d027824 */ /* 0x000fc800078e0202 */
[----:B------:R-:W-:-:S07]  /*20890*/  IMAD.MOV.U32 R13, RZ, RZ, R2 ;  /* 0x000000ffff0d7224 */ /* 0x000fce00078e0002 */
[----:B------:R-:W-:Y:S05]  /*208a0*/  WARPSYNC.COLLECTIVE R15, `(.L_x_3301) ;  /* 0x000000000f087348 */ /* 0x000fea0003c00000 */
[----:B------:R0:W1:Y:S02]  /*208b0*/  SHFL.UP P6, R14, R13, R12, R11 ;  /* 0x0400000c0d0e7389 */ /* 0x00006400000c000b */
[----:B01----:R-:W-:Y:S01]  /*208c0*/  ENDCOLLECTIVE ;  /* 0x000000000000791b */ /* 0x003fe20003800000 */
.L_x_3301:
[----:B------:R-:W-:Y:S01]  /*208d0*/  IMAD.MOV.U32 R12, RZ, RZ, 0x8 ;  /* 0x00000008ff0c7424 */ /* 0x000fe200078e00ff */
[----:B------:R-:W-:-:S05]  /*208e0*/  SEL R3, R14, RZ, P3 ;  /* 0x000000ff0e037207 */ /* 0x000fca0001800000 */
[----:B------:R-:W-:-:S04]  /*208f0*/  IMAD.IADD R3, R2, 0x1, R3 ;  /* 0x0000000102037824 */ /* 0x000fc800078e0203 */
[----:B------:R-:W-:-:S07]  /*20900*/  IMAD.MOV.U32 R13, RZ, RZ, R3 ;  /* 0x000000ffff0d7224 */ /* 0x000fce00078e0003 */
[----:B------:R-:W-:Y:S05]  /*20910*/  WARPSYNC.COLLECTIVE R15, `(.L_x_3302) ;  /* 0x000000000f087348 */ /* 0x000fea0003c00000 */
[----:B------:R0:W1:Y:S02]  /*20920*/  SHFL.UP P6, R14, R13, R12, R11 ;  /* 0x0400000c0d0e7389 */ /* 0x00006400000c000b */
[----:B01----:R-:W-:Y:S01]  /*20930*/  ENDCOLLECTIVE ;  /* 0x000000000000791b */ /* 0x003fe20003800000 */
.L_x_3302:
[----:B------:R-:W-:Y:S01]  /*20940*/  IMAD.MOV.U32 R12, RZ, RZ, 0x10 ;  /* 0x00000010ff0c7424 */ /* 0x000fe200078e00ff */
[----:B------:R-:W-:-:S05]  /*20950*/  SEL R4, R14, RZ, P4 ;  /* 0x000000ff0e047207 */ /* 0x000fca0002000000 */
[----:B------:R-:W-:-:S04]  /*20960*/  IMAD.IADD R4, R3, 0x1, R4 ;  /* 0x0000000103047824 */ /* 0x000fc800078e0204 */
[----:B------:R-:W-:-:S07]  /*20970*/  IMAD.MOV.U32 R13, RZ, RZ, R4 ;  /* 0x000000ffff0d7224 */ /* 0x000fce00078e0004 */
[----:B------:R-:W-:Y:S05]  /*20980*/  WARPSYNC.COLLECTIVE R15, `(.L_x_3303) ;  /* 0x000000000f087348 */ /* 0x000fea0003c00000 */
[----:B------:R0:W1:Y:S02]  /*20990*/  SHFL.UP P6, R14, R13, R12, R11 ;  /* 0x0400000c0d0e7389 */ /* 0x00006400000c000b */
[----:B01----:R-:W-:Y:S01]  /*209a0*/  ENDCOLLECTIVE ;  /* 0x000000000000791b */ /* 0x003fe20003800000 */
.L_x_3303:
        /* <DEDUP_REMOVED lines=8> */
.L_x_3304:
[----:B------:R-:W-:Y:S05]  /*20a30*/  BRA `(.L_x_3305) ;  /* 0xffffffb8008c7947 */ /* 0x000fea000383ffff */
.L_x_3199:
[----:B------:R-:W-:Y:S01]  /*20a40*/  BSSY B0, `(.L_x_3306) ;  /* 0x0000006000007945 */ /* 0x000fe20003800000 */
[----:B------:R-:W-:Y:S01]  /*20a50*/  PLOP3.LUT P6, PT, P6, PT, PT, 0x8, 0x0 ;  /* 0x000000000000781c */ /* 0x000fe200037ce170 */
[----:B------:R-:W-:-:S12]  /*20a60*/  IMAD.MOV.U32 R15, RZ, RZ, -0x1 ;  /* 0xffffffffff0f7424 */ /* 0x000fd800078e00ff */
[----:B0-----:R-:W-:Y:S05]  /*20a70*/  WARPSYNC.COLLECTIVE R15, `(.L_x_3307) ;  /* 0x000000000f087348 */ /* 0x001fea0003c00000 */
[----:B------:R-:W-:Y:S01]  /*20a80*/  VOTE.ANY R14, PT, P6 ;  /* 0x00000000000e7806 */ /* 0x000fe200030e0100 */
[----:B0-----:R-:W-:Y:S06]  /*20a90*/  ENDCOLLECTIVE ;  /* 0x000000000000791b */ /* 0x001fec0003800000 */
.L_x_3307:
[----:B------:R-:W-:Y:S05]  /*20aa0*/  BSYNC B0 ;  /* 0x0000000000007941 */ /* 0x000fea0003800000 */
.L_x_3306:
        /* <DEDUP_REMOVED lines=10> */
.L_x_3308:
[----:B------:R-:W-:Y:S02]  /*20b50*/  IMAD.MOV.U32 R13, RZ, RZ, R5 ;  /* 0x000000ffff0d7224 */ /* 0x000fe400078e0005 */
[----:B------:R-:W-:-:S07]  /*20b60*/  IMAD.MOV.U32 R25, RZ, RZ, R14 ;  /* 0x000000ffff197224 */ /* 0x000fce00078e000e */
[----:B------:R-:W-:Y:S05]  /*20b70*/  WARPSYNC.COLLECTIVE R15, `(.L_x_3309) ;  /* 0x000000000f087348 */ /* 0x000fea0003c00000 */
[----:B------:R0:W1:Y:S02]  /*20b80*/  SHFL.IDX P6, R14, R13, R12, R11 ;  /* 0x0000000c0d0e7389 */ /* 0x00006400000c000b */
[----:B01----:R-:W-:Y:S01]  /*20b90*/  ENDCOLLECTIVE ;  /* 0x000000000000791b */ /* 0x003fe20003800000 */
.L_x_3309:
[----:B------:R-:W-:Y:S01]  /*20ba0*/  IMAD.MOV.U32 R5, RZ, RZ, R14 ;  /* 0x000000ffff057224 */ /* 0x000fe200078e000e */
[----:B------:R-:W-:Y:S06]  /*20bb0*/  BRA `(.L_x_3310) ;  /* 0xffffffb8006c7947 */ /* 0x000fec000383ffff */
.L_x_3201:
[----:B------:R-:W-:Y:S01]  /*20bc0*/  BSSY B0, `(.L_x_3311) ;  /* 0x0000007000007945 */ /* 0x000fe20003800000 */
[----:B------:R-:W-:Y:S02]  /*20bd0*/  IMAD.MOV.U32 R13, RZ, RZ, R2 ;  /* 0x000000ffff0d7224 */ /* 0x000fe400078e0002 */
[----:B------:R-:W-:Y:S02]  /*20be0*/  IMAD.MOV.U32 R11, RZ, RZ, 0x1f ;  /* 0x0000001fff0b7424 */ /* 0x000fe400078e00ff */
[----:B------:R-:W-:-:S07]  /*20bf0*/  IMAD.MOV.U32 R15, RZ, RZ, -0x1 ;  /* 0xffffffffff0f7424 */ /* 0x000fce00078e00ff */
[----:B0123--:R-:W-:Y:S05]  /*20c00*/  WARPSYNC.COLLECTIVE R15, `(.L_x_3312) ;  /* 0x000000000f087348 */ /* 0x00ffea0003c00000 */
[----:B------:R4:W0:Y:S02]  /*20c10*/  SHFL.IDX P6, R14, R13, R12, R11 ;  /* 0x0000000c0d0e7389 */ /* 0x00082400000c000b */
[----:B01234-:R-:W-:Y:S01]  /*20c20*/  ENDCOLLECTIVE ;  /* 0x000000000000791b */ /* 0x01ffe20003800000 */
.L_x_3312:
[----:B------:R-:W-:Y:S05]  /*20c30*/  BSYNC B0 ;  /* 0x0000000000007941 */ /* 0x000fea0003800000 */
.L_x_3311:
[----:B------:R-:W-:Y:S01]  /*20c40*/  IMAD.MOV.U32 R24, RZ, RZ, R14 ;  /* 0x000000ffff187224 */ /* 0x000fe200078e000e */
[----:B------:R-:W-:Y:S06]  /*20c50*/  BRA `(.L_x_3200) ;  /* 0xffffffb8005c7947 */ /* 0x000fec000383ffff */
.L_x_3207:
[----:B0-----:R0:W1:Y:S02]  /*20c60*/  SYNCS.PHASECHK.TRANS64.TRYWAIT P0, [R5+URZ+0x38820], R0 ;  /* 0x03882000050075a7 */ /* 0x001064000800017f */
[----:B-1----:R-:W-:Y:S05]  /*20c70*/  @!P0 NANOSLEEP.SYNCS 0x989680 ;  /* 0x009896800000895d */ /* 0x002fea0003900000 */
[----:B------:R-:W1:Y:S02]  /*20c80*/  @!P0 SYNCS.PHASECHK.TRANS64 P0, [R5+URZ+0x38820], R0 ;  /* 0x03882000050085a7 */ /* 0x000e64000800007f */
[----:B-1----:R-:W-:Y:S05]  /*20c90*/  @!P0 BRA `(.L_x_3207) ;  /* 0xfffffffc00f08947 */ /* 0x002fea000383ffff */
[----:B------:R-:W-:Y:S05]  /*20ca0*/  BRA `(.L_x_3313) ;  /* 0xffffffc000b47947 */ /* 0x000fea000383ffff */
.L_x_3208:
        /* <DEDUP_REMOVED lines=11> */
.L_x_3315:
[----:B------:R-:W-:Y:S05]  /*20d60*/  BSYNC B0 ;  /* 0x0000000000007941 */ /* 0x000fea0003800000 */
.L_x_3314:
[----:B------:R-:W-:Y:S05]  /*20d70*/  BRA `(.L_x_3316) ;  /* 0xffffffc0009c7947 */ /* 0x000fea000383ffff */
.L_x_3211:
[----:B------:R-:W-:Y:S01]  /*20d80*/  BSSY B1, `(.L_x_3317) ;  /* 0x0000006000017945 */ /* 0x000fe20003800000 */
[----:B------:R-:W-:-:S07]  /*20d90*/  IMAD.MOV.U32 R15, RZ, RZ, -0x1 ;  /* 0xffffffffff0f7424 */ /* 0x000fce00078e00ff */
[----:B0-234-:R-:W-:Y:S05]  /*20da0*/  WARPSYNC.COLLECTIVE R15, `(.L_x_3318) ;  /* 0x000000000f0c7348 */ /* 0x01dfea0003c00000 */
[----:B------:R-:W-:Y:S02]  /*20db0*/  ELECT P6, UR62, PT ;  /* 0x00000000003e782f */ /* 0x000fe400038c0000 */
[----:B------:R-:W-:Y:S01]  /*20dc0*/  MOV R14, UR62 ;  /* 0x0000003e000e7c02 */ /* 0x000fe20008000f00 */
[----:B0-234-:R-:W-:Y:S10]  /*20dd0*/  ENDCOLLECTIVE ;  /* 0x000000000000791b */ /* 0x01dff40003800000 */
.L_x_3318:
[----:B------:R-:W-:Y:S05]  /*20de0*/  BSYNC B1 ;  /* 0x0000000000017941 */ /* 0x000fea0003800000 */
.L_x_3317:
[----:B------:R-:W-:Y:S05]  /*20df0*/  BRA `(.L_x_3319) ;  /* 0xffffffc000947947 */ /* 0x000fea000383ffff */
.L_x_3213:
[----:B0-----:R0:W1:Y:S02]  /*20e00*/  SYNCS.PHASECHK.TRANS64.TRYWAIT P1, [R3+URZ+0x38840], R2 ;  /* 0x03884002030075a7 */ /* 0x001064000802017f */
[----:B-1----:R-:W-:Y:S05]  /*20e10*/  @!P1 NANOSLEEP.SYNCS 0x989680 ;  /* 0x009896800000995d */ /* 0x002fea0003900000 */
[----:B------:R-:W1:Y:S02]  /*20e20*/  @!P1 SYNCS.PHASECHK.TRANS64 P1, [R3+URZ+0x38840], R2 ;  /* 0x03884002030095a7 */ /* 0x000e64000802007f */
[----:B-1----:R-:W-:Y:S05]  /*20e30*/  @!P1 BRA `(.L_x_3213) ;  /* 0xfffffffc00f09947 */ /* 0x002fea000383ffff */
[----:B------:R-:W-:Y:S05]  /*20e40*/  BRA `(.L_x_3320) ;  /* 0xffffffc000b47947 */ /* 0x000fea000383ffff */
.L_x_3215:
[----:B-1----:R1:W0:Y:S02]  /*20e50*/  SYNCS.PHASECHK.TRANS64.TRYWAIT P1, [R5+URZ+0x38840], R0 ;  /* 0x03884000050075a7 */ /* 0x002224000802017f */
[----:B0-----:R-:W-:Y:S05]  /*20e60*/  @!P1 NANOSLEEP.SYNCS 0x989680 ;  /* 0x009896800000995d */ /* 0x001fea0003900000 */
[----:B------:R-:W0:Y:S02]  /*20e70*/  @!P1 SYNCS.PHASECHK.TRANS64 P1, [R5+URZ+0x38840], R0 ;  /* 0x03884000050095a7 */ /* 0x000e24000802007f */
[----:B0-----:R-:W-:Y:S05]  /*20e80*/  @!P1 BRA `(.L_x_3215) ;  /* 0xfffffffc00f09947 */ /* 0x001fea000383ffff */
[----:B------:R-:W-:Y:S05]  /*20e90*/  BRA `(.L_x_3321) ;  /* 0xffffffc000c07947 */ /* 0x000fea000383ffff */
.L_x_3217:
[----:B------:R0:W0:Y:S02]  /*20ea0*/  SYNCS.PHASECHK.TRANS64.TRYWAIT P1, [R3+URZ+0x38860], R2 ;  /* 0x03886002030075a7 */ /* 0x000024000802017f */
[----:B0-----:R-:W-:Y:S05]  /*20eb0*/  @!P1 NANOSLEEP.SYNCS 0x989680 ;  /* 0x009896800000995d */ /* 0x001fea0003900000 */
[----:B------:R-:W0:Y:S02]  /*20ec0*/  @!P1 SYNCS.PHASECHK.TRANS64 P1, [R3+URZ+0x38860], R2 ;  /* 0x03886002030095a7 */ /* 0x000e24000802007f */
[----:B0-----:R-:W-:Y:S05]  /*20ed0*/  @!P1 BRA `(.L_x_3217) ;  /* 0xfffffffc00f09947 */ /* 0x001fea000383ffff */
[----:B------:R-:W-:Y:S05]  /*20ee0*/  BRA `(.L_x_3322) ;  /* 0xffffffc000bc7947 */ /* 0x000fea000383ffff */
.L_x_3323:
        /* <DEDUP_REMOVED lines=9> */
.L_x_5657:


//--------------------- .text._ZN7cutlass13device_kernelIN5flash11enable_sm90INS1_16FlashAttnFwdSm90INS1_25CollectiveMainloopFwdSm90ILi2EN4cute5tupleIJNS5_1CILi1EEES8_S8_EEENS6_IJNS7_ILi64EEESA_SA_EEELi512ENS_10bfloat16_tEfNS_4arch4Sm90ELb0ELb1ELb0ELb1ELb1ELb1ELb1ELb0ELb0ELb1ELb1ELb0EEENS1_21CollectiveEpilogueFwdINS6_IJSA_NS7_ILi512EEESA_EEES9_SC_SE_Li256ELb1ELb1ELb1ELb0EEENS1_36VarlenDynamicPersistentTileSchedulerILi64ELi64ELi256ELi128ELb1ELb1ELb1ELb1ELb0ELb1EEEEEEEEEvNT_6ParamsE --------------------------
	.section	.text._ZN7cutlass13device_kernelIN5flash11enable_sm90INS1_16FlashAttnFwdSm90INS1_25CollectiveMainloopFwdSm90ILi2EN4cute5tupleIJNS5_1CILi1EEES8_S8_EEENS6_IJNS7_ILi64EEESA_SA_EEELi512ENS_10bfloat16_tEfNS_4arch4Sm90ELb0ELb1ELb0ELb1ELb1ELb1ELb1ELb0ELb0ELb1ELb1ELb0EEENS1_21CollectiveEpilogueFwdINS6_IJSA_NS7_ILi512EEESA_EEES9_SC_SE_Li256ELb1ELb1ELb1ELb0EEENS1_36VarlenDynamicPersistentTileSchedulerILi64ELi64ELi256ELi128ELb1ELb1ELb1ELb1ELb0ELb1EEEEEEEEEvNT_6ParamsE,"ax",@progbits
	.align	128
.text._ZN7cutlass13device_kernelIN5flash11enable_sm90INS1_16FlashAttnFwdSm90INS1_25CollectiveMainloopFwdSm90ILi2EN4cute5tupleIJNS5_1CILi1EEES8_S8_EEENS6_IJNS7_ILi64EEESA_SA_EEELi512ENS_10bfloat16_tEfNS_4arch4Sm90ELb0ELb1ELb0ELb1ELb1ELb1ELb1ELb0ELb0ELb1ELb1ELb0EEENS1_21CollectiveEpilogueFwdINS6_IJSA_NS7_ILi512EEESA_EEES9_SC_SE_Li256ELb1ELb1ELb1ELb0EEENS1_36VarlenDynamicPersistentTileSchedulerILi64ELi64ELi256ELi128ELb1ELb1ELb1ELb1ELb0ELb1EEEEEEEEEvNT_6ParamsE:
        .type           _ZN7cutlass13device_kernelIN5flash11enable_sm90INS1_16FlashAttnFwdSm90INS1_25CollectiveMainloopFwdSm90ILi2EN4cute5tupleIJNS5_1CILi1EEES8_S8_EEENS6_IJNS7_ILi64EEESA_SA_EEELi512ENS_10bfloat16_tEfNS_4arch4Sm90ELb0ELb1ELb0ELb1ELb1ELb1ELb1ELb0ELb0ELb1ELb1ELb0EEENS1_21CollectiveEpilogueFwdINS6_IJSA_NS7_ILi512EEESA_EEES9_SC_SE_Li256ELb1ELb1ELb1ELb0EEENS1_36VarlenDynamicPersistentTileSchedulerILi64ELi64ELi256ELi128ELb1ELb1ELb1ELb1ELb0ELb1EEEEEEEEEvNT_6ParamsE,@function
        .size           _ZN7cutlass13device_kernelIN5flash11enable_sm90INS1_16FlashAttnFwdSm90INS1_25CollectiveMainloopFwdSm90ILi2EN4cute5tupleIJNS5_1CILi1EEES8_S8_EEENS6_IJNS7_ILi64EEESA_SA_EEELi512ENS_10bfloat16_tEfNS_4arch4Sm90ELb0ELb1ELb0ELb1ELb1ELb1ELb1ELb0ELb0ELb1ELb1ELb0EEENS1_21CollectiveEpilogueFwdINS6_IJSA_NS7_ILi512EEESA_EEES9_SC_SE_Li256ELb1ELb1ELb1ELb0EEENS1_36VarlenDynamicPersistentTileSchedulerILi64ELi64ELi256ELi128ELb1ELb1ELb1ELb1ELb0ELb1EEEEEEEEEvNT_6ParamsE,(.L_x_5658 - _ZN7cutlass13device_kernelIN5flash11enable_sm90INS1_16FlashAttnFwdSm90INS1_25CollectiveMainloopFwdSm90ILi2EN4cute5tupleIJNS5_1CILi1EEES8_S8_EEENS6_IJNS7_ILi64EEESA_SA_EEELi512ENS_10bfloat16_tEfNS_4arch4Sm90ELb0ELb1ELb0ELb1ELb1ELb1ELb1ELb0ELb0ELb1ELb1ELb0EEENS1_21CollectiveEpilogueFwdINS6_IJSA_NS7_ILi512EEESA_EEES9_SC_SE_Li256ELb1ELb1ELb1ELb0EEENS1_36VarlenDynamicPersistentTileSchedulerILi64ELi64ELi256ELi128ELb1ELb1ELb1ELb1ELb0ELb1EEEEEEEEEvNT_6ParamsE)
        .other          _ZN7cutlass13device_kernelIN5flash11enable_sm90INS1_16FlashAttnFwdSm90INS1_25CollectiveMainloopFwdSm90ILi2EN4cute5tupleIJNS5_1CILi1EEES8_S8_EEENS6_IJNS7_ILi64EEESA_SA_EEELi512ENS_10bfloat16_tEfNS_4arch4Sm90ELb0ELb1ELb0ELb1ELb1ELb1ELb1ELb0ELb0ELb1ELb1ELb0EEENS1_21CollectiveEpilogueFwdINS6_IJSA_NS7_ILi512EEESA_EEES9_SC_SE_Li256ELb1ELb1ELb1ELb0EEENS1_36VarlenDynamicPersistentTileSchedulerILi64ELi64ELi256ELi128ELb1ELb1ELb1ELb1ELb0ELb1EEEEEEEEEvNT_6ParamsE,@"STO_CUDA_ENTRY STV_DEFAULT"
_ZN7cutlass13device_kernelIN5flash11enable_sm90INS1_16FlashAttnFwdSm90INS1_25CollectiveMainloopFwdSm90ILi2EN4cute5tupleIJNS5_1CILi1EEES8_S8_EEENS6_IJNS7_ILi64EEESA_SA_EEELi512ENS_10bfloat16_tEfNS_4arch4Sm90ELb0ELb1ELb0ELb1ELb1ELb1ELb1ELb0ELb0ELb1ELb1ELb0EEENS1_21CollectiveEpilogueFwdINS6_IJSA_NS7_ILi512EEESA_EEES9_SC_SE_Li256ELb1ELb1ELb1ELb0EEENS1_36VarlenDynamicPersistentTileSchedulerILi64ELi64ELi256ELi128ELb1ELb1ELb1ELb1ELb0ELb1EEEEEEEEEvNT_6ParamsE:
        /* <DEDUP_REMOVED lines=18> */
.L_x_3325:
[----:B------:R-:W-:Y:S05]  /*0120*/  BSYNC B0 ;  /* 0x0000000000007941 */ /* 0x000fea0003800000 */
.L_x_3324:
        /* <DEDUP_REMOVED lines=39> */
.L_x_3326:
        /* <DEDUP_REMOVED lines=22> */
.L_x_3327:
        /* <DEDUP_REMOVED lines=18> */
.L_x_3328:
        /* <DEDUP_REMOVED lines=22> */
.L_x_3329:
        /* <DEDUP_REMOVED lines=22> */
.L_x_3330:
        /* <DEDUP_REMOVED lines=8> */
.L_x_3333:
[----:B------:R-:W-:-:S08]  /*0960*/  NOP ;  /* 0x0000000000007918 */ /* 0x000fd00000000000 */
[----:B------:R-:W0:Y:S02]  /*0970*/  USETMAXREG.TRY_ALLOC.CTAPOOL UP0, 0xe8 ;  /* 0x000000e8000079c8 */ /* 0x000e240008000600 */
[----:B0-----:R-:W-:-:S13]  /*0980*/  PLOP3.LUT P0, PT, PT, PT, UP0, 0x80, 0x0 ;  /* 0x000000000000781c */ /* 0x001fda0003f0f008 */
[----:B------:R-:W-:Y:S05]  /*0990*/  @!P0 BRA `(.L_x_3333) ;  /* 0xfffffffc00f08947 */ /* 0x000fea000383ffff */
[----:B------:R-:W-:Y:S01]  /*09a0*/  SHF.R.U32.HI R2, RZ, 0x7, R0 ;  /* 0x00000007ff027819 */ /* 0x000fe20000011600 */
[----:B------:R-:W0:Y:S03]  /*09b0*/  S2UR UR4, SR_CgaCtaId ;  /* 0x00000000000479c3 */ /* 0x000e260000008800 */
[----:B------:R-:W-:Y:S02]  /*09c0*/  ISETP.NE.AND P0, PT, R2, 0x1, PT ;  /* 0x000000010200780c */ /* 0x000fe40003f05270 */
        /* <DEDUP_REMOVED lines=25> */
[----:B------:R-:W-:Y:S02]  /*0b60*/  LOP3.LUT R13, R3, 0xfffffff8, RZ, 0xc0, !PT ;  /* 0xfffffff8030d7812 */ /* 0x000fe400078ec0ff */
[----:B------:R-:W-:Y:S02]  /*0b70*/  LOP3.LUT R3, R2, 0xfffffff0, RZ, 0xc0, !PT ;  /* 0xfffffff002037812 */ /* 0x000fe400078ec0ff */
[----:B------:R-:W-:Y:S01]  /*0b80*/  SHF.R.S32.HI R7, RZ, 0x1f, R4 ;  /* 0x0000001fff077819 */ /* 0x000fe20000011404 */
[----:B------:R-:W-:Y:S01]  /*0b90*/  IMAD.IADD R13, R0, 0x1, -R13 ;  /* 0x00000001000d7824 */ /* 0x000fe200078e0a0d */
[----:B------:R-:W-:Y:S01]  /*0ba0*/  LOP3.LUT R9, R6, 0xffffff80, RZ, 0xc0, !PT ;  /* 0xffffff8006097812 */ /* 0x000fe200078ec0ff */
[----:B------:R-:W-:Y:S01]  /*0bb0*/  IMAD.IADD R3, R0, 0x1, -R3 ;  /* 0x0000000100037824 */ /* 0x000fe200078e0a03 */
[----:B------:R-:W-:Y:S01]  /*0bc0*/  SHF.R.S32.HI R5, RZ, 0x4, R2 ;  /* 0x00000004ff057819 */ /* 0x000fe20000011402 */
[----:B------:R-:W-:Y:S01]  /*0bd0*/  IMAD.SHL.U32 R214, R13, 0x8, RZ ;  /* 0x000000080dd67824 */ /* 0x000fe200078e00ff */
[----:B------:R-:W-:Y:S01]  /*0be0*/  LOP3.LUT R11, R10, 0xfffffffc, RZ, 0xc0, !PT ;  /* 0xfffffffc0a0b7812 */ /* 0x000fe200078ec0ff */
[----:B------:R-:W-:Y:S01]  /*0bf0*/  IMAD.IADD R9, R0, 0x1, -R9 ;  /* 0x0000000100097824 */ /* 0x000fe200078e0a09 */
[----:B------:R-:W-:Y:S01]  /*0c00*/  LEA.HI R7, R7, R224, RZ, 0x2 ;  /* 0x000000e007077211 */ /* 0x000fe200078f10ff */
[----:B------:R-:W-:Y:S01]  /*0c10*/  VIADD R37, R214, 0x100 ;  /* 0x00000100d6257836 */ /* 0x000fe20000000000 */
[----:B------:R-:W-:Y:S01]  /*0c20*/  LEA.HI R2, R2, R5, RZ, 0x1 ;  /* 0x0000000502027211 */ /* 0x000fe200078f08ff */
[----:B------:R-:W-:Y:S01]  /*0c30*/  IMAD.IADD R11, R0, 0x1, -R11 ;  /* 0x00000001000b7824 */ /* 0x000fe200078e0a0b */
[----:B------:R-:W-:Y:S01]  /*0c40*/  SHF.R.S32.HI R20, RZ, 0x7, R6 ;  /* 0x00000007ff147819 */ /* 0x000fe20000011406 */
[----:B------:R-:W-:Y:S01]  /*0c50*/  VIADD R34, R214, 0x1c0 ;  /* 0x000001c0d6227836 */ /* 0x000fe20000000000 */
[--C-:B------:R-:W-:Y:S01]  /*0c60*/  SHF.R.S32.HI R4, RZ, 0x1f, R3.reuse ;  /* 0x0000001fff047819 */ /* 0x100fe20000011403 */
[----:B------:R-:W-:Y:S01]  /*0c70*/  IMAD.SHL.U32 R18, R11, 0x8, RZ ;  /* 0x000000080b127824 */ /* 0x000fe200078e00ff */
[----:B------:R-:W-:Y:S01]  /*0c80*/  LOP3.LUT R7, R7, 0x3ffffc, RZ, 0xc0, !PT ;  /* 0x003ffffc07077812 */ /* 0x000fe200078ec0ff */
[----:B------:R-:W-:Y:S01]  /*0c90*/  IMAD R16, R20, 0x100, R3 ;  /* 0x0000010014107824 */ /* 0x000fe200078e0203 */
[----:B------:R-:W-:Y:S01]  /*0ca0*/  SHF.R.S32.HI R0, RZ, 0x1f, R9 ;  /* 0x0000001fff007819 */ /* 0x000fe20000011409 */
[----:B------:R-:W-:Y:S01]  /*0cb0*/  VIADD R33, R18, 0x40 ;  /* 0x0000004012217836 */ /* 0x000fe20000000000 */
[----:B------:R-:W-:Y:S01]  /*0cc0*/  LOP3.LUT R2, R2, 0x1ffffffe, RZ, 0xc0, !PT ;  /* 0x1ffffffe02027812 */ /* 0x000fe200078ec0ff */
[----:B------:R-:W-:Y:S01]  /*0cd0*/  IMAD.IADD R7, R224, 0x1, -R7 ;  /* 0x00000001e0077824 */ /* 0x000fe200078e0a07 */
[----:B------:R-:W-:Y:S01]  /*0ce0*/  LEA.HI R12, R4, R3, RZ, 0x3 ;  /* 0x00000003040c7211 */ /* 0x000fe200078f18ff */
[----:B------:R-:W-:Y:S01]  /*0cf0*/  VIADD R32, R18, 0x60 ;  /* 0x0000006012207836 */ /* 0x000fe20000000000 */
[----:B------:R-:W-:Y:S01]  /*0d00*/  SHF.R.S32.HI R191, RZ, 0x2, R10 ;  /* 0x00000002ffbf7819 */ /* 0x000fe2000001140a */
[----:B------:R-:W-:Y:S01]  /*0d10*/  IMAD.IADD R2, R5, 0x1, -R2 ;  /* 0x0000000105027824 */ /* 0x000fe200078e0a02 */
[----:B------:R-:W-:Y:S01]  /*0d20*/  LEA.HI R4, R0, R9, RZ, 0x2 ;  /* 0x0000000900047211 */ /* 0x000fe200078f10ff */
[----:B------:R-:W-:Y:S01]  /*0d30*/  IMAD R15, R7, 0x10, R16 ;  /* 0x00000010070f7824 */ /* 0x000fe200078e0210 */
[----:B------:R-:W-:Y:S01]  /*0d40*/  LOP3.LUT R14, R12, 0xfffffff8, RZ, 0xc0, !PT ;  /* 0xfffffff80c0e7812 */ /* 0x000fe200078ec0ff */
[----:B------:R-:W-:Y:S01]  /*0d50*/  VIADD R7, R191, 0x20 ;  /* 0x00000020bf077836 */ /* 0x000fe20000000000 */
[--C-:B------:R-:W-:Y:S01]  /*0d60*/  SHF.R.S32.HI R5, RZ, 0x2, R4.reuse ;  /* 0x00000002ff057819 */ /* 0x100fe20000011404 */
[----:B------:R-:W-:Y:S01]  /*0d70*/  IMAD.SHL.U32 R2, R2, 0x8, RZ ;  /* 0x0000000802027824 */ /* 0x000fe200078e00ff */
[----:B------:R-:W-:Y:S01]  /*0d80*/  SHF.R.S32.HI R8, RZ, 0x1f, R4 ;  /* 0x0000001fff087819 */ /* 0x000fe20000011404 */
[----:B------:R-:W-:Y:S01]  /*0d90*/  IMAD.IADD R14, R3, 0x1, -R14 ;  /* 0x00000001030e7824 */ /* 0x000fe200078e0a0e */
[----:B------:R-:W-:Y:S01]  /*0da0*/  SHF.R.S32.HI R16, RZ, 0x1f, R7 ;  /* 0x0000001fff107819 */ /* 0x000fe20000011407 */
[----:B------:R-:W-:Y:S01]  /*0db0*/  IMAD.SHL.U32 R12, R12, 0x40, RZ ;  /* 0x000000400c0c7824 */ /* 0x000fe200078e00ff */
[----:B------:R-:W-:Y:S01]  /*0dc0*/  LEA.HI R8, R8, R5, RZ, 0x3 ;  /* 0x0000000508087211 */ /* 0x000fe200078f18ff */
[----:B------:R-:W-:Y:S01]  /*0dd0*/  IMAD.SHL.U32 R3, R14, 0x40, RZ ;  /* 0x000000400e037824 */ /* 0x000fe200078e00ff */
[----:B------:R-:W-:Y:S01]  /*0de0*/  LEA.HI R0, R0, R9, RZ, 0x5 ;  /* 0x0000000900007211 */ /* 0x000fe200078f28ff */
[----:B------:R-:W-:Y:S01]  /*0df0*/  IMAD.U32 R15, R15, 0x40, R2 ;  /* 0x000000400f0f7824 */ /* 0x000fe200078e0002 */
[----:B------:R-:W-:Y:S01]  /*0e00*/  LOP3.LUT R8, R8, 0xfffffff8, RZ, 0xc0, !PT ;  /* 0xfffffff808087812 */ /* 0x000fe200078ec0ff */
[----:B------:R-:W-:Y:S01]  /*0e10*/  STL [R1+0x6c], R20 ;  /* 0x00006c1401007387 */ /* 0x000fe20000100800 */
[----:B------:R-:W-:Y:S01]  /*0e20*/  LOP3.LUT R4, R4, 0x7ffffffc, RZ, 0xc0, !PT ;  /* 0x7ffffffc04047812 */ /* 0x000fe200078ec0ff */
[----:B------:R-:W-:Y:S01]  /*0e30*/  VIADD R31, R18, 0x80 ;  /* 0x00000080121f7836 */ /* 0x000fe20000000000 */
[----:B------:R-:W-:Y:S01]  /*0e40*/  LEA.HI R16, R16, R7, RZ, 0x3 ;  /* 0x0000000710107211 */ /* 0x000fe200078f18ff */
[----:B------:R-:W-:Y:S01]  /*0e50*/  IMAD.SHL.U32 R7, R7, 0x40, RZ ;  /* 0x0000004007077824 */ /* 0x000fe200078e00ff */
[----:B------:R-:W-:Y:S01]  /*0e60*/  LOP3.LUT R3, R3, 0x1c0, RZ, 0xc0, !PT ;  /* 0x000001c003037812 */ /* 0x000fe200078ec0ff */
[----:B------:R-:W-:Y:S01]  /*0e70*/  IMAD.IADD R5, R5, 0x1, -R8 ;  /* 0x0000000105057824 */ /* 0x000fe200078e0a08 */
[----:B------:R-:W-:Y:S01]  /*0e80*/  SHF.R.S32.HI R0, RZ, 0x5, R0 ;  /* 0x00000005ff007819 */ /* 0x000fe20000011400 */
[----:B------:R-:W-:Y:S01]  /*0e90*/  IMAD.IADD R4, R9, 0x1, -R4 ;  /* 0x0000000109047824 */ /* 0x000fe200078e0a04 */
[----:B------:R-:W-:Y:S01]  /*0ea0*/  LOP3.LUT R9, R7, 0x1c0, RZ, 0xc0, !PT ;  /* 0x000001c007097812 */ /* 0x000fe200078ec0ff */
[----:B------:R-:W-:Y:S01]  /*0eb0*/  STL [R1+0x78], R15 ;  /* 0x0000780f01007387 */ /* 0x000fe20000100800 */
[----:B------:R-:W-:Y:S01]  /*0ec0*/  LOP3.LUT R2, R3, 0x8, R2, 0xf8, !PT ;  /* 0x0000000803027812 */ /* 0x000fe200078ef802 */
[----:B------:R-:W-:Y:S01]  /*0ed0*/  IMAD R196, R0, 0x10, R5 ;  /* 0x0000001000c47824 */ /* 0x000fe200078e0205 */
[----:B------:R-:W-:Y:S01]  /*0ee0*/  SHF.R.U32.HI R7, RZ, 0x3, R3 ;  /* 0x00000003ff077819 */ /* 0x000fe20000011603 */
[----:B------:R-:W-:Y:S01]  /*0ef0*/  VIADD R30, R18, 0xa0 ;  /* 0x000000a0121e7836 */ /* 0x000fe20000000000 */
[----:B------:R-:W-:Y:S01]  /*0f00*/  LOP3.LUT R3, R12, 0x7ffffe00, RZ, 0xc0, !PT ;  /* 0x7ffffe000c037812 */ /* 0x000fe200078ec0ff */
[----:B------:R-:W-:Y:S01]  /*0f10*/  STL [R1+0x68], RZ ;  /* 0x000068ff01007387 */ /* 0x000fe20000100800 */
[----:B------:R-:W-:Y:S01]  /*0f20*/  LEA.HI R0, R11, R11, RZ, 0x1 ;  /* 0x0000000b0b007211 */ /* 0x000fe200078f08ff */
[----:B------:R-:W-:Y:S01]  /*0f30*/  VIADD R29, R18, 0xc0 ;  /* 0x000000c0121d7836 */ /* 0x000fe20000000000 */
[----:B------:R-:W-:Y:S01]  /*0f40*/  LEA.HI R6, R6, R20, RZ, 0x1 ;  /* 0x0000001406067211 */ /* 0x000fe200078f08ff */
[----:B------:R-:W-:Y:S01]  /*0f50*/  IMAD R3, R224, 0x400, R3 ;  /* 0x00000400e0037824 */ /* 0x000fe200078e0203 */
[----:B------:R-:W-:Y:S01]  /*0f60*/  LOP3.LUT R2, R2, R7, RZ, 0x3c, !PT ;  /* 0x0000000702027212 */ /* 0x000fe200078e3cff */
[----:B------:R-:W-:Y:S01]  /*0f70*/  STL [R1+0x20], R33 ;  /* 0x0000202101007387 */ /* 0x000fe20000100800 */
[----:B------:R-:W-:Y:S01]  /*0f80*/  LOP3.LUT R0, R0, 0x1ffffffe, RZ, 0xc0, !PT ;  /* 0x1ffffffe00007812 */ /* 0x000fe200078ec0ff */
[----:B------:R-:W-:Y:S01]  /*0f90*/  VIADD R28, R18, 0xe0 ;  /* 0x000000e0121c7836 */ /* 0x000fe20000000000 */
[----:B------:R-:W-:Y:S01]  /*0fa0*/  LOP3.LUT R6, R6, 0xfffffe, RZ, 0xc0, !PT ;  /* 0x00fffffe06067812 */ /* 0x000fe200078ec0ff */
[----:B------:R-:W-:Y:S01]  /*0fb0*/  IMAD.IADD R2, R3, 0x1, R2 ;  /* 0x0000000103027824 */ /* 0x000fe200078e0202 */
[----:B------:R-:W-:Y:S01]  /*0fc0*/  SHF.R.S32.HI R10, RZ, 0x1f, R10 ;  /* 0x0000001fff0a7819 */ /* 0x000fe2000001140a */
[C---:B------:R-:W-:Y:S01]  /*0fd0*/  IMAD.IADD R3, R11.reuse, 0x1, -R0 ;  /* 0x000000010b037824 */ /* 0x040fe200078e0a00 */
[----:B------:R0:W-:Y:S01]  /*0fe0*/  STL [R1+0x1c], R32 ;  /* 0x00001c2001007387 */ /* 0x0001e20000100800 */
[----:B------:R-:W-:Y:S01]  /*0ff0*/  IMAD.IADD R6, R20, 0x1, -R6 ;  /* 0x0000000114067824 */ /* 0x000fe200078e0a06 */
[----:B------:R-:W-:Y:S01]  /*1000*/  SHF.R.S32.HI R0, RZ, 0x1f, R33 ;  /* 0x0000001fff007819 */ /* 0x000fe20000011421 */
[----:B------:R-:W-:Y:S01]  /*1010*/  IMAD.SHL.U32 R16, R16, 0x40, RZ ;  /* 0x0000004010107824 */ /* 0x000fe200078e00ff */
[----:B------:R-:W-:Y:S01]  /*1020*/  LEA.HI R10, R10, R191, RZ, 0x3 ;  /* 0x000000bf0a0a7211 */ /* 0x000fe200078f18ff */
[C---:B------:R-:W-:Y:S01]  /*1030*/  VIADD R27, R18.reuse, 0x100 ;  /* 0x00000100121b7836 */ /* 0x040fe20000000000 */
[----:B------:R1:W-:Y:S01]  /*1040*/  STL [R1+0x18], R31 ;  /* 0x0000181f01007387 */ /* 0x0003e20000100800 */
[C---:B------:R-:W-:Y:S01]  /*1050*/  VIADD R26, R18.reuse, 0x120 ;  /* 0x00000120121a7836 */ /* 0x040fe20000000000 */
[----:B------:R-:W-:Y:S01]  /*1060*/  SHF.R.U32.HI R8, RZ, 0x3, R9 ;  /* 0x00000003ff087819 */ /* 0x000fe20000011609 */
[----:B------:R-:W-:Y:S01]  /*1070*/  VIADD R25, R18, 0x140 ;  /* 0x0000014012197836 */ /* 0x000fe20000000000 */
[----:B------:R-:W-:Y:S01]  /*1080*/  STL [R1+0x14], R30 ;  /* 0x0000141e01007387 */ /* 0x000fe20000100800 */
[----:B------:R-:W-:Y:S01]  /*1090*/  IMAD.SHL.U32 R24, R6, 0x100, RZ ;  /* 0x0000010006187824 */ /* 0x000fe200078e00ff */
[----:B------:R-:W-:Y:S01]  /*10a0*/  SHF.R.S32.HI R5, RZ, 0x1f, R32 ;  /* 0x0000001fff057819 */ /* 0x000fe20000011420 */
[----:B------:R-:W-:Y:S01]  /*10b0*/  IMAD.SHL.U32 R192, R11, 0x4, RZ ;  /* 0x000000040bc07824 */ /* 0x000fe200078e00ff */
[----:B------:R-:W-:Y:S01]  /*10c0*/  STL [R1+0x10], R29 ;  /* 0x0000101d01007387 */ /* 0x000fe20000100800 */
[----:B------:R-:W-:Y:S01]  /*10d0*/  SHF.L.U64.HI R0, R33, 0x1, R0 ;  /* 0x0000000121007819 */ /* 0x000fe20000010200 */
[----:B------:R-:W-:Y:S01]  /*10e0*/  VIADD R229, R18, 0x160 ;  /* 0x0000016012e57836 */ /* 0x000fe20000000000 */
[----:B------:R-:W-:Y:S01]  /*10f0*/  LOP3.LUT R9, R9, 0x38, R18, 0xf8, !PT ;  /* 0x0000003809097812 */ /* 0x000fe200078ef812 */
[----:B------:R-:W-:Y:S01]  /*1100*/  STL [R1+0xc], R28 ;  /* 0x00000c1c01007387 */ /* 0x000fe20000100800 */
[----:B------:R-:W-:Y:S01]  /*1110*/  LOP3.LUT R16, R16, 0xfffffe00, RZ, 0xc0, !PT ;  /* 0xfffffe0010107812 */ /* 0x000fe200078ec0ff */
[----:B------:R-:W-:Y:S01]  /*1120*/  VIADD R228, R18, 0x180 ;  /* 0x0000018012e47836 */ /* 0x000fe20000000000 */
[----:B------:R-:W-:Y:S01]  /*1130*/  LOP3.LUT R10, R10, 0xfffffff8, RZ, 0xc0, !PT ;  /* 0xfffffff80a0a7812 */ /* 0x000fe200078ec0ff */
[----:B------:R-:W-:Y:S01]  /*1140*/  STL [R1+0x8], R27 ;  /* 0x0000081b01007387 */ /* 0x000fe20000100800 */
[----:B------:R-:W-:Y:S01]  /*1150*/  SHF.R.S32.HI R6, RZ, 0x1f, R31 ;  /* 0x0000001fff067819 */ /* 0x000fe2000001141f */
[----:B------:R-:W-:Y:S01]  /*1160*/  VIADD R227, R18, 0x1a0 ;  /* 0x000001a012e37836 */ /* 0x000fe20000000000 */
[----:B------:R-:W-:Y:S01]  /*1170*/  SHF.R.S32.HI R7, RZ, 0x1f, R30 ;  /* 0x0000001fff077819 */ /* 0x000fe2000001141e */
[----:B------:R-:W-:Y:S01]  /*1180*/  STL [R1+0x4], R26 ;  /* 0x0000041a01007387 */ /* 0x000fe20000100800 */
[----:B0-----:R-:W-:Y:S01]  /*1190*/  SHF.L.U64.HI R32, R32, 0x1, R5 ;  /* 0x0000000120207819 */ /* 0x001fe20000010205 */
[----:B------:R-:W-:Y:S01]  /*11a0*/  IMAD.IADD R213, R191, 0x1, -R10 ;  /* 0x00000001bfd57824 */ /* 0x000fe200078e0a0a */
[----:B------:R-:W-:Y:S01]  /*11b0*/  LOP3.LUT R8, R16, R9, R8, 0xf6, !PT ;  /* 0x0000000910087212 */ /* 0x000fe200078ef608 */
[----:B------:R-:W-:Y:S01]  /*11c0*/  STL [R1], R25 ;  /* 0x0000001901007387 */ /* 0x000fe20000100800 */
[----:B------:R-:W-:Y:S01]  /*11d0*/  SHF.L.U64.HI R5, R31, 0x1, R6 ;  /* 0x000000011f057819 */ /* 0x000fe20000010206 */
[----:B------:R-:W-:Y:S01]  /*11e0*/  VIADD R226, R18, 0x1c0 ;  /* 0x000001c012e27836 */ /* 0x000fe20000000000 */
[----:B------:R-:W-:Y:S01]  /*11f0*/  SHF.R.S32.HI R9, RZ, 0x1f, R29 ;  /* 0x0000001fff097819 */ /* 0x000fe2000001141d */
[----:B------:R-:W-:Y:S01]  /*1200*/  STL [R1+0x74], R24 ;  /* 0x0000741801007387 */ /* 0x000fe20000100800 */
[----:B------:R-:W-:Y:S01]  /*1210*/  SHF.R.S32.HI R10, RZ, 0x1f, R28 ;  /* 0x0000001fff0a7819 */ /* 0x000fe2000001141c */
[----:B------:R-:W-:Y:S01]  /*1220*/  IMAD.SHL.U32 R190, R4, 0x2, RZ ;  /* 0x0000000204be7824 */ /* 0x000fe200078e00ff */
[----:B------:R-:W-:Y:S01]  /*1230*/  SHF.R.S32.HI R11, RZ, 0x1f, R27 ;  /* 0x0000001fff0b7819 */ /* 0x000fe2000001141b */
[----:B------:R0:W-:Y:S01]  /*1240*/  STL [R1+0x24], R0 ;  /* 0x0000240001007387 */ /* 0x0001e20000100800 */
[----:B------:R-:W-:Y:S01]  /*1250*/  SHF.L.U64.HI R6, R29, 0x1, R9 ;  /* 0x000000011d067819 */ /* 0x000fe20000010209 */
[----:B------:R-:W-:Y:S01]  /*1260*/  VIADD R225, R18, 0x1e0 ;  /* 0x000001e012e17836 */ /* 0x000fe20000000000 */
[----:B------:R-:W-:Y:S01]  /*1270*/  SHF.R.S32.HI R12, RZ, 0x1f, R26 ;  /* 0x0000001fff0c7819 */ /* 0x000fe2000001141a */
[----:B------:R-:W-:Y:S01]  /*1280*/  STL [R1+0x28], R32 ;  /* 0x0000282001007387 */ /* 0x000fe20000100800 */
[----:B------:R-:W-:Y:S01]  /*1290*/  R2P PR, R14, 0x6 ;  /* 0x000000060e007804 */ /* 0x000fe20000000000 */
[----:B------:R-:W-:Y:S01]  /*12a0*/  IMAD.IADD R212, R190, 0x1, R24 ;  /* 0x00000001bed47824 */ /* 0x000fe200078e0218 */
[----:B------:R-:W-:Y:S01]  /*12b0*/  SHF.R.S32.HI R13, RZ, 0x1f, R25 ;  /* 0x0000001fff0d7819 */ /* 0x000fe20000011419 */
[----:B------:R2:W-:Y:S01]  /*12c0*/  STL [R1+0x2c], R5 ;  /* 0x00002c0501007387 */ /* 0x0005e20000100800 */
[----:B------:R-:W-:Y:S01]  /*12d0*/  SHF.R.S32.HI R14, RZ, 0x1f, R229 ;  /* 0x0000001fff0e7819 */ /* 0x000fe200000114e5 */
[----:B-1----:R-:W-:Y:S01]  /*12e0*/  VIADD R31, R212, 0x40 ;  /* 0x00000040d41f7836 */ /* 0x002fe20000000000 */
[----:B0-----:R-:W-:Y:S01]  /*12f0*/  SHF.L.U64.HI R0, R30, 0x1, R7 ;  /* 0x000000011e007819 */ /* 0x001fe20000010207 */
[----:B------:R-:W-:Y:S01]  /*1300*/  IMAD R216, R2, 0x2, R17 ;  /* 0x0000000202d87824 */ /* 0x000fe200078e0211 */
[----:B------:R-:W-:Y:S01]  /*1310*/  SHF.R.S32.HI R15, RZ, 0x1f, R228 ;  /* 0x0000001fff0f7819 */ /* 0x000fe200000114e4 */
[C---:B------:R-:W-:Y:S01]  /*1320*/  VIADD R38, R214.reuse, 0xc0 ;  /* 0x000000c0d6267836 */ /* 0x040fe20000000000 */
[----:B------:R-:W-:Y:S01]  /*1330*/  SHF.R.S32.HI R16, RZ, 0x1f, R227 ;  /* 0x0000001fff107819 */ /* 0x000fe200000114e3 */
[----:B------:R0:W-:Y:S01]  /*1340*/  STL [R1+0x30], R0 ;  /* 0x0000300001007387 */ /* 0x0001e20000100800 */
[----:B------:R-:W-:Y:S01]  /*1350*/  SHF.R.S32.HI R21, RZ, 0x1f, R226 ;  /* 0x0000001fff157819 */ /* 0x000fe200000114e2 */
[----:B------:R-:W-:Y:S01]  /*1360*/  VIADD R36, R214, 0x140 ;  /* 0x00000140d6247836 */ /* 0x000fe20000000000 */
[----:B--2---:R-:W-:Y:S01]  /*1370*/  SHF.L.U64.HI R5, R28, 0x1, R10 ;  /* 0x000000011c057819 */ /* 0x004fe2000001020a */
[----:B------:R1:W-:Y:S01]  /*1380*/  STL [R1+0x34], R6 ;  /* 0x0000340601007387 */ /* 0x0003e20000100800 */
[----:B------:R-:W-:Y:S01]  /*1390*/  SHF.L.U64.HI R4, R226, 0x1, R21 ;  /* 0x00000001e2047819 */ /* 0x000fe20000010215 */
[----:B------:R-:W-:Y:S01]  /*13a0*/  VIADD R35, R214, 0x180 ;  /* 0x00000180d6237836 */ /* 0x000fe20000000000 */
[----:B------:R-:W-:Y:S01]  /*13b0*/  SHF.R.S32.HI R20, RZ, 0x1f, R225 ;  /* 0x0000001fff147819 */ /* 0x000fe200000114e1 */
[----:B------:R2:W-:Y:S01]  /*13c0*/  STL [R1+0x38], R5 ;  /* 0x0000380501007387 */ /* 0x0005e20000100800 */
[----:B------:R-:W-:Y:S01]  /*13d0*/  SHF.R.S32.HI R37, RZ, 0x1f, R37 ;  /* 0x0000001fff257819 */ /* 0x000fe20000011425 */
[C---:B------:R-:W-:Y:S01]  /*13e0*/  VIADD R37, R212.reuse, 0x10 ;  /* 0x00000010d4257836 */ /* 0x040fe20000000000 */
[----:B0-----:R-:W-:Y:S01]  /*13f0*/  SHF.L.U64.HI R0, R27, 0x1, R11 ;  /* 0x000000011b007819 */ /* 0x001fe2000001020b */
[C---:B------:R-:W-:Y:S01]  /*1400*/  VIADD R28, R212.reuse, 0x58 ;  /* 0x00000058d41c7836 */ /* 0x040fe20000000000 */
[----:B------:R-:W-:Y:S01]  /*1410*/  SHF.R.S32.HI R34, RZ, 0x1f, R34 ;  /* 0x0000001fff227819 */ /* 0x000fe20000011422 */
[----:B------:R-:W-:Y:S01]  /*1420*/  VIADD R34, R212, 0x28 ;  /* 0x00000028d4227836 */ /* 0x000fe20000000000 */
[----:B-1----:R-:W-:Y:S01]  /*1430*/  SHF.L.U64.HI R6, R26, 0x1, R12 ;  /* 0x000000011a067819 */ /* 0x002fe2000001020c */
[----:B------:R0:W-:Y:S01]  /*1440*/  STL [R1+0x3c], R0 ;  /* 0x00003c0001007387 */ /* 0x0001e20000100800 */
[----:B------:R-:W-:Y:S01]  /*1450*/  IMAD R222, R3, 0x8, R196 ;  /* 0x0000000803de7824 */ /* 0x000fe200078e02c4 */
[----:B--2---:R-:W-:Y:S01]  /*1460*/  SHF.L.U64.HI R5, R25, 0x1, R13 ;  /* 0x0000000119057819 */ /* 0x004fe2000001020d */
[----:B------:R-:W-:Y:S01]  /*1470*/  VIADD R25, R212, 0x70 ;  /* 0x00000070d4197836 */ /* 0x000fe20000000000 */
[----:B------:R1:W-:Y:S01]  /*1480*/  STL [R1+0x40], R6 ;  /* 0x0000400601007387 */ /* 0x0003e20000100800 */
[----:B------:R-:W-:Y:S01]  /*1490*/  SHF.R.S32.HI R3, RZ, 0x1f, R37 ;  /* 0x0000001fff037819 */ /* 0x000fe20000011425 */
[----:B------:R-:W-:Y:S01]  /*14a0*/  VIADD R219, R216, 0x36400 ;  /* 0x00036400d8db7836 */ /* 0x000fe20000000000 */
[----:B------:R-:W-:Y:S01]  /*14b0*/  SHF.R.S32.HI R3, RZ, 0x1f, R34 ;  /* 0x0000001fff037819 */ /* 0x000fe20000011422 */
[----:B------:R2:W-:Y:S01]  /*14c0*/  STL [R1+0x44], R5 ;  /* 0x0000440501007387 */ /* 0x0005e20000100800 */
[C---:B------:R-:W-:Y:S01]  /*14d0*/  VIADD R11, R212.reuse, 0xb8 ;  /* 0x000000b8d40b7836 */ /* 0x040fe20000000000 */
[----:B0-----:R-:W-:Y:S01]  /*14e0*/  SHF.L.U64.HI R0, R229, 0x1, R14 ;  /* 0x00000001e5007819 */ /* 0x001fe2000001020e */
[C---:B------:R-:W-:Y:S01]  /*14f0*/  VIADD R14, R212.reuse, 0xa0 ;  /* 0x000000a0d40e7836 */ /* 0x040fe20000000000 */
[----:B------:R-:W-:Y:S01]  /*1500*/  SHF.R.S32.HI R3, RZ, 0x1f, R31 ;  /* 0x0000001fff037819 */ /* 0x000fe2000001141f */
[C---:B------:R-:W-:Y:S01]  /*1510*/  VIADD R9, R212.reuse, 0xc8 ;  /* 0x000000c8d4097836 */ /* 0x040fe20000000000 */
[----:B------:R-:W-:Y:S01]  /*1520*/  SHF.R.S32.HI R38, RZ, 0x1f, R38 ;  /* 0x0000001fff267819 */ /* 0x000fe20000011426 */
[----:B------:R0:W-:Y:S01]  /*1530*/  STL [R1+0x48], R0 ;  /* 0x0000480001007387 */ /* 0x0001e20000100800 */
[----:B------:R-:W-:Y:S01]  /*1540*/  SHF.R.S32.HI R36, RZ, 0x1f, R36 ;  /* 0x0000001fff247819 */ /* 0x000fe20000011424 */
[----:B-1----:R-:W-:Y:S01]  /*1550*/  VIADD R6, R212, 0xe0 ;  /* 0x000000e0d4067836 */ /* 0x002fe20000000000 */
[----:B--2---:R-:W-:Y:S01]  /*1560*/  SHF.L.U64.HI R5, R228, 0x1, R15 ;  /* 0x00000001e4057819 */ /* 0x004fe2000001020f */
[----:B------:R-:W-:Y:S01]  /*1570*/  VIADD R186, R18, 0x20 ;  /* 0x0000002012ba7836 */ /* 0x000fe20000000000 */
[----:B------:R-:W-:Y:S01]  /*1580*/  SHF.R.S32.HI R35, RZ, 0x1f, R35 ;  /* 0x0000001fff237819 */ /* 0x000fe20000011423 */
[----:B------:R-:W-:Y:S01]  /*1590*/  VIADD R40, R214, 0x40 ;  /* 0x00000040d6287836 */ /* 0x000fe20000000000 */
[----:B------:R-:W-:Y:S01]  /*15a0*/  SEL R218, R218, 0xffffffc0, !P2 ;  /* 0xffffffc0dada7807 */ /* 0x000fe20005000000 */
[----:B------:R-:W-:Y:S01]  /*15b0*/  STL [R1+0x4c], R5 ;  /* 0x00004c0501007387 */ /* 0x000fe20000100800 */
[----:B------:R-:W-:Y:S01]  /*15c0*/  SHF.R.S32.HI R3, RZ, 0x1f, R28 ;  /* 0x0000001fff037819 */ /* 0x000fe2000001141c */
        /* <DEDUP_REMOVED lines=67> */
.L_x_3554:
[----:B------:R-:W-:Y:S01]  /*1a00*/  ULDC.64 UR4, c[0x0][0xb20] ;  /* 0x0002c80000047ab9 */ /* 0x000fe20000000a00 */
[----:B01----:R-:W0:Y:S01]  /*1a10*/  LDC.64 R2, c[0x0][0xb00] ;  /* 0x0002c000ff027b82 */ /* 0x003e220000000a00 */
[----:B------:R-:W-:Y:S01]  /*1a20*/  ISETP.NE.U32.AND P0, PT, RZ, UR4, PT ;  /* 0x00000004ff007c0c */ /* 0x000fe2000bf05070 */
[----:B-----5:R-:W-:Y:S01]  /*1a30*/  IMAD.MOV.U32 R37, RZ, RZ, RZ ;  /* 0x000000ffff257224 */ /* 0x020fe200078e00ff */
[----:B------:R-:W-:Y:S01]  /*1a40*/  ULDC.64 UR6, c[0x0][0xb18] ;  /* 0x0002c60000067ab9 */ /* 0x000fe20000000a00 */
[----:B--2-4-:R-:W-:Y:S01]  /*1a50*/  IMAD.MOV.U32 R9, RZ, RZ, RZ ;  /* 0x000000ffff097224 */ /* 0x014fe200078e00ff */
        /* <DEDUP_REMOVED lines=9> */
[----:B------:R-:W0:Y:S06]  /*1af0*/  @P1 LDC.64 R4, c[0x0][0xb10] ;  /* 0x0002c400ff041b82 */ /* 0x000e2c0000000a00 */
[----:B------:R-:W5:Y:S01]  /*1b00*/  @P3 LDG.E R37, desc[UR50][R2.64] ;  /* 0x0000003202253981 */ /* 0x000f62000c1e1900 */
[----:B------:R-:W-:Y:S02]  /*1b10*/  ULDC UR4, c[0x0][0x288] ;  /* 0x0000a20000047ab9 */ /* 0x000fe40000000800 */
[----:B------:R-:W-:Y:S01]  /*1b20*/  IMAD.U32 R184, RZ, RZ, UR4 ;  /* 0x00000004ffb87e24 */ /* 0x000fe2000f8e00ff */
[----:B------:R2:W-:Y:S01]  /*1b30*/  STL [R1+0x60], R83 ;  /* 0x0000605301007387 */ /* 0x0005e20000100800 */
[----:B------:R-:W-:-:S02]  /*1b40*/  ULDC.64 UR4, c[0x0][0x418] ;  /* 0x0001060000047ab9 */ /* 0x000fc40000000a00 */
[----:B------:R-:W-:Y:S01]  /*1b50*/  UISETP.NE.U32.AND UP0, UPT, UR4, URZ, UPT ;  /* 0x0000003f0400728c */ /* 0x000fe2000bf05070 */
[----:B-1----:R-:W-:-:S03]  /*1b60*/  @P0 IMAD.WIDE R6, R83, 0x4, R6 ;  /* 0x0000000453060825 */ /* 0x002fc600078e0206 */
[----:B------:R-:W-:Y:S01]  /*1b70*/  UISETP.NE.AND.EX UP0, UPT, UR5, URZ, UPT, UP0 ;  /* 0x0000003f0500728c */ /* 0x000fe2000bf05300 */
[----:B------:R-:W-:Y:S01]  /*1b80*/  ULDC UR4, c[0x0][0x424] ;  /* 0x0001090000047ab9 */ /* 0x000fe20000000800 */
[----:B------:R-:W-:Y:S01]  /*1b90*/  ISETP.NE.U32.AND P2, PT, RZ, UR6, PT ;  /* 0x00000006ff007c0c */ /* 0x000fe2000bf45070 */
[----:B------:R1:W5:Y:S01]  /*1ba0*/  @P0 LDG.E R9, desc[UR50][R6.64] ;  /* 0x0000003206090981 */ /* 0x000362000c1e1900 */
[----:B------:R-:W-:Y:S01]  /*1bb0*/  USEL UR4, UR4, 0x1, UP0 ;  /* 0x0000000104047887 */ /* 0x000fe20008000000 */
[----:B0-----:R-:W-:Y:S01]  /*1bc0*/  @P1 IMAD.WIDE R4, R83, 0x4, R4 ;  /* 0x0000000453041825 */ /* 0x001fe200078e0204 */
[----:B------:R-:W-:Y:S01]  /*1bd0*/  ULDC UR5, c[0x0][0x2f0] ;  /* 0x0000bc0000057ab9 */ /* 0x000fe20000000800 */
[C---:B------:R-:W-:Y:S01]  /*1be0*/  LOP3.LUT R0, R82.reuse, 0xff0000, RZ, 0xc0, !PT ;  /* 0x00ff000052007812 */ /* 0x040fe200078ec0ff */
[----:B------:R-:W-:Y:S02]  /*1bf0*/  UIMAD UR4, UR4, UR5, URZ ;  /* 0x00000005040472a4 */ /* 0x000fe4000f8e023f */
[----:B------:R0:W5:Y:S01]  /*1c00*/  @P1 LDG.E R184, desc[UR50][R4.64] ;  /* 0x0000003204b81981 */ /* 0x000162000c1e1900 */
[----:B-1----:R-:W-:Y:S01]  /*1c10*/  LOP3.LUT R6, R82, 0xff000000, RZ, 0xc0, !PT ;  /* 0xff00000052067812 */ /* 0x002fe200078ec0ff */
[----:B------:R-:W-:Y:S01]  /*1c20*/  ULDC UR5, c[0x0][0x348] ;  /* 0x0000d20000057ab9 */ /* 0x000fe20000000800 */
[----:B------:R-:W-:-:S02]  /*1c30*/  ISETP.NE.AND.EX P2, PT, RZ, UR7, PT, P2 ;  /* 0x00000007ff007c0c */ /* 0x000fc4000bf45320 */
[----:B------:R-:W-:Y:S02]  /*1c40*/  LOP3.LUT R189, R82, 0xffff, RZ, 0xc0, !PT ;  /* 0x0000ffff52bd7812 */ /* 0x000fe400078ec0ff */
[----:B0-----:R-:W-:-:S04]  /*1c50*/  SHF.R.U32.HI R5, RZ, 0x8, R6 ;  /* 0x00000008ff057819 */ /* 0x001fc80000011606 */
[----:B------:R-:W-:Y:S01]  /*1c60*/  LEA.HI R8, R0, R5, RZ, 0x10 ;  /* 0x0000000500087211 */ /* 0x000fe200078f80ff */
[----:B--2---:R-:W-:Y:S06]  /*1c70*/  @P1 BRA `(.L_x_3335) ;  /* 0x0000000000241947 */ /* 0x004fec0003800000 */
        /* <DEDUP_REMOVED lines=9> */
.L_x_3335:
[----:B------:R-:W-:Y:S02]  /*1d10*/  IMAD.U32 R32, RZ, RZ, UR5 ;  /* 0x00000005ff207e24 */ /* 0x000fe4000f8e00ff */
[----:B------:R-:W-:Y:S01]  /*1d20*/  IMAD.U32 R24, RZ, RZ, UR4 ;  /* 0x00000004ff187e24 */ /* 0x000fe2000f8e00ff */
[----:B------:R-:W-:Y:S06]  /*1d30*/  @!P2 BRA `(.L_x_3336) ;  /* 0x000000000010a947 */ /* 0x000fec0003800000 */
[----:B------:R-:W0:Y:S02]  /*1d40*/  LDC.64 R2, c[0x0][0xb18] ;  /* 0x0002c600ff027b82 */ /* 0x000e240000000a00 */
[----:B0-----:R-:W-:-:S05]  /*1d50*/  IMAD.WIDE R2, R83, 0x4, R2 ;  /* 0x0000000453027825 */ /* 0x001fca00078e0202 */
[----:B------:R0:W5:Y:S01]  /*1d60*/  LDG.E R24, desc[UR50][R2.64] ;  /* 0x0000003202187981 */ /* 0x000162000c1e1900 */
[----:B------:R-:W-:Y:S05]  /*1d70*/  BRA `(.L_x_3337) ;  /* 0x0000000000107947 */ /* 0x000fea0003800000 */
.L_x_3336:
[----:B------:R-:W-:Y:S05]  /*1d80*/  @!P3 BRA `(.L_x_3337) ;  /* 0x00000000000cb947 */ /* 0x000fea0003800000 */
[----:B------:R-:W2:Y:S04]  /*1d90*/  LDG.E R5, desc[UR50][R2.64] ;  /* 0x0000003202057981 */ /* 0x000ea8000c1e1900 */
[----:B------:R-:W2:Y:S02]  /*1da0*/  LDG.E R24, desc[UR50][R2.64+0x4] ;  /* 0x0000043202187981 */ /* 0x000ea4000c1e1900 */
[----:B--2---:R-:W-:-:S07]  /*1db0*/  IMAD.IADD R24, R24, 0x1, -R5 ;  /* 0x0000000118187824 */ /* 0x004fce00078e0a05 */
.L_x_3337:
        /* <DEDUP_REMOVED lines=47> */
.L_x_3340:
[----:B------:R-:W-:-:S13]  /*20b0*/  ISETP.NE.AND P0, PT, R3, 0x1, PT ;  /* 0x000000010300780c */ /* 0x000fda0003f05270 */
[----:B------:R-:W0:Y:S02]  /*20c0*/  @P0 LDC.64 R4, c[0x0][0xae0] ;  /* 0x0002b800ff040b82 */ /* 0x000e240000000a00 */
[----:B0-----:R-:W-:-:S05]  /*20d0*/  @P0 IMAD.HI.U32 R4, R0, R4, RZ ;  /* 0x0000000400040227 */ /* 0x001fca00078e00ff */
[----:B------:R-:W-:-:S07]  /*20e0*/  @P0 SHF.R.U32.HI R0, RZ, R5, R4 ;  /* 0x00000005ff000219 */ /* 0x000fce0000011604 */
.L_x_3341:
[----:B------:R-:W-:Y:S05]  /*20f0*/  BSYNC B0 ;  /* 0x0000000000007941 */ /* 0x000fea0003800000 */
.L_x_3339:
[----:B------:R-:W-:-:S05]  /*2100*/  IMAD R5, R0, R3, R3 ;  /* 0x0000000300057224 */ /* 0x000fca00078e0203 */
[----:B------:R-:W-:-:S07]  /*2110*/  VIMNMX R2, R2, R5, PT ;  /* 0x0000000502027248 */ /* 0x000fce0003fe0100 */
.L_x_3338:
[----:B------:R-:W0:Y:S01]  /*2120*/  @P1 LDC R0, c[0x0][0x44c] ;  /* 0x00011300ff001b82 */ /* 0x000e220000000800 */
[----:B------:R-:W-:Y:S01]  /*2130*/  VIADD R2, R2, 0x3f ;  /* 0x0000003f02027836 */ /* 0x000fe20000000000 */
[----:B------:R-:W-:Y:S01]  /*2140*/  ULDC UR4, c[0x0][0xad4] ;  /* 0x0002b50000047ab9 */ /* 0x000fe20000000800 */
[----:B------:R-:W-:Y:S02]  /*2150*/  IMAD.MOV.U32 R4, RZ, RZ, R197 ;  /* 0x000000ffff047224 */ /* 0x000fe400078e00c5 */
[----:B------:R-:W-:Y:S01]  /*2160*/  IMAD.IADD R169, R185, 0x1, -R184 ;  /* 0x00000001b9a97824 */ /* 0x000fe200078e0ab8 */
[----:B------:R-:W-:Y:S02]  /*2170*/  SHF.R.S32.HI R5, RZ, 0x1f, R2 ;  /* 0x0000001fff057819 */ /* 0x000fe40000011402 */
[----:B------:R-:W1:Y:S02]  /*2180*/  @P1 LDC R7, c[0x0][0x450] ;  /* 0x00011400ff071b82 */ /* 0x000e640000000800 */
[----:B------:R-:W-:Y:S01]  /*2190*/  LEA.HI R5, R5, R2, RZ, 0x6 ;  /* 0x0000000205057211 */ /* 0x000fe200078f30ff */
[----:B0-----:R-:W-:-:S05]  /*21a0*/  @P1 IMAD.HI.U32 R0, R197, R0, RZ ;  /* 0x00000000c5001227 */ /* 0x001fca00078e00ff */
[----:B-1----:R-:W-:Y:S02]  /*21b0*/  @P1 SHF.R.U32.HI R4, RZ, R7, R0 ;  /* 0x00000007ff041219 */ /* 0x002fe40000011600 */
[----:B------:R-:W-:-:S03]  /*21c0*/  SHF.R.S32.HI R0, RZ, 0x6, R5 ;  /* 0x00000006ff007819 */ /* 0x000fc60000011405 */
[----:B------:R-:W-:Y:S01]  /*21d0*/  IMAD.IADD R2, R169, 0x1, R4 ;  /* 0x00000001a9027824 */ /* 0x000fe200078e0204 */
[----:B------:R-:W-:-:S03]  /*21e0*/  VIMNMX R6, R35, R0, PT ;  /* 0x0000000023067248 */ /* 0x000fc60003fe0100 */
        /* <DEDUP_REMOVED lines=12> */
.L_x_3344:
[----:B------:R-:W-:-:S13]  /*22b0*/  ISETP.NE.AND P0, PT, R3, 0x1, PT ;  /* 0x000000010300780c */ /* 0x000fda0003f05270 */
[----:B------:R-:W0:Y:S02]  /*22c0*/  @P0 LDC.64 R4, c[0x0][0xae0] ;  /* 0x0002b800ff040b82 */ /* 0x000e240000000a00 */
[----:B0-----:R-:W-:-:S05]  /*22d0*/  @P0 IMAD.HI.U32 R4, R2, R4, RZ ;  /* 0x0000000402040227 */ /* 0x001fca00078e00ff */
[----:B------:R-:W-:-:S07]  /*22e0*/  @P0 SHF.R.U32.HI R2, RZ, R5, R4 ;  /* 0x00000005ff020219 */ /* 0x000fce0000011604 */
.L_x_3345:
[----:B------:R-:W-:Y:S05]  /*22f0*/  BSYNC B0 ;  /* 0x0000000000007941 */ /* 0x000fea0003800000 */
.L_x_3343:
[----:B------:R-:W-:-:S05]  /*2300*/  IMAD R3, R2, R3, RZ ;  /* 0x0000000302037224 */ /* 0x000fca00078e02ff */
[----:B------:R-:W-:-:S07]  /*2310*/  VIMNMX R0, R0, R3, !PT ;  /* 0x0000000300007248 */ /* 0x000fce0007fe0100 */
.L_x_3342:
[----:B------:R-:W-:Y:S01]  /*2320*/  SHF.R.S32.HI R3, RZ, 0x1f, R0 ;  /* 0x0000001fff037819 */ /* 0x000fe20000011400 */
[----:B------:R-:W-:Y:S01]  /*2330*/  BSSY B0, `(.L_x_3346) ;  /* 0x000002a000007945 */ /* 0x000fe20003800000 */
[----:B------:R-:W-:Y:S02]  /*2340*/  SHF.R.U32.HI R2, RZ, 0x10, R8 ;  /* 0x00000010ff027819 */ /* 0x000fe40000011608 */
[----:B------:R-:W-:Y:S01]  /*2350*/  LEA.HI R3, R3, R0, RZ, 0x6 ;  /* 0x0000000003037211 */ /* 0x000fe200078f30ff */
[----:B------:R-:W-:Y:S01]  /*2360*/  IMAD.MOV.U32 R0, RZ, RZ, RZ ;  /* 0x000000ffff007224 */ /* 0x000fe200078e00ff */
[----:B------:R-:W-:Y:S01]  /*2370*/  LOP3.LUT R12, R8, 0xff, RZ, 0xc0, !PT ;  /* 0x000000ff080c7812 */ /* 0x000fe200078ec0ff */
[----:B------:R0:W-:Y:S01]  /*2380*/  STL [R1+0x5c], R2 ;  /* 0x00005c0201007387 */ /* 0x0001e20000100800 */
[----:B------:R-:W-:-:S03]  /*2390*/  SHF.R.S32.HI R3, RZ, 0x6, R3 ;  /* 0x00000006ff037819 */ /* 0x000fc60000011403 */
[----:B------:R0:W-:Y:S01]  /*23a0*/  STL [R1+0x64], R12 ;  /* 0x0000640c01007387 */ /* 0x0001e20000100800 */
[----:B------:R-:W-:-:S04]  /*23b0*/  VIMNMX R11, RZ, R3, !PT ;  /* 0x00000003ff0b7248 */ /* 0x000fc80007fe0100 */
        /* <DEDUP_REMOVED lines=33> */
.L_x_3347:
[----:B------:R-:W-:Y:S05]  /*25d0*/  BSYNC B0 ;  /* 0x0000000000007941 */ /* 0x000fea0003800000 */
.L_x_3346:
        /* <DEDUP_REMOVED lines=36> */
.L_x_3350:
[----:B------:R-:W-:Y:S05]  /*2820*/  BSYNC B6 ;  /* 0x0000000000067941 */ /* 0x000fea0003800000 */
.L_x_3349:
        /* <DEDUP_REMOVED lines=20> */
.L_x_3352:
[----:B------:R-:W-:Y:S05]  /*2970*/  BSYNC B6 ;  /* 0x0000000000067941 */ /* 0x000fea0003800000 */
.L_x_3351:
[----:B------:R-:W-:Y:S01]  /*2980*/  ULDC.64 UR4, c[0x0][0xaf0] ;  /* 0x0002bc0000047ab9 */ /* 0x000fe20000000a00 */
[----:B------:R-:W-:Y:S01]  /*2990*/  IMAD.MOV.U32 R0, RZ, RZ, R83 ;  /* 0x000000ffff007224 */ /* 0x000fe200078e0053 */
[----:B------:R-:W-:Y:S01]  /*29a0*/  ISETP.NE.U32.AND P0, PT, RZ, UR4, PT ;  /* 0x00000004ff007c0c */ /* 0x000fe2000bf05070 */
[----:B------:R-:W0:Y:S01]  /*29b0*/  S2R R6, SR_TID.X ;  /* 0x0000000000067919 */ /* 0x000e220000002100 */
[----:B------:R-:W1:Y:S08]  /*29c0*/  LDC.64 R4, c[0x0][0x3f8] ;  /* 0x0000fe00ff047b82 */ /* 0x000e700000000a00 */
[----:B------:R-:W2:Y:S01]  /*29d0*/  LDC R13, c[0x0][0x3f4] ;  /* 0x0000fd00ff0d7b82 */ /* 0x000ea20000000800 */
[----:B------:R-:W-:-:S07]  /*29e0*/  ISETP.NE.AND.EX P0, PT, RZ, UR5, PT, P0 ;  /* 0x00000005ff007c0c */ /* 0x000fce000bf05300 */
[----:B------:R-:W3:Y:S01]  /*29f0*/  LDC.64 R44, c[0x0][0x408] ;  /* 0x00010200ff2c7b82 */ /* 0x000ee20000000a00 */
[----:B------:R-:W-:Y:S01]  /*2a00*/  SHF.R.S32.HI R7, RZ, 0x1f, R191 ;  /* 0x0000001fff077819 */ /* 0x000fe200000114bf */
[----:B------:R-:W4:Y:S01]  /*2a10*/  S2R R25, SR_TID.X ;  /* 0x0000000000197919 */ /* 0x000f220000002100 */
[----:B------:R-:W-:Y:S01]  /*2a20*/  SHF.R.S32.HI R193, RZ, 0x1f, R192 ;  /* 0x0000001fffc17819 */ /* 0x000fe200000114c0 */
[----:B------:R-:W-:Y:S01]  /*2a30*/  IMAD.SHL.U32 R39, R213, 0x40, RZ ;  /* 0x00000040d5277824 */ /* 0x000fe200078e00ff */
[----:B------:R-:W-:-:S03]  /*2a40*/  ULDC UR4, c[0x0][0x2f4] ;  /* 0x0000bd0000047ab9 */ /* 0x000fc60000000800 */
[----:B------:R-:W0:Y:S02]  /*2a50*/  @P0 LDC.64 R2, c[0x0][0xaf0] ;  /* 0x0002bc00ff020b82 */ /* 0x000e240000000a00 */
[----:B0-----:R-:W-:-:S05]  /*2a60*/  @P0 IMAD.WIDE R2, R83, 0x4, R2 ;  /* 0x0000000453020825 */ /* 0x001fca00078e0202 */
[----:B------:R0:W3:Y:S01]  /*2a70*/  @P0 LDG.E R0, desc[UR50][R2.64] ;  /* 0x0000003202000981 */ /* 0x0000e2000c1e1900 */
[----:B------:R-:W-:Y:S01]  /*2a80*/  VIADD R8, R6, 0xffffff80 ;  /* 0xffffff8006087836 */ /* 0x000fe20000000000 */
[----:B--2---:R-:W-:Y:S01]  /*2a90*/  ISETP.GE.AND P3, PT, R18, R13, PT ;  /* 0x0000000d1200720c */ /* 0x004fe20003f66270 */
[-C--:B-1----:R-:W-:Y:S01]  /*2aa0*/  IMAD R6, R7, R4.reuse, RZ ;  /* 0x0000000407067224 */ /* 0x082fe200078e02ff */
[----:B------:R-:W-:Y:S01]  /*2ab0*/  LOP3.LUT R39, R39, 0x1c0, RZ, 0xc0, !PT ;  /* 0x000001c027277812 */ /* 0x000fe200078ec0ff */
[----:B------:R-:W-:Y:S01]  /*2ac0*/  IMAD.WIDE.U32 R20, R191, R4, R18 ;  /* 0x00000004bf147225 */ /* 0x000fe200078e0012 */
[----:B------:R-:W-:Y:S02]  /*2ad0*/  SHF.R.S32.HI R9, RZ, 0x1f, R8 ;  /* 0x0000001fff097819 */ /* 0x000fe40000011408 */
[C---:B------:R-:W-:Y:S01]  /*2ae0*/  SHF.L.U64.HI R40, R4.reuse, 0x6, R5 ;  /* 0x0000000604287819 */ /* 0x040fe20000010205 */
[----:B------:R-:W-:Y:S01]  /*2af0*/  IMAD.SHL.U32 R41, R4, 0x40, RZ ;  /* 0x0000004004297824 */ /* 0x000fe200078e00ff */
[----:B------:R-:W-:Y:S01]  /*2b00*/  LEA.HI R9, R9, R8, RZ, 0x2 ;  /* 0x0000000809097211 */ /* 0x000fe200078f10ff */
[----:B0-----:R-:W-:Y:S01]  /*2b10*/  IMAD.WIDE.U32 R2, R191, R4, R192 ;  /* 0x00000004bf027225 */ /* 0x001fe200078e00c0 */
[----:B------:R-:W-:-:S02]  /*2b20*/  SHF.R.U32.HI R43, RZ, 0x3, R39 ;  /* 0x00000003ff2b7819 */ /* 0x000fc40000011627 */
[----:B------:R-:W-:Y:S01]  /*2b30*/  LOP3.LUT R11, R9, 0xfffffffc, RZ, 0xc0, !PT ;  /* 0xfffffffc090b7812 */ /* 0x000fe200078ec0ff */
[----:B------:R-:W-:Y:S01]  /*2b40*/  IMAD R9, R191, R5, R6 ;  /* 0x00000005bf097224 */ /* 0x000fe200078e0206 */
[----:B----4-:R-:W-:Y:S01]  /*2b50*/  SHF.R.U32.HI R25, RZ, 0x7, R25 ;  /* 0x00000007ff197819 */ /* 0x010fe20000011619 */
[----:B---3--:R-:W-:Y:S01]  /*2b60*/  IMAD R6, R7, R44, RZ ;  /* 0x0000002c07067224 */ /* 0x008fe200078e02ff */
[----:B------:R-:W-:Y:S01]  /*2b70*/  SEL R7, R13, RZ, P3 ;  /* 0x000000ff0d077207 */ /* 0x000fe20001800000 */
[----:B------:R-:W-:Y:S01]  /*2b80*/  IMAD.IADD R3, R3, 0x1, R9 ;  /* 0x0000000103037824 */ /* 0x000fe200078e0209 */
[----:B------:R-:W-:Y:S01]  /*2b90*/  SHF.L.U64.HI R42, R44, 0x6, R45 ;  /* 0x000000062c2a7819 */ /* 0x000fe2000001022d */
[----:B------:R-:W-:Y:S01]  /*2ba0*/  IMAD.IADD R21, R9, 0x1, R21 ;  /* 0x0000000109157824 */ /* 0x000fe200078e0215 */
[----:B-----5:R-:W-:Y:S01]  /*2bb0*/  SHF.R.S32.HI R9, RZ, 0x1f, R80 ;  /* 0x0000001fff097819 */ /* 0x020fe20000011450 */
[C---:B------:R-:W-:Y:S01]  /*2bc0*/  IMAD.IADD R7, R18.reuse, 0x1, R7 ;  /* 0x0000000112077824 */ /* 0x040fe200078e0207 */
[----:B------:R-:W-:Y:S01]  /*2bd0*/  ISETP.GE.AND P2, PT, R18, UR4, PT ;  /* 0x0000000412007c0c */ /* 0x000fe2000bf46270 */
[----:B------:R-:W-:Y:S01]  /*2be0*/  IMAD.IADD R48, R8, 0x1, -R11 ;  /* 0x0000000108307824 */ /* 0x000fe200078e0a0b */
[----:B------:R-:W-:Y:S01]  /*2bf0*/  ISETP.GE.AND P1, PT, R186, UR4, PT ;  /* 0x00000004ba007c0c */ /* 0x000fe2000bf26270 */
[----:B------:R-:W-:Y:S01]  /*2c00*/  IMAD R11, R191, R45, R6 ;  /* 0x0000002dbf0b7224 */ /* 0x000fe200078e0206 */
[----:B------:R-:W-:Y:S01]  /*2c10*/  SHF.R.S32.HI R38, RZ, 0x1f, R7 ;  /* 0x0000001fff267819 */ /* 0x000fe20000011407 */
[----:B------:R-:W-:-:S02]  /*2c20*/  IMAD R6, R9, R4, RZ ;  /* 0x0000000409067224 */ /* 0x000fc400078e02ff */
[----:B------:R-:W-:Y:S01]  /*2c30*/  IMAD.WIDE.U32 R2, R80, R4, R2 ;  /* 0x0000000450027225 */ /* 0x000fe200078e0002 */
[----:B------:R-:W-:-:S03]  /*2c40*/  LEA.HI R38, R38, R7, RZ, 0x3 ;  /* 0x0000000726267211 */ /* 0x000fc600078f18ff */
[----:B------:R-:W-:Y:S01]  /*2c50*/  IMAD.WIDE.U32 R20, R80, R4, R20 ;  /* 0x0000000450147225 */ /* 0x000fe200078e0014 */
[----:B------:R-:W-:Y:S02]  /*2c60*/  LOP3.LUT R4, R39, 0x18, R18, 0xf8, !PT ;  /* 0x0000001827047812 */ /* 0x000fe400078ef812 */
[----:B------:R-:W-:Y:S01]  /*2c70*/  LOP3.LUT R54, R38, 0xfffffff8, RZ, 0xc0, !PT ;  /* 0xfffffff826367812 */ /* 0x000fe200078ec0ff */
[-C--:B------:R-:W-:Y:S01]  /*2c80*/  IMAD.WIDE.U32 R28, R191, R44.reuse, R192 ;  /* 0x0000002cbf1c7225 */ /* 0x080fe200078e00c0 */
[----:B------:R-:W-:Y:S02]  /*2c90*/  LOP3.LUT R47, R4, R43, RZ, 0x3c, !PT ;  /* 0x0000002b042f7212 */ /* 0x000fe400078e3cff */
[----:B------:R-:W-:Y:S01]  /*2ca0*/  LOP3.LUT R4, R39, 0x38, R38, 0xf8, !PT ;  /* 0x0000003827047812 */ /* 0x000fe200078ef826 */
[----:B------:R-:W-:Y:S01]  /*2cb0*/  IMAD.WIDE.U32 R30, R191, R44, R18 ;  /* 0x0000002cbf1e7225 */ /* 0x000fe200078e0012 */
[----:B------:R-:W-:-:S03]  /*2cc0*/  SHF.R.S32.HI R57, RZ, 0x1f, R54 ;  /* 0x0000001fff397819 */ /* 0x000fc60000011436 */
[----:B------:R-:W-:Y:S02]  /*2cd0*/  IMAD.IADD R29, R29, 0x1, R11 ;  /* 0x000000011d1d7824 */ /* 0x000fe400078e020b */
[----:B------:R-:W-:Y:S02]  /*2ce0*/  IMAD.IADD R31, R11, 0x1, R31 ;  /* 0x000000010b1f7824 */ /* 0x000fe400078e021f */
[-C--:B------:R-:W-:Y:S02]  /*2cf0*/  IMAD R9, R9, R44.reuse, RZ ;  /* 0x0000002c09097224 */ /* 0x080fe400078e02ff */
[----:B------:R-:W-:Y:S01]  /*2d00*/  IMAD R51, R80, R5, R6 ;  /* 0x0000000550337224 */ /* 0x000fe200078e0206 */
[----:B------:R-:W-:Y:S01]  /*2d10*/  LOP3.LUT R5, R4, R43, RZ, 0x3c, !PT ;  /* 0x0000002b04057212 */ /* 0x000fe200078e3cff */
[C---:B------:R-:W-:Y:S02]  /*2d20*/  IMAD R9, R80.reuse, R45, R9 ;  /* 0x0000002d50097224 */ /* 0x040fe400078e0209 */
[----:B------:R-:W-:-:S04]  /*2d30*/  IMAD.WIDE.U32 R28, R80, R44, R28 ;  /* 0x0000002c501c7225 */ /* 0x000fc800078e001c */
[----:B------:R-:W-:-:S04]  /*2d40*/  IMAD.WIDE.U32 R30, R80, R44, R30 ;  /* 0x0000002c501e7225 */ /* 0x000fc800078e001e */
[----:B------:R-:W-:Y:S02]  /*2d50*/  IMAD.IADD R50, R3, 0x1, R51 ;  /* 0x0000000103327824 */ /* 0x000fe400078e0233 */
[----:B------:R-:W-:Y:S02]  /*2d60*/  IMAD.IADD R37, R37, 0x1, R24 ;  /* 0x0000000125257824 */ /* 0x000fe400078e0218 */
[----:B------:R-:W-:Y:S02]  /*2d70*/  IMAD.SHL.U32 R44, R44, 0x40, RZ ;  /* 0x000000402c2c7824 */ /* 0x000fe400078e00ff */
[----:B------:R-:W-:Y:S02]  /*2d80*/  VIADD R45, R25, 0x8 ;  /* 0x00000008192d7836 */ /* 0x000fe40000000000 */
[----:B------:R-:W-:Y:S02]  /*2d90*/  IMAD.SHL.U32 R46, R13, 0x2, RZ ;  /* 0x000000020d2e7824 */ /* 0x000fe400078e00ff */
[----:B------:R-:W-:-:S02]  /*2da0*/  IMAD R47, R224, 0x200, R47 ;  /* 0x00000200e02f7824 */ /* 0x000fc400078e022f */
[----:B------:R-:W-:Y:S02]  /*2db0*/  IMAD R48, R48, 0x40, R191 ;  /* 0x0000004030307824 */ /* 0x000fe400078e02bf */
[----:B------:R-:W-:Y:S02]  /*2dc0*/  IMAD.IADD R51, R51, 0x1, R21 ;  /* 0x0000000133337824 */ /* 0x000fe400078e0215 */
[----:B------:R-:W-:Y:S02]  /*2dd0*/  IMAD.IADD R55, R29, 0x1, R9 ;  /* 0x000000011d377824 */ /* 0x000fe400078e0209 */
[----:B------:R-:W-:Y:S02]  /*2de0*/  IMAD.IADD R56, R9, 0x1, R31 ;  /* 0x0000000109387824 */ /* 0x000fe400078e021f */
[----:B------:R-:W-:Y:S01]  /*2df0*/  IMAD R58, R224, 0x200, R5 ;  /* 0x00000200e03a7824 */ /* 0x000fe200078e0205 */
[----:B------:R-:W-:-:S07]  /*2e00*/  SHF.R.S32.HI R49, RZ, 0x1f, R0 ;  /* 0x0000001fff317819 */ /* 0x000fce0000011400 */
.L_x_3385:
        /* <DEDUP_REMOVED lines=45> */
[----:B------:R-:W-:-:S02]  /*30e0*/  ULDC.64 UR4, c[0x0][0x310] ;  /* 0x0000c40000047ab9 */ /* 0x000fc40000000a00 */
[----:B------:R-:W-:Y:S02]  /*30f0*/  IMAD R9, R62, UR4, RZ ;  /* 0x000000043e097c24 */ /* 0x000fe4000f8e02ff */
[----:B------:R-:W-:Y:S02]  /*3100*/  IMAD.IADD R5, R5, 0x1, R7 ;  /* 0x0000000105057824 */ /* 0x000fe400078e0207 */
[C---:B------:R-:W-:Y:S02]  /*3110*/  IMAD R9, R60.reuse, UR5, R9 ;  /* 0x000000053c097c24 */ /* 0x040fe4000f8e0209 */
[----:B------:R-:W-:Y:S01]  /*3120*/  IMAD.WIDE.U32 R4, R60, UR4, R4 ;  /* 0x000000043c047c25 */ /* 0x000fe2000f8e0004 */
[----:B------:R-:W-:-:S03]  /*3130*/  ULDC.64 UR4, c[0x0][0x308] ;  /* 0x0000c20000047ab9 */ /* 0x000fc60000000a00 */
[----:B------:R-:W-:Y:S02]  /*3140*/  IMAD.IADD R5, R5, 0x1, R9 ;  /* 0x0000000105057824 */ /* 0x000fe400078e0209 */
[----:B------:R-:W-:Y:S02]  /*3150*/  IMAD R9, R11, R41, R8 ;  /* 0x000000290b097224 */ /* 0x000fe400078e0208 */
        /* <DEDUP_REMOVED lines=16> */
[----:B------:R-:W-:Y:S01]  /*3260*/  IMAD.MOV.U32 R6, RZ, RZ, R28 ;  /* 0x000000ffff067224 */ /* 0x000fe200078e001c */
[----:B------:R-:W-:Y:S01]  /*3270*/  ULDC.64 UR4, c[0x0][0x3e8] ;  /* 0x0000fa0000047ab9 */ /* 0x000fe20000000a00 */
[----:B------:R-:W-:Y:S01]  /*3280*/  IMAD.MOV.U32 R7, RZ, RZ, R55 ;  /* 0x000000ffff077224 */ /* 0x000fe200078e0037 */
[----:B------:R-:W-:Y:S01]  /*3290*/  ULDC.64 UR6, c[0x0][0x400] ;  /* 0x0001000000067ab9 */ /* 0x000fe20000000a00 */
[----:B------:R-:W-:Y:S01]  /*32a0*/  IMAD R5, R42, R33, RZ ;  /* 0x000000212a057224 */ /* 0x000fe200078e02ff */
[----:B------:R-:W-:Y:S01]  /*32b0*/  CS2R R24, SRZ ;  /* 0x0000000000187805 */ /* 0x000fe2000001ff00 */
[----:B------:R-:W-:Y:S01]  /*32c0*/  IMAD.WIDE.U32 R8, R33, R44, R6 ;  /* 0x0000002c21087225 */ /* 0x000fe200078e0006 */
[----:B------:R-:W-:-:S03]  /*32d0*/  IADD3 R7, P5, R2, R4, RZ ;  /* 0x0000000402077210 */ /* 0x000fc60007fbe0ff */
[----:B------:R-:W-:Y:S01]  /*32e0*/  IMAD R5, R11, R44, R5 ;  /* 0x0000002c0b057224 */ /* 0x000fe200078e0205 */
[----:B------:R-:W-:Y:S01]  /*32f0*/  LEA R4, P6, R8, UR6, 0x1 ;  /* 0x0000000608047c11 */ /* 0x000fe2000f8c08ff */
[----:B------:R-:W-:Y:S01]  /*3300*/  IMAD.X R10, R10, 0x1, R50, P5 ;  /* 0x000000010a0a7824 */ /* 0x000fe200028e0632 */
[----:B------:R-:W-:Y:S01]  /*3310*/  LEA R6, P5, R7, UR4, 0x1 ;  /* 0x0000000407067c11 */ /* 0x000fe2000f8a08ff */
[----:B------:R-:W-:-:S03]  /*3320*/  IMAD.IADD R5, R9, 0x1, R5 ;  /* 0x0000000109057824 */ /* 0x000fc600078e0205 */
[----:B------:R-:W-:Y:S02]  /*3330*/  LEA.HI.X R7, R7, UR5, R10, 0x1, P5 ;  /* 0x0000000507077c11 */ /* 0x000fe4000a8f0c0a */
[----:B------:R-:W-:Y:S02]  /*3340*/  LEA.HI.X R5, R8, UR7, R5, 0x1, P6 ;  /* 0x0000000708057c11 */ /* 0x000fe4000b0f0c05 */
[----:B------:R-:W-:Y:S02]  /*3350*/  CS2R R8, SRZ ;  /* 0x0000000000087805 */ /* 0x000fe4000001ff00 */
[-C--:B------:R-:W-:Y:S02]  /*3360*/  ISETP.GE.AND P6, PT, R192, R68.reuse, PT ;  /* 0x00000044c000720c */ /* 0x080fe40003fc6270 */
[----:B------:R-:W-:-:S11]  /*3370*/  ISETP.GE.AND P5, PT, R221, R68, PT ;  /* 0x00000044dd00720c */ /* 0x000fd60003fa6270 */
[----:B------:R0:W5:Y:S04]  /*3380*/  @!P6 LDG.E.64 R26, desc[UR50][R6.64] ;  /* 0x00000032061ae981 */ /* 0x000168000c1e1b00 */
[----:B------:R0:W5:Y:S04]  /*3390*/  @!P5 LDG.E.64 R8, desc[UR50][R6.64+0x20] ;  /* 0x000020320608d981 */ /* 0x000168000c1e1b00 */
[----:B------:R0:W5:Y:S04]  /*33a0*/  @!P6 LDG.E.64 R52, desc[UR50][R4.64] ;  /* 0x000000320434e981 */ /* 0x000168000c1e1b00 */
[----:B------:R0:W5:Y:S02]  /*33b0*/  @!P5 LDG.E.64 R24, desc[UR50][R4.64+0x20] ;  /* 0x000020320418d981 */ /* 0x000164000c1e1b00 */
.L_x_3357:
[----:B------:R-:W-:Y:S05]  /*33c0*/  BSYNC B1 ;  /* 0x0000000000017941 */ /* 0x000fea0003800000 */
.L_x_3356:
        /* <DEDUP_REMOVED lines=12> */
[----:B------:R-:W-:-:S03]  /*3490*/  IMAD.MOV.U32 R4, RZ, RZ, R24 ;  /* 0x000000ffff047224 */ /* 0x000fc600078e0018 */
[----:B------:R-:W-:Y:S02]  /*34a0*/  PRMT R73, R5, 0x7610, R73 ;  /* 0x0000761005497816 */ /* 0x000fe40000000049 */
[----:B------:R-:W-:Y:S02]  /*34b0*/  PRMT R74, R7, 0x5410, R4 ;  /* 0x00005410074a7816 */ /* 0x000fe40000000004 */
[----:B------:R-:W-:Y:S01]  /*34c0*/  PRMT R70, R6, 0x7610, R70 ;  /* 0x0000761006467816 */ /* 0x000fe20000000046 */
[----:B------:R-:W-:Y:S06]  /*34d0*/  @!P5 BRA `(.L_x_3358) ;  /* 0x000000000004d947 */ /* 0x000fec0003800000 */
[----:B------:R-:W-:Y:S01]  /*34e0*/  BPT.TRAP 0x1 ;  /* 0x000000040000795c */ /* 0x000fe20000300000 */
.L_x_3358:
[----:B------:R-:W-:Y:S01]  /*34f0*/  IMAD R59, R188, 0x8, R17 ;  /* 0x00000008bc3b7824 */ /* 0x000fe200078e0211 */
[----:B------:R-:W-:Y:S01]  /*3500*/  SHF.L.U32 R66, R194, 0x1f, RZ ;  /* 0x0000001fc2427819 */ /* 0x000fe200000006ff */
[----:B------:R-:W-:Y:S03]  /*3510*/  BSSY B1, `(.L_x_3359) ;  /* 0x0000003000017945 */ /* 0x000fe60003800000 */
[----:B------:R-:W0:Y:S02]  /*3520*/  SYNCS.PHASECHK.TRANS64.TRYWAIT P6, [R59+URZ+0x38890], R66 ;  /* 0x038890423b0075a7 */ /* 0x000e2400080c017f */
[----:B0-----:R-:W-:Y:S05]  /*3530*/  @!P6 BRA `(.L_x_3360) ;  /* 0x00000260006ce947 */ /* 0x001fea0003800000 */
.L_x_3709:
[----:B------:R-:W-:Y:S05]  /*3540*/  BSYNC B1 ;  /* 0x0000000000017941 */ /* 0x000fea0003800000 */
.L_x_3359:
[----:B------:R-:W-:-:S03]  /*3550*/  UMOV UR4, 0xffffffff ;  /* 0xffffffff00047882 */ /* 0x000fc60000000000 */
[----:B------:R-:W-:Y:S05]  /*3560*/  BRA.DIV UR4, `(.L_x_3361) ;  /* 0x0000026204747947 */ /* 0x000fea000b800000 */
[----:B------:R1:W2:Y:S04]  /*3570*/  SHFL.IDX PT, R71, R14, RZ, 0x1c1f ;  /* 0x001c1fff0e477589 */ /* 0x0002a800000e0000 */
[----:B------:R-:W3:Y:S02]  /*3580*/  SHFL.IDX PT, R67, R67, RZ, 0x1c1f ;  /* 0x001c1fff43437589 */ /* 0x000ee400000e0000 */
.L_x_3713:
        /* <DEDUP_REMOVED lines=15> */
[C---:B------:R-:W-:Y:S01]  /*3680*/  LOP3.LUT R52, R13.reuse, 0xffff0000, RZ, 0xc0, !PT ;  /* 0xffff00000d347812 */ /* 0x040fe200078ec0ff */
[----:B------:R-:W-:Y:S01]  /*3690*/  IMAD.U32 R13, R13, 0x10000, RZ ;  /* 0x000100000d0d7824 */ /* 0x000fe200078e00ff */
[----:B------:R-:W-:-:S02]  /*36a0*/  SHF.R.U32.HI R53, RZ, 0x10, R53 ;  /* 0x00000010ff357819 */ /* 0x000fc40000011635 */
[----:B------:R-:W-:Y:S01]  /*36b0*/  SHF.R.U32.HI R26, RZ, 0x10, R27 ;  /* 0x00000010ff1a7819 */ /* 0x000fe2000001161b */
[----:B------:R-:W-:Y:S01]  /*36c0*/  FMUL.FTZ R5, R15, R52 ;  /* 0x000000340f057220 */ /* 0x000fe20000410000 */
[C---:B------:R-:W-:Y:S01]  /*36d0*/  LOP3.LUT R27, R12.reuse, 0xffff0000, RZ, 0xc0, !PT ;  /* 0xffff00000c1b7812 */ /* 0x040fe200078ec0ff */
[----:B------:R-:W-:Y:S01]  /*36e0*/  IMAD.U32 R12, R12, 0x10000, RZ ;  /* 0x000100000c0c7824 */ /* 0x000fe200078e00ff */
[----:B------:R-:W-:Y:S02]  /*36f0*/  PRMT R53, R74, 0x5410, R53 ;  /* 0x000054104a357816 */ /* 0x000fe40000000035 */
[----:B------:R-:W-:Y:S01]  /*3700*/  PRMT R26, R73, 0x5432, R26 ;  /* 0x00005432491a7816 */ /* 0x000fe2000000001a */
[-C--:B------:R-:W-:Y:S01]  /*3710*/  FMUL.FTZ R15, R15, R27.reuse ;  /* 0x0000001b0f0f7220 */ /* 0x080fe20000410000 */
[----:B------:R-:W-:Y:S01]  /*3720*/  FFMA.FTZ R5, R14, R27, -R5 ;  /* 0x0000001b0e057223 */ /* 0x000fe20000010805 */
[----:B------:R-:W-:Y:S01]  /*3730*/  LOP3.LUT R27, R6, 0xffff0000, RZ, 0xc0, !PT ;  /* 0xffff0000061b7812 */ /* 0x000fe200078ec0ff */
[----:B------:R-:W-:-:S02]  /*3740*/  IMAD.U32 R70, R53, 0x10000, RZ ;  /* 0x0001000035467824 */ /* 0x000fc400078e00ff */
[----:B------:R-:W-:Y:S01]  /*3750*/  FFMA.FTZ R14, R14, R52, R15 ;  /* 0x000000340e0e7223 */ /* 0x000fe2000001000f */
[----:B------:R-:W-:Y:S01]  /*3760*/  IMAD.U32 R52, R26, 0x10000, RZ ;  /* 0x000100001a347824 */ /* 0x000fe200078e00ff */
[----:B------:R-:W-:Y:S01]  /*3770*/  LOP3.LUT R53, R53, 0xffff0000, RZ, 0xc0, !PT ;  /* 0xffff000035357812 */ /* 0x000fe200078ec0ff */
[----:B------:R-:W-:Y:S02]  /*3780*/  IMAD.U32 R15, R6, 0x10000, RZ ;  /* 0x00010000060f7824 */ /* 0x000fe400078e00ff */
[C---:B------:R-:W-:Y:S01]  /*3790*/  FMUL.FTZ R6, R27.reuse, R70 ;  /* 0x000000461b067220 */ /* 0x040fe20000410000 */
[-C--:B------:R-:W-:Y:S01]  /*37a0*/  FMUL.FTZ R27, R27, R52.reuse ;  /* 0x000000341b1b7220 */ /* 0x080fe20000410000 */
[----:B------:R-:W-:Y:S02]  /*37b0*/  LOP3.LUT R26, R26, 0xffff0000, RZ, 0xc0, !PT ;  /* 0xffff00001a1a7812 */ /* 0x000fe400078ec0ff */
[----:B------:R-:W-:Y:S01]  /*37c0*/  FFMA.FTZ R6, R15, R52, -R6 ;  /* 0x000000340f067223 */ /* 0x000fe20000010806 */
[----:B------:R-:W-:Y:S01]  /*37d0*/  LOP3.LUT R52, R7, 0xffff0000, RZ, 0xc0, !PT ;  /* 0xffff000007347812 */ /* 0x000fe200078ec0ff */
[----:B------:R-:W-:Y:S01]  /*37e0*/  FFMA.FTZ R15, R15, R70, R27 ;  /* 0x000000460f0f7223 */ /* 0x000fe2000001001b */
[----:B------:R-:W-:Y:S01]  /*37f0*/  IMAD.U32 R27, R7, 0x10000, RZ ;  /* 0x00010000071b7824 */ /* 0x000fe200078e00ff */
[----:B------:R-:W-:Y:S01]  /*3800*/  F2FP.BF16.F32.PACK_AB R5, R14, R5 ;  /* 0x000000050e05723e */ /* 0x000fe200000010ff */
[C---:B------:R-:W-:Y:S01]  /*3810*/  IMAD.U32 R7, R4.reuse, 0x10000, RZ ;  /* 0x0001000004077824 */ /* 0x040fe200078e00ff */
[----:B------:R-:W-:Y:S01]  /*3820*/  LOP3.LUT R4, R4, 0xffff0000, RZ, 0xc0, !PT ;  /* 0xffff000004047812 */ /* 0x000fe200078ec0ff */
[C---:B------:R-:W-:Y:S01]  /*3830*/  FMUL.FTZ R70, R52.reuse, R53 ;  /* 0x0000003534467220 */ /* 0x040fe20000410000 */
[----:B------:R-:W-:Y:S01]  /*3840*/  FMUL.FTZ R52, R52, R26 ;  /* 0x0000001a34347220 */ /* 0x000fe20000410000 */
[----:B------:R-:W-:-:S02]  /*3850*/  F2FP.BF16.F32.PACK_AB R6, R15, R6 ;  /* 0x000000060f06723e */ /* 0x000fc400000010ff */
[C---:B------:R-:W-:Y:S01]  /*3860*/  FFMA.FTZ R70, R27.reuse, R26, -R70 ;  /* 0x0000001a1b467223 */ /* 0x040fe20000010846 */
[C---:B------:R-:W-:Y:S01]  /*3870*/  FMUL.FTZ R26, R4.reuse, R13 ;  /* 0x0000000d041a7220 */ /* 0x040fe20000410000 */
[-C--:B------:R-:W-:Y:S01]  /*3880*/  FMUL.FTZ R4, R4, R12.reuse ;  /* 0x0000000c04047220 */ /* 0x080fe20000410000 */
[----:B------:R-:W-:Y:S02]  /*3890*/  FFMA.FTZ R27, R27, R53, R52 ;  /* 0x000000351b1b7223 */ /* 0x000fe40000010034 */
[C---:B------:R-:W-:Y:S01]  /*38a0*/  FFMA.FTZ R26, R7.reuse, R12, -R26 ;  /* 0x0000000c071a7223 */ /* 0x040fe2000001081a */
[----:B------:R-:W-:Y:S02]  /*38b0*/  FFMA.FTZ R7, R7, R13, R4 ;  /* 0x0000000d07077223 */ /* 0x000fe40000010004 */
[----:B------:R-:W-:-:S03]  /*38c0*/  F2FP.BF16.F32.PACK_AB R27, R27, R70 ;  /* 0x000000461b1b723e */ /* 0x000fc600000010ff */
[----:B------:R-:W-:Y:S02]  /*38d0*/  F2FP.BF16.F32.PACK_AB R4, R7, R26 ;  /* 0x0000001a0704723e */ /* 0x000fe400000010ff */
[----:B------:R-:W-:-:S07]  /*38e0*/  IMAD.MOV.U32 R7, RZ, RZ, R27 ;  /* 0x000000ffff077224 */ /* 0x000fce00078e001b */
.L_x_3366:
[----:B------:R-:W-:Y:S05]  /*38f0*/  BSYNC B2 ;  /* 0x0000000000027941 */ /* 0x000fea0003800000 */
.L_x_3365:
[----:B0-----:R4:W-:Y:S02]  /*3900*/  ST.E.128 desc[UR50][R10.64], R4 ;  /* 0x000000040a007985 */ /* 0x0019e4000c101d32 */
.L_x_3364:
[----:B------:R-:W-:Y:S05]  /*3910*/  BSYNC B1 ;  /* 0x0000000000017941 */ /* 0x000fea0003800000 */
.L_x_3363:
        /* <DEDUP_REMOVED lines=12> */
[----:B------:R-:W-:Y:S01]  /*39e0*/  SHF.R.U32.HI R27, RZ, 0x10, R25 ;  /* 0x00000010ff1b7819 */ /* 0x000fe20000011619 */
[----:B--2---:R-:W-:Y:S01]  /*39f0*/  IMAD.U32 R12, R6, 0x10000, RZ ;  /* 0x00010000060c7824 */ /* 0x004fe200078e00ff */
[----:B------:R-:W-:Y:S02]  /*3a00*/  SHF.R.U32.HI R15, RZ, 0x10, R9 ;  /* 0x00000010ff0f7819 */ /* 0x000fe40000011609 */
[----:B------:R-:W-:Y:S02]  /*3a10*/  SHF.R.U64 R26, R24, 0x10, R25 ;  /* 0x00000010181a7819 */ /* 0x000fe40000001219 */
[----:B------:R-:W-:Y:S02]  /*3a20*/  PRMT R27, R73, 0x5410, R27 ;  /* 0x00005410491b7816 */ /* 0x000fe4000000001b */
[----:B-1----:R-:W-:Y:S02]  /*3a30*/  SHF.R.U64 R14, R8, 0x10, R9 ;  /* 0x00000010080e7819 */ /* 0x002fe40000001209 */
[----:B------:R-:W-:Y:S01]  /*3a40*/  PRMT R15, R72, 0x5410, R15 ;  /* 0x00005410480f7816 */ /* 0x000fe2000000000f */
[----:B------:R-:W-:Y:S01]  /*3a50*/  IMAD.U32 R53, R27, 0x10000, RZ ;  /* 0x000100001b357824 */ /* 0x000fe200078e00ff */
[----:B------:R-:W-:-:S02]  /*3a60*/  PRMT R26, R74, 0x5432, R26 ;  /* 0x000054324a1a7816 */ /* 0x000fc4000000001a */
[----:B------:R-:W-:Y:S01]  /*3a70*/  LOP3.LUT R13, R6, 0xffff0000, RZ, 0xc0, !PT ;  /* 0xffff0000060d7812 */ /* 0x000fe200078ec0ff */
[----:B------:R-:W-:Y:S01]  /*3a80*/  IMAD.U32 R25, R15, 0x10000, RZ ;  /* 0x000100000f197824 */ /* 0x000fe200078e00ff */
[----:B------:R-:W-:Y:S01]  /*3a90*/  PRMT R14, R72, 0x5432, R14 ;  /* 0x00005432480e7816 */ /* 0x000fe2000000000e */
[----:B------:R-:W-:Y:S01]  /*3aa0*/  IMAD.U32 R6, R7, 0x10000, RZ ;  /* 0x0001000007067824 */ /* 0x000fe200078e00ff */
[----:B------:R-:W-:Y:S01]  /*3ab0*/  LOP3.LUT R9, R5, 0xffff0000, RZ, 0xc0, !PT ;  /* 0xffff000005097812 */ /* 0x000fe200078ec0ff */
[C---:B------:R-:W-:Y:S01]  /*3ac0*/  FMUL.FTZ R65, R13.reuse, R53 ;  /* 0x000000350d417220 */ /* 0x040fe20000410000 */
[----:B------:R-:W-:Y:S01]  /*3ad0*/  LOP3.LUT R52, R26, 0xffff0000, RZ, 0xc0, !PT ;  /* 0xffff00001a347812 */ /* 0x000fe200078ec0ff */
[-C--:B------:R-:W-:Y:S01]  /*3ae0*/  FMUL.FTZ R13, R13, R25.reuse ;  /* 0x000000190d0d7220 */ /* 0x080fe20000410000 */
[----:B------:R-:W-:Y:S01]  /*3af0*/  LOP3.LUT R8, R7, 0xffff0000, RZ, 0xc0, !PT ;  /* 0xffff000007087812 */ /* 0x000fe200078ec0ff */
[----:B------:R-:W-:Y:S01]  /*3b00*/  IMAD.U32 R7, R5, 0x10000, RZ ;  /* 0x0001000005077824 */ /* 0x000fe200078e00ff */
[----:B------:R-:W-:Y:S01]  /*3b10*/  LOP3.LUT R24, R14, 0xffff0000, RZ, 0xc0, !PT ;  /* 0xffff00000e187812 */ /* 0x000fe200078ec0ff */
[----:B------:R-:W-:Y:S01]  /*3b20*/  FMUL.FTZ R68, R9, R52 ;  /* 0x0000003409447220 */ /* 0x000fe20000410000 */
[----:B------:R-:W-:Y:S01]  /*3b30*/  LOP3.LUT R27, R27, 0xffff0000, RZ, 0xc0, !PT ;  /* 0xffff00001b1b7812 */ /* 0x000fe200078ec0ff */
[----:B------:R-:W-:Y:S01]  /*3b40*/  IMAD.U32 R5, R4, 0x10000, RZ ;  /* 0x0001000004057824 */ /* 0x000fe200078e00ff */
[----:B------:R-:W-:Y:S01]  /*3b50*/  LOP3.LUT R15, R15, 0xffff0000, RZ, 0xc0, !PT ;  /* 0xffff00000f0f7812 */ /* 0x000fe200078ec0ff */
[----:B------:R-:W-:Y:S01]  /*3b60*/  FFMA.FTZ R65, R12, R25, -R65 ;  /* 0x000000190c417223 */ /* 0x000fe20000010841 */
[-C--:B------:R-:W-:Y:S01]  /*3b70*/  FMUL.FTZ R9, R9, R24.reuse ;  /* 0x0000001809097220 */ /* 0x080fe20000410000 */
[----:B------:R-:W-:Y:S01]  /*3b80*/  LOP3.LUT R4, R4, 0xffff0000, RZ, 0xc0, !PT ;  /* 0xffff000004047812 */ /* 0x000fe200078ec0ff */
[----:B------:R-:W-:Y:S01]  /*3b90*/  FFMA.FTZ R68, R7, R24, -R68 ;  /* 0x0000001807447223 */ /* 0x000fe20000010844 */
[----:B------:R-:W-:Y:S01]  /*3ba0*/  FFMA.FTZ R12, R12, R53, R13 ;  /* 0x000000350c0c7223 */ /* 0x000fe2000001000d */
[----:B------:R-:W-:-:S02]  /*3bb0*/  IMAD.U32 R26, R26, 0x10000, RZ ;  /* 0x000100001a1a7824 */ /* 0x000fc400078e00ff */
[----:B------:R-:W-:Y:S01]  /*3bc0*/  FMUL.FTZ R13, R8, R27 ;  /* 0x0000001b080d7220 */ /* 0x000fe20000410000 */
[----:B------:R-:W-:Y:S02]  /*3bd0*/  IMAD.U32 R14, R14, 0x10000, RZ ;  /* 0x000100000e0e7824 */ /* 0x000fe400078e00ff */
[-C--:B------:R-:W-:Y:S01]  /*3be0*/  FMUL.FTZ R24, R8, R15.reuse ;  /* 0x0000000f08187220 */ /* 0x080fe20000410000 */
[----:B------:R-:W-:Y:S01]  /*3bf0*/  FFMA.FTZ R9, R7, R52, R9 ;  /* 0x0000003407097223 */ /* 0x000fe20000010009 */
        /* <DEDUP_REMOVED lines=9> */
[----:B------:R-:W-:Y:S01]  /*3c90*/  F2FP.BF16.F32.PACK_AB R6, R12, R65 ;  /* 0x000000410c06723e */ /* 0x000fe200000010ff */
[----:B------:R-:W-:-:S07]  /*3ca0*/  IMAD.MOV.U32 R7, RZ, RZ, R13 ;  /* 0x000000ffff077224 */ /* 0x000fce00078e000d */
.L_x_3368:
[----:B------:R-:W-:Y:S05]  /*3cb0*/  BSYNC B1 ;  /* 0x0000000000017941 */ /* 0x000fea0003800000 */
.L_x_3367:
[----:B--2---:R2:W-:Y:S01]  /*3cc0*/  ST.E.128 desc[UR50][R10.64], R4 ;  /* 0x000000040a007985 */ /* 0x0045e2000c101d32 */
[----:B------:R-:W-:Y:S05]  /*3cd0*/  BRA `(.L_x_3362) ;  /* 0x0000000c009c7947 */ /* 0x000fea0003800000 */
.L_x_3355:
        /* <DEDUP_REMOVED lines=41> */
[----:B------:R-:W-:Y:S06]  /*3f70*/  @!P5 BRA `(.L_x_3369) ;  /* 0x000000000004d947 */ /* 0x000fec0003800000 */
[----:B------:R-:W-:Y:S01]  /*3f80*/  BPT.TRAP 0x1 ;  /* 0x000000040000795c */ /* 0x000fe20000300000 */
.L_x_3369:
[----:B------:R-:W-:Y:S01]  /*3f90*/  IMAD R59, R188, 0x8, R17 ;  /* 0x00000008bc3b7824 */ /* 0x000fe200078e0211 */
[----:B------:R-:W-:Y:S01]  /*3fa0*/  SHF.L.U32 R66, R194, 0x1f, RZ ;  /* 0x0000001fc2427819 */ /* 0x000fe200000006ff */
[----:B------:R-:W-:Y:S03]  /*3fb0*/  BSSY B1, `(.L_x_3370) ;  /* 0x0000003000017945 */ /* 0x000fe60003800000 */
[----:B------:R-:W0:Y:S02]  /*3fc0*/  SYNCS.PHASECHK.TRANS64.TRYWAIT P6, [R59+URZ+0x38890], R66 ;  /* 0x038890423b0075a7 */ /* 0x000e2400080c017f */
[----:B0-----:R-:W-:Y:S05]  /*3fd0*/  @!P6 BRA `(.L_x_3371) ;  /* 0x000002580024e947 */ /* 0x001fea0003800000 */
.L_x_3714:
[----:B------:R-:W-:Y:S05]  /*3fe0*/  BSYNC B1 ;  /* 0x0000000000017941 */ /* 0x000fea0003800000 */
.L_x_3370:
[----:B------:R-:W-:-:S03]  /*3ff0*/  UMOV UR4, 0xffffffff ;  /* 0xffffffff00047882 */ /* 0x000fc60000000000 */
[----:B------:R-:W-:Y:S05]  /*4000*/  BRA.DIV UR4, `(.L_x_3372) ;  /* 0x0000025a042c7947 */ /* 0x000fea000b800000 */
[----:B------:R1:W2:Y:S04]  /*4010*/  SHFL.IDX PT, R68, R14, RZ, 0x1c1f ;  /* 0x001c1fff0e447589 */ /* 0x0002a800000e0000 */
[----:B------:R-:W3:Y:S02]  /*4020*/  SHFL.IDX PT, R67, R67, RZ, 0x1c1f ;  /* 0x001c1fff43437589 */ /* 0x000ee400000e0000 */
.L_x_3718:
        /* <DEDUP_REMOVED lines=32> */
[C---:B------:R-:W-:Y:S01]  /*4230*/  IMAD.U32 R74, R72.reuse, 0x10000, RZ ;  /* 0x00010000484a7824 */ /* 0x040fe200078e00ff */
[----:B------:R-:W-:Y:S01]  /*4240*/  LOP3.LUT R72, R72, 0xffff0000, RZ, 0xc0, !PT ;  /* 0xffff000048487812 */ /* 0x000fe200078ec0ff */
[C---:B------:R-:W-:Y:S01]  /*4250*/  FMUL.FTZ R78, R65.reuse, R76 ;  /* 0x0000004c414e7220 */ /* 0x040fe20000410000 */
[----:B------:R-:W-:Y:S01]  /*4260*/  SHF.R.U64 R5, R4, 0x10, R5 ;  /* 0x0000001004057819 */ /* 0x000fe20000001205 */
[-C--:B------:R-:W-:Y:S01]  /*4270*/  FMUL.FTZ R75, R65, R74.reuse ;  /* 0x0000004a414b7220 */ /* 0x080fe20000410000 */
[----:B------:R-:W-:Y:S01]  /*4280*/  LOP3.LUT R4, R15, 0xffff0000, RZ, 0xc0, !PT ;  /* 0xffff00000f047812 */ /* 0x000fe200078ec0ff */
[----:B------:R-:W-:Y:S01]  /*4290*/  FFMA.FTZ R65, R71, R74, -R78 ;  /* 0x0000004a47417223 */ /* 0x000fe2000001084e */
[----:B------:R-:W-:Y:S01]  /*42a0*/  LOP3.LUT R74, R9, 0xffff0000, RZ, 0xc0, !PT ;  /* 0xffff0000094a7812 */ /* 0x000fe200078ec0ff */
[----:B------:R-:W-:Y:S01]  /*42b0*/  FFMA.FTZ R71, R71, R76, R75 ;  /* 0x0000004c47477223 */ /* 0x000fe2000001004b */
[C---:B------:R-:W-:Y:S01]  /*42c0*/  FMUL.FTZ R9, R13.reuse, R73 ;  /* 0x000000490d097220 */ /* 0x040fe20000410000 */
[----:B------:R-:W-:Y:S01]  /*42d0*/  FMUL.FTZ R76, R13, R72 ;  /* 0x000000480d4c7220 */ /* 0x000fe20000410000 */
[----:B------:R-:W-:Y:S01]  /*42e0*/  SHF.R.U32.HI R75, RZ, 0x10, R27 ;  /* 0x00000010ff4b7819 */ /* 0x000fe2000001161b */
[----:B------:R-:W-:-:S02]  /*42f0*/  IMAD.U32 R13, R15, 0x10000, RZ ;  /* 0x000100000f0d7824 */ /* 0x000fc400078e00ff */
[C---:B------:R-:W-:Y:S01]  /*4300*/  FFMA.FTZ R72, R74.reuse, R72, -R9 ;  /* 0x000000484a487223 */ /* 0x040fe20000010809 */
[----:B------:R-:W-:Y:S01]  /*4310*/  FFMA.FTZ R74, R74, R73, R76 ;  /* 0x000000494a4a7223 */ /* 0x000fe2000001004c */
[----:B------:R-:W-:Y:S01]  /*4320*/  SHF.R.U32.HI R73, RZ, 0x10, R7 ;  /* 0x00000010ff497819 */ /* 0x000fe20000011607 */
[----:B------:R-:W-:Y:S01]  /*4330*/  IMAD.U32 R9, R11, 0x10000, RZ ;  /* 0x000100000b097824 */ /* 0x000fe200078e00ff */
[----:B------:R-:W-:Y:S02]  /*4340*/  PRMT R75, R77, 0x5410, R75 ;  /* 0x000054104d4b7816 */ /* 0x000fe4000000004b */
[----:B------:R-:W-:Y:S02]  /*4350*/  PRMT R73, R82, 0x5410, R73 ;  /* 0x0000541052497816 */ /* 0x000fe40000000049 */
[----:B------:R-:W-:Y:S01]  /*4360*/  SHF.R.U64 R25, R24, 0x10, R25 ;  /* 0x0000001018197819 */ /* 0x000fe20000001219 */
[C---:B------:R-:W-:Y:S01]  /*4370*/  IMAD.U32 R78, R75.reuse, 0x10000, RZ ;  /* 0x000100004b4e7824 */ /* 0x040fe200078e00ff */
[----:B------:R-:W-:Y:S01]  /*4380*/  LOP3.LUT R75, R75, 0xffff0000, RZ, 0xc0, !PT ;  /* 0xffff00004b4b7812 */ /* 0x000fe200078ec0ff */
[C---:B------:R-:W-:Y:S01]  /*4390*/  IMAD.U32 R76, R73.reuse, 0x10000, RZ ;  /* 0x00010000494c7824 */ /* 0x040fe200078e00ff */
[----:B------:R-:W-:Y:S01]  /*43a0*/  LOP3.LUT R73, R73, 0xffff0000, RZ, 0xc0, !PT ;  /* 0xffff000049497812 */ /* 0x000fe200078ec0ff */
[----:B------:R-:W-:Y:S01]  /*43b0*/  FMUL.FTZ R82, R13, R78 ;  /* 0x0000004e0d527220 */ /* 0x000fe20000410000 */
[----:B------:R-:W-:Y:S01]  /*43c0*/  LOP3.LUT R24, R11, 0xffff0000, RZ, 0xc0, !PT ;  /* 0xffff00000b187812 */ /* 0x000fe200078ec0ff */
[-C--:B------:R-:W-:Y:S01]  /*43d0*/  FMUL.FTZ R77, R13, R76.reuse ;  /* 0x0000004c0d4d7220 */ /* 0x080fe20000410000 */
[C---:B------:R-:W-:Y:S01]  /*43e0*/  FMUL.FTZ R11, R4.reuse, R75 ;  /* 0x0000004b040b7220 */ /* 0x040fe20000410000 */
[----:B------:R-:W-:Y:S01]  /*43f0*/  FFMA.FTZ R13, R9, R76, -R82 ;  /* 0x0000004c090d7223 */ /* 0x000fe20000010852 */
[----:B------:R-:W-:Y:S01]  /*4400*/  PRMT R25, R79, 0x5410, R25 ;  /* 0x000054104f197816 */ /* 0x000fe20000000019 */
[-C--:B------:R-:W-:Y:S01]  /*4410*/  FMUL.FTZ R76, R4, R73.reuse ;  /* 0x00000049044c7220 */ /* 0x080fe20000410000 */
[----:B------:R-:W-:Y:S01]  /*4420*/  PRMT R15, R83, 0x5410, R5 ;  /* 0x00005410530f7816 */ /* 0x000fe20000000005 */
[----:B------:R-:W-:Y:S01]  /*4430*/  FFMA.FTZ R9, R9, R78, R77 ;  /* 0x0000004e09097223 */ /* 0x000fe2000001004d */
[C---:B------:R-:W-:Y:S01]  /*4440*/  FFMA.FTZ R4, R24.reuse, R73, -R11 ;  /* 0x0000004918047223 */ /* 0x040fe2000001080b */
[----:B------:R-:W-:Y:S01]  /*4450*/  FFMA.FTZ R24, R24, R75, R76 ;  /* 0x0000004b18187223 */ /* 0x000fe2000001004c */
[C---:B------:R-:W-:Y:S01]  /*4460*/  IMAD.U32 R5, R12.reuse, 0x10000, RZ ;  /* 0x000100000c057824 */ /* 0x040fe200078e00ff */
[----:B------:R-:W-:Y:S01]  /*4470*/  LOP3.LUT R12, R12, 0xffff0000, RZ, 0xc0, !PT ;  /* 0xffff00000c0c7812 */ /* 0x000fe200078ec0ff */
[C---:B------:R-:W-:Y:S01]  /*4480*/  IMAD.U32 R78, R25.reuse, 0x10000, RZ ;  /* 0x00010000194e7824 */ /* 0x040fe200078e00ff */
[----:B------:R-:W-:Y:S01]  /*4490*/  LOP3.LUT R25, R25, 0xffff0000, RZ, 0xc0, !PT ;  /* 0xffff000019197812 */ /* 0x000fe200078ec0ff */
[----:B------:R-:W-:Y:S01]  /*44a0*/  IMAD.U32 R76, R15, 0x10000, RZ ;  /* 0x000100000f4c7824 */ /* 0x000fe200078e00ff */
[----:B------:R-:W-:Y:S01]  /*44b0*/  SHF.R.U64 R26, R26, 0x10, R27 ;  /* 0x000000101a1a7819 */ /* 0x000fe2000000121b */
[----:B------:R-:W-:-:S02]  /*44c0*/  IMAD.U32 R11, R8, 0x10000, RZ ;  /* 0x00010000080b7824 */ /* 0x000fc400078e00ff */
[C---:B------:R-:W-:Y:S01]  /*44d0*/  FMUL.FTZ R82, R5.reuse, R78 ;  /* 0x0000004e05527220 */ /* 0x040fe20000410000 */
[-C--:B------:R-:W-:Y:S01]  /*44e0*/  FMUL.FTZ R73, R5, R76.reuse ;  /* 0x0000004c05497220 */ /* 0x080fe20000410000 */
[----:B------:R-:W-:Y:S02]  /*44f0*/  LOP3.LUT R15, R15, 0xffff0000, RZ, 0xc0, !PT ;  /* 0xffff00000f0f7812 */ /* 0x000fe400078ec0ff */
[C---:B------:R-:W-:Y:S01]  /*4500*/  FFMA.FTZ R5, R11.reuse, R76, -R82 ;  /* 0x0000004c0b057223 */ /* 0x040fe20000010852 */
[----:B------:R-:W-:Y:S01]  /*4510*/  FFMA.FTZ R11, R11, R78, R73 ;  /* 0x0000004e0b0b7223 */ /* 0x000fe20000010049 */
[----:B------:R-:W-:Y:S01]  /*4520*/  SHF.R.U64 R73, R6, 0x10, R7 ;  /* 0x0000001006497819 */ /* 0x000fe20000001207 */
[----:B------:R-:W-:Y:S01]  /*4530*/  FMUL.FTZ R7, R12, R25 ;  /* 0x000000190c077220 */ /* 0x000fe20000410000 */
[----:B------:R-:W-:Y:S01]  /*4540*/  LOP3.LUT R8, R8, 0xffff0000, RZ, 0xc0, !PT ;  /* 0xffff000008087812 */ /* 0x000fe200078ec0ff */
[----:B------:R-:W-:Y:S01]  /*4550*/  FMUL.FTZ R12, R12, R15 ;  /* 0x0000000f0c0c7220 */ /* 0x000fe20000410000 */
[----:B------:R-:W-:-:S02]  /*4560*/  PRMT R26, R79, 0x5432, R26 ;  /* 0x000054324f1a7816 */ /* 0x000fc4000000001a */
[----:B------:R-:W-:Y:S01]  /*4570*/  F2FP.BF16.F32.PACK_AB R65, R72, R65 ;  /* 0x000000414841723e */ /* 0x000fe200000010ff */
[----:B------:R-:W-:Y:S01]  /*4580*/  FFMA.FTZ R6, R8, R15, -R7 ;  /* 0x0000000f08067223 */ /* 0x000fe20000010807 */
[----:B------:R-:W-:Y:S01]  /*4590*/  PRMT R15, R81, 0x5410, R73 ;  /* 0x00005410510f7816 */ /* 0x000fe20000000049 */
[----:B------:R-:W-:Y:S02]  /*45a0*/  IMAD.U32 R7, R14, 0x10000, RZ ;  /* 0x000100000e077824 */ /* 0x000fe400078e00ff */
[----:B------:R-:W-:Y:S01]  /*45b0*/  FFMA.FTZ R8, R8, R25, R12 ;  /* 0x0000001908087223 */ /* 0x000fe2000001000c */
[----:B------:R-:W-:Y:S01]  /*45c0*/  IMAD.U32 R27, R26, 0x10000, RZ ;  /* 0x000100001a1b7824 */ /* 0x000fe200078e00ff */
[----:B------:R-:W-:Y:S01]  /*45d0*/  LOP3.LUT R14, R14, 0xffff0000, RZ, 0xc0, !PT ;  /* 0xffff00000e0e7812 */ /* 0x000fe200078ec0ff */
[C---:B------:R-:W-:Y:S01]  /*45e0*/  IMAD.U32 R25, R15.reuse, 0x10000, RZ ;  /* 0x000100000f197824 */ /* 0x040fe200078e00ff */
[----:B------:R-:W-:Y:S01]  /*45f0*/  LOP3.LUT R15, R15, 0xffff0000, RZ, 0xc0, !PT ;  /* 0xffff00000f0f7812 */ /* 0x000fe200078ec0ff */
[----:B------:R-:W-:-:S02]  /*4600*/  IMAD.U32 R12, R10, 0x10000, RZ ;  /* 0x000100000a0c7824 */ /* 0x000fc400078e00ff */
[C---:B------:R-:W-:Y:S01]  /*4610*/  FMUL.FTZ R73, R7.reuse, R27 ;  /* 0x0000001b07497220 */ /* 0x040fe20000410000 */
[-C--:B------:R-:W-:Y:S01]  /*4620*/  FMUL.FTZ R76, R7, R25.reuse ;  /* 0x00000019074c7220 */ /* 0x080fe20000410000 */
[----:B------:R-:W-:Y:S02]  /*4630*/  LOP3.LUT R10, R10, 0xffff0000, RZ, 0xc0, !PT ;  /* 0xffff00000a0a7812 */ /* 0x000fe400078ec0ff */
[----:B------:R-:W-:Y:S01]  /*4640*/  FFMA.FTZ R7, R12, R25, -R73 ;  /* 0x000000190c077223 */ /* 0x000fe20000010849 */
[----:B------:R-:W-:Y:S01]  /*4650*/  LOP3.LUT R25, R26, 0xffff0000, RZ, 0xc0, !PT ;  /* 0xffff00001a197812 */ /* 0x000fe200078ec0ff */
[----:B------:R-:W-:Y:S01]  /*4660*/  FFMA.FTZ R76, R12, R27, R76 ;  /* 0x0000001b0c4c7223 */ /* 0x000fe2000001004c */
[----:B------:R-:W-:Y:S02]  /*4670*/  F2FP.BF16.F32.PACK_AB R4, R4, R13 ;  /* 0x0000000d0404723e */ /* 0x000fe400000010ff */
[----:B------:R-:W-:Y:S01]  /*4680*/  F2FP.BF16.F32.PACK_AB R6, R6, R5 ;  /* 0x000000050606723e */ /* 0x000fe200000010ff */
[C---:B------:R-:W-:Y:S01]  /*4690*/  FMUL.FTZ R27, R14.reuse, R25 ;  /* 0x000000190e1b7220 */ /* 0x040fe20000410000 */
[----:B------:R-:W-:Y:S01]  /*46a0*/  FMUL.FTZ R14, R14, R15 ;  /* 0x0000000f0e0e7220 */ /* 0x000fe20000410000 */
[----:B------:R-:W-:-:S02]  /*46b0*/  F2FP.BF16.F32.PACK_AB R13, R74, R71 ;  /* 0x000000474a0d723e */ /* 0x000fc400000010ff */
[C---:B------:R-:W-:Y:S01]  /*46c0*/  FFMA.FTZ R12, R10.reuse, R15, -R27 ;  /* 0x0000000f0a0c7223 */ /* 0x040fe2000001081b */
[----:B------:R-:W-:Y:S01]  /*46d0*/  FFMA.FTZ R25, R10, R25, R14 ;  /* 0x000000190a197223 */ /* 0x000fe2000001000e */
[----:B------:R-:W-:Y:S01]  /*46e0*/  F2FP.BF16.F32.PACK_AB R14, R8, R11 ;  /* 0x0000000b080e723e */ /* 0x000fe200000010ff */
[----:B------:R-:W-:Y:S01]  /*46f0*/  IMAD.MOV.U32 R8, RZ, RZ, R6 ;  /* 0x000000ffff087224 */ /* 0x000fe200078e0006 */
[----:B------:R-:W-:Y:S01]  /*4700*/  F2FP.BF16.F32.PACK_AB R15, R24, R9 ;  /* 0x00000009180f723e */ /* 0x000fe200000010ff */
[----:B------:R-:W-:Y:S01]  /*4710*/  IMAD.MOV.U32 R9, RZ, RZ, R65 ;  /* 0x000000ffff097224 */ /* 0x000fe200078e0041 */
[----:B------:R-:W-:Y:S01]  /*4720*/  F2FP.BF16.F32.PACK_AB R76, R25, R76 ;  /* 0x0000004c194c723e */ /* 0x000fe200000010ff */
[----:B------:R-:W-:Y:S01]  /*4730*/  IMAD.MOV.U32 R11, RZ, RZ, R4 ;  /* 0x000000ffff0b7224 */ /* 0x000fe200078e0004 */
[----:B------:R-:W-:Y:S01]  /*4740*/  F2FP.BF16.F32.PACK_AB R10, R12, R7 ;  /* 0x000000070c0a723e */ /* 0x000fe200000010ff */
[----:B------:R-:W-:Y:S02]  /*4750*/  IMAD.MOV.U32 R12, RZ, RZ, R14 ;  /* 0x000000ffff0c7224 */ /* 0x000fe400078e000e */
[----:B------:R-:W-:-:S07]  /*4760*/  IMAD.MOV.U32 R14, RZ, RZ, R76 ;  /* 0x000000ffff0e7224 */ /* 0x000fce00078e004c */
.L_x_3374:
[----:B------:R-:W-:Y:S05]  /*4770*/  BSYNC B1 ;  /* 0x0000000000017941 */ /* 0x000fea0003800000 */
.L_x_3373:
        /* <DEDUP_REMOVED lines=8> */
.L_x_3354:
[----:B------:R-:W-:-:S06]  /*4800*/  UISETP.NE.AND UP0, UPT, UR47, 0x3, UPT ;  /* 0x000000032f00788c */ /* 0x000fcc000bf05270 */
[----:B------:R-:W-:-:S13]  /*4810*/  PLOP3.LUT P5, PT, PT, PT, UP0, 0x80, 0x0 ;  /* 0x000000000000781c */ /* 0x000fda0003faf008 */
[----:B------:R-:W-:Y:S05]  /*4820*/  @!P5 BRA `(.L_x_3375) ;  /* 0x000000000004d947 */ /* 0x000fea0003800000 */
[----:B------:R-:W-:Y:S01]  /*4830*/  BPT.TRAP 0x1 ;  /* 0x000000040000795c */ /* 0x000fe20000300000 */
.L_x_3375:
[----:B------:R-:W-:Y:S01]  /*4840*/  IMAD R59, R188, 0x8, R17 ;  /* 0x00000008bc3b7824 */ /* 0x000fe200078e0211 */
[----:B------:R-:W-:Y:S01]  /*4850*/  SHF.L.U32 R66, R194, 0x1f, RZ ;  /* 0x0000001fc2427819 */ /* 0x000fe200000006ff */
[----:B------:R-:W-:Y:S01]  /*4860*/  BSSY B1, `(.L_x_3376) ;  /* 0x0000004000017945 */ /* 0x000fe20003800000 */
[----:B------:R-:W-:Y:S02]  /*4870*/  SHF.R.S32.HI R63, RZ, 0x1f, R61 ;  /* 0x0000001fff3f7819 */ /* 0x000fe4000001143d */
[----:B------:R-:W0:Y:S02]  /*4880*/  SYNCS.PHASECHK.TRANS64.TRYWAIT P0, [R59+URZ+0x38890], R66 ;  /* 0x038890423b0075a7 */ /* 0x000e24000800017f */
[----:B0-----:R-:W-:Y:S05]  /*4890*/  @!P0 BRA `(.L_x_3377) ;  /* 0x0000025000548947 */ /* 0x001fea0003800000 */
.L_x_3719:
[----:B------:R-:W-:Y:S05]  /*48a0*/  BSYNC B1 ;  /* 0x0000000000017941 */ /* 0x000fea0003800000 */
.L_x_3376:
        /* <DEDUP_REMOVED lines=24> */
.L_x_3723:
        /* <DEDUP_REMOVED lines=18> */
.L_x_3362:
[----:B------:R-:W-:Y:S05]  /*4b50*/  BSYNC B0 ;  /* 0x0000000000007941 */ /* 0x000fea0003800000 */
.L_x_3353:
        /* <DEDUP_REMOVED lines=17> */
.L_x_3380:
[----:B------:R-:W-:Y:S05]  /*4c70*/  BSYNC B0 ;  /* 0x0000000000007941 */ /* 0x000fea0003800000 */
.L_x_3379:
[----:B------:R-:W2:Y:S01]  /*4c80*/  SYNCS.PHASECHK.TRANS64.TRYWAIT P5, [R59+URZ+0x388b0], R66 ;  /* 0x0388b0423b0075a7 */ /* 0x000ea200080a017f */
[----:B------:R-:W-:Y:S04]  /*4c90*/  BSSY B0, `(.L_x_3381) ;  /* 0x0000002000007945 */ /* 0x000fe80003800000 */
[----:B--2---:R-:W-:Y:S05]  /*4ca0*/  @!P5 BRA `(.L_x_3382) ;  /* 0x0000024c00a8d947 */ /* 0x004fea0003800000 */
.L_x_3724:
[----:B------:R-:W-:Y:S05]  /*4cb0*/  BSYNC B0 ;  /* 0x0000000000007941 */ /* 0x000fea0003800000 */
.L_x_3381:
        /* <DEDUP_REMOVED lines=27> */
[----:B------:R-:W2:Y:S04]  /*4e70*/  LDL R53, [R1+0x2c] ;  /* 0x00002c0001357983 */ /* 0x000ea80000100800 */
[----:B------:R-:W2:Y:S01]  /*4e80*/  LDL R24, [R1+0x14] ;  /* 0x0000140001187983 */ /* 0x000ea20000100800 */
[----:B------:R-:W-:Y:S01]  /*4e90*/  ISETP.GE.AND P6, PT, R18, UR4, PT ;  /* 0x0000000412007c0c */ /* 0x000fe2000bfc6270 */
[----:B------:R-:W-:-:S02]  /*4ea0*/  IMAD R8, R188, 0x8000, R47 ;  /* 0x00008000bc087824 */ /* 0x000fc400078e022f */
[----:B------:R-:W2:Y:S01]  /*4eb0*/  LDL R15, [R1+0x30] ;  /* 0x00003000010f7983 */ /* 0x000ea20000100800 */
[----:B------:R-:W-:Y:S01]  /*4ec0*/  LOP3.LUT P5, RZ, R213, 0x4, RZ, 0xc0, !PT ;  /* 0x00000004d5ff7812 */ /* 0x000fe200078ac0ff */
[C---:B------:R-:W-:Y:S02]  /*4ed0*/  IMAD R13, R8.reuse, 0x2, R17 ;  /* 0x00000002080d7824 */ /* 0x040fe400078e0211 */
[----:B------:R-:W-:Y:S01]  /*4ee0*/  VIADD R12, R8, 0x20 ;  /* 0x00000020080c7836 */ /* 0x000fe20000000000 */
[----:B------:R-:W2:Y:S01]  /*4ef0*/  LDL R61, [R1+0xc] ;  /* 0x00000c00013d7983 */ /* 0x000ea20000100800 */
[----:B---3--:R-:W-:-:S03]  /*4f00*/  VIADD R14, R18, 0x40 ;  /* 0x00000040120e7836 */ /* 0x008fc60000000000 */
[----:B------:R-:W3:Y:S04]  /*4f10*/  LDL R60, [R1+0x8] ;  /* 0x00000800013c7983 */ /* 0x000ee80000100800 */
[----:B------:R-:W0:Y:S01]  /*4f20*/  @!P6 LDS.128 R4, [R13+0x400] ;  /* 0x000400000d04e984 */ /* 0x000e220000000c00 */
[----:B------:R-:W-:Y:S01]  /*4f30*/  @P5 VIADD R12, R8, 0xffffffe0 ;  /* 0xffffffe0080c5836 */ /* 0x000fe20000000000 */
[----:B-1----:R-:W-:-:S03]  /*4f40*/  @!P6 LEA R8, P5, R18, R11, 0x1 ;  /* 0x0000000b1208e211 */ /* 0x002fc600078a08ff */
[----:B------:R-:W-:Y:S01]  /*4f50*/  IMAD R12, R12, 0x2, R17 ;  /* 0x000000020c0c7824 */ /* 0x000fe200078e0211 */
[----:B----4-:R-:W-:Y:S02]  /*4f60*/  @!P6 LEA.HI.X R9, R18, R10, R19, 0x1, P5 ;  /* 0x0000000a1209e211 */ /* 0x010fe400028f0c13 */
        /* <DEDUP_REMOVED lines=10> */
[----:B------:R-:W4:Y:S03]  /*5010*/  LDL R52, [R1+0x10] ;  /* 0x0000100001347983 */ /* 0x000f260000100800 */
[----:B--2---:R-:W-:Y:S02]  /*5020*/  @!P6 IMAD.X R9, R10, 0x1, R27, P5 ;  /* 0x000000010a09e824 */ /* 0x004fe400028e061b */
[----:B------:R-:W2:Y:S01]  /*5030*/  LDL R27, [R1+0x34] ;  /* 0x00003400011b7983 */ /* 0x000ea20000100800 */
[----:B------:R-:W-:-:S03]  /*5040*/  ISETP.GE.AND P5, PT, R14, UR4, PT ;  /* 0x000000040e007c0c */ /* 0x000fc6000bfa6270 */
[----:B0-----:R0:W-:Y:S10]  /*5050*/  @!P6 ST.E.128 desc[UR50][R8.64], R4 ;  /* 0x000000040800e985 */ /* 0x0011f4000c101d32 */
[----:B------:R-:W1:Y:S01]  /*5060*/  @!P5 LDS.128 R4, [R12+0x2400] ;  /* 0x002400000c04d984 */ /* 0x000e620000000c00 */
[----:B0-----:R-:W-:-:S05]  /*5070*/  @!P5 LEA R8, P6, R65, R11, 0x1 ;  /* 0x0000000b4108d211 */ /* 0x001fca00078c08ff */
[----:B------:R-:W-:Y:S02]  /*5080*/  @!P5 IMAD.X R9, R10, 0x1, R26, P6 ;  /* 0x000000010a09d824 */ /* 0x000fe400030e061a */
[----:B------:R-:W5:Y:S01]  /*5090*/  LDL R26, [R1+0x38] ;  /* 0x00003800011a7983 */ /* 0x000f620000100800 */
[----:B------:R-:W-:-:S05]  /*50a0*/  VIADD R14, R18, 0x80 ;  /* 0x00000080120e7836 */ /* 0x000fca0000000000 */
[----:B------:R-:W-:Y:S01]  /*50b0*/  ISETP.GE.AND P6, PT, R14, UR4, PT ;  /* 0x000000040e007c0c */ /* 0x000fe2000bfc6270 */
[----:B-1----:R0:W-:-:S12]  /*50c0*/  @!P5 ST.E.128 desc[UR50][R8.64], R4 ;  /* 0x000000040800d985 */ /* 0x0021d8000c101d32 */
[----:B------:R-:W1:Y:S01]  /*50d0*/  @!P6 LDS.128 R4, [R13+0x4400] ;  /* 0x004400000d04e984 */ /* 0x000e620000000c00 */
[----:B0-----:R-:W-:-:S03]  /*50e0*/  @!P6 LEA R8, P5, R25, R11, 0x1 ;  /* 0x0000000b1908e211 */ /* 0x001fc600078a08ff */
[----:B------:R-:W3:Y:S01]  /*50f0*/  LDL R25, [R1+0x3c] ;  /* 0x00003c0001197983 */ /* 0x000ee20000100800 */
[----:B------:R-:W-:Y:S02]  /*5100*/  VIADD R14, R18, 0xa0 ;  /* 0x000000a0120e7836 */ /* 0x000fe40000000000 */
[----:B------:R-:W-:Y:S02]  /*5110*/  @!P6 IMAD.X R9, R10, 0x1, R53, P5 ;  /* 0x000000010a09e824 */ /* 0x000fe400028e0635 */
[----:B------:R-:W3:Y:S01]  /*5120*/  LDL R53, [R1+0x4] ;  /* 0x0000040001357983 */ /* 0x000ee20000100800 */
[----:B------:R-:W-:-:S03]  /*5130*/  ISETP.GE.AND P5, PT, R14, UR4, PT ;  /* 0x000000040e007c0c */ /* 0x000fc6000bfa6270 */
[----:B-1----:R0:W-:Y:S10]  /*5140*/  @!P6 ST.E.128 desc[UR50][R8.64], R4 ;  /* 0x000000040800e985 */ /* 0x0021f4000c101d32 */
[----:B------:R-:W1:Y:S01]  /*5150*/  @!P5 LDS.128 R4, [R12+0x4400] ;  /* 0x004400000c04d984 */ /* 0x000e620000000c00 */
[----:B0-----:R-:W-:-:S03]  /*5160*/  @!P5 LEA R8, P6, R24, R11, 0x1 ;  /* 0x0000000b1808d211 */ /* 0x001fc600078c08ff */
[----:B------:R-:W3:Y:S02]  /*5170*/  LDL R24, [R1+0x40] ;  /* 0x0000400001187983 */ /* 0x000ee40000100800 */
[----:B------:R-:W-:Y:S02]  /*5180*/  @!P5 IMAD.X R9, R10, 0x1, R15, P6 ;  /* 0x000000010a09d824 */ /* 0x000fe400030e060f */
[----:B------:R-:W3:Y:S01]  /*5190*/  LDL R15, [R1] ;  /* 0x00000000010f7983 */ /* 0x000ee20000100800 */
[----:B------:R-:W-:-:S05]  /*51a0*/  VIADD R14, R18, 0xc0 ;  /* 0x000000c0120e7836 */ /* 0x000fca0000000000 */
[----:B------:R-:W-:Y:S01]  /*51b0*/  ISETP.GE.AND P6, PT, R14, UR4, PT ;  /* 0x000000040e007c0c */ /* 0x000fe2000bfc6270 */
[----:B-1----:R4:W-:-:S12]  /*51c0*/  @!P5 ST.E.128 desc[UR50][R8.64], R4 ;  /* 0x000000040800d985 */ /* 0x0029d8000c101d32 */
[----:B------:R-:W0:Y:S01]  /*51d0*/  @!P6 LDS.128 R4, [R13+0x6400] ;  /* 0x006400000d04e984 */ /* 0x000e220000000c00 */
[----:B------:R-:W-:Y:S01]  /*51e0*/  VIADD R14, R18, 0xe0 ;  /* 0x000000e0120e7836 */ /* 0x000fe20000000000 */
[----:B----4-:R-:W-:Y:S02]  /*51f0*/  @!P6 LEA R8, P5, R52, R11, 0x1 ;  /* 0x0000000b3408e211 */ /* 0x010fe400078a08ff */
[----:B------:R-:W4:Y:S03]  /*5200*/  LDL R52, [R1+0x44] ;  /* 0x0000440001347983 */ /* 0x000f260000100800 */
[----:B--2---:R-:W-:Y:S02]  /*5210*/  @!P6 IMAD.X R9, R10, 0x1, R27, P5 ;  /* 0x000000010a09e824 */ /* 0x004fe400028e061b */
[----:B------:R-:W2:Y:S01]  /*5220*/  LDL R27, [R1+0x48] ;  /* 0x00004800011b7983 */ /* 0x000ea20000100800 */
[----:B------:R-:W-:-:S03]  /*5230*/  ISETP.GE.AND P5, PT, R14, UR4, PT ;  /* 0x000000040e007c0c */ /* 0x000fc6000bfa6270 */
[----:B0-----:R0:W-:Y:S10]  /*5240*/  @!P6 ST.E.128 desc[UR50][R8.64], R4 ;  /* 0x000000040800e985 */ /* 0x0011f4000c101d32 */
[----:B------:R-:W1:Y:S01]  /*5250*/  @!P5 LDS.128 R4, [R12+0x6400] ;  /* 0x006400000c04d984 */ /* 0x000e620000000c00 */
[----:B0-----:R-:W-:-:S05]  /*5260*/  @!P5 LEA R8, P6, R61, R11, 0x1 ;  /* 0x0000000b3d08d211 */ /* 0x001fca00078c08ff */
[----:B-----5:R-:W-:Y:S02]  /*5270*/  @!P5 IMAD.X R9, R10, 0x1, R26, P6 ;  /* 0x000000010a09d824 */ /* 0x020fe400030e061a */
[----:B------:R-:W5:Y:S01]  /*5280*/  LDL R26, [R1+0x4c] ;  /* 0x00004c00011a7983 */ /* 0x000f620000100800 */
[----:B------:R-:W-:-:S05]  /*5290*/  VIADD R14, R18, 0x100 ;  /* 0x00000100120e7836 */ /* 0x000fca0000000000 */
[----:B------:R-:W-:Y:S01]  /*52a0*/  ISETP.GE.AND P6, PT, R14, UR4, PT ;  /* 0x000000040e007c0c */ /* 0x000fe2000bfc6270 */
[----:B-1----:R3:W-:-:S12]  /*52b0*/  @!P5 ST.E.128 desc[UR50][R8.64], R4 ;  /* 0x000000040800d985 */ /* 0x0027d8000c101d32 */
[----:B------:R-:W0:Y:S01]  /*52c0*/  @!P6 LDS.128 R4, [R13+0x8400] ;  /* 0x008400000d04e984 */ /* 0x000e220000000c00 */
[----:B---3--:R-:W-:-:S05]  /*52d0*/  @!P6 LEA R8, P5, R60, R11, 0x1 ;  /* 0x0000000b3c08e211 */ /* 0x008fca00078a08ff */
[----:B------:R-:W-:Y:S02]  /*52e0*/  @!P6 IMAD.X R9, R10, 0x1, R25, P5 ;  /* 0x000000010a09e824 */ /* 0x000fe400028e0619 */
[----:B------:R-:W3:Y:S01]  /*52f0*/  LDL R25, [R1+0x50] ;  /* 0x0000500001197983 */ /* 0x000ee20000100800 */
[----:B------:R-:W-:-:S05]  /*5300*/  VIADD R14, R18, 0x120 ;  /* 0x00000120120e7836 */ /* 0x000fca0000000000 */
[----:B------:R-:W-:Y:S01]  /*5310*/  ISETP.GE.AND P5, PT, R14, UR4, PT ;  /* 0x000000040e007c0c */ /* 0x000fe2000bfa6270 */
[----:B0-----:R0:W-:-:S12]  /*5320*/  @!P6 ST.E.128 desc[UR50][R8.64], R4 ;  /* 0x000000040800e985 */ /* 0x0011d8000c101d32 */
[----:B------:R-:W1:Y:S01]  /*5330*/  @!P5 LDS.128 R4, [R12+0x8400] ;  /* 0x008400000c04d984 */ /* 0x000e620000000c00 */
[----:B0-----:R-:W-:-:S05]  /*5340*/  @!P5 LEA R8, P6, R53, R11, 0x1 ;  /* 0x0000000b3508d211 */ /* 0x001fca00078c08ff */
[----:B------:R-:W-:Y:S02]  /*5350*/  @!P5 IMAD.X R9, R10, 0x1, R24, P6 ;  /* 0x000000010a09d824 */ /* 0x000fe400030e0618 */
[----:B------:R-:W3:Y:S01]  /*5360*/  LDL R24, [R1+0x54] ;  /* 0x0000540001187983 */ /* 0x000ee20000100800 */
[----:B------:R-:W-:-:S05]  /*5370*/  VIADD R14, R18, 0x140 ;  /* 0x00000140120e7836 */ /* 0x000fca0000000000 */
[----:B------:R-:W-:Y:S01]  /*5380*/  ISETP.GE.AND P6, PT, R14, UR4, PT ;  /* 0x000000040e007c0c */ /* 0x000fe2000bfc6270 */
[----:B-1----:R0:W-:-:S12]  /*5390*/  @!P5 ST.E.128 desc[UR50][R8.64], R4 ;  /* 0x000000040800d985 */ /* 0x0021d8000c101d32 */
[----:B------:R-:W1:Y:S01]  /*53a0*/  @!P6 LDS.128 R4, [R13+0xa400] ;  /* 0x00a400000d04e984 */ /* 0x000e620000000c00 */
[----:B0-----:R-:W-:-:S03]  /*53b0*/  @!P6 LEA R8, P5, R15, R11, 0x1 ;  /* 0x0000000b0f08e211 */ /* 0x001fc600078a08ff */
[----:B------:R-:W3:Y:S01]  /*53c0*/  LDL R15, [R1+0x58] ;  /* 0x00005800010f7983 */ /* 0x000ee20000100800 */
[----:B------:R-:W-:Y:S02]  /*53d0*/  VIADD R14, R18, 0x160 ;  /* 0x00000160120e7836 */ /* 0x000fe40000000000 */
[----:B----4-:R-:W-:-:S03]  /*53e0*/  @!P6 IMAD.X R9, R10, 0x1, R52, P5 ;  /* 0x000000010a09e824 */ /* 0x010fc600028e0634 */
[----:B------:R-:W-:Y:S02]  /*53f0*/  ISETP.GE.AND P5, PT, R14, UR4, PT ;  /* 0x000000040e007c0c */ /* 0x000fe4000bfa6270 */
[----:B-1----:R0:W-:Y:S11]  /*5400*/  @!P6 ST.E.128 desc[UR50][R8.64], R4 ;  /* 0x000000040800e985 */ /* 0x0021f6000c101d32 */
        /* <DEDUP_REMOVED lines=25> */
[----:B0-----:R-:W-:-:S05]  /*55a0*/  @!P5 LEA R8, P6, R225, R11, 0x1 ;  /* 0x0000000be108d211 */ /* 0x001fca00078c08ff */
[----:B------:R-:W-:-:S05]  /*55b0*/  @!P5 IMAD.X R9, R10, 0x1, R15, P6 ;  /* 0x000000010a09d824 */ /* 0x000fca00030e060f */
[----:B-1----:R0:W-:Y:S03]  /*55c0*/  @!P5 ST.E.128 desc[UR50][R8.64], R4 ;  /* 0x000000040800d985 */ /* 0x0021e6000c101d32 */
.L_x_3384:
[----:B------:R-:W-:Y:S05]  /*55d0*/  BSYNC B0 ;  /* 0x0000000000007941 */ /* 0x000fea0003800000 */
.L_x_3383:
        /* <DEDUP_REMOVED lines=17> */
.L_x_3348:
[----:B------:R-:W-:Y:S04]  /*56f0*/  BSSY B0, `(.L_x_3386) ;  /* 0x0000004000007945 */ /* 0x000fe80003800000 */
[----:B------:R-:W-:Y:S05]  /*5700*/  @P0 BRA `(.L_x_3387) ;  /* 0x0000000000080947 */ /* 0x000fea0003800000 */
[----:B------:R-:W2:Y:S02]  /*5710*/  FENCE.VIEW.ASYNC.G ;  /* 0x00000000000073c6 */ /* 0x000ea40000000100 */
[----:B--2---:R-:W-:Y:S06]  /*5720*/  BAR.ARV 0xc, 0x180 ;  /* 0x0306000000007b1d */ /* 0x004fec0000002000 */
.L_x_3387:
[----:B------:R-:W-:Y:S05]  /*5730*/  BSYNC B0 ;  /* 0x0000000000007941 */ /* 0x000fea0003800000 */
.L_x_3386:
[----:B------:R-:W-:Y:S01]  /*5740*/  UISETP.NE.AND UP0, UPT, UR37, 0x1, UPT ;  /* 0x000000012500788c */ /* 0x000fe2000bf05270 */
[----:B------:R-:W-:Y:S05]  /*5750*/  BSSY B7, `(.L_x_3388) ;  /* 0x000158e000077945 */ /* 0x000fea0003800000 */
[----:B------:R-:W-:-:S13]  /*5760*/  PLOP3.LUT P0, PT, PT, PT, UP0, 0x80, 0x0 ;  /* 0x000000000000781c */ /* 0x000fda0003f0f008 */
[----:B------:R-:W-:Y:S05]  /*5770*/  @!P0 BRA `(.L_x_3389) ;  /* 0x0000002400048947 */ /* 0x000fea0003800000 */
[----:B------:R-:W2:Y:S01]  /*5780*/  LDC R0, c[0x0][0x448] ;  /* 0x00011200ff007b82 */ /* 0x000ea20000000800 */
[----:B------:R-:W-:-:S07]  /*5790*/  VIADD R5, R197, 0x3f ;  /* 0x0000003fc5057836 */ /* 0x000fce0000000000 */
[----:B------:R-:W0:Y:S01]  /*57a0*/  LDC.64 R2, c[0x0][0xad8] ;  /* 0x0002b600ff027b82 */ /* 0x000e220000000a00 */
[----:B--2---:R-:W-:Y:S02]  /*57b0*/  ISETP.NE.AND P1, PT, R0, 0x1, PT ;  /* 0x000000010000780c */ /* 0x004fe40003f25270 */
        /* <DEDUP_REMOVED lines=19> */
.L_x_3392:
[----:B------:R-:W-:-:S13]  /*58f0*/  ISETP.NE.AND P0, PT, R3, 0x1, PT ;  /* 0x000000010300780c */ /* 0x000fda0003f05270 */
[----:B------:R-:W0:Y:S02]  /*5900*/  @P0 LDC.64 R4, c[0x0][0xae0] ;  /* 0x0002b800ff040b82 */ /* 0x000e240000000a00 */
[----:B0-----:R-:W-:-:S05]  /*5910*/  @P0 IMAD.HI.U32 R4, R0, R4, RZ ;  /* 0x0000000400040227 */ /* 0x001fca00078e00ff */
[----:B------:R-:W-:-:S07]  /*5920*/  @P0 SHF.R.U32.HI R0, RZ, R5, R4 ;  /* 0x00000005ff000219 */ /* 0x000fce0000011604 */
.L_x_3393:
[----:B------:R-:W-:Y:S05]  /*5930*/  BSYNC B0 ;  /* 0x0000000000007941 */ /* 0x000fea0003800000 */
.L_x_3391:
[----:B------:R-:W-:-:S05]  /*5940*/  IMAD R5, R0, R3, R3 ;  /* 0x0000000300057224 */ /* 0x000fca00078e0203 */
[----:B------:R-:W-:-:S07]  /*5950*/  VIMNMX R2, R2, R5, PT ;  /* 0x0000000502027248 */ /* 0x000fce0003fe0100 */
.L_x_3390:
[----:B------:R-:W0:Y:S01]  /*5960*/  @P1 LDC R0, c[0x0][0x44c] ;  /* 0x00011300ff001b82 */ /* 0x000e220000000800 */
[----:B------:R-:W-:Y:S01]  /*5970*/  VIADD R2, R2, 0x3f ;  /* 0x0000003f02027836 */ /* 0x000fe20000000000 */
[----:B------:R-:W-:Y:S01]  /*5980*/  ULDC UR4, c[0x0][0xad4] ;  /* 0x0002b50000047ab9 */ /* 0x000fe20000000800 */
[----:B------:R-:W-:-:S03]  /*5990*/  IMAD.MOV.U32 R4, RZ, RZ, R197 ;  /* 0x000000ffff047224 */ /* 0x000fc600078e00c5 */
[----:B------:R-:W-:Y:S02]  /*59a0*/  SHF.R.S32.HI R5, RZ, 0x1f, R2 ;  /* 0x0000001fff057819 */ /* 0x000fe40000011402 */
[----:B------:R-:W2:Y:S02]  /*59b0*/  @P1 LDC R7, c[0x0][0x450] ;  /* 0x00011400ff071b82 */ /* 0x000ea40000000800 */
[----:B------:R-:W-:Y:S01]  /*59c0*/  LEA.HI R5, R5, R2, RZ, 0x6 ;  /* 0x0000000205057211 */ /* 0x000fe200078f30ff */
[----:B0-----:R-:W-:-:S05]  /*59d0*/  @P1 IMAD.HI.U32 R0, R197, R0, RZ ;  /* 0x00000000c5001227 */ /* 0x001fca00078e00ff */
[----:B--2---:R-:W-:Y:S02]  /*59e0*/  @P1 SHF.R.U32.HI R4, RZ, R7, R0 ;  /* 0x00000007ff041219 */ /* 0x004fe40000011600 */
        /* <DEDUP_REMOVED lines=15> */
.L_x_3396:
[----:B------:R-:W-:-:S13]  /*5ae0*/  ISETP.NE.AND P0, PT, R3, 0x1, PT ;  /* 0x000000010300780c */ /* 0x000fda0003f05270 */
[----:B------:R-:W0:Y:S02]  /*5af0*/  @P0 LDC.64 R4, c[0x0][0xae0] ;  /* 0x0002b800ff040b82 */ /* 0x000e240000000a00 */
[----:B0-----:R-:W-:-:S05]  /*5b00*/  @P0 IMAD.HI.U32 R4, R169, R4, RZ ;  /* 0x00000004a9040227 */ /* 0x001fca00078e00ff */
[----:B------:R-:W-:-:S07]  /*5b10*/  @P0 SHF.R.U32.HI R169, RZ, R5, R4 ;  /* 0x00000005ffa90219 */ /* 0x000fce0000011604 */
.L_x_3397:
[----:B------:R-:W-:Y:S05]  /*5b20*/  BSYNC B0 ;  /* 0x0000000000007941 */ /* 0x000fea0003800000 */
.L_x_3395:
[----:B------:R-:W-:-:S05]  /*5b30*/  IMAD R3, R169, R3, RZ ;  /* 0x00000003a9037224 */ /* 0x000fca00078e02ff */
[----:B------:R-:W-:-:S07]  /*5b40*/  VIMNMX R0, R0, R3, !PT ;  /* 0x0000000300007248 */ /* 0x000fce0007fe0100 */
.L_x_3394:
        /* <DEDUP_REMOVED lines=15> */
[----:B-1----:R-:W-:Y:S02]  /*5c40*/  IABS R11, R8 ;  /* 0x00000008000b7213 */ /* 0x002fe40000000000 */
[----:B------:R-:W-:-:S05]  /*5c50*/  IMAD.IADD R0, R0, 0x1, -R6 ;  /* 0x0000000100007824 */ /* 0x000fca00078e0a06 */
[----:B------:R-:W-:Y:S02]  /*5c60*/  IABS R9, R0 ;  /* 0x0000000000097213 */ /* 0x000fe40000000000 */
[----:B------:R-:W-:-:S04]  /*5c70*/  LOP3.LUT R0, R0, R8, RZ, 0x3c, !PT ;  /* 0x0000000800007212 */ /* 0x000fc800078e3cff */
[----:B------:R-:W-:Y:S01]  /*5c80*/  ISETP.GE.AND P2, PT, R0, RZ, PT ;  /* 0x000000ff0000720c */ /* 0x000fe20003f46270 */
[----:B0-----:R-:W0:Y:S02]  /*5c90*/  MUFU.RCP R4, R4 ;  /* 0x0000000400047308 */ /* 0x001e240000001000 */
[----:B0-----:R-:W-:Y:S02]  /*5ca0*/  VIADD R2, R4, 0xffffffe ;  /* 0x0ffffffe04027836 */ /* 0x001fe40000000000 */
[----:B------:R-:W-:-:S04]  /*5cb0*/  IMAD.MOV R4, RZ, RZ, -R11 ;  /* 0x000000ffff047224 */ /* 0x000fc800078e0a0b */
[----:B------:R0:W4:Y:S02]  /*5cc0*/  F2I.FTZ.U32.TRUNC.NTZ R3, R2 ;  /* 0x0000000200037305 */ /* 0x000124000021f000 */
[----:B0-----:R-:W-:Y:S02]  /*5cd0*/  IMAD.MOV.U32 R2, RZ, RZ, RZ ;  /* 0x000000ffff027224 */ /* 0x001fe400078e00ff */
[----:B----4-:R-:W-:-:S04]  /*5ce0*/  IMAD.MOV R10, RZ, RZ, -R3 ;  /* 0x000000ffff0a7224 */ /* 0x010fc800078e0a03 */
        /* <DEDUP_REMOVED lines=13> */
.L_x_3399:
[----:B------:R-:W-:Y:S05]  /*5dc0*/  BSYNC B0 ;  /* 0x0000000000007941 */ /* 0x000fea0003800000 */
.L_x_3398:
        /* <DEDUP_REMOVED lines=65> */
[----:B--2---:R-:W-:-:S05]  /*61e0*/  IMAD R0, R0, R3, R6 ;  /* 0x0000000300007224 */ /* 0x004fca00078e0206 */
[----:B------:R-:W-:Y:S02]  /*61f0*/  VIADDMNMX R4, R0, R3, R35, PT ;  /* 0x0000000300047246 */ /* 0x000fe40003800123 */
[----:B------:R-:W-:Y:S02]  /*6200*/  CS2R R2, SRZ ;  /* 0x0000000000027805 */ /* 0x000fe4000001ff00 */
[----:B------:R-:W-:Y:S02]  /*6210*/  CS2R R34, SRZ ;  /* 0x0000000000227805 */ /* 0x000fe4000001ff00 */
[----:B------:R-:W-:-:S13]  /*6220*/  ISETP.GT.AND P1, PT, R4, R0, PT ;  /* 0x000000000400720c */ /* 0x000fda0003f24270 */
[----:B------:R-:W-:Y:S05]  /*6230*/  @!P1 BRA `(.L_x_3400) ;  /* 0x0000014c007c9947 */ /* 0x000fea0003800000 */
[----:B------:R-:W2:Y:S01]  /*6240*/  LDL R5, [R1+0x6c] ;  /* 0x00006c0001057983 */ /* 0x000ea20000100800 */
[----:B------:R-:W-:Y:S02]  /*6250*/  IMAD.MOV.U32 R7, RZ, RZ, 0x40000040 ;  /* 0x40000040ff077424 */ /* 0x000fe400078e00ff */
[----:B-1----:R-:W-:Y:S01]  /*6260*/  IMAD.MOV.U32 R11, RZ, RZ, 0x40000040 ;  /* 0x40000040ff0b7424 */ /* 0x002fe200078e00ff */
        /* <DEDUP_REMOVED lines=11> */
[----:B--2---:R0:W1:Y:S02]  /*6320*/  SHFL.IDX PT, R2, R5, RZ, 0x1f ;  /* 0x00001fff05027589 */ /* 0x00406400000e0000 */
[----:B0-----:R-:W-:-:S05]  /*6330*/  IMAD.U32 R5, RZ, RZ, UR47 ;  /* 0x0000002fff057e24 */ /* 0x001fca000f8e00ff */
[----:B------:R-:W-:Y:S02]  /*6340*/  ISETP.NE.AND P2, PT, R5, 0x3, PT ;  /* 0x000000030500780c */ /* 0x000fe40003f45270 */
[----:B-1----:R-:W-:-:S04]  /*6350*/  LEA.HI R3, R2, R2, RZ, 0x1 ;  /* 0x0000000202037211 */ /* 0x002fc800078f08ff */
[----:B------:R-:W-:-:S05]  /*6360*/  LOP3.LUT R3, R3, 0x1fffe, RZ, 0xc0, !PT ;  /* 0x0001fffe03037812 */ /* 0x000fca00078ec0ff */
[----:B------:R-:W-:Y:S02]  /*6370*/  IMAD.IADD R2, R2, 0x1, -R3 ;  /* 0x0000000102027824 */ /* 0x000fe400078e0a03 */
[----:B------:R-:W-:Y:S02]  /*6380*/  VIADD R3, R17, 0x36400 ;  /* 0x0003640011037836 */ /* 0x000fe40000000000 */
[----:B------:R-:W-:-:S03]  /*6390*/  IMAD R2, R2, 0x8000, R17 ;  /* 0x0000800002027824 */ /* 0x000fc600078e0211 */
[----:B------:R-:W-:Y:S01]  /*63a0*/  SHF.R.U32.HI R3, RZ, 0x4, R3 ;  /* 0x00000004ff037819 */ /* 0x000fe20000011603 */
[----:B------:R-:W-:-:S03]  /*63b0*/  VIADD R2, R2, 0x400 ;  /* 0x0000040002027836 */ /* 0x000fc60000000000 */
[----:B------:R-:W-:Y:S02]  /*63c0*/  LOP3.LUT R3, R3, 0x3fff, RZ, 0xc0, !PT ;  /* 0x00003fff03037812 */ /* 0x000fe400078ec0ff */
[----:B------:R-:W-:-:S04]  /*63d0*/  SHF.R.U32.HI R2, RZ, 0x4, R2 ;  /* 0x00000004ff027819 */ /* 0x000fc80000011602 */
[----:B------:R-:W-:-:S04]  /*63e0*/  LOP3.LUT R2, R2, 0x3fff, RZ, 0xc0, !PT ;  /* 0x00003fff02027812 */ /* 0x000fc800078ec0ff */
[----:B------:R-:W-:Y:S02]  /*63f0*/  LOP3.LUT R14, R2, 0x2000000, RZ, 0xfc, !PT ;  /* 0x02000000020e7812 */ /* 0x000fe400078efcff */
[----:B------:R-:W-:Y:S01]  /*6400*/  LOP3.LUT R2, R3, 0x10000, RZ, 0xfc, !PT ;  /* 0x0001000003027812 */ /* 0x000fe200078efcff */
[----:B------:R-:W-:Y:S02]  /*6410*/  IMAD.MOV.U32 R3, RZ, RZ, 0x40000040 ;  /* 0x40000040ff037424 */ /* 0x000fe400078e00ff */
[----:B------:R-:W-:Y:S01]  /*6420*/  IMAD R6, R22, 0x1000, R14 ;  /* 0x0000100016067824 */ /* 0x000fe200078e020e */
[----:B------:R-:W-:Y:S02]  /*6430*/  R2UR UR12, R2 ;  /* 0x00000000020c72ca */ /* 0x000fe400000e0000 */
[----:B------:R-:W-:Y:S01]  /*6440*/  R2UR UR13, R3 ;  /* 0x00000000030d72ca */ /* 0x000fe200000e0000 */
[C---:B----4-:R-:W-:Y:S01]  /*6450*/  VIADD R10, R6.reuse, 0x100 ;  /* 0x00000100060a7836 */ /* 0x050fe20000000000 */
[C---:B------:R-:W-:Y:S01]  /*6460*/  R2UR UR14, R6.reuse ;  /* 0x00000000060e72ca */ /* 0x040fe200000e0000 */
[----:B------:R-:W-:-:S02]  /*6470*/  VIADD R8, R6, 0x80 ;  /* 0x0000008006087836 */ /* 0x000fc40000000000 */
        /* <DEDUP_REMOVED lines=30> */
.L_x_3401:
        /* <DEDUP_REMOVED lines=8> */
[----:B------:R-:W-:-:S07]  /*66e0*/  IMAD.MOV.U32 R15, RZ, RZ, R4 ;  /* 0x000000ffff0f7224 */ /* 0x000fce00078e0004 */
.L_x_3405:
[----:B------:R-:W-:Y:S01]  /*66f0*/  BAR.SYNC.DEFER_BLOCKING 0xe, 0x100 ;  /* 0x0384000000007b1d */ /* 0x000fe20000010000 */
[----:B-1----:R-:W-:Y:S01]  /*6700*/  IMAD R4, R22, 0x40, R196 ;  /* 0x0000004016047824 */ /* 0x002fe200078e02c4 */
[----:B------:R-:W-:Y:S01]  /*6710*/  R2UR UR4, R2 ;  /* 0x00000000020472ca */ /* 0x000fe200000e0000 */
[----:B------:R-:W-:Y:S01]  /*6720*/  VIADD R22, R22, 0x1 ;  /* 0x0000000116167836 */ /* 0x000fe20000000000 */
[----:B------:R-:W-:Y:S01]  /*6730*/  R2UR UR5, R3 ;  /* 0x00000000030572ca */ /* 0x000fe200000e0000 */
[----:B------:R-:W-:Y:S02]  /*6740*/  IMAD R4, R4, 0x4, R17 ;  /* 0x0000000404047824 */ /* 0x000fe400078e0211 */
[----:B------:R-:W-:Y:S01]  /*6750*/  IMAD.MOV.U32 R13, RZ, RZ, 0x40000040 ;  /* 0x40000040ff0d7424 */ /* 0x000fe200078e00ff */
[----:B------:R-:W-:-:S04]  /*6760*/  ISETP.NE.AND P0, PT, R22, 0x2, PT ;  /* 0x000000021600780c */ /* 0x000fc80003f05270 */
[----:B------:R-:W-:Y:S01]  /*6770*/  SEL R22, R22, RZ, P0 ;  /* 0x000000ff16167207 */ /* 0x000fe20000000000 */
[----:B0-----:R-:W0:Y:S04]  /*6780*/  LDS R5, [R4+0x38400] ;  /* 0x0384000004057984 */ /* 0x001e280000000800 */
        /* <DEDUP_REMOVED lines=156> */
[----:B------:R-:W-:Y:S01]  /*7150*/  R2UR UR6, R4 ;  /* 0x00000000040672ca */ /* 0x000fe200000e0000 */
[----:B------:R-:W-:Y:S01]  /*7160*/  IMAD.MOV.U32 R4, RZ, RZ, R15 ;  /* 0x000000ffff047224 */ /* 0x000fe200078e000f */
[----:B------:R-:W-:Y:S01]  /*7170*/  R2UR UR7, R5 ;  /* 0x00000000050772ca */ /* 0x000fe200000e0000 */
[----:B------:R-:W-:Y:S01]  /*7180*/  VIADD R15, R15, 0xffffffff ;  /* 0xffffffff0f0f7836 */ /* 0x000fe20000000000 */
[----:B------:R-:W-:Y:S02]  /*7190*/  R2UR UR4, R6 ;  /* 0x00000000060472ca */ /* 0x000fe400000e0000 */
[----:B------:R-:W-:Y:S02]  /*71a0*/  R2UR UR5, R7 ;  /* 0x00000000070572ca */ /* 0x000fe400000e0000 */
[----:B------:R-:W-:Y:S02]  /*71b0*/  ISETP.GT.AND P1, PT, R4, R0, PT ;  /* 0x000000000400720c */ /* 0x000fe40003f24270 */
[----:B------:R-:W-:-:S04]  /*71c0*/  SEL R4, RZ, 0x1, P0 ;  /* 0x00000001ff047807 */ /* 0x000fc80000000000 */
[----:B------:R-:W-:Y:S01]  /*71d0*/  LOP3.LUT R23, R23, R4, RZ, 0x3c, !PT ;  /* 0x0000000417177212 */ /* 0x000fe200078e3cff */
[----:B------:R-:W-:Y:S02]  /*71e0*/  WARPGROUP.DEPBAR.LE gsb0, 0x0 ;  /* 0x00008000000079c5 */ /* 0x000fe40000010000 */
[----:B------:R-:W-:-:S10]  /*71f0*/  WARPGROUP.ARRIVE ;  /* 0x00000000000079c5 */ /* 0x000fd40000000000 */
[----:B------:R-:W-:Y:S03]  /*7200*/  HGMMA.64x256x16.F32.BF16 R24, gdesc[UR4].tnspB, R24, gsb0 ;  /* 0x43e00000041879f0 */ /* 0x000fe60008001818 */
[----:B------:R-:W-:Y:S02]  /*7210*/  WARPGROUP.DEPBAR.LE gsb0, 0x0 ;  /* 0x00008000000079c5 */ /* 0x000fe40000010000 */
[----:B------:R-:W-:Y:S06]  /*7220*/  BAR.ARV 0xf, 0x100 ;  /* 0x03c4000000007b1d */ /* 0x000fec0000002000 */
[----:B------:R-:W-:Y:S05]  /*7230*/  @!P2 BRA `(.L_x_3404) ;  /* 0x000000000004a947 */ /* 0x000fea0003800000 */
[----:B------:R-:W-:Y:S01]  /*7240*/  BPT.TRAP 0x1 ;  /* 0x000000040000795c */ /* 0x000fe20000300000 */
.L_x_3404:
[----:B------:R-:W-:-:S04]  /*7250*/  IMAD R4, R22, 0x8, R17 ;  /* 0x0000000816047824 */ /* 0x000fc800078e0211 */
[----:B------:R-:W-:-:S05]  /*7260*/  VIADD R4, R4, 0x38860 ;  /* 0x0003886004047836 */ /* 0x000fca0000000000 */
[----:B------:R-:W-:-:S04]  /*7270*/  PRMT R4, R187, 0x654, R4 ;  /* 0x00000654bb047816 */ /* 0x000fc80000000004 */
[----:B------:R1:W-:Y:S01]  /*7280*/  SYNCS.ARRIVE.TRANS64.RED.A1T0 RZ, [R4+URZ], RZ ;  /* 0x000000ff04ff79a7 */ /* 0x0003e2000810043f */
[----:B------:R-:W-:Y:S05]  /*7290*/  @P1 BRA `(.L_x_3405) ;  /* 0xfffffff400141947 */ /* 0x000fea000383ffff */
.L_x_3403:
[----:B------:R-:W-:Y:S05]  /*72a0*/  BSYNC B0 ;  /* 0x0000000000007941 */ /* 0x000fea0003800000 */
.L_x_3402:
        /* <DEDUP_REMOVED lines=8> */
[----:B------:R-:W2:Y:S04]  /*7330*/  LDS R0, [R17+0x38400] ;  /* 0x0384000011007984 */ /* 0x000ea80000000800 */
[----:B------:R-:W3:Y:S01]  /*7340*/  LDS R17, [R17+0x38420] ;  /* 0x0384200011117984 */ /* 0x000ee20000000800 */
        /* <DEDUP_REMOVED lines=65> */
[-C--:B---3--:R-:W-:Y:S01]  /*7760*/  FMUL.FTZ R26, R26, R17.reuse ;  /* 0x000000111a1a7220 */ /* 0x088fe20000410000 */
        /* <DEDUP_REMOVED lines=64> */
[----:B------:R-:W-:Y:S06]  /*7b70*/  BAR.ARV 0xf, 0x100 ;  /* 0x03c4000000007b1d */ /* 0x000fec0000002000 */
[----:B------:R-:W-:Y:S05]  /*7b80*/  BRA `(.L_x_3400) ;  /* 0x0000013400287947 */ /* 0x000fea0003800000 */
.L_x_3389:
        /* <DEDUP_REMOVED lines=23> */
.L_x_3408:
[----:B------:R-:W-:-:S13]  /*7d00*/  ISETP.NE.AND P0, PT, R3, 0x1, PT ;  /* 0x000000010300780c */ /* 0x000fda0003f05270 */
[----:B------:R-:W0:Y:S02]  /*7d10*/  @P0 LDC.64 R4, c[0x0][0xae0] ;  /* 0x0002b800ff040b82 */ /* 0x000e240000000a00 */
[----:B0-----:R-:W-:-:S05]  /*7d20*/  @P0 IMAD.HI.U32 R4, R0, R4, RZ ;  /* 0x0000000400040227 */ /* 0x001fca00078e00ff */
[----:B------:R-:W-:-:S07]  /*7d30*/  @P0 SHF.R.U32.HI R0, RZ, R5, R4 ;  /* 0x00000005ff000219 */ /* 0x000fce0000011604 */
.L_x_3409:
[----:B------:R-:W-:Y:S05]  /*7d40*/  BSYNC B0 ;  /* 0x0000000000007941 */ /* 0x000fea0003800000 */
.L_x_3407:
[----:B------:R-:W-:-:S05]  /*7d50*/  IMAD R5, R0, R3, R3 ;  /* 0x0000000300057224 */ /* 0x000fca00078e0203 */
[----:B------:R-:W-:-:S07]  /*7d60*/  VIMNMX R2, R2, R5, PT ;  /* 0x0000000502027248 */ /* 0x000fce0003fe0100 */
.L_x_3406:
        /* <DEDUP_REMOVED lines=24> */
.L_x_3412:
[----:B------:R-:W-:-:S13]  /*7ef0*/  ISETP.NE.AND P0, PT, R3, 0x1, PT ;  /* 0x000000010300780c */ /* 0x000fda0003f05270 */
[----:B------:R-:W0:Y:S02]  /*7f00*/  @P0 LDC.64 R4, c[0x0][0xae0] ;  /* 0x0002b800ff040b82 */ /* 0x000e240000000a00 */
[----:B0-----:R-:W-:-:S05]  /*7f10*/  @P0 IMAD.HI.U32 R4, R2, R4, RZ ;  /* 0x0000000402040227 */ /* 0x001fca00078e00ff */
[----:B------:R-:W-:-:S07]  /*7f20*/  @P0 SHF.R.U32.HI R2, RZ, R5, R4 ;  /* 0x00000005ff020219 */ /* 0x000fce0000011604 */
.L_x_3413:
[----:B------:R-:W-:Y:S05]  /*7f30*/  BSYNC B0 ;  /* 0x0000000000007941 */ /* 0x000fea0003800000 */
.L_x_3411:
[----:B------:R-:W-:-:S05]  /*7f40*/  IMAD R3, R2, R3, RZ ;  /* 0x0000000302037224 */ /* 0x000fca00078e02ff */
[----:B------:R-:W-:-:S07]  /*7f50*/  VIMNMX R0, R0, R3, !PT ;  /* 0x0000000300007248 */ /* 0x000fce0007fe0100 */
.L_x_3410:
        /* <DEDUP_REMOVED lines=20> */
[----:B------:R0:W2:Y:S02]  /*80a0*/  F2I.FTZ.U32.TRUNC.NTZ R3, R2 ;  /* 0x0000000200037305 */ /* 0x0000a4000021f000 */
[----:B0-----:R-:W-:Y:S02]  /*80b0*/  IMAD.MOV.U32 R2, RZ, RZ, RZ ;  /* 0x000000ffff027224 */ /* 0x001fe400078e00ff */
[----:B--2---:R-:W-:-:S04]  /*80c0*/  IMAD.MOV R8, RZ, RZ, -R3 ;  /* 0x000000ffff087224 */ /* 0x004fc800078e0a03 */
        /* <DEDUP_REMOVED lines=17> */
.L_x_3415:
[----:B------:R-:W-:Y:S05]  /*81e0*/  BSYNC B0 ;  /* 0x0000000000007941 */ /* 0x000fea0003800000 */
.L_x_3414:
        /* <DEDUP_REMOVED lines=75> */
[----:B------:R-:W-:Y:S01]  /*86a0*/  LOP3.LUT R3, R2, 0x1fffe, RZ, 0xc0, !PT ;  /* 0x0001fffe02037812 */ /* 0x000fe200078ec0ff */
[----:B------:R-:W-:-:S04]  /*86b0*/  VIADD R2, R17, 0x36400 ;  /* 0x0003640011027836 */ /* 0x000fc80000000000 */
[----:B------:R-:W-:Y:S01]  /*86c0*/  IMAD.IADD R0, R0, 0x1, -R3 ;  /* 0x0000000100007824 */ /* 0x000fe200078e0a03 */
[----:B------:R-:W-:-:S03]  /*86d0*/  LOP3.LUT P0, RZ, R2, 0x3ff, RZ, 0xc0, !PT ;  /* 0x000003ff02ff7812 */ /* 0x000fc6000780c0ff */
[----:B------:R-:W-:-:S04]  /*86e0*/  IMAD R0, R0, 0x8000, R17 ;  /* 0x0000800000007824 */ /* 0x000fc800078e0211 */
        /* <DEDUP_REMOVED lines=21> */
.L_x_3417:
[----:B------:R-:W-:Y:S05]  /*8840*/  BSYNC B6 ;  /* 0x0000000000067941 */ /* 0x000fea0003800000 */
.L_x_3416:
        /* <DEDUP_REMOVED lines=13> */
.L_x_3421:
[----:B--2---:R2:W3:Y:S02]  /*8920*/  SYNCS.PHASECHK.TRANS64.TRYWAIT P0, [R17+URZ+0x38800], R2 ;  /* 0x03880002110075a7 */ /* 0x0044e4000800017f */
[----:B---3--:R-:W-:Y:S05]  /*8930*/  @!P0 NANOSLEEP.SYNCS 0x989680 ;  /* 0x009896800000895d */ /* 0x008fea0003900000 */
[----:B------:R-:W3:Y:S02]  /*8940*/  @!P0 SYNCS.PHASECHK.TRANS64 P0, [R17+URZ+0x38800], R2 ;  /* 0x03880002110085a7 */ /* 0x000ee4000800007f */
[----:B---3--:R-:W-:Y:S05]  /*8950*/  @!P0 BRA `(.L_x_3421) ;  /* 0xfffffffc00f08947 */ /* 0x008fea000383ffff */
.L_x_3420:
[----:B------:R-:W-:Y:S05]  /*8960*/  BSYNC B0 ;  /* 0x0000000000007941 */ /* 0x000fea0003800000 */
.L_x_3419:
[----:B------:R-:W-:Y:S05]  /*8970*/  BRA `(.L_x_3422) ;  /* 0x0000002c00c47947 */ /* 0x000fea0003800000 */
.L_x_3418:
        /* <DEDUP_REMOVED lines=31> */
.L_x_3424:
[----:B------:R-:W-:Y:S05]  /*8b70*/  BSYNC B6 ;  /* 0x0000000000067941 */ /* 0x000fea0003800000 */
.L_x_3423:
        /* <DEDUP_REMOVED lines=36> */
[----:B----4-:R-:W-:Y:S02]  /*8dc0*/  LEA.HI.X R10, R24, UR5, R5, 0x1, P0 ;  /* 0x00000005180a7c11 */ /* 0x010fe400080f0c05 */
[----:B------:R-:W-:Y:S01]  /*8dd0*/  LEA.HI.X R80, R80, UR7, R3, 0x1, P1 ;  /* 0x0000000750507c11 */ /* 0x000fe200088f0c03 */
[----:B------:R-:W-:Y:S06]  /*8de0*/  BRA.DIV UR4, `(.L_x_3427) ;  /* 0x0000020e046c7947 */ /* 0x000fec000b800000 */
[----:B------:R0:W2:Y:S04]  /*8df0*/  SHFL.IDX PT, R0, R10, RZ, 0x1c1f ;  /* 0x001c1fff0a007589 */ /* 0x0000a800000e0000 */
[----:B------:R0:W3:Y:S04]  /*8e00*/  SHFL.IDX PT, R5, R9, RZ, 0x1c1f ;  /* 0x001c1fff09057589 */ /* 0x0000e800000e0000 */
[----:B------:R0:W4:Y:S04]  /*8e10*/  SHFL.IDX PT, R8, R80, RZ, 0x1c1f ;  /* 0x001c1fff50087589 */ /* 0x00012800000e0000 */
[----:B------:R0:W0:Y:S02]  /*8e20*/  SHFL.IDX PT, R6, R30, RZ, 0x1c1f ;  /* 0x001c1fff1e067589 */ /* 0x00002400000e0000 */
.L_x_3730:
        /* <DEDUP_REMOVED lines=31> */
.L_x_3429:
[----:B------:R-:W-:Y:S05]  /*9020*/  BSYNC B1 ;  /* 0x0000000000017941 */ /* 0x000fea0003800000 */
.L_x_3428:
[----:B--2--5:R-:W-:Y:S01]  /*9030*/  IMAD.MOV.U32 R0, RZ, RZ, R26 ;  /* 0x000000ffff007224 */ /* 0x024fe200078e001a */
[----:B------:R-:W-:Y:S01]  /*9040*/  UMOV UR4, 0xffffffff ;  /* 0xffffffff00047882 */ /* 0x000fe20000000000 */
[----:B0-----:R-:W-:Y:S02]  /*9050*/  IMAD.MOV.U32 R2, RZ, RZ, R27 ;  /* 0x000000ffff027224 */ /* 0x001fe400078e001b */
        /* <DEDUP_REMOVED lines=11> */
[----:B------:R-:W-:Y:S02]  /*9110*/  CS2R R2, SRZ ;  /* 0x0000000000027805 */ /* 0x000fe4000001ff00 */
[----:B------:R-:W-:Y:S01]  /*9120*/  PRMT R46, R4, 0x7610, R46 ;  /* 0x00007610042e7816 */ /* 0x000fe2000000002e */
[----:B------:R-:W-:Y:S06]  /*9130*/  BRA.DIV UR4, `(.L_x_3430) ;  /* 0x0000020e040c7947 */ /* 0x000fec000b800000 */
[----:B---3--:R0:W2:Y:S04]  /*9140*/  SHFL.IDX PT, R5, R10, 0x1, 0x1c1f ;  /* 0x003c1f000a057f89 */ /* 0x0080a800000e0000 */
[----:B------:R0:W3:Y:S04]  /*9150*/  SHFL.IDX PT, R4, R9, 0x1, 0x1c1f ;  /* 0x003c1f0009047f89 */ /* 0x0000e800000e0000 */
[----:B------:R0:W0:Y:S04]  /*9160*/  SHFL.IDX PT, R7, R80, 0x1, 0x1c1f ;  /* 0x003c1f0050077f89 */ /* 0x00002800000e0000 */
[----:B------:R0:W0:Y:S02]  /*9170*/  SHFL.IDX PT, R14, R30, 0x1, 0x1c1f ;  /* 0x003c1f001e0e7f89 */ /* 0x00002400000e0000 */
.L_x_3736:
[----:B------:R-:W5:Y:S01]  /*9180*/  LDL R6, [R1+0x68] ;  /* 0x0000680001067983 */ /* 0x000f620000100800 */
[----:B------:R-:W-:Y:S01]  /*9190*/  VIADD R33, R33, 0x20 ;  /* 0x0000002021217836 */ /* 0x000fe20000000000 */
[----:B------:R-:W-:Y:S01]  /*91a0*/  BSSY B1, `(.L_x_3431) ;  /* 0x0000023000017945 */ /* 0x000fe20003800000 */
[----:B------:R-:W-:Y:S01]  /*91b0*/  IMAD.SHL.U32 R31, R213, 0x40, RZ ;  /* 0x00000040d51f7824 */ /* 0x000fe200078e00ff */
[----:B0---4-:R-:W-:Y:S02]  /*91c0*/  CS2R R8, SRZ ;  /* 0x0000000000087805 */ /* 0x011fe4000001ff00 */
[----:B------:R-:W-:Y:S02]  /*91d0*/  CS2R R12, SRZ ;  /* 0x00000000000c7805 */ /* 0x000fe4000001ff00 */
[----:B------:R-:W-:Y:S02]  /*91e0*/  ISETP.GE.AND P0, PT, R33, R32, PT ;  /* 0x000000202100720c */ /* 0x000fe40003f06270 */
[----:B-1----:R-:W-:-:S02]  /*91f0*/  CS2R R10, SRZ ;  /* 0x00000000000a7805 */ /* 0x002fc4000001ff00 */
        /* <DEDUP_REMOVED lines=12> */
[----:B------:R-:W-:-:S06]  /*92c0*/  IMAD.MOV.U32 R8, RZ, RZ, R14 ;  /* 0x000000ffff087224 */ /* 0x000fcc00078e000e */
[C---:B------:R-:W-:Y:S01]  /*92d0*/  @!P3 IMAD.SHL.U32 R9, R221.reuse, 0x2, RZ ;  /* 0x00000002dd09b824 */ /* 0x040fe200078e00ff */
[----:B------:R-:W-:Y:S01]  /*92e0*/  @!P3 SHF.L.U64.HI R30, R221, 0x1, R30 ;  /* 0x00000001dd1eb819 */ /* 0x000fe2000001021e */
[----:B------:R-:W-:-:S03]  /*92f0*/  @!P2 IMAD.WIDE R2, R192, 0x2, R2 ;  /* 0x00000002c002a825 */ /* 0x000fc600078e0202 */
[-C--:B------:R-:W-:Y:S02]  /*9300*/  @!P3 IADD3 R4, P0, R4, R9.reuse, RZ ;  /* 0x000000090404b210 */ /* 0x080fe40007f1e0ff */
[----:B------:R-:W-:Y:S01]  /*9310*/  @!P3 IADD3 R6, P1, R14, R9, RZ ;  /* 0x000000090e06b210 */ /* 0x000fe20007f3e0ff */
[----:B------:R-:W-:Y:S01]  /*9320*/  IMAD.MOV.U32 R9, RZ, RZ, R7 ;  /* 0x000000ffff097224 */ /* 0x000fe200078e0007 */
[----:B------:R0:W5:Y:S01]  /*9330*/  @!P2 LD.E.64 R12, desc[UR50][R2.64] ;  /* 0x00000032020ca980 */ /* 0x000162000c101b00 */
[----:B------:R-:W-:Y:S01]  /*9340*/  CS2R R10, SRZ ;  /* 0x00000000000a7805 */ /* 0x000fe2000001ff00 */
[----:B------:R-:W-:Y:S02]  /*9350*/  @!P3 IMAD.X R5, R5, 0x1, R30, P0 ;  /* 0x000000010505b824 */ /* 0x000fe400000e061e */
[----:B------:R-:W-:Y:S01]  /*9360*/  @!P2 IMAD.WIDE R14, R192, 0x2, R8 ;  /* 0x00000002c00ea825 */ /* 0x000fe200078e0208 */
[----:B------:R-:W-:Y:S02]  /*9370*/  CS2R R8, SRZ ;  /* 0x0000000000087805 */ /* 0x000fe4000001ff00 */
[----:B------:R1:W5:Y:S01]  /*9380*/  @!P3 LD.E.64 R10, desc[UR50][R4.64] ;  /* 0x00000032040ab980 */ /* 0x000362000c101b00 */
[----:B------:R-:W-:Y:S01]  /*9390*/  @!P3 IMAD.X R7, R7, 0x1, R30, P1 ;  /* 0x000000010707b824 */ /* 0x000fe200008e061e */
[----:B0-----:R-:W-:-:S04]  /*93a0*/  CS2R R2, SRZ ;  /* 0x0000000000027805 */ /* 0x001fc8000001ff00 */
[----:B------:R1:W5:Y:S04]  /*93b0*/  @!P3 LD.E.64 R8, desc[UR50][R6.64] ;  /* 0x000000320608b980 */ /* 0x000368000c101b00 */
[----:B------:R1:W5:Y:S02]  /*93c0*/  @!P2 LD.E.64 R2, desc[UR50][R14.64] ;  /* 0x000000320e02a980 */ /* 0x000364000c101b00 */
.L_x_3432:
[----:B------:R-:W-:Y:S05]  /*93d0*/  BSYNC B1 ;  /* 0x0000000000017941 */ /* 0x000fea0003800000 */
.L_x_3431:
[----:B------:R-:W0:Y:S01]  /*93e0*/  SYNCS.PHASECHK.TRANS64.TRYWAIT P0, [R17+URZ+0x38800], R34 ;  /* 0x03880022110075a7 */ /* 0x000e22000800017f */
[----:B------:R-:W-:Y:S01]  /*93f0*/  LOP3.LUT R31, R31, 0x1c0, RZ, 0xc0, !PT ;  /* 0x000001c01f1f7812 */ /* 0x000fe200078ec0ff */
[----:B-1---5:R-:W-:Y:S01]  /*9400*/  IMAD.MOV.U32 R6, RZ, RZ, R2 ;  /* 0x000000ffff067224 */ /* 0x022fe200078e0002 */
[----:B------:R-:W-:Y:S01]  /*9410*/  VIADDMNMX R30, R32, -R197, 0x40, PT ;  /* 0x00000040201e7446 */ /* 0x000fe200038009c5 */
[----:B------:R-:W-:Y:S01]  /*9420*/  IMAD.MOV.U32 R14, RZ, RZ, R12 ;  /* 0x000000ffff0e7224 */ /* 0x000fe200078e000c */
[----:B---3--:R-:W-:Y:S01]  /*9430*/  LOP3.LUT R4, R31, 0x18, R18, 0xf8, !PT ;  /* 0x000000181f047812 */ /* 0x008fe200078ef812 */
[----:B------:R-:W-:Y:S01]  /*9440*/  IMAD.MOV.U32 R7, RZ, RZ, R9 ;  /* 0x000000ffff077224 */ /* 0x000fe200078e0009 */
[----:B------:R-:W-:Y:S01]  /*9450*/  SHF.R.U32.HI R31, RZ, 0x3, R31 ;  /* 0x00000003ff1f7819 */ /* 0x000fe2000001161f */
[----:B------:R-:W-:Y:S01]  /*9460*/  BSSY B1, `(.L_x_3433) ;  /* 0x0000014000017945 */ /* 0x000fe20003800000 */
[----:B------:R-:W-:Y:S02]  /*9470*/  PRMT R45, R45, 0x5410, R14 ;  /* 0x000054102d2d7816 */ /* 0x000fe4000000000e */
[----:B--2---:R-:W-:Y:S01]  /*9480*/  LOP3.LUT R5, R4, R31, RZ, 0x3c, !PT ;  /* 0x0000001f04057212 */ /* 0x004fe200078e3cff */
[----:B------:R-:W-:Y:S01]  /*9490*/  IMAD.MOV.U32 R4, RZ, RZ, R3 ;  /* 0x000000ffff047224 */ /* 0x000fe200078e0003 */
[----:B------:R-:W-:Y:S01]  /*94a0*/  PRMT R31, R31, 0x5410, R6 ;  /* 0x000054101f1f7816 */ /* 0x000fe20000000006 */
[----:B------:R-:W-:Y:S01]  /*94b0*/  IMAD.MOV.U32 R6, RZ, RZ, R8 ;  /* 0x000000ffff067224 */ /* 0x000fe200078e0008 */
[----:B------:R-:W-:-:S02]  /*94c0*/  LOP3.LUT P2, RZ, R213, 0x4, RZ, 0xc0, !PT ;  /* 0x00000004d5ff7812 */ /* 0x000fc4000784c0ff */
[----:B------:R-:W-:Y:S02]  /*94d0*/  PRMT R31, R7, 0x7610, R31 ;  /* 0x00007610071f7816 */ /* 0x000fe4000000001f */
[----:B------:R-:W-:Y:S01]  /*94e0*/  PRMT R33, R6, 0x5410, R4 ;  /* 0x0000541006217816 */ /* 0x000fe20000000004 */
[----:B------:R-:W-:Y:S01]  /*94f0*/  IMAD R4, R224, 0x200, R5 ;  /* 0x00000200e0047824 */ /* 0x000fe200078e0205 */
[----:B------:R-:W-:Y:S01]  /*9500*/  ISETP.GE.AND P1, PT, R191, R30, PT ;  /* 0x0000001ebf00720c */ /* 0x000fe20003f26270 */
[----:B------:R-:W-:Y:S02]  /*9510*/  IMAD.MOV.U32 R5, RZ, RZ, R13 ;  /* 0x000000ffff057224 */ /* 0x000fe400078e000d */
[----:B------:R-:W-:Y:S02]  /*9520*/  IMAD.MOV.U32 R6, RZ, RZ, R10 ;  /* 0x000000ffff067224 */ /* 0x000fe400078e000a */
[----:B------:R-:W-:Y:S01]  /*9530*/  IMAD R15, R4, 0x2, R17 ;  /* 0x00000002040f7824 */ /* 0x000fe200078e0211 */
[----:B------:R-:W-:Y:S01]  /*9540*/  PRMT R47, R5, 0x7610, R47 ;  /* 0x00007610052f7816 */ /* 0x000fe2000000002f */
[----:B------:R-:W-:Y:S01]  /*9550*/  IMAD.MOV.U32 R5, RZ, RZ, R11 ;  /* 0x000000ffff057224 */ /* 0x000fe200078e000b */
[----:B------:R-:W-:Y:S01]  /*9560*/  PRMT R32, R6, 0x7610, R32 ;  /* 0x0000761006207816 */ /* 0x000fe20000000020 */
[----:B------:R-:W-:-:S02]  /*9570*/  VIADD R4, R15, 0x20400 ;  /* 0x000204000f047836 */ /* 0x000fc40000000000 */
[----:B------:R-:W-:Y:S01]  /*9580*/  VIADD R14, R15, 0x20440 ;  /* 0x000204400f0e7836 */ /* 0x000fe20000000000 */
[----:B0-----:R-:W-:Y:S06]  /*9590*/  @!P0 BRA `(.L_x_3434) ;  /* 0x0000020800648947 */ /* 0x001fec0003800000 */
.L_x_3737:
[----:B------:R-:W-:Y:S05]  /*95a0*/  BSYNC B1 ;  /* 0x0000000000017941 */ /* 0x000fea0003800000 */
.L_x_3433:
[----:B------:R-:W-:Y:S01]  /*95b0*/  BSSY B1, `(.L_x_3435) ;  /* 0x0000067000017945 */ /* 0x000fe20003800000 */
[----:B0-----:R-:W-:Y:S01]  /*95c0*/  PRMT R34, R5, 0x7610, R34 ;  /* 0x0000761005227816 */ /* 0x001fe20000000022 */
[----:B------:R-:W-:Y:S02]  /*95d0*/  @P2 VIADD R14, R4, 0xffffffc0 ;  /* 0xffffffc0040e2836 */ /* 0x000fe40000000000 */
[----:B------:R-:W-:Y:S05]  /*95e0*/  @P1 BRA `(.L_x_3436) ;  /* 0x00000004008c1947 */ /* 0x000fea0003800000 */
[----:B------:R-:W0:Y:S01]  /*95f0*/  LDC R4, c[0x0][0x3f4] ;  /* 0x0000fd00ff047b82 */ /* 0x000e220000000800 */
[----:B------:R-:W-:Y:S01]  /*9600*/  BSSY B2, `(.L_x_3437) ;  /* 0x0000032000027945 */ /* 0x000fe20003800000 */
[-C--:B0-----:R-:W-:Y:S02]  /*9610*/  ISETP.GE.AND P0, PT, R192, R4.reuse, PT ;  /* 0x00000004c000720c */ /* 0x081fe40003f06270 */
[----:B------:R-:W-:-:S11]  /*9620*/  ISETP.GE.AND P1, PT, R221, R4, PT ;  /* 0x00000004dd00720c */ /* 0x000fd60003f26270 */
[----:B------:R-:W-:Y:S05]  /*9630*/  @P0 BRA `(.L_x_3438) ;  /* 0x0000000000b80947 */ /* 0x000fea0003800000 */
[----:B------:R-:W0:Y:S01]  /*9640*/  LDS.128 R4, [R15+0x20400] ;  /* 0x020400000f047984 */ /* 0x000e220000000c00 */
[----:B------:R-:W-:Y:S02]  /*9650*/  SHF.R.U32.HI R39, RZ, 0x10, R27 ;  /* 0x00000010ff277819 */ /* 0x000fe4000001161b */
[--C-:B------:R-:W-:Y:S02]  /*9660*/  SHF.R.U32.HI R36, RZ, 0x10, R29.reuse ;  /* 0x00000010ff247819 */ /* 0x100fe4000001161d */
[----:B------:R-:W-:Y:S02]  /*9670*/  SHF.R.U64 R35, R28, 0x10, R29 ;  /* 0x000000101c237819 */ /* 0x000fe4000000121d */
        /* <DEDUP_REMOVED lines=9> */
[C---:B0-----:R-:W-:Y:S01]  /*9710*/  LOP3.LUT R27, R6.reuse, 0xffff0000, RZ, 0xc0, !PT ;  /* 0xffff0000061b7812 */ /* 0x041fe200078ec0ff */
        /* <DEDUP_REMOVED lines=32> */
.L_x_3438:
[----:B------:R-:W-:Y:S05]  /*9920*/  BSYNC B2 ;  /* 0x0000000000027941 */ /* 0x000fea0003800000 */
.L_x_3437:
[----:B------:R-:W-:Y:S05]  /*9930*/  @P1 BRA `(.L_x_3436) ;  /* 0x0000000000b81947 */ /* 0x000fea0003800000 */
[----:B0-----:R-:W0:Y:S01]  /*9940*/  LDS.128 R4, [R14] ;  /* 0x000000000e047984 */ /* 0x001e220000000c00 */
        /* <DEDUP_REMOVED lines=12> */
[C---:B0-----:R-:W-:Y:S01]  /*9a10*/  LOP3.LUT R21, R6.reuse, 0xffff0000, RZ, 0xc0, !PT ;  /* 0xffff000006157812 */ /* 0x041fe200078ec0ff */
        /* <DEDUP_REMOVED lines=32> */
.L_x_3436:
[----:B------:R-:W-:Y:S05]  /*9c20*/  BSYNC B1 ;  /* 0x0000000000017941 */ /* 0x000fea0003800000 */
.L_x_3435:
[----:B01----:R-:W-:-:S05]  /*9c30*/  VIADD R5, R191, 0x20 ;  /* 0x00000020bf057836 */ /* 0x003fca0000000000 */
[----:B------:R-:W-:-:S13]  /*9c40*/  ISETP.GE.AND P0, PT, R5, R30, PT ;  /* 0x0000001e0500720c */ /* 0x000fda0003f06270 */
        /* <DEDUP_REMOVED lines=18> */
[----:B------:R-:W-:Y:S01]  /*9d70*/  PRMT R20, R45, 0x5432, R20 ;  /* 0x000054322d147816 */ /* 0x000fe20000000014 */
[C---:B0-----:R-:W-:Y:S01]  /*9d80*/  IMAD.U32 R12, R6.reuse, 0x10000, RZ ;  /* 0x00010000060c7824 */ /* 0x041fe200078e00ff */
[----:B------:R-:W-:Y:S01]  /*9d90*/  LOP3.LUT R6, R6, 0xffff0000, RZ, 0xc0, !PT ;  /* 0xffff000006067812 */ /* 0x000fe200078ec0ff */
[C---:B------:R-:W-:Y:S01]  /*9da0*/  IMAD.U32 R13, R7.reuse, 0x10000, RZ ;  /* 0x00010000070d7824 */ /* 0x040fe200078e00ff */
[----:B------:R-:W-:Y:S01]  /*9db0*/  LOP3.LUT R7, R7, 0xffff0000, RZ, 0xc0, !PT ;  /* 0xffff000007077812 */ /* 0x000fe200078ec0ff */
[C---:B------:R-:W-:Y:S01]  /*9dc0*/  IMAD.U32 R2, R4.reuse, 0x10000, RZ ;  /* 0x0001000004027824 */ /* 0x040fe200078e00ff */
[----:B------:R-:W-:Y:S01]  /*9dd0*/  LOP3.LUT R3, R4, 0xffff0000, RZ, 0xc0, !PT ;  /* 0xffff000004037812 */ /* 0x000fe200078ec0ff */
[C---:B------:R-:W-:Y:S01]  /*9de0*/  FMUL.FTZ R21, R6.reuse, R27 ;  /* 0x0000001b06157220 */ /* 0x040fe20000410000 */
[----:B------:R-:W-:Y:S01]  /*9df0*/  FMUL.FTZ R6, R6, R25 ;  /* 0x0000001906067220 */ /* 0x000fe20000410000 */
[----:B------:R-:W-:Y:S01]  /*9e00*/  FMUL.FTZ R36, R7, R28 ;  /* 0x0000001c07247220 */ /* 0x000fe20000410000 */
[----:B------:R-:W-:-:S02]  /*9e10*/  IMAD.U32 R4, R5, 0x10000, RZ ;  /* 0x0001000005047824 */ /* 0x000fc400078e00ff */
[C---:B------:R-:W-:Y:S01]  /*9e20*/  FFMA.FTZ R21, R12.reuse, R25, -R21 ;  /* 0x000000190c157223 */ /* 0x040fe20000010815 */
[----:B------:R-:W-:Y:S01]  /*9e30*/  FFMA.FTZ R30, R12, R27, R6 ;  /* 0x0000001b0c1e7223 */ /* 0x000fe20000010006 */
[-C--:B------:R-:W-:Y:S01]  /*9e40*/  FMUL.FTZ R12, R7, R24.reuse ;  /* 0x00000018070c7220 */ /* 0x080fe20000410000 */
[----:B------:R-:W-:Y:S01]  /*9e50*/  IMAD.U32 R7, R26, 0x10000, RZ ;  /* 0x000100001a077824 */ /* 0x000fe200078e00ff */
[----:B------:R-:W-:Y:S01]  /*9e60*/  LOP3.LUT R5, R5, 0xffff0000, RZ, 0xc0, !PT ;  /* 0xffff000005057812 */ /* 0x000fe200078ec0ff */
[----:B------:R-:W-:Y:S01]  /*9e70*/  IMAD.U32 R6, R20, 0x10000, RZ ;  /* 0x0001000014067824 */ /* 0x000fe200078e00ff */
[----:B------:R-:W-:Y:S01]  /*9e80*/  LOP3.LUT R26, R26, 0xffff0000, RZ, 0xc0, !PT ;  /* 0xffff00001a1a7812 */ /* 0x000fe200078ec0ff */
[C---:B------:R-:W-:Y:S01]  /*9e90*/  FFMA.FTZ R36, R13.reuse, R24, -R36 ;  /* 0x000000180d247223 */ /* 0x040fe20000010824 */
[----:B------:R-:W-:Y:S01]  /*9ea0*/  LOP3.LUT R20, R20, 0xffff0000, RZ, 0xc0, !PT ;  /* 0xffff000014147812 */ /* 0x000fe200078ec0ff */
[----:B------:R-:W-:Y:S01]  /*9eb0*/  FFMA.FTZ R25, R13, R28, R12 ;  /* 0x0000001c0d197223 */ /* 0x000fe2000001000c */
[CC--:B------:R-:W-:Y:S01]  /*9ec0*/  FMUL.FTZ R13, R3.reuse, R7.reuse ;  /* 0x00000007030d7220 */ /* 0x0c0fe20000410000 */
        /* <DEDUP_REMOVED lines=12> */
.L_x_3441:
[----:B------:R-:W-:Y:S05]  /*9f90*/  BSYNC B1 ;  /* 0x0000000000017941 */ /* 0x000fea0003800000 */
.L_x_3440:
[----:B------:R-:W-:Y:S05]  /*9fa0*/  @P1 BRA `(.L_x_3439) ;  /* 0x0000001800141947 */ /* 0x000fea0003800000 */
[----:B0-----:R-:W0:Y:S01]  /*9fb0*/  LDS.128 R4, [R14+0x1000] ;  /* 0x001000000e047984 */ /* 0x001e220000000c00 */
[----:B------:R-:W-:Y:S02]  /*9fc0*/  SHF.R.U64 R2, R8, 0x10, R9 ;  /* 0x0000001008027819 */ /* 0x000fe40000001209 */
[----:B------:R-:W-:Y:S02]  /*9fd0*/  SHF.R.U64 R3, R10, 0x10, R11 ;  /* 0x000000100a037819 */ /* 0x000fe4000000120b */
[----:B------:R-:W-:Y:S02]  /*9fe0*/  SHF.R.U32.HI R8, RZ, 0x10, R9 ;  /* 0x00000010ff087819 */ /* 0x000fe40000011609 */
[----:B------:R-:W-:Y:S02]  /*9ff0*/  SHF.R.U32.HI R11, RZ, 0x10, R11 ;  /* 0x00000010ff0b7819 */ /* 0x000fe4000001160b */
[----:B------:R-:W-:Y:S02]  /*a000*/  PRMT R31, R31, 0x5410, R8 ;  /* 0x000054101f1f7816 */ /* 0x000fe40000000008 */
[----:B------:R-:W-:-:S02]  /*a010*/  PRMT R34, R34, 0x5410, R11 ;  /* 0x0000541022227816 */ /* 0x000fc4000000000b */
[C---:B------:R-:W-:Y:S01]  /*a020*/  LOP3.LUT R10, R31.reuse, 0xffff0000, RZ, 0xc0, !PT ;  /* 0xffff00001f0a7812 */ /* 0x040fe200078ec0ff */
[----:B------:R-:W-:Y:S01]  /*a030*/  IMAD.U32 R13, R31, 0x10000, RZ ;  /* 0x000100001f0d7824 */ /* 0x000fe200078e00ff */
[----:B------:R-:W-:Y:S01]  /*a040*/  PRMT R32, R32, 0x5410, R3 ;  /* 0x0000541020207816 */ /* 0x000fe20000000003 */
[C---:B------:R-:W-:Y:S01]  /*a050*/  IMAD.U32 R11, R34.reuse, 0x10000, RZ ;  /* 0x00010000220b7824 */ /* 0x040fe200078e00ff */
[----:B------:R-:W-:Y:S02]  /*a060*/  LOP3.LUT R34, R34, 0xffff0000, RZ, 0xc0, !PT ;  /* 0xffff000022227812 */ /* 0x000fe400078ec0ff */
        /* <DEDUP_REMOVED lines=35> */
.L_x_3426:
        /* <DEDUP_REMOVED lines=39> */
[----:B------:R-:W1:Y:S01]  /*a510*/  SHFL.IDX PT, R3, R27, RZ, 0x1c1f ;  /* 0x001c1fff1b037589 */ /* 0x000e6200000e0000 */
[----:B0-----:R-:W-:-:S04]  /*a520*/  ISETP.GE.AND P0, PT, R18, R37, PT ;  /* 0x000000251200720c */ /* 0x001fc80003f06270 */
[----:B------:R-:W-:-:S13]  /*a530*/  ISETP.GE.OR P1, PT, R33, R24, P0 ;  /* 0x000000182100720c */ /* 0x000fda0000726670 */
[C---:B------:R-:W-:Y:S01]  /*a540*/  @!P1 IMAD.SHL.U32 R5, R18.reuse, 0x2, RZ ;  /* 0x0000000212059824 */ /* 0x040fe200078e00ff */
[----:B------:R-:W-:-:S04]  /*a550*/  @!P1 SHF.L.U64.HI R6, R18, 0x1, R19 ;  /* 0x0000000112069819 */ /* 0x000fc80000010213 */
[----:B--2---:R-:W-:-:S05]  /*a560*/  @!P1 IADD3 R8, P2, R2, R5, RZ ;  /* 0x0000000502089210 */ /* 0x004fca0007f5e0ff */
[----:B---3--:R-:W-:Y:S01]  /*a570*/  @!P1 IMAD.X R9, R0, 0x1, R6, P2 ;  /* 0x0000000100099824 */ /* 0x008fe200010e0606 */
[----:B-----5:R-:W-:-:S05]  /*a580*/  @!P1 IADD3 R4, P2, R14, R5, RZ ;  /* 0x000000050e049210 */ /* 0x020fca0007f5e0ff */
[----:B-1--4-:R-:W2:Y:S01]  /*a590*/  @!P1 LD.E.128 R8, desc[UR50][R8.64] ;  /* 0x0000003208089980 */ /* 0x012ea2000c101d00 */
[----:B------:R-:W-:-:S06]  /*a5a0*/  @!P1 IMAD.X R5, R3, 0x1, R6, P2 ;  /* 0x0000000103059824 */ /* 0x000fcc00010e0606 */
[----:B------:R-:W3:Y:S01]  /*a5b0*/  @!P1 LD.E.128 R4, desc[UR50][R4.64] ;  /* 0x0000003204049980 */ /* 0x000ee2000c101d00 */
[----:B------:R-:W-:Y:S02]  /*a5c0*/  CS2R R2, SRZ ;  /* 0x0000000000027805 */ /* 0x000fe4000001ff00 */
[----:B------:R-:W-:Y:S02]  /*a5d0*/  CS2R R20, SRZ ;  /* 0x0000000000147805 */ /* 0x000fe4000001ff00 */
[----:B------:R-:W-:Y:S01]  /*a5e0*/  CS2R R28, SRZ ;  /* 0x00000000001c7805 */ /* 0x000fe2000001ff00 */
[----:B------:R-:W0:Y:S01]  /*a5f0*/  SHFL.IDX PT, R26, R26, 0x1, 0x1c1f ;  /* 0x003c1f001a1a7f89 */ /* 0x000e2200000e0000 */
[----:B------:R-:W-:-:S03]  /*a600*/  CS2R R30, SRZ ;  /* 0x00000000001e7805 */ /* 0x000fc6000001ff00 */
[----:B------:R-:W1:Y:S04]  /*a610*/  SHFL.IDX PT, R25, R25, 0x1, 0x1c1f ;  /* 0x003c1f0019197f89 */ /* 0x000e6800000e0000 */
[----:B------:R4:W0:Y:S04]  /*a620*/  SHFL.IDX PT, R14, R32, 0x1, 0x1c1f ;  /* 0x003c1f00200e7f89 */ /* 0x00082800000e0000 */
[----:B------:R-:W0:Y:S01]  /*a630*/  SHFL.IDX PT, R27, R27, 0x1, 0x1c1f ;  /* 0x003c1f001b1b7f89 */ /* 0x000e2200000e0000 */
[----:B--2---:R-:W-:Y:S02]  /*a640*/  @!P1 IMAD.MOV.U32 R2, RZ, RZ, R8 ;  /* 0x000000ffff029224 */ /* 0x004fe400078e0008 */
[----:B------:R-:W-:-:S02]  /*a650*/  @!P1 IMAD.MOV.U32 R20, RZ, RZ, R10 ;  /* 0x000000ffff149224 */ /* 0x000fc400078e000a */
[----:B------:R-:W-:Y:S02]  /*a660*/  IMAD.MOV.U32 R0, RZ, RZ, R2 ;  /* 0x000000ffff007224 */ /* 0x000fe400078e0002 */
[----:B------:R-:W-:Y:S02]  /*a670*/  @!P1 IMAD.MOV.U32 R3, RZ, RZ, R9 ;  /* 0x000000ffff039224 */ /* 0x000fe400078e0009 */
[----:B---3--:R-:W-:Y:S01]  /*a680*/  @!P1 IMAD.MOV.U32 R28, RZ, RZ, R4 ;  /* 0x000000ffff1c9224 */ /* 0x008fe200078e0004 */
[----:B------:R-:W-:Y:S01]  /*a690*/  PRMT R43, R0, 0x7610, R43 ;  /* 0x00007610002b7816 */ /* 0x000fe2000000002b */
[----:B------:R-:W-:Y:S02]  /*a6a0*/  IMAD.MOV.U32 R0, RZ, RZ, R20 ;  /* 0x000000ffff007224 */ /* 0x000fe400078e0014 */
[----:B------:R-:W-:Y:S02]  /*a6b0*/  @!P1 IMAD.MOV.U32 R29, RZ, RZ, R5 ;  /* 0x000000ffff1d9224 */ /* 0x000fe400078e0005 */
[----:B------:R-:W-:Y:S01]  /*a6c0*/  @!P1 IMAD.MOV.U32 R30, RZ, RZ, R6 ;  /* 0x000000ffff1e9224 */ /* 0x000fe200078e0006 */
[----:B------:R-:W-:Y:S01]  /*a6d0*/  PRMT R34, R0, 0x7610, R34 ;  /* 0x0000761000227816 */ /* 0x000fe20000000022 */
[----:B------:R-:W-:-:S02]  /*a6e0*/  IMAD.MOV.U32 R12, RZ, RZ, R3 ;  /* 0x000000ffff0c7224 */ /* 0x000fc400078e0003 */
[----:B------:R-:W-:Y:S02]  /*a6f0*/  @!P1 IMAD.MOV.U32 R21, RZ, RZ, R11 ;  /* 0x000000ffff159224 */ /* 0x000fe400078e000b */
[----:B------:R-:W-:Y:S01]  /*a700*/  @!P1 IMAD.MOV.U32 R31, RZ, RZ, R7 ;  /* 0x000000ffff1f9224 */ /* 0x000fe200078e0007 */
[----:B------:R-:W-:Y:S01]  /*a710*/  PRMT R44, R12, 0x7610, R44 ;  /* 0x000076100c2c7816 */ /* 0x000fe2000000002c */
[----:B------:R-:W-:Y:S02]  /*a720*/  IMAD.MOV.U32 R0, RZ, RZ, R28 ;  /* 0x000000ffff007224 */ /* 0x000fe400078e001c */
[----:B------:R-:W-:Y:S02]  /*a730*/  IMAD.MOV.U32 R4, RZ, RZ, R29 ;  /* 0x000000ffff047224 */ /* 0x000fe400078e001d */
[----:B------:R-:W-:Y:S02]  /*a740*/  IMAD.MOV.U32 R5, RZ, RZ, R30 ;  /* 0x000000ffff057224 */ /* 0x000fe400078e001e */
[----:B------:R-:W-:Y:S01]  /*a750*/  IMAD.MOV.U32 R8, RZ, RZ, R21 ;  /* 0x000000ffff087224 */ /* 0x000fe200078e0015 */
[----:B------:R-:W-:Y:S01]  /*a760*/  PRMT R42, R4, 0x5410, R0 ;  /* 0x00005410042a7816 */ /* 0x000fe20000000000 */
[----:B------:R-:W-:Y:S01]  /*a770*/  IMAD.MOV.U32 R6, RZ, RZ, R31 ;  /* 0x000000ffff067224 */ /* 0x000fe200078e001f */
[----:B------:R-:W-:-:S02]  /*a780*/  PRMT R43, R43, 0x5410, R5 ;  /* 0x000054102b2b7816 */ /* 0x000fc40000000005 */
[----:B------:R-:W-:Y:S02]  /*a790*/  CS2R R4, SRZ ;  /* 0x0000000000047805 */ /* 0x000fe4000001ff00 */
[----:B------:R-:W-:Y:S02]  /*a7a0*/  PRMT R35, R8, 0x7610, R35 ;  /* 0x0000761008237816 */ /* 0x000fe40000000023 */
[----:B01--4-:R-:W-:-:S07]  /*a7b0*/  PRMT R44, R44, 0x5410, R6 ;  /* 0x000054102c2c7816 */ /* 0x013fce0000000006 */
.L_x_3747:
        /* <DEDUP_REMOVED lines=24> */
.L_x_3444:
[----:B------:R-:W-:Y:S05]  /*a940*/  BSYNC B1 ;  /* 0x0000000000017941 */ /* 0x000fea0003800000 */
.L_x_3443:
        /* <DEDUP_REMOVED lines=20> */
.L_x_3748:
[----:B------:R-:W-:Y:S05]  /*aa90*/  BSYNC B1 ;  /* 0x0000000000017941 */ /* 0x000fea0003800000 */
.L_x_3445:
[----:B------:R-:W-:Y:S04]  /*aaa0*/  BSSY B1, `(.L_x_3447) ;  /* 0x000006a000017945 */ /* 0x000fe80003800000 */
[----:B------:R-:W-:Y:S05]  /*aab0*/  @P2 BRA `(.L_x_3448) ;  /* 0x0000000400a02947 */ /* 0x000fea0003800000 */
[----:B0-----:R-:W-:Y:S01]  /*aac0*/  IMAD.SHL.U32 R12, R213, 0x40, RZ ;  /* 0x00000040d50c7824 */ /* 0x001fe200078e00ff */
[----:B------:R-:W-:Y:S01]  /*aad0*/  SHF.R.U64 R46, R28, 0x10, R29 ;  /* 0x000000101c2e7819 */ /* 0x000fe2000000121d */
[----:B------:R-:W-:Y:S01]  /*aae0*/  IMAD.IADD R14, R18, 0x1, R37 ;  /* 0x00000001120e7824 */ /* 0x000fe200078e0225 */
[--C-:B------:R-:W-:Y:S02]  /*aaf0*/  SHF.R.U64 R45, R2, 0x10, R3.reuse ;  /* 0x00000010022d7819 */ /* 0x100fe40000001203 */
[----:B------:R-:W-:Y:S02]  /*ab00*/  LOP3.LUT R15, R12, 0x1c0, RZ, 0xc0, !PT ;  /* 0x000001c00c0f7812 */ /* 0x000fe400078ec0ff */
[----:B------:R-:W-:Y:S02]  /*ab10*/  SHF.R.U32.HI R41, RZ, 0x10, R3 ;  /* 0x00000010ff297819 */ /* 0x000fe40000011603 */
[----:B------:R-:W-:Y:S02]  /*ab20*/  LOP3.LUT R12, R15, 0x38, R18, 0xf8, !PT ;  /* 0x000000380f0c7812 */ /* 0x000fe400078ef812 */
[----:B------:R-:W-:-:S02]  /*ab30*/  SHF.R.U32.HI R25, RZ, 0x3, R15 ;  /* 0x00000003ff197819 */ /* 0x000fc4000001160f */
[----:B------:R-:W-:Y:S02]  /*ab40*/  LOP3.LUT R14, R15, 0x38, R14, 0xf8, !PT ;  /* 0x000000380f0e7812 */ /* 0x000fe400078ef80e */
[-C--:B------:R-:W-:Y:S02]  /*ab50*/  LOP3.LUT R13, R12, R25.reuse, RZ, 0x3c, !PT ;  /* 0x000000190c0d7212 */ /* 0x080fe400078e3cff */
[----:B------:R-:W-:Y:S02]  /*ab60*/  SHF.R.U64 R3, R20, 0x10, R21 ;  /* 0x0000001014037819 */ /* 0x000fe40000001215 */
[----:B------:R-:W-:Y:S01]  /*ab70*/  PRMT R46, R42, 0x5432, R46 ;  /* 0x000054322a2e7816 */ /* 0x000fe2000000002e */
[----:B------:R-:W-:Y:S01]  /*ab80*/  IMAD R38, R224, 0x200, R13 ;  /* 0x00000200e0267824 */ /* 0x000fe200078e020d */
[----:B------:R-:W-:Y:S02]  /*ab90*/  LOP3.LUT R13, R14, R25, RZ, 0x3c, !PT ;  /* 0x000000190e0d7212 */ /* 0x000fe400078e3cff */
[----:B------:R-:W-:Y:S01]  /*aba0*/  SHF.R.U32.HI R47, RZ, 0x10, R29 ;  /* 0x00000010ff2f7819 */ /* 0x000fe2000001161d */
[----:B------:R-:W-:Y:S01]  /*abb0*/  IMAD R38, R38, 0x2, R17 ;  /* 0x0000000226267824 */ /* 0x000fe200078e0211 */
[----:B------:R-:W-:Y:S01]  /*abc0*/  SHF.R.U64 R20, R30, 0x10, R31 ;  /* 0x000000101e147819 */ /* 0x000fe2000000121f */
[----:B------:R-:W-:Y:S01]  /*abd0*/  IMAD R24, R224, 0x200, R13 ;  /* 0x00000200e0187824 */ /* 0x000fe200078e020d */
[----:B------:R-:W-:Y:S01]  /*abe0*/  SHF.R.U32.HI R2, RZ, 0x10, R31 ;  /* 0x00000010ff027819 */ /* 0x000fe2000001161f */
[----:B------:R-:W-:Y:S01]  /*abf0*/  IMAD.U32 R48, R46, 0x10000, RZ ;  /* 0x000100002e307824 */ /* 0x000fe200078e00ff */
[----:B------:R-:W0:Y:S01]  /*ac00*/  LDS.128 R12, [R38+0x20400] ;  /* 0x02040000260c7984 */ /* 0x000e220000000c00 */
[----:B------:R-:W-:Y:S01]  /*ac10*/  IMAD R39, R24, 0x2, R17 ;  /* 0x0000000218277824 */ /* 0x000fe200078e0211 */
[----:B------:R-:W-:-:S02]  /*ac20*/  PRMT R45, R43, 0x5410, R45 ;  /* 0x000054102b2d7816 */ /* 0x000fc4000000002d */
[----:B------:R-:W-:Y:S02]  /*ac30*/  PRMT R34, R34, 0x5410, R3 ;  /* 0x0000541022227816 */ /* 0x000fe40000000003 */
[----:B------:R-:W1:Y:S01]  /*ac40*/  LDS.128 R24, [R39+0x20400] ;  /* 0x0204000027187984 */ /* 0x000e620000000c00 */
[----:B------:R-:W-:Y:S02]  /*ac50*/  SHF.R.U32.HI R40, RZ, 0x10, R21 ;  /* 0x00000010ff287819 */ /* 0x000fe40000011615 */
[----:B------:R-:W-:Y:S02]  /*ac60*/  PRMT R47, R42, 0x5410, R47 ;  /* 0x000054102a2f7816 */ /* 0x000fe4000000002f */
[----:B------:R-:W-:Y:S02]  /*ac70*/  LOP3.LUT R46, R46, 0xffff0000, RZ, 0xc0, !PT ;  /* 0xffff00002e2e7812 */ /* 0x000fe400078ec0ff */
[----:B------:R-:W-:Y:S01]  /*ac80*/  PRMT R21, R44, 0x5410, R41 ;  /* 0x000054102c157816 */ /* 0x000fe20000000029 */
[----:B------:R-:W-:Y:S01]  /*ac90*/  IMAD.U32 R49, R47, 0x10000, RZ ;  /* 0x000100002f317824 */ /* 0x000fe200078e00ff */
[----:B------:R-:W-:-:S02]  /*aca0*/  PRMT R35, R35, 0x5410, R40 ;  /* 0x0000541023237816 */ /* 0x000fc40000000028 */
        /* <DEDUP_REMOVED lines=8> */
[C---:B-1----:R-:W-:Y:S01]  /*ad30*/  IMAD.U32 R15, R24.reuse, 0x10000, RZ ;  /* 0x00010000180f7824 */ /* 0x042fe200078e00ff */
[----:B------:R-:W-:Y:S01]  /*ad40*/  LOP3.LUT R30, R24, 0xffff0000, RZ, 0xc0, !PT ;  /* 0xffff0000181e7812 */ /* 0x000fe200078ec0ff */
[----:B------:R-:W-:Y:S01]  /*ad50*/  IMAD.U32 R24, R45, 0x10000, RZ ;  /* 0x000100002d187824 */ /* 0x000fe200078e00ff */
[----:B------:R-:W-:Y:S01]  /*ad60*/  LOP3.LUT R41, R13, 0xffff0000, RZ, 0xc0, !PT ;  /* 0xffff00000d297812 */ /* 0x000fe200078ec0ff */
[----:B------:R-:W-:Y:S01]  /*ad70*/  FMUL.FTZ R50, R15, R48 ;  /* 0x000000300f327220 */ /* 0x000fe20000410000 */
[----:B------:R-:W-:-:S02]  /*ad80*/  IMAD.U32 R40, R13, 0x10000, RZ ;  /* 0x000100000d287824 */ /* 0x000fc400078e00ff */
[-C--:B------:R-:W-:Y:S01]  /*ad90*/  FMUL.FTZ R52, R15, R24.reuse ;  /* 0x000000180f347220 */ /* 0x080fe20000410000 */
[----:B------:R-:W-:Y:S01]  /*ada0*/  IMAD.U32 R42, R25, 0x10000, RZ ;  /* 0x00010000192a7824 */ /* 0x000fe200078e00ff */
[----:B------:R-:W-:Y:S01]  /*adb0*/  LOP3.LUT R45, R45, 0xffff0000, RZ, 0xc0, !PT ;  /* 0xffff00002d2d7812 */ /* 0x000fe200078ec0ff */
[C---:B------:R-:W-:Y:S01]  /*adc0*/  IMAD.U32 R43, R26.reuse, 0x10000, RZ ;  /* 0x000100001a2b7824 */ /* 0x040fe200078e00ff */
[----:B------:R-:W-:Y:S01]  /*add0*/  LOP3.LUT R13, R26, 0xffff0000, RZ, 0xc0, !PT ;  /* 0xffff00001a0d7812 */ /* 0x000fe200078ec0ff */
[----:B------:R-:W-:Y:S01]  /*ade0*/  FFMA.FTZ R15, R29, R24, -R50 ;  /* 0x000000181d0f7223 */ /* 0x000fe20000010832 */
[C---:B------:R-:W-:Y:S01]  /*adf0*/  IMAD.U32 R44, R27.reuse, 0x10000, RZ ;  /* 0x000100001b2c7824 */ /* 0x040fe200078e00ff */
[----:B------:R-:W-:Y:S01]  /*ae00*/  LOP3.LUT R26, R27, 0xffff0000, RZ, 0xc0, !PT ;  /* 0xffff00001b1a7812 */ /* 0x000fe200078ec0ff */
[----:B------:R-:W-:Y:S01]  /*ae10*/  FMUL.FTZ R50, R30, R46 ;  /* 0x0000002e1e327220 */ /* 0x000fe20000410000 */
[----:B------:R-:W-:Y:S01]  /*ae20*/  FFMA.FTZ R24, R29, R48, R52 ;  /* 0x000000301d187223 */ /* 0x000fe20000010034 */
[----:B------:R-:W-:-:S02]  /*ae30*/  IMAD.U32 R27, R21, 0x10000, RZ ;  /* 0x00010000151b7824 */ /* 0x000fc400078e00ff */
[----:B------:R-:W-:Y:S01]  /*ae40*/  FMUL.FTZ R29, R42, R49 ;  /* 0x000000312a1d7220 */ /* 0x000fe20000410000 */
[-C--:B------:R-:W-:Y:S01]  /*ae50*/  FMUL.FTZ R52, R30, R45.reuse ;  /* 0x0000002d1e347220 */ /* 0x080fe20000410000 */
[----:B------:R-:W-:Y:S01]  /*ae60*/  FFMA.FTZ R30, R31, R45, -R50 ;  /* 0x0000002d1f1e7223 */ /* 0x000fe20000010832 */
[----:B------:R-:W-:Y:S01]  /*ae70*/  LOP3.LUT R25, R25, 0xffff0000, RZ, 0xc0, !PT ;  /* 0xffff000019197812 */ /* 0x000fe200078ec0ff */
[-C--:B------:R-:W-:Y:S01]  /*ae80*/  FMUL.FTZ R50, R42, R27.reuse ;  /* 0x0000001b2a327220 */ /* 0x080fe20000410000 */
[----:B------:R-:W-:Y:S01]  /*ae90*/  LOP3.LUT R48, R47, 0xffff0000, RZ, 0xc0, !PT ;  /* 0xffff00002f307812 */ /* 0x000fe200078ec0ff */
[----:B------:R-:W-:Y:S01]  /*aea0*/  FFMA.FTZ R45, R40, R27, -R29 ;  /* 0x0000001b282d7223 */ /* 0x000fe2000001081d */
[----:B------:R-:W-:Y:S01]  /*aeb0*/  IMAD.U32 R27, R20, 0x10000, RZ ;  /* 0x00010000141b7824 */ /* 0x000fe200078e00ff */
[----:B------:R-:W-:Y:S01]  /*aec0*/  LOP3.LUT R42, R21, 0xffff0000, RZ, 0xc0, !PT ;  /* 0xffff0000152a7812 */ /* 0x000fe200078ec0ff */
[----:B------:R-:W-:Y:S01]  /*aed0*/  FFMA.FTZ R50, R40, R49, R50 ;  /* 0x0000003128327223 */ /* 0x000fe20000010032 */
[----:B------:R-:W-:Y:S01]  /*aee0*/  FMUL.FTZ R40, R25, R48 ;  /* 0x0000003019287220 */ /* 0x000fe20000410000 */
[----:B------:R-:W-:-:S02]  /*aef0*/  IMAD.U32 R21, R34, 0x10000, RZ ;  /* 0x0001000022157824 */ /* 0x000fc400078e00ff */
[----:B------:R-:W-:Y:S01]  /*af00*/  FMUL.FTZ R47, R43, R27 ;  /* 0x0000001b2b2f7220 */ /* 0x000fe20000410000 */
[----:B------:R-:W-:Y:S02]  /*af10*/  IMAD.U32 R29, R2, 0x10000, RZ ;  /* 0x00010000021d7824 */ /* 0x000fe400078e00ff */
[----:B------:R-:W-:Y:S01]  /*af20*/  FFMA.FTZ R31, R31, R46, R52 ;  /* 0x0000002e1f1f7223 */ /* 0x000fe20000010034 */
[-C--:B------:R-:W-:Y:S01]  /*af30*/  FMUL.FTZ R46, R25, R42.reuse ;  /* 0x0000002a192e7220 */ /* 0x080fe20000410000 */
[----:B------:R-:W-:Y:S01]  /*af40*/  FFMA.FTZ R40, R41, R42, -R40 ;  /* 0x0000002a29287223 */ /* 0x000fe20000010828 */
[----:B------:R-:W-:Y:S01]  /*af50*/  LOP3.LUT R20, R20, 0xffff0000, RZ, 0xc0, !PT ;  /* 0xffff000014147812 */ /* 0x000fe200078ec0ff */
[-C--:B------:R-:W-:Y:S01]  /*af60*/  FMUL.FTZ R42, R43, R21.reuse ;  /* 0x000000152b2a7220 */ /* 0x080fe20000410000 */
[----:B------:R-:W-:Y:S01]  /*af70*/  FFMA.FTZ R47, R28, R21, -R47 ;  /* 0x000000151c2f7223 */ /* 0x000fe2000001082f */
[----:B------:R-:W-:Y:S01]  /*af80*/  LOP3.LUT R34, R34, 0xffff0000, RZ, 0xc0, !PT ;  /* 0xffff000022227812 */ /* 0x000fe200078ec0ff */
[----:B------:R-:W-:-:S02]  /*af90*/  IMAD.U32 R25, R35, 0x10000, RZ ;  /* 0x0001000023197824 */ /* 0x000fc400078e00ff */
[----:B------:R-:W-:Y:S01]  /*afa0*/  FMUL.FTZ R43, R44, R29 ;  /* 0x0000001d2c2b7220 */ /* 0x000fe20000410000 */
[----:B------:R-:W-:Y:S01]  /*afb0*/  LOP3.LUT R21, R2, 0xffff0000, RZ, 0xc0, !PT ;  /* 0xffff000002157812 */ /* 0x000fe200078ec0ff */
[----:B------:R-:W-:Y:S01]  /*afc0*/  FFMA.FTZ R42, R28, R27, R42 ;  /* 0x0000001b1c2a7223 */ /* 0x000fe2000001002a */
[----:B------:R-:W-:Y:S01]  /*afd0*/  LOP3.LUT R35, R35, 0xffff0000, RZ, 0xc0, !PT ;  /* 0xffff000023237812 */ /* 0x000fe200078ec0ff */
[C---:B------:R-:W-:Y:S01]  /*afe0*/  FMUL.FTZ R2, R13.reuse, R20 ;  /* 0x000000140d027220 */ /* 0x040fe20000410000 */
[-C--:B------:R-:W-:Y:S01]  /*aff0*/  FMUL.FTZ R27, R44, R25.reuse ;  /* 0x000000192c1b7220 */ /* 0x080fe20000410000 */
[----:B------:R-:W-:Y:S01]  /*b000*/  FFMA.FTZ R43, R12, R25, -R43 ;  /* 0x000000190c2b7223 */ /* 0x000fe2000001082b */
[-C--:B------:R-:W-:Y:S01]  /*b010*/  FMUL.FTZ R13, R13, R34.reuse ;  /* 0x000000220d0d7220 */ /* 0x080fe20000410000 */
[C---:B------:R-:W-:Y:S01]  /*b020*/  FMUL.FTZ R25, R26.reuse, R21 ;  /* 0x000000151a197220 */ /* 0x040fe20000410000 */
[-C--:B------:R-:W-:Y:S01]  /*b030*/  FMUL.FTZ R26, R26, R35.reuse ;  /* 0x000000231a1a7220 */ /* 0x080fe20000410000 */
[C---:B------:R-:W-:Y:S01]  /*b040*/  FFMA.FTZ R2, R3.reuse, R34, -R2 ;  /* 0x0000002203027223 */ /* 0x040fe20000010802 */
[----:B------:R-:W-:Y:S01]  /*b050*/  FFMA.FTZ R3, R3, R20, R13 ;  /* 0x0000001403037223 */ /* 0x000fe2000001000d */
        /* <DEDUP_REMOVED lines=14> */
.L_x_3448:
[----:B------:R-:W-:Y:S05]  /*b140*/  BSYNC B1 ;  /* 0x0000000000017941 */ /* 0x000fea0003800000 */
.L_x_3447:
[----:B------:R-:W-:Y:S01]  /*b150*/  PRMT R20, R36, 0x5410, R33 ;  /* 0x0000541024147816 */ /* 0x000fe20000000021 */
[----:B------:R-:W-:Y:S06]  /*b160*/  @P0 BRA `(.L_x_3439) ;  /* 0x0000000400a40947 */ /* 0x000fec0003800000 */
[----:B-1----:R-:W2:Y:S01]  /*b170*/  LDL R39, [R1+0x70] ;  /* 0x0000700001277983 */ /* 0x002ea20000100800 */
[----:B0-----:R-:W-:Y:S01]  /*b180*/  IMAD.SHL.U32 R12, R32, 0x40, RZ ;  /* 0x00000040200c7824 */ /* 0x001fe200078e00ff */
[----:B------:R-:W-:Y:S01]  /*b190*/  SHF.R.S32.HI R3, RZ, 0x1f, R32 ;  /* 0x0000001fff037819 */ /* 0x000fe20000011420 */
[----:B------:R-:W-:Y:S01]  /*b1a0*/  IMAD.IADD R2, R18, 0x1, R37 ;  /* 0x0000000112027824 */ /* 0x000fe200078e0225 */
[----:B------:R-:W-:Y:S02]  /*b1b0*/  SHF.R.U64 R21, R8, 0x10, R9 ;  /* 0x0000001008157819 */ /* 0x000fe40000001209 */
[----:B------:R-:W-:Y:S02]  /*b1c0*/  LEA.HI R3, R3, R32, RZ, 0x3 ;  /* 0x0000002003037211 */ /* 0x000fe400078f18ff */
[----:B------:R-:W-:Y:S02]  /*b1d0*/  LOP3.LUT R13, R12, 0x1c0, RZ, 0xc0, !PT ;  /* 0x000001c00c0d7812 */ /* 0x000fe400078ec0ff */
[----:B------:R-:W-:Y:S01]  /*b1e0*/  SHF.R.U64 R32, R4, 0x10, R5 ;  /* 0x0000001004207819 */ /* 0x000fe20000001205 */
[----:B------:R-:W-:Y:S01]  /*b1f0*/  IMAD.SHL.U32 R3, R3, 0x40, RZ ;  /* 0x0000004003037824 */ /* 0x000fe200078e00ff */
[----:B------:R-:W-:-:S02]  /*b200*/  LOP3.LUT R2, R13, 0x38, R2, 0xf8, !PT ;  /* 0x000000380d027812 */ /* 0x000fc400078ef802 */
[----:B------:R-:W-:Y:S02]  /*b210*/  SHF.R.U32.HI R13, RZ, 0x3, R13 ;  /* 0x00000003ff0d7819 */ /* 0x000fe4000001160d */
        /* <DEDUP_REMOVED lines=94> */
.L_x_3439:
[----:B------:R-:W-:Y:S05]  /*b800*/  BSYNC B0 ;  /* 0x0000000000007941 */ /* 0x000fea0003800000 */
.L_x_3425:
[----:B------:R-:W-:Y:S01]  /*b810*/  @!PT LDS RZ, [RZ] ;  /* 0x00000000fffff984 */ /* 0x000fe20000000800 */
[----:B------:R-:W-:Y:S01]  /*b820*/  @!PT LDS RZ, [RZ] ;  /* 0x00000000fffff984 */ /* 0x000fe20000000800 */
[----:B------:R-:W-:Y:S01]  /*b830*/  @!PT LDS RZ, [RZ] ;  /* 0x00000000fffff984 */ /* 0x000fe20000000800 */
[----:B------:R-:W-:Y:S01]  /*b840*/  @!PT LDS RZ, [RZ] ;  /* 0x00000000fffff984 */ /* 0x000fe20000000800 */
[----:B------:R3:W-:Y:S06]  /*b850*/  MEMBAR.ALL.CTA ;  /* 0x0000000000007992 */ /* 0x0007ec0000008000 */
[----:B---3--:R-:W3:Y:S01]  /*b860*/  FENCE.VIEW.ASYNC.S ;  /* 0x00000000000073c6 */ /* 0x008ee20000000000 */
[----:B------:R-:W-:Y:S05]  /*b870*/  WARPSYNC.ALL ;  /* 0x0000000000007948 */ /* 0x000fea0003800000 */
[----:B---3--:R-:W-:Y:S06]  /*b880*/  BAR.SYNC.DEFER_BLOCKING 0xd, 0x80 ;  /* 0x0342000000007b1d */ /* 0x008fec0000010000 */
.L_x_3422:
[----:B0-2---:R-:W-:-:S05]  /*b890*/  IMAD.U32 R2, RZ, RZ, UR47 ;  /* 0x0000002fff027e24 */ /* 0x005fca000f8e00ff */
[----:B------:R-:W-:-:S13]  /*b8a0*/  ISETP.NE.AND P0, PT, R2, 0x3, PT ;  /* 0x000000030200780c */ /* 0x000fda0003f05270 */
[----:B------:R-:W-:Y:S05]  /*b8b0*/  @!P0 BRA `(.L_x_3449) ;  /* 0x0000000000048947 */ /* 0x000fea0003800000 */
[----:B------:R-:W-:Y:S01]  /*b8c0*/  BPT.TRAP 0x1 ;  /* 0x000000040000795c */ /* 0x000fe20000300000 */
.L_x_3449:
[----:B------:R-:W-:Y:S01]  /*b8d0*/  IMAD R20, R22, 0x8, R17 ;  /* 0x0000000816147824 */ /* 0x000fe200078e0211 */
[----:B-1----:R-:W-:-:S04]  /*b8e0*/  SHF.L.U32 R15, R23, 0x1f, RZ ;  /* 0x0000001f170f7819 */ /* 0x002fc800000006ff */
[----:B------:R0:W1:Y:S01]  /*b8f0*/  SYNCS.PHASECHK.TRANS64.TRYWAIT P1, [R20+URZ+0x38830], R15 ;  /* 0x0388300f140075a7 */ /* 0x000062000802017f */
[----:B------:R-:W-:Y:S05]  /*b900*/  @!P0 BRA `(.L_x_3450) ;  /* 0x0000000000048947 */ /* 0x000fea0003800000 */
[----:B------:R-:W-:Y:S01]  /*b910*/  BPT.TRAP 0x1 ;  /* 0x000000040000795c */ /* 0x000fe20000300000 */
.L_x_3450:
[C---:B------:R-:W-:Y:S02]  /*b920*/  VIADD R2, R17.reuse, 0x22400 ;  /* 0x0002240011027836 */ /* 0x040fe40000000000 */
[----:B------:R-:W-:-:S03]  /*b930*/  VIADD R3, R17, 0x20400 ;  /* 0x0002040011037836 */ /* 0x000fc60000000000 */
        /* <DEDUP_REMOVED lines=8> */
.L_x_3451:
[----:B------:R-:W-:Y:S01]  /*b9c0*/  LOP3.LUT R4, R3, 0x10000, RZ, 0xfc, !PT ;  /* 0x0001000003047812 */ /* 0x000fe200078efcff */
[----:B------:R-:W-:Y:S01]  /*b9d0*/  IMAD R2, R22, 0x200, R195 ;  /* 0x0000020016027824 */ /* 0x000fe200078e02c3 */
[----:B------:R-:W-:Y:S05]  /*b9e0*/  WARPSYNC.ALL ;  /* 0x0000000000007948 */ /* 0x000fea0003800000 */
[----:B------:R-:W-:Y:S01]  /*b9f0*/  IMAD.MOV.U32 R5, RZ, RZ, 0x40000040 ;  /* 0x40000040ff057424 */ /* 0x000fe200078e00ff */
[----:B------:R-:W-:Y:S01]  /*ba00*/  R2UR UR4, R4 ;  /* 0x00000000040472ca */ /* 0x000fe200000e0000 */
[----:B------:R-:W-:Y:S01]  /*ba10*/  IMAD.MOV.U32 R3, RZ, RZ, 0x40000040 ;  /* 0x40000040ff037424 */ /* 0x000fe200078e00ff */
[----:B------:R-:W-:Y:S01]  /*ba20*/  R2UR UR6, R2 ;  /* 0x00000000020672ca */ /* 0x000fe200000e0000 */
[----:B------:R-:W-:Y:S01]  /*ba30*/  WARPGROUP.ARRIVE ;  /* 0x00000000000079c5 */ /* 0x000fe20000000000 */
[----:B------:R-:W-:Y:S01]  /*ba40*/  R2UR UR5, R5 ;  /* 0x00000000050572ca */ /* 0x000fe200000e0000 */
[----:B------:R-:W-:Y:S01]  /*ba50*/  VIADD R12, R4, 0x2 ;  /* 0x00000002040c7836 */ /* 0x000fe20000000000 */
[----:B------:R-:W-:Y:S01]  /*ba60*/  R2UR UR7, R3 ;  /* 0x00000000030772ca */ /* 0x000fe200000e0000 */
[----:B------:R-:W-:Y:S01]  /*ba70*/  VIADD R6, R2, 0x2 ;  /* 0x0000000202067836 */ /* 0x000fe20000000000 */
[----:B------:R-:W-:Y:S01]  /*ba80*/  SHF.L.U32 R0, R0, 0x1f, RZ ;  /* 0x0000001f00007819 */ /* 0x000fe200000006ff */
[----:B------:R-:W-:Y:S01]  /*ba90*/  IMAD.MOV.U32 R13, RZ, RZ, 0x40000040 ;  /* 0x40000040ff0d7424 */ /* 0x000fe200078e00ff */
[----:B------:R-:W-:Y:S01]  /*baa0*/  BSSY B0, `(.L_x_3453) ;  /* 0x0000023000007945 */ /* 0x000fe20003800000 */
[----:B------:R-:W-:-:S02]  /*bab0*/  IMAD.MOV.U32 R7, RZ, RZ, 0x40000040 ;  /* 0x40000040ff077424 */ /* 0x000fc400078e00ff */
[C---:B----4-:R-:W-:Y:S02]  /*bac0*/  VIADD R10, R4.reuse, 0x4 ;  /* 0x00000004040a7836 */ /* 0x050fe40000000000 */
[----:B------:R-:W-:Y:S02]  /*bad0*/  IMAD.MOV.U32 R11, RZ, RZ, 0x40000040 ;  /* 0x40000040ff0b7424 */ /* 0x000fe400078e00ff */
[----:B------:R-:W-:Y:S02]  /*bae0*/  VIADD R8, R4, 0x6 ;  /* 0x0000000604087836 */ /* 0x000fe40000000000 */
[----:B------:R-:W-:Y:S01]  /*baf0*/  HGMMA.64x64x16.F32.BF16 R24, gdesc[UR4], RZ, !UPT, gsb0 ;  /* 0x00e00000041879f0 */ /* 0x000fe2000c0018ff */
        /* <DEDUP_REMOVED lines=29> */
.L_x_3749:
[----:B------:R-:W-:Y:S05]  /*bcd0*/  BSYNC B0 ;  /* 0x0000000000007941 */ /* 0x000fea0003800000 */
.L_x_3453:
[----:B------:R-:W-:Y:S05]  /*bce0*/  @!P0 BRA `(.L_x_3455) ;  /* 0x0000000000048947 */ /* 0x000fea0003800000 */
[----:B------:R-:W-:Y:S01]  /*bcf0*/  BPT.TRAP 0x1 ;  /* 0x000000040000795c */ /* 0x000fe20000300000 */
.L_x_3455:
[----:B------:R3:W4:Y:S01]  /*bd00*/  SYNCS.PHASECHK.TRANS64.TRYWAIT P1, [R20+URZ+0x38850], R15 ;  /* 0x0388500f140075a7 */ /* 0x000722000802017f */
[----:B------:R-:W-:Y:S05]  /*bd10*/  @!P0 BRA `(.L_x_3456) ;  /* 0x0000000000048947 */ /* 0x000fea0003800000 */
[----:B------:R-:W-:Y:S01]  /*bd20*/  BPT.TRAP 0x1 ;  /* 0x000000040000795c */ /* 0x000fe20000300000 */
.L_x_3456:
[C---:B--2---:R-:W-:Y:S02]  /*bd30*/  VIADD R0, R17.reuse, 0x400 ;  /* 0x0000040011007836 */ /* 0x044fe40000000000 */
[----:B------:R-:W-:-:S03]  /*bd40*/  VIADD R2, R17, 0x26400 ;  /* 0x0002640011027836 */ /* 0x000fc60000000000 */
        /* <DEDUP_REMOVED lines=8> */
.L_x_3457:
        /* <DEDUP_REMOVED lines=12> */
[----:B0123--:R-:W-:Y:S01]  /*be90*/  IMAD.MOV.U32 R15, RZ, RZ, 0x40000040 ;  /* 0x40000040ff0f7424 */ /* 0x00ffe200078e00ff */
[----:B------:R-:W0:Y:S01]  /*bea0*/  S2R R0, SR_TID.X ;  /* 0x0000000000007919 */ /* 0x000e220000002100 */
[----:B------:R-:W-:-:S02]  /*beb0*/  IMAD.MOV.U32 R57, RZ, RZ, 0x40000040 ;  /* 0x40000040ff397424 */ /* 0x000fc400078e00ff */
[----:B------:R-:W-:Y:S02]  /*bec0*/  VIADD R60, R6, 0x800 ;  /* 0x00000800063c7836 */ /* 0x000fe40000000000 */
[----:B------:R-:W-:Y:S02]  /*bed0*/  VIADD R58, R2, 0x800 ;  /* 0x00000800023a7836 */ /* 0x000fe40000000000 */
[----:B------:R-:W-:-:S04]  /*bee0*/  IMAD.MOV.U32 R21, RZ, RZ, 0x4 ;  /* 0x00000004ff157424 */ /* 0x000fc800078e00ff */
        /* <DEDUP_REMOVED lines=9> */
[----:B0-----:R-:W-:-:S06]  /*bf80*/  SHF.R.U32.HI R0, RZ, 0x7, R0 ;  /* 0x00000007ff007819 */ /* 0x001fcc0000011600 */
[----:B------:R-:W0:Y:S02]  /*bf90*/  SHFL.IDX PT, R0, R0, RZ, 0x1f ;  /* 0x00001fff00007589 */ /* 0x000e2400000e0000 */
[----:B0-----:R-:W-:-:S04]  /*bfa0*/  ISETP.GT.AND P1, PT, R0, 0x7f, PT ;  /* 0x0000007f0000780c */ /* 0x001fc80003f24270 */
        /* <DEDUP_REMOVED lines=314> */
[----:B------:R-:W-:Y:S01]  /*d350*/  SEL R0, R0, 0x3e, P1 ;  /* 0x0000003e00007807 */ /* 0x000fe20000800000 */
        /* <DEDUP_REMOVED lines=11> */
[----:B------:R-:W-:Y:S01]  /*d410*/  LOP3.LUT R7, R0, 0x6, RZ, 0xc0, !PT ;  /* 0x0000000600077812 */ /* 0x000fe200078ec0ff */
[----:B------:R-:W-:-:S02]  /*d420*/  WARPGROUP.DEPBAR.LE gsb0, 0x0 ;  /* 0x00008000000079c5 */ /* 0x000fc40000010000 */
[----:B------:R-:W-:-:S08]  /*d430*/  WARPGROUP.ARRIVE ;  /* 0x00000000000079c5 */ /* 0x000fd00000000000 */
        /* <DEDUP_REMOVED lines=13> */
[----:B------:R-:W-:Y:S01]  /*d510*/  IMAD.MOV.U32 R14, RZ, RZ, 0x1000 ;  /* 0x00001000ff0e7424 */ /* 0x000fe200078e00ff */
[----:B------:R-:W-:Y:S01]  /*d520*/  R2UR UR5, R15 ;  /* 0x000000000f0572ca */ /* 0x000fe200000e0000 */
[----:B------:R-:W-:Y:S01]  /*d530*/  IMAD.MOV.U32 R15, RZ, RZ, 0x40000040 ;  /* 0x40000040ff0f7424 */ /* 0x000fe200078e00ff */
[----:B------:R-:W-:Y:S02]  /*d540*/  R2UR UR6, R56 ;  /* 0x00000000380672ca */ /* 0x000fe400000e0000 */
[----:B------:R-:W-:Y:S02]  /*d550*/  R2UR UR7, R57 ;  /* 0x00000000390772ca */ /* 0x000fe400000e0000 */
        /* <DEDUP_REMOVED lines=18> */
.L_x_3459:
[----:B------:R-:W0:Y:S01]  /*d680*/  LDC R170, c[0x0][0x448] ;  /* 0x00011200ffaa7b82 */ /* 0x000e220000000800 */
[----:B------:R-:W-:Y:S01]  /*d690*/  IMAD.IADD R0, R222, 0x1, R197 ;  /* 0x00000001de007824 */ /* 0x000fe200078e02c5 */
[----:B------:R-:W-:Y:S01]  /*d6a0*/  ULDC.64 UR4, c[0x0][0xad8] ;  /* 0x0002b60000047ab9 */ /* 0x000fe20000000a00 */
[----:B------:R-:W-:Y:S01]  /*d6b0*/  LOP3.LUT R16, R16, 0xffffff7f, RZ, 0xc0, !PT ;  /* 0xffffff7f10107812 */ /* 0x000fe200078ec0ff */
[----:B------:R-:W-:Y:S01]  /*d6c0*/  UISETP.GE.AND UP0, UPT, UR5, 0x1, UPT ;  /* 0x000000010500788c */ /* 0x000fe2000bf06270 */
[----:B------:R-:W-:Y:S02]  /*d6d0*/  ULDC UR6, c[0x0][0xad4] ;  /* 0x0002b50000067ab9 */ /* 0x000fe40000000800 */
[----:B------:R-:W-:Y:S01]  /*d6e0*/  IMAD.U32 R21, RZ, RZ, UR6 ;  /* 0x00000006ff157e24 */ /* 0x000fe2000f8e00ff */
[----:B------:R-:W-:Y:S01]  /*d6f0*/  UP2UR UR48, UPR, URZ, 0x1 ;  /* 0x000000013f307883 */ /* 0x000fe20008000000 */
[----:B0-----:R-:W-:-:S13]  /*d700*/  ISETP.NE.AND P1, PT, R170, 0x1, PT ;  /* 0x00000001aa00780c */ /* 0x001fda0003f25270 */
[----:B------:R-:W0:Y:S01]  /*d710*/  @P1 LDC R7, c[0x0][0x44c] ;  /* 0x00011300ff071b82 */ /* 0x000e220000000800 */
[----:B------:R-:W-:-:S07]  /*d720*/  @P1 LOP3.LUT R16, R16, 0x80, RZ, 0xfc, !PT ;  /* 0x0000008010101812 */ /* 0x000fce00078efcff */
[----:B------:R-:W1:Y:S01]  /*d730*/  @P1 LDC R15, c[0x0][0x450] ;  /* 0x00011400ff0f1b82 */ /* 0x000e620000000800 */
[----:B0-----:R-:W-:-:S04]  /*d740*/  @P1 IMAD.HI.U32 R6, R0, R7, RZ ;  /* 0x0000000700061227 */ /* 0x001fc800078e00ff */
[----:B------:R-:W-:Y:S01]  /*d750*/  IMAD.MOV.U32 R7, RZ, RZ, -0x40 ;  /* 0xffffffc0ff077424 */ /* 0x000fe200078e00ff */
[----:B-1----:R-:W-:-:S03]  /*d760*/  @P1 SHF.R.U32.HI R0, RZ, R15, R6 ;  /* 0x0000000fff001219 */ /* 0x002fc60000011606 */
[----:B------:R-:W-:Y:S01]  /*d770*/  IMAD R62, R168, R7, 0x41 ;  /* 0x00000041a83e7424 */ /* 0x000fe200078e0207 */
[----:B------:R-:W-:Y:S01]  /*d780*/  PLOP3.LUT P1, PT, PT, PT, UP0, 0x40, 0x0 ;  /* 0x000000000000781c */ /* 0x000fe20003f2e808 */
[----:B------:R-:W-:Y:S01]  /*d790*/  VIADD R6, R20, 0x38840 ;  /* 0x0003884014067836 */ /* 0x000fe20000000000 */
[----:B------:R-:W-:Y:S01]  /*d7a0*/  LOP3.LUT R15, RZ, R21, RZ, 0x33, !PT ;  /* 0x00000015ff0f7212 */ /* 0x000fe200078e33ff */
[----:B------:R-:W0:Y:S01]  /*d7b0*/  SHFL.IDX PT, R57, R0, RZ, 0x1c1f ;  /* 0x001c1fff00397589 */ /* 0x000e2200000e0000 */
[----:B------:R-:W-:Y:S01]  /*d7c0*/  IADD3 R7, -R190, R62, R185 ;  /* 0x0000003ebe077210 */ /* 0x000fe20007ffe1b9 */
[----:B------:R-:W-:Y:S01]  /*d7d0*/  VIADD R62, R62, 0xffffffff ;  /* 0xffffffff3e3e7836 */ /* 0x000fe20000000000 */
[----:B------:R-:W-:-:S03]  /*d7e0*/  PRMT R6, R187, 0x654, R6 ;  /* 0x00000654bb067816 */ /* 0x000fc60000000006 */
[----:B------:R-:W-:Y:S01]  /*d7f0*/  IMAD.IADD R56, R7, 0x1, -R184 ;  /* 0x0000000107387824 */ /* 0x000fe200078e0ab8 */
[----:B------:R1:W-:Y:S03]  /*d800*/  SYNCS.ARRIVE.TRANS64.RED.A1T0 RZ, [R6+URZ], RZ ;  /* 0x000000ff06ff79a7 */ /* 0x0003e6000810043f */
[C---:B------:R-:W-:Y:S02]  /*d810*/  VIADD R7, R56.reuse, UR4 ;  /* 0x0000000438077c36 */ /* 0x040fe40008000000 */
[----:B------:R-:W-:Y:S01]  /*d820*/  IMAD.IADD R56, R56, 0x1, R15 ;  /* 0x0000000138387824 */ /* 0x000fe200078e020f */
[----:B-1----:R-:W-:-:S04]  /*d830*/  LEA R6, R168, 0xffffffc0, 0x6 ;  /* 0xffffffc0a8067811 */ /* 0x002fc800078e30ff */
[----:B------:R-:W-:-:S04]  /*d840*/  IADD3 R14, -R190, R185, -R6 ;  /* 0x000000b9be0e7210 */ /* 0x000fc80007ffe906 */
[----:B0-----:R-:W-:Y:S01]  /*d850*/  VIADDMNMX R60, R57, R7, R14, PT ;  /* 0x00000007393c7246 */ /* 0x001fe2000380010e */
[----:B------:R-:W-:Y:S01]  /*d860*/  IMAD.IADD R58, R56, 0x1, R57 ;  /* 0x00000001383a7824 */ /* 0x000fe200078e0239 */
[----:B------:R-:W-:Y:S06]  /*d870*/  @P1 BRA `(.L_x_3460) ;  /* 0x0000000000581947 */ /* 0x000fec0003800000 */
        /* <DEDUP_REMOVED lines=12> */
.L_x_3462:
[----:B------:R-:W-:-:S06]  /*d940*/  UISETP.NE.AND UP0, UPT, UR5, 0x1, UPT ;  /* 0x000000010500788c */ /* 0x000fcc000bf05270 */
[----:B------:R-:W-:-:S05]  /*d950*/  PLOP3.LUT P1, PT, PT, PT, UP0, 0x80, 0x0 ;  /* 0x000000000000781c */ /* 0x000fca0003f2f008 */
[----:B------:R-:W-:-:S08]  /*d960*/  @UP0 ULDC.64 UR6, c[0x0][0xae0] ;  /* 0x0002b80000060ab9 */ /* 0x000fd00000000a00 */
[----:B------:R-:W-:-:S05]  /*d970*/  @P1 IMAD.HI.U32 R57, R15, UR6, RZ ;  /* 0x000000060f391c27 */ /* 0x000fca000f8e00ff */
[----:B------:R-:W-:-:S07]  /*d980*/  @P1 SHF.R.U32.HI R15, RZ, UR7, R57 ;  /* 0x00000007ff0f1c19 */ /* 0x000fce0008011639 */
.L_x_3463:
[----:B------:R-:W-:Y:S05]  /*d990*/  BSYNC B0 ;  /* 0x0000000000007941 */ /* 0x000fea0003800000 */
.L_x_3461:
[----:B------:R-:W-:-:S04]  /*d9a0*/  IMAD R15, R15, UR5, -R6 ;  /* 0x000000050f0f7c24 */ /* 0x000fc8000f8e0a06 */
[----:B------:R-:W-:-:S05]  /*d9b0*/  IMAD.IADD R15, R15, 0x1, -R190 ;  /* 0x000000010f0f7824 */ /* 0x000fca00078e0abe */
[----:B------:R-:W-:Y:S02]  /*d9c0*/  VIMNMX R58, R58, R15, !PT ;  /* 0x0000000f3a3a7248 */ /* 0x000fe40007fe0100 */
[----:B------:R-:W-:-:S07]  /*d9d0*/  VIADDMNMX R60, R15, UR5, R60, PT ;  /* 0x000000050f3c7c46 */ /* 0x000fce000b80013c */
.L_x_3460:
[C---:B------:R-:W-:Y:S01]  /*d9e0*/  ISETP.GE.AND P1, PT, R62.reuse, 0x2, PT ;  /* 0x000000023e00780c */ /* 0x040fe20003f26270 */
[----:B------:R-:W0:Y:S01]  /*d9f0*/  SHFL.IDX PT, R69, R0, 0x1, 0x1c1f ;  /* 0x003c1f0000457f89 */ /* 0x000e2200000e0000 */
        /* <DEDUP_REMOVED lines=13> */
[----:B0-----:R-:W-:Y:S01]  /*dad0*/  IMAD.IADD R56, R56, 0x1, R69 ;  /* 0x0000000138387824 */ /* 0x001fe200078e0245 */
        /* <DEDUP_REMOVED lines=48> */
[----:B------:R-:W-:Y:S02]  /*dde0*/  VIADDMNMX R28, R69, R7, R14, PT ;  /* 0x00000007451c7246 */ /* 0x000fe4000380010e */
[----:B------:R-:W-:-:S04]  /*ddf0*/  ISETP.LT.OR P4, PT, R60, 0x32, P4 ;  /* 0x000000323c00780c */ /* 0x000fc80002781670 */
[----:B------:R-:W-:Y:S02]  /*de00*/  FSEL R49, R49, -INF , !P4 ;  /* 0xff80000031317808 */ /* 0x000fe40006000000 */
[----:B------:R-:W-:-:S04]  /*de10*/  ISETP.GE.AND P4, PT, R62, 0x39, PT ;  /* 0x000000393e00780c */ /* 0x000fc80003f86270 */
[----:B------:R-:W-:-:S04]  /*de20*/  ISETP.GT.AND P5, PT, R58, 0x38, !P4 ;  /* 0x000000383a00780c */ /* 0x000fc800067a4270 */
[----:B------:R-:W-:-:S04]  /*de30*/  ISETP.LT.OR P5, PT, R60, 0x39, P5 ;  /* 0x000000393c00780c */ /* 0x000fc80002fa1670 */
[----:B------:R-:W-:Y:S02]  /*de40*/  FSEL R25, R52, -INF , !P5 ;  /* 0xff80000034197808 */ /* 0x000fe40006800000 */
[----:B------:R-:W-:-:S04]  /*de50*/  ISETP.GT.AND P5, PT, R58, RZ, !P6 ;  /* 0x000000ff3a00720c */ /* 0x000fc800077a4270 */
[----:B------:R-:W-:-:S04]  /*de60*/  ISETP.LT.OR P5, PT, R60, 0x1, P5 ;  /* 0x000000013c00780c */ /* 0x000fc80002fa1670 */
[----:B------:R-:W-:Y:S02]  /*de70*/  FSEL R24, R24, -INF , !P5 ;  /* 0xff80000018187808 */ /* 0x000fe40006800000 */
[----:B------:R-:W-:-:S04]  /*de80*/  ISETP.GE.AND P5, PT, R62, 0x3a, PT ;  /* 0x0000003a3e00780c */ /* 0x000fc80003fa6270 */
[----:B------:R-:W-:Y:S02]  /*de90*/  P2R R48, PR, RZ, 0x20 ;  /* 0x00000020ff307803 */ /* 0x000fe40000000000 */
        /* <DEDUP_REMOVED lines=18> */
.L_x_3466:
[----:B------:R-:W-:-:S06]  /*dfc0*/  UISETP.NE.AND UP0, UPT, UR5, 0x1, UPT ;  /* 0x000000010500788c */ /* 0x000fcc000bf05270 */
[----:B------:R-:W-:-:S05]  /*dfd0*/  PLOP3.LUT P5, PT, PT, PT, UP0, 0x80, 0x0 ;  /* 0x000000000000781c */ /* 0x000fca0003faf008 */
[----:B------:R-:W-:-:S08]  /*dfe0*/  @UP0 ULDC.64 UR6, c[0x0][0xae0] ;  /* 0x0002b80000060ab9 */ /* 0x000fd00000000a00 */
[----:B------:R-:W-:Y:S01]  /*dff0*/  @P5 IMAD.HI.U32 R0, R7, UR6, RZ ;  /* 0x0000000607005c27 */ /* 0x000fe2000f8e00ff */
[----:B------:R-:W-:-:S13]  /*e000*/  PLOP3.LUT P5, PT, PT, PT, UP0, 0x80, 0x0 ;  /* 0x000000000000781c */ /* 0x000fda0003faf008 */
[----:B------:R-:W-:-:S07]  /*e010*/  @P5 SHF.R.U32.HI R7, RZ, UR7, R0 ;  /* 0x00000007ff075c19 */ /* 0x000fce0008011600 */
.L_x_3467:
[----:B------:R-:W-:Y:S05]  /*e020*/  BSYNC B0 ;  /* 0x0000000000007941 */ /* 0x000fea0003800000 */
.L_x_3465:
[----:B------:R-:W-:-:S04]  /*e030*/  IMAD R7, R7, UR5, -R6 ;  /* 0x0000000507077c24 */ /* 0x000fc8000f8e0a06 */
[----:B------:R-:W-:-:S05]  /*e040*/  IMAD.IADD R7, R7, 0x1, -R190 ;  /* 0x0000000107077824 */ /* 0x000fca00078e0abe */
[----:B------:R-:W-:Y:S02]  /*e050*/  VIMNMX R56, R56, R7, !PT ;  /* 0x0000000738387248 */ /* 0x000fe40007fe0100 */
[----:B------:R-:W-:-:S07]  /*e060*/  VIADDMNMX R28, R7, UR5, R28, PT ;  /* 0x00000005071c7c46 */ /* 0x000fce000b80011c */
.L_x_3464:
[----:B------:R-:W-:Y:S01]  /*e070*/  ISETP.GT.AND P1, PT, R56, 0x1, !P1 ;  /* 0x000000013800780c */ /* 0x000fe20004f24270 */
[----:B------:R-:W-:Y:S01]  /*e080*/  ULDC UR6, c[0x0][0xa80] ;  /* 0x0002a00000067ab9 */ /* 0x000fe20000000800 */
[----:B------:R-:W-:Y:S01]  /*e090*/  FMNMX.FTZ R0, R24, R15, !PT ;  /* 0x0000000f18007209 */ /* 0x000fe20007810000 */
[----:B------:R-:W-:Y:S01]  /*e0a0*/  IMAD.U32 R14, RZ, RZ, UR6 ;  /* 0x00000006ff0e7e24 */ /* 0x000fe2000f8e00ff */
[----:B------:R-:W-:Y:S01]  /*e0b0*/  BAR.SYNC.DEFER_BLOCKING 0xf, 0x100 ;  /* 0x03c4000000007b1d */ /* 0x000fe20000010000 */
[----:B------:R-:W-:Y:S02]  /*e0c0*/  ISETP.LT.OR P1, PT, R28, 0x2, P1 ;  /* 0x000000021c00780c */ /* 0x000fe40000f21670 */
[----:B------:R-:W-:Y:S02]  /*e0d0*/  FMNMX.FTZ R0, R57, R0, !PT ;  /* 0x0000000039007209 */ /* 0x000fe40007810000 */
[----:B------:R-:W-:Y:S02]  /*e0e0*/  FSEL R27, R27, -INF , !P1 ;  /* 0xff8000001b1b7808 */ /* 0x000fe40004800000 */
[----:B------:R-:W-:-:S02]  /*e0f0*/  FMNMX.FTZ R0, R29, R0, !PT ;  /* 0x000000001d007209 */ /* 0x000fc40007810000 */
        /* <DEDUP_REMOVED lines=8> */
[C---:B------:R-:W-:Y:S02]  /*e180*/  ISETP.GT.AND P2, PT, R56.reuse, 0x8, !P2 ;  /* 0x000000083800780c */ /* 0x040fe40005744270 */
[----:B------:R-:W-:Y:S02]  /*e190*/  FMNMX.FTZ R0, R37, R0, !PT ;  /* 0x0000000025007209 */ /* 0x000fe40007810000 */
[----:B------:R-:W-:Y:S02]  /*e1a0*/  ISETP.GT.AND P1, PT, R56, 0x10, !P1 ;  /* 0x000000103800780c */ /* 0x000fe40004f24270 */
[----:B------:R-:W-:-:S02]  /*e1b0*/  ISETP.LT.OR P2, PT, R28, 0x9, P2 ;  /* 0x000000091c00780c */ /* 0x000fc40001741670 */
[----:B------:R-:W-:Y:S02]  /*e1c0*/  FMNMX.FTZ R0, R63, R0, !PT ;  /* 0x000000003f007209 */ /* 0x000fe40007810000 */
[----:B------:R-:W-:Y:S02]  /*e1d0*/  ISETP.LT.OR P1, PT, R28, 0x11, P1 ;  /* 0x000000111c00780c */ /* 0x000fe40000f21670 */
[----:B------:R-:W-:Y:S02]  /*e1e0*/  FSEL R69, R30, -INF , !P2 ;  /* 0xff8000001e457808 */ /* 0x000fe40005000000 */
[----:B------:R-:W-:Y:S02]  /*e1f0*/  FMNMX.FTZ R0, R41, R0, !PT ;  /* 0x0000000029007209 */ /* 0x000fe40007810000 */
[----:B------:R-:W-:Y:S02]  /*e200*/  ISETP.NE.AND P2, PT, R71, RZ, PT ;  /* 0x000000ff4700720c */ /* 0x000fe40003f45270 */
        /* <DEDUP_REMOVED lines=15> */
[----:B------:R-:W-:Y:S01]  /*e300*/  ISETP.NE.AND P1, PT, R36, RZ, PT ;  /* 0x000000ff2400720c */ /* 0x000fe20003f25270 */
[----:B------:R-:W0:Y:S01]  /*e310*/  SHFL.BFLY PT, R7, R6, 0x2, 0x1f ;  /* 0x0c401f0006077f89 */ /* 0x000e2200000e0000 */
[C---:B------:R-:W-:Y:S02]  /*e320*/  ISETP.GT.AND P6, PT, R56.reuse, RZ, !P6 ;  /* 0x000000ff3800720c */ /* 0x040fe400077c4270 */
[----:B------:R-:W-:Y:S02]  /*e330*/  ISETP.GT.AND P1, PT, R56, 0x19, !P1 ;  /* 0x000000193800780c */ /* 0x000fe40004f24270 */
[----:B------:R-:W-:-:S02]  /*e340*/  ISETP.LT.OR P6, PT, R28, 0x1, P6 ;  /* 0x000000011c00780c */ /* 0x000fc400037c1670 */
[----:B------:R-:W-:Y:S02]  /*e350*/  ISETP.LT.OR P1, PT, R28, 0x1a, P1 ;  /* 0x0000001a1c00780c */ /* 0x000fe40000f21670 */
[----:B------:R-:W-:Y:S02]  /*e360*/  FSEL R26, R26, -INF , !P6 ;  /* 0xff8000001a1a7808 */ /* 0x000fe40007000000 */
[----:B------:R-:W-:Y:S02]  /*e370*/  FSEL R39, R39, -INF , !P1 ;  /* 0xff80000027277808 */ /* 0x000fe40004800000 */
[----:B------:R-:W-:Y:S02]  /*e380*/  ISETP.NE.AND P1, PT, R70, RZ, PT ;  /* 0x000000ff4600720c */ /* 0x000fe40003f25270 */
[----:B------:R-:W-:Y:S02]  /*e390*/  FMNMX.FTZ R0, R26, R27, !PT ;  /* 0x0000001b1a007209 */ /* 0x000fe40007810000 */
[----:B------:R-:W-:-:S02]  /*e3a0*/  ISETP.GT.AND P1, PT, R56, 0x20, !P1 ;  /* 0x000000203800780c */ /* 0x000fc40004f24270 */
[----:B------:R-:W-:Y:S02]  /*e3b0*/  FMNMX.FTZ R0, R69, R0, !PT ;  /* 0x0000000045007209 */ /* 0x000fe40007810000 */
[----:B------:R-:W-:Y:S02]  /*e3c0*/  ISETP.LT.OR P1, PT, R28, 0x21, P1 ;  /* 0x000000211c00780c */ /* 0x000fe40000f21670 */
[----:B------:R-:W-:Y:S02]  /*e3d0*/  FMNMX.FTZ R0, R31, R0, !PT ;  /* 0x000000001f007209 */ /* 0x000fe40007810000 */
[----:B0-----:R-:W-:Y:S02]  /*e3e0*/  FMNMX.FTZ R30, R6, R7, !PT ;  /* 0x00000007061e7209 */ /* 0x001fe40007810000 */
[----:B------:R-:W-:Y:S02]  /*e3f0*/  FSEL R75, R42, -INF , !P1 ;  /* 0xff8000002a4b7808 */ /* 0x000fe40004800000 */
[----:B------:R-:W-:Y:S01]  /*e400*/  ISETP.GT.AND P1, PT, R56, 0x21, !P2 ;  /* 0x000000213800780c */ /* 0x000fe20005724270 */
[----:B------:R-:W0:Y:S01]  /*e410*/  SHFL.BFLY PT, R7, R30, 0x1, 0x1f ;  /* 0x0c201f001e077f89 */ /* 0x000e2200000e0000 */
[----:B------:R-:W-:-:S02]  /*e420*/  ISETP.NE.AND P5, PT, R72, RZ, PT ;  /* 0x000000ff4800720c */ /* 0x000fc40003fa5270 */
[----:B------:R-:W-:Y:S02]  /*e430*/  ISETP.LT.OR P1, PT, R28, 0x22, P1 ;  /* 0x000000221c00780c */ /* 0x000fe40000f21670 */
[----:B------:R-:W-:Y:S02]  /*e440*/  FMNMX.FTZ R0, R71, R0, !PT ;  /* 0x0000000047007209 */ /* 0x000fe40007810000 */
[----:B------:R-:W-:Y:S02]  /*e450*/  FSEL R77, R43, -INF , !P1 ;  /* 0xff8000002b4d7808 */ /* 0x000fe40004800000 */
[----:B------:R-:W-:Y:S02]  /*e460*/  ISETP.GT.AND P1, PT, R56, 0x28, !P5 ;  /* 0x000000283800780c */ /* 0x000fe40006f24270 */
[----:B------:R-:W-:Y:S02]  /*e470*/  FMNMX.FTZ R0, R35, R0, !PT ;  /* 0x0000000023007209 */ /* 0x000fe40007810000 */
[----:B------:R-:W-:-:S02]  /*e480*/  ISETP.LT.OR P1, PT, R28, 0x29, P1 ;  /* 0x000000291c00780c */ /* 0x000fc40000f21670 */
[----:B------:R-:W-:Y:S02]  /*e490*/  FMNMX.FTZ R0, R73, R0, !PT ;  /* 0x0000000049007209 */ /* 0x000fe40007810000 */
[----:B------:R-:W-:Y:S02]  /*e4a0*/  FSEL R43, R46, -INF , !P1 ;  /* 0xff8000002e2b7808 */ /* 0x000fe40004800000 */
[----:B------:R-:W-:Y:S02]  /*e4b0*/  ISETP.NE.AND P1, PT, R40, RZ, PT ;  /* 0x000000ff2800720c */ /* 0x000fe40003f25270 */
[----:B------:R-:W-:Y:S02]  /*e4c0*/  FMNMX.FTZ R0, R39, R0, !PT ;  /* 0x0000000027007209 */ /* 0x000fe40007810000 */
[----:B------:R-:W-:Y:S02]  /*e4d0*/  ISETP.NE.AND P2, PT, R44, RZ, PT ;  /* 0x000000ff2c00720c */ /* 0x000fe40003f45270 */
[----:B------:R-:W-:-:S02]  /*e4e0*/  ISETP.GT.AND P1, PT, R56, 0x29, !P1 ;  /* 0x000000293800780c */ /* 0x000fc40004f24270 */
[----:B------:R-:W-:Y:S02]  /*e4f0*/  FMNMX.FTZ R6, R75, R0, !PT ;  /* 0x000000004b067209 */ /* 0x000fe40007810000 */
[----:B------:R-:W-:Y:S02]  /*e500*/  ISETP.LT.OR P1, PT, R28, 0x2a, P1 ;  /* 0x0000002a1c00780c */ /* 0x000fe40000f21670 */
[----:B------:R-:W-:Y:S02]  /*e510*/  ISETP.GT.AND P2, PT, R56, 0x30, !P2 ;  /* 0x000000303800780c */ /* 0x000fe40005744270 */
[----:B------:R-:W-:Y:S02]  /*e520*/  FMNMX.FTZ R6, R77, R6, !PT ;  /* 0x000000064d067209 */ /* 0x000fe40007810000 */
[----:B0-----:R-:W-:Y:S02]  /*e530*/  FMNMX.FTZ R7, R30, R7, !PT ;  /* 0x000000071e077209 */ /* 0x001fe40007810000 */
[----:B------:R-:W-:-:S02]  /*e540*/  FSEL R47, R47, -INF , !P1 ;  /* 0xff8000002f2f7808 */ /* 0x000fc40004800000 */
[----:B------:R-:W-:Y:S01]  /*e550*/  ISETP.GT.AND P3, PT, R56, 0x31, !P3 ;  /* 0x000000313800780c */ /* 0x000fe20005f64270 */
[----:B------:R-:W-:Y:S01]  /*e560*/  FMUL.FTZ R30, R7, R14 ;  /* 0x0000000e071e7220 */ /* 0x000fe20000410000 */
[----:B------:R-:W-:Y:S02]  /*e570*/  ISETP.LT.OR P2, PT, R28, 0x31, P2 ;  /* 0x000000311c00780c */ /* 0x000fe40001741670 */
[----:B------:R-:W-:Y:S02]  /*e580*/  FMNMX.FTZ R6, R43, R6, !PT ;  /* 0x000000062b067209 */ /* 0x000fe40007810000 */
[----:B------:R-:W-:Y:S02]  /*e590*/  FSETP.NEU.FTZ.AND P1, PT, R7, -INF , PT ;  /* 0xff8000000700780b */ /* 0x000fe40003f3d000 */
        /* <DEDUP_REMOVED lines=8> */
[-CC-:B------:R-:W-:Y:S01]  /*e620*/  FFMA.FTZ R164, R24, R14.reuse, -R0.reuse ;  /* 0x0000000e18a47223 */ /* 0x180fe20000010800 */
[----:B------:R-:W-:Y:S01]  /*e630*/  FSEL R81, R51, -INF , !P3 ;  /* 0xff80000033517808 */ /* 0x000fe20005800000 */
[--C-:B------:R-:W-:Y:S01]  /*e640*/  FFMA.FTZ R51, R15, R14, -R0.reuse ;  /* 0x0000000e0f337223 */ /* 0x100fe20000010800 */
[----:B------:R-:W-:Y:S01]  /*e650*/  FMNMX.FTZ R6, R79, R6, !PT ;  /* 0x000000064f067209 */ /* 0x000fe20007810000 */
[-CC-:B------:R-:W-:Y:S01]  /*e660*/  FFMA.FTZ R166, R57, R14.reuse, -R0.reuse ;  /* 0x0000000e39a67223 */ /* 0x180fe20000010800 */
[----:B------:R-:W-:Y:S01]  /*e670*/  ISETP.LT.OR P1, PT, R28, 0x3a, P1 ;  /* 0x0000003a1c00780c */ /* 0x000fe20000f21670 */
[----:B------:R-:W-:Y:S01]  /*e680*/  MUFU.EX2 R164, R164 ;  /* 0x000000a400a47308 */ /* 0x000fe20000000800 */
[----:B------:R-:W-:Y:S01]  /*e690*/  FSEL R83, R54, -INF , !P4 ;  /* 0xff80000036537808 */ /* 0x000fe20006000000 */
[--C-:B------:R-:W-:Y:S01]  /*e6a0*/  FFMA.FTZ R29, R29, R14, -R0.reuse ;  /* 0x0000000e1d1d7223 */ /* 0x100fe20000010800 */
[----:B------:R-:W-:Y:S01]  /*e6b0*/  FMNMX.FTZ R6, R81, R6, !PT ;  /* 0x0000000651067209 */ /* 0x000fe20007810000 */
[-CC-:B------:R-:W-:Y:S01]  /*e6c0*/  FFMA.FTZ R160, R59, R14.reuse, -R0.reuse ;  /* 0x0000000e3ba07223 */ /* 0x180fe20000010800 */
[----:B------:R-:W-:Y:S01]  /*e6d0*/  FSEL R55, R55, -INF , !P1 ;  /* 0xff80000037377808 */ /* 0x000fe20004800000 */
[--C-:B------:R-:W-:Y:S01]  /*e6e0*/  FFMA.FTZ R33, R33, R14, -R0.reuse ;  /* 0x0000000e21217223 */ /* 0x100fe20000010800 */
[----:B------:R-:W-:Y:S01]  /*e6f0*/  FMNMX.FTZ R6, R83, R6, !PT ;  /* 0x0000000653067209 */ /* 0x000fe20007810000 */
[----:B------:R-:W0:Y:S01]  /*e700*/  MUFU.EX2 R51, R51 ;  /* 0x0000003300337308 */ /* 0x000e220000000800 */
        /* <DEDUP_REMOVED lines=8> */
[----:B------:R-:W2:Y:S01]  /*e790*/  MUFU.EX2 R166, R166 ;  /* 0x000000a600a67308 */ /* 0x000ea20000000800 */
[-CC-:B------:R-:W-:Y:S01]  /*e7a0*/  FFMA.FTZ R152, R67, R14.reuse, -R0.reuse ;  /* 0x0000000e43987223 */ /* 0x180fe20000010800 */
[-CC-:B------:R-:W-:Y:S01]  /*e7b0*/  FFMA.FTZ R49, R49, R14.reuse, -R0.reuse ;  /* 0x0000000e31317223 */ /* 0x180fe20000010800 */
[-CC-:B------:R-:W-:Y:S01]  /*e7c0*/  FFMA.FTZ R154, R25, R14.reuse, -R0.reuse ;  /* 0x0000000e199a7223 */ /* 0x180fe20000010800 */
[----:B------:R-:W-:-:S04]  /*e7d0*/  FFMA.FTZ R53, R53, R14, -R0 ;  /* 0x0000000e35357223 */ /* 0x000fc80000010800 */
[----:B------:R-:W3:Y:S01]  /*e7e0*/  MUFU.EX2 R29, R29 ;  /* 0x0000001d001d7308 */ /* 0x000ee20000000800 */
[----:B0-----:R-:W-:Y:S01]  /*e7f0*/  FADD.FTZ R25, R164, R51 ;  /* 0x00000033a4197221 */ /* 0x001fe20000010000 */
[----:B------:R-:W-:-:S06]  /*e800*/  F2FP.BF16.F32.PACK_AB R164, R51, R164 ;  /* 0x000000a433a4723e */ /* 0x000fcc00000010ff */
[----:B------:R-:W0:Y:S01]  /*e810*/  MUFU.EX2 R160, R160 ;  /* 0x000000a000a07308 */ /* 0x000e220000000800 */
[----:B-1----:R-:W-:-:S07]  /*e820*/  FMNMX.FTZ R24, R6, R15, !PT ;  /* 0x0000000f06187209 */ /* 0x002fce0007810000 */
[----:B------:R-:W1:Y:S01]  /*e830*/  MUFU.EX2 R33, R33 ;  /* 0x0000002100217308 */ /* 0x000e620000000800 */
[----:B------:R-:W4:Y:S07]  /*e840*/  SHFL.BFLY PT, R15, R24, 0x1, 0x1f ;  /* 0x0c201f00180f7f89 */ /* 0x000f2e00000e0000 */
[----:B------:R-:W1:Y:S08]  /*e850*/  MUFU.EX2 R162, R162 ;  /* 0x000000a200a27308 */ /* 0x000e700000000800 */
[----:B------:R-:W-:Y:S08]  /*e860*/  MUFU.EX2 R37, R37 ;  /* 0x0000002500257308 */ /* 0x000ff00000000800 */
[----:B------:R-:W-:Y:S01]  /*e870*/  MUFU.EX2 R156, R156 ;  /* 0x0000009c009c7308 */ /* 0x000fe20000000800 */
[----:B----4-:R-:W-:Y:S01]  /*e880*/  FMNMX.FTZ R15, R24, R15, !PT ;  /* 0x0000000f180f7209 */ /* 0x010fe20007810000 */
[----:B------:R-:W-:-:S03]  /*e890*/  IMAD R24, R22, 0x1000, R211 ;  /* 0x0000100016187824 */ /* 0x000fc600078e02d3 */
[C---:B------:R-:W-:Y:S01]  /*e8a0*/  FSETP.NEU.FTZ.AND P1, PT, R15.reuse, -INF , PT ;  /* 0xff8000000f00780b */ /* 0x040fe20003f3d000 */
[----:B------:R-:W-:Y:S02]  /*e8b0*/  FMUL.FTZ R6, R15, R14 ;  /* 0x0000000e0f067220 */ /* 0x000fe40000410000 */
[----:B------:R-:W-:Y:S01]  /*e8c0*/  MUFU.EX2 R41, R41 ;  /* 0x0000002900297308 */ /* 0x000fe20000000800 */
[----:B------:R-:W-:Y:S02]  /*e8d0*/  R2UR UR6, R24 ;  /* 0x00000000180672ca */ /* 0x000fe400000e0000 */
[----:B------:R-:W-:-:S05]  /*e8e0*/  FSEL R6, R6, RZ, P1 ;  /* 0x000000ff06067208 */ /* 0x000fca0000800000 */
[----:B------:R-:W-:Y:S01]  /*e8f0*/  MUFU.EX2 R158, R158 ;  /* 0x0000009e009e7308 */ /* 0x000fe20000000800 */
[-CC-:B------:R-:W-:Y:S01]  /*e900*/  FFMA.FTZ R165, R26, R14.reuse, -R6.reuse ;  /* 0x0000000e1aa57223 */ /* 0x180fe20000010806 */
[-CC-:B------:R-:W-:Y:S01]  /*e910*/  FFMA.FTZ R0, R27, R14.reuse, -R6.reuse ;  /* 0x0000000e1b007223 */ /* 0x180fe20000010806 */
[-CC-:B------:R-:W-:Y:S01]  /*e920*/  FFMA.FTZ R167, R69, R14.reuse, -R6.reuse ;  /* 0x0000000e45a77223 */ /* 0x180fe20000010806 */
[-CC-:B------:R-:W-:Y:S01]  /*e930*/  FFMA.FTZ R28, R31, R14.reuse, -R6.reuse ;  /* 0x0000000e1f1c7223 */ /* 0x180fe20000010806 */
[-CC-:B------:R-:W-:Y:S01]  /*e940*/  FFMA.FTZ R161, R71, R14.reuse, -R6.reuse ;  /* 0x0000000e47a17223 */ /* 0x180fe20000010806 */
[----:B--2---:R-:W-:Y:S01]  /*e950*/  FADD.FTZ R26, R166, R25 ;  /* 0x00000019a61a7221 */ /* 0x004fe20000010000 */
[-CC-:B------:R-:W-:Y:S01]  /*e960*/  FFMA.FTZ R30, R35, R14.reuse, -R6.reuse ;  /* 0x0000000e231e7223 */ /* 0x180fe20000010806 */
[----:B------:R-:W-:Y:S01]  /*e970*/  MUFU.EX2 R165, R165 ;  /* 0x000000a500a57308 */ /* 0x000fe20000000800 */
[-C--:B------:R-:W-:Y:S01]  /*e980*/  FFMA.FTZ R163, R73, R14.reuse, -R6 ;  /* 0x0000000e49a37223 */ /* 0x080fe20000010806 */
[----:B---3--:R-:W-:Y:S01]  /*e990*/  FADD.FTZ R25, R29, R26 ;  /* 0x0000001a1d197221 */ /* 0x008fe20000010000 */
[-CC-:B------:R-:W-:Y:S01]  /*e9a0*/  FFMA.FTZ R32, R39, R14.reuse, -R6.reuse ;  /* 0x0000000e27207223 */ /* 0x180fe20000010806 */
[-CC-:B------:R-:W-:Y:S01]  /*e9b0*/  FFMA.FTZ R157, R75, R14.reuse, -R6.reuse ;  /* 0x0000000e4b9d7223 */ /* 0x180fe20000010806 */
[-CC-:B------:R-:W-:Y:S01]  /*e9c0*/  FFMA.FTZ R34, R77, R14.reuse, -R6.reuse ;  /* 0x0000000e4d227223 */ /* 0x180fe20000010806 */
[----:B0-----:R-:W-:Y:S01]  /*e9d0*/  FADD.FTZ R38, R160, R25 ;  /* 0x00000019a0267221 */ /* 0x001fe20000010000 */
[----:B------:R-:W-:Y:S01]  /*e9e0*/  IMAD.MOV.U32 R25, RZ, RZ, 0x40000040 ;  /* 0x40000040ff197424 */ /* 0x000fe200078e00ff */
[----:B------:R-:W0:Y:S01]  /*e9f0*/  MUFU.EX2 R0, R0 ;  /* 0x0000000000007308 */ /* 0x000e220000000800 */
[-CC-:B------:R-:W-:Y:S01]  /*ea00*/  FFMA.FTZ R159, R43, R14.reuse, -R6.reuse ;  /* 0x0000000e2b9f7223 */ /* 0x180fe20000010806 */
[-CC-:B------:R-:W-:Y:S01]  /*ea10*/  FFMA.FTZ R36, R47, R14.reuse, -R6.reuse ;  /* 0x0000000e2f247223 */ /* 0x180fe20000010806 */
[-CC-:B------:R-:W-:Y:S01]  /*ea20*/  FFMA.FTZ R153, R79, R14.reuse, -R6.reuse ;  /* 0x0000000e4f997223 */ /* 0x180fe20000010806 */
[-CC-:B------:R-:W-:Y:S01]  /*ea30*/  FFMA.FTZ R81, R81, R14.reuse, -R6.reuse ;  /* 0x0000000e51517223 */ /* 0x180fe20000010806 */
[-CC-:B------:R-:W-:Y:S01]  /*ea40*/  FFMA.FTZ R83, R83, R14.reuse, -R6.reuse ;  /* 0x0000000e53537223 */ /* 0x180fe20000010806 */
[----:B------:R-:W-:Y:S01]  /*ea50*/  FFMA.FTZ R55, R55, R14, -R6 ;  /* 0x0000000e37377223 */ /* 0x000fe20000010806 */
[----:B-1----:R-:W-:Y:S01]  /*ea60*/  FADD.FTZ R31, R33, R38 ;  /* 0x00000026211f7221 */ /* 0x002fe20000010000 */
[----:B------:R-:W1:Y:S01]  /*ea70*/  MUFU.EX2 R167, R167 ;  /* 0x000000a700a77308 */ /* 0x000e620000000800 */
[----:B------:R-:W-:Y:S01]  /*ea80*/  R2UR UR7, R25 ;  /* 0x00000000190772ca */ /* 0x000fe200000e0000 */
[----:B------:R-:W-:-:S02]  /*ea90*/  IMAD.MOV.U32 R27, RZ, RZ, 0x40000040 ;  /* 0x40000040ff1b7424 */ /* 0x000fc400078e00ff */
[----:B------:R-:W-:Y:S01]  /*eaa0*/  FADD.FTZ R38, R162, R31 ;  /* 0x0000001fa2267221 */ /* 0x000fe20000010000 */
[----:B------:R-:W-:Y:S01]  /*eab0*/  VIADD R26, R24, 0x80 ;  /* 0x00000080181a7836 */ /* 0x000fe20000000000 */
[----:B------:R-:W-:Y:S02]  /*eac0*/  F2FP.BF16.F32.PACK_AB R166, R29, R166 ;  /* 0x000000a61da6723e */ /* 0x000fe400000010ff */
[----:B------:R-:W-:Y:S01]  /*ead0*/  R2UR UR11, R27 ;  /* 0x000000001b0b72ca */ /* 0x000fe200000e0000 */
[----:B------:R-:W2:Y:S01]  /*eae0*/  MUFU.EX2 R28, R28 ;  /* 0x0000001c001c7308 */ /* 0x000ea20000000800 */
[----:B0-----:R-:W-:Y:S01]  /*eaf0*/  FADD.FTZ R6, R165, R0 ;  /* 0x00000000a5067221 */ /* 0x001fe20000010000 */
[----:B------:R-:W-:Y:S01]  /*eb00*/  FADD.FTZ R27, R37, R38 ;  /* 0x00000026251b7221 */ /* 0x000fe20000010000 */
[----:B------:R-:W-:Y:S01]  /*eb10*/  R2UR UR10, R26 ;  /* 0x000000001a0a72ca */ /* 0x000fe200000e0000 */
[----:B------:R-:W-:Y:S01]  /*eb20*/  VIADD R26, R24, 0x100 ;  /* 0x00000100181a7836 */ /* 0x000fe20000000000 */
[----:B------:R-:W-:Y:S01]  /*eb30*/  F2FP.BF16.F32.PACK_AB R165, R0, R165 ;  /* 0x000000a500a5723e */ /* 0x000fe200000010ff */
[----:B------:R-:W-:Y:S01]  /*eb40*/  FADD.FTZ R38, R156, R27 ;  /* 0x0000001b9c267221 */ /* 0x000fe20000010000 */
[----:B------:R-:W-:Y:S01]  /*eb50*/  IMAD.MOV.U32 R27, RZ, RZ, 0x40000040 ;  /* 0x40000040ff1b7424 */ /* 0x000fe200078e00ff */
[----:B------:R-:W0:Y:S01]  /*eb60*/  MUFU.EX2 R161, R161 ;  /* 0x000000a100a17308 */ /* 0x000e220000000800 */
[----:B-1----:R-:W-:Y:S01]  /*eb70*/  FADD.FTZ R25, R167, R6 ;  /* 0x00000006a7197221 */ /* 0x002fe20000010000 */
[----:B------:R-:W-:Y:S01]  /*eb80*/  FADD.FTZ R31, R41, R38 ;  /* 0x00000026291f7221 */ /* 0x000fe20000010000 */
[----:B------:R-:W-:Y:S01]  /*eb90*/  VIADD R24, R24, 0x180 ;  /* 0x0000018018187836 */ /* 0x000fe20000000000 */
[----:B------:R-:W-:-:S02]  /*eba0*/  R2UR UR15, R27 ;  /* 0x000000001b0f72ca */ /* 0x000fc400000e0000 */
[----:B------:R-:W-:Y:S01]  /*ebb0*/  FADD.FTZ R38, R158, R31 ;  /* 0x0000001f9e267221 */ /* 0x000fe20000010000 */
[----:B------:R-:W-:Y:S01]  /*ebc0*/  R2UR UR14, R26 ;  /* 0x000000001a0e72ca */ /* 0x000fe200000e0000 */
[----:B------:R-:W1:Y:S01]  /*ebd0*/  MUFU.EX2 R30, R30 ;  /* 0x0000001e001e7308 */ /* 0x000e620000000800 */
[----:B--2---:R-:W-:Y:S01]  /*ebe0*/  FADD.FTZ R6, R28, R25 ;  /* 0x000000191c067221 */ /* 0x004fe20000010000 */
[----:B------:R-:W-:Y:S02]  /*ebf0*/  R2UR UR18, R24 ;  /* 0x00000000181272ca */ /* 0x000fe400000e0000 */
[----:B------:R-:W-:Y:S02]  /*ec00*/  F2FP.BF16.F32.PACK_AB R167, R28, R167 ;  /* 0x000000a71ca7723e */ /* 0x000fe400000010ff */
[----:B------:R-:W-:Y:S02]  /*ec10*/  F2FP.BF16.F32.PACK_AB R160, R33, R160 ;  /* 0x000000a021a0723e */ /* 0x000fe400000010ff */
[----:B------:R-:W2:Y:S01]  /*ec20*/  MUFU.EX2 R163, R163 ;  /* 0x000000a300a37308 */ /* 0x000ea20000000800 */
[----:B0-----:R-:W-:Y:S01]  /*ec30*/  FADD.FTZ R25, R161, R6 ;  /* 0x00000006a1197221 */ /* 0x001fe20000010000 */
[----:B------:R-:W-:Y:S01]  /*ec40*/  F2FP.BF16.F32.PACK_AB R162, R37, R162 ;  /* 0x000000a225a2723e */ /* 0x000fe200000010ff */
[----:B------:R0:W-:Y:S01]  /*ec50*/  STSM.16.M88.4 [R216+0x36400], R164 ;  /* 0x036400a4d8007844 */ /* 0x0001e20000000200 */
[----:B------:R-:W-:-:S04]  /*ec60*/  F2FP.BF16.F32.PACK_AB R156, R41, R156 ;  /* 0x0000009c299c723e */ /* 0x000fc800000010ff */
[----:B------:R-:W3:Y:S01]  /*ec70*/  MUFU.EX2 R32, R32 ;  /* 0x0000002000207308 */ /* 0x000ee20000000800 */
[C---:B-1----:R-:W-:Y:S01]  /*ec80*/  FADD.FTZ R6, R30.reuse, R25 ;  /* 0x000000191e067221 */ /* 0x042fe20000010000 */
[----:B------:R-:W-:Y:S01]  /*ec90*/  IMAD.MOV.U32 R25, RZ, RZ, 0x40000040 ;  /* 0x40000040ff197424 */ /* 0x000fe200078e00ff */
[----:B------:R-:W-:-:S04]  /*eca0*/  F2FP.BF16.F32.PACK_AB R161, R30, R161 ;  /* 0x000000a11ea1723e */ /* 0x000fc800000010ff */
[----:B------:R-:W-:Y:S01]  /*ecb0*/  R2UR UR19, R25 ;  /* 0x00000000191372ca */ /* 0x000fe200000e0000 */
[----:B------:R-:W1:Y:S01]  /*ecc0*/  MUFU.EX2 R45, R45 ;  /* 0x0000002d002d7308 */ /* 0x000e620000000800 */
[----:B--2---:R-:W-:-:S07]  /*ecd0*/  FADD.FTZ R27, R163, R6 ;  /* 0x00000006a31b7221 */ /* 0x004fce0000010000 */
[----:B------:R-:W2:Y:S01]  /*ece0*/  MUFU.EX2 R157, R157 ;  /* 0x0000009d009d7308 */ /* 0x000ea20000000800 */
[C---:B---3--:R-:W-:Y:S01]  /*ecf0*/  FADD.FTZ R6, R32.reuse, R27 ;  /* 0x0000001b20067221 */ /* 0x048fe20000010000 */
[----:B------:R-:W-:-:S05]  /*ed00*/  F2FP.BF16.F32.PACK_AB R163, R32, R163 ;  /* 0x000000a320a3723e */ /* 0x000fca00000010ff */
[----:B------:R0:W-:Y:S01]  /*ed10*/  STSM.16.M88.4 [R217], R160 ;  /* 0x000000a0d9007844 */ /* 0x0001e20000000200 */
[----:B------:R-:W3:Y:S01]  /*ed20*/  MUFU.EX2 R152, R152 ;  /* 0x0000009800987308 */ /* 0x000ee20000000800 */
[C---:B-1----:R-:W-:Y:S01]  /*ed30*/  FADD.FTZ R27, R45.reuse, R38 ;  /* 0x000000262d1b7221 */ /* 0x042fe20000010000 */
[----:B------:R-:W-:-:S06]  /*ed40*/  F2FP.BF16.F32.PACK_AB R158, R45, R158 ;  /* 0x0000009e2d9e723e */ /* 0x000fcc00000010ff */
[----:B------:R-:W1:Y:S01]  /*ed50*/  MUFU.EX2 R34, R34 ;  /* 0x0000002200227308 */ /* 0x000e620000000800 */
[----:B--2---:R-:W-:-:S07]  /*ed60*/  FADD.FTZ R25, R157, R6 ;  /* 0x000000069d197221 */ /* 0x004fce0000010000 */
[----:B------:R-:W2:Y:S01]  /*ed70*/  MUFU.EX2 R49, R49 ;  /* 0x0000003100317308 */ /* 0x000ea20000000800 */
[----:B---3--:R-:W-:-:S07]  /*ed80*/  FADD.FTZ R24, R152, R27 ;  /* 0x0000001b98187221 */ /* 0x008fce0000010000 */
[----:B------:R-:W3:Y:S01]  /*ed90*/  MUFU.EX2 R159, R159 ;  /* 0x0000009f009f7308 */ /* 0x000ee20000000800 */
[C---:B-1----:R-:W-:Y:S01]  /*eda0*/  FADD.FTZ R6, R34.reuse, R25 ;  /* 0x0000001922067221 */ /* 0x042fe20000010000 */
[----:B------:R-:W-:-:S06]  /*edb0*/  F2FP.BF16.F32.PACK_AB R157, R34, R157 ;  /* 0x0000009d229d723e */ /* 0x000fcc00000010ff */
[----:B------:R-:W1:Y:S01]  /*edc0*/  MUFU.EX2 R36, R36 ;  /* 0x0000002400247308 */ /* 0x000e620000000800 */
[C---:B--2---:R-:W-:Y:S01]  /*edd0*/  FADD.FTZ R27, R49.reuse, R24 ;  /* 0x00000018311b7221 */ /* 0x044fe20000010000 */
[----:B------:R-:W-:-:S06]  /*ede0*/  F2FP.BF16.F32.PACK_AB R152, R49, R152 ;  /* 0x000000983198723e */ /* 0x000fcc00000010ff */
[----:B------:R-:W2:Y:S01]  /*edf0*/  MUFU.EX2 R153, R153 ;  /* 0x0000009900997308 */ /* 0x000ea20000000800 */
[----:B---3--:R-:W-:-:S07]  /*ee00*/  FADD.FTZ R25, R159, R6 ;  /* 0x000000069f197221 */ /* 0x008fce0000010000 */
[----:B------:R-:W3:Y:S01]  /*ee10*/  MUFU.EX2 R26, R81 ;  /* 0x00000051001a7308 */ /* 0x000ee20000000800 */
[C---:B-1----:R-:W-:Y:S01]  /*ee20*/  FADD.FTZ R6, R36.reuse, R25 ;  /* 0x0000001924067221 */ /* 0x042fe20000010000 */
[----:B------:R-:W-:-:S05]  /*ee30*/  F2FP.BF16.F32.PACK_AB R159, R36, R159 ;  /* 0x0000009f249f723e */ /* 0x000fca00000010ff */
[----:B------:R0:W-:Y:S01]  /*ee40*/  STSM.16.M88.4 [R219], R156 ;  /* 0x0000009cdb007844 */ /* 0x0001e20000000200 */
[----:B------:R-:W1:Y:S01]  /*ee50*/  MUFU.EX2 R154, R154 ;  /* 0x0000009a009a7308 */ /* 0x000e620000000800 */
[----:B--2---:R-:W-:-:S07]  /*ee60*/  FADD.FTZ R25, R153, R6 ;  /* 0x0000000699197221 */ /* 0x004fce0000010000 */
[----:B------:R-:W2:Y:S01]  /*ee70*/  MUFU.EX2 R53, R53 ;  /* 0x0000003500357308 */ /* 0x000ea20000000800 */
[C---:B---3--:R-:W-:Y:S01]  /*ee80*/  FADD.FTZ R0, R26.reuse, R25 ;  /* 0x000000191a007221 */ /* 0x048fe20000010000 */
[----:B------:R-:W-:-:S06]  /*ee90*/  F2FP.BF16.F32.PACK_AB R153, R26, R153 ;  /* 0x000000991a99723e */ /* 0x000fcc00000010ff */
[----:B------:R-:W3:Y:S01]  /*eea0*/  MUFU.EX2 R83, R83 ;  /* 0x0000005300537308 */ /* 0x000ee20000000800 */
[----:B-1----:R-:W-:-:S07]  /*eeb0*/  FADD.FTZ R38, R154, R27 ;  /* 0x0000001b9a267221 */ /* 0x002fce0000010000 */
[----:B------:R-:W1:Y:S01]  /*eec0*/  MUFU.EX2 R24, R55 ;  /* 0x0000003700187308 */ /* 0x000e620000000800 */
[C---:B--2---:R-:W-:Y:S01]  /*eed0*/  F2FP.BF16.F32.PACK_AB R154, R53.reuse, R154 ;  /* 0x0000009a359a723e */ /* 0x044fe200000010ff */
[----:B------:R-:W-:Y:S01]  /*eee0*/  FADD.FTZ R6, R53, R38 ;  /* 0x0000002635067221 */ /* 0x000fe20000010000 */
[----:B---3--:R-:W-:Y:S01]  /*eef0*/  FADD.FTZ R25, R83, R0 ;  /* 0x0000000053197221 */ /* 0x008fe20000010000 */
[----:B-1----:R-:W-:-:S03]  /*ef00*/  F2FP.BF16.F32.PACK_AB R155, R24, R83 ;  /* 0x00000053189b723e */ /* 0x002fc600000010ff */
[----:B------:R-:W-:Y:S02]  /*ef10*/  FADD.FTZ R0, R24, R25 ;  /* 0x0000001918007221 */ /* 0x000fe40000010000 */
        /* <DEDUP_REMOVED lines=16> */
[----:B------:R1:W-:Y:S06]  /*f020*/  MEMBAR.ALL.CTA ;  /* 0x0000000000007992 */ /* 0x0003ec0000008000 */
[----:B-1----:R-:W1:Y:S02]  /*f030*/  FENCE.VIEW.ASYNC.S ;  /* 0x00000000000073c6 */ /* 0x002e640000000000 */
[----:B-1----:R-:W-:Y:S01]  /*f040*/  NOP ;  /* 0x0000000000007918 */ /* 0x002fe20000000000 */
[----:B------:R-:W-:Y:S06]  /*f050*/  BAR.ARV 0xe, 0x100 ;  /* 0x0384000000007b1d */ /* 0x000fec0000002000 */
[----:B0-----:R-:W-:Y:S05]  /*f060*/  @!P0 BRA `(.L_x_3468) ;  /* 0x0000000000048947 */ /* 0x001fea0003800000 */
[----:B------:R-:W-:Y:S01]  /*f070*/  BPT.TRAP 0x1 ;  /* 0x000000040000795c */ /* 0x000fe20000300000 */
.L_x_3468:
[----:B------:R-:W-:Y:S01]  /*f080*/  ISETP.NE.AND P1, PT, R170, 0x1, PT ;  /* 0x00000001aa00780c */ /* 0x000fe20003f25270 */
[----:B------:R-:W-:Y:S01]  /*f090*/  VIADD R20, R20, 0x38860 ;  /* 0x0003886014147836 */ /* 0x000fe20000000000 */
[----:B------:R-:W-:Y:S01]  /*f0a0*/  UISETP.NE.AND UP0, UPT, UR48, URZ, UPT ;  /* 0x0000003f3000728c */ /* 0x000fe2000bf05270 */
[----:B------:R-:W-:-:S03]  /*f0b0*/  IMAD.MOV.U32 R153, RZ, RZ, R197 ;  /* 0x000000ffff997224 */ /* 0x000fc600078e00c5 */
[----:B------:R-:W-:-:S04]  /*f0c0*/  PRMT R20, R187, 0x654, R20 ;  /* 0x00000654bb147816 */ /* 0x000fc80000000014 */
[----:B------:R0:W-:Y:S03]  /*f0d0*/  SYNCS.ARRIVE.TRANS64.RED.A1T0 RZ, [R20+URZ], RZ ;  /* 0x000000ff14ff79a7 */ /* 0x0001e6000810043f */
[----:B------:R-:W1:Y:S08]  /*f0e0*/  @P1 LDC R152, c[0x0][0x44c] ;  /* 0x00011300ff981b82 */ /* 0x000e700000000800 */
[----:B0-----:R-:W0:Y:S01]  /*f0f0*/  @P1 LDC R20, c[0x0][0x450] ;  /* 0x00011400ff141b82 */ /* 0x001e220000000800 */
[----:B-1----:R-:W-:-:S05]  /*f100*/  @P1 IMAD.HI.U32 R152, R197, R152, RZ ;  /* 0x00000098c5981227 */ /* 0x002fca00078e00ff */
[----:B0-----:R-:W-:Y:S01]  /*f110*/  @P1 SHF.R.U32.HI R153, RZ, R20, R152 ;  /* 0x00000014ff991219 */ /* 0x001fe20000011698 */
[----:B------:R-:W-:Y:S01]  /*f120*/  VIADD R20, R168, 0xfffffffe ;  /* 0xfffffffea8147836 */ /* 0x000fe20000000000 */
[----:B------:R-:W-:-:S03]  /*f130*/  PLOP3.LUT P1, PT, PT, PT, UP0, 0x40, 0x0 ;  /* 0x000000000000781c */ /* 0x000fc60003f2e808 */
[----:B------:R-:W-:-:S04]  /*f140*/  IMAD.IADD R169, R169, 0x1, R153 ;  /* 0x00000001a9a97824 */ /* 0x000fc800078e0299 */
        /* <DEDUP_REMOVED lines=14> */
.L_x_3471:
[----:B------:R-:W-:-:S06]  /*f230*/  UISETP.NE.AND UP0, UPT, UR5, 0x1, UPT ;  /* 0x000000010500788c */ /* 0x000fcc000bf05270 */
[----:B------:R-:W-:-:S05]  /*f240*/  PLOP3.LUT P1, PT, PT, PT, UP0, 0x80, 0x0 ;  /* 0x000000000000781c */ /* 0x000fca0003f2f008 */
[----:B------:R-:W-:-:S08]  /*f250*/  @UP0 ULDC.64 UR6, c[0x0][0xae0] ;  /* 0x0002b80000060ab9 */ /* 0x000fd00000000a00 */
[----:B------:R-:W-:-:S05]  /*f260*/  @P1 IMAD.HI.U32 R154, R153, UR6, RZ ;  /* 0x00000006999a1c27 */ /* 0x000fca000f8e00ff */
[----:B------:R-:W-:-:S07]  /*f270*/  @P1 SHF.R.U32.HI R153, RZ, UR7, R154 ;  /* 0x00000007ff991c19 */ /* 0x000fce000801169a */
.L_x_3472:
[----:B------:R-:W-:Y:S05]  /*f280*/  BSYNC B0 ;  /* 0x0000000000007941 */ /* 0x000fea0003800000 */
.L_x_3470:
[----:B------:R-:W-:-:S04]  /*f290*/  IMAD.U32 R154, RZ, RZ, UR5 ;  /* 0x00000005ff9a7e24 */ /* 0x000fc8000f8e00ff */
[----:B------:R-:W-:-:S05]  /*f2a0*/  IMAD R154, R153, R154, UR5 ;  /* 0x00000005999a7e24 */ /* 0x000fca000f8e029a */
[----:B------:R-:W-:-:S07]  /*f2b0*/  VIMNMX R152, R152, R154, PT ;  /* 0x0000009a98987248 */ /* 0x000fce0003fe0100 */
.L_x_3469:
[----:B------:R-:W-:Y:S01]  /*f2c0*/  SHF.R.S32.HI R153, RZ, 0x1f, R152 ;  /* 0x0000001fff997819 */ /* 0x000fe20000011498 */
[----:B------:R-:W-:Y:S01]  /*f2d0*/  ULDC UR42, c[0x0][0xadc] ;  /* 0x0002b700002a7ab9 */ /* 0x000fe20000000800 */
[----:B------:R-:W-:Y:S01]  /*f2e0*/  ULDC UR39, c[0x0][0xadc] ;  /* 0x0002b70000277ab9 */ /* 0x000fe20000000800 */
[----:B------:R-:W-:Y:S01]  /*f2f0*/  ULDC UR43, c[0x0][0xad4] ;  /* 0x0002b500002b7ab9 */ /* 0x000fe20000000800 */
[----:B------:R-:W-:Y:S01]  /*f300*/  LEA.HI R153, R153, R152, RZ, 0x6 ;  /* 0x0000009899997211 */ /* 0x000fe200078f30ff */
[----:B------:R-:W-:Y:S01]  /*f310*/  ULDC UR45, c[0x0][0xad4] ;  /* 0x0002b500002d7ab9 */ /* 0x000fe20000000800 */
[----:B------:R-:W-:Y:S01]  /*f320*/  ULDC UR38, c[0x0][0xa80] ;  /* 0x0002a00000267ab9 */ /* 0x000fe20000000800 */
[----:B------:R-:W-:Y:S01]  /*f330*/  ULDC UR41, c[0x0][0xa80] ;  /* 0x0002a00000297ab9 */ /* 0x000fe20000000800 */
[----:B------:R-:W-:Y:S01]  /*f340*/  SHF.R.S32.HI R153, RZ, 0x6, R153 ;  /* 0x00000006ff997819 */ /* 0x000fe20000011499 */
[----:B------:R-:W-:Y:S01]  /*f350*/  ULDC UR40, c[0x0][0xa80] ;  /* 0x0002a00000287ab9 */ /* 0x000fe20000000800 */
[----:B------:R-:W-:Y:S01]  /*f360*/  ULDC UR46, c[0x0][0xad8] ;  /* 0x0002b600002e7ab9 */ /* 0x000fe20000000800 */
[----:B------:R-:W-:Y:S01]  /*f370*/  ULDC UR44, c[0x0][0xad8] ;  /* 0x0002b600002c7ab9 */ /* 0x000fe20000000800 */
[----:B------:R-:W-:Y:S01]  /*f380*/  VIMNMX R215, R223, R153, !PT ;  /* 0x00000099dfd77248 */ /* 0x000fe20007fe0100 */
[----:B------:R-:W-:Y:S03]  /*f390*/  BSSY B1, `(.L_x_3473) ;  /* 0x00003f9000017945 */ /* 0x000fe60003800000 */
[----:B------:R-:W-:-:S13]  /*f3a0*/  ISETP.GE.AND P1, PT, R20, R215, PT ;  /* 0x000000d71400720c */ /* 0x000fda0003f26270 */
[----:B------:R-:W-:Y:S05]  /*f3b0*/  @!P1 BRA `(.L_x_3474) ;  /* 0x0000003c00d89947 */ /* 0x000fea0003800000 */
[----:B------:R-:W-:Y:S01]  /*f3c0*/  BSSY B0, `(.L_x_3475) ;  /* 0x00003f2000007945 */ /* 0x000fe20003800000 */
.L_x_3496:
[----:B------:R-:W-:-:S05]  /*f3d0*/  VIADD R198, R22, 0x1 ;  /* 0x0000000116c67836 */ /* 0x000fca0000000000 */
[----:B------:R-:W-:-:S04]  /*f3e0*/  ISETP.NE.AND P1, PT, R198, 0x2, PT ;  /* 0x00000002c600780c */ /* 0x000fc80003f25270 */
[----:B------:R-:W-:Y:S02]  /*f3f0*/  SEL R14, RZ, 0x1, P1 ;  /* 0x00000001ff0e7807 */ /* 0x000fe40000800000 */
[----:B------:R-:W-:Y:S02]  /*f400*/  SEL R198, R198, RZ, P1 ;  /* 0x000000ffc6c67207 */ /* 0x000fe40000800000 */
[----:B------:R-:W-:Y:S01]  /*f410*/  LOP3.LUT R23, R23, R14, RZ, 0x3c, !PT ;  /* 0x0000000e17177212 */ /* 0x000fe200078e3cff */
[----:B0-----:R-:W-:Y:S06]  /*f420*/  @!P0 BRA `(.L_x_3476) ;  /* 0x0000000000048947 */ /* 0x001fec0003800000 */
[----:B------:R-:W-:Y:S01]  /*f430*/  BPT.TRAP 0x1 ;  /* 0x000000040000795c */ /* 0x000fe20000300000 */
.L_x_3476:
[----:B------:R-:W-:Y:S01]  /*f440*/  IMAD R199, R198, 0x8, R17 ;  /* 0x00000008c6c77824 */ /* 0x000fe200078e0211 */
[----:B------:R-:W-:-:S04]  /*f450*/  SHF.L.U32 R14, R23, 0x1f, RZ ;  /* 0x0000001f170e7819 */ /* 0x000fc800000006ff */
[----:B------:R0:W1:Y:S01]  /*f460*/  SYNCS.PHASECHK.TRANS64.TRYWAIT P1, [R199+URZ+0x38830], R14 ;  /* 0x0388300ec70075a7 */ /* 0x000062000802017f */
[----:B------:R-:W-:Y:S05]  /*f470*/  @!P0 BRA `(.L_x_3477) ;  /* 0x0000000000048947 */ /* 0x000fea0003800000 */
[----:B------:R-:W-:Y:S01]  /*f480*/  BPT.TRAP 0x1 ;  /* 0x000000040000795c */ /* 0x000fe20000300000 */
.L_x_3477:
[----:B------:R-:W-:Y:S01]  /*f490*/  BSSY B2, `(.L_x_3478) ;  /* 0x0000006000027945 */ /* 0x000fe20003800000 */
[----:B------:R-:W-:Y:S02]  /*f4a0*/  IMAD R156, R198, 0x200, R195 ;  /* 0x00000200c69c7824 */ /* 0x000fe400078e02c3 */
[----:B------:R-:W-:Y:S01]  /*f4b0*/  IMAD.MOV.U32 R157, RZ, RZ, 0x40000040 ;  /* 0x40000040ff9d7424 */ /* 0x000fe200078e00ff */
[----:B-1----:R-:W-:Y:S06]  /*f4c0*/  @P1 BRA `(.L_x_3479) ;  /* 0x0000000000081947 */ /* 0x002fec0003800000 */
[----:B------:R-:W1:Y:S02]  /*f4d0*/  SYNCS.PHASECHK.TRANS64.TRYWAIT P1, [R199+URZ+0x38830], R14 ;  /* 0x0388300ec70075a7 */ /* 0x000e64000802017f */
[----:B-1----:R-:W-:Y:S05]  /*f4e0*/  @!P1 BRA `(.L_x_3480) ;  /* 0x000001b000589947 */ /* 0x002fea0003800000 */
.L_x_3479:
[----:B------:R-:W-:Y:S05]  /*f4f0*/  BSYNC B2 ;  /* 0x0000000000027941 */ /* 0x000fea0003800000 */
.L_x_3478:
        /* <DEDUP_REMOVED lines=36> */
.L_x_3481:
[----:B------:R2:W3:Y:S01]  /*f740*/  SYNCS.PHASECHK.TRANS64.TRYWAIT P1, [R199+URZ+0x38850], R14 ;  /* 0x0388500ec70075a7 */ /* 0x0004e2000802017f */
[----:B------:R-:W-:Y:S05]  /*f750*/  @!P0 BRA `(.L_x_3482) ;  /* 0x0000000000048947 */ /* 0x000fea0003800000 */
[----:B------:R-:W-:Y:S01]  /*f760*/  BPT.TRAP 0x1 ;  /* 0x000000040000795c */ /* 0x000fe20000300000 */
.L_x_3482:
[----:B------:R-:W-:Y:S04]  /*f770*/  BSSY B2, `(.L_x_3483) ;  /* 0x0000004000027945 */ /* 0x000fe80003800000 */
[----:B---3--:R-:W-:Y:S05]  /*f780*/  @P1 BRA `(.L_x_3484) ;  /* 0x0000000000081947 */ /* 0x008fea0003800000 */
[----:B------:R-:W3:Y:S02]  /*f790*/  SYNCS.PHASECHK.TRANS64.TRYWAIT P1, [R199+URZ+0x38850], R14 ;  /* 0x0388500ec70075a7 */ /* 0x000ee4000802017f */
[----:B---3--:R-:W-:Y:S05]  /*f7a0*/  @!P1 BRA `(.L_x_3485) ;  /* 0x000001ac00bc9947 */ /* 0x008fea0003800000 */
.L_x_3484:
[----:B------:R-:W-:Y:S05]  /*f7b0*/  BSYNC B2 ;  /* 0x0000000000027941 */ /* 0x000fea0003800000 */
.L_x_3483:
[----:B------:R-:W-:Y:S01]  /*f7c0*/  IMAD R200, R198, 0x1000, R210 ;  /* 0x00001000c6c87824 */ /* 0x000fe200078e02d2 */
[----:B------:R-:W-:Y:S01]  /*f7d0*/  R2UR UR4, R2 ;  /* 0x00000000020472ca */ /* 0x000fe200000e0000 */
[----:B------:R-:W-:Y:S01]  /*f7e0*/  IMAD.MOV.U32 R201, RZ, RZ, 0x40000040 ;  /* 0x40000040ffc97424 */ /* 0x000fe200078e00ff */
[----:B------:R-:W-:Y:S01]  /*f7f0*/  R2UR UR5, R3 ;  /* 0x00000000030572ca */ /* 0x000fe200000e0000 */
[----:B------:R-:W-:Y:S01]  /*f800*/  WARPGROUP.ARRIVE ;  /* 0x00000000000079c5 */ /* 0x000fe20000000000 */
[----:B------:R-:W-:Y:S01]  /*f810*/  R2UR UR6, R200 ;  /* 0x00000000c80672ca */ /* 0x000fe200000e0000 */
[----:B------:R-:W-:Y:S01]  /*f820*/  VIADD R202, R2, 0x2 ;  /* 0x0000000202ca7836 */ /* 0x000fe20000000000 */
[----:B------:R-:W-:Y:S01]  /*f830*/  R2UR UR7, R201 ;  /* 0x00000000c90772ca */ /* 0x000fe200000e0000 */
[----:B------:R-:W-:Y:S02]  /*f840*/  IMAD.MOV.U32 R203, RZ, RZ, 0x40000040 ;  /* 0x40000040ffcb7424 */ /* 0x000fe400078e00ff */
[----:B------:R-:W4:Y:S01]  /*f850*/  S2R R21, SR_TID.X ;  /* 0x0000000000157919 */ /* 0x000f220000002100 */
[----:B------:R-:W-:-:S02]  /*f860*/  VIADD R201, R200, 0x800 ;  /* 0x00000800c8c97836 */ /* 0x000fc40000000000 */
[----:B------:R-:W-:Y:S02]  /*f870*/  VIADD R204, R2, 0x800 ;  /* 0x0000080002cc7836 */ /* 0x000fe40000000000 */
[----:B------:R-:W-:Y:S02]  /*f880*/  IMAD.MOV.U32 R208, RZ, RZ, 0x4 ;  /* 0x00000004ffd07424 */ /* 0x000fe400078e00ff */
[----:B------:R-:W-:Y:S02]  /*f890*/  IMAD.MOV.U32 R205, RZ, RZ, 0xa00 ;  /* 0x00000a00ffcd7424 */ /* 0x000fe400078e00ff */
[----:B------:R-:W-:Y:S01]  /*f8a0*/  VIADD R209, R200, 0xe00 ;  /* 0x00000e00c8d17836 */ /* 0x000fe20000000000 */
[----:B------:R-:W-:Y:S01]  /*f8b0*/  HGMMA.64x64x16.F32.BF16 R152, gdesc[UR4], R152, gsb0 ;  /* 0x00e00000049879f0 */ /* 0x000fe20008001898 */
[----:B------:R-:W-:Y:S01]  /*f8c0*/  R2UR UR4, R202 ;  /* 0x00000000ca0472ca */ /* 0x000fe200000e0000 */
[----:B------:R-:W-:Y:S01]  /*f8d0*/  VIADD R202, R200, 0x2 ;  /* 0x00000002c8ca7836 */ /* 0x000fe20000000000 */
[----:B------:R-:W-:Y:S01]  /*f8e0*/  R2UR UR5, R203 ;  /* 0x00000000cb0572ca */ /* 0x000fe200000e0000 */
[----:B------:R-:W-:-:S02]  /*f8f0*/  IMAD.MOV.U32 R203, RZ, RZ, 0x40000040 ;  /* 0x40000040ffcb7424 */ /* 0x000fc400078e00ff */
[----:B------:R-:W-:Y:S01]  /*f900*/  VIADD R206, R2, 0xe00 ;  /* 0x00000e0002ce7836 */ /* 0x000fe20000000000 */
[----:B------:R-:W-:Y:S01]  /*f910*/  R2UR UR6, R202 ;  /* 0x00000000ca0672ca */ /* 0x000fe200000e0000 */
[----:B------:R-:W-:Y:S01]  /*f920*/  VIADD R202, R2, 0x4 ;  /* 0x0000000402ca7836 */ /* 0x000fe20000000000 */
[----:B------:R-:W-:Y:S01]  /*f930*/  R2UR UR7, R203 ;  /* 0x00000000cb0772ca */ /* 0x000fe200000e0000 */
[----:B------:R-:W-:Y:S02]  /*f940*/  IMAD.MOV.U32 R203, RZ, RZ, 0x40000040 ;  /* 0x40000040ffcb7424 */ /* 0x000fe400078e00ff */
[----:B------:R-:W-:Y:S01]  /*f950*/  IMAD.MOV.U32 R207, RZ, RZ, 0x40000040 ;  /* 0x40000040ffcf7424 */ /* 0x000fe200078e00ff */
[----:B----4-:R-:W-:-:S05]  /*f960*/  SHF.R.U32.HI R21, RZ, 0x7, R21 ;  /* 0x00000007ff157819 */ /* 0x010fca0000011615 */
[----:B0123--:R-:W0:Y:S02]  /*f970*/  SHFL.IDX PT, R14, R21, RZ, 0x1f ;  /* 0x00001fff150e7589 */ /* 0x00fe2400000e0000 */
[----:B0-----:R-:W-:-:S04]  /*f980*/  ISETP.GT.AND P1, PT, R14, 0x7f, PT ;  /* 0x0000007f0e00780c */ /* 0x001fc80003f24270 */
[----:B------:R-:W-:Y:S02]  /*f990*/  SEL R21, RZ, 0x2, !P1 ;  /* 0x00000002ff157807 */ /* 0x000fe40004800000 */
[C---:B------:R-:W-:Y:S02]  /*f9a0*/  SEL R14, R208.reuse, 0x2, P1 ;  /* 0x00000002d00e7807 */ /* 0x040fe40000800000 */
[----:B------:R-:W-:Y:S02]  /*f9b0*/  SEL R208, R208, 0x6, !P1 ;  /* 0x00000006d0d07807 */ /* 0x000fe40004800000 */
[----:B------:R-:W-:-:S04]  /*f9c0*/  SEL R205, R205, 0x980, P1 ;  /* 0x00000980cdcd7807 */ /* 0x000fc80000800000 */
[----:B------:R-:W-:Y:S01]  /*f9d0*/  LOP3.LUT R205, R205, 0xa00, RZ, 0xc0, !PT ;  /* 0x00000a00cdcd7812 */ /* 0x000fe200078ec0ff */
        /* <DEDUP_REMOVED lines=186> */
[----:B------:R-:W-:Y:S01]  /*10580*/  VIADD R201, R2, 0xa00 ;  /* 0x00000a0002c97836 */ /* 0x000fe20000000000 */
[----:B------:R-:W-:Y:S02]  /*10590*/  R2UR UR6, R202 ;  /* 0x00000000ca0672ca */ /* 0x000fe400000e0000 */
[----:B------:R-:W-:Y:S01]  /*105a0*/  R2UR UR7, R203 ;  /* 0x00000000cb0772ca */ /* 0x000fe200000e0000 */
[----:B------:R-:W-:Y:S01]  /*105b0*/  IMAD.MOV.U32 R203, RZ, RZ, 0x40000040 ;  /* 0x40000040ffcb7424 */ /* 0x000fe200078e00ff */
[----:B------:R-:W-:-:S02]  /*105c0*/  IADD3 R202, R204, R205, R2 ;  /* 0x000000cdccca7210 */ /* 0x000fc40007ffe002 */
[----:B------:R-:W-:Y:S01]  /*105d0*/  IADD3 R204, R204, R205, R200 ;  /* 0x000000cdcccc7210 */ /* 0x000fe20007ffe0c8 */
        /* <DEDUP_REMOVED lines=9> */
[----:B------:R-:W-:Y:S01]  /*10670*/  VIADD R204, R200, 0xa00 ;  /* 0x00000a00c8cc7836 */ /* 0x000fe20000000000 */
[----:B------:R-:W-:Y:S01]  /*10680*/  R2UR UR7, R205 ;  /* 0x00000000cd0772ca */ /* 0x000fe200000e0000 */
        /* <DEDUP_REMOVED lines=25> */
[----:B------:R-:W-:Y:S01]  /*10820*/  VIADD R201, R2, 0xc00 ;  /* 0x00000c0002c97836 */ /* 0x000fe20000000000 */
[----:B------:R-:W-:Y:S02]  /*10830*/  WARPGROUP.DEPBAR.LE gsb0, 0x0 ;  /* 0x00008000000079c5 */ /* 0x000fe40000010000 */
[----:B------:R-:W-:-:S07]  /*10840*/  WARPGROUP.ARRIVE ;  /* 0x00000000000079c5 */ /* 0x000fce0000000000 */
        /* <DEDUP_REMOVED lines=87> */
[C---:B------:R-:W-:Y:S01]  /*10dc0*/  IMAD.IADD R202, R206.reuse, 0x1, R14 ;  /* 0x00000001ceca7824 */ /* 0x040fe200078e020e */
[----:B------:R-:W-:Y:S01]  /*10dd0*/  R2UR UR5, R203 ;  /* 0x00000000cb0572ca */ /* 0x000fe200000e0000 */
[----:B------:R-:W-:Y:S02]  /*10de0*/  IMAD.MOV.U32 R203, RZ, RZ, 0x40000040 ;  /* 0x40000040ffcb7424 */ /* 0x000fe400078e00ff */
[----:B------:R-:W-:Y:S02]  /*10df0*/  IMAD.IADD R206, R206, 0x1, R208 ;  /* 0x00000001cece7824 */ /* 0x000fe400078e02d0 */
[----:B------:R-:W-:Y:S02]  /*10e00*/  IMAD.IADD R208, R208, 0x1, R209 ;  /* 0x00000001d0d07824 */ /* 0x000fe400078e02d1 */
        /* <DEDUP_REMOVED lines=35> */
.L_x_3486:
[----:B------:R-:W0:Y:S01]  /*11040*/  LDC R14, c[0x0][0x448] ;  /* 0x00011200ff0e7b82 */ /* 0x000e220000000800 */
[----:B------:R-:W-:Y:S01]  /*11050*/  IMAD.IADD R206, R222, 0x1, R197 ;  /* 0x00000001dece7824 */ /* 0x000fe200078e02c5 */
[----:B------:R-:W-:Y:S01]  /*11060*/  UISETP.NE.AND UP0, UPT, UR48, URZ, UPT ;  /* 0x0000003f3000728c */ /* 0x000fe2000bf05270 */
[----:B0-----:R-:W-:-:S13]  /*11070*/  ISETP.NE.AND P1, PT, R14, 0x1, PT ;  /* 0x000000010e00780c */ /* 0x001fda0003f25270 */
[----:B------:R-:W0:Y:S08]  /*11080*/  @P1 LDC R21, c[0x0][0x44c] ;  /* 0x00011300ff151b82 */ /* 0x000e300000000800 */
[----:B------:R-:W1:Y:S01]  /*11090*/  @P1 LDC R14, c[0x0][0x450] ;  /* 0x00011400ff0e1b82 */ /* 0x000e620000000800 */
[----:B0-----:R-:W-:-:S05]  /*110a0*/  @P1 IMAD.HI.U32 R21, R206, R21, RZ ;  /* 0x00000015ce151227 */ /* 0x001fca00078e00ff */
[----:B-1----:R-:W-:Y:S01]  /*110b0*/  @P1 SHF.R.U32.HI R206, RZ, R14, R21 ;  /* 0x0000000effce1219 */ /* 0x002fe20000011615 */
[----:B------:R-:W-:Y:S01]  /*110c0*/  VIADD R14, R199, 0x38840 ;  /* 0x00038840c70e7836 */ /* 0x000fe20000000000 */
[----:B------:R-:W-:Y:S01]  /*110d0*/  PLOP3.LUT P1, PT, PT, PT, UP0, 0x40, 0x0 ;  /* 0x000000000000781c */ /* 0x000fe20003f2e808 */
[----:B------:R-:W-:Y:S02]  /*110e0*/  IMAD.U32 R21, RZ, RZ, UR43 ;  /* 0x0000002bff157e24 */ /* 0x000fe4000f8e00ff */
[----:B------:R-:W0:Y:S01]  /*110f0*/  SHFL.IDX PT, R207, R206, RZ, 0x1c1f ;  /* 0x001c1fffcecf7589 */ /* 0x000e2200000e0000 */
[----:B------:R-:W-:Y:S02]  /*11100*/  PRMT R14, R187, 0x654, R14 ;  /* 0x00000654bb0e7816 */ /* 0x000fe4000000000e */
[----:B------:R-:W-:Y:S02]  /*11110*/  LOP3.LUT R205, RZ, R21, RZ, 0x33, !PT ;  /* 0x00000015ffcd7212 */ /* 0x000fe400078e33ff */
[----:B------:R1:W-:Y:S02]  /*11120*/  SYNCS.ARRIVE.TRANS64.RED.A1T0 RZ, [R14+URZ], RZ ;  /* 0x000000ff0eff79a7 */ /* 0x0003e4000810043f */
[----:B-1----:R-:W-:-:S05]  /*11130*/  IMAD.SHL.U32 R14, R20, 0x40, RZ ;  /* 0x00000040140e7824 */ /* 0x002fca00078e00ff */
[----:B------:R-:W-:-:S04]  /*11140*/  IADD3 R204, -R190, 0x1, -R14 ;  /* 0x00000001becc7810 */ /* 0x000fc80007ffe90e */
[----:B------:R-:W-:-:S05]  /*11150*/  IADD3 R204, -R184, R204, R185 ;  /* 0x000000ccb8cc7210 */ /* 0x000fca0007ffe1b9 */
[----:B------:R-:W-:Y:S02]  /*11160*/  IMAD.IADD R205, R205, 0x1, R204 ;  /* 0x00000001cdcd7824 */ /* 0x000fe400078e02cc */
[----:B------:R-:W-:Y:S02]  /*11170*/  VIADD R204, R204, UR46 ;  /* 0x0000002ecccc7c36 */ /* 0x000fe40008000000 */
[C---:B0-----:R-:W-:Y:S02]  /*11180*/  IMAD.IADD R202, R207.reuse, 0x1, R205 ;  /* 0x00000001cfca7824 */ /* 0x041fe400078e02cd */
        /* <DEDUP_REMOVED lines=14> */
.L_x_3489:
[----:B------:R-:W-:-:S05]  /*11270*/  IMAD.U32 R208, RZ, RZ, UR42 ;  /* 0x0000002affd07e24 */ /* 0x000fca000f8e00ff */
[----:B------:R-:W-:-:S13]  /*11280*/  ISETP.NE.AND P1, PT, R208, 0x1, PT ;  /* 0x00000001d000780c */ /* 0x000fda0003f25270 */
[----:B------:R-:W0:Y:S02]  /*11290*/  @P1 LDC.64 R200, c[0x0][0xae0] ;  /* 0x0002b800ffc81b82 */ /* 0x000e240000000a00 */
[----:B0-----:R-:W-:-:S05]  /*112a0*/  @P1 IMAD.HI.U32 R200, R207, R200, RZ ;  /* 0x000000c8cfc81227 */ /* 0x001fca00078e00ff */
[----:B------:R-:W-:-:S07]  /*112b0*/  @P1 SHF.R.U32.HI R207, RZ, R201, R200 ;  /* 0x000000c9ffcf1219 */ /* 0x000fce00000116c8 */
.L_x_3490:
[----:B------:R-:W-:Y:S05]  /*112c0*/  BSYNC B2 ;  /* 0x0000000000027941 */ /* 0x000fea0003800000 */
.L_x_3488:
[----:B------:R-:W-:-:S04]  /*112d0*/  IMAD R207, R207, R208, -R14 ;  /* 0x000000d0cfcf7224 */ /* 0x000fc800078e0a0e */
[----:B------:R-:W-:-:S05]  /*112e0*/  IMAD.IADD R207, R207, 0x1, -R190 ;  /* 0x00000001cfcf7824 */ /* 0x000fca00078e0abe */
[----:B------:R-:W-:Y:S02]  /*112f0*/  VIMNMX R202, R202, R207, !PT ;  /* 0x000000cfcaca7248 */ /* 0x000fe40007fe0100 */
[----:B------:R-:W-:-:S07]  /*11300*/  VIADDMNMX R203, R207, R208, R203, PT ;  /* 0x000000d0cfcb7246 */ /* 0x000fce00038001cb */
.L_x_3487:
[----:B------:R-:W-:Y:S01]  /*11310*/  ISETP.GT.AND P1, PT, R20, -0x1, PT ;  /* 0xffffffff1400780c */ /* 0x000fe20003f24270 */
[----:B------:R-:W0:Y:S01]  /*11320*/  SHFL.IDX PT, R206, R206, 0x1, 0x1c1f ;  /* 0x003c1f00cece7f89 */ /* 0x000e2200000e0000 */
[----:B------:R-:W-:Y:S02]  /*11330*/  UISETP.NE.AND UP0, UPT, UR48, URZ, UPT ;  /* 0x0000003f3000728c */ /* 0x000fe4000bf05270 */
[C---:B------:R-:W-:Y:S02]  /*11340*/  ISETP.GT.AND P4, PT, R202.reuse, RZ, P1 ;  /* 0x000000ffca00720c */ /* 0x040fe40000f84270 */
[C---:B------:R-:W-:Y:S02]  /*11350*/  ISETP.GT.AND P3, PT, R202.reuse, 0x1, P1 ;  /* 0x00000001ca00780c */ /* 0x040fe40000f64270 */
[----:B------:R-:W-:Y:S02]  /*11360*/  ISETP.LT.OR P4, PT, R203, 0x1, P4 ;  /* 0x00000001cb00780c */ /* 0x000fe40002781670 */
[----:B------:R-:W-:-:S02]  /*11370*/  ISETP.GT.AND P5, PT, R202, 0x8, P1 ;  /* 0x00000008ca00780c */ /* 0x000fc40000fa4270 */
[----:B------:R-:W-:Y:S02]  /*11380*/  ISETP.GT.AND P2, PT, R202, 0x9, P1 ;  /* 0x00000009ca00780c */ /* 0x000fe40000f44270 */
[----:B------:R-:W-:Y:S02]  /*11390*/  FSEL R200, R152, -INF , !P4 ;  /* 0xff80000098c87808 */ /* 0x000fe40006000000 */
[----:B------:R-:W-:Y:S02]  /*113a0*/  ISETP.GT.AND P4, PT, R202, 0x10, P1 ;  /* 0x00000010ca00780c */ /* 0x000fe40000f84270 */
[C---:B------:R-:W-:Y:S02]  /*113b0*/  ISETP.LT.OR P3, PT, R203.reuse, 0x2, P3 ;  /* 0x00000002cb00780c */ /* 0x040fe40001f61670 */
[C---:B------:R-:W-:Y:S02]  /*113c0*/  ISETP.LT.OR P5, PT, R203.reuse, 0x9, P5 ;  /* 0x00000009cb00780c */ /* 0x040fe40002fa1670 */
[----:B------:R-:W-:-:S02]  /*113d0*/  ISETP.LT.OR P2, PT, R203, 0xa, P2 ;  /* 0x0000000acb00780c */ /* 0x000fc40001741670 */
[----:B------:R-:W-:Y:S01]  /*113e0*/  ISETP.LT.OR P4, PT, R203, 0x11, P4 ;  /* 0x00000011cb00780c */ /* 0x000fe20002781670 */
[--C-:B0-----:R-:W-:Y:S01]  /*113f0*/  IMAD.IADD R204, R204, 0x1, R206.reuse ;  /* 0x00000001cccc7824 */ /* 0x101fe200078e02ce */
[----:B------:R-:W-:Y:S01]  /*11400*/  FSEL R201, R153, -INF , !P3 ;  /* 0xff80000099c97808 */ /* 0x000fe20005800000 */
[----:B------:R-:W-:Y:S01]  /*11410*/  IMAD.IADD R205, R205, 0x1, R206 ;  /* 0x00000001cdcd7824 */ /* 0x000fe200078e02ce */
[----:B------:R-:W-:Y:S02]  /*11420*/  FSEL R156, R156, -INF , !P5 ;  /* 0xff8000009c9c7808 */ /* 0x000fe40006800000 */
[----:B------:R-:W-:Y:S02]  /*11430*/  FSEL R157, R157, -INF , !P2 ;  /* 0xff8000009d9d7808 */ /* 0x000fe40005000000 */
[C---:B------:R-:W-:Y:S02]  /*11440*/  ISETP.GT.AND P3, PT, R202.reuse, 0x11, P1 ;  /* 0x00000011ca00780c */ /* 0x040fe40000f64270 */
[----:B------:R-:W-:-:S02]  /*11450*/  ISETP.GT.AND P5, PT, R202, 0x18, P1 ;  /* 0x00000018ca00780c */ /* 0x000fc40000fa4270 */
[----:B------:R-:W-:Y:S02]  /*11460*/  ISETP.GT.AND P2, PT, R202, 0x19, P1 ;  /* 0x00000019ca00780c */ /* 0x000fe40000f44270 */
[----:B------:R-:W-:Y:S02]  /*11470*/  FSEL R160, R160, -INF , !P4 ;  /* 0xff800000a0a07808 */ /* 0x000fe40006000000 */
[----:B------:R-:W-:Y:S02]  /*11480*/  ISETP.GT.AND P4, PT, R202, 0x20, P1 ;  /* 0x00000020ca00780c */ /* 0x000fe40000f84270 */
[C---:B------:R-:W-:Y:S02]  /*11490*/  ISETP.LT.OR P3, PT, R203.reuse, 0x12, P3 ;  /* 0x00000012cb00780c */ /* 0x040fe40001f61670 */
        /* <DEDUP_REMOVED lines=22> */
[----:B------:R-:W-:Y:S02]  /*11600*/  PLOP3.LUT P4, PT, PT, PT, UP0, 0x40, 0x0 ;  /* 0x000000000000781c */ /* 0x000fe40003f8e808 */
        /* <DEDUP_REMOVED lines=19> */
.L_x_3493:
[----:B------:R-:W-:-:S05]  /*11740*/  IMAD.U32 R176, RZ, RZ, UR42 ;  /* 0x0000002affb07e24 */ /* 0x000fca000f8e00ff */
[----:B------:R-:W-:-:S13]  /*11750*/  ISETP.NE.AND P2, PT, R176, 0x1, PT ;  /* 0x00000001b000780c */ /* 0x000fda0003f45270 */
[----:B------:R-:W0:Y:S02]  /*11760*/  @P2 LDC.64 R152, c[0x0][0xae0] ;  /* 0x0002b800ff982b82 */ /* 0x000e240000000a00 */
[----:B0-----:R-:W-:-:S05]  /*11770*/  @P2 IMAD.HI.U32 R152, R206, R152, RZ ;  /* 0x00000098ce982227 */ /* 0x001fca00078e00ff */
[----:B------:R-:W-:-:S07]  /*11780*/  @P2 SHF.R.U32.HI R206, RZ, R153, R152 ;  /* 0x00000099ffce2219 */ /* 0x000fce0000011698 */
.L_x_3494:
[----:B------:R-:W-:Y:S05]  /*11790*/  BSYNC B2 ;  /* 0x0000000000027941 */ /* 0x000fea0003800000 */
.L_x_3492:
[----:B------:R-:W-:-:S04]  /*117a0*/  IMAD R14, R206, R176, -R14 ;  /* 0x000000b0ce0e7224 */ /* 0x000fc800078e0a0e */
[----:B------:R-:W-:-:S05]  /*117b0*/  IMAD.IADD R14, R14, 0x1, -R190 ;  /* 0x000000010e0e7824 */ /* 0x000fca00078e0abe */
[----:B------:R-:W-:Y:S02]  /*117c0*/  VIMNMX R205, R205, R14, !PT ;  /* 0x0000000ecdcd7248 */ /* 0x000fe40007fe0100 */
[----:B------:R-:W-:-:S07]  /*117d0*/  VIADDMNMX R204, R14, R176, R204, PT ;  /* 0x000000b00ecc7246 */ /* 0x000fce00038001cc */
.L_x_3491:
        /* <DEDUP_REMOVED lines=40> */
[----:B------:R-:W0:Y:S01]  /*11a60*/  SHFL.BFLY PT, R152, R14, 0x2, 0x1f ;  /* 0x0c401f000e987f89 */ /* 0x000e2200000e0000 */
        /* <DEDUP_REMOVED lines=14> */
[----:B0-----:R-:W-:Y:S02]  /*11b50*/  FMNMX.FTZ R152, R14, R152, !PT ;  /* 0x000000980e987209 */ /* 0x001fe40007810000 */
[C---:B------:R-:W-:Y:S02]  /*11b60*/  LOP3.LUT P0, RZ, R16.reuse, 0x400000, RZ, 0xc0, !PT ;  /* 0x0040000010ff7812 */ /* 0x040fe4000780c0ff */
[----:B------:R-:W-:Y:S01]  /*11b70*/  LOP3.LUT R16, R16, 0xfffffff7, RZ, 0xc0, !PT ;  /* 0xfffffff710107812 */ /* 0x000fe200078ec0ff */
[----:B------:R-:W0:Y:S01]  /*11b80*/  SHFL.BFLY PT, R176, R152, 0x1, 0x1f ;  /* 0x0c201f0098b07f89 */ /* 0x000e2200000e0000 */
        /* <DEDUP_REMOVED lines=12> */
[----:B0-----:R-:W-:Y:S02]  /*11c50*/  FMNMX.FTZ R176, R152, R176, !PT ;  /* 0x000000b098b07209 */ /* 0x001fe40007810000 */
        /* <DEDUP_REMOVED lines=20> */
[C---:B------:R-:W-:Y:S01]  /*11da0*/  LOP3.LUT P0, RZ, R16.reuse, 0x10, RZ, 0xc0, !PT ;  /* 0x0000001010ff7812 */ /* 0x040fe2000780c0ff */
[----:B------:R-:W-:Y:S01]  /*11db0*/  FMUL.FTZ R7, R7, R14 ;  /* 0x0000000e07077220 */ /* 0x000fe20000410000 */
[----:B------:R-:W-:Y:S02]  /*11dc0*/  LOP3.LUT R16, R16, 0xffdfffff, RZ, 0xc0, !PT ;  /* 0xffdfffff10107812 */ /* 0x000fe400078ec0ff */
[----:B------:R-:W-:-:S05]  /*11dd0*/  FSEL R152, R152, RZ, P4 ;  /* 0x000000ff98987208 */ /* 0x000fca0002000000 */
[-CC-:B------:R-:W-:Y:S01]  /*11de0*/  FFMA.FTZ R153, R168, R14.reuse, -R152.reuse ;  /* 0x0000000ea8997223 */ /* 0x180fe20000010898 */
[----:B------:R-:W-:Y:S01]  /*11df0*/  FMNMX.FTZ R168, R154, R15, !PT ;  /* 0x0000000f9aa87209 */ /* 0x000fe20007810000 */
[-CC-:B------:R-:W-:Y:S01]  /*11e00*/  FFMA.FTZ R200, R200, R14.reuse, -R152.reuse ;  /* 0x0000000ec8c87223 */ /* 0x180fe20000010898 */
[-CC-:B------:R-:W-:Y:S01]  /*11e10*/  FFMA.FTZ R201, R201, R14.reuse, -R152.reuse ;  /* 0x0000000ec9c97223 */ /* 0x180fe20000010898 */
[----:B------:R-:W-:Y:S01]  /*11e20*/  @P0 LOP3.LUT R16, R16, 0x200000, RZ, 0xfc, !PT ;  /* 0x0020000010100812 */ /* 0x000fe200078efcff */
[--C-:B------:R-:W-:Y:S01]  /*11e30*/  FFMA.FTZ R156, R156, R14, -R152.reuse ;  /* 0x0000000e9c9c7223 */ /* 0x100fe20000010898 */
[----:B------:R-:W-:Y:S01]  /*11e40*/  FMNMX.FTZ R168, R155, R168, !PT ;  /* 0x000000a89ba87209 */ /* 0x000fe20007810000 */
[-CC-:B------:R-:W-:Y:S01]  /*11e50*/  FFMA.FTZ R157, R157, R14.reuse, -R152.reuse ;  /* 0x0000000e9d9d7223 */ /* 0x180fe20000010898 */
[----:B------:R-:W-:Y:S01]  /*11e60*/  LOP3.LUT P0, RZ, R16, 0x40, RZ, 0xc0, !PT ;  /* 0x0000004010ff7812 */ /* 0x000fe2000780c0ff */
[--C-:B------:R-:W-:Y:S01]  /*11e70*/  FFMA.FTZ R160, R160, R14, -R152.reuse ;  /* 0x0000000ea0a07223 */ /* 0x100fe20000010898 */
[----:B------:R-:W-:Y:S01]  /*11e80*/  FMNMX.FTZ R168, R158, R168, !PT ;  /* 0x000000a89ea87209 */ /* 0x000fe20007810000 */
[-CC-:B------:R-:W-:Y:S01]  /*11e90*/  FFMA.FTZ R161, R161, R14.reuse, -R152.reuse ;  /* 0x0000000ea1a17223 */ /* 0x180fe20000010898 */
[----:B------:R-:W-:Y:S01]  /*11ea0*/  FSEL R170, R170, -INF , !P0 ;  /* 0xff800000aaaa7808 */ /* 0x000fe20004000000 */
[--C-:B------:R-:W-:Y:S01]  /*11eb0*/  FFMA.FTZ R164, R164, R14, -R152.reuse ;  /* 0x0000000ea4a47223 */ /* 0x100fe20000010898 */
[----:B------:R-:W-:Y:S01]  /*11ec0*/  FMNMX.FTZ R168, R159, R168, !PT ;  /* 0x000000a89fa87209 */ /* 0x000fe20007810000 */
[-CC-:B------:R-:W-:Y:S01]  /*11ed0*/  FFMA.FTZ R165, R165, R14.reuse, -R152.reuse ;  /* 0x0000000ea5a57223 */ /* 0x180fe20000010898 */
[----:B------:R-:W-:Y:S01]  /*11ee0*/  LOP3.LUT P0, RZ, R16, 0x200000, RZ, 0xc0, !PT ;  /* 0x0020000010ff7812 */ /* 0x000fe2000780c0ff */
        /* <DEDUP_REMOVED lines=12> */
[----:B------:R-:W-:Y:S01]  /*11fb0*/  FFMA.FTZ R152, R181, R14, -R152 ;  /* 0x0000000eb5987223 */ /* 0x000fe20000010898 */
[----:B------:R-:W-:Y:S01]  /*11fc0*/  FMNMX.FTZ R168, R167, R168, !PT ;  /* 0x000000a8a7a87209 */ /* 0x000fe20007810000 */
[----:B------:R-:W-:Y:S01]  /*11fd0*/  MUFU.EX2 R203, R200 ;  /* 0x000000c800cb7308 */ /* 0x000fe20000000800 */
[----:B------:R-:W-:-:S02]  /*11fe0*/  FSEL R174, R174, -INF , !P4 ;  /* 0xff800000aeae7808 */ /* 0x000fc40006000000 */
[----:B------:R-:W-:Y:S02]  /*11ff0*/  FMNMX.FTZ R168, R170, R168, !PT ;  /* 0x000000a8aaa87209 */ /* 0x000fe40007810000 */
[----:B------:R-:W-:Y:S02]  /*12000*/  FSEL R175, R175, -INF , !P0 ;  /* 0xff800000afaf7808 */ /* 0x000fe40004000000 */
[----:B------:R-:W-:Y:S01]  /*12010*/  FMNMX.FTZ R168, R171, R168, !PT ;  /* 0x000000a8aba87209 */ /* 0x000fe20007810000 */
[----:B------:R-:W-:Y:S01]  /*12020*/  MUFU.EX2 R200, R160 ;  /* 0x000000a000c87308 */ /* 0x000fe20000000800 */
[----:B------:R-:W-:Y:S02]  /*12030*/  LOP3.LUT P0, RZ, R16, 0x80000, RZ, 0xc0, !PT ;  /* 0x0008000010ff7812 */ /* 0x000fe4000780c0ff */
[----:B------:R-:W-:-:S04]  /*12040*/  FMNMX.FTZ R168, R174, R168, !PT ;  /* 0x000000a8aea87209 */ /* 0x000fc80007810000 */
[----:B------:R-:W-:Y:S01]  /*12050*/  FMNMX.FTZ R168, R175, R168, !PT ;  /* 0x000000a8afa87209 */ /* 0x000fe20007810000 */
[----:B------:R-:W-:Y:S03]  /*12060*/  MUFU.EX2 R160, R153 ;  /* 0x0000009900a07308 */ /* 0x000fe60000000800 */
[----:B------:R-:W-:-:S04]  /*12070*/  FMNMX.FTZ R168, R178, R168, !PT ;  /* 0x000000a8b2a87209 */ /* 0x000fc80007810000 */
[----:B------:R-:W-:Y:S01]  /*12080*/  FMNMX.FTZ R168, R179, R168, !PT ;  /* 0x000000a8b3a87209 */ /* 0x000fe20007810000 */
[----:B------:R-:W-:Y:S03]  /*12090*/  MUFU.EX2 R204, R161 ;  /* 0x000000a100cc7308 */ /* 0x000fe60000000800 */
[----:B------:R-:W-:-:S04]  /*120a0*/  FMNMX.FTZ R168, R182, R168, !PT ;  /* 0x000000a8b6a87209 */ /* 0x000fc80007810000 */
[----:B------:R-:W-:Y:S01]  /*120b0*/  FMNMX.FTZ R168, R183, R168, !PT ;  /* 0x000000a8b7a87209 */ /* 0x000fe20007810000 */
[----:B------:R-:W0:Y:S04]  /*120c0*/  MUFU.EX2 R201, R201 ;  /* 0x000000c900c97308 */ /* 0x000e280000000800 */
[----:B------:R-:W1:Y:S04]  /*120d0*/  SHFL.BFLY PT, R181, R168, 0x2, 0x1f ;  /* 0x0c401f00a8b57f89 */ /* 0x000e6800000e0000 */
[----:B------:R-:W-:Y:S08]  /*120e0*/  MUFU.EX2 R157, R157 ;  /* 0x0000009d009d7308 */ /* 0x000ff00000000800 */
[----:B------:R-:W-:Y:S08]  /*120f0*/  MUFU.EX2 R164, R164 ;  /* 0x000000a400a47308 */ /* 0x000ff00000000800 */
[----:B------:R-:W-:Y:S01]  /*12100*/  MUFU.EX2 R165, R165 ;  /* 0x000000a500a57308 */ /* 0x000fe20000000800 */
[----:B-1----:R-:W-:-:S07]  /*12110*/  FMNMX.FTZ R168, R168, R181, !PT ;  /* 0x000000b5a8a87209 */ /* 0x002fce0007810000 */
[----:B------:R0:W-:Y:S01]  /*12120*/  MUFU.EX2 R181, R156 ;  /* 0x0000009c00b57308 */ /* 0x0001e20000000800 */
[----:B------:R-:W1:Y:S07]  /*12130*/  SHFL.BFLY PT, R205, R168, 0x1, 0x1f ;  /* 0x0c201f00a8cd7f89 */ /* 0x000e6e00000e0000 */
[----:B------:R-:W-:Y:S01]  /*12140*/  MUFU.EX2 R202, R202 ;  /* 0x000000ca00ca7308 */ /* 0x000fe20000000800 */
[----:B0-----:R-:W-:-:S07]  /*12150*/  F2FP.BF16.F32.PACK_AB R156, R201, R203 ;  /* 0x000000cbc99c723e */ /* 0x001fce00000010ff */
[----:B------:R-:W-:Y:S08]  /*12160*/  MUFU.EX2 R177, R177 ;  /* 0x000000b100b17308 */ /* 0x000ff00000000800 */
[----:B------:R-:W-:Y:S01]  /*12170*/  MUFU.EX2 R180, R180 ;  /* 0x000000b400b47308 */ /* 0x000fe20000000800 */
[----:B-1----:R-:W-:-:S04]  /*12180*/  FMNMX.FTZ R168, R168, R205, !PT ;  /* 0x000000cda8a87209 */ /* 0x002fc80007810000 */
[----:B------:R-:W-:-:S04]  /*12190*/  FSETP.NEU.FTZ.AND P2, PT, R168, -INF , PT ;  /* 0xff800000a800780b */ /* 0x000fc80003f5d000 */
[----:B------:R-:W-:-:S05]  /*121a0*/  FSEL R153, R168, RZ, P2 ;  /* 0x000000ffa8997208 */ /* 0x000fca0001000000 */
[----:B------:R-:W-:Y:S02]  /*121b0*/  FADD.FTZ R15, -R153, R15 ;  /* 0x0000000f990f7221 */ /* 0x000fe40000010100 */
[----:B------:R0:W1:Y:S02]  /*121c0*/  MUFU.EX2 R153, R7 ;  /* 0x0000000700997308 */ /* 0x0000640000000800 */
[----:B------:R-:W-:-:S06]  /*121d0*/  FMUL.FTZ R15, R15, R14 ;  /* 0x0000000e0f0f7220 */ /* 0x000fcc0000410000 */
[----:B------:R-:W2:Y:S01]  /*121e0*/  MUFU.EX2 R161, R15 ;  /* 0x0000000f00a17308 */ /* 0x000ea20000000800 */
[----:B0-----:R-:W-:-:S04]  /*121f0*/  @!P1 IMAD R7, R22, 0x40, R196 ;  /* 0x0000004016079824 */ /* 0x001fc800078e02c4 */
[----:B------:R-:W-:-:S03]  /*12200*/  @!P1 IMAD R7, R7, 0x4, R17 ;  /* 0x0000000407079824 */ /* 0x000fc600078e0211 */
[----:B------:R0:W-:Y:S01]  /*12210*/  MUFU.EX2 R22, R172 ;  /* 0x000000ac00167308 */ /* 0x0001e20000000800 */
[-C--:B-1----:R-:W-:Y:S01]  /*12220*/  FMUL.FTZ R24, R24, R153.reuse ;  /* 0x0000009918187220 */ /* 0x082fe20000410000 */
[----:B------:R-:W-:Y:S01]  /*12230*/  @!P1 STS [R7+0x38400], R153 ;  /* 0x0384009907009388 */ /* 0x000fe20000000800 */
[-C--:B------:R-:W-:Y:S01]  /*12240*/  FMUL.FTZ R25, R25, R153.reuse ;  /* 0x0000009919197220 */ /* 0x080fe20000410000 */
[-C--:B------:R-:W-:Y:S01]  /*12250*/  FMUL.FTZ R28, R28, R153.reuse ;  /* 0x000000991c1c7220 */ /* 0x080fe20000410000 */
[-C--:B------:R-:W-:Y:S01]  /*12260*/  FMUL.FTZ R29, R29, R153.reuse ;  /* 0x000000991d1d7220 */ /* 0x080fe20000410000 */
[-C--:B------:R-:W-:Y:S01]  /*12270*/  FMUL.FTZ R32, R32, R153.reuse ;  /* 0x0000009920207220 */ /* 0x080fe20000410000 */
[-C--:B------:R-:W-:Y:S01]  /*12280*/  FMUL.FTZ R33, R33, R153.reuse ;  /* 0x0000009921217220 */ /* 0x080fe20000410000 */
[----:B------:R-:W-:Y:S01]  /*12290*/  MUFU.EX2 R15, R169 ;  /* 0x000000a9000f7308 */ /* 0x000fe20000000800 */
[----:B--2---:R1:W-:Y:S01]  /*122a0*/  @!P1 STS [R7+0x38420], R161 ;  /* 0x038420a107009388 */ /* 0x0043e20000000800 */
        /* <DEDUP_REMOVED lines=9> */
[-C--:B-1----:R-:W-:Y:S01]  /*12340*/  FMUL.FTZ R7, R168, R14.reuse ;  /* 0x0000000ea8077220 */ /* 0x082fe20000410000 */
        /* <DEDUP_REMOVED lines=9> */
[-CC-:B0-----:R-:W-:Y:S01]  /*123e0*/  FFMA.FTZ R172, R154, R14.reuse, -R7.reuse ;  /* 0x0000000e9aac7223 */ /* 0x181fe20000010807 */
[-CC-:B------:R-:W-:Y:S01]  /*123f0*/  FFMA.FTZ R154, R155, R14.reuse, -R7.reuse ;  /* 0x0000000e9b9a7223 */ /* 0x180fe20000010807 */
[----:B------:R-:W-:Y:S01]  /*12400*/  FFMA.FTZ R155, R158, R14, -R7 ;  /* 0x0000000e9e9b7223 */ /* 0x000fe20000010807 */
[----:B------:R-:W-:Y:S01]  /*12410*/  FFMA.FTZ R158, R153, R6, R203 ;  /* 0x00000006999e7223 */ /* 0x000fe200000100cb */
[-CC-:B------:R-:W-:Y:S01]  /*12420*/  FFMA.FTZ R159, R159, R14.reuse, -R7.reuse ;  /* 0x0000000e9f9f7223 */ /* 0x180fe20000010807 */
[-CC-:B------:R-:W-:Y:S01]  /*12430*/  FFMA.FTZ R162, R162, R14.reuse, -R7.reuse ;  /* 0x0000000ea2a27223 */ /* 0x180fe20000010807 */
[-CC-:B------:R-:W-:Y:S01]  /*12440*/  FFMA.FTZ R163, R163, R14.reuse, -R7.reuse ;  /* 0x0000000ea3a37223 */ /* 0x180fe20000010807 */
[-CC-:B------:R-:W-:Y:S01]  /*12450*/  FFMA.FTZ R166, R166, R14.reuse, -R7.reuse ;  /* 0x0000000ea6a67223 */ /* 0x180fe20000010807 */
[-CC-:B------:R-:W-:Y:S01]  /*12460*/  FFMA.FTZ R167, R167, R14.reuse, -R7.reuse ;  /* 0x0000000ea7a77223 */ /* 0x180fe20000010807 */
[-CC-:B--2---:R-:W-:Y:S01]  /*12470*/  FFMA.FTZ R173, R170, R14.reuse, -R7.reuse ;  /* 0x0000000eaaad7223 */ /* 0x184fe20000010807 */
[-CC-:B------:R-:W-:Y:S01]  /*12480*/  FFMA.FTZ R171, R171, R14.reuse, -R7.reuse ;  /* 0x0000000eabab7223 */ /* 0x180fe20000010807 */
[-CC-:B------:R-:W-:Y:S01]  /*12490*/  FFMA.FTZ R174, R174, R14.reuse, -R7.reuse ;  /* 0x0000000eaeae7223 */ /* 0x180fe20000010807 */
[-CC-:B------:R-:W-:Y:S01]  /*124a0*/  FFMA.FTZ R175, R175, R14.reuse, -R7.reuse ;  /* 0x0000000eafaf7223 */ /* 0x180fe20000010807 */
[-CC-:B------:R-:W-:Y:S01]  /*124b0*/  FFMA.FTZ R178, R178, R14.reuse, -R7.reuse ;  /* 0x0000000eb2b27223 */ /* 0x180fe20000010807 */
[-CC-:B------:R-:W-:Y:S01]  /*124c0*/  FFMA.FTZ R179, R179, R14.reuse, -R7.reuse ;  /* 0x0000000eb3b37223 */ /* 0x180fe20000010807 */
[-CC-:B------:R-:W-:Y:S01]  /*124d0*/  FFMA.FTZ R182, R182, R14.reuse, -R7.reuse ;  /* 0x0000000eb6b67223 */ /* 0x180fe20000010807 */
[----:B------:R-:W-:Y:S01]  /*124e0*/  FFMA.FTZ R183, R183, R14, -R7 ;  /* 0x0000000eb7b77223 */ /* 0x000fe20000010807 */
[----:B------:R-:W-:-:S02]  /*124f0*/  IMAD.MOV.U32 R7, RZ, RZ, 0x40000040 ;  /* 0x40000040ff077424 */ /* 0x000fc400078e00ff */
[----:B------:R-:W-:Y:S01]  /*12500*/  FADD.FTZ R158, R201, R158 ;  /* 0x0000009ec99e7221 */ /* 0x000fe20000010000 */
[----:B------:R-:W0:Y:S01]  /*12510*/  MUFU.EX2 R172, R172 ;  /* 0x000000ac00ac7308 */ /* 0x000e220000000800 */
[----:B------:R-:W-:Y:S02]  /*12520*/  IMAD R6, R198, 0x1000, R211 ;  /* 0x00001000c6067824 */ /* 0x000fe400078e02d3 */
[----:B------:R-:W-:Y:S01]  /*12530*/  FMUL.FTZ R68, R68, R153 ;  /* 0x0000009944447220 */ /* 0x000fe20000410000 */
[----:B------:R-:W-:Y:S01]  /*12540*/  R2UR UR7, R7 ;  /* 0x00000000070772ca */ /* 0x000fe200000e0000 */
[----:B------:R-:W-:Y:S01]  /*12550*/  FADD.FTZ R7, R181, R158 ;  /* 0x0000009eb5077221 */ /* 0x000fe20000010000 */
        /* <DEDUP_REMOVED lines=10> */
[-C--:B------:R-:W-:Y:S01]  /*12600*/  FMUL.FTZ R81, R81, R153.reuse ;  /* 0x0000009951517220 */ /* 0x080fe20000410000 */
[----:B------:R-:W-:Y:S01]  /*12610*/  FADD.FTZ R7, R204, R7 ;  /* 0x00000007cc077221 */ /* 0x000fe20000010000 */
[----:B------:R-:W1:Y:S01]  /*12620*/  MUFU.EX2 R157, R154 ;  /* 0x0000009a009d7308 */ /* 0x000e620000000800 */
[----:B0-----:R-:W-:Y:S01]  /*12630*/  FFMA.FTZ R0, R161, R0, R172 ;  /* 0x00000000a1007223 */ /* 0x001fe200000100ac */
[-C--:B------:R-:W-:Y:S01]  /*12640*/  FMUL.FTZ R84, R84, R153.reuse ;  /* 0x0000009954547220 */ /* 0x080fe20000410000 */
[----:B------:R-:W-:Y:S01]  /*12650*/  FADD.FTZ R7, R164, R7 ;  /* 0x00000007a4077221 */ /* 0x000fe20000010000 */
[-C--:B------:R-:W-:Y:S01]  /*12660*/  FMUL.FTZ R85, R85, R153.reuse ;  /* 0x0000009955557220 */ /* 0x080fe20000410000 */
[-C--:B------:R-:W-:Y:S01]  /*12670*/  FMUL.FTZ R88, R88, R153.reuse ;  /* 0x0000009958587220 */ /* 0x080fe20000410000 */
[-C--:B------:R-:W-:Y:S01]  /*12680*/  FMUL.FTZ R89, R89, R153.reuse ;  /* 0x0000009959597220 */ /* 0x080fe20000410000 */
[----:B------:R-:W-:Y:S01]  /*12690*/  FADD.FTZ R7, R165, R7 ;  /* 0x00000007a5077221 */ /* 0x000fe20000010000 */
        /* <DEDUP_REMOVED lines=9> */
[----:B-1----:R-:W-:Y:S01]  /*12730*/  FADD.FTZ R0, R157, R0 ;  /* 0x000000009d007221 */ /* 0x002fe20000010000 */
[-C--:B------:R-:W-:Y:S01]  /*12740*/  FMUL.FTZ R105, R105, R153.reuse ;  /* 0x0000009969697220 */ /* 0x080fe20000410000 */
[-C--:B------:R-:W-:Y:S01]  /*12750*/  FMUL.FTZ R108, R108, R153.reuse ;  /* 0x000000996c6c7220 */ /* 0x080fe20000410000 */
[-C--:B------:R-:W-:Y:S01]  /*12760*/  FMUL.FTZ R109, R109, R153.reuse ;  /* 0x000000996d6d7220 */ /* 0x080fe20000410000 */
[----:B------:R-:W-:Y:S01]  /*12770*/  FADD.FTZ R0, R155, R0 ;  /* 0x000000009b007221 */ /* 0x000fe20000010000 */
[-C--:B------:R-:W-:Y:S01]  /*12780*/  FMUL.FTZ R112, R112, R153.reuse ;  /* 0x0000009970707220 */ /* 0x080fe20000410000 */
[-C--:B------:R-:W-:Y:S01]  /*12790*/  FMUL.FTZ R113, R113, R153.reuse ;  /* 0x0000009971717220 */ /* 0x080fe20000410000 */
[----:B------:R-:W1:Y:S01]  /*127a0*/  MUFU.EX2 R163, R163 ;  /* 0x000000a300a37308 */ /* 0x000e620000000800 */
        /* <DEDUP_REMOVED lines=24> */
[----:B0-----:R-:W-:Y:S01]  /*12930*/  FADD.FTZ R0, R166, R0 ;  /* 0x00000000a6007221 */ /* 0x001fe20000010000 */
[----:B------:R-:W-:Y:S01]  /*12940*/  F2FP.BF16.F32.PACK_AB R157, R157, R172 ;  /* 0x000000ac9d9d723e */ /* 0x000fe200000010ff */
[----:B------:R-:W-:Y:S01]  /*12950*/  FMUL.FTZ R26, R26, R161 ;  /* 0x000000a11a1a7220 */ /* 0x000fe20000410000 */
[----:B------:R-:W-:Y:S01]  /*12960*/  F2FP.BF16.F32.PACK_AB R159, R159, R155 ;  /* 0x0000009b9f9f723e */ /* 0x000fe200000010ff */
[----:B------:R-:W-:Y:S01]  /*12970*/  BAR.SYNC.DEFER_BLOCKING 0xf, 0x100 ;  /* 0x03c4000000007b1d */ /* 0x000fe20000010000 */
[----:B------:R-:W-:Y:S01]  /*12980*/  F2FP.BF16.F32.PACK_AB R154, R165, R164 ;  /* 0x000000a4a59a723e */ /* 0x000fe200000010ff */
[-C--:B------:R-:W-:Y:S01]  /*12990*/  FMUL.FTZ R27, R27, R161.reuse ;  /* 0x000000a11b1b7220 */ /* 0x080fe20000410000 */
[----:B------:R-:W-:Y:S01]  /*129a0*/  F2FP.BF16.F32.PACK_AB R153, R163, R162 ;  /* 0x000000a2a399723e */ /* 0x000fe200000010ff */
[-C--:B------:R-:W-:Y:S01]  /*129b0*/  FMUL.FTZ R30, R30, R161.reuse ;  /* 0x000000a11e1e7220 */ /* 0x080fe20000410000 */
[----:B--2---:R-:W-:Y:S01]  /*129c0*/  F2FP.BF16.F32.PACK_AB R155, R167, R166 ;  /* 0x000000a6a79b723e */ /* 0x004fe200000010ff */
        /* <DEDUP_REMOVED lines=33> */
[----:B--2---:R-:W-:Y:S01]  /*12be0*/  F2FP.BF16.F32.PACK_AB R152, R204, R200 ;  /* 0x000000c8cc98723e */ /* 0x004fe200000010ff */
        /* <DEDUP_REMOVED lines=36> */
[----:B------:R-:W-:Y:S01]  /*12e30*/  FADD.FTZ R172, R160, R7 ;  /* 0x00000007a0ac7221 */ /* 0x000fe20000010000 */
[----:B------:R-:W-:Y:S01]  /*12e40*/  R2UR UR6, R6 ;  /* 0x00000000060672ca */ /* 0x000fe200000e0000 */
[----:B------:R-:W-:Y:S01]  /*12e50*/  FADD.FTZ R0, R167, R0 ;  /* 0x00000000a7007221 */ /* 0x000fe20000010000 */
[----:B------:R-:W-:Y:S01]  /*12e60*/  F2FP.BF16.F32.PACK_AB R160, R15, R160 ;  /* 0x000000a00fa0723e */ /* 0x000fe200000010ff */
[----:B------:R5:W-:Y:S01]  /*12e70*/  STSM.16.M88.4 [R216+0x36400], R156 ;  /* 0x0364009cd8007844 */ /* 0x000be20000000200 */
[----:B------:R-:W-:Y:S01]  /*12e80*/  F2FP.BF16.F32.PACK_AB R162, R169, R22 ;  /* 0x00000016a9a2723e */ /* 0x000fe200000010ff */
[----:B------:R-:W-:Y:S01]  /*12e90*/  IMAD.MOV.U32 R7, RZ, RZ, 0x40000040 ;  /* 0x40000040ff077424 */ /* 0x000fe200078e00ff */
[----:B0-----:R-:W-:Y:S01]  /*12ea0*/  F2FP.BF16.F32.PACK_AB R161, R171, R173 ;  /* 0x000000adaba1723e */ /* 0x001fe200000010ff */
[----:B------:R0:W-:Y:S01]  /*12eb0*/  STSM.16.M88.4 [R217], R152 ;  /* 0x00000098d9007844 */ /* 0x0001e20000000200 */
[----:B-1----:R-:W-:Y:S01]  /*12ec0*/  F2FP.BF16.F32.PACK_AB R163, R175, R174 ;  /* 0x000000aeafa3723e */ /* 0x002fe200000010ff */
[----:B------:R-:W-:Y:S01]  /*12ed0*/  FADD.FTZ R0, R173, R0 ;  /* 0x00000000ad007221 */ /* 0x000fe20000010000 */
[----:B------:R-:W-:Y:S01]  /*12ee0*/  F2FP.BF16.F32.PACK_AB R164, R177, R202 ;  /* 0x000000cab1a4723e */ /* 0x000fe200000010ff */
[----:B------:R-:W-:Y:S01]  /*12ef0*/  FADD.FTZ R172, R15, R172 ;  /* 0x000000ac0fac7221 */ /* 0x000fe20000010000 */
[----:B---3--:R-:W-:Y:S01]  /*12f00*/  F2FP.BF16.F32.PACK_AB R166, R170, R180 ;  /* 0x000000b4aaa6723e */ /* 0x008fe200000010ff */
[----:B------:R1:W-:Y:S01]  /*12f10*/  STSM.16.M88.4 [R219], R160 ;  /* 0x000000a0db007844 */ /* 0x0003e20000000200 */
[----:B--2---:R-:W-:Y:S01]  /*12f20*/  F2FP.BF16.F32.PACK_AB R165, R179, R178 ;  /* 0x000000b2b3a5723e */ /* 0x004fe200000010ff */
[----:B------:R-:W-:Y:S01]  /*12f30*/  FADD.FTZ R0, R171, R0 ;  /* 0x00000000ab007221 */ /* 0x000fe20000010000 */
[----:B----4-:R-:W-:Y:S01]  /*12f40*/  F2FP.BF16.F32.PACK_AB R167, R183, R182 ;  /* 0x000000b6b7a7723e */ /* 0x010fe200000010ff */
[----:B------:R-:W-:-:S02]  /*12f50*/  FADD.FTZ R172, R22, R172 ;  /* 0x000000ac16ac7221 */ /* 0x000fc40000010000 */
[----:B------:R-:W-:Y:S02]  /*12f60*/  FADD.FTZ R0, R174, R0 ;  /* 0x00000000ae007221 */ /* 0x000fe40000010000 */
[----:B------:R1:W-:Y:S01]  /*12f70*/  STSM.16.M88.4 [R218], R164 ;  /* 0x000000a4da007844 */ /* 0x0003e20000000200 */
[----:B------:R-:W-:Y:S01]  /*12f80*/  WARPGROUP.ARRIVE ;  /* 0x00000000000079c5 */ /* 0x000fe20000000000 */
[----:B------:R-:W-:Y:S01]  /*12f90*/  FADD.FTZ R172, R169, R172 ;  /* 0x000000aca9ac7221 */ /* 0x000fe20000010000 */
[----:B------:R-:W-:-:S03]  /*12fa0*/  FADD.FTZ R0, R175, R0 ;  /* 0x00000000af007221 */ /* 0x000fc60000010000 */
[----:B------:R-:W-:Y:S01]  /*12fb0*/  FADD.FTZ R172, R202, R172 ;  /* 0x000000accaac7221 */ /* 0x000fe20000010000 */
[----:B------:R-:W-:Y:S01]  /*12fc0*/  HGMMA.64x256x16.F32.BF16 R24, R156, gdesc[UR4].tnspB, R24, gsb0 ;  /* 0x43e000049c187df0 */ /* 0x000fe20008001818 */
[----:B------:R-:W-:Y:S02]  /*12fd0*/  FADD.FTZ R0, R178, R0 ;  /* 0x00000000b2007221 */ /* 0x000fe40000010000 */
[----:B------:R-:W-:Y:S02]  /*12fe0*/  FADD.FTZ R172, R177, R172 ;  /* 0x000000acb1ac7221 */ /* 0x000fe40000010000 */
[----:B------:R-:W-:Y:S02]  /*12ff0*/  FADD.FTZ R0, R179, R0 ;  /* 0x00000000b3007221 */ /* 0x000fe40000010000 */
[----:B------:R-:W-:Y:S02]  /*13000*/  FADD.FTZ R172, R180, R172 ;  /* 0x000000acb4ac7221 */ /* 0x000fe40000010000 */
[----:B------:R-:W-:-:S04]  /*13010*/  FADD.FTZ R0, R182, R0 ;  /* 0x00000000b6007221 */ /* 0x000fc80000010000 */
[----:B------:R-:W-:Y:S01]  /*13020*/  FADD.FTZ R0, R183, R0 ;  /* 0x00000000b7007221 */ /* 0x000fe20000010000 */
[----:B------:R-:W-:Y:S02]  /*13030*/  WARPGROUP.DEPBAR.LE gsb0, 0x0 ;  /* 0x00008000000079c5 */ /* 0x000fe40000010000 */
[----:B-----5:R-:W-:Y:S01]  /*13040*/  VIADD R156, R6, 0x80 ;  /* 0x00000080069c7836 */ /* 0x020fe20000000000 */
[----:B------:R-:W-:Y:S01]  /*13050*/  WARPGROUP.ARRIVE ;  /* 0x00000000000079c5 */ /* 0x000fe20000000000 */
[----:B------:R-:W-:-:S03]  /*13060*/  IMAD.MOV.U32 R157, RZ, RZ, 0x40000040 ;  /* 0x40000040ff9d7424 */ /* 0x000fc600078e00ff */
[----:B------:R-:W-:Y:S02]  /*13070*/  R2UR UR6, R156 ;  /* 0x000000009c0672ca */ /* 0x000fe400000e0000 */
[----:B------:R-:W-:-:S13]  /*13080*/  R2UR UR7, R157 ;  /* 0x000000009d0772ca */ /* 0x000fda00000e0000 */
[----:B------:R-:W-:Y:S03]  /*13090*/  HGMMA.64x256x16.F32.BF16 R24, R152, gdesc[UR4].tnspB, R24, gsb0 ;  /* 0x43e0000498187df0 */ /* 0x000fe60008001818 */
[----:B------:R-:W-:Y:S02]  /*130a0*/  WARPGROUP.DEPBAR.LE gsb0, 0x0 ;  /* 0x00008000000079c5 */ /* 0x000fe40000010000 */
[C---:B0-----:R-:W-:Y:S01]  /*130b0*/  VIADD R152, R6.reuse, 0x100 ;  /* 0x0000010006987836 */ /* 0x041fe20000000000 */
[----:B------:R-:W-:Y:S01]  /*130c0*/  WARPGROUP.ARRIVE ;  /* 0x00000000000079c5 */ /* 0x000fe20000000000 */
[----:B------:R-:W-:Y:S02]  /*130d0*/  IMAD.MOV.U32 R153, RZ, RZ, 0x40000040 ;  /* 0x40000040ff997424 */ /* 0x000fe400078e00ff */
[----:B------:R-:W-:Y:S01]  /*130e0*/  VIADD R6, R6, 0x180 ;  /* 0x0000018006067836 */ /* 0x000fe20000000000 */
[----:B------:R-:W-:-:S02]  /*130f0*/  R2UR UR6, R152 ;  /* 0x00000000980672ca */ /* 0x000fc400000e0000 */
[----:B------:R-:W-:-:S15]  /*13100*/  R2UR UR7, R153 ;  /* 0x00000000990772ca */ /* 0x000fde00000e0000 */
[----:B------:R-:W-:-:S01]  /*13110*/  NOP ;  /* 0x0000000000007918 */ /* 0x000fc20000000000 */
[----:B------:R-:W-:Y:S01]  /*13120*/  HGMMA.64x256x16.F32.BF16 R24, R160, gdesc[UR4].tnspB, R24, gsb0 ;  /* 0x43e00004a0187df0 */ /* 0x000fe20008001818 */
[----:B------:R-:W-:Y:S01]  /*13130*/  R2UR UR6, R6 ;  /* 0x00000000060672ca */ /* 0x000fe200000e0000 */
[----:B------:R-:W-:Y:S01]  /*13140*/  FADD.FTZ R6, R170, R172 ;  /* 0x000000acaa067221 */ /* 0x000fe20000010000 */
        /* <DEDUP_REMOVED lines=16> */
.L_x_3495:
[C---:B------:R-:W-:Y:S01]  /*13250*/  ISETP.GT.AND P1, PT, R20.reuse, R215, PT ;  /* 0x000000d71400720c */ /* 0x040fe20003f24270 */
        /* <DEDUP_REMOVED lines=9> */
.L_x_3475:
[----:B------:R-:W-:Y:S02]  /*132f0*/  IMAD.MOV.U32 R15, RZ, RZ, R168 ;  /* 0x000000ffff0f7224 */ /* 0x000fe400078e00a8 */
[----:B------:R-:W-:Y:S02]  /*13300*/  IMAD.MOV.U32 R7, RZ, RZ, R176 ;  /* 0x000000ffff077224 */ /* 0x000fe400078e00b0 */
[----:B------:R-:W-:-:S07]  /*13310*/  IMAD.MOV.U32 R22, RZ, RZ, R198 ;  /* 0x000000ffff167224 */ /* 0x000fce00078e00c6 */
.L_x_3474:
[----:B------:R-:W-:Y:S05]  /*13320*/  BSYNC B1 ;  /* 0x0000000000017941 */ /* 0x000fea0003800000 */
.L_x_3473:
        /* <DEDUP_REMOVED lines=24> */
.L_x_3499:
[----:B------:R-:W-:-:S13]  /*134b0*/  ISETP.NE.AND P1, PT, R155, 0x1, PT ;  /* 0x000000019b00780c */ /* 0x000fda0003f25270 */
[----:B------:R-:W1:Y:S02]  /*134c0*/  @P1 LDC.64 R152, c[0x0][0xae0] ;  /* 0x0002b800ff981b82 */ /* 0x000e640000000a00 */
[----:B-1----:R-:W-:-:S05]  /*134d0*/  @P1 IMAD.HI.U32 R152, R154, R152, RZ ;  /* 0x000000989a981227 */ /* 0x002fca00078e00ff */
[----:B------:R-:W-:-:S07]  /*134e0*/  @P1 SHF.R.U32.HI R154, RZ, R153, R152 ;  /* 0x00000099ff9a1219 */ /* 0x000fce0000011698 */
.L_x_3500:
[----:B------:R-:W-:Y:S05]  /*134f0*/  BSYNC B0 ;  /* 0x0000000000007941 */ /* 0x000fea0003800000 */
.L_x_3498:
[----:B------:R-:W-:-:S05]  /*13500*/  IMAD R154, R154, R155, RZ ;  /* 0x0000009b9a9a7224 */ /* 0x000fca00078e02ff */
[----:B------:R-:W-:-:S07]  /*13510*/  VIMNMX R21, R21, R154, !PT ;  /* 0x0000009a15157248 */ /* 0x000fce0007fe0100 */
.L_x_3497:
        /* <DEDUP_REMOVED lines=10> */
[----:B0-----:R-:W-:Y:S02]  /*135c0*/  IMAD.MOV.U32 R199, RZ, RZ, R7 ;  /* 0x000000ffffc77224 */ /* 0x001fe400078e0007 */
[----:B------:R-:W-:-:S07]  /*135d0*/  IMAD.MOV.U32 R208, RZ, RZ, R22 ;  /* 0x000000ffffd07224 */ /* 0x000fce00078e0016 */
.L_x_3515:
        /* <DEDUP_REMOVED lines=10> */
.L_x_3503:
[----:B------:R-:W-:Y:S01]  /*13680*/  IMAD R21, R22, 0x8, R17 ;  /* 0x0000000816157824 */ /* 0x000fe200078e0211 */
[----:B------:R-:W-:-:S04]  /*13690*/  SHF.L.U32 R7, R23, 0x1f, RZ ;  /* 0x0000001f17077819 */ /* 0x000fc800000006ff */
[----:B------:R0:W1:Y:S01]  /*136a0*/  SYNCS.PHASECHK.TRANS64.TRYWAIT P2, [R21+URZ+0x38830], R7 ;  /* 0x03883007150075a7 */ /* 0x000062000804017f */
[----:B------:R-:W-:Y:S05]  /*136b0*/  @!P0 BRA `(.L_x_3504) ;  /* 0x0000000000048947 */ /* 0x000fea0003800000 */
[----:B------:R-:W-:Y:S01]  /*136c0*/  BPT.TRAP 0x1 ;  /* 0x000000040000795c */ /* 0x000fe20000300000 */
.L_x_3504:
[----:B------:R-:W-:Y:S01]  /*136d0*/  BSSY B2, `(.L_x_3505) ;  /* 0x0000006000027945 */ /* 0x000fe20003800000 */
[----:B------:R-:W-:Y:S02]  /*136e0*/  IMAD R154, R22, 0x200, R195 ;  /* 0x00000200169a7824 */ /* 0x000fe400078e02c3 */
[----:B------:R-:W-:Y:S01]  /*136f0*/  IMAD.MOV.U32 R155, RZ, RZ, 0x40000040 ;  /* 0x40000040ff9b7424 */ /* 0x000fe200078e00ff */
[----:B-1----:R-:W-:Y:S06]  /*13700*/  @P2 BRA `(.L_x_3506) ;  /* 0x0000000000082947 */ /* 0x002fec0003800000 */
[----:B------:R-:W1:Y:S02]  /*13710*/  SYNCS.PHASECHK.TRANS64.TRYWAIT P2, [R21+URZ+0x38830], R7 ;  /* 0x03883007150075a7 */ /* 0x000e64000804017f */
[----:B-1----:R-:W-:Y:S05]  /*13720*/  @!P2 BRA `(.L_x_3507) ;  /* 0x0000016c00f0a947 */ /* 0x002fea0003800000 */
.L_x_3506:
[----:B------:R-:W-:Y:S05]  /*13730*/  BSYNC B2 ;  /* 0x0000000000027941 */ /* 0x000fea0003800000 */
.L_x_3505:
        /* <DEDUP_REMOVED lines=36> */
.L_x_3508:
[----:B------:R2:W3:Y:S01]  /*13980*/  SYNCS.PHASECHK.TRANS64.TRYWAIT P2, [R21+URZ+0x38850], R7 ;  /* 0x03885007150075a7 */ /* 0x0004e2000804017f */
[----:B------:R-:W-:Y:S05]  /*13990*/  @!P0 BRA `(.L_x_3509) ;  /* 0x0000000000048947 */ /* 0x000fea0003800000 */
[----:B------:R-:W-:Y:S01]  /*139a0*/  BPT.TRAP 0x1 ;  /* 0x000000040000795c */ /* 0x000fe20000300000 */
.L_x_3509:
[----:B------:R-:W-:Y:S04]  /*139b0*/  BSSY B2, `(.L_x_3510) ;  /* 0x0000004000027945 */ /* 0x000fe80003800000 */
[----:B---3--:R-:W-:Y:S05]  /*139c0*/  @P2 BRA `(.L_x_3511) ;  /* 0x0000000000082947 */ /* 0x008fea0003800000 */
[----:B------:R-:W3:Y:S02]  /*139d0*/  SYNCS.PHASECHK.TRANS64.TRYWAIT P2, [R21+URZ+0x38850], R7 ;  /* 0x03885007150075a7 */ /* 0x000ee4000804017f */
[----:B---3--:R-:W-:Y:S05]  /*139e0*/  @!P2 BRA `(.L_x_3512) ;  /* 0x0000016c0054a947 */ /* 0x008fea0003800000 */
.L_x_3511:
[----:B------:R-:W-:Y:S05]  /*139f0*/  BSYNC B2 ;  /* 0x0000000000027941 */ /* 0x000fea0003800000 */
.L_x_3510:
[----:B------:R-:W-:Y:S01]  /*13a00*/  IMAD R14, R22, 0x1000, R210 ;  /* 0x00001000160e7824 */ /* 0x000fe200078e02d2 */
[----:B------:R-:W-:Y:S01]  /*13a10*/  R2UR UR4, R2 ;  /* 0x00000000020472ca */ /* 0x000fe200000e0000 */
[----:B------:R-:W-:Y:S01]  /*13a20*/  IMAD.MOV.U32 R15, RZ, RZ, 0x40000040 ;  /* 0x40000040ff0f7424 */ /* 0x000fe200078e00ff */
[----:B------:R-:W-:Y:S01]  /*13a30*/  R2UR UR5, R3 ;  /* 0x00000000030572ca */ /* 0x000fe200000e0000 */
[----:B------:R-:W-:Y:S01]  /*13a40*/  WARPGROUP.ARRIVE ;  /* 0x00000000000079c5 */ /* 0x000fe20000000000 */
[----:B------:R-:W-:Y:S01]  /*13a50*/  R2UR UR6, R14 ;  /* 0x000000000e0672ca */ /* 0x000fe200000e0000 */
[C---:B------:R-:W-:Y:S01]  /*13a60*/  VIADD R200, R2.reuse, 0x2 ;  /* 0x0000000202c87836 */ /* 0x040fe20000000000 */
[----:B------:R-:W-:Y:S01]  /*13a70*/  R2UR UR7, R15 ;  /* 0x000000000f0772ca */ /* 0x000fe200000e0000 */
[----:B------:R-:W-:Y:S02]  /*13a80*/  IMAD.MOV.U32 R201, RZ, RZ, 0x40000040 ;  /* 0x40000040ffc97424 */ /* 0x000fe400078e00ff */
[----:B------:R-:W4:Y:S01]  /*13a90*/  S2R R202, SR_TID.X ;  /* 0x0000000000ca7919 */ /* 0x000f220000002100 */
[----:B------:R-:W-:-:S02]  /*13aa0*/  VIADD R203, R2, 0x800 ;  /* 0x0000080002cb7836 */ /* 0x000fc40000000000 */
[----:B------:R-:W-:Y:S02]  /*13ab0*/  IMAD.MOV.U32 R206, RZ, RZ, 0x4 ;  /* 0x00000004ffce7424 */ /* 0x000fe400078e00ff */
[----:B------:R-:W-:Y:S02]  /*13ac0*/  VIADD R207, R14, 0xe00 ;  /* 0x00000e000ecf7836 */ /* 0x000fe40000000000 */
[----:B------:R-:W-:Y:S02]  /*13ad0*/  VIADD R204, R2, 0xe00 ;  /* 0x00000e0002cc7836 */ /* 0x000fe40000000000 */
[----:B------:R-:W-:Y:S01]  /*13ae0*/  IMAD.MOV.U32 R205, RZ, RZ, 0x40000040 ;  /* 0x40000040ffcd7424 */ /* 0x000fe200078e00ff */
        /* <DEDUP_REMOVED lines=9> */
[----:B----4-:R-:W-:-:S05]  /*13b80*/  SHF.R.U32.HI R202, RZ, 0x7, R202 ;  /* 0x00000007ffca7819 */ /* 0x010fca00000116ca */
[----:B0123--:R0:W1:Y:S02]  /*13b90*/  SHFL.IDX PT, R7, R202, RZ, 0x1f ;  /* 0x00001fffca077589 */ /* 0x00f06400000e0000 */
        /* <DEDUP_REMOVED lines=321> */
[----:B------:R-:W-:Y:S02]  /*14fb0*/  IMAD.MOV.U32 R201, RZ, RZ, 0x40000040 ;  /* 0x40000040ffc97424 */ /* 0x000fe400078e00ff */
[----:B------:R-:W-:Y:S01]  /*14fc0*/  IMAD.MOV.U32 R15, RZ, RZ, 0x40 ;  /* 0x00000040ff0f7424 */ /* 0x000fe200078e00ff */
[----:B------:R-:W-:Y:S01]  /*14fd0*/  R2UR UR4, R200 ;  /* 0x00000000c80472ca */ /* 0x000fe200000e0000 */
[C---:B------:R-:W-:Y:S01]  /*14fe0*/  IMAD.IADD R200, R204.reuse, 0x1, R7 ;  /* 0x00000001ccc87824 */ /* 0x040fe200078e0207 */
[----:B------:R-:W-:Y:S01]  /*14ff0*/  R2UR UR5, R201 ;  /* 0x00000000c90572ca */ /* 0x000fe200000e0000 */
[----:B------:R-:W-:Y:S01]  /*15000*/  IMAD.MOV.U32 R201, RZ, RZ, 0x40000040 ;  /* 0x40000040ffc97424 */ /* 0x000fe200078e00ff */
[----:B------:R-:W-:Y:S01]  /*15010*/  SEL R15, R15, 0x3e, P2 ;  /* 0x0000003e0f0f7807 */ /* 0x000fe20001000000 */
[----:B------:R-:W-:-:S02]  /*15020*/  IMAD.IADD R204, R204, 0x1, R206 ;  /* 0x00000001cccc7824 */ /* 0x000fc400078e02ce */
[----:B------:R-:W-:Y:S01]  /*15030*/  IMAD.IADD R206, R206, 0x1, R207 ;  /* 0x00000001cece7824 */ /* 0x000fe200078e02cf */
[----:B------:R-:W-:Y:S01]  /*15040*/  LOP3.LUT R15, R15, 0x6, RZ, 0xc0, !PT ;  /* 0x000000060f0f7812 */ /* 0x000fe200078ec0ff */
        /* <DEDUP_REMOVED lines=35> */
.L_x_3513:
[----:B------:R-:W-:Y:S02]  /*15280*/  FMNMX.FTZ R7, R152, R199, !PT ;  /* 0x000000c798077209 */ /* 0x000fe40007810000 */
        /* <DEDUP_REMOVED lines=41> */
[----:B------:R-:W-:-:S03]  /*15520*/  FFMA.FTZ R207, R181, R14, -R207 ;  /* 0x0000000eb5cf7223 */ /* 0x000fc600000108cf */
[----:B------:R-:W1:Y:S08]  /*15530*/  MUFU.EX2 R152, R152 ;  /* 0x0000009800987308 */ /* 0x000e700000000800 */
        /* <DEDUP_REMOVED lines=8> */
[----:B------:R0:W-:Y:S01]  /*155c0*/  MUFU.EX2 R176, R168 ;  /* 0x000000a800b07308 */ /* 0x0001e20000000800 */
[----:B-1----:R-:W-:Y:S01]  /*155d0*/  FFMA.FTZ R202, R153, R6, R152 ;  /* 0x0000000699ca7223 */ /* 0x002fe20000010098 */
[----:B------:R-:W-:Y:S01]  /*155e0*/  VIADD R6, R21, 0x38840 ;  /* 0x0003884015067836 */ /* 0x000fe20000000000 */
[----:B------:R-:W-:Y:S01]  /*155f0*/  F2FP.BF16.F32.PACK_AB R152, R157, R152 ;  /* 0x000000989d98723e */ /* 0x000fe200000010ff */
[-C--:B------:R-:W-:Y:S01]  /*15600*/  FMUL.FTZ R37, R37, R153.reuse ;  /* 0x0000009925257220 */ /* 0x080fe20000410000 */
[----:B------:R-:W-:Y:S01]  /*15610*/  FADD.FTZ R202, R157, R202 ;  /* 0x000000ca9dca7221 */ /* 0x000fe20000010000 */
[----:B------:R-:W-:Y:S01]  /*15620*/  FMUL.FTZ R40, R40, R153 ;  /* 0x0000009928287220 */ /* 0x000fe20000410000 */
[----:B------:R-:W-:Y:S01]  /*15630*/  PRMT R6, R187, 0x654, R6 ;  /* 0x00000654bb067816 */ /* 0x000fe20000000006 */
[----:B------:R-:W-:Y:S01]  /*15640*/  MUFU.EX2 R201, R201 ;  /* 0x000000c900c97308 */ /* 0x000fe20000000800 */
[----:B0-----:R-:W-:-:S02]  /*15650*/  @!P2 IMAD R168, R208, 0x40, R196 ;  /* 0x00000040d0a8a824 */ /* 0x001fc400078e02c4 */
[-C--:B------:R-:W-:Y:S01]  /*15660*/  FMUL.FTZ R41, R41, R153.reuse ;  /* 0x0000009929297220 */ /* 0x080fe20000410000 */
[----:B------:R0:W-:Y:S01]  /*15670*/  SYNCS.ARRIVE.TRANS64.RED.A1T0 RZ, [R6+URZ], RZ ;  /* 0x000000ff06ff79a7 */ /* 0x0001e2000810043f */
[-C--:B------:R-:W-:Y:S01]  /*15680*/  FMUL.FTZ R44, R44, R153.reuse ;  /* 0x000000992c2c7220 */ /* 0x080fe20000410000 */
[----:B------:R-:W-:Y:S02]  /*15690*/  @!P2 IMAD R168, R168, 0x4, R17 ;  /* 0x00000004a8a8a824 */ /* 0x000fe400078e0211 */
[-C--:B------:R-:W-:Y:S01]  /*156a0*/  FMUL.FTZ R45, R45, R153.reuse ;  /* 0x000000992d2d7220 */ /* 0x080fe20000410000 */
[-C--:B------:R-:W-:Y:S01]  /*156b0*/  FMUL.FTZ R48, R48, R153.reuse ;  /* 0x0000009930307220 */ /* 0x080fe20000410000 */
[----:B------:R-:W-:Y:S01]  /*156c0*/  MUFU.EX2 R200, R200 ;  /* 0x000000c800c87308 */ /* 0x000fe20000000800 */
[-C--:B------:R-:W-:Y:S01]  /*156d0*/  FMUL.FTZ R49, R49, R153.reuse ;  /* 0x0000009931317220 */ /* 0x080fe20000410000 */
[----:B------:R-:W-:Y:S01]  /*156e0*/  @!P2 STS [R168+0x38400], R153 ;  /* 0x03840099a800a388 */ /* 0x000fe20000000800 */
[----:B0-----:R-:W-:Y:S01]  /*156f0*/  FMNMX.FTZ R6, R154, R198, !PT ;  /* 0x000000c69a067209 */ /* 0x001fe20007810000 */
[-C--:B------:R-:W-:Y:S01]  /*15700*/  FMUL.FTZ R52, R52, R153.reuse ;  /* 0x0000009934347220 */ /* 0x080fe20000410000 */
[-C--:B------:R-:W-:Y:S01]  /*15710*/  FMUL.FTZ R53, R53, R153.reuse ;  /* 0x0000009935357220 */ /* 0x080fe20000410000 */
[-C--:B------:R-:W-:Y:S01]  /*15720*/  FMUL.FTZ R56, R56, R153.reuse ;  /* 0x0000009938387220 */ /* 0x080fe20000410000 */
[----:B------:R-:W-:Y:S01]  /*15730*/  FMNMX.FTZ R6, R155, R6, !PT ;  /* 0x000000069b067209 */ /* 0x000fe20007810000 */
[----:B------:R-:W-:Y:S01]  /*15740*/  MUFU.EX2 R180, R160 ;  /* 0x000000a000b47308 */ /* 0x000fe20000000800 */
[-C--:B------:R-:W-:Y:S01]  /*15750*/  FMUL.FTZ R57, R57, R153.reuse ;  /* 0x0000009939397220 */ /* 0x080fe20000410000 */
[-C--:B------:R-:W-:Y:S01]  /*15760*/  FMUL.FTZ R60, R60, R153.reuse ;  /* 0x000000993c3c7220 */ /* 0x080fe20000410000 */
[----:B------:R-:W-:Y:S01]  /*15770*/  FMNMX.FTZ R6, R158, R6, !PT ;  /* 0x000000069e067209 */ /* 0x000fe20007810000 */
        /* <DEDUP_REMOVED lines=66> */
[----:B------:R-:W-:-:S04]  /*15ba0*/  FADD.FTZ R6, -R15, R198 ;  /* 0x000000c60f067221 */ /* 0x000fc80000010100 */
[----:B------:R-:W-:-:S04]  /*15bb0*/  FMUL.FTZ R6, R6, R14 ;  /* 0x0000000e06067220 */ /* 0x000fc80000410000 */
[----:B------:R-:W0:Y:S08]  /*15bc0*/  MUFU.EX2 R157, R6 ;  /* 0x00000006009d7308 */ /* 0x000e300000000800 */
[----:B------:R-:W-:Y:S08]  /*15bd0*/  MUFU.EX2 R6, R161 ;  /* 0x000000a100067308 */ /* 0x000ff00000000800 */
[----:B------:R-:W-:Y:S01]  /*15be0*/  MUFU.EX2 R161, R164 ;  /* 0x000000a400a17308 */ /* 0x000fe20000000800 */
[----:B0-----:R0:W-:Y:S01]  /*15bf0*/  @!P2 STS [R168+0x38420], R157 ;  /* 0x0384209da800a388 */ /* 0x0011e20000000800 */
        /* <DEDUP_REMOVED lines=9> */
[-C--:B0-----:R-:W-:Y:S01]  /*15c90*/  FMUL.FTZ R168, R15, R14.reuse ;  /* 0x0000000e0fa87220 */ /* 0x081fe20000410000 */
[-C--:B------:R-:W-:Y:S01]  /*15ca0*/  FMUL.FTZ R42, R42, R157.reuse ;  /* 0x0000009d2a2a7220 */ /* 0x080fe20000410000 */
[-C--:B------:R-:W-:Y:S01]  /*15cb0*/  FMUL.FTZ R43, R43, R157.reuse ;  /* 0x0000009d2b2b7220 */ /* 0x080fe20000410000 */
[----:B------:R-:W-:Y:S01]  /*15cc0*/  FMUL.FTZ R46, R46, R157 ;  /* 0x0000009d2e2e7220 */ /* 0x000fe20000410000 */
[-CC-:B------:R-:W-:Y:S01]  /*15cd0*/  FFMA.FTZ R169, R154, R14.reuse, -R168.reuse ;  /* 0x0000000e9aa97223 */ /* 0x180fe200000108a8 */
[-CC-:B------:R-:W-:Y:S01]  /*15ce0*/  FFMA.FTZ R203, R159, R14.reuse, -R168.reuse ;  /* 0x0000000e9fcb7223 */ /* 0x180fe200000108a8 */
[-CC-:B------:R-:W-:Y:S01]  /*15cf0*/  FFMA.FTZ R172, R155, R14.reuse, -R168.reuse ;  /* 0x0000000e9bac7223 */ /* 0x180fe200000108a8 */
[-CC-:B-1----:R-:W-:Y:S01]  /*15d00*/  FFMA.FTZ R177, R167, R14.reuse, -R168.reuse ;  /* 0x0000000ea7b17223 */ /* 0x182fe200000108a8 */
        /* <DEDUP_REMOVED lines=8> */
[----:B------:R2:W3:Y:S01]  /*15d90*/  MUFU.EX2 R155, R173 ;  /* 0x000000ad009b7308 */ /* 0x0004e20000000800 */
[----:B0-----:R-:W-:-:S02]  /*15da0*/  IMAD.MOV.U32 R169, RZ, RZ, 0x40000040 ;  /* 0x40000040ffa97424 */ /* 0x001fc400078e00ff */
[-CC-:B------:R-:W-:Y:S01]  /*15db0*/  FFMA.FTZ R162, R175, R14.reuse, -R168.reuse ;  /* 0x0000000eafa27223 */ /* 0x180fe200000108a8 */
[-CC-:B------:R-:W-:Y:S01]  /*15dc0*/  FFMA.FTZ R163, R178, R14.reuse, -R168.reuse ;  /* 0x0000000eb2a37223 */ /* 0x180fe200000108a8 */
[-C--:B------:R-:W-:Y:S01]  /*15dd0*/  FFMA.FTZ R167, R179, R14.reuse, -R168 ;  /* 0x0000000eb3a77223 */ /* 0x080fe200000108a8 */
        /* <DEDUP_REMOVED lines=12> */
[-C--:B------:R-:W-:Y:S01]  /*15ea0*/  FMUL.FTZ R51, R51, R157.reuse ;  /* 0x0000009d33337220 */ /* 0x080fe20000410000 */
        /* <DEDUP_REMOVED lines=14> */
[----:B------:R-:W-:Y:S01]  /*15f90*/  MUFU.EX2 R172, R203 ;  /* 0x000000cb00ac7308 */ /* 0x000fe20000000800 */
[-C--:B------:R-:W-:Y:S01]  /*15fa0*/  FMUL.FTZ R70, R70, R157.reuse ;  /* 0x0000009d46467220 */ /* 0x080fe20000410000 */
[-C--:B------:R-:W-:Y:S01]  /*15fb0*/  FMUL.FTZ R71, R71, R157.reuse ;  /* 0x0000009d47477220 */ /* 0x080fe20000410000 */
        /* <DEDUP_REMOVED lines=14> */
[----:B-1----:R-:W-:Y:S01]  /*160a0*/  F2FP.BF16.F32.PACK_AB R158, R181, R199 ;  /* 0x000000c7b59e723e */ /* 0x002fe200000010ff */
[-C--:B------:R-:W-:Y:S01]  /*160b0*/  FMUL.FTZ R87, R87, R157.reuse ;  /* 0x0000009d57577220 */ /* 0x080fe20000410000 */
[----:B------:R-:W-:Y:S01]  /*160c0*/  FADD.FTZ R169, R164, R169 ;  /* 0x000000a9a4a97221 */ /* 0x000fe20000010000 */
[-C--:B------:R-:W-:Y:S01]  /*160d0*/  FMUL.FTZ R90, R90, R157.reuse ;  /* 0x0000009d5a5a7220 */ /* 0x080fe20000410000 */
[-C--:B------:R-:W-:Y:S01]  /*160e0*/  FMUL.FTZ R91, R91, R157.reuse ;  /* 0x0000009d5b5b7220 */ /* 0x080fe20000410000 */
[-C--:B------:R-:W-:Y:S01]  /*160f0*/  FMUL.FTZ R94, R94, R157.reuse ;  /* 0x0000009d5e5e7220 */ /* 0x080fe20000410000 */
[----:B---3--:R-:W-:Y:S01]  /*16100*/  FADD.FTZ R169, R155, R169 ;  /* 0x000000a99ba97221 */ /* 0x008fe20000010000 */
        /* <DEDUP_REMOVED lines=33> */
[----:B---3--:R-:W-:Y:S01]  /*16320*/  F2FP.BF16.F32.PACK_AB R154, R200, R201 ;  /* 0x000000c9c89a723e */ /* 0x008fe200000010ff */
[----:B------:R-:W-:Y:S01]  /*16330*/  FMUL.FTZ R151, R151, R157 ;  /* 0x0000009d97977220 */ /* 0x000fe20000410000 */
[C---:B0-----:R-:W-:Y:S01]  /*16340*/  F2FP.BF16.F32.PACK_AB R153, R170.reuse, R159 ;  /* 0x0000009faa99723e */ /* 0x041fe200000010ff */
[----:B------:R-:W-:Y:S01]  /*16350*/  FADD.FTZ R0, R170, R0 ;  /* 0x00000000aa007221 */ /* 0x000fe20000010000 */
[----:B------:R-:W-:-:S02]  /*16360*/  F2FP.BF16.F32.PACK_AB R164, R164, R161 ;  /* 0x000000a1a4a4723e */ /* 0x000fc400000010ff */
[----:B-1----:R-:W-:Y:S01]  /*16370*/  F2FP.BF16.F32.PACK_AB R157, R174, R173 ;  /* 0x000000adae9d723e */ /* 0x002fe200000010ff */
[----:B------:R0:W1:Y:S01]  /*16380*/  MUFU.EX2 R181, R162 ;  /* 0x000000a200b57308 */ /* 0x0000620000000800 */
[----:B--2---:R-:W-:Y:S01]  /*16390*/  F2FP.BF16.F32.PACK_AB R159, R177, R175 ;  /* 0x000000afb19f723e */ /* 0x004fe200000010ff */
[----:B------:R-:W-:Y:S01]  /*163a0*/  FADD.FTZ R0, R171, R0 ;  /* 0x00000000ab007221 */ /* 0x000fe20000010000 */
[----:B------:R-:W-:-:S03]  /*163b0*/  R2UR UR6, R168 ;  /* 0x00000000a80672ca */ /* 0x000fc600000e0000 */
[----:B------:R-:W-:Y:S02]  /*163c0*/  FADD.FTZ R0, R172, R0 ;  /* 0x00000000ac007221 */ /* 0x000fe40000010000 */
[----:B------:R1:W-:Y:S01]  /*163d0*/  MUFU.EX2 R176, R163 ;  /* 0x000000a300b07308 */ /* 0x0003e20000000800 */
[----:B0-----:R-:W-:Y:S01]  /*163e0*/  F2FP.BF16.F32.PACK_AB R162, R6, R165 ;  /* 0x000000a506a2723e */ /* 0x001fe200000010ff */
[C---:B------:R-:W-:Y:S01]  /*163f0*/  FADD.FTZ R6, R166.reuse, R169 ;  /* 0x000000a9a6067221 */ /* 0x040fe20000010000 */
[----:B------:R-:W-:Y:S01]  /*16400*/  F2FP.BF16.F32.PACK_AB R166, R166, R155 ;  /* 0x0000009ba6a6723e */ /* 0x000fe200000010ff */
[----:B------:R-:W-:Y:S01]  /*16410*/  IMAD.MOV.U32 R169, RZ, RZ, 0x40000040 ;  /* 0x40000040ffa97424 */ /* 0x000fe200078e00ff */
[----:B------:R-:W-:Y:S01]  /*16420*/  F2FP.BF16.F32.PACK_AB R155, R172, R171 ;  /* 0x000000abac9b723e */ /* 0x000fe200000010ff */
[----:B------:R-:W-:Y:S01]  /*16430*/  BAR.SYNC.DEFER_BLOCKING 0xf, 0x100 ;  /* 0x03c4000000007b1d */ /* 0x000fe20000010000 */
[----:B----4-:R-:W-:Y:S01]  /*16440*/  F2FP.BF16.F32.PACK_AB R161, R179, R178 ;  /* 0x000000b2b3a1723e */ /* 0x010fe200000010ff */
[----:B------:R-:W-:Y:S01]  /*16450*/  FADD.FTZ R0, R173, R0 ;  /* 0x00000000ad007221 */ /* 0x000fe20000010000 */
[----:B-1----:R-:W-:-:S03]  /*16460*/  F2FP.BF16.F32.PACK_AB R163, R181, R180 ;  /* 0x000000b4b5a3723e */ /* 0x002fc600000010ff */
        /* <DEDUP_REMOVED lines=55> */
.L_x_3514:
[----:B------:R-:W-:Y:S02]  /*167e0*/  VIADD R21, R21, 0x38860 ;  /* 0x0003886015157836 */ /* 0x000fe40000000000 */
[----:B------:R-:W-:Y:S02]  /*167f0*/  IMAD.MOV.U32 R198, RZ, RZ, R15 ;  /* 0x000000ffffc67224 */ /* 0x000fe400078e000f */
[----:B------:R-:W-:Y:S01]  /*16800*/  IMAD.MOV.U32 R199, RZ, RZ, R7 ;  /* 0x000000ffffc77224 */ /* 0x000fe200078e0007 */
[----:B------:R-:W-:Y:S01]  /*16810*/  PRMT R21, R187, 0x654, R21 ;  /* 0x00000654bb157816 */ /* 0x000fe20000000015 */
[----:B------:R-:W-:-:S03]  /*16820*/  IMAD.MOV.U32 R208, RZ, RZ, R22 ;  /* 0x000000ffffd07224 */ /* 0x000fc600078e0016 */
[----:B------:R0:W-:Y:S01]  /*16830*/  SYNCS.ARRIVE.TRANS64.RED.A1T0 RZ, [R21+URZ], RZ ;  /* 0x000000ff15ff79a7 */ /* 0x0001e2000810043f */
[----:B------:R-:W-:Y:S05]  /*16840*/  @P1 BRA `(.L_x_3515) ;  /* 0xffffffcc00641947 */ /* 0x000fea000383ffff */
[----:B------:R-:W-:Y:S05]  /*16850*/  BSYNC B0 ;  /* 0x0000000000007941 */ /* 0x000fea0003800000 */
.L_x_3502:
[----:B------:R-:W-:Y:S05]  /*16860*/  BSYNC B1 ;  /* 0x0000000000017941 */ /* 0x000fea0003800000 */
.L_x_3501:
[----:B------:R-:W-:Y:S01]  /*16870*/  ISETP.GE.AND P1, PT, R20, R223, PT ;  /* 0x000000df1400720c */ /* 0x000fe20003f26270 */
[----:B------:R-:W-:-:S12]  /*16880*/  BSSY B0, `(.L_x_3516) ;  /* 0x00003d1000007945 */ /* 0x000fd80003800000 */
[----:B------:R-:W-:Y:S05]  /*16890*/  @!P1 BRA `(.L_x_3517) ;  /* 0x0000003c003c9947 */ /* 0x000fea0003800000 */
[----:B------:R-:W-:Y:S02]  /*168a0*/  IMAD.MOV.U32 R198, RZ, RZ, R15 ;  /* 0x000000ffffc67224 */ /* 0x000fe400078e000f */
[----:B0-----:R-:W-:Y:S02]  /*168b0*/  IMAD.MOV.U32 R199, RZ, RZ, R7 ;  /* 0x000000ffffc77224 */ /* 0x001fe400078e0007 */
[----:B------:R-:W-:-:S07]  /*168c0*/  IMAD.MOV.U32 R208, RZ, RZ, R22 ;  /* 0x000000ffffd07224 */ /* 0x000fce00078e0016 */
.L_x_3538:
[----:B------:R-:W-:-:S05]  /*168d0*/  VIADD R22, R208, 0x1 ;  /* 0x00000001d0167836 */ /* 0x000fca0000000000 */
[----:B------:R-:W-:-:S04]  /*168e0*/  ISETP.NE.AND P1, PT, R22, 0x2, PT ;  /* 0x000000021600780c */ /* 0x000fc80003f25270 */
[----:B------:R-:W-:Y:S02]  /*168f0*/  SEL R7, RZ, 0x1, P1 ;  /* 0x00000001ff077807 */ /* 0x000fe40000800000 */
[----:B------:R-:W-:Y:S02]  /*16900*/  SEL R22, R22, RZ, P1 ;  /* 0x000000ff16167207 */ /* 0x000fe40000800000 */
[----:B------:R-:W-:Y:S01]  /*16910*/  LOP3.LUT R23, R23, R7, RZ, 0x3c, !PT ;  /* 0x0000000717177212 */ /* 0x000fe200078e3cff */
[----:B-1----:R-:W-:Y:S06]  /*16920*/  @!P0 BRA `(.L_x_3518) ;  /* 0x0000000000048947 */ /* 0x002fec0003800000 */
[----:B------:R-:W-:Y:S01]  /*16930*/  BPT.TRAP 0x1 ;  /* 0x000000040000795c */ /* 0x000fe20000300000 */
.L_x_3518:
[----:B------:R-:W-:Y:S01]  /*16940*/  IMAD R21, R22, 0x8, R17 ;  /* 0x0000000816157824 */ /* 0x000fe200078e0211 */
[----:B------:R-:W-:-:S04]  /*16950*/  SHF.L.U32 R7, R23, 0x1f, RZ ;  /* 0x0000001f17077819 */ /* 0x000fc800000006ff */
[----:B------:R0:W1:Y:S01]  /*16960*/  SYNCS.PHASECHK.TRANS64.TRYWAIT P1, [R21+URZ+0x38830], R7 ;  /* 0x03883007150075a7 */ /* 0x000062000802017f */
[----:B------:R-:W-:Y:S05]  /*16970*/  @!P0 BRA `(.L_x_3519) ;  /* 0x0000000000048947 */ /* 0x000fea0003800000 */
[----:B------:R-:W-:Y:S01]  /*16980*/  BPT.TRAP 0x1 ;  /* 0x000000040000795c */ /* 0x000fe20000300000 */
.L_x_3519:
[----:B------:R-:W-:Y:S01]  /*16990*/  BSSY B1, `(.L_x_3520) ;  /* 0x0000006000017945 */ /* 0x000fe20003800000 */
[----:B------:R-:W-:Y:S02]  /*169a0*/  IMAD R154, R22, 0x200, R195 ;  /* 0x00000200169a7824 */ /* 0x000fe400078e02c3 */
[----:B------:R-:W-:Y:S01]  /*169b0*/  IMAD.MOV.U32 R155, RZ, RZ, 0x40000040 ;  /* 0x40000040ff9b7424 */ /* 0x000fe200078e00ff */
[----:B-1----:R-:W-:Y:S06]  /*169c0*/  @P1 BRA `(.L_x_3521) ;  /* 0x0000000000081947 */ /* 0x002fec0003800000 */
[----:B------:R-:W1:Y:S02]  /*169d0*/  SYNCS.PHASECHK.TRANS64.TRYWAIT P1, [R21+URZ+0x38830], R7 ;  /* 0x03883007150075a7 */ /* 0x000e64000802017f */
[----:B-1----:R-:W-:Y:S05]  /*169e0*/  @!P1 BRA `(.L_x_3522) ;  /* 0x0000013c00689947 */ /* 0x002fea0003800000 */
.L_x_3521:
[----:B------:R-:W-:Y:S05]  /*169f0*/  BSYNC B1 ;  /* 0x0000000000017941 */ /* 0x000fea0003800000 */
.L_x_3520:
        /* <DEDUP_REMOVED lines=36> */
.L_x_3523:
[----:B------:R2:W3:Y:S01]  /*16c40*/  SYNCS.PHASECHK.TRANS64.TRYWAIT P1, [R21+URZ+0x38850], R7 ;  /* 0x03885007150075a7 */ /* 0x0004e2000802017f */
[----:B------:R-:W-:Y:S05]  /*16c50*/  @!P0 BRA `(.L_x_3524) ;  /* 0x0000000000048947 */ /* 0x000fea0003800000 */
[----:B------:R-:W-:Y:S01]  /*16c60*/  BPT.TRAP 0x1 ;  /* 0x000000040000795c */ /* 0x000fe20000300000 */
.L_x_3524:
[----:B------:R-:W-:Y:S04]  /*16c70*/  BSSY B1, `(.L_x_3525) ;  /* 0x0000004000017945 */ /* 0x000fe80003800000 */
[----:B---3--:R-:W-:Y:S05]  /*16c80*/  @P1 BRA `(.L_x_3526) ;  /* 0x0000000000081947 */ /* 0x008fea0003800000 */
[----:B------:R-:W3:Y:S02]  /*16c90*/  SYNCS.PHASECHK.TRANS64.TRYWAIT P1, [R21+URZ+0x38850], R7 ;  /* 0x03885007150075a7 */ /* 0x000ee4000802017f */
[----:B---3--:R-:W-:Y:S05]  /*16ca0*/  @!P1 BRA `(.L_x_3527) ;  /* 0x0000013800cc9947 */ /* 0x008fea0003800000 */
.L_x_3526:
[----:B------:R-:W-:Y:S05]  /*16cb0*/  BSYNC B1 ;  /* 0x0000000000017941 */ /* 0x000fea0003800000 */
.L_x_3525:
        /* <DEDUP_REMOVED lines=392> */
.L_x_3528:
[----:B------:R-:W0:Y:S01]  /*18540*/  @P4 LDC R14, c[0x0][0x44c] ;  /* 0x00011300ff0e4b82 */ /* 0x000e220000000800 */
[----:B------:R-:W-:Y:S01]  /*18550*/  IMAD.IADD R204, R222, 0x1, R197 ;  /* 0x00000001decc7824 */ /* 0x000fe200078e02c5 */
[----:B------:R-:W-:-:S06]  /*18560*/  ULOP3.LUT UR4, URZ, UR45, URZ, 0x33, !UPT ;  /* 0x0000002d3f047292 */ /* 0x000fcc000f8e333f */
[----:B------:R-:W1:Y:S01]  /*18570*/  @P4 LDC R7, c[0x0][0x450] ;  /* 0x00011400ff074b82 */ /* 0x000e620000000800 */
[----:B0-----:R-:W-:-:S05]  /*18580*/  @P4 IMAD.HI.U32 R14, R204, R14, RZ ;  /* 0x0000000ecc0e4227 */ /* 0x001fca00078e00ff */
[----:B-1----:R-:W-:Y:S01]  /*18590*/  @P4 SHF.R.U32.HI R204, RZ, R7, R14 ;  /* 0x00000007ffcc4219 */ /* 0x002fe2000001160e */
[----:B------:R-:W-:-:S04]  /*185a0*/  VIADD R7, R21, 0x38840 ;  /* 0x0003884015077836 */ /* 0x000fc80000000000 */
[----:B------:R-:W0:Y:S01]  /*185b0*/  SHFL.IDX PT, R205, R204, RZ, 0x1c1f ;  /* 0x001c1fffcccd7589 */ /* 0x000e2200000e0000 */
[----:B------:R-:W-:-:S04]  /*185c0*/  PRMT R7, R187, 0x654, R7 ;  /* 0x00000654bb077816 */ /* 0x000fc80000000007 */
[----:B------:R1:W-:Y:S02]  /*185d0*/  SYNCS.ARRIVE.TRANS64.RED.A1T0 RZ, [R7+URZ], RZ ;  /* 0x000000ff07ff79a7 */ /* 0x0003e4000810043f */
[----:B-1----:R-:W-:-:S05]  /*185e0*/  IMAD.SHL.U32 R7, R20, 0x40, RZ ;  /* 0x0000004014077824 */ /* 0x002fca00078e00ff */
[----:B------:R-:W-:-:S04]  /*185f0*/  IADD3 R202, -R190, 0x1, -R7 ;  /* 0x00000001beca7810 */ /* 0x000fc80007ffe907 */
[----:B------:R-:W-:-:S05]  /*18600*/  IADD3 R202, -R184, R202, R185 ;  /* 0x000000cab8ca7210 */ /* 0x000fca0007ffe1b9 */
[C---:B------:R-:W-:Y:S02]  /*18610*/  VIADD R203, R202.reuse, UR44 ;  /* 0x0000002ccacb7c36 */ /* 0x040fe40008000000 */
[----:B------:R-:W-:Y:S02]  /*18620*/  VIADD R202, R202, UR4 ;  /* 0x00000004caca7c36 */ /* 0x000fe40008000000 */
        /* <DEDUP_REMOVED lines=15> */
.L_x_3531:
[----:B------:R-:W-:-:S05]  /*18720*/  IMAD.U32 R206, RZ, RZ, UR39 ;  /* 0x00000027ffce7e24 */ /* 0x000fca000f8e00ff */
[----:B------:R-:W-:-:S13]  /*18730*/  ISETP.NE.AND P1, PT, R206, 0x1, PT ;  /* 0x00000001ce00780c */ /* 0x000fda0003f25270 */
[----:B------:R-:W0:Y:S02]  /*18740*/  @P1 LDC.64 R14, c[0x0][0xae0] ;  /* 0x0002b800ff0e1b82 */ /* 0x000e240000000a00 */
[----:B0-----:R-:W-:-:S05]  /*18750*/  @P1 IMAD.HI.U32 R14, R205, R14, RZ ;  /* 0x0000000ecd0e1227 */ /* 0x001fca00078e00ff */
[----:B------:R-:W-:-:S07]  /*18760*/  @P1 SHF.R.U32.HI R205, RZ, R15, R14 ;  /* 0x0000000fffcd1219 */ /* 0x000fce000001160e */
.L_x_3532:
[----:B------:R-:W-:Y:S05]  /*18770*/  BSYNC B1 ;  /* 0x0000000000017941 */ /* 0x000fea0003800000 */
.L_x_3530:
[----:B------:R-:W-:-:S04]  /*18780*/  IMAD R205, R205, R206, -R7 ;  /* 0x000000cecdcd7224 */ /* 0x000fc800078e0a07 */
[----:B------:R-:W-:-:S05]  /*18790*/  IMAD.IADD R205, R205, 0x1, -R190 ;  /* 0x00000001cdcd7824 */ /* 0x000fca00078e0abe */
[----:B------:R-:W-:Y:S02]  /*187a0*/  VIMNMX R200, R200, R205, !PT ;  /* 0x000000cdc8c87248 */ /* 0x000fe40007fe0100 */
[----:B------:R-:W-:-:S07]  /*187b0*/  VIADDMNMX R201, R205, R206, R201, PT ;  /* 0x000000cecdc97246 */ /* 0x000fce00038001c9 */
.L_x_3529:
        /* <DEDUP_REMOVED lines=65> */
.L_x_3535:
[----:B------:R-:W-:-:S05]  /*18bd0*/  IMAD.U32 R200, RZ, RZ, UR39 ;  /* 0x00000027ffc87e24 */ /* 0x000fca000f8e00ff */
[----:B------:R-:W-:-:S13]  /*18be0*/  ISETP.NE.AND P2, PT, R200, 0x1, PT ;  /* 0x00000001c800780c */ /* 0x000fda0003f45270 */
[----:B------:R-:W0:Y:S02]  /*18bf0*/  @P2 LDC.64 R14, c[0x0][0xae0] ;  /* 0x0002b800ff0e2b82 */ /* 0x000e240000000a00 */
[----:B0-----:R-:W-:-:S05]  /*18c00*/  @P2 IMAD.HI.U32 R14, R204, R14, RZ ;  /* 0x0000000ecc0e2227 */ /* 0x001fca00078e00ff */
[----:B------:R-:W-:-:S07]  /*18c10*/  @P2 SHF.R.U32.HI R204, RZ, R15, R14 ;  /* 0x0000000fffcc2219 */ /* 0x000fce000001160e */
.L_x_3536:
[----:B------:R-:W-:Y:S05]  /*18c20*/  BSYNC B1 ;  /* 0x0000000000017941 */ /* 0x000fea0003800000 */
.L_x_3534:
[----:B------:R-:W-:-:S04]  /*18c30*/  IMAD R7, R204, R200, -R7 ;  /* 0x000000c8cc077224 */ /* 0x000fc800078e0a07 */
[----:B------:R-:W-:-:S05]  /*18c40*/  IMAD.IADD R7, R7, 0x1, -R190 ;  /* 0x0000000107077824 */ /* 0x000fca00078e0abe */
[----:B------:R-:W-:Y:S02]  /*18c50*/  VIMNMX R202, R202, R7, !PT ;  /* 0x00000007caca7248 */ /* 0x000fe40007fe0100 */
[----:B------:R-:W-:-:S07]  /*18c60*/  VIADDMNMX R203, R7, R200, R203, PT ;  /* 0x000000c807cb7246 */ /* 0x000fce00038001cb */
.L_x_3533:
        /* <DEDUP_REMOVED lines=74> */
[----:B------:R0:W-:Y:S01]  /*19110*/  MUFU.EX2 R171, R169 ;  /* 0x000000a900ab7308 */ /* 0x0001e20000000800 */
        /* <DEDUP_REMOVED lines=9> */
[----:B------:R-:W-:Y:S01]  /*191b0*/  MUFU.EX2 R153, R153 ;  /* 0x0000009900997308 */ /* 0x000fe20000000800 */
        /* <DEDUP_REMOVED lines=27> */
[----:B------:R-:W-:-:S03]  /*19370*/  FMNMX.FTZ R15, R182, R15, !PT ;  /* 0x0000000fb60f7209 */ /* 0x000fc60007810000 */
[----:B------:R-:W-:Y:S01]  /*19380*/  MUFU.EX2 R165, R165 ;  /* 0x000000a500a57308 */ /* 0x000fe20000000800 */
[----:B------:R-:W-:-:S05]  /*19390*/  FMNMX.FTZ R15, R183, R15, !PT ;  /* 0x0000000fb70f7209 */ /* 0x000fca0007810000 */
[----:B------:R-:W1:Y:S02]  /*193a0*/  SHFL.BFLY PT, R170, R15, 0x2, 0x1f ;  /* 0x0c401f000faa7f89 */ /* 0x000e6400000e0000 */
[----:B------:R-:W-:Y:S08]  /*193b0*/  MUFU.EX2 R172, R172 ;  /* 0x000000ac00ac7308 */ /* 0x000ff00000000800 */
[----:B------:R-:W-:Y:S08]  /*193c0*/  MUFU.EX2 R173, R173 ;  /* 0x000000ad00ad7308 */ /* 0x000ff00000000800 */
[----:B------:R-:W-:Y:S01]  /*193d0*/  MUFU.EX2 R176, R176 ;  /* 0x000000b000b07308 */ /* 0x000fe20000000800 */
[----:B-1----:R-:W-:-:S07]  /*193e0*/  FMNMX.FTZ R15, R15, R170, !PT ;  /* 0x000000aa0f0f7209 */ /* 0x002fce0007810000 */
[----:B------:R1:W-:Y:S01]  /*193f0*/  MUFU.EX2 R170, R168 ;  /* 0x000000a800aa7308 */ /* 0x0003e20000000800 */
[----:B------:R-:W2:Y:S07]  /*19400*/  SHFL.BFLY PT, R203, R15, 0x1, 0x1f ;  /* 0x0c201f000fcb7f89 */ /* 0x000eae00000e0000 */
[----:B------:R-:W-:Y:S08]  /*19410*/  MUFU.EX2 R177, R177 ;  /* 0x000000b100b17308 */ /* 0x000ff00000000800 */
[----:B------:R-:W-:Y:S08]  /*19420*/  MUFU.EX2 R180, R180 ;  /* 0x000000b400b47308 */ /* 0x000ff00000000800 */
[----:B------:R-:W-:Y:S01]  /*19430*/  MUFU.EX2 R181, R181 ;  /* 0x000000b500b57308 */ /* 0x000fe20000000800 */
[----:B--2---:R-:W-:-:S04]  /*19440*/  FMNMX.FTZ R15, R15, R203, !PT ;  /* 0x000000cb0f0f7209 */ /* 0x004fc80007810000 */
[C---:B------:R-:W-:Y:S01]  /*19450*/  FSETP.NEU.FTZ.AND P1, PT, R15.reuse, -INF , PT ;  /* 0xff8000000f00780b */ /* 0x040fe20003f3d000 */
[----:B0-----:R-:W-:-:S03]  /*19460*/  FMUL.FTZ R169, R15, R14 ;  /* 0x0000000e0fa97220 */ /* 0x001fc60000410000 */
[----:B-1----:R-:W-:Y:S02]  /*19470*/  FSEL R168, R15, RZ, P1 ;  /* 0x000000ff0fa87208 */ /* 0x002fe40000800000 */
[----:B------:R-:W-:Y:S02]  /*19480*/  FSEL R169, R169, RZ, P1 ;  /* 0x000000ffa9a97208 */ /* 0x000fe40000800000 */
[----:B------:R-:W-:Y:S01]  /*19490*/  ISETP.NE.AND P1, PT, R212, RZ, PT ;  /* 0x000000ffd400720c */ /* 0x000fe20003f25270 */
[----:B------:R-:W-:Y:S01]  /*194a0*/  FADD.FTZ R168, -R168, R198 ;  /* 0x000000c6a8a87221 */ /* 0x000fe20000010100 */
        /* <DEDUP_REMOVED lines=19> */
[----:B------:R-:W-:Y:S01]  /*195e0*/  FMUL.FTZ R168, R168, R14 ;  /* 0x0000000ea8a87220 */ /* 0x000fe20000410000 */
[----:B------:R-:W-:Y:S01]  /*195f0*/  MUFU.EX2 R155, R155 ;  /* 0x0000009b009b7308 */ /* 0x000fe20000000800 */
[----:B------:R-:W-:Y:S01]  /*19600*/  @!P1 IMAD R158, R208, 0x40, R196 ;  /* 0x00000040d09e9824 */ /* 0x000fe200078e02c4 */
[----:B------:R-:W-:Y:S01]  /*19610*/  R2UR UR7, R169 ;  /* 0x00000000a90772ca */ /* 0x000fe200000e0000 */
[----:B0-----:R-:W-:Y:S02]  /*19620*/  FFMA.FTZ R6, R198, R6, R152 ;  /* 0x00000006c6067223 */ /* 0x001fe40000010098 */
[----:B------:R-:W-:Y:S02]  /*19630*/  @!P1 IMAD R158, R158, 0x4, R17 ;  /* 0x000000049e9e9824 */ /* 0x000fe400078e0211 */
[-C--:B------:R-:W-:Y:S01]  /*19640*/  FMUL.FTZ R24, R24, R198.reuse ;  /* 0x000000c618187220 */ /* 0x080fe20000410000 */
[-C--:B------:R-:W-:Y:S01]  /*19650*/  FMUL.FTZ R25, R25, R198.reuse ;  /* 0x000000c619197220 */ /* 0x080fe20000410000 */
[----:B------:R0:W1:Y:S01]  /*19660*/  MUFU.EX2 R199, R168 ;  /* 0x000000a800c77308 */ /* 0x0000620000000800 */
[----:B------:R-:W-:Y:S01]  /*19670*/  FADD.FTZ R6, R153, R6 ;  /* 0x0000000699067221 */ /* 0x000fe20000010000 */
[----:B------:R-:W-:Y:S01]  /*19680*/  @!P1 STS [R158+0x38400], R198 ;  /* 0x038400c69e009388 */ /* 0x000fe20000000800 */
[-C--:B------:R-:W-:Y:S01]  /*19690*/  FMUL.FTZ R28, R28, R198.reuse ;  /* 0x000000c61c1c7220 */ /* 0x080fe20000410000 */
[-C--:B------:R-:W-:Y:S01]  /*196a0*/  FMUL.FTZ R29, R29, R198.reuse ;  /* 0x000000c61d1d7220 */ /* 0x080fe20000410000 */
[----:B------:R-:W-:Y:S01]  /*196b0*/  FADD.FTZ R6, R202, R6 ;  /* 0x00000006ca067221 */ /* 0x000fe20000010000 */
[-C--:B------:R-:W-:Y:S01]  /*196c0*/  FMUL.FTZ R32, R32, R198.reuse ;  /* 0x000000c620207220 */ /* 0x080fe20000410000 */
[----:B------:R-:W-:Y:S01]  /*196d0*/  FMUL.FTZ R33, R33, R198 ;  /* 0x000000c621217220 */ /* 0x000fe20000410000 */
[----:B------:R2:W3:Y:S01]  /*196e0*/  MUFU.EX2 R169, R156 ;  /* 0x0000009c00a97308 */ /* 0x0004e20000000800 */
[----:B------:R-:W-:Y:S01]  /*196f0*/  FADD.FTZ R6, R157, R6 ;  /* 0x000000069d067221 */ /* 0x000fe20000010000 */
[----:B0-----:R-:W-:-:S02]  /*19700*/  IMAD R168, R22, 0x1000, R211 ;  /* 0x0000100016a87824 */ /* 0x001fc400078e02d3 */
[-C--:B------:R-:W-:Y:S01]  /*19710*/  FMUL.FTZ R36, R36, R198.reuse ;  /* 0x000000c624247220 */ /* 0x080fe20000410000 */
[-C--:B------:R-:W-:Y:S01]  /*19720*/  FMUL.FTZ R37, R37, R198.reuse ;  /* 0x000000c625257220 */ /* 0x080fe20000410000 */
[----:B------:R-:W-:Y:S01]  /*19730*/  FADD.FTZ R6, R160, R6 ;  /* 0x00000006a0067221 */ /* 0x000fe20000010000 */
[----:B------:R-:W-:Y:S01]  /*19740*/  FMUL.FTZ R40, R40, R198 ;  /* 0x000000c628287220 */ /* 0x000fe20000410000 */
[----:B------:R-:W-:Y:S01]  /*19750*/  R2UR UR6, R168 ;  /* 0x00000000a80672ca */ /* 0x000fe200000e0000 */
[----:B------:R-:W-:Y:S01]  /*19760*/  MUFU.EX2 R159, R159 ;  /* 0x0000009f009f7308 */ /* 0x000fe20000000800 */
[----:B--2---:R-:W-:Y:S01]  /*19770*/  F2FP.BF16.F32.PACK_AB R156, R153, R152 ;  /* 0x00000098999c723e */ /* 0x004fe200000010ff */
[----:B-1----:R0:W-:Y:S01]  /*19780*/  @!P1 STS [R158+0x38420], R199 ;  /* 0x038420c79e009388 */ /* 0x0021e20000000800 */
[C---:B------:R-:W-:Y:S01]  /*19790*/  FADD.FTZ R6, R161.reuse, R6 ;  /* 0x00000006a1067221 */ /* 0x040fe20000010000 */
[----:B------:R-:W-:Y:S01]  /*197a0*/  F2FP.BF16.F32.PACK_AB R152, R161, R160 ;  /* 0x000000a0a198723e */ /* 0x000fe200000010ff */
[----:B------:R-:W-:Y:S01]  /*197b0*/  FMUL.FTZ R41, R41, R198 ;  /* 0x000000c629297220 */ /* 0x000fe20000410000 */
[----:B------:R-:W-:Y:S01]  /*197c0*/  F2FP.BF16.F32.PACK_AB R160, R171, R170 ;  /* 0x000000aaaba0723e */ /* 0x000fe200000010ff */
[----:B------:R-:W-:Y:S01]  /*197d0*/  FADD.FTZ R6, R164, R6 ;  /* 0x00000006a4067221 */ /* 0x000fe20000010000 */
[----:B------:R1:W2:Y:S01]  /*197e0*/  MUFU.EX2 R153, R154 ;  /* 0x0000009a00997308 */ /* 0x0002a20000000800 */
[----:B---3--:R-:W-:Y:S01]  /*197f0*/  FFMA.FTZ R0, R199, R0, R169 ;  /* 0x00000000c7007223 */ /* 0x008fe200000100a9 */
[----:B------:R-:W-:Y:S01]  /*19800*/  FMUL.FTZ R44, R44, R198 ;  /* 0x000000c62c2c7220 */ /* 0x000fe20000410000 */
[----:B------:R-:W-:Y:S01]  /*19810*/  FADD.FTZ R6, R165, R6 ;  /* 0x00000006a5067221 */ /* 0x000fe20000010000 */
[----:B0-----:R-:W-:Y:S01]  /*19820*/  F2FP.BF16.F32.PACK_AB R158, R157, R202 ;  /* 0x000000ca9d9e723e */ /* 0x001fe200000010ff */
[C---:B------:R-:W-:Y:S01]  /*19830*/  FADD.FTZ R0, R155.reuse, R0 ;  /* 0x000000009b007221 */ /* 0x040fe20000010000 */
[----:B------:R-:W-:Y:S01]  /*19840*/  F2FP.BF16.F32.PACK_AB R157, R155, R169 ;  /* 0x000000a99b9d723e */ /* 0x000fe200000010ff */
        /* <DEDUP_REMOVED lines=14> */
[C---:B------:R-:W-:Y:S01]  /*19930*/  FADD.FTZ R0, R159.reuse, R0 ;  /* 0x000000009f007221 */ /* 0x040fe20000010000 */
[----:B------:R-:W-:Y:S01]  /*19940*/  F2FP.BF16.F32.PACK_AB R159, R159, R153 ;  /* 0x000000999f9f723e */ /* 0x000fe200000010ff */
[----:B------:R-:W-:Y:S01]  /*19950*/  BAR.SYNC.DEFER_BLOCKING 0xf, 0x100 ;  /* 0x03c4000000007b1d */ /* 0x000fe20000010000 */
[-C--:B------:R-:W-:Y:S01]  /*19960*/  FMUL.FTZ R65, R65, R198.reuse ;  /* 0x000000c641417220 */ /* 0x080fe20000410000 */
[----:B0-----:R-:W-:Y:S01]  /*19970*/  FADD.FTZ R0, R162, R0 ;  /* 0x00000000a2007221 */ /* 0x001fe20000010000 */
[-C--:B------:R-:W-:Y:S01]  /*19980*/  FMUL.FTZ R68, R68, R198.reuse ;  /* 0x000000c644447220 */ /* 0x080fe20000410000 */
[-C--:B------:R-:W-:Y:S01]  /*19990*/  FMUL.FTZ R69, R69, R198.reuse ;  /* 0x000000c645457220 */ /* 0x080fe20000410000 */
[-C--:B------:R-:W-:Y:S01]  /*199a0*/  FMUL.FTZ R72, R72, R198.reuse ;  /* 0x000000c648487220 */ /* 0x080fe20000410000 */
[----:B------:R-:W0:Y:S01]  /*199b0*/  MUFU.EX2 R166, R166 ;  /* 0x000000a600a67308 */ /* 0x000e220000000800 */
[-C--:B------:R-:W-:Y:S01]  /*199c0*/  FMUL.FTZ R73, R73, R198.reuse ;  /* 0x000000c649497220 */ /* 0x080fe20000410000 */
[-C--:B------:R-:W-:Y:S01]  /*199d0*/  FMUL.FTZ R76, R76, R198.reuse ;  /* 0x000000c64c4c7220 */ /* 0x080fe20000410000 */
[----:B------:R-:W-:Y:S01]  /*199e0*/  FMUL.FTZ R77, R77, R198 ;  /* 0x000000c64d4d7220 */ /* 0x000fe20000410000 */
[C---:B-1----:R-:W-:Y:S01]  /*199f0*/  FADD.FTZ R0, R163.reuse, R0 ;  /* 0x00000000a3007221 */ /* 0x042fe20000010000 */
[----:B------:R-:W-:Y:S01]  /*19a00*/  F2FP.BF16.F32.PACK_AB R153, R163, R162 ;  /* 0x000000a2a399723e */ /* 0x000fe200000010ff */
[----:B------:R-:W-:Y:S01]  /*19a10*/  FMUL.FTZ R80, R80, R198 ;  /* 0x000000c650507220 */ /* 0x000fe20000410000 */
[----:B------:R-:W-:Y:S01]  /*19a20*/  F2FP.BF16.F32.PACK_AB R162, R173, R172 ;  /* 0x000000acada2723e */ /* 0x000fe200000010ff */
        /* <DEDUP_REMOVED lines=9> */
[----:B0-----:R-:W-:Y:S01]  /*19ac0*/  FADD.FTZ R0, R166, R0 ;  /* 0x00000000a6007221 */ /* 0x001fe20000010000 */
        /* <DEDUP_REMOVED lines=110> */
[----:B------:R-:W-:Y:S01]  /*1a1b0*/  FADD.FTZ R6, R170, R6 ;  /* 0x00000006aa067221 */ /* 0x000fe20000010000 */
[----:B------:R1:W-:Y:S02]  /*1a1c0*/  STSM.16.M88.4 [R219], R160 ;  /* 0x000000a0db007844 */ /* 0x0003e40000000200 */
[----:B------:R-:W-:Y:S01]  /*1a1d0*/  FADD.FTZ R0, R200, R0 ;  /* 0x00000000c8007221 */ /* 0x000fe20000010000 */
[----:B------:R-:W-:Y:S01]  /*1a1e0*/  FADD.FTZ R6, R171, R6 ;  /* 0x00000006ab067221 */ /* 0x000fe20000010000 */
        /* <DEDUP_REMOVED lines=10> */
[----:B------:R-:W-:-:S02]  /*1a290*/  FADD.FTZ R6, R177, R6 ;  /* 0x00000006b1067221 */ /* 0x000fc40000010000 */
[----:B------:R-:W-:Y:S02]  /*1a2a0*/  FADD.FTZ R0, R179, R0 ;  /* 0x00000000b3007221 */ /* 0x000fe40000010000 */
[----:B------:R-:W-:Y:S02]  /*1a2b0*/  FADD.FTZ R6, R180, R6 ;  /* 0x00000006b4067221 */ /* 0x000fe40000010000 */
[----:B------:R-:W-:Y:S02]  /*1a2c0*/  FADD.FTZ R0, R182, R0 ;  /* 0x00000000b6007221 */ /* 0x000fe40000010000 */
[----:B------:R-:W-:Y:S02]  /*1a2d0*/  FADD.FTZ R6, R181, R6 ;  /* 0x00000006b5067221 */ /* 0x000fe40000010000 */
[----:B------:R-:W-:Y:S01]  /*1a2e0*/  FADD.FTZ R0, R183, R0 ;  /* 0x00000000b7007221 */ /* 0x000fe20000010000 */
[----:B------:R-:W-:Y:S02]  /*1a2f0*/  WARPGROUP.DEPBAR.LE gsb0, 0x0 ;  /* 0x00008000000079c5 */ /* 0x000fe40000010000 */
[----:B--2---:R-:W-:Y:S01]  /*1a300*/  VIADD R156, R168, 0x80 ;  /* 0x00000080a89c7836 */ /* 0x004fe20000000000 */
        /* <DEDUP_REMOVED lines=31> */
.L_x_3537:
        /* <DEDUP_REMOVED lines=9> */
.L_x_3517:
[----:B------:R-:W-:Y:S05]  /*1a590*/  BSYNC B0 ;  /* 0x0000000000007941 */ /* 0x000fea0003800000 */
.L_x_3516:
[----:B01----:R-:W2:Y:S01]  /*1a5a0*/  LDL.LU R21, [R1+0x68] ;  /* 0x0000680001157983 */ /* 0x003ea20000300800 */
        /* <DEDUP_REMOVED lines=24> */
[-C--:B------:R-:W-:Y:S01]  /*1a730*/  FMUL.FTZ R44, R44, R2.reuse ;  /* 0x000000022c2c7220 */ /* 0x080fe20000410000 */
        /* <DEDUP_REMOVED lines=143> */
.L_x_3400:
[----:B------:R-:W-:Y:S05]  /*1b030*/  BSYNC B7 ;  /* 0x0000000000077941 */ /* 0x000fea0003800000 */
.L_x_3388:
        /* <DEDUP_REMOVED lines=9> */
[----:B-1----:R-:W2:Y:S01]  /*1b0d0*/  LDL R4, [R1+0x78] ;  /* 0x0000780001047983 */ /* 0x002ea20000100800 */
[----:B------:R-:W0:Y:S01]  /*1b0e0*/  S2R R0, SR_SWINHI ;  /* 0x0000000000007919 */ /* 0x000e220000002f00 */
[----:B------:R-:W-:Y:S01]  /*1b0f0*/  F2FP.BF16.F32.PACK_AB R6, R29, R28 ;  /* 0x0000001c1d06723e */ /* 0x000fe200000010ff */
[----:B------:R-:W-:Y:S01]  /*1b100*/  ULDC.64 UR4, c[0x0][0xd08] ;  /* 0x0003420000047ab9 */ /* 0x000fe20000000a00 */
[----:B------:R-:W-:Y:S01]  /*1b110*/  F2FP.BF16.F32.PACK_AB R7, R31, R30 ;  /* 0x0000001e1f07723e */ /* 0x000fe200000010ff */
[----:B------:R-:W3:Y:S01]  /*1b120*/  LDL R157, [R1+0x60] ;  /* 0x00006000019d7983 */ /* 0x000ee20000100800 */
[----:B------:R-:W-:Y:S01]  /*1b130*/  F2FP.BF16.F32.PACK_AB R8, R33, R32 ;  /* 0x000000202108723e */ /* 0x000fe200000010ff */
[----:B------:R-:W-:Y:S01]  /*1b140*/  ULDC.64 UR6, c[0x0][0xd00] ;  /* 0x0003400000067ab9 */ /* 0x000fe20000000a00 */
[----:B------:R-:W-:Y:S02]  /*1b150*/  MOV R20, R17 ;  /* 0x0000001100147202 */ /* 0x000fe40000000f00 */
[----:B0-----:R-:W-:-:S02]  /*1b160*/  MOV R21, R0 ;  /* 0x0000000000157202 */ /* 0x001fc40000000f00 */
[----:B------:R-:W-:Y:S02]  /*1b170*/  F2FP.BF16.F32.PACK_AB R9, R35, R34 ;  /* 0x000000222309723e */ /* 0x000fe400000010ff */
[----:B----4-:R-:W-:Y:S02]  /*1b180*/  F2FP.BF16.F32.PACK_AB R10, R37, R36 ;  /* 0x00000024250a723e */ /* 0x010fe400000010ff */
        /* <DEDUP_REMOVED lines=167> */
[----:B------:R-:W3:Y:S01]  /*1bc00*/  @P0 LDC.64 R6, c[0x0][0xd08] ;  /* 0x00034200ff060b82 */ /* 0x000ee20000000a00 */
        /* <DEDUP_REMOVED lines=9> */
[----:B---3--:R-:W-:Y:S01]  /*1bca0*/  @P0 IMAD.WIDE R6, R157, 0x4, R6 ;  /* 0x000000049d060825 */ /* 0x008fe200078e0206 */
        /* <DEDUP_REMOVED lines=13> */
.L_x_3541:
[----:B------:R-:W2:Y:S01]  /*1bd80*/  LDL R0, [R1+0x6c] ;  /* 0x00006c0001007983 */ /* 0x000ea20000100800 */
[----:B------:R-:W-:-:S03]  /*1bd90*/  ULDC UR4, c[0x0][0xbd4] ;  /* 0x0002f50000047ab9 */ /* 0x000fc60000000800 */
[----:B0-----:R-:W3:Y:S04]  /*1bda0*/  LDL.LU R6, [R1+0x5c] ;  /* 0x00005c0001067983 */ /* 0x001ee80000300800 */
[----:B--2---:R-:W0:Y:S01]  /*1bdb0*/  SHFL.IDX PT, R0, R0, RZ, 0x1f ;  /* 0x00001fff00007589 */ /* 0x004e2200000e0000 */
[----:B---3--:R-:W-:-:S04]  /*1bdc0*/  ISETP.NE.AND P1, PT, R6, RZ, PT ;  /* 0x000000ff0600720c */ /* 0x008fc80003f25270 */
[----:B------:R-:W-:Y:S02]  /*1bdd0*/  SEL R10, R6, UR4, P1 ;  /* 0x00000004060a7c07 */ /* 0x000fe40008800000 */
[----:B0-----:R-:W-:Y:S02]  /*1bde0*/  ISETP.NE.AND P0, PT, R0, RZ, PT ;  /* 0x000000ff0000720c */ /* 0x001fe40003f05270 */
[----:B-----5:R-:W-:-:S11]  /*1bdf0*/  SHF.R.S32.HI R0, RZ, 0x1f, R4 ;  /* 0x0000001fff007819 */ /* 0x020fd60000011404 */
[----:B------:R-:W-:Y:S05]  /*1be00*/  @P0 BRA `(.L_x_3542) ;  /* 0x0000000000fc0947 */ /* 0x000fea0003800000 */
[----:B------:R-:W2:Y:S04]  /*1be10*/  LDL R155, [R1+0x64] ;  /* 0x00006400019b7983 */ /* 0x000ea80000100800 */
[----:B------:R-:W3:Y:S01]  /*1be20*/  LDL R158, [R1+0x74] ;  /* 0x00007400019e7983 */ /* 0x000ee20000100800 */
[----:B------:R-:W-:Y:S01]  /*1be30*/  IMAD.MOV.U32 R11, RZ, RZ, 0xab8 ;  /* 0x00000ab8ff0b7424 */ /* 0x000fe200078e00ff */
        /* <DEDUP_REMOVED lines=60> */
.L_x_3542:
[----:B------:R-:W-:Y:S02]  /*1c200*/  ISETP.GT.AND P1, PT, R10, 0x1, PT ;  /* 0x000000010a00780c */ /* 0x000fe40003f24270 */
[----:B------:R-:W-:-:S04]  /*1c210*/  ISETP.NE.U32.AND P0, PT, RZ, UR6, PT ;  /* 0x00000006ff007c0c */ /* 0x000fc8000bf05070 */
[----:B------:R-:W-:-:S04]  /*1c220*/  ISETP.NE.AND.EX P0, PT, RZ, UR7, PT, P0 ;  /* 0x00000007ff007c0c */ /* 0x000fc8000bf05300 */
[----:B0-----:R-:W-:-:S03]  /*1c230*/  SEL R6, R157, RZ, !P0 ;  /* 0x000000ff9d067207 */ /* 0x001fc60004000000 */
[----:B------:R-:W-:Y:S06]  /*1c240*/  @P1 BRA `(.L_x_3543) ;  /* 0x0000001000601947 */ /* 0x000fec0003800000 */
[----:B------:R-:W0:Y:S01]  /*1c250*/  S2R R80, SR_TID.X ;  /* 0x0000000000507919 */ /* 0x000e220000002100 */
[----:B------:R-:W-:Y:S01]  /*1c260*/  ULDC.64 UR4, c[0x0][0xba0] ;  /* 0x0002e80000047ab9 */ /* 0x000fe20000000a00 */
[----:B0-----:R-:W-:-:S05]  /*1c270*/  VIADD R80, R80, 0xffffff80 ;  /* 0xffffff8050507836 */ /* 0x001fca0000000000 */
[----:B------:R-:W-:-:S04]  /*1c280*/  SHF.R.S32.HI R3, RZ, 0x1f, R80 ;  /* 0x0000001fff037819 */ /* 0x000fc80000011450 */
[----:B------:R-:W-:-:S04]  /*1c290*/  LEA.HI R84, R3, R80, RZ, 0x3 ;  /* 0x0000005003547211 */ /* 0x000fc800078f18ff */
[----:B------:R-:W-:-:S05]  /*1c2a0*/  SHF.R.S32.HI R7, RZ, 0x3, R84 ;  /* 0x00000003ff077819 */ /* 0x000fca0000011454 */
[----:B------:R-:W-:-:S04]  /*1c2b0*/  IMAD R3, R7, 0x40, R214 ;  /* 0x0000004007037824 */ /* 0x000fc800078e02d6 */
[----:B------:R-:W-:-:S03]  /*1c2c0*/  IMAD.WIDE R20, R3, 0x2, R20 ;  /* 0x0000000203147825 */ /* 0x000fc600078e0214 */
[C---:B------:R-:W-:Y:S02]  /*1c2d0*/  IADD3 R13, P3, R20.reuse, 0x1000, RZ ;  /* 0x00001000140d7810 */ /* 0x040fe40007f7e0ff */
[C---:B------:R-:W-:Y:S02]  /*1c2e0*/  IADD3 R25, P4, R20.reuse, 0x2000, RZ ;  /* 0x0000200014197810 */ /* 0x040fe40007f9e0ff */
[----:B------:R-:W-:Y:S02]  /*1c2f0*/  LOP3.LUT R12, R13, 0x380, RZ, 0xc0, !PT ;  /* 0x000003800d0c7812 */ /* 0x000fe400078ec0ff */
[----:B------:R-:W-:Y:S02]  /*1c300*/  IADD3 R29, P5, R20, 0x3000, RZ ;  /* 0x00003000141d7810 */ /* 0x000fe40007fbe0ff */
[----:B------:R-:W-:Y:S02]  /*1c310*/  SHF.R.U64 R12, R12, 0x3, RZ ;  /* 0x000000030c0c7819 */ /* 0x000fe400000012ff */
[----:B------:R-:W-:-:S02]  /*1c320*/  IADD3 R33, P6, R20, 0x4000, RZ ;  /* 0x0000400014217810 */ /* 0x000fc40007fde0ff */
[----:B------:R-:W-:Y:S01]  /*1c330*/  LOP3.LUT R12, R12, R13, RZ, 0x3c, !PT ;  /* 0x0000000d0c0c7212 */ /* 0x000fe200078e3cff */
[----:B------:R-:W-:Y:S01]  /*1c340*/  IMAD.X R13, RZ, RZ, R21, P3 ;  /* 0x000000ffff0d7224 */ /* 0x000fe200018e0615 */
[C---:B------:R-:W-:Y:S02]  /*1c350*/  IADD3 R37, P0, R20.reuse, 0x5000, RZ ;  /* 0x0000500014257810 */ /* 0x040fe40007f1e0ff */
[C---:B------:R-:W-:Y:S02]  /*1c360*/  IADD3 R41, P1, R20.reuse, 0x6000, RZ ;  /* 0x0000600014297810 */ /* 0x040fe40007f3e0ff */
[----:B------:R-:W-:Y:S01]  /*1c370*/  IADD3 R45, P2, R20, 0x7000, RZ ;  /* 0x00007000142d7810 */ /* 0x000fe20007f5e0ff */
[----:B------:R-:W-:Y:S01]  /*1c380*/  VIADD R164, R214, 0x40 ;  /* 0x00000040d6a47836 */ /* 0x000fe20000000000 */
[----:B------:R-:W-:Y:S01]  /*1c390*/  IADD3 R49, P3, R20, 0x8000, RZ ;  /* 0x0000800014317810 */ /* 0x000fe20007f7e0ff */
[C---:B------:R-:W-:Y:S01]  /*1c3a0*/  VIADD R162, R214.reuse, 0x80 ;  /* 0x00000080d6a27836 */ /* 0x040fe20000000000 */
[----:B------:R-:W-:Y:S01]  /*1c3b0*/  LOP3.LUT R24, R25, 0x380, RZ, 0xc0, !PT ;  /* 0x0000038019187812 */ /* 0x000fe200078ec0ff */
[C---:B------:R-:W-:Y:S01]  /*1c3c0*/  VIADD R160, R214.reuse, 0xc0 ;  /* 0x000000c0d6a07836 */ /* 0x040fe20000000000 */
[----:B------:R-:W-:Y:S01]  /*1c3d0*/  LOP3.LUT R28, R29, 0x380, RZ, 0xc0, !PT ;  /* 0x000003801d1c7812 */ /* 0x000fe200078ec0ff */
[C---:B------:R-:W-:Y:S01]  /*1c3e0*/  VIADD R158, R214.reuse, 0x100 ;  /* 0x00000100d69e7836 */ /* 0x040fe20000000000 */
[----:B------:R-:W-:Y:S01]  /*1c3f0*/  LOP3.LUT R32, R33, 0x380, RZ, 0xc0, !PT ;  /* 0x0000038021207812 */ /* 0x000fe200078ec0ff */
[----:B------:R-:W-:Y:S01]  /*1c400*/  VIADD R156, R214, 0x140 ;  /* 0x00000140d69c7836 */ /* 0x000fe20000000000 */
[----:B------:R-:W-:Y:S01]  /*1c410*/  LOP3.LUT R36, R37, 0x380, RZ, 0xc0, !PT ;  /* 0x0000038025247812 */ /* 0x000fe200078ec0ff */
[----:B------:R-:W5:Y:S01]  /*1c420*/  LD.E.128 R12, desc[UR50][R12.64] ;  /* 0x000000320c0c7980 */ /* 0x000f62000c101d00 */
[----:B------:R-:W-:-:S02]  /*1c430*/  LOP3.LUT R40, R41, 0x380, RZ, 0xc0, !PT ;  /* 0x0000038029287812 */ /* 0x000fc400078ec0ff */
[----:B------:R-:W-:Y:S02]  /*1c440*/  LOP3.LUT R44, R45, 0x380, RZ, 0xc0, !PT ;  /* 0x000003802d2c7812 */ /* 0x000fe400078ec0ff */
[----:B------:R-:W-:Y:S02]  /*1c450*/  LOP3.LUT R48, R49, 0x380, RZ, 0xc0, !PT ;  /* 0x0000038031307812 */ /* 0x000fe400078ec0ff */
[----:B------:R-:W-:Y:S02]  /*1c460*/  LOP3.LUT R9, R20, 0x380, RZ, 0xc0, !PT ;  /* 0x0000038014097812 */ /* 0x000fe400078ec0ff */
[----:B------:R-:W-:Y:S02]  /*1c470*/  SHF.R.U64 R24, R24, 0x3, RZ ;  /* 0x0000000318187819 */ /* 0x000fe400000012ff */
[----:B------:R-:W-:Y:S02]  /*1c480*/  SHF.R.U64 R28, R28, 0x3, RZ ;  /* 0x000000031c1c7819 */ /* 0x000fe400000012ff */
[----:B------:R-:W-:-:S02]  /*1c490*/  SHF.R.U64 R32, R32, 0x3, RZ ;  /* 0x0000000320207819 */ /* 0x000fc400000012ff */
[----:B------:R-:W-:Y:S02]  /*1c4a0*/  SHF.R.U64 R36, R36, 0x3, RZ ;  /* 0x0000000324247819 */ /* 0x000fe400000012ff */
[----:B------:R-:W-:Y:S02]  /*1c4b0*/  SHF.R.U64 R40, R40, 0x3, RZ ;  /* 0x0000000328287819 */ /* 0x000fe400000012ff */
[----:B------:R-:W-:Y:S02]  /*1c4c0*/  SHF.R.U64 R44, R44, 0x3, RZ ;  /* 0x000000032c2c7819 */ /* 0x000fe400000012ff */
[----:B------:R-:W-:Y:S02]  /*1c4d0*/  SHF.R.U64 R48, R48, 0x3, RZ ;  /* 0x0000000330307819 */ /* 0x000fe400000012ff */
[----:B------:R-:W-:Y:S02]  /*1c4e0*/  SHF.R.U64 R9, R9, 0x3, RZ ;  /* 0x0000000309097819 */ /* 0x000fe400000012ff */
        /* <DEDUP_REMOVED lines=19> */
[C---:B------:R-:W-:Y:S02]  /*1c620*/  IADD3 R65, P0, R20.reuse, 0xc000, RZ ;  /* 0x0000c00014417810 */ /* 0x040fe40007f1e0ff */
[C---:B------:R-:W-:Y:S01]  /*1c630*/  IADD3 R69, P1, R20.reuse, 0xd000, RZ ;  /* 0x0000d00014457810 */ /* 0x040fe20007f3e0ff */
[----:B------:R-:W5:Y:S01]  /*1c640*/  LD.E.128 R32, desc[UR50][R32.64] ;  /* 0x0000003220207980 */ /* 0x000f62000c101d00 */
[C---:B------:R-:W-:Y:S02]  /*1c650*/  IADD3 R73, P2, R20.reuse, 0xe000, RZ ;  /* 0x0000e00014497810 */ /* 0x040fe40007f5e0ff */
[----:B------:R-:W-:Y:S01]  /*1c660*/  IADD3 R3, P3, R20, 0xf000, RZ ;  /* 0x0000f00014037810 */ /* 0x000fe20007f7e0ff */
[----:B------:R-:W5:Y:S01]  /*1c670*/  LD.E.128 R36, desc[UR50][R36.64] ;  /* 0x0000003224247980 */ /* 0x000f62000c101d00 */
[----:B------:R-:W-:Y:S01]  /*1c680*/  LOP3.LUT R8, R9, R20, RZ, 0x3c, !PT ;  /* 0x0000001409087212 */ /* 0x000fe200078e3cff */
[--C-:B------:R-:W-:Y:S01]  /*1c690*/  IMAD.MOV.U32 R9, RZ, RZ, R21.reuse ;  /* 0x000000ffff097224 */ /* 0x100fe200078e0015 */
[----:B------:R-:W0:Y:S01]  /*1c6a0*/  LDC R20, c[0x0][0xce8] ;  /* 0x00033a00ff147b82 */ /* 0x000e220000000800 */
[----:B------:R-:W-:Y:S01]  /*1c6b0*/  LOP3.LUT R64, R65, 0x380, RZ, 0xc0, !PT ;  /* 0x0000038041407812 */ /* 0x000fe200078ec0ff */
[----:B------:R-:W-:Y:S01]  /*1c6c0*/  IMAD.X R77, RZ, RZ, R21, P3 ;  /* 0x000000ffff4d7224 */ /* 0x000fe200018e0615 */
[----:B------:R-:W-:Y:S01]  /*1c6d0*/  LOP3.LUT R2, R3, 0x380, RZ, 0xc0, !PT ;  /* 0x0000038003027812 */ /* 0x000fe200078ec0ff */
[----:B------:R-:W5:Y:S01]  /*1c6e0*/  LD.E.128 R40, desc[UR50][R40.64] ;  /* 0x0000003228287980 */ /* 0x000f62000c101d00 */
[----:B------:R-:W-:-:S02]  /*1c6f0*/  SHF.R.U64 R64, R64, 0x3, RZ ;  /* 0x0000000340407819 */ /* 0x000fc400000012ff */
[----:B------:R-:W-:Y:S01]  /*1c700*/  LOP3.LUT R52, R53, 0x380, RZ, 0xc0, !PT ;  /* 0x0000038035347812 */ /* 0x000fe200078ec0ff */
[----:B------:R-:W5:Y:S01]  /*1c710*/  LD.E.128 R8, desc[UR50][R8.64] ;  /* 0x0000003208087980 */ /* 0x000f62000c101d00 */
[----:B------:R-:W-:Y:S01]  /*1c720*/  LOP3.LUT R64, R64, R65, RZ, 0x3c, !PT ;  /* 0x0000004140407212 */ /* 0x000fe200078e3cff */
[----:B------:R-:W-:Y:S01]  /*1c730*/  IMAD.X R65, RZ, RZ, R21, P0 ;  /* 0x000000ffff417224 */ /* 0x000fe200000e0615 */
[----:B------:R-:W-:Y:S01]  /*1c740*/  LOP3.LUT R56, R57, 0x380, RZ, 0xc0, !PT ;  /* 0x0000038039387812 */ /* 0x000fe200078ec0ff */
[----:B------:R-:W5:Y:S01]  /*1c750*/  LD.E.128 R44, desc[UR50][R44.64] ;  /* 0x000000322c2c7980 */ /* 0x000f62000c101d00 */
[----:B------:R-:W-:Y:S02]  /*1c760*/  LOP3.LUT R60, R61, 0x380, RZ, 0xc0, !PT ;  /* 0x000003803d3c7812 */ /* 0x000fe400078ec0ff */
[----:B------:R-:W-:Y:S01]  /*1c770*/  LOP3.LUT R68, R69, 0x380, RZ, 0xc0, !PT ;  /* 0x0000038045447812 */ /* 0x000fe200078ec0ff */
[----:B------:R-:W5:Y:S01]  /*1c780*/  LD.E.128 R48, desc[UR50][R48.64] ;  /* 0x0000003230307980 */ /* 0x000f62000c101d00 */
[----:B------:R-:W-:-:S02]  /*1c790*/  LOP3.LUT R72, R73, 0x380, RZ, 0xc0, !PT ;  /* 0x0000038049487812 */ /* 0x000fc400078ec0ff */
[----:B------:R-:W-:Y:S01]  /*1c7a0*/  SHF.R.U64 R2, R2, 0x3, RZ ;  /* 0x0000000302027819 */ /* 0x000fe200000012ff */
[----:B------:R-:W5:Y:S01]  /*1c7b0*/  LD.E.128 R64, desc[UR50][R64.64] ;  /* 0x0000003240407980 */ /* 0x000f62000c101d00 */
[----:B------:R-:W-:Y:S02]  /*1c7c0*/  SHF.R.U64 R52, R52, 0x3, RZ ;  /* 0x0000000334347819 */ /* 0x000fe400000012ff */
[----:B------:R-:W-:Y:S02]  /*1c7d0*/  SHF.R.U64 R56, R56, 0x3, RZ ;  /* 0x0000000338387819 */ /* 0x000fe400000012ff */
[----:B0-----:R-:W-:Y:S02]  /*1c7e0*/  ISETP.NE.AND P0, PT, R20, 0x1, PT ;  /* 0x000000011400780c */ /* 0x001fe40003f05270 */
[----:B------:R-:W-:Y:S02]  /*1c7f0*/  SHF.R.U64 R60, R60, 0x3, RZ ;  /* 0x000000033c3c7819 */ /* 0x000fe400000012ff */
[----:B------:R-:W-:-:S02]  /*1c800*/  SHF.R.U64 R68, R68, 0x3, RZ ;  /* 0x0000000344447819 */ /* 0x000fc400000012ff */
[----:B------:R-:W-:Y:S02]  /*1c810*/  SHF.R.U64 R72, R72, 0x3, RZ ;  /* 0x0000000348487819 */ /* 0x000fe400000012ff */
[----:B------:R-:W-:Y:S01]  /*1c820*/  LOP3.LUT R76, R2, R3, RZ, 0x3c, !PT ;  /* 0x00000003024c7212 */ /* 0x000fe200078e3cff */
[----:B------:R-:W-:Y:S01]  /*1c830*/  IMAD R3, R0, UR4, RZ ;  /* 0x0000000400037c24 */ /* 0x000fe2000f8e02ff */
        /* <DEDUP_REMOVED lines=10> */
[----:B------:R-:W0:Y:S01]  /*1c8e0*/  @P0 LDC R87, c[0x0][0xcec] ;  /* 0x00033b00ff570b82 */ /* 0x000e220000000800 */
[C---:B------:R-:W-:Y:S01]  /*1c8f0*/  IMAD R21, R4.reuse, UR5, R3 ;  /* 0x0000000504157c24 */ /* 0x040fe2000f8e0203 */
[----:B------:R-:W5:Y:S01]  /*1c900*/  LD.E.128 R52, desc[UR50][R52.64] ;  /* 0x0000003234347980 */ /* 0x000f62000c101d00 */
[----:B------:R-:W-:Y:S01]  /*1c910*/  IMAD.WIDE.U32 R2, R4, UR4, RZ ;  /* 0x0000000404027c25 */ /* 0x000fe2000f8e00ff */
[----:B------:R-:W-:-:S02]  /*1c920*/  ULDC.64 UR4, c[0x0][0xbe8] ;  /* 0x0002fa0000047ab9 */ /* 0x000fc40000000a00 */
[----:B------:R-:W5:Y:S01]  /*1c930*/  LD.E.128 R56, desc[UR50][R56.64] ;  /* 0x0000003238387980 */ /* 0x000f62000c101d00 */
[----:B------:R-:W-:Y:S01]  /*1c940*/  IMAD.IADD R3, R3, 0x1, R21 ;  /* 0x0000000103037824 */ /* 0x000fe200078e0215 */
[----:B------:R-:W1:Y:S01]  /*1c950*/  @P0 LDC R89, c[0x0][0xcf0] ;  /* 0x00033c00ff590b82 */ /* 0x000e620000000800 */
[----:B------:R-:W-:Y:S01]  /*1c960*/  LOP3.LUT R21, R84, 0xfffffff8, RZ, 0xc0, !PT ;  /* 0xfffffff854157812 */ /* 0x000fe200078ec0ff */
[----:B------:R-:W5:Y:S01]  /*1c970*/  LD.E.128 R60, desc[UR50][R60.64] ;  /* 0x000000323c3c7980 */ /* 0x000f62000c101d00 */
[C---:B------:R-:W-:Y:S01]  /*1c980*/  IMAD.WIDE.U32 R2, R189.reuse, UR4, R2 ;  /* 0x00000004bd027c25 */ /* 0x040fe2000f8e0002 */
[----:B------:R-:W-:Y:S02]  /*1c990*/  SHF.R.S32.HI R4, RZ, 0x1f, R6 ;  /* 0x0000001fff047819 */ /* 0x000fe40000011406 */
[----:B------:R-:W5:Y:S01]  /*1c9a0*/  LD.E.128 R68, desc[UR50][R68.64] ;  /* 0x0000003244447980 */ /* 0x000f62000c101d00 */
[----:B------:R-:W-:Y:S02]  /*1c9b0*/  IMAD.IADD R0, R80, 0x1, -R21 ;  /* 0x0000000150007824 */ /* 0x000fe400078e0a15 */
[----:B------:R-:W-:Y:S01]  /*1c9c0*/  IMAD R3, R189, UR5, R3 ;  /* 0x00000005bd037c24 */ /* 0x000fe2000f8e0203 */
[----:B------:R-:W-:Y:S01]  /*1c9d0*/  ULDC.64 UR4, c[0x0][0xbf0] ;  /* 0x0002fc0000047ab9 */ /* 0x000fe20000000a00 */
[----:B------:R-:W-:Y:S01]  /*1c9e0*/  IMAD R0, R0, 0x20, R7 ;  /* 0x0000002000007824 */ /* 0x000fe200078e0207 */
[----:B------:R-:W5:Y:S01]  /*1c9f0*/  LD.E.128 R72, desc[UR50][R72.64] ;  /* 0x0000003248487980 */ /* 0x000f62000c101d00 */
[----:B------:R-:W-:-:S02]  /*1ca00*/  IMAD R21, R4, UR4, RZ ;  /* 0x0000000404157c24 */ /* 0x000fc4000f8e02ff */
[----:B------:R-:W-:Y:S01]  /*1ca10*/  IMAD.IADD R4, R197, 0x1, R0 ;  /* 0x00000001c5047824 */ /* 0x000fe200078e0200 */
[----:B------:R-:W5:Y:S03]  /*1ca20*/  LD.E.128 R76, desc[UR50][R76.64] ;  /* 0x000000324c4c7980 */ /* 0x000f66000c101d00 */
[----:B0-----:R-:W-:Y:S01]  /*1ca30*/  @P0 IMAD.HI.U32 R0, R4, R87, RZ ;  /* 0x0000005704000227 */ /* 0x001fe200078e00ff */
[----:B------:R-:W-:Y:S01]  /*1ca40*/  @!PT LDS RZ, [RZ] ;  /* 0x00000000fffff984 */ /* 0x000fe20000000800 */
[----:B------:R-:W-:Y:S01]  /*1ca50*/  @!PT LDS RZ, [RZ] ;  /* 0x00000000fffff984 */ /* 0x000fe20000000800 */
[----:B------:R-:W-:Y:S01]  /*1ca60*/  @!PT LDS RZ, [RZ] ;  /* 0x00000000fffff984 */ /* 0x000fe20000000800 */
[----:B------:R-:W-:Y:S01]  /*1ca70*/  @!PT LDS RZ, [RZ] ;  /* 0x00000000fffff984 */ /* 0x000fe20000000800 */
[----:B------:R0:W-:Y:S06]  /*1ca80*/  MEMBAR.ALL.CTA ;  /* 0x0000000000007992 */ /* 0x0001ec0000008000 */
[----:B0-----:R-:W0:Y:S01]  /*1ca90*/  FENCE.VIEW.ASYNC.S ;  /* 0x00000000000073c6 */ /* 0x001e220000000000 */
[----:B------:R-:W-:-:S02]  /*1caa0*/  IMAD R85, R6, UR5, R21 ;  /* 0x0000000506557c24 */ /* 0x000fc4000f8e0215 */
[----:B------:R-:W-:Y:S01]  /*1cab0*/  IMAD.MOV.U32 R21, RZ, RZ, R4 ;  /* 0x000000ffff157224 */ /* 0x000fe200078e0004 */
[----:B-1----:R-:W-:Y:S01]  /*1cac0*/  @P0 SHF.R.U32.HI R21, RZ, R89, R0 ;  /* 0x00000059ff150219 */ /* 0x002fe20000011600 */
[----:B------:R-:W-:Y:S01]  /*1cad0*/  IMAD.WIDE.U32 R2, R6, UR4, R2 ;  /* 0x0000000406027c25 */ /* 0x000fe2000f8e0002 */
[----:B------:R-:W-:Y:S02]  /*1cae0*/  ULDC.64 UR4, c[0x0][0xbe0] ;  /* 0x0002f80000047ab9 */ /* 0x000fe40000000a00 */
[----:B------:R-:W-:Y:S01]  /*1caf0*/  SHF.R.S32.HI R0, RZ, 0x1f, R21 ;  /* 0x0000001fff007819 */ /* 0x000fe20000011415 */
[----:B------:R-:W-:Y:S02]  /*1cb00*/  IMAD.IADD R3, R3, 0x1, R85 ;  /* 0x0000000103037824 */ /* 0x000fe400078e0255 */
[----:B------:R-:W-:-:S04]  /*1cb10*/  IMAD.MOV R85, RZ, RZ, -R21 ;  /* 0x000000ffff557224 */ /* 0x000fc800078e0a15 */
[----:B------:R-:W-:Y:S02]  /*1cb20*/  IMAD R85, R20, R85, R4 ;  /* 0x0000005514557224 */ /* 0x000fe400078e0204 */
[----:B------:R-:W-:Y:S02]  /*1cb30*/  IMAD R4, R0, UR4, RZ ;  /* 0x0000000400047c24 */ /* 0x000fe4000f8e02ff */
[----:B------:R-:W1:Y:S01]  /*1cb40*/  LDC R0, c[0x0][0xbc8] ;  /* 0x0002f200ff007b82 */ /* 0x000e620000000800 */
[----:B------:R-:W-:-:S04]  /*1cb50*/  IMAD.WIDE.U32 R2, R21, UR4, R2 ;  /* 0x0000000415027c25 */ /* 0x000fc8000f8e0002 */
        /* <DEDUP_REMOVED lines=10> */
[----:B-1----:R-:W-:-:S04]  /*1cc00*/  ISETP.GE.AND P0, PT, R164, R0, PT ;  /* 0x00000000a400720c */ /* 0x002fc80003f06270 */
[----:B------:R-:W-:Y:S02]  /*1cc10*/  LEA.HI.X R84, R2, UR5, R3, 0x1, P1 ;  /* 0x0000000502547c11 */ /* 0x000fe400088f0c03 */
[----:B------:R-:W-:Y:S02]  /*1cc20*/  SEL R2, RZ, 0xffffffff, P0 ;  /* 0xffffffffff027807 */ /* 0x000fe40000000000 */
[-C--:B------:R-:W-:Y:S02]  /*1cc30*/  ISETP.GE.AND P0, PT, R162, R0.reuse, PT ;  /* 0x00000000a200720c */ /* 0x080fe40003f06270 */
[----:B------:R-:W-:Y:S01]  /*1cc40*/  ISETP.GE.AND P1, PT, R214, R0, PT ;  /* 0x00000000d600720c */ /* 0x000fe20003f26270 */
[----:B------:R-:W-:Y:S01]  /*1cc50*/  IMAD.SHL.U32 R21, R2, 0x2, RZ ;  /* 0x0000000202157824 */ /* 0x000fe200078e00ff */
[----:B------:R-:W-:Y:S02]  /*1cc60*/  SEL R3, RZ, 0xffffffff, P0 ;  /* 0xffffffffff037807 */ /* 0x000fe40000000000 */
[----:B------:R-:W-:-:S03]  /*1cc70*/  SEL R2, RZ, 0x1, P1 ;  /* 0x00000001ff027807 */ /* 0x000fc60000800000 */
[----:B------:R-:W-:Y:S01]  /*1cc80*/  IMAD.SHL.U32 R3, R3, 0x4, RZ ;  /* 0x0000000403037824 */ /* 0x000fe200078e00ff */
[----:B------:R-:W-:Y:S02]  /*1cc90*/  LOP3.LUT R2, R21, 0x2, R2, 0xe2, !PT ;  /* 0x0000000215027812 */ /* 0x000fe400078ee202 */
[-C--:B------:R-:W-:Y:S02]  /*1cca0*/  ISETP.GE.AND P0, PT, R160, R0.reuse, PT ;  /* 0x00000000a000720c */ /* 0x080fe40003f06270 */
[----:B------:R-:W-:Y:S02]  /*1ccb0*/  LOP3.LUT R2, R3, 0x4, R2, 0xe2, !PT ;  /* 0x0000000403027812 */ /* 0x000fe400078ee202 */
[----:B------:R-:W-:Y:S02]  /*1ccc0*/  SEL R3, RZ, 0xffffffff, P0 ;  /* 0xffffffffff037807 */ /* 0x000fe40000000000 */
[----:B------:R-:W-:-:S03]  /*1ccd0*/  ISETP.GE.AND P0, PT, R158, R0, PT ;  /* 0x000000009e00720c */ /* 0x000fc60003f06270 */
[----:B------:R-:W-:-:S05]  /*1cce0*/  IMAD.SHL.U32 R3, R3, 0x8, RZ ;  /* 0x0000000803037824 */ /* 0x000fca00078e00ff */
[----:B------:R-:W-:Y:S02]  /*1ccf0*/  LOP3.LUT R2, R3, 0x8, R2, 0xe2, !PT ;  /* 0x0000000803027812 */ /* 0x000fe400078ee202 */
[----:B------:R-:W-:Y:S02]  /*1cd00*/  SEL R3, RZ, 0xffffffff, P0 ;  /* 0xffffffffff037807 */ /* 0x000fe40000000000 */
[----:B------:R-:W-:-:S03]  /*1cd10*/  ISETP.GE.AND P0, PT, R156, R0, PT ;  /* 0x000000009c00720c */ /* 0x000fc60003f06270 */
[----:B------:R-:W-:-:S05]  /*1cd20*/  IMAD.SHL.U32 R3, R3, 0x10, RZ ;  /* 0x0000001003037824 */ /* 0x000fca00078e00ff */
[----:B------:R-:W-:Y:S02]  /*1cd30*/  LOP3.LUT R2, R3, 0x10, R2, 0xe2, !PT ;  /* 0x0000001003027812 */ /* 0x000fe400078ee202 */
[----:B------:R-:W-:Y:S01]  /*1cd40*/  SEL R3, RZ, 0xffffffff, P0 ;  /* 0xffffffffff037807 */ /* 0x000fe20000000000 */
[----:B------:R-:W-:Y:S02]  /*1cd50*/  IMAD R85, R5, R20, RZ ;  /* 0x0000001405557224 */ /* 0x000fe400078e02ff */
[----:B------:R-:W-:Y:S02]  /*1cd60*/  IMAD.IADD R197, R7, 0x1, R197 ;  /* 0x0000000107c57824 */ /* 0x000fe400078e02c5 */
[----:B------:R-:W-:Y:S02]  /*1cd70*/  IMAD.SHL.U32 R3, R3, 0x20, RZ ;  /* 0x0000002003037824 */ /* 0x000fe400078e00ff */
[----:B------:R-:W-:Y:S01]  /*1cd80*/  VIADD R154, R214, 0x180 ;  /* 0x00000180d69a7836 */ /* 0x000fe20000000000 */
[----:B------:R-:W-:-:S02]  /*1cd90*/  ISETP.GE.AND P1, PT, R197, R85, PT ;  /* 0x00000055c500720c */ /* 0x000fc40003f26270 */
[----:B------:R-:W-:Y:S01]  /*1cda0*/  LOP3.LUT R21, R3, 0x20, R2, 0xe2, !PT ;  /* 0x0000002003157812 */ /* 0x000fe200078ee202 */
[----:B------:R-:W-:Y:S01]  /*1cdb0*/  VIADD R2, R17, 0x38820 ;  /* 0x0003882011027836 */ /* 0x000fe20000000000 */
[----:B------:R-:W-:Y:S01]  /*1cdc0*/  ISETP.GE.AND P0, PT, R154, R0, PT ;  /* 0x000000009a00720c */ /* 0x000fe20003f06270 */
[----:B------:R-:W-:-:S03]  /*1cdd0*/  VIADD R152, R214, 0x1c0 ;  /* 0x000001c0d6987836 */ /* 0x000fc60000000000 */
[----:B------:R-:W-:Y:S02]  /*1cde0*/  SEL R4, RZ, 0x40, P0 ;  /* 0x00000040ff047807 */ /* 0x000fe40000000000 */
[----:B------:R-:W-:Y:S02]  /*1cdf0*/  PRMT R2, RZ, 0x654, R2 ;  /* 0x00000654ff027816 */ /* 0x000fe40000000002 */
[----:B------:R-:W-:Y:S01]  /*1ce00*/  ISETP.GE.AND P0, PT, R152, R0, PT ;  /* 0x000000009800720c */ /* 0x000fe20003f06270 */
[C---:B------:R-:W-:Y:S01]  /*1ce10*/  VIADD R153, R214.reuse, 0x1c0 ;  /* 0x000001c0d6997836 */ /* 0x040fe20000000000 */
[----:B------:R-:W-:Y:S01]  /*1ce20*/  LOP3.LUT R21, R21, R4, RZ, 0xfc, !PT ;  /* 0x0000000415157212 */ /* 0x000fe200078efcff */
[C---:B------:R-:W-:Y:S01]  /*1ce30*/  VIADD R155, R214.reuse, 0x180 ;  /* 0x00000180d69b7836 */ /* 0x040fe20000000000 */
[----:B------:R-:W-:Y:S01]  /*1ce40*/  SEL R20, RZ, 0x80, P0 ;  /* 0x00000080ff147807 */ /* 0x000fe20000000000 */
[C---:B------:R-:W-:Y:S01]  /*1ce50*/  VIADD R157, R214.reuse, 0x140 ;  /* 0x00000140d69d7836 */ /* 0x040fe20000000000 */
[----:B0-----:R0:W-:Y:S01]  /*1ce60*/  SYNCS.ARRIVE.TRANS64.RED.A1T0 RZ, [R2+URZ], RZ ;  /* 0x000000ff02ff79a7 */ /* 0x0011e2000810043f */
[----:B------:R-:W-:-:S02]  /*1ce70*/  VIADD R159, R214, 0x100 ;  /* 0x00000100d69f7836 */ /* 0x000fc40000000000 */
[C---:B------:R-:W-:Y:S02]  /*1ce80*/  VIADD R161, R214.reuse, 0xc0 ;  /* 0x000000c0d6a17836 */ /* 0x040fe40000000000 */
[C---:B------:R-:W-:Y:S02]  /*1ce90*/  VIADD R163, R214.reuse, 0x80 ;  /* 0x00000080d6a37836 */ /* 0x040fe40000000000 */
[----:B------:R-:W-:Y:S01]  /*1cea0*/  VIADD R165, R214, 0x40 ;  /* 0x00000040d6a57836 */ /* 0x000fe20000000000 */
[----:B0-----:R0:W1:Y:S01]  /*1ceb0*/  SHFL.IDX PT, R2, R80, RZ, 0x181f ;  /* 0x00181fff50027589 */ /* 0x00106200000e0000 */
[----:B------:R-:W-:Y:S03]  /*1cec0*/  BSSY B1, `(.L_x_3544) ;  /* 0x000002a000017945 */ /* 0x000fe60003800000 */
[----:B------:R0:W2:Y:S01]  /*1ced0*/  SHFL.IDX PT, R3, R84, RZ, 0x181f ;  /* 0x00181fff54037589 */ /* 0x0000a200000e0000 */
[----:B------:R-:W-:-:S02]  /*1cee0*/  LOP3.LUT R20, R21, R20, RZ, 0xfc, !PT ;  /* 0x0000001415147212 */ /* 0x000fc400078efcff */
[----:B------:R-:W-:Y:S02]  /*1cef0*/  SHF.R.S32.HI R153, RZ, 0x1f, R153 ;  /* 0x0000001fff997819 */ /* 0x000fe40000011499 */
[----:B------:R-:W-:Y:S02]  /*1cf00*/  SHF.R.S32.HI R155, RZ, 0x1f, R155 ;  /* 0x0000001fff9b7819 */ /* 0x000fe4000001149b */
[----:B------:R-:W-:Y:S02]  /*1cf10*/  SHF.R.S32.HI R157, RZ, 0x1f, R157 ;  /* 0x0000001fff9d7819 */ /* 0x000fe4000001149d */
[----:B------:R-:W-:Y:S02]  /*1cf20*/  SHF.R.S32.HI R159, RZ, 0x1f, R159 ;  /* 0x0000001fff9f7819 */ /* 0x000fe4000001149f */
[----:B------:R-:W-:Y:S02]  /*1cf30*/  SHF.R.S32.HI R161, RZ, 0x1f, R161 ;  /* 0x0000001fffa17819 */ /* 0x000fe400000114a1 */
[----:B------:R-:W-:-:S02]  /*1cf40*/  SHF.R.S32.HI R163, RZ, 0x1f, R163 ;  /* 0x0000001fffa37819 */ /* 0x000fc400000114a3 */
        /* <DEDUP_REMOVED lines=8> */
[----:B-----5:R0:W-:Y:S01]  /*1cfd0*/  @!P0 ST.E.128 desc[UR50][R4.64], R8 ;  /* 0x0000000804008985 */ /* 0x0201e2000c101d32 */
[----:B------:R-:W-:-:S04]  /*1cfe0*/  @!P3 LEA R6, P6, R160, R2, 0x1 ;  /* 0x00000002a006b211 */ /* 0x000fc800078c08ff */
[----:B------:R-:W-:Y:S02]  /*1cff0*/  @!P3 LEA.HI.X R7, R160, R3, R161, 0x1, P6 ;  /* 0x00000003a007b211 */ /* 0x000fe400030f0ca1 */
[----:B0-----:R-:W-:-:S04]  /*1d000*/  @!P1 LEA R4, P0, R164, R2, 0x1 ;  /* 0x00000002a4049211 */ /* 0x001fc800078008ff */
[----:B------:R-:W-:Y:S02]  /*1d010*/  @!P1 LEA.HI.X R5, R164, R3, R165, 0x1, P0 ;  /* 0x00000003a4059211 */ /* 0x000fe400000f0ca5 */
[----:B------:R-:W-:-:S03]  /*1d020*/  LOP3.LUT P0, RZ, R21, 0x40, RZ, 0xc0, !PT ;  /* 0x0000004015ff7812 */ /* 0x000fc6000780c0ff */
        /* <DEDUP_REMOVED lines=19> */
.L_x_3545:
[----:B------:R-:W-:Y:S05]  /*1d160*/  BSYNC B1 ;  /* 0x0000000000017941 */ /* 0x000fea0003800000 */
.L_x_3544:
[----:B0-----:R-:W-:Y:S01]  /*1d170*/  VIADD R4, R197, 0x20 ;  /* 0x00000020c5047836 */ /* 0x001fe20000000000 */
[----:B--2---:R2:W0:Y:S04]  /*1d180*/  SHFL.IDX PT, R3, R84, 0x1, 0x181f ;  /* 0x00381f0054037f89 */ /* 0x00442800000e0000 */
        /* <DEDUP_REMOVED lines=9> */
[----:B01----:R-:W-:Y:S02]  /*1d220*/  @!P6 IMAD.WIDE R4, R214, 0x2, R2 ;  /* 0x00000002d604e825 */ /* 0x003fe400078e0202 */
[----:B------:R-:W-:-:S03]  /*1d230*/  @!P5 LEA R6, P4, R164, R2, 0x1 ;  /* 0x00000002a406d211 */ /* 0x000fc600078808ff */
[----:B-----5:R0:W-:Y:S01]  /*1d240*/  @!P6 ST.E.128 desc[UR50][R4.64], R12 ;  /* 0x0000000c0400e985 */ /* 0x0201e2000c101d32 */
        /* <DEDUP_REMOVED lines=24> */
.L_x_3543:
[----:B------:R-:W2:Y:S01]  /*1d3d0*/  LDL.LU R7, [R1+0x64] ;  /* 0x0000640001077983 */ /* 0x000ea20000300800 */
[----:B------:R-:W-:Y:S01]  /*1d3e0*/  ULDC.64 UR4, c[0x0][0xc08] ;  /* 0x0003020000047ab9 */ /* 0x000fe20000000a00 */
[----:B------:R-:W0:Y:S01]  /*1d3f0*/  LDC R10, c[0x0][0xce8] ;  /* 0x00033a00ff0a7b82 */ /* 0x000e220000000800 */
[----:B------:R-:W-:Y:S01]  /*1d400*/  IMAD R0, R0, UR4, RZ ;  /* 0x0000000400007c24 */ /* 0x000fe2000f8e02ff */
[----:B------:R-:W-:Y:S01]  /*1d410*/  BSSY B1, `(.L_x_3547) ;  /* 0x0000110000017945 */ /* 0x000fe20003800000 */
[----:B------:R-:W-:-:S04]  /*1d420*/  IMAD.WIDE.U32 R8, R4, UR4, RZ ;  /* 0x0000000404087c25 */ /* 0x000fc8000f8e00ff */
[----:B------:R-:W-:Y:S01]  /*1d430*/  IMAD R0, R4, UR5, R0 ;  /* 0x0000000504007c24 */ /* 0x000fe2000f8e0200 */
[----:B------:R-:W-:Y:S01]  /*1d440*/  ULDC.64 UR4, c[0x0][0xc38] ;  /* 0x00030e0000047ab9 */ /* 0x000fe20000000a00 */
[--C-:B------:R-:W-:Y:S02]  /*1d450*/  IMAD.IADD R4, R222, 0x1, R197.reuse ;  /* 0x00000001de047824 */ /* 0x100fe400078e02c5 */
        /* <DEDUP_REMOVED lines=115> */
[----:B------:R-:W-:Y:S01]  /*1db90*/  ULDC.64 UR4, c[0x0][0xc00] ;  /* 0x0003000000047ab9 */ /* 0x000fe20000000a00 */
[----:B------:R-:W-:Y:S01]  /*1dba0*/  VIADD R4, R17, 0x38820 ;  /* 0x0003882011047836 */ /* 0x000fe20000000000 */
[----:B------:R-:W-:Y:S01]  /*1dbb0*/  LEA R6, P0, R8, UR4, 0x2 ;  /* 0x0000000408067c11 */ /* 0x000fe2000f8010ff */
[----:B------:R-:W-:-:S03]  /*1dbc0*/  IMAD.IADD R5, R9, 0x1, R5 ;  /* 0x0000000109057824 */ /* 0x000fc600078e0205 */
[----:B------:R-:W-:Y:S01]  /*1dbd0*/  PRMT R4, RZ, 0x654, R4 ;  /* 0x00000654ff047816 */ /* 0x000fe20000000004 */
[----:B------:R0:W1:Y:S01]  /*1dbe0*/  SHFL.IDX PT, R15, R6, RZ, 0x1c1f ;  /* 0x001c1fff060f7589 */ /* 0x00006200000e0000 */
[----:B------:R-:W-:Y:S02]  /*1dbf0*/  LEA.HI.X R7, R8, UR5, R5, 0x2, P0 ;  /* 0x0000000508077c11 */ /* 0x000fe400080f1405 */
[----:B------:R-:W-:Y:S01]  /*1dc00*/  ISETP.GE.AND P0, PT, R197, R0, PT ;  /* 0x00000000c500720c */ /* 0x000fe20003f06270 */
[----:B------:R0:W-:Y:S02]  /*1dc10*/  SYNCS.ARRIVE.TRANS64.RED.A1T0 RZ, [R4+URZ], RZ ;  /* 0x000000ff04ff79a7 */ /* 0x0001e4000810043f */
[----:B------:R0:W2:Y:S10]  /*1dc20*/  SHFL.IDX PT, R14, R7, RZ, 0x1c1f ;  /* 0x001c1fff070e7589 */ /* 0x0000b400000e0000 */
[----:B0-----:R-:W-:Y:S05]  /*1dc30*/  @P0 BRA `(.L_x_3548) ;  /* 0x0000000800340947 */ /* 0x001fea0003800000 */
[----:B------:R-:W-:Y:S01]  /*1dc40*/  ULDC UR4, c[0x0][0xbc8] ;  /* 0x0002f20000047ab9 */ /* 0x000fe20000000800 */
[----:B------:R-:W-:Y:S01]  /*1dc50*/  SHF.R.S32.HI R11, RZ, 0x1f, R212 ;  /* 0x0000001fff0b7819 */ /* 0x000fe200000114d4 */
[C---:B------:R-:W-:Y:S01]  /*1dc60*/  VIADD R9, R212.reuse, 0x8 ;  /* 0x00000008d4097836 */ /* 0x040fe20000000000 */
[C---:B------:R-:W-:Y:S01]  /*1dc70*/  ISETP.GE.AND P0, PT, R212.reuse, UR4, PT ;  /* 0x00000004d4007c0c */ /* 0x040fe2000bf06270 */
[C---:B------:R-:W-:Y:S01]  /*1dc80*/  VIADD R8, R212.reuse, 0x8 ;  /* 0x00000008d4087836 */ /* 0x040fe20000000000 */
[----:B------:R-:W-:Y:S01]  /*1dc90*/  ISETP.GE.AND P3, PT, R195, UR4, PT ;  /* 0x00000004c3007c0c */ /* 0x000fe2000bf66270 */
[----:B------:R-:W-:Y:S01]  /*1dca0*/  VIADD R10, R212, 0x10 ;  /* 0x00000010d40a7836 */ /* 0x000fe20000000000 */
[----:B------:R-:W-:Y:S02]  /*1dcb0*/  ISETP.GE.AND P4, PT, R185, UR4, PT ;  /* 0x00000004b9007c0c */ /* 0x000fe4000bf86270 */
[----:B------:R-:W-:-:S07]  /*1dcc0*/  SHF.R.S32.HI R8, RZ, 0x1f, R8 ;  /* 0x0000001fff087819 */ /* 0x000fce0000011408 */
[----:B-1----:R-:W-:-:S04]  /*1dcd0*/  @!P0 LEA R4, P1, R212, R15, 0x2 ;  /* 0x0000000fd4048211 */ /* 0x002fc800078210ff */
        /* <DEDUP_REMOVED lines=11> */
[----:B------:R-:W-:Y:S02]  /*1dd90*/  SHF.R.S32.HI R9, RZ, 0x1f, R9 ;  /* 0x0000001fff097819 */ /* 0x000fe40000011409 */
[----:B------:R-:W-:-:S09]  /*1dda0*/  SHF.R.S32.HI R8, RZ, 0x1f, R8 ;  /* 0x0000001fff087819 */ /* 0x000fd20000011408 */
[----:B0-----:R-:W-:-:S04]  /*1ddb0*/  @!P0 LEA R4, P2, R10, R15, 0x2 ;  /* 0x0000000f0a048211 */ /* 0x001fc800078410ff */
[----:B------:R-:W-:Y:S01]  /*1ddc0*/  @!P0 LEA.HI.X R5, R10, R14, R9, 0x2, P2 ;  /* 0x0000000e0a058211 */ /* 0x000fe200010f1409 */
[----:B------:R-:W-:-:S04]  /*1ddd0*/  VIADD R10, R212, 0x18 ;  /* 0x00000018d40a7836 */ /* 0x000fc80000000000 */
        /* <DEDUP_REMOVED lines=38> */
[----:B0-----:R-:W-:Y:S02]  /*1e040*/  @!P1 LEA R4, P0, R199, R15, 0x2 ;  /* 0x0000000fc7049211 */ /* 0x001fe400078010ff */
        /* <DEDUP_REMOVED lines=76> */
.L_x_3548:
[----:B------:R-:W-:Y:S05]  /*1e510*/  BSYNC B1 ;  /* 0x0000000000017941 */ /* 0x000fea0003800000 */
.L_x_3547:
[----:B------:R-:W-:Y:S01]  /*1e520*/  VIADD R197, R197, 0x8 ;  /* 0x00000008c5c57836 */ /* 0x000fe20000000000 */
[----:B0-----:R0:W3:Y:S04]  /*1e530*/  SHFL.IDX PT, R10, R7, 0x1, 0x1c1f ;  /* 0x003c1f00070a7f89 */ /* 0x0010e800000e0000 */
[----:B------:R-:W-:Y:S01]  /*1e540*/  ISETP.GE.AND P0, PT, R197, R0, PT ;  /* 0x00000000c500720c */ /* 0x000fe20003f06270 */
[----:B------:R0:W4:-:S12]  /*1e550*/  SHFL.IDX PT, R11, R6, 0x1, 0x1c1f ;  /* 0x003c1f00060b7f89 */ /* 0x00011800000e0000 */
[----:B0-----:R-:W-:Y:S05]  /*1e560*/  @P0 BRA `(.L_x_3546) ;  /* 0x0000001800400947 */ /* 0x001fea0003800000 */
[----:B------:R-:W-:Y:S01]  /*1e570*/  ULDC UR4, c[0x0][0xbc8] ;  /* 0x0002f20000047ab9 */ /* 0x000fe20000000800 */
[C---:B------:R-:W-:Y:S01]  /*1e580*/  VIADD R8, R212.reuse, 0x8 ;  /* 0x00000008d4087836 */ /* 0x040fe20000000000 */
[C---:B------:R-:W-:Y:S01]  /*1e590*/  ISETP.GE.AND P4, PT, R212.reuse, UR4, PT ;  /* 0x00000004d4007c0c */ /* 0x040fe2000bf86270 */
[C---:B--2---:R-:W-:Y:S01]  /*1e5a0*/  VIADD R14, R212.reuse, 0x10 ;  /* 0x00000010d40e7836 */ /* 0x044fe20000000000 */
[----:B------:R-:W-:Y:S01]  /*1e5b0*/  SHF.R.S32.HI R9, RZ, 0x1f, R212 ;  /* 0x0000001fff097819 */ /* 0x000fe200000114d4 */
[----:B------:R-:W-:Y:S01]  /*1e5c0*/  VIADD R12, R212, 0x18 ;  /* 0x00000018d40c7836 */ /* 0x000fe20000000000 */
[----:B------:R-:W-:Y:S01]  /*1e5d0*/  ISETP.GE.AND P2, PT, R8, UR4, PT ;  /* 0x0000000408007c0c */ /* 0x000fe2000bf46270 */
[----:B-1----:R-:W-:Y:S01]  /*1e5e0*/  VIADD R15, R212, 0x10 ;  /* 0x00000010d40f7836 */ /* 0x002fe20000000000 */
[----:B------:R-:W-:Y:S01]  /*1e5f0*/  ISETP.GE.AND P1, PT, R14, UR4, PT ;  /* 0x000000040e007c0c */ /* 0x000fe2000bf26270 */
[----:B------:R-:W-:Y:S01]  /*1e600*/  VIADD R13, R212, 0x18 ;  /* 0x00000018d40d7836 */ /* 0x000fe20000000000 */
[----:B------:R-:W-:-:S02]  /*1e610*/  ISETP.GE.AND P0, PT, R12, UR4, PT ;  /* 0x000000040c007c0c */ /* 0x000fc4000bf06270 */
[----:B------:R-:W-:Y:S02]  /*1e620*/  SHF.R.S32.HI R15, RZ, 0x1f, R15 ;  /* 0x0000001fff0f7819 */ /* 0x000fe4000001140f */
[----:B------:R-:W-:Y:S02]  /*1e630*/  SHF.R.S32.HI R13, RZ, 0x1f, R13 ;  /* 0x0000001fff0d7819 */ /* 0x000fe4000001140d */
[----:B----4-:R-:W-:-:S04]  /*1e640*/  @!P4 LEA R4, P3, R212, R11, 0x2 ;  /* 0x0000000bd404c211 */ /* 0x010fc800078610ff */
[CC--:B---3--:R-:W-:Y:S01]  /*1e650*/  @!P4 LEA.HI.X R5, R212.reuse, R10.reuse, R9, 0x2, P3 ;  /* 0x0000000ad405c211 */ /* 0x0c8fe200018f1409 */
[----:B------:R-:W-:Y:S01]  /*1e660*/  VIADD R9, R212, 0x8 ;  /* 0x00000008d4097836 */ /* 0x000fe20000000000 */
[----:B------:R-:W-:Y:S02]  /*1e670*/  ISETP.GE.AND P3, PT, R223, UR4, PT ;  /* 0x00000004df007c0c */ /* 0x000fe4000bf66270 */
[C---:B------:R-:W-:Y:S01]  /*1e680*/  @!P1 LEA R6, P5, R14.reuse, R11, 0x2 ;  /* 0x0000000b0e069211 */ /* 0x040fe200078a10ff */
[----:B------:R0:W-:Y:S01]  /*1e690*/  @!P4 ST.E.64 desc[UR50][R4.64], R26 ;  /* 0x0000001a0400c985 */ /* 0x0001e2000c101b32 */
[----:B------:R-:W-:Y:S02]  /*1e6a0*/  SHF.R.S32.HI R9, RZ, 0x1f, R9 ;  /* 0x0000001fff097819 */ /* 0x000fe40000011409 */
[----:B------:R-:W-:Y:S02]  /*1e6b0*/  ISETP.GE.AND P4, PT, R211, UR4, PT ;  /* 0x00000004d3007c0c */ /* 0x000fe4000bf86270 */
[----:B------:R-:W-:-:S02]  /*1e6c0*/  @!P1 LEA.HI.X R7, R14, R10, R15, 0x2, P5 ;  /* 0x0000000a0e079211 */ /* 0x000fc400028f140f */
        /* <DEDUP_REMOVED lines=11> */
[----:B0-----:R-:W-:-:S02]  /*1e780*/  @!P3 LEA R4, P1, R223, R11, 0x2 ;  /* 0x0000000bdf04b211 */ /* 0x001fc400078210ff */
[-C--:B-1----:R-:W-:Y:S02]  /*1e790*/  @!P4 LEA R6, P2, R211, R11.reuse, 0x2 ;  /* 0x0000000bd306c211 */ /* 0x082fe400078410ff */
        /* <DEDUP_REMOVED lines=8> */
[----:B------:R-:W-:Y:S02]  /*1e820*/  @!P5 LEA.HI.X R9, R209, R10, R210, 0x2, P6 ;  /* 0x0000000ad109d211 */ /* 0x000fe400030f14d2 */
[----:B------:R-:W-:-:S03]  /*1e830*/  ISETP.GE.AND P4, PT, R199, UR4, PT ;  /* 0x00000004c7007c0c */ /* 0x000fc6000bf86270 */
[----:B------:R2:W-:Y:S01]  /*1e840*/  @!P5 ST.E.64 desc[UR50][R8.64], R50 ;  /* 0x000000320800d985 */ /* 0x0005e2000c101b32 */
[-C--:B0-----:R-:W-:Y:S02]  /*1e850*/  @!P0 LEA R4, P6, R207, R11.reuse, 0x2 ;  /* 0x0000000bcf048211 */ /* 0x081fe400078c10ff */
[-C--:B-1----:R-:W-:Y:S02]  /*1e860*/  @!P1 LEA R6, P5, R205, R11.reuse, 0x2 ;  /* 0x0000000bcd069211 */ /* 0x082fe400078a10ff */
        /* <DEDUP_REMOVED lines=24> */
[-C--:B-1----:R-:W-:Y:S01]  /*1e9f0*/  @!P1 LEA R6, P3, R183, R11.reuse, 0x2 ;  /* 0x0000000bb7069211 */ /* 0x082fe200078610ff */
[----:B------:R0:W-:Y:S01]  /*1ea00*/  @!P0 ST.E.64 desc[UR50][R4.64], R78 ;  /* 0x0000004e04008985 */ /* 0x0001e2000c101b32 */
[----:B--2---:R-:W-:Y:S02]  /*1ea10*/  @!P2 LEA R8, P6, R181, R11, 0x2 ;  /* 0x0000000bb508a211 */ /* 0x004fe400078c10ff */
[----:B------:R-:W-:Y:S02]  /*1ea20*/  @!P1 LEA.HI.X R7, R183, R10, R184, 0x2, P3 ;  /* 0x0000000ab7079211 */ /* 0x000fe400018f14b8 */
[----:B------:R-:W-:-:S02]  /*1ea30*/  ISETP.GE.AND P3, PT, R175, UR4, PT ;  /* 0x00000004af007c0c */ /* 0x000fc4000bf66270 */
[----:B------:R-:W-:Y:S01]  /*1ea40*/  @!P2 LEA.HI.X R9, R181, R10, R182, 0x2, P6 ;  /* 0x0000000ab509a211 */ /* 0x000fe200030f14b6 */
[----:B------:R1:W-:Y:S01]  /*1ea50*/  @!P1 ST.E.64 desc[UR50][R6.64], R2 ;  /* 0x0000000206009985 */ /* 0x0003e2000c101b32 */
[----:B------:R-:W-:-:S03]  /*1ea60*/  ISETP.GE.AND P1, PT, R171, UR4, PT ;  /* 0x00000004ab007c0c */ /* 0x000fc6000bf26270 */
[----:B------:R-:W-:Y:S01]  /*1ea70*/  @!P2 ST.E.64 desc[UR50][R8.64], R86 ;  /* 0x000000560800a985 */ /* 0x000fe2000c101b32 */
[----:B------:R-:W-:Y:S02]  /*1ea80*/  ISETP.GE.AND P2, PT, R173, UR4, PT ;  /* 0x00000004ad007c0c */ /* 0x000fe4000bf46270 */
[----:B0-----:R-:W-:-:S04]  /*1ea90*/  @!P4 LEA R4, P0, R177, R11, 0x2 ;  /* 0x0000000bb104c211 */ /* 0x001fc800078010ff */
[----:B------:R-:W-:Y:S02]  /*1eaa0*/  @!P4 LEA.HI.X R5, R177, R10, R178, 0x2, P0 ;  /* 0x0000000ab105c211 */ /* 0x000fe400000f14b2 */
[----:B------:R-:W-:Y:S02]  /*1eab0*/  ISETP.GE.AND P0, PT, R169, UR4, PT ;  /* 0x00000004a9007c0c */ /* 0x000fe4000bf06270 */
[----:B-1----:R-:W-:-:S04]  /*1eac0*/  @!P5 LEA R2, P6, R179, R11, 0x2 ;  /* 0x0000000bb302d211 */ /* 0x002fc800078c10ff */
        /* <DEDUP_REMOVED lines=57> */
.L_x_3540:
[----:B------:R-:W4:Y:S01]  /*1ee60*/  LDL R9, [R1+0x60] ;  /* 0x0000600001097983 */ /* 0x000f220000100800 */
        /* <DEDUP_REMOVED lines=9> */
[----:B01----:R-:W0:Y:S01]  /*1ef00*/  @P1 LDC.64 R4, c[0x0][0xd08] ;  /* 0x00034200ff041b82 */ /* 0x003e220000000a00 */
[----:B------:R-:W-:Y:S02]  /*1ef10*/  ULDC UR4, c[0x0][0xb88] ;  /* 0x0002e20000047ab9 */ /* 0x000fe40000000800 */
[----:B------:R-:W-:Y:S01]  /*1ef20*/  IMAD.U32 R0, RZ, RZ, UR4 ;  /* 0x00000004ff007e24 */ /* 0x000fe2000f8e00ff */
[----:B------:R-:W1:Y:S01]  /*1ef30*/  S2R R6, SR_TID.X ;  /* 0x0000000000067919 */ /* 0x000e620000002100 */
[----:B----4-:R-:W-:-:S04]  /*1ef40*/  IMAD.WIDE R2, R9, 0x4, R2 ;  /* 0x0000000409027825 */ /* 0x010fc800078e0202 */
[----:B0-----:R-:W-:Y:S01]  /*1ef50*/  @P1 IMAD.WIDE R4, R9, 0x4, R4 ;  /* 0x0000000409041825 */ /* 0x001fe200078e0204 */
[----:B------:R0:W5:Y:S04]  /*1ef60*/  @P0 LDG.E R15, desc[UR50][R2.64] ;  /* 0x00000032020f0981 */ /* 0x000168000c1e1900 */
[----:B------:R0:W5:Y:S01]  /*1ef70*/  @P1 LDG.E R0, desc[UR50][R4.64] ;  /* 0x0000003204001981 */ /* 0x000162000c1e1900 */
[----:B--2---:R-:W-:Y:S01]  /*1ef80*/  ISETP.NE.AND P2, PT, R8, RZ, PT ;  /* 0x000000ff0800720c */ /* 0x004fe20003f45270 */
[----:B-1----:R-:W-:Y:S01]  /*1ef90*/  VIADD R7, R6, 0xffffff80 ;  /* 0xffffff8006077836 */ /* 0x002fe20000000000 */
[----:B------:R-:W-:-:S04]  /*1efa0*/  SHF.R.S32.HI R26, RZ, 0x1f, R9 ;  /* 0x0000001fff1a7819 */ /* 0x000fc80000011409 */
[----:B------:R-:W-:-:S07]  /*1efb0*/  ISETP.GT.AND P3, PT, R7, 0x3f, PT ;  /* 0x0000003f0700780c */ /* 0x000fce0003f64270 */
[----:B------:R-:W1:Y:S02]  /*1efc0*/  @!P2 LDC R8, c[0x0][0xbd4] ;  /* 0x0002f500ff08ab82 */ /* 0x000e640000000800 */
[----:B-1----:R0:W-:Y:S01]  /*1efd0*/  @!P2 STL [R1+0x5c], R8 ;  /* 0x00005c080100a387 */ /* 0x0021e20000100800 */
[----:B------:R-:W-:Y:S01]  /*1efe0*/  ISETP.GT.AND P2, PT, R8, 0x1, PT ;  /* 0x000000010800780c */ /* 0x000fe20003f44270 */
[----:B------:R-:W-:-:S12]  /*1eff0*/  @P1 BRA `(.L_x_3549) ;  /* 0x0000000000101947 */ /* 0x000fd80003800000 */
[----:B------:R-:W-:Y:S05]  /*1f000*/  @!P0 BRA `(.L_x_3549) ;  /* 0x00000000000c8947 */ /* 0x000fea0003800000 */
[----:B0-----:R-:W2:Y:S04]  /*1f010*/  LDG.E R5, desc[UR50][R2.64] ;  /* 0x0000003202057981 */ /* 0x001ea8000c1e1900 */
[----:B-----5:R-:W2:Y:S02]  /*1f020*/  LDG.E R0, desc[UR50][R2.64+0x4] ;  /* 0x0000043202007981 */ /* 0x020ea4000c1e1900 */
[----:B--2---:R-:W-:-:S07]  /*1f030*/  IMAD.IADD R0, R0, 0x1, -R5 ;  /* 0x0000000100007824 */ /* 0x004fce00078e0a05 */
.L_x_3549:
        /* <DEDUP_REMOVED lines=18> */
[----:B------:R-:W4:Y:S08]  /*1f160*/  LDC.64 R10, c[0x0][R20+0x218] ;  /* 0x00008600140a7b82 */ /* 0x000f300000000a00 */
[----:B------:R-:W5:Y:S08]  /*1f170*/  LDC.64 R4, c[0x0][R20+0x228] ;  /* 0x00008a0014047b82 */ /* 0x000f700000000a00 */
[----:B------:R-:W3:Y:S08]  /*1f180*/  @P1 LDC R14, c[0x0][0xcec] ;  /* 0x00033b00ff0e1b82 */ /* 0x000ef00000000800 */
[----:B------:R-:W5:Y:S08]  /*1f190*/  LDC.64 R6, c[0x0][R20+0x210] ;  /* 0x0000840014067b82 */ /* 0x000f700000000a00 */
[----:B------:R-:W5:Y:S01]  /*1f1a0*/  @P1 LDC R27, c[0x0][0xcf0] ;  /* 0x00033c00ff1b1b82 */ /* 0x000f620000000800 */
[----:B---3--:R-:W-:-:S07]  /*1f1b0*/  @P1 IMAD.HI.U32 R14, R31, R14, RZ ;  /* 0x0000000e1f0e1227 */ /* 0x008fce00078e00ff */
[----:B0-----:R-:W0:Y:S01]  /*1f1c0*/  @!P0 LDC R8, c[0x0][0xc50] ;  /* 0x00031400ff088b82 */ /* 0x001e220000000800 */
[-C--:B-1----:R-:W-:Y:S02]  /*1f1d0*/  IMAD R3, R3, R29.reuse, RZ ;  /* 0x0000001d03037224 */ /* 0x082fe400078e02ff */
[----:B------:R-:W-:-:S05]  /*1f1e0*/  IMAD.WIDE.U32 R12, R2, R29, RZ ;  /* 0x0000001d020c7225 */ /* 0x000fca00078e00ff */
[----:B------:R-:W1:Y:S01]  /*1f1f0*/  @!P0 LDC R9, c[0x0][0xc54] ;  /* 0x00031500ff098b82 */ /* 0x000e620000000800 */
[-C--:B----4-:R-:W-:Y:S02]  /*1f200*/  IMAD R25, R11, R189.reuse, RZ ;  /* 0x000000bd0b197224 */ /* 0x090fe400078e02ff */
[----:B------:R-:W-:Y:S01]  /*1f210*/  IMAD.WIDE.U32 R10, R10, R189, RZ ;  /* 0x000000bd0a0a7225 */ /* 0x000fe200078e00ff */
[----:B-----5:R-:W-:-:S03]  /*1f220*/  @P1 SHF.R.U32.HI R21, RZ, R27, R14 ;  /* 0x0000001bff151219 */ /* 0x020fc6000001160e */
        /* <DEDUP_REMOVED lines=23> */
.L_x_3551:
[----:B------:R-:W-:Y:S05]  /*1f3a0*/  BSYNC B1 ;  /* 0x0000000000017941 */ /* 0x000fea0003800000 */
.L_x_3550:
[----:B------:R-:W-:Y:S05]  /*1f3b0*/  @P2 BRA `(.L_x_3546) ;  /* 0x0000000800ac2947 */ /* 0x000fea0003800000 */
[----:B0-----:R-:W0:Y:S01]  /*1f3c0*/  S2R R4, SR_TID.X ;  /* 0x0000000000047919 */ /* 0x001e220000002100 */
[----:B-1----:R-:W1:Y:S01]  /*1f3d0*/  LDC R9, c[0x0][0xce8] ;  /* 0x00033a00ff097b82 */ /* 0x002e620000000800 */
[----:B------:R-:W-:Y:S01]  /*1f3e0*/  ULDC.64 UR4, c[0x0][0xba0] ;  /* 0x0002e80000047ab9 */ /* 0x000fe20000000a00 */
[----:B------:R-:W-:Y:S01]  /*1f3f0*/  VIADD R38, R214, 0x40 ;  /* 0x00000040d6267836 */ /* 0x000fe20000000000 */
[----:B------:R-:W-:Y:S01]  /*1f400*/  BSSY B1, `(.L_x_3552) ;  /* 0x0000082000017945 */ /* 0x000fe20003800000 */
[----:B------:R-:W-:Y:S02]  /*1f410*/  IMAD R2, R24, UR4, RZ ;  /* 0x0000000418027c24 */ /* 0x000fe4000f8e02ff */
[----:B------:R-:W-:Y:S02]  /*1f420*/  VIADD R36, R214, 0x80 ;  /* 0x00000080d6247836 */ /* 0x000fe40000000000 */
[----:B------:R-:W2:Y:S01]  /*1f430*/  LDC R11, c[0x0][0xbc8] ;  /* 0x0002f200ff0b7b82 */ /* 0x000ea20000000800 */
[----:B------:R-:W-:-:S02]  /*1f440*/  IMAD R5, R15, UR5, R2 ;  /* 0x000000050f057c24 */ /* 0x000fc4000f8e0202 */
[----:B------:R-:W-:Y:S01]  /*1f450*/  IMAD.WIDE.U32 R2, R15, UR4, RZ ;  /* 0x000000040f027c25 */ /* 0x000fe2000f8e00ff */
[----:B------:R-:W-:-:S03]  /*1f460*/  ULDC.64 UR4, c[0x0][0xbe8] ;  /* 0x0002fa0000047ab9 */ /* 0x000fc60000000a00 */
[----:B------:R-:W-:Y:S02]  /*1f470*/  IMAD.IADD R3, R3, 0x1, R5 ;  /* 0x0000000103037824 */ /* 0x000fe400078e0205 */
[----:B------:R-:W-:Y:S02]  /*1f480*/  VIADD R34, R214, 0xc0 ;  /* 0x000000c0d6227836 */ /* 0x000fe40000000000 */
[----:B------:R-:W-:-:S04]  /*1f490*/  IMAD.WIDE.U32 R2, R189, UR4, R2 ;  /* 0x00000004bd027c25 */ /* 0x000fc8000f8e0002 */
[----:B------:R-:W-:Y:S01]  /*1f4a0*/  IMAD R3, R189, UR5, R3 ;  /* 0x00000005bd037c24 */ /* 0x000fe2000f8e0203 */
[----:B-1----:R-:W-:Y:S01]  /*1f4b0*/  ISETP.NE.AND P0, PT, R9, 0x1, PT ;  /* 0x000000010900780c */ /* 0x002fe20003f05270 */
[----:B------:R-:W-:Y:S01]  /*1f4c0*/  ULDC.64 UR4, c[0x0][0xbf0] ;  /* 0x0002fc0000047ab9 */ /* 0x000fe20000000a00 */
[----:B------:R-:W-:Y:S02]  /*1f4d0*/  VIADD R32, R214, 0x100 ;  /* 0x00000100d6207836 */ /* 0x000fe40000000000 */
[----:B------:R-:W-:-:S04]  /*1f4e0*/  IMAD.WIDE.U32 R2, R29, UR4, R2 ;  /* 0x000000041d027c25 */ /* 0x000fc8000f8e0002 */
[----:B0-----:R-:W-:Y:S01]  /*1f4f0*/  VIADD R4, R4, 0xffffff80 ;  /* 0xffffff8004047836 */ /* 0x001fe20000000000 */
[-C--:B--2---:R-:W-:Y:S01]  /*1f500*/  ISETP.GE.AND P1, PT, R38, R11.reuse, PT ;  /* 0x0000000b2600720c */ /* 0x084fe20003f26270 */
[C---:B------:R-:W-:Y:S01]  /*1f510*/  VIADD R30, R214.reuse, 0x140 ;  /* 0x00000140d61e7836 */ /* 0x040fe20000000000 */
[CC--:B------:R-:W-:Y:S01]  /*1f520*/  ISETP.GE.AND P2, PT, R214.reuse, R11.reuse, PT ;  /* 0x0000000bd600720c */ /* 0x0c0fe20003f46270 */
[C---:B------:R-:W-:Y:S01]  /*1f530*/  VIADD R27, R214.reuse, 0x180 ;  /* 0x00000180d61b7836 */ /* 0x040fe20000000000 */
[----:B------:R-:W-:Y:S01]  /*1f540*/  SHF.R.S32.HI R7, RZ, 0x1f, R4 ;  /* 0x0000001fff077819 */ /* 0x000fe20000011404 */
[----:B------:R-:W0:Y:S01]  /*1f550*/  @P0 LDC R13, c[0x0][0xcec] ;  /* 0x00033b00ff0d0b82 */ /* 0x000e220000000800 */
[----:B------:R-:W-:Y:S01]  /*1f560*/  SEL R8, RZ, 0xffffffff, P1 ;  /* 0xffffffffff087807 */ /* 0x000fe20000800000 */
[C---:B------:R-:W-:Y:S01]  /*1f570*/  VIADD R21, R214.reuse, 0x1c0 ;  /* 0x000001c0d6157836 */ /* 0x040fe20000000000 */
[----:B------:R-:W-:Y:S01]  /*1f580*/  LEA.HI R7, R7, R4, RZ, 0x3 ;  /* 0x0000000407077211 */ /* 0x000fe200078f18ff */
[----:B------:R-:W-:Y:S01]  /*1f590*/  VIADD R25, R214, 0x1c0 ;  /* 0x000001c0d6197836 */ /* 0x000fe20000000000 */
[----:B------:R-:W-:Y:S01]  /*1f5a0*/  ISETP.GE.AND P1, PT, R36, R11, PT ;  /* 0x0000000b2400720c */ /* 0x000fe20003f26270 */
[----:B------:R-:W-:Y:S01]  /*1f5b0*/  IMAD.SHL.U32 R8, R8, 0x2, RZ ;  /* 0x0000000208087824 */ /* 0x000fe200078e00ff */
[----:B------:R-:W-:Y:S01]  /*1f5c0*/  LOP3.LUT R5, R7, 0xfffffff8, RZ, 0xc0, !PT ;  /* 0xfffffff807057812 */ /* 0x000fe200078ec0ff */
[----:B------:R-:W1:Y:S01]  /*1f5d0*/  @P0 LDC R15, c[0x0][0xcf0] ;  /* 0x00033c00ff0f0b82 */ /* 0x000e620000000800 */
[----:B------:R-:W-:Y:S01]  /*1f5e0*/  SHF.R.S32.HI R20, RZ, 0x3, R7 ;  /* 0x00000003ff147819 */ /* 0x000fe20000011407 */
[----:B------:R-:W-:Y:S01]  /*1f5f0*/  VIADD R28, R214, 0x180 ;  /* 0x00000180d61c7836 */ /* 0x000fe20000000000 */
[----:B------:R-:W-:Y:S01]  /*1f600*/  SHF.R.S32.HI R25, RZ, 0x1f, R25 ;  /* 0x0000001fff197819 */ /* 0x000fe20000011419 */
[----:B------:R-:W-:-:S02]  /*1f610*/  IMAD.IADD R5, R4, 0x1, -R5 ;  /* 0x0000000104057824 */ /* 0x000fc400078e0a05 */
[----:B------:R-:W-:Y:S01]  /*1f620*/  IMAD R4, R26, UR4, RZ ;  /* 0x000000041a047c24 */ /* 0x000fe2000f8e02ff */
[----:B------:R-:W-:Y:S01]  /*1f630*/  SHF.R.S32.HI R28, RZ, 0x1f, R28 ;  /* 0x0000001fff1c7819 */ /* 0x000fe2000001141c */
[----:B------:R-:W-:Y:S02]  /*1f640*/  IMAD R6, R5, 0x20, R20 ;  /* 0x0000002005067824 */ /* 0x000fe400078e0214 */
[----:B------:R-:W-:Y:S01]  /*1f650*/  IMAD R7, R29, UR5, R4 ;  /* 0x000000051d077c24 */ /* 0x000fe2000f8e0204 */
[----:B------:R-:W-:Y:S01]  /*1f660*/  ULDC.64 UR4, c[0x0][0xbe0] ;  /* 0x0002f80000047ab9 */ /* 0x000fe20000000a00 */
[----:B------:R-:W-:Y:S02]  /*1f670*/  IMAD.IADD R6, R197, 0x1, R6 ;  /* 0x00000001c5067824 */ /* 0x000fe400078e0206 */
[----:B------:R-:W-:Y:S01]  /*1f680*/  IMAD.IADD R3, R3, 0x1, R7 ;  /* 0x0000000103037824 */ /* 0x000fe200078e0207 */
[----:B------:R-:W-:Y:S01]  /*1f690*/  SEL R7, RZ, 0x1, P2 ;  /* 0x00000001ff077807 */ /* 0x000fe20001000000 */
[----:B0-----:R-:W-:Y:S01]  /*1f6a0*/  @P0 IMAD.HI.U32 R4, R6, R13, RZ ;  /* 0x0000000d06040227 */ /* 0x001fe200078e00ff */
[----:B------:R-:W-:-:S03]  /*1f6b0*/  ISETP.GE.AND P2, PT, R21, R11, PT ;  /* 0x0000000b1500720c */ /* 0x000fc60003f46270 */
[----:B------:R-:W-:Y:S02]  /*1f6c0*/  IMAD.MOV.U32 R5, RZ, RZ, R6 ;  /* 0x000000ffff057224 */ /* 0x000fe400078e0006 */
[----:B------:R-:W-:Y:S01]  /*1f6d0*/  IMAD.IADD R20, R20, 0x1, R197 ;  /* 0x0000000114147824 */ /* 0x000fe200078e02c5 */
[----:B-1----:R-:W-:Y:S01]  /*1f6e0*/  @P0 SHF.R.U32.HI R5, RZ, R15, R4 ;  /* 0x0000000fff050219 */ /* 0x002fe20000011604 */
[----:B------:R-:W-:Y:S01]  /*1f6f0*/  IMAD R15, R0, R9, RZ ;  /* 0x00000009000f7224 */ /* 0x000fe200078e02ff */
[----:B------:R-:W-:Y:S01]  /*1f700*/  LOP3.LUT R4, R8, 0x2, R7, 0xe2, !PT ;  /* 0x0000000208047812 */ /* 0x000fe200078ee207 */
[----:B------:R-:W-:Y:S01]  /*1f710*/  VIADD R31, R214, 0x140 ;  /* 0x00000140d61f7836 */ /* 0x000fe20000000000 */
[----:B------:R-:W-:Y:S01]  /*1f720*/  SEL R8, RZ, 0xffffffff, P1 ;  /* 0xffffffffff087807 */ /* 0x000fe20000800000 */
[----:B------:R-:W-:Y:S01]  /*1f730*/  IMAD.MOV R7, RZ, RZ, -R5 ;  /* 0x000000ffff077224 */ /* 0x000fe200078e0a05 */
[----:B------:R-:W-:Y:S01]  /*1f740*/  ISETP.GE.AND P0, PT, R34, R11, PT ;  /* 0x0000000b2200720c */ /* 0x000fe20003f06270 */
[----:B------:R-:W-:Y:S01]  /*1f750*/  IMAD.WIDE.U32 R2, R5, UR4, R2 ;  /* 0x0000000405027c25 */ /* 0x000fe2000f8e0002 */
[----:B------:R-:W-:-:S02]  /*1f760*/  SHF.R.S32.HI R0, RZ, 0x1f, R5 ;  /* 0x0000001fff007819 */ /* 0x000fc40000011405 */
[----:B------:R-:W-:Y:S01]  /*1f770*/  ISETP.GE.AND P1, PT, R32, R11, PT ;  /* 0x0000000b2000720c */ /* 0x000fe20003f26270 */
[----:B------:R-:W-:Y:S01]  /*1f780*/  IMAD R7, R9, R7, R6 ;  /* 0x0000000709077224 */ /* 0x000fe200078e0206 */
[----:B------:R-:W-:Y:S01]  /*1f790*/  SEL R6, RZ, 0xffffffff, P0 ;  /* 0xffffffffff067807 */ /* 0x000fe20000000000 */
[----:B------:R-:W-:Y:S01]  /*1f7a0*/  IMAD.SHL.U32 R13, R8, 0x4, RZ ;  /* 0x00000004080d7824 */ /* 0x000fe200078e00ff */
[-C--:B------:R-:W-:Y:S01]  /*1f7b0*/  ISETP.GE.AND P0, PT, R30, R11.reuse, PT ;  /* 0x0000000b1e00720c */ /* 0x080fe20003f06270 */
[----:B------:R-:W-:Y:S01]  /*1f7c0*/  IMAD R0, R0, UR4, RZ ;  /* 0x0000000400007c24 */ /* 0x000fe2000f8e02ff */
[----:B------:R-:W-:Y:S01]  /*1f7d0*/  SHF.R.S32.HI R31, RZ, 0x1f, R31 ;  /* 0x0000001fff1f7819 */ /* 0x000fe2000001141f */
        /* <DEDUP_REMOVED lines=20> */
[----:B------:R-:W-:Y:S01]  /*1f920*/  LEA R10, P1, R2, UR4, 0x1 ;  /* 0x00000004020a7c11 */ /* 0x000fe2000f8208ff */
[C---:B------:R-:W-:Y:S01]  /*1f930*/  VIADD R33, R214.reuse, 0x100 ;  /* 0x00000100d6217836 */ /* 0x040fe20000000000 */
[----:B------:R-:W-:Y:S01]  /*1f940*/  LOP3.LUT R4, R9, 0x20, R4, 0xe2, !PT ;  /* 0x0000002009047812 */ /* 0x000fe200078ee204 */
[----:B------:R-:W-:Y:S01]  /*1f950*/  VIADD R35, R214, 0xc0 ;  /* 0x000000c0d6237836 */ /* 0x000fe20000000000 */
[----:B------:R-:W-:Y:S01]  /*1f960*/  LEA.HI.X R12, R2, UR5, R3, 0x1, P1 ;  /* 0x00000005020c7c11 */ /* 0x000fe200088f0c03 */
[----:B------:R-:W-:Y:S01]  /*1f970*/  VIADD R37, R214, 0x80 ;  /* 0x00000080d6257836 */ /* 0x000fe20000000000 */
[----:B------:R-:W-:Y:S01]  /*1f980*/  LOP3.LUT R13, R4, R7, RZ, 0xfc, !PT ;  /* 0x00000007040d7212 */ /* 0x000fe200078efcff */
[----:B------:R-:W-:Y:S01]  /*1f990*/  VIADD R39, R214, 0x40 ;  /* 0x00000040d6277836 */ /* 0x000fe20000000000 */
[----:B------:R-:W-:Y:S01]  /*1f9a0*/  SEL R0, RZ, 0x80, P2 ;  /* 0x00000080ff007807 */ /* 0x000fe20001000000 */
[----:B------:R0:W1:Y:S01]  /*1f9b0*/  SHFL.IDX PT, R8, R10, RZ, 0x181f ;  /* 0x00181fff0a087589 */ /* 0x00006200000e0000 */
[----:B------:R-:W-:-:S02]  /*1f9c0*/  SHF.R.S32.HI R33, RZ, 0x1f, R33 ;  /* 0x0000001fff217819 */ /* 0x000fc40000011421 */
[----:B------:R-:W-:Y:S01]  /*1f9d0*/  LOP3.LUT R14, R13, R0, RZ, 0xfc, !PT ;  /* 0x000000000d0e7212 */ /* 0x000fe200078efcff */
[----:B------:R0:W2:Y:S01]  /*1f9e0*/  SHFL.IDX PT, R9, R12, RZ, 0x181f ;  /* 0x00181fff0c097589 */ /* 0x0000a200000e0000 */
[----:B------:R-:W-:Y:S02]  /*1f9f0*/  SHF.R.S32.HI R35, RZ, 0x1f, R35 ;  /* 0x0000001fff237819 */ /* 0x000fe40000011423 */
[----:B------:R-:W-:Y:S02]  /*1fa00*/  SHF.R.S32.HI R37, RZ, 0x1f, R37 ;  /* 0x0000001fff257819 */ /* 0x000fe40000011425 */
[----:B------:R-:W-:Y:S01]  /*1fa10*/  SHF.R.S32.HI R39, RZ, 0x1f, R39 ;  /* 0x0000001fff277819 */ /* 0x000fe20000011427 */
[----:B------:R-:W-:Y:S06]  /*1fa20*/  @P0 BRA `(.L_x_3553) ;  /* 0x00000000007c0947 */ /* 0x000fec0003800000 */
        /* <DEDUP_REMOVED lines=31> */
.L_x_3553:
[----:B------:R-:W-:Y:S05]  /*1fc20*/  BSYNC B1 ;  /* 0x0000000000017941 */ /* 0x000fea0003800000 */
.L_x_3552:
[----:B------:R-:W-:Y:S01]  /*1fc30*/  VIADD R0, R20, 0x20 ;  /* 0x0000002014007836 */ /* 0x000fe20000000000 */
[----:B--2-4-:R2:W4:Y:S04]  /*1fc40*/  SHFL.IDX PT, R9, R12, 0x1, 0x181f ;  /* 0x00381f000c097f89 */ /* 0x01452800000e0000 */
        /* <DEDUP_REMOVED lines=9> */
[----:B-1--4-:R-:W-:Y:S02]  /*1fce0*/  @!P6 IMAD.WIDE R4, R214, 0x2, R8 ;  /* 0x00000002d604e825 */ /* 0x012fe400078e0208 */
        /* <DEDUP_REMOVED lines=24> */
.L_x_3546:
[----:B------:R-:W-:Y:S05]  /*1fe70*/  BSYNC B0 ;  /* 0x0000000000007941 */ /* 0x000fea0003800000 */
.L_x_3539:
[----:B------:R-:W-:Y:S02]  /*1fe80*/  ULDC UR4, c[0x0][0xd3c] ;  /* 0x00034f0000047ab9 */ /* 0x000fe40000000800 */
[----:B---3--:R-:W-:-:S13]  /*1fe90*/  ISETP.GE.AND P0, PT, R83, UR4, PT ;  /* 0x0000000453007c0c */ /* 0x008fda000bf06270 */
[----:B------:R-:W-:Y:S05]  /*1fea0*/  @!P0 BRA `(.L_x_3554) ;  /* 0xfffffe1800d48947 */ /* 0x000fea000383ffff */
[----:B------:R-:W-:Y:S05]  /*1feb0*/  BRA `(.L_x_3334) ;  /* 0x0000009800047947 */ /* 0x000fea0003800000 */
.L_x_3332:
        /* <DEDUP_REMOVED lines=16> */
.L_x_3555:
        /* <DEDUP_REMOVED lines=43> */
.L_x_3559:
        /* <DEDUP_REMOVED lines=37> */
.L_x_3557:
        /* <DEDUP_REMOVED lines=13> */
.L_x_3560:
        /* <DEDUP_REMOVED lines=62> */
.L_x_3561:
        /* <DEDUP_REMOVED lines=61> */
.L_x_3562:
[----:B------:R-:W-:-:S05]  /*20d40*/  LOP3.LUT R25, RZ, R2, RZ, 0x33, !PT ;  /* 0x00000002ff197212 */ /* 0x000fca00078e33ff */
[----:B------:R-:W-:Y:S01]  /*20d50*/  IMAD.IADD R25, R6, 0x1, R25 ;  /* 0x0000000106197824 */ /* 0x000fe200078e0219 */
[----:B------:R-:W-:Y:S06]  /*20d60*/  BRA `(.L_x_3563) ;  /* 0x00000000000c7947 */ /* 0x000fec0003800000 */
.L_x_3558:
[----:B------:R-:W-:Y:S02]  /*20d70*/  IMAD.MOV.U32 R25, RZ, RZ, RZ ;  /* 0x000000ffff197224 */ /* 0x000fe400078e00ff */
[----:B------:R-:W-:Y:S02]  /*20d80*/  IMAD.U32 R24, RZ, RZ, UR6 ;  /* 0x00000006ff187e24 */ /* 0x000fe4000f8e00ff */
[----:B------:R-:W-:-:S07]  /*20d90*/  IMAD.MOV.U32 R26, RZ, RZ, RZ ;  /* 0x000000ffff1a7224 */ /* 0x000fce00078e00ff */
.L_x_3563:
[----:B------:R-:W-:-:S13]  /*20da0*/  ISETP.NE.AND P0, PT, R7, RZ, PT ;  /* 0x000000ff0700720c */ /* 0x000fda0003f05270 */
[----:B------:R-:W0:Y:S01]  /*20db0*/  @!P0 S2R R3, SR_CgaCtaId ;  /* 0x0000000000038919 */ /* 0x000e220000008800 */
[----:B------:R-:W-:-:S04]  /*20dc0*/  @!P0 MOV R2, 0x400 ;  /* 0x0000040000028802 */ /* 0x000fc80000000f00 */
[----:B0-----:R-:W-:-:S05]  /*20dd0*/  @!P0 LEA R2, R3, R2, 0x18 ;  /* 0x0000000203028211 */ /* 0x001fca00078ec0ff */
[----:B------:R1:W-:Y:S01]  /*20de0*/  @!P0 STS.128 [R2+0x388d0], R24 ;  /* 0x0388d01802008388 */ /* 0x0003e20000000c00 */
[----:B------:R-:W-:Y:S06]  /*20df0*/  BAR.ARV 0x5, 0x180 ;  /* 0x0146000000007b1d */ /* 0x000fec0000002000 */
.L_x_3556:
        /* <DEDUP_REMOVED lines=37> */
.L_x_3697:
[----:B------:R-:W-:Y:S05]  /*21050*/  YIELD ;  /* 0x0000000000007946 */ /* 0x000fea0003800000 */
[----:B------:R-:W-:Y:S01]  /*21060*/  ULDC.64 UR4, c[0x0][0xb20] ;  /* 0x0002c80000047ab9 */ /* 0x000fe20000000a00 */
[----:B------:R-:W-:Y:S01]  /*21070*/  IMAD.MOV.U32 R34, RZ, RZ, RZ ;  /* 0x000000ffff227224 */ /* 0x000fe200078e00ff */
[----:B------:R-:W-:Y:S01]  /*21080*/  ISETP.NE.U32.AND P0, PT, RZ, UR4, PT ;  /* 0x00000004ff007c0c */ /* 0x000fe2000bf05070 */
[----:B0-----:R-:W0:Y:S01]  /*21090*/  LDC.64 R4, c[0x0][0xaf8] ;  /* 0x0002be00ff047b82 */ /* 0x001e220000000a00 */
[----:B------:R-:W-:Y:S01]  /*210a0*/  IMAD.MOV.U32 R0, RZ, RZ, RZ ;  /* 0x000000ffff007224 */ /* 0x000fe200078e00ff */
[----:B------:R-:W-:Y:S01]  /*210b0*/  ULDC.64 UR6, c[0x0][0xb08] ;  /* 0x0002c20000067ab9 */ /* 0x000fe20000000a00 */
[----:B------:R-:W-:Y:S01]  /*210c0*/  ISETP.NE.AND.EX P0, PT, RZ, UR5, PT, P0 ;  /* 0x00000005ff007c0c */ /* 0x000fe2000bf05300 */
[----:B------:R-:W-:-:S12]  /*210d0*/  ULDC.64 UR4, c[0x0][0xb10] ;  /* 0x0002c40000047ab9 */ /* 0x000fd80000000a00 */
[----:B-1----:R-:W1:Y:S02]  /*210e0*/  @P0 LDC.64 R2, c[0x0][0xb20] ;  /* 0x0002c800ff020b82 */ /* 0x002e640000000a00 */
[----:B-1----:R-:W-:-:S05]  /*210f0*/  @P0 IMAD.WIDE R2, R27, 0x4, R2 ;  /* 0x000000041b020825 */ /* 0x002fca00078e0202 */
[----:B------:R1:W5:Y:S01]  /*21100*/  @P0 LDG.E R34, desc[UR50][R2.64] ;  /* 0x0000003202220981 */ /* 0x000362000c1e1900 */
[----:B------:R-:W-:Y:S01]  /*21110*/  ISETP.NE.U32.AND P0, PT, RZ, UR4, PT ;  /* 0x00000004ff007c0c */ /* 0x000fe2000bf05070 */
[----:B0-----:R-:W-:Y:S01]  /*21120*/  IMAD.WIDE R4, R27, 0x4, R4 ;  /* 0x000000041b047825 */ /* 0x001fe200078e0204 */
[----:B------:R-:W-:Y:S02]  /*21130*/  ISETP.NE.U32.AND P1, PT, RZ, UR6, PT ;  /* 0x00000006ff007c0c */ /* 0x000fe4000bf25070 */
[----:B------:R-:W-:Y:S01]  /*21140*/  ISETP.NE.AND.EX P2, PT, RZ, UR5, PT, P0 ;  /* 0x00000005ff007c0c */ /* 0x000fe2000bf45300 */
[----:B------:R-:W-:Y:S01]  /*21150*/  ULDC.64 UR4, c[0x0][0xaf8] ;  /* 0x0002be0000047ab9 */ /* 0x000fe20000000a00 */
[----:B------:R-:W-:Y:S01]  /*21160*/  ISETP.NE.AND.EX P1, PT, RZ, UR7, PT, P1 ;  /* 0x00000007ff007c0c */ /* 0x000fe2000bf25310 */
[----:B--2---:R-:W-:Y:S01]  /*21170*/  IMAD.MOV.U32 R6, RZ, RZ, RZ ;  /* 0x000000ffff067224 */ /* 0x004fe200078e00ff */
[----:B------:R-:W-:Y:S01]  /*21180*/  ISETP.NE.U32.AND P0, PT, RZ, UR4, PT ;  /* 0x00000004ff007c0c */ /* 0x000fe2000bf05070 */
[----:B-1----:R-:W0:Y:S03]  /*21190*/  LDC.64 R2, c[0x0][0xb08] ;  /* 0x0002c200ff027b82 */ /* 0x002e260000000a00 */
[----:B------:R-:W-:-:S05]  /*211a0*/  ISETP.NE.AND.EX P0, PT, RZ, UR5, PT, P0 ;  /* 0x00000005ff007c0c */ /* 0x000fca000bf05300 */
[----:B------:R-:W1:Y:S08]  /*211b0*/  @P2 LDC.64 R8, c[0x0][0xb10] ;  /* 0x0002c400ff082b82 */ /* 0x000e700000000a00 */
[----:B------:R-:W2:Y:S01]  /*211c0*/  @P0 LDG.E R0, desc[UR50][R4.64] ;  /* 0x0000003204000981 */ /* 0x000ea2000c1e1900 */
[----:B------:R-:W-:Y:S01]  /*211d0*/  ULDC UR4, c[0x0][0x288] ;  /* 0x0000a20000047ab9 */ /* 0x000fe20000000800 */
[----:B0-----:R-:W-:-:S05]  /*211e0*/  IMAD.WIDE R2, R27, 0x4, R2 ;  /* 0x000000041b027825 */ /* 0x001fca00078e0202 */
[----:B------:R0:W5:Y:S01]  /*211f0*/  @P1 LDG.E R6, desc[UR50][R2.64] ;  /* 0x0000003202061981 */ /* 0x000162000c1e1900 */
[----:B-1----:R-:W-:-:S03]  /*21200*/  @P2 IMAD.WIDE R8, R27, 0x4, R8 ;  /* 0x000000041b082825 */ /* 0x002fc600078e0208 */
[----:B--2---:R1:W-:Y:S02]  /*21210*/  STL [R1+0x8], R0 ;  /* 0x0000080001007387 */ /* 0x0043e40000100800 */
[----:B-1----:R-:W-:Y:S01]  /*21220*/  IMAD.U32 R0, RZ, RZ, UR4 ;  /* 0x00000004ff007e24 */ /* 0x002fe2000f8e00ff */
[----:B------:R-:W-:-:S05]  /*21230*/  ULDC.64 UR4, c[0x0][0x418] ;  /* 0x0001060000047ab9 */ /* 0x000fca0000000a00 */
[----:B------:R-:W2:Y:S01]  /*21240*/  @P2 LDG.E R0, desc[UR50][R8.64] ;  /* 0x0000003208002981 */ /* 0x000ea2000c1e1900 */
[----:B------:R-:W-:-:S03]  /*21250*/  UISETP.NE.U32.AND UP0, UPT, UR4, URZ, UPT ;  /* 0x0000003f0400728c */ /* 0x000fc6000bf05070 */
[----:B------:R-:W-:Y:S01]  /*21260*/  ULDC UR4, c[0x0][0x424] ;  /* 0x0001090000047ab9 */ /* 0x000fe20000000800 */
[----:B------:R-:W-:-:S03]  /*21270*/  UISETP.NE.AND.EX UP0, UPT, UR5, URZ, UPT, UP0 ;  /* 0x0000003f0500728c */ /* 0x000fc6000bf05300 */
[----:B------:R-:W-:Y:S01]  /*21280*/  ULDC UR5, c[0x0][0x2f0] ;  /* 0x0000bc0000057ab9 */ /* 0x000fe20000000800 */
[----:B------:R-:W-:-:S04]  /*21290*/  USEL UR4, UR4, 0x1, UP0 ;  /* 0x0000000104047887 */ /* 0x000fc80008000000 */
[----:B------:R-:W-:-:S03]  /*212a0*/  UIMAD UR4, UR4, UR5, URZ ;  /* 0x00000005040472a4 */ /* 0x000fc6000f8e023f */
[----:B------:R-:W-:Y:S02]  /*212b0*/  ULDC UR5, c[0x0][0x348] ;  /* 0x0000d20000057ab9 */ /* 0x000fe40000000800 */
[----:B------:R-:W-:Y:S02]  /*212c0*/  IMAD.U32 R7, RZ, RZ, UR5 ;  /* 0x00000005ff077e24 */ /* 0x000fe4000f8e00ff */
[----:B------:R-:W-:Y:S01]  /*212d0*/  IMAD.U32 R10, RZ, RZ, UR4 ;  /* 0x00000004ff0a7e24 */ /* 0x000fe2000f8e00ff */
[----:B--2---:R0:W-:Y:S01]  /*212e0*/  STL [R1], R0 ;  /* 0x0000000001007387 */ /* 0x0041e20000100800 */
[----:B------:R-:W-:Y:S01]  /*212f0*/  IMAD.MOV.U32 R12, RZ, RZ, R0 ;  /* 0x000000ffff0c7224 */ /* 0x000fe200078e0000 */
[----:B---3--:R-:W-:Y:S06]  /*21300*/  @P2 BRA `(.L_x_3565) ;  /* 0x0000000000142947 */ /* 0x008fec0003800000 */
[----:B------:R-:W-:Y:S05]  /*21310*/  @!P0 BRA `(.L_x_3565) ;  /* 0x0000000000108947 */ /* 0x000fea0003800000 */
[----:B------:R-:W2:Y:S04]  /*21320*/  LDG.E R9, desc[UR50][R4.64] ;  /* 0x0000003204097981 */ /* 0x000ea8000c1e1900 */
[----:B0-----:R-:W2:Y:S02]  /*21330*/  LDG.E R0, desc[UR50][R4.64+0x4] ;  /* 0x0000043204007981 */ /* 0x001ea4000c1e1900 */
[----:B--2---:R-:W-:-:S05]  /*21340*/  IMAD.IADD R12, R0, 0x1, -R9 ;  /* 0x00000001000c7824 */ /* 0x004fca00078e0a09 */
[----:B------:R1:W-:Y:S02]  /*21350*/  STL [R1], R12 ;  /* 0x0000000c01007387 */ /* 0x0003e40000100800 */
.L_x_3565:
[----:B------:R-:W-:Y:S01]  /*21360*/  ULDC.64 UR4, c[0x0][0xb18] ;  /* 0x0002c60000047ab9 */ /* 0x000fe20000000a00 */
[C---:B0-----:R-:W-:Y:S02]  /*21370*/  LOP3.LUT R0, R26.reuse, 0xff000000, RZ, 0xc0, !PT ;  /* 0xff0000001a007812 */ /* 0x041fe400078ec0ff */
[----:B------:R-:W-:Y:S02]  /*21380*/  ISETP.NE.U32.AND P0, PT, RZ, UR4, PT ;  /* 0x00000004ff007c0c */ /* 0x000fe4000bf05070 */
[----:B------:R-:W-:Y:S02]  /*21390*/  SHF.R.U32.HI R5, RZ, 0x8, R0 ;  /* 0x00000008ff057819 */ /* 0x000fe40000011600 */
[----:B------:R-:W-:Y:S02]  /*213a0*/  ISETP.NE.AND.EX P0, PT, RZ, UR5, PT, P0 ;  /* 0x00000005ff007c0c */ /* 0x000fe4000bf05300 */
[C---:B------:R-:W-:Y:S02]  /*213b0*/  LOP3.LUT R0, R26.reuse, 0xff0000, RZ, 0xc0, !PT ;  /* 0x00ff00001a007812 */ /* 0x040fe400078ec0ff */
[----:B------:R-:W-:-:S02]  /*213c0*/  LOP3.LUT R17, R26, 0xffff, RZ, 0xc0, !PT ;  /* 0x0000ffff1a117812 */ /* 0x000fc400078ec0ff */
[----:B------:R-:W-:-:S07]  /*213d0*/  LEA.HI R0, R0, R5, RZ, 0x10 ;  /* 0x0000000500007211 */ /* 0x000fce00078f80ff */
[----:B------:R-:W-:Y:S05]  /*213e0*/  @!P0 BRA `(.L_x_3566) ;  /* 0x0000000000108947 */ /* 0x000fea0003800000 */
[----:B------:R-:W0:Y:S02]  /*213f0*/  LDC.64 R4, c[0x0][0xb18] ;  /* 0x0002c600ff047b82 */ /* 0x000e240000000a00 */
[----:B0-----:R-:W-:-:S05]  /*21400*/  IMAD.WIDE R4, R27, 0x4, R4 ;  /* 0x000000041b047825 */ /* 0x001fca00078e0204 */
[----:B------:R0:W5:Y:S01]  /*21410*/  LDG.E R10, desc[UR50][R4.64] ;  /* 0x00000032040a7981 */ /* 0x000162000c1e1900 */
[----:B------:R-:W-:Y:S05]  /*21420*/  BRA `(.L_x_3567) ;  /* 0x0000000000247947 */ /* 0x000fea0003800000 */
.L_x_3566:
        /* <DEDUP_REMOVED lines=9> */
.L_x_3567:
[----:B0-----:R-:W2:Y:S01]  /*214c0*/  @P1 LDG.E R4, desc[UR50][R2.64] ;  /* 0x0000003202041981 */ /* 0x001ea2000c1e1900 */
[----:B------:R-:W0:Y:S03]  /*214d0*/  LDC R5, c[0x0][0x448] ;  /* 0x00011200ff057b82 */ /* 0x000e260000000800 */
[----:B------:R-:W2:Y:S01]  /*214e0*/  @P1 LDG.E R9, desc[UR50][R2.64+0x4] ;  /* 0x0000043202091981 */ /* 0x000ea2000c1e1900 */
[----:B-----5:R-:W-:Y:S02]  /*214f0*/  IMAD.IADD R10, R10, 0x1, -R34 ;  /* 0x000000010a0a7824 */ /* 0x020fe400078e0a22 */
[----:B------:R-:W-:Y:S01]  /*21500*/  IMAD.SHL.U32 R32, R25, 0x40, RZ ;  /* 0x0000004019207824 */ /* 0x000fe200078e00ff */
[----:B0-----:R-:W-:-:S13]  /*21510*/  ISETP.NE.AND P2, PT, R5, 0x1, PT ;  /* 0x000000010500780c */ /* 0x001fda0003f45270 */
[----:B------:R-:W0:Y:S08]  /*21520*/  @P2 LDC R8, c[0x0][0x44c] ;  /* 0x00011300ff082b82 */ /* 0x000e300000000800 */
[----:B------:R-:W3:Y:S01]  /*21530*/  @P2 LDC R5, c[0x0][0x450] ;  /* 0x00011400ff052b82 */ /* 0x000ee20000000800 */
[----:B--2---:R-:W-:Y:S02]  /*21540*/  @P1 IMAD.IADD R7, R9, 0x1, -R4 ;  /* 0x0000000109071824 */ /* 0x004fe400078e0a04 */
[----:B------:R-:W-:-:S02]  /*21550*/  VIADD R9, R32, 0x3f ;  /* 0x0000003f20097836 */ /* 0x000fc40000000000 */
[----:B------:R-:W-:Y:S02]  /*21560*/  IMAD.IADD R26, R10, 0x1, R7 ;  /* 0x000000010a1a7824 */ /* 0x000fe400078e0207 */
[----:B0-----:R-:W-:-:S04]  /*21570*/  @P2 IMAD.HI.U32 R8, R9, R8, RZ ;  /* 0x0000000809082227 */ /* 0x001fc800078e00ff */
[C---:B------:R-:W-:Y:S01]  /*21580*/  VIADD R20, R26.reuse, 0x3f ;  /* 0x0000003f1a147836 */ /* 0x040fe20000000000 */
[----:B---3--:R-:W-:Y:S02]  /*21590*/  @P2 SHF.R.U32.HI R9, RZ, R5, R8 ;  /* 0x00000005ff092219 */ /* 0x008fe40000011608 */
[----:B------:R-:W-:Y:S02]  /*215a0*/  IADD3 R8, R26, 0x1, -R12 ;  /* 0x000000011a087810 */ /* 0x000fe40007ffe80c */
[----:B------:R-:W-:-:S03]  /*215b0*/  SHF.R.S32.HI R3, RZ, 0x1f, R20 ;  /* 0x0000001fff037819 */ /* 0x000fc60000011414 */
[----:B------:R-:W-:Y:S01]  /*215c0*/  IMAD.IADD R9, R8, 0x1, R9 ;  /* 0x0000000108097824 */ /* 0x000fe200078e0209 */
        /* <DEDUP_REMOVED lines=17> */
.L_x_3570:
[----:B------:R-:W-:-:S13]  /*216e0*/  ISETP.NE.AND P0, PT, R3, 0x1, PT ;  /* 0x000000010300780c */ /* 0x000fda0003f05270 */
[----:B------:R-:W0:Y:S02]  /*216f0*/  @P0 LDC.64 R4, c[0x0][0xae0] ;  /* 0x0002b800ff040b82 */ /* 0x000e240000000a00 */
[----:B0-----:R-:W-:-:S05]  /*21700*/  @P0 IMAD.HI.U32 R4, R11, R4, RZ ;  /* 0x000000040b040227 */ /* 0x001fca00078e00ff */
[----:B------:R-:W-:-:S07]  /*21710*/  @P0 SHF.R.U32.HI R11, RZ, R5, R4 ;  /* 0x00000005ff0b0219 */ /* 0x000fce0000011604 */
.L_x_3571:
[----:B------:R-:W-:Y:S05]  /*21720*/  BSYNC B0 ;  /* 0x0000000000007941 */ /* 0x000fea0003800000 */
.L_x_3569:
[----:B------:R-:W-:-:S05]  /*21730*/  IMAD R11, R11, R3, R3 ;  /* 0x000000030b0b7224 */ /* 0x000fca00078e0203 */
[----:B------:R-:W-:-:S07]  /*21740*/  VIMNMX R2, R2, R11, PT ;  /* 0x0000000b02027248 */ /* 0x000fce0003fe0100 */
.L_x_3568:
        /* <DEDUP_REMOVED lines=9> */
[----:B-1----:R-:W-:Y:S01]  /*217e0*/  IMAD.IADD R12, R9, 0x1, R4 ;  /* 0x00000001090c7824 */ /* 0x002fe200078e0204 */
        /* <DEDUP_REMOVED lines=15> */
.L_x_3574:
[----:B------:R-:W-:-:S13]  /*218e0*/  ISETP.NE.AND P0, PT, R3, 0x1, PT ;  /* 0x000000010300780c */ /* 0x000fda0003f05270 */
[----:B------:R-:W0:Y:S02]  /*218f0*/  @P0 LDC.64 R4, c[0x0][0xae0] ;  /* 0x0002b800ff040b82 */ /* 0x000e240000000a00 */
[----:B0-----:R-:W-:-:S05]  /*21900*/  @P0 IMAD.HI.U32 R4, R12, R4, RZ ;  /* 0x000000040c040227 */ /* 0x001fca00078e00ff */
[----:B------:R-:W-:-:S07]  /*21910*/  @P0 SHF.R.U32.HI R12, RZ, R5, R4 ;  /* 0x00000005ff0c0219 */ /* 0x000fce0000011604 */
.L_x_3575:
[----:B------:R-:W-:Y:S05]  /*21920*/  BSYNC B0 ;  /* 0x0000000000007941 */ /* 0x000fea0003800000 */
.L_x_3573:
[----:B------:R-:W-:-:S05]  /*21930*/  IMAD R3, R12, R3, RZ ;  /* 0x000000030c037224 */ /* 0x000fca00078e02ff */
[----:B------:R-:W-:-:S07]  /*21940*/  VIMNMX R2, R2, R3, !PT ;  /* 0x0000000302027248 */ /* 0x000fce0007fe0100 */
.L_x_3572:
        /* <DEDUP_REMOVED lines=13> */
[----:B------:R-:W-:Y:S02]  /*21a20*/  IABS R13, R5 ;  /* 0x00000005000d7213 */ /* 0x000fe40000000000 */
        /* <DEDUP_REMOVED lines=25> */
.L_x_3577:
[----:B------:R-:W-:Y:S05]  /*21bc0*/  BSYNC B0 ;  /* 0x0000000000007941 */ /* 0x000fea0003800000 */
.L_x_3576:
        /* <DEDUP_REMOVED lines=8> */
[----:B------:R-:W-:-:S13]  /*21c50*/  ISETP.GT.AND P0, PT, R11, R4, PT ;  /* 0x000000040b00720c */ /* 0x000fda0003f04270 */
        /* <DEDUP_REMOVED lines=15> */
.L_x_3752:
[----:B-1----:R-:W-:Y:S02]  /*21d50*/  ISETP.NE.AND P0, PT, R14, RZ, PT ;  /* 0x000000ff0e00720c */ /* 0x002fe40003f05270 */
[----:B------:R-:W-:-:S11]  /*21d60*/  PLOP3.LUT P6, PT, PT, PT, PT, 0x8, 0x0 ;  /* 0x000000000000781c */ /* 0x000fd60003fce170 */
[----:B------:R-:W-:Y:S05]  /*21d70*/  @P0 BRA `(.L_x_3581) ;  /* 0x00000000000c0947 */ /* 0x000fea0003800000 */
[----:B------:R-:W-:-:S03]  /*21d80*/  UMOV UR4, 0xffffffff ;  /* 0xffffffff00047882 */ /* 0x000fc60000000000 */
[----:B------:R-:W-:Y:S05]  /*21d90*/  BRA.DIV UR4, `(.L_x_3582) ;  /* 0x0000008a04d87947 */ /* 0x000fea000b800000 */
[----:B------:R-:W-:-:S13]  /*21da0*/  ELECT P6, URZ, PT ;  /* 0x00000000003f782f */ /* 0x000fda00038c0000 */
.L_x_3581:
        /* <DEDUP_REMOVED lines=9> */
.L_x_3755:
[----:B------:R-:W-:Y:S05]  /*21e40*/  BSYNC B1 ;  /* 0x0000000000017941 */ /* 0x000fea0003800000 */
.L_x_3583:
        /* <DEDUP_REMOVED lines=10> */
.L_x_3756:
[----:B------:R-:W-:Y:S05]  /*21ef0*/  BSYNC B2 ;  /* 0x0000000000027941 */ /* 0x000fea0003800000 */
.L_x_3587:
        /* <DEDUP_REMOVED lines=9> */
.L_x_3590:
[----:B------:R-:W-:Y:S05]  /*21f90*/  BSYNC B2 ;  /* 0x0000000000027941 */ /* 0x000fea0003800000 */
.L_x_3589:
        /* <DEDUP_REMOVED lines=12> */
.L_x_3591:
        /* <DEDUP_REMOVED lines=13> */
.L_x_3757:
[----:B------:R-:W-:Y:S05]  /*22130*/  BSYNC B2 ;  /* 0x0000000000027941 */ /* 0x000fea0003800000 */
.L_x_3592:
        /* <DEDUP_REMOVED lines=11> */
.L_x_3595:
[----:B------:R-:W-:Y:S05]  /*221f0*/  BSYNC B2 ;  /* 0x0000000000027941 */ /* 0x000fea0003800000 */
.L_x_3594:
        /* <DEDUP_REMOVED lines=9> */
.L_x_3596:
        /* <DEDUP_REMOVED lines=15> */
.L_x_3597:
        /* <DEDUP_REMOVED lines=15> */
.L_x_3598:
        /* <DEDUP_REMOVED lines=15> */
.L_x_3599:
        /* <DEDUP_REMOVED lines=15> */
.L_x_3600:
        /* <DEDUP_REMOVED lines=15> */
.L_x_3601:
        /* <DEDUP_REMOVED lines=15> */
.L_x_3602:
        /* <DEDUP_REMOVED lines=15> */
.L_x_3603:
        /* <DEDUP_REMOVED lines=10> */
.L_x_3586:
[----:B------:R-:W-:Y:S05]  /*229c0*/  BSYNC B1 ;  /* 0x0000000000017941 */ /* 0x000fea0003800000 */
.L_x_3585:
        /* <DEDUP_REMOVED lines=9> */
.L_x_3623:
        /* <DEDUP_REMOVED lines=11> */
.L_x_3758:
[----:B------:R-:W-:Y:S05]  /*22b10*/  BSYNC B2 ;  /* 0x0000000000027941 */ /* 0x000fea0003800000 */
.L_x_3606:
        /* <DEDUP_REMOVED lines=9> */
.L_x_3609:
[----:B------:R-:W-:Y:S05]  /*22bb0*/  BSYNC B2 ;  /* 0x0000000000027941 */ /* 0x000fea0003800000 */
.L_x_3608:
        /* <DEDUP_REMOVED lines=11> */
.L_x_3610:
        /* <DEDUP_REMOVED lines=13> */
.L_x_3759:
[----:B------:R-:W-:Y:S05]  /*22d40*/  BSYNC B2 ;  /* 0x0000000000027941 */ /* 0x000fea0003800000 */
.L_x_3611:
        /* <DEDUP_REMOVED lines=11> */
.L_x_3614:
[----:B------:R-:W-:Y:S05]  /*22e00*/  BSYNC B2 ;  /* 0x0000000000027941 */ /* 0x000fea0003800000 */
.L_x_3613:
        /* <DEDUP_REMOVED lines=9> */
.L_x_3615:
        /* <DEDUP_REMOVED lines=15> */
.L_x_3616:
        /* <DEDUP_REMOVED lines=15> */
.L_x_3617:
        /* <DEDUP_REMOVED lines=15> */
.L_x_3618:
        /* <DEDUP_REMOVED lines=15> */
.L_x_3619:
        /* <DEDUP_REMOVED lines=15> */
.L_x_3620:
        /* <DEDUP_REMOVED lines=15> */
.L_x_3621:
        /* <DEDUP_REMOVED lines=15> */
.L_x_3622:
        /* <DEDUP_REMOVED lines=10> */
.L_x_3605:
[----:B------:R-:W-:Y:S05]  /*235d0*/  BSYNC B1 ;  /* 0x0000000000017941 */ /* 0x000fea0003800000 */
.L_x_3604:
        /* <DEDUP_REMOVED lines=8> */
.L_x_3579:
[----:B------:R-:W-:Y:S05]  /*23660*/  BSYNC B0 ;  /* 0x0000000000007941 */ /* 0x000fea0003800000 */
.L_x_3578:
[----:B------:R-:W1:Y:S01]  /*23670*/  LDC R2, c[0x0][0x448] ;  /* 0x00011200ff027b82 */ /* 0x000e620000000800 */
[----:B0-----:R-:W-:Y:S01]  /*23680*/  VIADD R3, R32, 0x3f ;  /* 0x0000003f20037836 */ /* 0x001fe20000000000 */
[----:B------:R-:W-:Y:S06]  /*23690*/  @!P0 WARPSYNC.ALL ;  /* 0x0000000000008948 */ /* 0x000fec0003800000 */
[----:B------:R-:W-:Y:S01]  /*236a0*/  @!P0 BAR.SYNC.DEFER_BLOCKING 0xc, 0x180 ;  /* 0x0306000000008b1d */ /* 0x000fe20000010000 */
[----:B-1----:R-:W-:-:S13]  /*236b0*/  ISETP.NE.AND P1, PT, R2, 0x1, PT ;  /* 0x000000010200780c */ /* 0x002fda0003f25270 */
[----:B------:R-:W0:Y:S08]  /*236c0*/  @P1 LDC R4, c[0x0][0x44c] ;  /* 0x00011300ff041b82 */ /* 0x000e300000000800 */
[----:B------:R-:W1:Y:S01]  /*236d0*/  @P1 LDC R2, c[0x0][0x450] ;  /* 0x00011400ff021b82 */ /* 0x000e620000000800 */
[----:B0-----:R-:W-:-:S05]  /*236e0*/  @P1 IMAD.HI.U32 R4, R3, R4, RZ ;  /* 0x0000000403041227 */ /* 0x001fca00078e00ff */
[----:B-1----:R-:W-:-:S05]  /*236f0*/  @P1 SHF.R.U32.HI R3, RZ, R2, R4 ;  /* 0x00000002ff031219 */ /* 0x002fca0000011604 */
        /* <DEDUP_REMOVED lines=16> */
.L_x_3626:
[----:B------:R-:W-:-:S13]  /*23800*/  ISETP.NE.AND P0, PT, R3, 0x1, PT ;  /* 0x000000010300780c */ /* 0x000fda0003f05270 */
[----:B------:R-:W0:Y:S02]  /*23810*/  @P0 LDC.64 R4, c[0x0][0xae0] ;  /* 0x0002b800ff040b82 */ /* 0x000e240000000a00 */
[----:B0-----:R-:W-:-:S05]  /*23820*/  @P0 IMAD.HI.U32 R4, R6, R4, RZ ;  /* 0x0000000406040227 */ /* 0x001fca00078e00ff */
[----:B------:R-:W-:-:S07]  /*23830*/  @P0 SHF.R.U32.HI R6, RZ, R5, R4 ;  /* 0x00000005ff060219 */ /* 0x000fce0000011604 */
.L_x_3627:
[----:B------:R-:W-:Y:S05]  /*23840*/  BSYNC B0 ;  /* 0x0000000000007941 */ /* 0x000fea0003800000 */
.L_x_3625:
[----:B------:R-:W-:-:S05]  /*23850*/  IMAD R5, R6, R3, R3 ;  /* 0x0000000306057224 */ /* 0x000fca00078e0203 */
[----:B------:R-:W-:-:S07]  /*23860*/  VIMNMX R2, R2, R5, PT ;  /* 0x0000000502027248 */ /* 0x000fce0003fe0100 */
.L_x_3624:
[----:B------:R-:W-:Y:S01]  /*23870*/  VIADD R2, R2, 0x3f ;  /* 0x0000003f02027836 */ /* 0x000fe20000000000 */
[----:B------:R-:W-:-:S04]  /*23880*/  ULDC UR4, c[0x0][0xad4] ;  /* 0x0002b50000047ab9 */ /* 0x000fc80000000800 */
[----:B------:R-:W-:-:S04]  /*23890*/  SHF.R.S32.HI R5, RZ, 0x1f, R2 ;  /* 0x0000001fff057819 */ /* 0x000fc80000011402 */
[----:B------:R-:W-:Y:S02]  /*238a0*/  LEA.HI R5, R5, R2, RZ, 0x6 ;  /* 0x0000000205057211 */ /* 0x000fe400078f30ff */
[----:B------:R-:W0:Y:S02]  /*238b0*/  @P1 LDC R2, c[0x0][0x450] ;  /* 0x00011400ff021b82 */ /* 0x000e240000000800 */
[----:B------:R-:W-:-:S04]  /*238c0*/  SHF.R.S32.HI R5, RZ, 0x6, R5 ;  /* 0x00000006ff057819 */ /* 0x000fc80000011405 */
[----:B------:R-:W-:Y:S02]  /*238d0*/  VIMNMX R20, R20, R5, PT ;  /* 0x0000000514147248 */ /* 0x000fe40003fe0100 */
[----:B------:R-:W1:Y:S02]  /*238e0*/  @P1 LDC R5, c[0x0][0x44c] ;  /* 0x00011300ff051b82 */ /* 0x000e640000000800 */
[----:B-1----:R-:W-:-:S04]  /*238f0*/  @P1 IMAD.HI.U32 R4, R32, R5, RZ ;  /* 0x0000000520041227 */ /* 0x002fc800078e00ff */
[----:B------:R-:W-:Y:S01]  /*23900*/  IMAD.MOV.U32 R5, RZ, RZ, R32 ;  /* 0x000000ffff057224 */ /* 0x000fe200078e0020 */
        /* <DEDUP_REMOVED lines=14> */
.L_x_3630:
[----:B------:R-:W-:-:S13]  /*239f0*/  ISETP.NE.AND P0, PT, R3, 0x1, PT ;  /* 0x000000010300780c */ /* 0x000fda0003f05270 */
[----:B------:R-:W0:Y:S02]  /*23a00*/  @P0 LDC.64 R4, c[0x0][0xae0] ;  /* 0x0002b800ff040b82 */ /* 0x000e240000000a00 */
[----:B0-----:R-:W-:-:S05]  /*23a10*/  @P0 IMAD.HI.U32 R4, R6, R4, RZ ;  /* 0x0000000406040227 */ /* 0x001fca00078e00ff */
[----:B------:R-:W-:-:S07]  /*23a20*/  @P0 SHF.R.U32.HI R6, RZ, R5, R4 ;  /* 0x00000005ff060219 */ /* 0x000fce0000011604 */
.L_x_3631:
[----:B------:R-:W-:Y:S05]  /*23a30*/  BSYNC B0 ;  /* 0x0000000000007941 */ /* 0x000fea0003800000 */
.L_x_3629:
[----:B------:R-:W-:-:S05]  /*23a40*/  IMAD R3, R6, R3, RZ ;  /* 0x0000000306037224 */ /* 0x000fca00078e02ff */
[----:B------:R-:W-:-:S07]  /*23a50*/  VIMNMX R2, R2, R3, !PT ;  /* 0x0000000302027248 */ /* 0x000fce0007fe0100 */
.L_x_3628:
[----:B------:R-:W-:Y:S01]  /*23a60*/  ISETP.NE.AND P1, PT, R0, RZ, PT ;  /* 0x000000ff0000720c */ /* 0x000fe20003f25270 */
[----:B------:R-:W-:Y:S01]  /*23a70*/  BSSY B0, `(.L_x_3632) ;  /* 0x0000024000007945 */ /* 0x000fe20003800000 */
[----:B------:R-:W-:-:S04]  /*23a80*/  SHF.R.S32.HI R3, RZ, 0x1f, R2 ;  /* 0x0000001fff037819 */ /* 0x000fc80000011402 */
[----:B------:R-:W-:Y:S01]  /*23a90*/  LEA.HI R3, R3, R2, RZ, 0x6 ;  /* 0x0000000203037211 */ /* 0x000fe200078f30ff */
[----:B------:R-:W-:-:S03]  /*23aa0*/  IMAD.MOV.U32 R2, RZ, RZ, RZ ;  /* 0x000000ffff027224 */ /* 0x000fc600078e00ff */
[----:B------:R-:W-:-:S03]  /*23ab0*/  SHF.R.S32.HI R3, RZ, 0x6, R3 ;  /* 0x00000006ff037819 */ /* 0x000fc60000011403 */
        /* <DEDUP_REMOVED lines=31> */
.L_x_3633:
[----:B------:R-:W-:Y:S05]  /*23cb0*/  BSYNC B0 ;  /* 0x0000000000007941 */ /* 0x000fea0003800000 */
.L_x_3632:
[-C--:B------:R-:W-:Y:S01]  /*23cc0*/  IMAD R33, R33, R2.reuse, R4 ;  /* 0x0000000221217224 */ /* 0x080fe200078e0204 */
[----:B------:R-:W-:Y:S04]  /*23cd0*/  BSSY B7, `(.L_x_3634) ;  /* 0x0000464000077945 */ /* 0x000fe80003800000 */
[----:B------:R-:W-:-:S04]  /*23ce0*/  VIADDMNMX R31, R33, R2, R20, PT ;  /* 0x00000002211f7246 */ /* 0x000fc80003800114 */
[----:B------:R-:W-:Y:S01]  /*23cf0*/  ISETP.GT.AND P0, PT, R31, R33, PT ;  /* 0x000000211f00720c */ /* 0x000fe20003f04270 */
[----:B------:R1:W-:-:S12]  /*23d00*/  STL [R1+0x24], R31 ;  /* 0x0000241f01007387 */ /* 0x0003d80000100800 */
[----:B-1----:R-:W-:Y:S05]  /*23d10*/  @P0 BRA `(.L_x_3635) ;  /* 0x0000000000440947 */ /* 0x002fea0003800000 */
[----:B0-----:R-:W0:Y:S02]  /*23d20*/  S2R R0, SR_TID.X ;  /* 0x0000000000007919 */ /* 0x001e240000002100 */
        /* <DEDUP_REMOVED lines=16> */
.L_x_3635:
[----:B0-----:R-:W-:Y:S01]  /*23e30*/  VIADD R0, R18, 0x22400 ;  /* 0x0002240012007836 */ /* 0x001fe20000000000 */
        /* <DEDUP_REMOVED lines=19> */
.L_x_3638:
[----:B------:R-:W-:Y:S05]  /*23f70*/  BSYNC B6 ;  /* 0x0000000000067941 */ /* 0x000fea0003800000 */
.L_x_3637:
        /* <DEDUP_REMOVED lines=20> */
.L_x_3641:
        /* <DEDUP_REMOVED lines=15> */
.L_x_3640:
[----:B------:R-:W-:Y:S05]  /*241b0*/  BSYNC B6 ;  /* 0x0000000000067941 */ /* 0x000fea0003800000 */
.L_x_3639:
[----:B------:R-:W-:Y:S01]  /*241c0*/  ULDC.64 UR4, c[0x0][0xaf0] ;  /* 0x0002bc0000047ab9 */ /* 0x000fe20000000a00 */
[----:B------:R-:W-:Y:S01]  /*241d0*/  IMAD.MOV.U32 R30, RZ, RZ, R27 ;  /* 0x000000ffff1e7224 */ /* 0x000fe200078e001b */
[----:B------:R-:W-:Y:S01]  /*241e0*/  ISETP.NE.U32.AND P0, PT, RZ, UR4, PT ;  /* 0x00000004ff007c0c */ /* 0x000fe2000bf05070 */
[----:B------:R-:W0:Y:S01]  /*241f0*/  S2R R20, SR_TID.X ;  /* 0x0000000000147919 */ /* 0x000e220000002100 */
[----:B------:R-:W1:Y:S01]  /*24200*/  LDC R10, c[0x0][0x430] ;  /* 0x00010c00ff0a7b82 */ /* 0x000e620000000800 */
[----:B------:R-:W-:Y:S01]  /*24210*/  ULDC UR4, c[0x0][0x320] ;  /* 0x0000c80000047ab9 */ /* 0x000fe20000000800 */
[----:B------:R-:W-:-:S13]  /*24220*/  ISETP.NE.AND.EX P0, PT, RZ, UR5, PT, P0 ;  /* 0x00000005ff007c0c */ /* 0x000fda000bf05300 */
[----:B------:R-:W2:Y:S01]  /*24230*/  @P0 LDC.64 R2, c[0x0][0xaf0] ;  /* 0x0002bc00ff020b82 */ /* 0x000ea20000000a00 */
[----:B------:R-:W3:Y:S01]  /*24240*/  S2R R25, SR_TID.X ;  /* 0x0000000000197919 */ /* 0x000ee20000002100 */
[----:B0-----:R-:W-:Y:S01]  /*24250*/  LOP3.LUT R20, R20, 0x7f, RZ, 0xc0, !PT ;  /* 0x0000007f14147812 */ /* 0x001fe200078ec0ff */
[----:B--2---:R-:W-:-:S05]  /*24260*/  @P0 IMAD.WIDE R2, R27, 0x4, R2 ;  /* 0x000000041b020825 */ /* 0x004fca00078e0202 */
[----:B------:R0:W2:Y:S01]  /*24270*/  @P0 LDG.E R30, desc[UR50][R2.64] ;  /* 0x00000032021e0981 */ /* 0x0000a2000c1e1900 */
[----:B------:R-:W-:Y:S01]  /*24280*/  SHF.R.U32.HI R21, RZ, 0x3, R20 ;  /* 0x00000003ff157819 */ /* 0x000fe20000011614 */
[----:B------:R-:W-:Y:S01]  /*24290*/  IMAD.MOV.U32 R12, RZ, RZ, RZ ;  /* 0x000000ffff0c7224 */ /* 0x000fe200078e00ff */
[----:B-1----:R-:W-:Y:S01]  /*242a0*/  ISETP.NE.AND P1, PT, R10, 0x1, PT ;  /* 0x000000010a00780c */ /* 0x002fe20003f25270 */
[----:B------:R-:W1:Y:S01]  /*242b0*/  S2R R20, SR_TID.X ;  /* 0x0000000000147919 */ /* 0x000e620000002100 */
[----:B---3--:R-:W-:Y:S01]  /*242c0*/  IMAD.SHL.U32 R25, R25, 0x8, RZ ;  /* 0x0000000819197824 */ /* 0x008fe200078e00ff */
[----:B------:R-:W-:Y:S02]  /*242d0*/  LEA R0, R31, 0xffffffc0, 0x6 ;  /* 0xffffffc01f007811 */ /* 0x000fe400078e30ff */
[----:B------:R-:W3:Y:S01]  /*242e0*/  S2R R31, SR_TID.X ;  /* 0x00000000001f7919 */ /* 0x000ee20000002100 */
[----:B------:R-:W-:Y:S02]  /*242f0*/  LOP3.LUT R16, R16, 0xffffffbf, RZ, 0xc0, !PT ;  /* 0xffffffbf10107812 */ /* 0x000fe400078ec0ff */
[----:B------:R-:W-:-:S04]  /*24300*/  LOP3.LUT R25, R25, 0x38, RZ, 0xc0, !PT ;  /* 0x0000003819197812 */ /* 0x000fc800078ec0ff */
[----:B------:R-:W-:Y:S01]  /*24310*/  LOP3.LUT R25, R25, 0x40, RZ, 0xfc, !PT ;  /* 0x0000004019197812 */ /* 0x000fe200078efcff */
[----:B0-----:R-:W0:Y:S03]  /*24320*/  @P1 LDC R3, c[0x0][0x434] ;  /* 0x00010d00ff031b82 */ /* 0x001e260000000800 */
[----:B------:R-:W-:Y:S02]  /*24330*/  ISETP.GE.AND P2, PT, R25, UR4, PT ;  /* 0x0000000419007c0c */ /* 0x000fe4000bf46270 */
[----:B------:R-:W4:Y:S02]  /*24340*/  S2R R25, SR_TID.X ;  /* 0x0000000000197919 */ /* 0x000f240000002100 */
[----:B------:R-:W-:Y:S01]  /*24350*/  SEL R8, RZ, 0xffffffff, P2 ;  /* 0xffffffffff087807 */ /* 0x000fe20001000000 */
[----:B------:R-:W5:Y:S04]  /*24360*/  @P1 LDC R2, c[0x0][0x438] ;  /* 0x00010e00ff021b82 */ /* 0x000f680000000800 */
[----:B------:R-:W-:-:S04]  /*24370*/  IMAD.SHL.U32 R8, R8, 0x2, RZ ;  /* 0x0000000208087824 */ /* 0x000fc800078e00ff */
[----:B------:R-:W-:Y:S01]  /*24380*/  @P2 LOP3.LUT R16, R16, 0x40, RZ, 0xfc, !PT ;  /* 0x0000004010102812 */ /* 0x000fe200078efcff */
[----:B-1----:R-:W-:-:S03]  /*24390*/  IMAD.SHL.U32 R20, R20, 0x10, RZ ;  /* 0x0000001014147824 */ /* 0x002fc600078e00ff */
[----:B------:R-:W-:Y:S01]  /*243a0*/  LOP3.LUT R16, R16, 0xffffff7f, RZ, 0xc0, !PT ;  /* 0xffffff7f10107812 */ /* 0x000fe200078ec0ff */
[----:B---3--:R-:W-:Y:S01]  /*243b0*/  IMAD.SHL.U32 R31, R31, 0x8, RZ ;  /* 0x000000081f1f7824 */ /* 0x008fe200078e00ff */
[----:B------:R-:W-:Y:S02]  /*243c0*/  LOP3.LUT R20, R21, 0x70, R20, 0xf8, !PT ;  /* 0x0000007015147812 */ /* 0x000fe400078ef814 */
[----:B------:R-:W1:Y:S02]  /*243d0*/  S2R R21, SR_TID.X ;  /* 0x0000000000157919 */ /* 0x000e640000002100 */
[----:B------:R-:W-:Y:S01]  /*243e0*/  LOP3.LUT R31, R31, 0x38, RZ, 0xc0, !PT ;  /* 0x000000381f1f7812 */ /* 0x000fe200078ec0ff */
[----:B------:R-:W-:-:S03]  /*243f0*/  IMAD.IADD R7, R20, 0x1, R0 ;  /* 0x0000000114077824 */ /* 0x000fc600078e0200 */
[----:B------:R-:W-:Y:S02]  /*24400*/  LOP3.LUT R31, R31, 0x80, RZ, 0xfc, !PT ;  /* 0x000000801f1f7812 */ /* 0x000fe400078efcff */
[C---:B------:R-:W-:Y:S01]  /*24410*/  ISETP.GE.AND P0, PT, R7.reuse, R26, PT ;  /* 0x0000001a0700720c */ /* 0x040fe20003f06270 */
[----:B------:R-:W-:Y:S01]  /*24420*/  IMAD.IADD R7, R7, 0x1, R34 ;  /* 0x0000000107077824 */ /* 0x000fe200078e0222 */
[----:B------:R-:W-:Y:S01]  /*24430*/  ISETP.GE.AND P2, PT, R31, UR4, PT ;  /* 0x000000041f007c0c */ /* 0x000fe2000bf46270 */
[----:B----4-:R-:W-:Y:S01]  /*24440*/  IMAD.SHL.U32 R25, R25, 0x8, RZ ;  /* 0x0000000819197824 */ /* 0x010fe200078e00ff */
[----:B------:R-:W-:Y:S01]  /*24450*/  ISETP.GT.U32.OR P0, PT, R20, 0x3f, P0 ;  /* 0x0000003f1400780c */ /* 0x000fe20000704470 */
[----:B0-----:R-:W-:-:S03]  /*24460*/  @P1 IMAD.HI.U32 R3, R7, R3, RZ ;  /* 0x0000000307031227 */ /* 0x001fc600078e00ff */
[----:B------:R-:W-:Y:S01]  /*24470*/  LOP3.LUT R25, R25, 0x38, RZ, 0xc0, !PT ;  /* 0x0000003819197812 */ /* 0x000fe200078ec0ff */
[----:B------:R-:W-:Y:S01]  /*24480*/  IMAD.MOV.U32 R6, RZ, RZ, R7 ;  /* 0x000000ffff067224 */ /* 0x000fe200078e0007 */
[----:B-----5:R-:W-:Y:S02]  /*24490*/  @P1 SHF.R.U32.HI R6, RZ, R2, R3 ;  /* 0x00000002ff061219 */ /* 0x020fe40000011603 */
[----:B------:R-:W-:-:S04]  /*244a0*/  LOP3.LUT R25, R25, 0xc0, RZ, 0xfc, !PT ;  /* 0x000000c019197812 */ /* 0x000fc800078efcff */
[----:B------:R-:W-:Y:S01]  /*244b0*/  ISETP.GE.AND P1, PT, R25, UR4, PT ;  /* 0x0000000419007c0c */ /* 0x000fe2000bf26270 */
[----:B------:R-:W0:Y:S01]  /*244c0*/  @!P0 LDC.64 R2, c[0x0][0x428] ;  /* 0x00010a00ff028b82 */ /* 0x000e220000000a00 */
[----:B------:R-:W3:Y:S02]  /*244d0*/  S2R R25, SR_TID.X ;  /* 0x0000000000197919 */ /* 0x000ee40000002100 */
[----:B------:R-:W-:Y:S01]  /*244e0*/  SEL R5, RZ, 0x8, P1 ;  /* 0x00000008ff057807 */ /* 0x000fe20000800000 */
[----:B-1----:R-:W-:-:S05]  /*244f0*/  IMAD.SHL.U32 R21, R21, 0x8, RZ ;  /* 0x0000000815157824 */ /* 0x002fca00078e00ff */
        /* <DEDUP_REMOVED lines=9> */
[----:B---3--:R-:W-:Y:S01]  /*24590*/  IMAD.SHL.U32 R25, R25, 0x8, RZ ;  /* 0x0000000819197824 */ /* 0x008fe200078e00ff */
[----:B------:R-:W-:-:S04]  /*245a0*/  LOP3.LUT R16, R16, 0xffffffdf, RZ, 0xc0, !PT ;  /* 0xffffffdf10107812 */ /* 0x000fc800078ec0ff */
[----:B------:R-:W-:Y:S02]  /*245b0*/  @P2 LOP3.LUT R16, R16, 0x20, RZ, 0xfc, !PT ;  /* 0x0000002010102812 */ /* 0x000fe400078efcff */
[----:B------:R-:W-:Y:S02]  /*245c0*/  LOP3.LUT R25, R25, 0x38, RZ, 0xc0, !PT ;  /* 0x0000003819197812 */ /* 0x000fe400078ec0ff */
[----:B------:R-:W-:Y:S02]  /*245d0*/  LOP3.LUT R16, R16, 0xffffffef, RZ, 0xc0, !PT ;  /* 0xffffffef10107812 */ /* 0x000fe400078ec0ff */
[----:B------:R-:W-:Y:S02]  /*245e0*/  LOP3.LUT R11, R25, 0x180, RZ, 0xfc, !PT ;  /* 0x00000180190b7812 */ /* 0x000fe400078efcff */
[----:B------:R-:W-:Y:S02]  /*245f0*/  @P1 LOP3.LUT R16, R16, 0x10, RZ, 0xfc, !PT ;  /* 0x0000001010101812 */ /* 0x000fe400078efcff */
[----:B--2---:R-:W-:Y:S01]  /*24600*/  SHF.R.S32.HI R35, RZ, 0x1f, R30 ;  /* 0x0000001fff237819 */ /* 0x004fe2000001141e */
[----:B0-----:R-:W-:-:S04]  /*24610*/  @!P0 IMAD.WIDE.U32 R4, R30, R2, R4 ;  /* 0x000000021e048225 */ /* 0x001fc800078e0004 */
[----:B------:R-:W-:-:S04]  /*24620*/  @!P0 IMAD R9, R35, R2, RZ ;  /* 0x0000000223098224 */ /* 0x000fc800078e02ff */
[----:B------:R-:W-:Y:S02]  /*24630*/  @!P0 IMAD R9, R30, R3, R9 ;  /* 0x000000031e098224 */ /* 0x000fe400078e0209 */
[----:B------:R-:W0:Y:S02]  /*24640*/  @!P0 LDC.64 R2, c[0x0][0x418] ;  /* 0x00010600ff028b82 */ /* 0x000e240000000a00 */
[----:B------:R-:W-:Y:S01]  /*24650*/  @!P0 IMAD.IADD R9, R5, 0x1, R9 ;  /* 0x0000000105098824 */ /* 0x000fe200078e0209 */
[----:B0-----:R-:W-:-:S04]  /*24660*/  @!P0 LEA R2, P1, R4, R2, 0x2 ;  /* 0x0000000204028211 */ /* 0x001fc800078210ff */
[----:B------:R-:W-:-:S05]  /*24670*/  @!P0 LEA.HI.X R3, R4, R3, R9, 0x2, P1 ;  /* 0x0000000304038211 */ /* 0x000fca00008f1409 */
[----:B------:R0:W2:Y:S01]  /*24680*/  @!P0 LDG.E R12, desc[UR50][R2.64] ;  /* 0x00000032020c8981 */ /* 0x0000a2000c1e1900 */
[----:B------:R-:W-:Y:S02]  /*24690*/  ISETP.GE.AND P0, PT, R11, UR4, PT ;  /* 0x000000040b007c0c */ /* 0x000fe4000bf06270 */
[----:B------:R-:W-:Y:S02]  /*246a0*/  LOP3.LUT R11, R21, 0x140, RZ, 0xfc, !PT ;  /* 0x00000140150b7812 */ /* 0x000fe400078efcff */
[----:B------:R-:W-:Y:S02]  /*246b0*/  LOP3.LUT R16, R16, 0xfffffff7, RZ, 0xc0, !PT ;  /* 0xfffffff710107812 */ /* 0x000fe400078ec0ff */
[----:B------:R-:W-:Y:S02]  /*246c0*/  ISETP.GE.AND P2, PT, R11, UR4, PT ;  /* 0x000000040b007c0c */ /* 0x000fe4000bf46270 */
[----:B------:R-:W-:Y:S02]  /*246d0*/  LOP3.LUT R13, R21, 0x1c0, RZ, 0xfc, !PT ;  /* 0x000001c0150d7812 */ /* 0x000fe400078efcff */
[----:B------:R-:W-:-:S02]  /*246e0*/  SEL R4, RZ, 0x20, P2 ;  /* 0x00000020ff047807 */ /* 0x000fc40001000000 */
[----:B0-----:R-:W-:Y:S02]  /*246f0*/  SEL R2, RZ, 0x40, P0 ;  /* 0x00000040ff027807 */ /* 0x001fe40000000000 */
[----:B------:R-:W-:-:S04]  /*24700*/  ISETP.GE.AND P0, PT, R13, UR4, PT ;  /* 0x000000040d007c0c */ /* 0x000fc8000bf06270 */
[----:B------:R-:W-:Y:S01]  /*24710*/  SEL R31, RZ, 0x80, P0 ;  /* 0x00000080ff1f7807 */ /* 0x000fe20000000000 */
[----:B--2---:R0:W-:Y:S02]  /*24720*/  STL [R1+0x4], R12 ;  /* 0x0000040c01007387 */ /* 0x0041e40000100800 */
[----:B0-----:R-:W-:-:S04]  /*24730*/  LOP3.LUT R12, R21, 0x100, RZ, 0xfc, !PT ;  /* 0x00000100150c7812 */ /* 0x001fc800078efcff */
[----:B------:R-:W-:Y:S01]  /*24740*/  ISETP.GE.AND P3, PT, R12, UR4, PT ;  /* 0x000000040c007c0c */ /* 0x000fe2000bf66270 */
[----:B------:R-:W-:-:S03]  /*24750*/  UMOV UR4, 0xffffffff ;  /* 0xffffffff00047882 */ /* 0x000fc60000000000 */
[----:B------:R-:W-:-:S04]  /*24760*/  SEL R3, RZ, 0x10, P3 ;  /* 0x00000010ff037807 */ /* 0x000fc80001800000 */
[----:B------:R-:W-:-:S04]  /*24770*/  LOP3.LUT R3, R4, R8, R3, 0xfe, !PT ;  /* 0x0000000804037212 */ /* 0x000fc800078efe03 */
[----:B------:R-:W-:Y:S01]  /*24780*/  LOP3.LUT R5, R3, R2, RZ, 0xfc, !PT ;  /* 0x0000000203057212 */ /* 0x000fe200078efcff */
[----:B------:R-:W-:Y:S01]  /*24790*/  IMAD.MOV R2, RZ, RZ, -R6 ;  /* 0x000000ffff027224 */ /* 0x000fe200078e0a06 */
[----:B------:R-:W-:Y:S01]  /*247a0*/  @P3 LOP3.LUT R16, R16, 0x8, RZ, 0xfc, !PT ;  /* 0x0000000810103812 */ /* 0x000fe200078efcff */
[----:B------:R-:W-:Y:S02]  /*247b0*/  IMAD.U32 R3, RZ, RZ, UR39 ;  /* 0x00000027ff037e24 */ /* 0x000fe4000f8e00ff */
[----:B------:R-:W-:Y:S01]  /*247c0*/  IMAD R2, R10, R2, R7 ;  /* 0x000000020a027224 */ /* 0x000fe200078e0207 */
[----:B------:R0:W-:Y:S01]  /*247d0*/  STL [R1+0x44], R5 ;  /* 0x0000440501007387 */ /* 0x0001e20000100800 */
[----:B------:R-:W-:-:S03]  /*247e0*/  LOP3.LUT R16, R16, 0xfffffffb, RZ, 0xc0, !PT ;  /* 0xfffffffb10107812 */ /* 0x000fc600078ec0ff */
[----:B------:R0:W-:Y:S01]  /*247f0*/  STL [R1+0xc], R2 ;  /* 0x00000c0201007387 */ /* 0x0001e20000100800 */
[----:B------:R-:W-:Y:S01]  /*24800*/  @P2 LOP3.LUT R16, R16, 0x4, RZ, 0xfc, !PT ;  /* 0x0000000410102812 */ /* 0x000fe200078efcff */
[----:B------:R-:W-:Y:S06]  /*24810*/  BRA.DIV UR4, `(.L_x_3642) ;  /* 0x0000006204bc7947 */ /* 0x000fec000b800000 */
.L_x_3762:
        /* <DEDUP_REMOVED lines=9> */
.L_x_3643:
[----:B0-----:R-:W0:Y:S01]  /*248b0*/  S2R R2, SR_TID.X ;  /* 0x0000000000027919 */ /* 0x001e220000002100 */
        /* <DEDUP_REMOVED lines=8> */
.L_x_3763:
[----:B------:R-:W-:Y:S05]  /*24940*/  BSYNC B0 ;  /* 0x0000000000007941 */ /* 0x000fea0003800000 */
.L_x_3644:
        /* <DEDUP_REMOVED lines=65> */
.L_x_3773:
        /* <DEDUP_REMOVED lines=10> */
.L_x_3647:
        /* <DEDUP_REMOVED lines=11> */
.L_x_3648:
[----:B0-----:R0:W5:Y:S01]  /*24eb0*/  LDL R2, [R1+0x8] ;  /* 0x0000080001027983 */ /* 0x0011620000100800 */
[----:B------:R0:W-:Y:S02]  /*24ec0*/  SYNCS.ARRIVE.TRANS64.A1T0 RZ, [R25+URZ+0x38830], RZ ;  /* 0x038830ff19ff79a7 */ /* 0x0001e4000810003f */
[----:B------:R-:W-:Y:S05]  /*24ed0*/  WARPSYNC.ALL ;  /* 0x0000000000007948 */ /* 0x000fea0003800000 */
[----:B------:R-:W-:Y:S01]  /*24ee0*/  ULDC.64 UR4, c[0x0][0xaf8] ;  /* 0x0002be0000047ab9 */ /* 0x000fe20000000a00 */
[----:B------:R-:W-:Y:S01]  /*24ef0*/  VIADD R0, R18, 0x20400 ;  /* 0x0002040012007836 */ /* 0x000fe20000000000 */
[----:B------:R-:W-:Y:S01]  /*24f00*/  BAR.SYNC.DEFER_BLOCKING 0x8, 0x100 ;  /* 0x0204000000007b1d */ /* 0x000fe20000010000 */
[----:B------:R-:W-:-:S03]  /*24f10*/  ISETP.NE.U32.AND P0, PT, RZ, UR4, PT ;  /* 0x00000004ff007c0c */ /* 0x000fc6000bf05070 */
[----:B------:R-:W-:Y:S02]  /*24f20*/  LOP3.LUT P1, RZ, R0, 0x3ff, RZ, 0xc0, !PT ;  /* 0x000003ff00ff7812 */ /* 0x000fe4000782c0ff */
[----:B------:R-:W-:Y:S01]  /*24f30*/  ISETP.NE.AND.EX P0, PT, RZ, UR5, PT, P0 ;  /* 0x00000005ff007c0c */ /* 0x000fe2000bf05300 */
[----:B------:R-:W-:Y:S01]  /*24f40*/  BSSY B6, `(.L_x_3649) ;  /* 0x0000019000067945 */ /* 0x000fe20003800000 */
[----:B------:R-:W-:Y:S02]  /*24f50*/  SHF.R.S32.HI R0, RZ, 0x1f, R27 ;  /* 0x0000001fff007819 */ /* 0x000fe4000001141b */
[----:B------:R-:W-:Y:S02]  /*24f60*/  SEL R3, R27, RZ, !P0 ;  /* 0x000000ff1b037207 */ /* 0x000fe40004000000 */
[----:B------:R-:W-:-:S05]  /*24f70*/  SEL R0, R0, RZ, !P0 ;  /* 0x000000ff00007207 */ /* 0x000fca0004000000 */
[----:B------:R1:W-:Y:S04]  /*24f80*/  STL [R1+0x28], R0 ;  /* 0x0000280001007387 */ /* 0x0003e80000100800 */
[----:B------:R2:W-:Y:S01]  /*24f90*/  STL [R1+0x10], R3 ;  /* 0x0000100301007387 */ /* 0x0005e20000100800 */
[----:B-1---5:R-:W-:-:S05]  /*24fa0*/  SHF.R.S32.HI R0, RZ, 0x1f, R2 ;  /* 0x0000001fff007819 */ /* 0x022fca0000011402 */
[----:B------:R2:W-:Y:S01]  /*24fb0*/  STL [R1+0x20], R0 ;  /* 0x0000200001007387 */ /* 0x0005e20000100800 */
[----:B------:R-:W-:Y:S05]  /*24fc0*/  @!P1 BRA `(.L_x_3650) ;  /* 0x0000000000409947 */ /* 0x000fea0003800000 */
[----:B------:R-:W-:Y:S01]  /*24fd0*/  MOV R2, 0x0 ;  /* 0x0000000000027802 */ /* 0x000fe20000000f00 */
[----:B------:R-:W-:Y:S01]  /*24fe0*/  ULDC.64 UR4, c[0x4][0x90] ;  /* 0x0100240000047ab9 */ /* 0x000fe20000000a00 */
[----:B------:R-:W-:Y:S01]  /*24ff0*/  ULDC.64 UR6, c[0x4][0x98] ;  /* 0x0100260000067ab9 */ /* 0x000fe20000000a00 */
[----:B------:R-:W-:Y:S01]  /*25000*/  ULDC.64 UR8, c[0x4][0x20] ;  /* 0x0100080000087ab9 */ /* 0x000fe20000000a00 */
[----:B------:R-:W-:Y:S02]  /*25010*/  IMAD.U32 R4, RZ, RZ, UR4 ;  /* 0x00000004ff047e24 */ /* 0x000fe4000f8e00ff */
[----:B--2---:R-:W1:Y:S01]  /*25020*/  LDC.64 R2, c[0x4][R2] ;  /* 0x0100000002027b82 */ /* 0x004e620000000a00 */
        /* <DEDUP_REMOVED lines=10> */
.L_x_3650:
[----:B------:R-:W-:Y:S05]  /*250d0*/  BSYNC B6 ;  /* 0x0000000000067941 */ /* 0x000fea0003800000 */
.L_x_3649:
[----:B------:R-:W3:Y:S01]  /*250e0*/  LDL R21, [R1+0x8] ;  /* 0x0000080001157983 */ /* 0x000ee20000100800 */
[----:B------:R-:W1:Y:S01]  /*250f0*/  LDC R6, c[0x0][0x448] ;  /* 0x00011200ff067b82 */ /* 0x000e620000000800 */
[----:B------:R-:W-:Y:S02]  /*25100*/  ULDC.64 UR4, c[0x0][0x298] ;  /* 0x0000a60000047ab9 */ /* 0x000fe40000000a00 */
[----:B------:R-:W4:Y:S04]  /*25110*/  LDL R20, [R1+0x28] ;  /* 0x0000280001147983 */ /* 0x000f280000100800 */
[----:B------:R-:W4:Y:S04]  /*25120*/  LDL R4, [R1+0x20] ;  /* 0x0000200001047983 */ /* 0x000f280000100800 */
[----:B------:R0:W5:Y:S01]  /*25130*/  LDL R9, [R1] ;  /* 0x0000000001097983 */ /* 0x0001620000100800 */
[----:B------:R-:W0:Y:S01]  /*25140*/  S2R R2, SR_TID.X ;  /* 0x0000000000027919 */ /* 0x000e220000002100 */
[----:B--2---:R-:W2:Y:S01]  /*25150*/  S2R R0, SR_TID.X ;  /* 0x0000000000007919 */ /* 0x004ea20000002100 */
[----:B-1----:R-:W-:-:S13]  /*25160*/  ISETP.NE.AND P0, PT, R6, 0x1, PT ;  /* 0x000000010600780c */ /* 0x002fda0003f05270 */
[----:B------:R-:W1:Y:S01]  /*25170*/  @P0 LDC R3, c[0x0][0x450] ;  /* 0x00011400ff030b82 */ /* 0x000e620000000800 */
[----:B0-----:R-:W-:-:S04]  /*25180*/  LOP3.LUT R2, R2, 0x7f, RZ, 0xc0, !PT ;  /* 0x0000007f02027812 */ /* 0x001fc800078ec0ff */
[----:B------:R-:W-:Y:S01]  /*25190*/  SHF.R.U32.HI R2, RZ, 0x3, R2 ;  /* 0x00000003ff027819 */ /* 0x000fe20000011602 */
[----:B--2---:R-:W-:Y:S02]  /*251a0*/  IMAD.SHL.U32 R0, R0, 0x10, RZ ;  /* 0x0000001000007824 */ /* 0x004fe400078e00ff */
[----:B---3--:R-:W-:Y:S02]  /*251b0*/  IMAD.MOV.U32 R5, RZ, RZ, R21 ;  /* 0x000000ffff057224 */ /* 0x008fe400078e0015 */
[----:B----4-:R-:W-:Y:S02]  /*251c0*/  IMAD.MOV.U32 R21, RZ, RZ, R20 ;  /* 0x000000ffff157224 */ /* 0x010fe400078e0014 */
[----:B------:R-:W2:Y:S01]  /*251d0*/  LDL R20, [R1+0x10] ;  /* 0x0000100001147983 */ /* 0x000ea20000100800 */
[----:B------:R-:W-:Y:S01]  /*251e0*/  LOP3.LUT R0, R2, 0x70, R0, 0xf8, !PT ;  /* 0x0000007002007812 */ /* 0x000fe200078ef800 */
[----:B------:R-:W-:Y:S01]  /*251f0*/  IMAD R4, R4, UR4, RZ ;  /* 0x0000000404047c24 */ /* 0x000fe2000f8e02ff */
[----:B------:R-:W0:Y:S03]  /*25200*/  @P0 LDC R2, c[0x0][0x44c] ;  /* 0x00011300ff020b82 */ /* 0x000e260000000800 */
[----:B------:R-:W-:-:S02]  /*25210*/  IMAD.IADD R37, R0, 0x1, R32 ;  /* 0x0000000100257824 */ /* 0x000fc400078e0220 */
[----:B------:R-:W-:Y:S02]  /*25220*/  IMAD R4, R5, UR5, R4 ;  /* 0x0000000505047c24 */ /* 0x000fe4000f8e0204 */
[----:B------:R-:W-:Y:S02]  /*25230*/  IMAD.MOV.U32 R0, RZ, RZ, R37 ;  /* 0x000000ffff007224 */ /* 0x000fe400078e0025 */
[----:B0-----:R-:W-:-:S05]  /*25240*/  @P0 IMAD.HI.U32 R2, R37, R2, RZ ;  /* 0x0000000225020227 */ /* 0x001fca00078e00ff */
[----:B-1----:R-:W-:Y:S01]  /*25250*/  @P0 SHF.R.U32.HI R0, RZ, R3, R2 ;  /* 0x00000003ff000219 */ /* 0x002fe20000011602 */
        /* <DEDUP_REMOVED lines=39> */
[----:B------:R-:W-:Y:S01]  /*254d0*/  IMAD.IADD R32, R8, 0x1, R32 ;  /* 0x0000000108207824 */ /* 0x000fe200078e0220 */
        /* <DEDUP_REMOVED lines=30> */
.L_x_3782:
        /* <DEDUP_REMOVED lines=11> */
.L_x_3652:
        /* <DEDUP_REMOVED lines=28> */
.L_x_3654:
[----:B------:R-:W-:Y:S05]  /*25930*/  BSYNC B6 ;  /* 0x0000000000067941 */ /* 0x000fea0003800000 */
.L_x_3653:
[----:B------:R-:W2:Y:S01]  /*25940*/  LDL.LU R0, [R1+0x20] ;  /* 0x0000200001007983 */ /* 0x000ea20000300800 */
[----:B------:R-:W1:Y:S01]  /*25950*/  LDC R7, c[0x0][0x448] ;  /* 0x00011200ff077b82 */ /* 0x000e620000000800 */
[----:B------:R-:W-:Y:S02]  /*25960*/  ULDC.64 UR4, c[0x0][0x398] ;  /* 0x0000e60000047ab9 */ /* 0x000fe40000000a00 */
[----:B0-----:R-:W3:Y:S04]  /*25970*/  LDL.LU R2, [R1+0x8] ;  /* 0x0000080001027983 */ /* 0x001ee80000300800 */
        /* <DEDUP_REMOVED lines=94> */
[----:B------:R-:W2:Y:S04]  /*25f60*/  LDL.LU R9, [R1] ;  /* 0x0000000001097983 */ /* 0x000ea80000300800 */
        /* <DEDUP_REMOVED lines=10> */
[----:B---3--:R-:W-:-:S03]  /*26010*/  IMAD.MOV.U32 R9, RZ, RZ, R3 ;  /* 0x000000ffff097224 */ /* 0x008fc600078e0003 */
[----:B------:R-:W-:Y:S01]  /*26020*/  ISETP.GE.AND P0, PT, R32, R7, PT ;  /* 0x000000072000720c */ /* 0x000fe20003f06270 */
[----:B------:R-:W0:-:S12]  /*26030*/  SHFL.IDX PT, R3, R5, RZ, 0x181f ;  /* 0x00181fff05037589 */ /* 0x000e1800000e0000 */
        /* <DEDUP_REMOVED lines=38> */
[----:B------:R-:W-:-:S04]  /*262a0*/  @P2 LOP3.LUT R16, R16, 0x4000, RZ, 0xfc, !PT ;  /* 0x0000400010102812 */ /* 0x000fc800078efcff */
        /* <DEDUP_REMOVED lines=37> */
[----:B------:R-:W-:-:S13]  /*26500*/  @!P0 ISETP.NE.U32.AND P1, PT, R8, RZ, PT ;  /* 0x000000ff0800820c */ /* 0x000fda0003f25070 */
[----:B------:R0:W-:Y:S04]  /*26510*/  @!P0 LDGSTS.E.BYPASS.LTC128B.128 [R23+0x35400], desc[UR50][R2.64+0x380], P1 ;  /* 0x3540038002178fae */ /* 0x0001e80008901d72 */
[----:B0-2---:R0:W1:Y:S02]  /*26520*/  SHFL.IDX PT, R2, R5, 0x3, 0x181f ;  /* 0x00781f0005027f89 */ /* 0x00506400000e0000 */
.L_x_3792:
[----:B------:R-:W2:Y:S01]  /*26530*/  LDL.LU R3, [R1+0x2c] ;  /* 0x00002c0001037983 */ /* 0x000ea20000300800 */
[----:B------:R-:W-:Y:S01]  /*26540*/  BSSY B0, `(.L_x_3656) ;  /* 0x0000019000007945 */ /* 0x000fe20003800000 */
[----:B--2---:R-:W-:-:S13]  /*26550*/  ISETP.GE.AND P0, PT, R3, R7, PT ;  /* 0x000000070300720c */ /* 0x004fda0003f06270 */
[----:B------:R-:W-:Y:S05]  /*26560*/  @P0 BRA `(.L_x_3657) ;  /* 0x0000000000580947 */ /* 0x000fea0003800000 */
[----:B------:R-:W-:Y:S02]  /*26570*/  LOP3.LUT R0, R0, 0x40, RZ, 0xc0, !PT ;  /* 0x0000004000007812 */ /* 0x000fe400078ec0ff */
[----:B------:R-:W-:Y:S02]  /*26580*/  LOP3.LUT P6, RZ, R16, 0x400, RZ, 0xc0, !PT ;  /* 0x0000040010ff7812 */ /* 0x000fe400078cc0ff */
[----:B-1----:R-:W-:Y:S02]  /*26590*/  LEA R2, P0, R20, R2, 0x1 ;  /* 0x0000000214027211 */ /* 0x002fe400078008ff */
        /* <DEDUP_REMOVED lines=19> */
.L_x_3657:
[----:B------:R-:W-:Y:S05]  /*266d0*/  BSYNC B0 ;  /* 0x0000000000007941 */ /* 0x000fea0003800000 */
.L_x_3656:
[----:B------:R-:W-:Y:S01]  /*266e0*/  NOP ;  /* 0x0000000000007918 */ /* 0x000fe20000000000 */
[----:B------:R-:W-:-:S13]  /*266f0*/  PLOP3.LUT P0, PT, PT, PT, PT, 0x80, 0x0 ;  /* 0x000000000000781c */ /* 0x000fda0003f0f070 */
.L_x_3658:
[----:B------:R-:W-:Y:S02]  /*26700*/  PLOP3.LUT P1, PT, P1, P0, PT, 0xa2, 0x0 ;  /* 0x000000000000781c */ /* 0x000fe40000f21472 */
[----:B------:R-:W-:-:S08]  /*26710*/  @P0 R2UR P1, UR4, R18 ;  /* 0x00000000120402ca */ /* 0x000fd00000020000 */
[----:B------:R-:W-:-:S05]  /*26720*/  @P0 PLOP3.LUT P0, PT, P1, PT, PT, 0x80, 0x0 ;  /* 0x000000000000081c */ /* 0x000fca0000f0f070 */
[----:B------:R-:W-:Y:S01]  /*26730*/  @!P1 SYNCS.ARRIVE.TRANS64.RED.A0T1 RZ, [UR4+0x38810], RZ ;  /* 0x038810ffffff99a7 */ /* 0x000fe20008200404 */
[----:B------:R-:W-:Y:S07]  /*26740*/  @!P1 ARRIVES.LDGSTSBAR.64.TRANSCNT [UR4+0x38810] ;  /* 0x03881000ff0099b0 */ /* 0x000fee0008000a84 */
[----:B------:R-:W-:Y:S05]  /*26750*/  @P0 BRA.U.ANY `(.L_x_3658) ;  /* 0xfffffffd00e80947 */ /* 0x000fea000393ffff */
[----:B-12---:R-:W2:Y:S02]  /*26760*/  LDL.LU R2, [R1+0x30] ;  /* 0x0000300001027983 */ /* 0x006ea40000300800 */
        /* <DEDUP_REMOVED lines=10> */
[----:B-12---:R-:W-:Y:S05]  /*26810*/  @!P0 BRA `(.L_x_3660) ;  /* 0x0000005800548947 */ /* 0x006fea0003800000 */
.L_x_3793:
[----:B------:R-:W-:Y:S05]  /*26820*/  BSYNC B0 ;  /* 0x0000000000007941 */ /* 0x000fea0003800000 */
.L_x_3659:
[----:B------:R-:W-:-:S05]  /*26830*/  IMAD.U32 R2, RZ, RZ, UR39 ;  /* 0x00000027ff027e24 */ /* 0x000fca000f8e00ff */
[----:B------:R-:W-:-:S13]  /*26840*/  ISETP.NE.AND P0, PT, R2, 0x3, PT ;  /* 0x000000030200780c */ /* 0x000fda0003f05270 */
[----:B------:R-:W-:Y:S05]  /*26850*/  @!P0 BRA `(.L_x_3661) ;  /* 0x0000000000048947 */ /* 0x000fea0003800000 */
[----:B------:R-:W-:Y:S01]  /*26860*/  BPT.TRAP 0x1 ;  /* 0x000000040000795c */ /* 0x000fe20000300000 */
.L_x_3661:
[----:B-1----:R-:W-:Y:S01]  /*26870*/  SHF.L.U32 R0, R28, 0x1f, RZ ;  /* 0x0000001f1c007819 */ /* 0x002fe200000006ff */
[----:B------:R-:W-:Y:S03]  /*26880*/  BSSY B0, `(.L_x_3662) ;  /* 0x0000003000007945 */ /* 0x000fe60003800000 */
[----:B------:R-:W1:Y:S02]  /*26890*/  SYNCS.PHASECHK.TRANS64.TRYWAIT P0, [R25+URZ+0x38860], R0 ;  /* 0x03886000190075a7 */ /* 0x000e64000800017f */
[----:B-1----:R-:W-:Y:S05]  /*268a0*/  @!P0 BRA `(.L_x_3663) ;  /* 0x0000005800448947 */ /* 0x002fea0003800000 */
.L_x_3794:
[----:B------:R-:W-:Y:S05]  /*268b0*/  BSYNC B0 ;  /* 0x0000000000007941 */ /* 0x000fea0003800000 */
.L_x_3662:
[----:B------:R-:W1:Y:S01]  /*268c0*/  LDL.LU R3, [R1+0x38] ;  /* 0x0000380001037983 */ /* 0x000e620000300800 */
[----:B------:R-:W-:Y:S01]  /*268d0*/  ULDC.64 UR4, c[0x0][0x328] ;  /* 0x0000ca0000047ab9 */ /* 0x000fe20000000a00 */
[----:B------:R-:W-:Y:S02]  /*268e0*/  ULDC.64 UR6, c[0x0][0x318] ;  /* 0x0000c60000067ab9 */ /* 0x000fe40000000a00 */
[----:B------:R-:W2:Y:S04]  /*268f0*/  LDL.LU R2, [R1+0xc] ;  /* 0x00000c0001027983 */ /* 0x000ea80000300800 */
[----:B0-----:R-:W3:Y:S04]  /*26900*/  LDL.LU R5, [R1+0x3c] ;  /* 0x00003c0001057983 */ /* 0x001ee80000300800 */
[----:B------:R-:W4:Y:S01]  /*26910*/  LDL.LU R4, [R1+0x4] ;  /* 0x0000040001047983 */ /* 0x000f220000300800 */
[----:B-1----:R-:W-:-:S04]  /*26920*/  IMAD R0, R3, UR4, RZ ;  /* 0x0000000403007c24 */ /* 0x002fc8000f8e02ff */
        /* <DEDUP_REMOVED lines=102> */
.L_x_3804:
        /* <DEDUP_REMOVED lines=34> */
.L_x_3665:
        /* <DEDUP_REMOVED lines=11> */
.L_x_3666:
        /* <DEDUP_REMOVED lines=11> */
.L_x_3681:
        /* <DEDUP_REMOVED lines=42> */
.L_x_3669:
[----:B------:R-:W-:Y:S01]  /*275b0*/  IMAD R6, R22, 0x8, R18 ;  /* 0x0000000816067824 */ /* 0x000fe200078e0212 */
[----:B------:R-:W-:Y:S01]  /*275c0*/  SHF.L.U32 R25, R28, 0x1f, RZ ;  /* 0x0000001f1c197819 */ /* 0x000fe200000006ff */
[----:B------:R-:W-:Y:S01]  /*275d0*/  BSSY B1, `(.L_x_3670) ;  /* 0x0000004000017945 */ /* 0x000fe20003800000 */
[----:B------:R-:W-:Y:S02]  /*275e0*/  SHF.R.S32.HI R9, RZ, 0x1f, R5 ;  /* 0x0000001fff097819 */ /* 0x000fe40000011405 */
[----:B------:R-:W0:Y:S02]  /*275f0*/  SYNCS.PHASECHK.TRANS64.TRYWAIT P0, [R6+URZ+0x38840], R25 ;  /* 0x03884019060075a7 */ /* 0x000e24000800017f */
[----:B0-----:R-:W-:Y:S05]  /*27600*/  @!P0 BRA `(.L_x_3671) ;  /* 0x0000005400288947 */ /* 0x001fea0003800000 */
.L_x_3805:
[----:B------:R-:W-:Y:S05]  /*27610*/  BSYNC B1 ;  /* 0x0000000000017941 */ /* 0x000fea0003800000 */
.L_x_3670:
        /* <DEDUP_REMOVED lines=40> */
.L_x_3815:
        /* <DEDUP_REMOVED lines=8> */
.L_x_3673:
        /* <DEDUP_REMOVED lines=11> */
.L_x_3674:
[----:B------:R2:W-:Y:S01]  /*279d0*/  SYNCS.ARRIVE.TRANS64.A1T0 RZ, [R6+URZ+0x38830], RZ ;  /* 0x038830ff06ff79a7 */ /* 0x0005e2000810003f */
[----:B------:R-:W-:Y:S05]  /*279e0*/  @!P2 BRA `(.L_x_3675) ;  /* 0x000000000004a947 */ /* 0x000fea0003800000 */
[----:B------:R-:W-:Y:S01]  /*279f0*/  BPT.TRAP 0x1 ;  /* 0x000000040000795c */ /* 0x000fe20000300000 */
.L_x_3675:
[----:B------:R-:W3:Y:S01]  /*27a00*/  SYNCS.PHASECHK.TRANS64.TRYWAIT P0, [R6+URZ+0x38860], R25 ;  /* 0x03886019060075a7 */ /* 0x000ee2000800017f */
[----:B------:R-:W-:Y:S04]  /*27a10*/  BSSY B1, `(.L_x_3676) ;  /* 0x0000002000017945 */ /* 0x000fe80003800000 */
[----:B---3--:R-:W-:Y:S05]  /*27a20*/  @!P0 BRA `(.L_x_3677) ;  /* 0x0000005400508947 */ /* 0x008fea0003800000 */
.L_x_3816:
[----:B------:R-:W-:Y:S05]  /*27a30*/  BSYNC B1 ;  /* 0x0000000000017941 */ /* 0x000fea0003800000 */
.L_x_3676:
        /* <DEDUP_REMOVED lines=79> */
.L_x_3826:
        /* <DEDUP_REMOVED lines=25> */
.L_x_3679:
        /* <DEDUP_REMOVED lines=11> */
.L_x_3680:
[----:B------:R1:W-:Y:S01]  /*28170*/  SYNCS.ARRIVE.TRANS64.A1T0 RZ, [R6+URZ+0x38850], RZ ;  /* 0x038850ff06ff79a7 */ /* 0x0003e2000810003f */
[----:B------:R-:W-:Y:S05]  /*28180*/  @P3 BRA `(.L_x_3681) ;  /* 0xfffffff000603947 */ /* 0x000fea000383ffff */
.L_x_3668:
[----:B------:R-:W-:Y:S05]  /*28190*/  BSYNC B0 ;  /* 0x0000000000007941 */ /* 0x000fea0003800000 */
.L_x_3667:
        /* <DEDUP_REMOVED lines=21> */
.L_x_3683:
[----:B------:R-:W-:Y:S05]  /*282f0*/  BSYNC B0 ;  /* 0x0000000000007941 */ /* 0x000fea0003800000 */
.L_x_3682:
[----:B------:R-:W-:-:S07]  /*28300*/  SEL R22, R22, RZ, P0 ;  /* 0x000000ff16167207 */ /* 0x000fce0000000000 */
.L_x_3636:
[----:B------:R-:W-:Y:S05]  /*28310*/  BSYNC B7 ;  /* 0x0000000000077941 */ /* 0x000fea0003800000 */
.L_x_3634:
        /* <DEDUP_REMOVED lines=8> */
[----:B---3--:R3:W4:Y:S01]  /*283a0*/  LDS.128 R24, [R18+0x388d0] ;  /* 0x0388d00012187984 */ /* 0x0087220000000c00 */
[----:B------:R-:W-:Y:S06]  /*283b0*/  BAR.ARV 0x4, 0x180 ;  /* 0x0106000000007b1d */ /* 0x000fec0000002000 */
[----:B------:R-:W-:Y:S05]  /*283c0*/  BRA `(.L_x_3685) ;  /* 0x0000000c00d47947 */ /* 0x000fea0003800000 */
.L_x_3684:
        /* <DEDUP_REMOVED lines=14> */
[----:B---3--:R-:W-:Y:S01]  /*284b0*/  IMAD.MOV.U32 R25, RZ, RZ, RZ ;  /* 0x000000ffff197224 */ /* 0x008fe200078e00ff */
[C---:B------:R-:W-:Y:S01]  /*284c0*/  ISETP.GE.U32.AND P2, PT, R8.reuse, 0x2, PT ;  /* 0x000000020800780c */ /* 0x040fe20003f46070 */
[----:B------:R-:W-:Y:S01]  /*284d0*/  IMAD.MOV.U32 R5, RZ, RZ, RZ ;  /* 0x000000ffff057224 */ /* 0x000fe200078e00ff */
[C---:B------:R-:W-:Y:S01]  /*284e0*/  ISETP.GE.U32.AND P3, PT, R8.reuse, 0x4, PT ;  /* 0x000000040800780c */ /* 0x040fe20003f66070 */
[----:B------:R-:W-:Y:S01]  /*284f0*/  SHFL.IDX PT, R0, R24, RZ, 0x1f ;  /* 0x00001fff18007589 */ /* 0x000fe200000e0000 */
[C---:B------:R-:W-:Y:S02]  /*28500*/  ISETP.GE.U32.AND P4, PT, R8.reuse, 0x8, PT ;  /* 0x000000080800780c */ /* 0x040fe40003f86070 */
[----:B------:R-:W-:Y:S01]  /*28510*/  ISETP.GE.U32.AND P5, PT, R8, 0x10, PT ;  /* 0x000000100800780c */ /* 0x000fe20003fa6070 */
[----:B-12---:R0:W-:Y:S02]  /*28520*/  SHFL.IDX PT, R6, R24, 0x1, 0x1f ;  /* 0x00201f0018067f89 */ /* 0x0061e400000e0000 */
        /* <DEDUP_REMOVED lines=21> */
.L_x_3836:
[----:B------:R-:W-:Y:S02]  /*28680*/  ULDC UR4, c[0x0][0xd38] ;  /* 0x00034e0000047ab9 */ /* 0x000fe40000000800 */
[----:B------:R-:W-:-:S04]  /*28690*/  IMAD.U32 R4, RZ, RZ, UR4 ;  /* 0x00000004ff047e24 */ /* 0x000fc8000f8e00ff */
[----:B-1----:R-:W-:-:S04]  /*286a0*/  IMAD R3, R14, R4, RZ ;  /* 0x000000040e037224 */ /* 0x002fc800078e02ff */
[----:B------:R-:W-:-:S05]  /*286b0*/  IMAD.IADD R6, R6, 0x1, R3 ;  /* 0x0000000106067824 */ /* 0x000fca00078e0203 */
[----:B------:R-:W-:-:S13]  /*286c0*/  ISETP.GT.AND P6, PT, R6, R0, PT ;  /* 0x000000000600720c */ /* 0x000fda0003fc4270 */
[----:B------:R-:W-:Y:S05]  /*286d0*/  @P6 BRA `(.L_x_3687) ;  /* 0x0000000000a46947 */ /* 0x000fea0003800000 */
.L_x_3690:
        /* <DEDUP_REMOVED lines=35> */
.L_x_3844:
[----:B------:R-:W-:Y:S02]  /*28910*/  ULDC UR4, c[0x0][0xd38] ;  /* 0x00034e0000047ab9 */ /* 0x000fe40000000800 */
[----:B------:R-:W-:-:S04]  /*28920*/  IMAD.U32 R4, RZ, RZ, UR4 ;  /* 0x00000004ff047e24 */ /* 0x000fc8000f8e00ff */
[----:B-1----:R-:W-:-:S04]  /*28930*/  IMAD R3, R14, R4, RZ ;  /* 0x000000040e037224 */ /* 0x002fc800078e02ff */
[----:B------:R-:W-:-:S05]  /*28940*/  IMAD.IADD R6, R3, 0x1, R6 ;  /* 0x0000000103067824 */ /* 0x000fca00078e0206 */
[----:B------:R-:W-:-:S13]  /*28950*/  ISETP.GT.AND P6, PT, R6, R0, PT ;  /* 0x000000000600720c */ /* 0x000fda0003fc4270 */
[----:B------:R-:W-:Y:S05]  /*28960*/  @!P6 BRA `(.L_x_3690) ;  /* 0xfffffffc005ce947 */ /* 0x000fea000383ffff */
.L_x_3687:
        /* <DEDUP_REMOVED lines=10> */
.L_x_3849:
[----:B------:R-:W-:-:S13]  /*28a10*/  ISETP.NE.AND P0, PT, R3, RZ, PT ;  /* 0x000000ff0300720c */ /* 0x000fda0003f05270 */
[----:B------:R-:W-:Y:S05]  /*28a20*/  @!P0 BRA `(.L_x_3692) ;  /* 0x0000000000108947 */ /* 0x000fea0003800000 */
[----:B------:R-:W-:Y:S01]  /*28a30*/  UMOV UR4, 0xffffffff ;  /* 0xffffffff00047882 */ /* 0x000fe20000000000 */
[----:B------:R-:W-:Y:S02]  /*28a40*/  VIADD R12, R7, 0xffffffff ;  /* 0xffffffff070c7836 */ /* 0x000fe40000000000 */
[----:B------:R-:W-:Y:S05]  /*28a50*/  BRA.DIV UR4, `(.L_x_3693) ;  /* 0x0000005604847947 */ /* 0x000fea000b800000 */
[----:B------:R4:W0:Y:S02]  /*28a60*/  SHFL.IDX PT, R24, R2, R12, 0x1f ;  /* 0x00001f0c02187589 */ /* 0x00082400000e0000 */
.L_x_3692:
        /* <DEDUP_REMOVED lines=59> */
.L_x_3694:
        /* <DEDUP_REMOVED lines=60> */
.L_x_3695:
[----:B------:R-:W-:-:S05]  /*291e0*/  LOP3.LUT R0, RZ, R3, RZ, 0x33, !PT ;  /* 0x00000003ff007212 */ /* 0x000fca00078e33ff */
[----:B------:R-:W-:Y:S01]  /*291f0*/  IMAD.IADD R25, R25, 0x1, R0 ;  /* 0x0000000119197824 */ /* 0x000fe200078e0200 */
[----:B------:R-:W-:Y:S06]  /*29200*/  BRA `(.L_x_3696) ;  /* 0x00000000001c7947 */ /* 0x000fec0003800000 */
.L_x_3688:
[----:B------:R-:W-:Y:S01]  /*29210*/  UMOV UR4, URZ ;  /* 0x0000003f00047c82 */ /* 0x000fe20008000000 */
[----:B------:R-:W-:Y:S01]  /*29220*/  UMOV UR5, URZ ;  /* 0x0000003f00057c82 */ /* 0x000fe20008000000 */
[----:B------:R-:W-:Y:S01]  /*29230*/  ULDC UR6, c[0x0][0xd3c] ;  /* 0x00034f0000067ab9 */ /* 0x000fe20000000800 */
[----:B------:R-:W-:Y:S02]  /*29240*/  IMAD.MOV.U32 R24, RZ, RZ, R0 ;  /* 0x000000ffff187224 */ /* 0x000fe400078e0000 */
[----:B------:R-:W-:Y:S02]  /*29250*/  IMAD.U32 R25, RZ, RZ, UR4 ;  /* 0x00000004ff197e24 */ /* 0x000fe4000f8e00ff */
[----:B------:R-:W-:Y:S02]  /*29260*/  IMAD.U32 R26, RZ, RZ, UR5 ;  /* 0x00000005ff1a7e24 */ /* 0x000fe4000f8e00ff */
[----:B------:R-:W-:-:S07]  /*29270*/  IMAD.U32 R27, RZ, RZ, UR6 ;  /* 0x00000006ff1b7e24 */ /* 0x000fce000f8e00ff */
.L_x_3696:
        /* <DEDUP_REMOVED lines=10> */
.L_x_3685:
[----:B------:R-:W-:Y:S02]  /*29320*/  ULDC UR4, c[0x0][0xd3c] ;  /* 0x00034f0000047ab9 */ /* 0x000fe40000000800 */
[----:B----4-:R-:W-:-:S13]  /*29330*/  ISETP.GE.AND P0, PT, R27, UR4, PT ;  /* 0x000000041b007c0c */ /* 0x010fda000bf06270 */
[----:B------:R-:W-:Y:S05]  /*29340*/  @!P0 BRA `(.L_x_3697) ;  /* 0xffffff7c00408947 */ /* 0x000fea000383ffff */
[----:B------:R-:W-:Y:S05]  /*29350*/  BSYNC B8 ;  /* 0x0000000000087941 */ /* 0x000fea0003800000 */
.L_x_3564:
[----:B------:R-:W4:Y:S01]  /*29360*/  LDL.LU R0, [R1+0x30] ;  /* 0x0000300001007983 */ /* 0x000f220000300800 */
[----:B------:R-:W-:Y:S01]  /*29370*/  BSSY B0, `(.L_x_3698) ;  /* 0x000000b000007945 */ /* 0x000fe20003800000 */
[----:B0-----:R-:W0:Y:S01]  /*29380*/  S2R R5, SR_CgaCtaId ;  /* 0x0000000000057919 */ /* 0x001e220000008800 */
[----:B----4-:R-:W-:-:S05]  /*29390*/  VIADD R0, R0, 0x1 ;  /* 0x0000000100007836 */ /* 0x010fca0000000000 */
        /* <DEDUP_REMOVED lines=8> */
.L_x_3852:
[----:B------:R-:W-:Y:S05]  /*29420*/  BSYNC B0 ;  /* 0x0000000000007941 */ /* 0x000fea0003800000 */
.L_x_3698:
[----:B------:R-:W-:-:S03]  /*29430*/  UMOV UR4, 0xffffffff ;  /* 0xffffffff00047882 */ /* 0x000fc60000000000 */
[----:B------:R-:W-:Y:S05]  /*29440*/  BRA.DIV UR4, `(.L_x_3700) ;  /* 0x0000004e04447947 */ /* 0x000fea000b800000 */
[----:B0-----:R-:W0:Y:S02]  /*29450*/  S2R R0, SR_TID.X ;  /* 0x0000000000007919 */ /* 0x001e240000002100 */
[----:B0-----:R-:W-:-:S04]  /*29460*/  SHF.R.U32.HI R0, RZ, 0x5, R0 ;  /* 0x00000005ff007819 */ /* 0x001fc80000011600 */
[----:B------:R-:W-:-:S05]  /*29470*/  LOP3.LUT R0, R0, 0x3, RZ, 0xc0, !PT ;  /* 0x0000000300007812 */ /* 0x000fca00078ec0ff */
[----:B------:R0:W1:Y:S02]  /*29480*/  SHFL.IDX PT, R14, R0, RZ, 0x1f ;  /* 0x00001fff000e7589 */ /* 0x00006400000e0000 */
.L_x_3855:
[----:B-1----:R-:W-:-:S13]  /*29490*/  ISETP.NE.AND P0, PT, R14, RZ, PT ;  /* 0x000000ff0e00720c */ /* 0x002fda0003f05270 */
[----:B------:R-:W-:Y:S05]  /*294a0*/  @P0 BRA `(.L_x_3334) ;  /* 0x0000000000880947 */ /* 0x000fea0003800000 */
[----:B------:R-:W-:-:S03]  /*294b0*/  UMOV UR4, 0xffffffff ;  /* 0xffffffff00047882 */ /* 0x000fc60000000000 */
[----:B------:R-:W-:Y:S05]  /*294c0*/  BRA.DIV UR4, `(.L_x_3701) ;  /* 0x0000004e04587947 */ /* 0x000fea000b800000 */
[----:B------:R-:W-:-:S13]  /*294d0*/  ELECT P6, URZ, PT ;  /* 0x00000000003f782f */ /* 0x000fda00038c0000 */
.L_x_3858:
[----:B------:R-:W-:Y:S05]  /*294e0*/  @!P6 BRA `(.L_x_3334) ;  /* 0x000000000078e947 */ /* 0x000fea0003800000 */
[----:B------:R-:W-:-:S06]  /*294f0*/  ULOP3.LUT UR4, UR36, 0x2, URZ, 0xfc, !UPT ;  /* 0x0000000224047892 */ /* 0x000fcc000f8efc3f */
[----:B0-----:R-:W-:-:S05]  /*29500*/  IMAD.U32 R0, RZ, RZ, UR4 ;  /* 0x00000004ff007e24 */ /* 0x001fca000f8e00ff */
[----:B------:R-:W-:-:S13]  /*29510*/  ISETP.NE.AND P0, PT, R0, 0x3, PT ;  /* 0x000000030000780c */ /* 0x000fda0003f05270 */
[----:B------:R-:W-:Y:S05]  /*29520*/  @!P0 BRA `(.L_x_3702) ;  /* 0x0000000000048947 */ /* 0x000fea0003800000 */
[----:B------:R-:W-:Y:S01]  /*29530*/  BPT.TRAP 0x1 ;  /* 0x000000040000795c */ /* 0x000fe20000300000 */
.L_x_3702:
[----:B------:R-:W-:Y:S01]  /*29540*/  IMAD R5, R22, 0x8, R7 ;  /* 0x0000000816057824 */ /* 0x000fe200078e0207 */
[----:B------:R-:W-:Y:S01]  /*29550*/  SHF.L.U32 R0, R28, 0x1f, RZ ;  /* 0x0000001f1c007819 */ /* 0x000fe200000006ff */
[----:B------:R-:W-:-:S03]  /*29560*/  VIADD R22, R22, 0x1 ;  /* 0x0000000116167836 */ /* 0x000fc60000000000 */
[----:B------:R-:W0:Y:S02]  /*29570*/  SYNCS.PHASECHK.TRANS64.TRYWAIT P1, [R5+URZ+0x38840], R0 ;  /* 0x03884000050075a7 */ /* 0x000e24000802017f */
[----:B------:R-:W-:-:S04]  /*29580*/  ISETP.NE.AND P2, PT, R22, 0x2, PT ;  /* 0x000000021600780c */ /* 0x000fc80003f45270 */
[----:B------:R-:W-:Y:S01]  /*29590*/  SEL R3, RZ, 0x1, P2 ;  /* 0x00000001ff037807 */ /* 0x000fe20001000000 */
[----:B0-----:R-:W-:Y:S08]  /*295a0*/  @!P1 BRA `(.L_x_3703) ;  /* 0x0000004c00409947 */ /* 0x001ff00003800000 */
.L_x_3859:
[----:B------:R-:W-:Y:S02]  /*295b0*/  SEL R22, R22, RZ, P2 ;  /* 0x000000ff16167207 */ /* 0x000fe40001000000 */
[----:B------:R-:W-:Y:S01]  /*295c0*/  LOP3.LUT R2, R28, R3, RZ, 0x3c, !PT ;  /* 0x000000031c027212 */ /* 0x000fe200078e3cff */
[----:B------:R-:W-:Y:S06]  /*295d0*/  @!P0 BRA `(.L_x_3704) ;  /* 0x0000000000048947 */ /* 0x000fec0003800000 */
[----:B------:R-:W-:Y:S01]  /*295e0*/  BPT.TRAP 0x1 ;  /* 0x000000040000795c */ /* 0x000fe20000300000 */
.L_x_3704:
[----:B------:R-:W-:Y:S01]  /*295f0*/  IMAD R3, R22, 0x8, R7 ;  /* 0x0000000816037824 */ /* 0x000fe200078e0207 */
[----:B------:R-:W-:-:S04]  /*29600*/  SHF.L.U32 R2, R2, 0x1f, RZ ;  /* 0x0000001f02027819 */ /* 0x000fc800000006ff */
[----:B------:R-:W1:Y:S02]  /*29610*/  SYNCS.PHASECHK.TRANS64.TRYWAIT P1, [R3+URZ+0x38840], R2 ;  /* 0x03884002030075a7 */ /* 0x000e64000802017f */
[----:B-1----:R-:W-:Y:S05]  /*29620*/  @!P1 BRA `(.L_x_3705) ;  /* 0x0000004c00349947 */ /* 0x002fea0003800000 */
.L_x_3860:
[----:B------:R-:W-:Y:S05]  /*29630*/  @!P0 BRA `(.L_x_3706) ;  /* 0x0000000000048947 */ /* 0x000fea0003800000 */
[----:B------:R-:W-:Y:S01]  /*29640*/  BPT.TRAP 0x1 ;  /* 0x000000040000795c */ /* 0x000fe20000300000 */
.L_x_3706:
[----:B------:R-:W4:Y:S02]  /*29650*/  SYNCS.PHASECHK.TRANS64.TRYWAIT P1, [R5+URZ+0x38860], R0 ;  /* 0x03886000050075a7 */ /* 0x000f24000802017f */
[----:B----4-:R-:W-:Y:S05]  /*29660*/  @!P1 BRA `(.L_x_3707) ;  /* 0x0000004c00389947 */ /* 0x010fea0003800000 */
.L_x_3861:
[----:B------:R-:W-:Y:S05]  /*29670*/  @!P0 BRA `(.L_x_3708) ;  /* 0x0000000000048947 */ /* 0x000fea0003800000 */
[----:B------:R-:W-:Y:S01]  /*29680*/  BPT.TRAP 0x1 ;  /* 0x000000040000795c */ /* 0x000fe20000300000 */
.L_x_3708:
[----:B------:R0:W0:Y:S02]  /*29690*/  SYNCS.PHASECHK.TRANS64.TRYWAIT P0, [R3+URZ+0x38860], R2 ;  /* 0x03886002030075a7 */ /* 0x000024000800017f */
[----:B0-----:R-:W-:Y:S05]  /*296a0*/  @!P0 NANOSLEEP.SYNCS 0x989680 ;  /* 0x009896800000895d */ /* 0x001fea0003900000 */
[----:B------:R-:W0:Y:S02]  /*296b0*/  @!P0 SYNCS.PHASECHK.TRANS64 P0, [R3+URZ+0x38860], R2 ;  /* 0x03886002030085a7 */ /* 0x000e24000800007f */
[----:B0-----:R-:W-:Y:S05]  /*296c0*/  @!P0 BRA `(.L_x_3708) ;  /* 0xfffffffc00f08947 */ /* 0x001fea000383ffff */
.L_x_3334:
[----:B------:R-:W-:Y:S05]  /*296d0*/  BSYNC B9 ;  /* 0x0000000000097941 */ /* 0x000fea0003800000 */
.L_x_3331:
[----:B------:R-:W-:Y:S05]  /*296e0*/  EXIT ;  /* 0x000000000000794d */ /* 0x000fea0003800000 */
.L_x_3360:
[----:B0-----:R0:W1:Y:S02]  /*296f0*/  SYNCS.PHASECHK.TRANS64.TRYWAIT P6, [R59+URZ+0x38890], R66 ;  /* 0x038890423b0075a7 */ /* 0x00106400080c017f */
[----:B-1----:R-:W-:Y:S05]  /*29700*/  @!P6 NANOSLEEP.SYNCS 0x989680 ;  /* 0x009896800000e95d */ /* 0x002fea0003900000 */
[----:B------:R-:W1:Y:S02]  /*29710*/  @!P6 SYNCS.PHASECHK.TRANS64 P6, [R59+URZ+0x38890], R66 ;  /* 0x038890423b00e5a7 */ /* 0x000e6400080c007f */
[----:B-1----:R-:W-:Y:S05]  /*29720*/  @!P6 BRA `(.L_x_3360) ;  /* 0xfffffffc00f0e947 */ /* 0x002fea000383ffff */
[----:B------:R-:W-:Y:S05]  /*29730*/  BRA `(.L_x_3709) ;  /* 0xfffffd9c00807947 */ /* 0x000fea000383ffff */
.L_x_3361:
        /* <DEDUP_REMOVED lines=8> */
.L_x_3711:
[----:B------:R-:W-:Y:S05]  /*297c0*/  BSYNC B1 ;  /* 0x0000000000017941 */ /* 0x000fea0003800000 */
.L_x_3710:
        /* <DEDUP_REMOVED lines=8> */
.L_x_3712:
[----:B------:R-:W-:Y:S01]  /*29850*/  IMAD.MOV.U32 R67, RZ, RZ, R14 ;  /* 0x000000ffff437224 */ /* 0x000fe200078e000e */
[----:B------:R-:W-:Y:S06]  /*29860*/  BRA `(.L_x_3713) ;  /* 0xfffffd9c00487947 */ /* 0x000fec000383ffff */
.L_x_3371:
[----:B0-----:R0:W1:Y:S02]  /*29870*/  SYNCS.PHASECHK.TRANS64.TRYWAIT P6, [R59+URZ+0x38890], R66 ;  /* 0x038890423b0075a7 */ /* 0x00106400080c017f */
[----:B-1----:R-:W-:Y:S05]  /*29880*/  @!P6 NANOSLEEP.SYNCS 0x989680 ;  /* 0x009896800000e95d */ /* 0x002fea0003900000 */
[----:B------:R-:W1:Y:S02]  /*29890*/  @!P6 SYNCS.PHASECHK.TRANS64 P6, [R59+URZ+0x38890], R66 ;  /* 0x038890423b00e5a7 */ /* 0x000e6400080c007f */
[----:B-1----:R-:W-:Y:S05]  /*298a0*/  @!P6 BRA `(.L_x_3371) ;  /* 0xfffffffc00f0e947 */ /* 0x002fea000383ffff */
[----:B------:R-:W-:Y:S05]  /*298b0*/  BRA `(.L_x_3714) ;  /* 0xfffffda400c87947 */ /* 0x000fea000383ffff */
.L_x_3372:
        /* <DEDUP_REMOVED lines=8> */
.L_x_3716:
[----:B------:R-:W-:Y:S05]  /*29940*/  BSYNC B1 ;  /* 0x0000000000017941 */ /* 0x000fea0003800000 */
.L_x_3715:
        /* <DEDUP_REMOVED lines=8> */
.L_x_3717:
[----:B------:R-:W-:Y:S01]  /*299d0*/  IMAD.MOV.U32 R67, RZ, RZ, R14 ;  /* 0x000000ffff437224 */ /* 0x000fe200078e000e */
[----:B------:R-:W-:Y:S06]  /*299e0*/  BRA `(.L_x_3718) ;  /* 0xfffffda400907947 */ /* 0x000fec000383ffff */
.L_x_3377:
[----:B0-----:R0:W1:Y:S02]  /*299f0*/  SYNCS.PHASECHK.TRANS64.TRYWAIT P0, [R59+URZ+0x38890], R66 ;  /* 0x038890423b0075a7 */ /* 0x001064000800017f */
[----:B-1----:R-:W-:Y:S05]  /*29a00*/  @!P0 NANOSLEEP.SYNCS 0x989680 ;  /* 0x009896800000895d */ /* 0x002fea0003900000 */
[----:B------:R-:W1:Y:S02]  /*29a10*/  @!P0 SYNCS.PHASECHK.TRANS64 P0, [R59+URZ+0x38890], R66 ;  /* 0x038890423b0085a7 */ /* 0x000e64000800007f */
[----:B-1----:R-:W-:Y:S05]  /*29a20*/  @!P0 BRA `(.L_x_3377) ;  /* 0xfffffffc00f08947 */ /* 0x002fea000383ffff */
[----:B------:R-:W-:Y:S05]  /*29a30*/  BRA `(.L_x_3719) ;  /* 0xfffffdac00987947 */ /* 0x000fea000383ffff */
.L_x_3378:
[----:B------:R-:W-:Y:S01]  /*29a40*/  BSSY B1, `(.L_x_3720) ;  /* 0x0000007000017945 */ /* 0x000fe20003800000 */
[----:B------:R-:W-:Y:S02]  /*29a50*/  IMAD.MOV.U32 R12, RZ, RZ, RZ ;  /* 0x000000ffff0c7224 */ /* 0x000fe400078e00ff */
[----:B------:R-:W-:Y:S02]  /*29a60*/  IMAD.MOV.U32 R11, RZ, RZ, 0x1c1f ;  /* 0x00001c1fff0b7424 */ /* 0x000fe400078e00ff */
[----:B------:R-:W-:-:S07]  /*29a70*/  IMAD.MOV.U32 R15, RZ, RZ, -0x1 ;  /* 0xffffffffff0f7424 */ /* 0x000fce00078e00ff */
[----:B0-----:R-:W-:Y:S05]  /*29a80*/  WARPSYNC.COLLECTIVE R15, `(.L_x_3721) ;  /* 0x000000000f087348 */ /* 0x001fea0003c00000 */
[----:B------:R1:W2:Y:S02]  /*29a90*/  SHFL.IDX P6, R14, R13, R12, R11 ;  /* 0x0000000c0d0e7389 */ /* 0x0002a400000c000b */
[----:B012---:R-:W-:Y:S01]  /*29aa0*/  ENDCOLLECTIVE ;  /* 0x000000000000791b */ /* 0x007fe20003800000 */
.L_x_3721:
[----:B------:R-:W-:Y:S05]  /*29ab0*/  BSYNC B1 ;  /* 0x0000000000017941 */ /* 0x000fea0003800000 */
.L_x_3720:
        /* <DEDUP_REMOVED lines=8> */
.L_x_3722:
[----:B------:R-:W-:Y:S05]  /*29b40*/  BRA `(.L_x_3723) ;  /* 0xfffffdac00b87947 */ /* 0x000fea000383ffff */
.L_x_3382:
[----:B--2---:R2:W4:Y:S02]  /*29b50*/  SYNCS.PHASECHK.TRANS64.TRYWAIT P5, [R59+URZ+0x388b0], R66 ;  /* 0x0388b0423b0075a7 */ /* 0x00452400080a017f */
[----:B----4-:R-:W-:Y:S05]  /*29b60*/  @!P5 NANOSLEEP.SYNCS 0x989680 ;  /* 0x009896800000d95d */ /* 0x010fea0003900000 */
[----:B------:R-:W4:Y:S02]  /*29b70*/  @!P5 SYNCS.PHASECHK.TRANS64 P5, [R59+URZ+0x388b0], R66 ;  /* 0x0388b0423b00d5a7 */ /* 0x000f2400080a007f */
[----:B----4-:R-:W-:Y:S05]  /*29b80*/  @!P5 BRA `(.L_x_3382) ;  /* 0xfffffffc00f0d947 */ /* 0x010fea000383ffff */
[----:B------:R-:W-:Y:S05]  /*29b90*/  BRA `(.L_x_3724) ;  /* 0xfffffdb000447947 */ /* 0x000fea000383ffff */
.L_x_3427:
        /* <DEDUP_REMOVED lines=8> */
.L_x_3726:
[----:B------:R-:W-:Y:S05]  /*29c20*/  BSYNC B1 ;  /* 0x0000000000017941 */ /* 0x000fea0003800000 */
.L_x_3725:
        /* <DEDUP_REMOVED lines=8> */
.L_x_3727:
[----:B------:R-:W-:Y:S02]  /*29cb0*/  IMAD.MOV.U32 R13, RZ, RZ, R80 ;  /* 0x000000ffff0d7224 */ /* 0x000fe400078e0050 */
[----:B------:R-:W-:-:S07]  /*29cc0*/  IMAD.MOV.U32 R5, RZ, RZ, R14 ;  /* 0x000000ffff057224 */ /* 0x000fce00078e000e */
[----:B------:R-:W-:Y:S05]  /*29cd0*/  WARPSYNC.COLLECTIVE R15, `(.L_x_3728) ;  /* 0x000000000f087348 */ /* 0x000fea0003c00000 */
[----:B------:R0:W1:Y:S02]  /*29ce0*/  SHFL.IDX P6, R14, R13, R12, R11 ;  /* 0x0000000c0d0e7389 */ /* 0x00006400000c000b */
[----:B01----:R-:W-:Y:S01]  /*29cf0*/  ENDCOLLECTIVE ;  /* 0x000000000000791b */ /* 0x003fe20003800000 */
.L_x_3728:
[----:B------:R-:W-:Y:S02]  /*29d00*/  IMAD.MOV.U32 R13, RZ, RZ, R30 ;  /* 0x000000ffff0d7224 */ /* 0x000fe400078e001e */
[----:B------:R-:W-:-:S07]  /*29d10*/  IMAD.MOV.U32 R8, RZ, RZ, R14 ;  /* 0x000000ffff087224 */ /* 0x000fce00078e000e */
[----:B------:R-:W-:Y:S05]  /*29d20*/  WARPSYNC.COLLECTIVE R15, `(.L_x_3729) ;  /* 0x000000000f087348 */ /* 0x000fea0003c00000 */
[----:B------:R0:W1:Y:S02]  /*29d30*/  SHFL.IDX P6, R14, R13, R12, R11 ;  /* 0x0000000c0d0e7389 */ /* 0x00006400000c000b */
[----:B01----:R-:W-:Y:S01]  /*29d40*/  ENDCOLLECTIVE ;  /* 0x000000000000791b */ /* 0x003fe20003800000 */
.L_x_3729:
[----:B------:R-:W-:Y:S01]  /*29d50*/  IMAD.MOV.U32 R6, RZ, RZ, R14 ;  /* 0x000000ffff067224 */ /* 0x000fe200078e000e */
[----:B------:R-:W-:Y:S06]  /*29d60*/  BRA `(.L_x_3730) ;  /* 0xfffffdf000307947 */ /* 0x000fec000383ffff */
.L_x_3430:
[----:B------:R-:W-:Y:S01]  /*29d70*/  BSSY B1, `(.L_x_3731) ;  /* 0x0000008000017945 */ /* 0x000fe20003800000 */
[----:B------:R-:W-:Y:S02]  /*29d80*/  IMAD.MOV.U32 R13, RZ, RZ, R10 ;  /* 0x000000ffff0d7224 */ /* 0x000fe400078e000a */
[----:B------:R-:W-:Y:S02]  /*29d90*/  IMAD.MOV.U32 R12, RZ, RZ, 0x1 ;  /* 0x00000001ff0c7424 */ /* 0x000fe400078e00ff */
[----:B-1----:R-:W-:Y:S02]  /*29da0*/  IMAD.MOV.U32 R11, RZ, RZ, 0x1c1f ;  /* 0x00001c1fff0b7424 */ /* 0x002fe400078e00ff */
[----:B------:R-:W-:-:S07]  /*29db0*/  IMAD.MOV.U32 R15, RZ, RZ, -0x1 ;  /* 0xffffffffff0f7424 */ /* 0x000fce00078e00ff */
[----:B---34-:R-:W-:Y:S05]  /*29dc0*/  WARPSYNC.COLLECTIVE R15, `(.L_x_3732) ;  /* 0x000000000f087348 */ /* 0x018fea0003c00000 */
[----:B------:R0:W1:Y:S02]  /*29dd0*/  SHFL.IDX P6, R14, R13, R12, R11 ;  /* 0x0000000c0d0e7389 */ /* 0x00006400000c000b */
[----:B01-34-:R-:W-:Y:S01]  /*29de0*/  ENDCOLLECTIVE ;  /* 0x000000000000791b */ /* 0x01bfe20003800000 */
.L_x_3732:
[----:B------:R-:W-:Y:S05]  /*29df0*/  BSYNC B1 ;  /* 0x0000000000017941 */ /* 0x000fea0003800000 */
.L_x_3731:
        /* <DEDUP_REMOVED lines=8> */
.L_x_3733:
[----:B------:R-:W-:Y:S02]  /*29e80*/  IMAD.MOV.U32 R13, RZ, RZ, R80 ;  /* 0x000000ffff0d7224 */ /* 0x000fe400078e0050 */
[----:B------:R-:W-:-:S07]  /*29e90*/  IMAD.MOV.U32 R4, RZ, RZ, R14 ;  /* 0x000000ffff047224 */ /* 0x000fce00078e000e */
[----:B------:R-:W-:Y:S05]  /*29ea0*/  WARPSYNC.COLLECTIVE R15, `(.L_x_3734) ;  /* 0x000000000f087348 */ /* 0x000fea0003c00000 */
[----:B------:R0:W1:Y:S02]  /*29eb0*/  SHFL.IDX P6, R14, R13, R12, R11 ;  /* 0x0000000c0d0e7389 */ /* 0x00006400000c000b */
[----:B01----:R-:W-:Y:S01]  /*29ec0*/  ENDCOLLECTIVE ;  /* 0x000000000000791b */ /* 0x003fe20003800000 */
.L_x_3734:
[----:B------:R-:W-:Y:S02]  /*29ed0*/  IMAD.MOV.U32 R13, RZ, RZ, R30 ;  /* 0x000000ffff0d7224 */ /* 0x000fe400078e001e */
[----:B------:R-:W-:-:S07]  /*29ee0*/  IMAD.MOV.U32 R7, RZ, RZ, R14 ;  /* 0x000000ffff077224 */ /* 0x000fce00078e000e */
[----:B------:R-:W-:Y:S05]  /*29ef0*/  WARPSYNC.COLLECTIVE R15, `(.L_x_3735) ;  /* 0x000000000f087348 */ /* 0x000fea0003c00000 */
[----:B------:R0:W1:Y:S02]  /*29f00*/  SHFL.IDX P6, R14, R13, R12, R11 ;  /* 0x0000000c0d0e7389 */ /* 0x00006400000c000b */
[----:B01----:R-:W-:Y:S01]  /*29f10*/  ENDCOLLECTIVE ;  /* 0x000000000000791b */ /* 0x003fe20003800000 */
.L_x_3735:
[----:B------:R-:W-:Y:S05]  /*29f20*/  BRA `(.L_x_3736) ;  /* 0xfffffdf000947947 */ /* 0x000fea000383ffff */
.L_x_3434:
[----:B0-----:R0:W1:Y:S02]  /*29f30*/  SYNCS.PHASECHK.TRANS64.TRYWAIT P0, [R17+URZ+0x38800], R34 ;  /* 0x03880022110075a7 */ /* 0x001064000800017f */
[----:B-1----:R-:W-:Y:S05]  /*29f40*/  @!P0 NANOSLEEP.SYNCS 0x989680 ;  /* 0x009896800000895d */ /* 0x002fea0003900000 */
[----:B------:R-:W1:Y:S02]  /*29f50*/  @!P0 SYNCS.PHASECHK.TRANS64 P0, [R17+URZ+0x38800], R34 ;  /* 0x03880022110085a7 */ /* 0x000e64000800007f */
[----:B-1----:R-:W-:Y:S05]  /*29f60*/  @!P0 BRA `(.L_x_3434) ;  /* 0xfffffffc00f08947 */ /* 0x002fea000383ffff */
[----:B------:R-:W-:Y:S05]  /*29f70*/  BRA `(.L_x_3737) ;  /* 0xfffffdf400887947 */ /* 0x000fea000383ffff */
.L_x_3442:
        /* <DEDUP_REMOVED lines=9> */
.L_x_3739:
[----:B------:R-:W-:Y:S05]  /*2a010*/  BSYNC B1 ;  /* 0x0000000000017941 */ /* 0x000fea0003800000 */
.L_x_3738:
        /* <DEDUP_REMOVED lines=10> */
.L_x_3740:
        /* <DEDUP_REMOVED lines=8> */
.L_x_3741:
[----:B------:R-:W-:-:S05]  /*2a140*/  @!P1 IADD3 R8, P2, R2, R5, RZ ;  /* 0x0000000502089210 */ /* 0x000fca0007f5e0ff */
[----:B------:R-:W-:Y:S02]  /*2a150*/  @!P1 IMAD.X R9, R0, 0x1, R6, P2 ;  /* 0x0000000100099824 */ /* 0x000fe400010e0606 */
[----:B------:R-:W-:Y:S02]  /*2a160*/  IMAD.MOV.U32 R13, RZ, RZ, R32 ;  /* 0x000000ffff0d7224 */ /* 0x000fe400078e0020 */
[----:B------:R-:W-:-:S07]  /*2a170*/  IMAD.MOV.U32 R3, RZ, RZ, R14 ;  /* 0x000000ffff037224 */ /* 0x000fce00078e000e */
[----:B------:R-:W-:Y:S05]  /*2a180*/  WARPSYNC.COLLECTIVE R15, `(.L_x_3742) ;  /* 0x000000000f087348 */ /* 0x000fea0003c00000 */
[----:B------:R0:W1:Y:S02]  /*2a190*/  SHFL.IDX P6, R14, R13, R12, R11 ;  /* 0x0000000c0d0e7389 */ /* 0x00006400000c000b */
[----:B01----:R-:W-:Y:S01]  /*2a1a0*/  ENDCOLLECTIVE ;  /* 0x000000000000791b */ /* 0x003fe20003800000 */
.L_x_3742:
        /* <DEDUP_REMOVED lines=21> */
.L_x_3743:
        /* <DEDUP_REMOVED lines=20> */
.L_x_3744:
[----:B------:R-:W-:Y:S02]  /*2a440*/  PRMT R44, R44, 0x5410, R6 ;  /* 0x000054102c2c7816 */ /* 0x000fe40000000006 */
[----:B------:R-:W-:Y:S01]  /*2a450*/  CS2R R4, SRZ ;  /* 0x0000000000047805 */ /* 0x000fe2000001ff00 */
[----:B------:R-:W-:Y:S02]  /*2a460*/  IMAD.MOV.U32 R13, RZ, RZ, R27 ;  /* 0x000000ffff0d7224 */ /* 0x000fe400078e001b */
[----:B------:R-:W-:-:S07]  /*2a470*/  IMAD.MOV.U32 R26, RZ, RZ, R14 ;  /* 0x000000ffff1a7224 */ /* 0x000fce00078e000e */
[----:B------:R-:W-:Y:S05]  /*2a480*/  WARPSYNC.COLLECTIVE R15, `(.L_x_3745) ;  /* 0x000000000f087348 */ /* 0x000fea0003c00000 */
[----:B------:R0:W1:Y:S02]  /*2a490*/  SHFL.IDX P6, R14, R13, R12, R11 ;  /* 0x0000000c0d0e7389 */ /* 0x00006400000c000b */
[----:B01----:R-:W-:Y:S01]  /*2a4a0*/  ENDCOLLECTIVE ;  /* 0x000000000000791b */ /* 0x003fe20003800000 */
.L_x_3745:
[----:B------:R-:W-:Y:S02]  /*2a4b0*/  IMAD.MOV.U32 R13, RZ, RZ, R32 ;  /* 0x000000ffff0d7224 */ /* 0x000fe400078e0020 */
[----:B------:R-:W-:-:S07]  /*2a4c0*/  IMAD.MOV.U32 R27, RZ, RZ, R14 ;  /* 0x000000ffff1b7224 */ /* 0x000fce00078e000e */
[----:B------:R-:W-:Y:S05]  /*2a4d0*/  WARPSYNC.COLLECTIVE R15, `(.L_x_3746) ;  /* 0x000000000f087348 */ /* 0x000fea0003c00000 */
[----:B------:R0:W1:Y:S02]  /*2a4e0*/  SHFL.IDX P6, R14, R13, R12, R11 ;  /* 0x0000000c0d0e7389 */ /* 0x00006400000c000b */
[----:B01----:R-:W-:Y:S01]  /*2a4f0*/  ENDCOLLECTIVE ;  /* 0x000000000000791b */ /* 0x003fe20003800000 */
.L_x_3746:
[----:B------:R-:W-:Y:S05]  /*2a500*/  BRA `(.L_x_3747) ;  /* 0xfffffe0000ac7947 */ /* 0x000fea000383ffff */
.L_x_3446:
[----:B0-----:R0:W1:Y:S02]  /*2a510*/  SYNCS.PHASECHK.TRANS64.TRYWAIT P1, [R17+URZ+0x38800], R12 ;  /* 0x0388000c110075a7 */ /* 0x001064000802017f */
[----:B-1----:R-:W-:Y:S05]  /*2a520*/  @!P1 NANOSLEEP.SYNCS 0x989680 ;  /* 0x009896800000995d */ /* 0x002fea0003900000 */
[----:B------:R-:W1:Y:S02]  /*2a530*/  @!P1 SYNCS.PHASECHK.TRANS64 P1, [R17+URZ+0x38800], R12 ;  /* 0x0388000c110095a7 */ /* 0x000e64000802007f */
[----:B-1----:R-:W-:Y:S05]  /*2a540*/  @!P1 BRA `(.L_x_3446) ;  /* 0xfffffffc00f09947 */ /* 0x002fea000383ffff */
[----:B------:R-:W-:Y:S05]  /*2a550*/  BRA `(.L_x_3748) ;  /* 0xfffffe04004c7947 */ /* 0x000fea000383ffff */
.L_x_3452:
[----:B-1----:R1:W2:Y:S02]  /*2a560*/  SYNCS.PHASECHK.TRANS64.TRYWAIT P1, [R20+URZ+0x38830], R15 ;  /* 0x0388300f140075a7 */ /* 0x0022a4000802017f */
[----:B--2---:R-:W-:Y:S05]  /*2a570*/  @!P1 NANOSLEEP.SYNCS 0x989680 ;  /* 0x009896800000995d */ /* 0x004fea0003900000 */
[----:B------:R-:W2:Y:S02]  /*2a580*/  @!P1 SYNCS.PHASECHK.TRANS64 P1, [R20+URZ+0x38830], R15 ;  /* 0x0388300f140095a7 */ /* 0x000ea4000802007f */
[----:B--2---:R-:W-:Y:S05]  /*2a590*/  @!P1 BRA `(.L_x_3452) ;  /* 0xfffffffc00f09947 */ /* 0x004fea000383ffff */
[----:B------:R-:W-:Y:S05]  /*2a5a0*/  BRA `(.L_x_3451) ;  /* 0xfffffe1400047947 */ /* 0x000fea000383ffff */
.L_x_3454:
[----:B--2---:R2:W3:Y:S02]  /*2a5b0*/  SYNCS.PHASECHK.TRANS64.TRYWAIT P1, [R17+URZ+0x38810], R0 ;  /* 0x03881000110075a7 */ /* 0x0044e4000802017f */
[----:B---3--:R-:W-:Y:S05]  /*2a5c0*/  @!P1 NANOSLEEP.SYNCS 0x989680 ;  /* 0x009896800000995d */ /* 0x008fea0003900000 */
[----:B------:R-:W3:Y:S02]  /*2a5d0*/  @!P1 SYNCS.PHASECHK.TRANS64 P1, [R17+URZ+0x38810], R0 ;  /* 0x03881000110095a7 */ /* 0x000ee4000802007f */
[----:B---3--:R-:W-:Y:S05]  /*2a5e0*/  @!P1 BRA `(.L_x_3454) ;  /* 0xfffffffc00f09947 */ /* 0x008fea000383ffff */
[----:B------:R-:W-:Y:S05]  /*2a5f0*/  BRA `(.L_x_3749) ;  /* 0xfffffe1400b47947 */ /* 0x000fea000383ffff */
.L_x_3458:
[----:B--2---:R2:W4:Y:S02]  /*2a600*/  SYNCS.PHASECHK.TRANS64.TRYWAIT P1, [R20+URZ+0x38850], R15 ;  /* 0x0388500f140075a7 */ /* 0x004524000802017f */
[----:B----4-:R-:W-:Y:S05]  /*2a610*/  @!P1 NANOSLEEP.SYNCS 0x989680 ;  /* 0x009896800000995d */ /* 0x010fea0003900000 */
[----:B------:R-:W4:Y:S02]  /*2a620*/  @!P1 SYNCS.PHASECHK.TRANS64 P1, [R20+URZ+0x38850], R15 ;  /* 0x0388500f140095a7 */ /* 0x000f24000802007f */
[----:B----4-:R-:W-:Y:S05]  /*2a630*/  @!P1 BRA `(.L_x_3458) ;  /* 0xfffffffc00f09947 */ /* 0x010fea000383ffff */
[----:B------:R-:W-:Y:S05]  /*2a640*/  BRA `(.L_x_3457) ;  /* 0xfffffe1400e07947 */ /* 0x000fea000383ffff */
.L_x_3480:
[----:B-1----:R1:W2:Y:S02]  /*2a650*/  SYNCS.PHASECHK.TRANS64.TRYWAIT P1, [R199+URZ+0x38830], R14 ;  /* 0x0388300ec70075a7 */ /* 0x0022a4000802017f */
[----:B--2---:R-:W-:Y:S05]  /*2a660*/  @!P1 NANOSLEEP.SYNCS 0x989680 ;  /* 0x009896800000995d */ /* 0x004fea0003900000 */
[----:B------:R-:W2:Y:S02]  /*2a670*/  @!P1 SYNCS.PHASECHK.TRANS64 P1, [R199+URZ+0x38830], R14 ;  /* 0x0388300ec70095a7 */ /* 0x000ea4000802007f */
[----:B--2---:R-:W-:Y:S05]  /*2a680*/  @!P1 BRA `(.L_x_3480) ;  /* 0xfffffffc00f09947 */ /* 0x004fea000383ffff */
[----:B------:R-:W-:Y:S05]  /*2a690*/  BRA `(.L_x_3479) ;  /* 0xfffffe4c00947947 */ /* 0x000fea000383ffff */
.L_x_3485:
[----:B---3--:R3:W4:Y:S02]  /*2a6a0*/  SYNCS.PHASECHK.TRANS64.TRYWAIT P1, [R199+URZ+0x38850], R14 ;  /* 0x0388500ec70075a7 */ /* 0x008724000802017f */
[----:B----4-:R-:W-:Y:S05]  /*2a6b0*/  @!P1 NANOSLEEP.SYNCS 0x989680 ;  /* 0x009896800000995d */ /* 0x010fea0003900000 */
[----:B------:R-:W4:Y:S02]  /*2a6c0*/  @!P1 SYNCS.PHASECHK.TRANS64 P1, [R199+URZ+0x38850], R14 ;  /* 0x0388500ec70095a7 */ /* 0x000f24000802007f */
[----:B----4-:R-:W-:Y:S05]  /*2a6d0*/  @!P1 BRA `(.L_x_3485) ;  /* 0xfffffffc00f09947 */ /* 0x010fea000383ffff */
[----:B------:R-:W-:Y:S05]  /*2a6e0*/  BRA `(.L_x_3484) ;  /* 0xfffffe5000307947 */ /* 0x000fea000383ffff */
.L_x_3507:
[----:B-1----:R1:W2:Y:S02]  /*2a6f0*/  SYNCS.PHASECHK.TRANS64.TRYWAIT P2, [R21+URZ+0x38830], R7 ;  /* 0x03883007150075a7 */ /* 0x0022a4000804017f */
[----:B--2---:R-:W-:Y:S05]  /*2a700*/  @!P2 NANOSLEEP.SYNCS 0x989680 ;  /* 0x009896800000a95d */ /* 0x004fea0003900000 */
[----:B------:R-:W2:Y:S02]  /*2a710*/  @!P2 SYNCS.PHASECHK.TRANS64 P2, [R21+URZ+0x38830], R7 ;  /* 0x038830071500a5a7 */ /* 0x000ea4000804007f */
[----:B--2---:R-:W-:Y:S05]  /*2a720*/  @!P2 BRA `(.L_x_3507) ;  /* 0xfffffffc00f0a947 */ /* 0x004fea000383ffff */
[----:B------:R-:W-:Y:S05]  /*2a730*/  BRA `(.L_x_3506) ;  /* 0xfffffe8c00fc7947 */ /* 0x000fea000383ffff */
.L_x_3512:
[----:B---3--:R3:W4:Y:S02]  /*2a740*/  SYNCS.PHASECHK.TRANS64.TRYWAIT P2, [R21+URZ+0x38850], R7 ;  /* 0x03885007150075a7 */ /* 0x008724000804017f */
[----:B----4-:R-:W-:Y:S05]  /*2a750*/  @!P2 NANOSLEEP.SYNCS 0x989680 ;  /* 0x009896800000a95d */ /* 0x010fea0003900000 */
[----:B------:R-:W4:Y:S02]  /*2a760*/  @!P2 SYNCS.PHASECHK.TRANS64 P2, [R21+URZ+0x38850], R7 ;  /* 0x038850071500a5a7 */ /* 0x000f24000804007f */
[----:B----4-:R-:W-:Y:S05]  /*2a770*/  @!P2 BRA `(.L_x_3512) ;  /* 0xfffffffc00f0a947 */ /* 0x010fea000383ffff */
[----:B------:R-:W-:Y:S05]  /*2a780*/  BRA `(.L_x_3511) ;  /* 0xfffffe9000987947 */ /* 0x000fea000383ffff */
.L_x_3522:
[----:B-1----:R1:W2:Y:S02]  /*2a790*/  SYNCS.PHASECHK.TRANS64.TRYWAIT P1, [R21+URZ+0x38830], R7 ;  /* 0x03883007150075a7 */ /* 0x0022a4000802017f */
[----:B--2---:R-:W-:Y:S05]  /*2a7a0*/  @!P1 NANOSLEEP.SYNCS 0x989680 ;  /* 0x009896800000995d */ /* 0x004fea0003900000 */
[----:B------:R-:W2:Y:S02]  /*2a7b0*/  @!P1 SYNCS.PHASECHK.TRANS64 P1, [R21+URZ+0x38830], R7 ;  /* 0x03883007150095a7 */ /* 0x000ea4000802007f */
[----:B--2---:R-:W-:Y:S05]  /*2a7c0*/  @!P1 BRA `(.L_x_3522) ;  /* 0xfffffffc00f09947 */ /* 0x004fea000383ffff */
[----:B------:R-:W-:Y:S05]  /*2a7d0*/  BRA `(.L_x_3521) ;  /* 0xfffffec000847947 */ /* 0x000fea000383ffff */
.L_x_3527:
[----:B---3--:R3:W4:Y:S02]  /*2a7e0*/  SYNCS.PHASECHK.TRANS64.TRYWAIT P1, [R21+URZ+0x38850], R7 ;  /* 0x03885007150075a7 */ /* 0x008724000802017f */
[----:B----4-:R-:W-:Y:S05]  /*2a7f0*/  @!P1 NANOSLEEP.SYNCS 0x989680 ;  /* 0x009896800000995d */ /* 0x010fea0003900000 */
[----:B------:R-:W4:Y:S02]  /*2a800*/  @!P1 SYNCS.PHASECHK.TRANS64 P1, [R21+URZ+0x38850], R7 ;  /* 0x03885007150095a7 */ /* 0x000f24000802007f */
[----:B----4-:R-:W-:Y:S05]  /*2a810*/  @!P1 BRA `(.L_x_3527) ;  /* 0xfffffffc00f09947 */ /* 0x010fea000383ffff */
[----:B------:R-:W-:Y:S05]  /*2a820*/  BRA `(.L_x_3526) ;  /* 0xfffffec400207947 */ /* 0x000fea000383ffff */
.L_x_3580:
[----:B------:R-:W0:Y:S01]  /*2a830*/  S2R R12, SR_TID.X ;  /* 0x00000000000c7919 */ /* 0x000e220000002100 */
[----:B------:R-:W-:Y:S01]  /*2a840*/  BSSY B1, `(.L_x_3750) ;  /* 0x000000a000017945 */ /* 0x000fe20003800000 */
[----:B------:R-:W-:Y:S02]  /*2a850*/  IMAD.MOV.U32 R11, RZ, RZ, 0x1f ;  /* 0x0000001fff0b7424 */ /* 0x000fe400078e00ff */
[----:B------:R-:W-:Y:S01]  /*2a860*/  IMAD.MOV.U32 R15, RZ, RZ, -0x1 ;  /* 0xffffffffff0f7424 */ /* 0x000fe200078e00ff */
[----:B0-----:R-:W-:-:S04]  /*2a870*/  SHF.R.U32.HI R12, RZ, 0x5, R12 ;  /* 0x00000005ff0c7819 */ /* 0x001fc8000001160c */
[----:B------:R-:W-:-:S05]  /*2a880*/  LOP3.LUT R12, R12, 0x3, RZ, 0xc0, !PT ;  /* 0x000000030c0c7812 */ /* 0x000fca00078ec0ff */
[----:B------:R-:W-:Y:S02]  /*2a890*/  IMAD.MOV.U32 R13, RZ, RZ, R12 ;  /* 0x000000ffff0d7224 */ /* 0x000fe400078e000c */
[----:B------:R-:W-:-:S07]  /*2a8a0*/  IMAD.MOV.U32 R12, RZ, RZ, RZ ;  /* 0x000000ffff0c7224 */ /* 0x000fce00078e00ff */
[----:B------:R-:W-:Y:S05]  /*2a8b0*/  WARPSYNC.COLLECTIVE R15, `(.L_x_3751) ;  /* 0x000000000f087348 */ /* 0x000fea0003c00000 */
[----:B------:R0:W1:Y:S02]  /*2a8c0*/  SHFL.IDX P6, R14, R13, R12, R11 ;  /* 0x0000000c0d0e7389 */ /* 0x00006400000c000b */
[----:B01----:R-:W-:Y:S01]  /*2a8d0*/  ENDCOLLECTIVE ;  /* 0x000000000000791b */ /* 0x003fe20003800000 */
.L_x_3751:
[----:B------:R-:W-:Y:S05]  /*2a8e0*/  BSYNC B1 ;  /* 0x0000000000017941 */ /* 0x000fea0003800000 */
.L_x_3750:
[----:B------:R-:W-:Y:S05]  /*2a8f0*/  BRA `(.L_x_3752) ;  /* 0xffffff7400147947 */ /* 0x000fea000383ffff */
.L_x_3582:
[----:B------:R-:W-:Y:S01]  /*2a900*/  BSSY B1, `(.L_x_3753) ;  /* 0x0000006000017945 */ /* 0x000fe20003800000 */
[----:B------:R-:W-:-:S07]  /*2a910*/  IMAD.MOV.U32 R15, RZ, RZ, -0x1 ;  /* 0xffffffffff0f7424 */ /* 0x000fce00078e00ff */
[----:B0-----:R-:W-:Y:S05]  /*2a920*/  WARPSYNC.COLLECTIVE R15, `(.L_x_3754) ;  /* 0x000000000f0c7348 */ /* 0x001fea0003c00000 */
[----:B------:R-:W-:Y:S02]  /*2a930*/  ELECT P6, UR62, PT ;  /* 0x00000000003e782f */ /* 0x000fe400038c0000 */
[----:B------:R-:W-:Y:S01]  /*2a940*/  MOV R14, UR62 ;  /* 0x0000003e000e7c02 */ /* 0x000fe20008000f00 */
[----:B0-----:R-:W-:Y:S10]  /*2a950*/  ENDCOLLECTIVE ;  /* 0x000000000000791b */ /* 0x001ff40003800000 */
.L_x_3754:
[----:B------:R-:W-:Y:S05]  /*2a960*/  BSYNC B1 ;  /* 0x0000000000017941 */ /* 0x000fea0003800000 */
.L_x_3753:
[----:B------:R-:W-:Y:S05]  /*2a970*/  BRA `(.L_x_3581) ;  /* 0xffffff74000c7947 */ /* 0x000fea000383ffff */
.L_x_3584:
[----:B0-----:R0:W1:Y:S02]  /*2a980*/  SYNCS.PHASECHK.TRANS64.TRYWAIT P0, [R18+URZ+0x38820], R3 ;  /* 0x03882003120075a7 */ /* 0x001064000800017f */
[----:B-1----:R-:W-:Y:S05]  /*2a990*/  @!P0 NANOSLEEP.SYNCS 0x989680 ;  /* 0x009896800000895d */ /* 0x002fea0003900000 */
[----:B------:R-:W1:Y:S02]  /*2a9a0*/  @!P0 SYNCS.PHASECHK.TRANS64 P0, [R18+URZ+0x38820], R3 ;  /* 0x03882003120085a7 */ /* 0x000e64000800007f */
[----:B-1----:R-:W-:Y:S05]  /*2a9b0*/  @!P0 BRA `(.L_x_3584) ;  /* 0xfffffffc00f08947 */ /* 0x002fea000383ffff */
[----:B------:R-:W-:Y:S05]  /*2a9c0*/  BRA `(.L_x_3755) ;  /* 0xffffff74001c7947 */ /* 0x000fea000383ffff */
.L_x_3588:
[----:B0-----:R0:W1:Y:S02]  /*2a9d0*/  SYNCS.PHASECHK.TRANS64.TRYWAIT P0, [R3+URZ+0x388a0], R7 ;  /* 0x0388a007030075a7 */ /* 0x001064000800017f */
[----:B-1----:R-:W-:Y:S05]  /*2a9e0*/  @!P0 NANOSLEEP.SYNCS 0x989680 ;  /* 0x009896800000895d */ /* 0x002fea0003900000 */
[----:B------:R-:W1:Y:S02]  /*2a9f0*/  @!P0 SYNCS.PHASECHK.TRANS64 P0, [R3+URZ+0x388a0], R7 ;  /* 0x0388a007030085a7 */ /* 0x000e64000800007f */
[----:B-1----:R-:W-:Y:S05]  /*2aa00*/  @!P0 BRA `(.L_x_3588) ;  /* 0xfffffffc00f08947 */ /* 0x002fea000383ffff */
[----:B------:R-:W-:Y:S05]  /*2aa10*/  BRA `(.L_x_3756) ;  /* 0xffffff7400347947 */ /* 0x000fea000383ffff */
.L_x_3593:
[----:B-1----:R1:W2:Y:S02]  /*2aa20*/  SYNCS.PHASECHK.TRANS64.TRYWAIT P0, [R3+URZ+0x388c0], R7 ;  /* 0x0388c007030075a7 */ /* 0x0022a4000800017f */
[----:B--2---:R-:W-:Y:S05]  /*2aa30*/  @!P0 NANOSLEEP.SYNCS 0x989680 ;  /* 0x009896800000895d */ /* 0x004fea0003900000 */
[----:B------:R-:W2:Y:S02]  /*2aa40*/  @!P0 SYNCS.PHASECHK.TRANS64 P0, [R3+URZ+0x388c0], R7 ;  /* 0x0388c007030085a7 */ /* 0x000ea4000800007f */
[----:B--2---:R-:W-:Y:S05]  /*2aa50*/  @!P0 BRA `(.L_x_3593) ;  /* 0xfffffffc00f08947 */ /* 0x004fea000383ffff */
[----:B------:R-:W-:Y:S05]  /*2aa60*/  BRA `(.L_x_3757) ;  /* 0xffffff7400b07947 */ /* 0x000fea000383ffff */
.L_x_3607:
[----:B0-----:R0:W1:Y:S02]  /*2aa70*/  SYNCS.PHASECHK.TRANS64.TRYWAIT P1, [R10+URZ+0x388a0], R2 ;  /* 0x0388a0020a0075a7 */ /* 0x001064000802017f */
[----:B-1----:R-:W-:Y:S05]  /*2aa80*/  @!P1 NANOSLEEP.SYNCS 0x989680 ;  /* 0x009896800000995d */ /* 0x002fea0003900000 */
[----:B------:R-:W1:Y:S02]  /*2aa90*/  @!P1 SYNCS.PHASECHK.TRANS64 P1, [R10+URZ+0x388a0], R2 ;  /* 0x0388a0020a0095a7 */ /* 0x000e64000802007f */
[----:B-1----:R-:W-:Y:S05]  /*2aaa0*/  @!P1 BRA `(.L_x_3607) ;  /* 0xfffffffc00f09947 */ /* 0x002fea000383ffff */
[----:B------:R-:W-:Y:S05]  /*2aab0*/  BRA `(.L_x_3758) ;  /* 0xffffff8000147947 */ /* 0x000fea000383ffff */
.L_x_3612:
[----:B-1----:R1:W2:Y:S02]  /*2aac0*/  SYNCS.PHASECHK.TRANS64.TRYWAIT P1, [R10+URZ+0x388c0], R2 ;  /* 0x0388c0020a0075a7 */ /* 0x0022a4000802017f */
[----:B--2---:R-:W-:Y:S05]  /*2aad0*/  @!P1 NANOSLEEP.SYNCS 0x989680 ;  /* 0x009896800000995d */ /* 0x004fea0003900000 */
[----:B------:R-:W2:Y:S02]  /*2aae0*/  @!P1 SYNCS.PHASECHK.TRANS64 P1, [R10+URZ+0x388c0], R2 ;  /* 0x0388c0020a0095a7 */ /* 0x000ea4000802007f */
[----:B--2---:R-:W-:Y:S05]  /*2aaf0*/  @!P1 BRA `(.L_x_3612) ;  /* 0xfffffffc00f09947 */ /* 0x004fea000383ffff */
[----:B------:R-:W-:Y:S05]  /*2ab00*/  BRA `(.L_x_3759) ;  /* 0xffffff80008c7947 */ /* 0x000fea000383ffff */
.L_x_3642:
        /* <DEDUP_REMOVED lines=8> */
[----:B0-----:R-:W-:Y:S05]  /*2ab90*/  WARPSYNC.COLLECTIVE R15, `(.L_x_3761) ;  /* 0x000000000f087348 */ /* 0x001fea0003c00000 */
[----:B------:R1:W2:Y:S02]  /*2aba0*/  SHFL.IDX P6, R14, R13, R12, R11 ;  /* 0x0000000c0d0e7389 */ /* 0x0002a400000c000b */
[----:B012---:R-:W-:Y:S01]  /*2abb0*/  ENDCOLLECTIVE ;  /* 0x000000000000791b */ /* 0x007fe20003800000 */
.L_x_3761:
[----:B------:R-:W-:Y:S05]  /*2abc0*/  BSYNC B0 ;  /* 0x0000000000007941 */ /* 0x000fea0003800000 */
.L_x_3760:
[----:B------:R-:W-:Y:S05]  /*2abd0*/  BRA `(.L_x_3762) ;  /* 0xffffff9c00107947 */ /* 0x000fea000383ffff */
.L_x_3645:
[----:B0-----:R0:W1:Y:S02]  /*2abe0*/  SYNCS.PHASECHK.TRANS64.TRYWAIT P0, [R25+URZ+0x38840], R0 ;  /* 0x03884000190075a7 */ /* 0x001064000800017f */
[----:B-1----:R-:W-:Y:S05]  /*2abf0*/  @!P0 NANOSLEEP.SYNCS 0x989680 ;  /* 0x009896800000895d */ /* 0x002fea0003900000 */
[----:B------:R-:W1:Y:S02]  /*2ac00*/  @!P0 SYNCS.PHASECHK.TRANS64 P0, [R25+URZ+0x38840], R0 ;  /* 0x03884000190085a7 */ /* 0x000e64000800007f */
[----:B-1----:R-:W-:Y:S05]  /*2ac10*/  @!P0 BRA `(.L_x_3645) ;  /* 0xfffffffc00f08947 */ /* 0x002fea000383ffff */
[----:B------:R-:W-:Y:S05]  /*2ac20*/  BRA `(.L_x_3763) ;  /* 0xffffff9c00447947 */ /* 0x000fea000383ffff */
.L_x_3646:
        /* <DEDUP_REMOVED lines=8> */
.L_x_3765:
[----:B------:R-:W-:Y:S05]  /*2acb0*/  BSYNC B0 ;  /* 0x0000000000007941 */ /* 0x000fea0003800000 */
.L_x_3764:
        /* <DEDUP_REMOVED lines=9> */
.L_x_3766:
[----:B------:R-:W-:Y:S02]  /*2ad50*/  IMAD.MOV.U32 R13, RZ, RZ, R4 ;  /* 0x000000ffff0d7224 */ /* 0x000fe400078e0004 */
[----:B------:R-:W-:Y:S02]  /*2ad60*/  IMAD.MOV.U32 R12, RZ, RZ, 0x1 ;  /* 0x00000001ff0c7424 */ /* 0x000fe400078e00ff */
[----:B------:R-:W-:-:S07]  /*2ad70*/  IMAD.MOV.U32 R3, RZ, RZ, R14 ;  /* 0x000000ffff037224 */ /* 0x000fce00078e000e */
[----:B------:R-:W-:Y:S05]  /*2ad80*/  WARPSYNC.COLLECTIVE R15, `(.L_x_3767) ;  /* 0x000000000f087348 */ /* 0x000fea0003c00000 */
[----:B------:R0:W1:Y:S02]  /*2ad90*/  SHFL.IDX P6, R14, R13, R12, R11 ;  /* 0x0000000c0d0e7389 */ /* 0x00006400000c000b */
[----:B01----:R-:W-:Y:S01]  /*2ada0*/  ENDCOLLECTIVE ;  /* 0x000000000000791b */ /* 0x003fe20003800000 */
.L_x_3767:
        /* <DEDUP_REMOVED lines=15> */
.L_x_3768:
[----:B------:R-:W-:Y:S02]  /*2aea0*/  @P0 IMAD R6, R5, 0x2, R18 ;  /* 0x0000000205060824 */ /* 0x000fe400078e0212 */
[----:B------:R-:W-:Y:S02]  /*2aeb0*/  IMAD.MOV.U32 R13, RZ, RZ, R4 ;  /* 0x000000ffff0d7224 */ /* 0x000fe400078e0004 */
[----:B------:R-:W-:Y:S02]  /*2aec0*/  IMAD.MOV.U32 R12, RZ, RZ, 0x2 ;  /* 0x00000002ff0c7424 */ /* 0x000fe400078e00ff */
[----:B------:R-:W-:-:S07]  /*2aed0*/  IMAD.MOV.U32 R3, RZ, RZ, R14 ;  /* 0x000000ffff037224 */ /* 0x000fce00078e000e */
[----:B------:R-:W-:Y:S05]  /*2aee0*/  WARPSYNC.COLLECTIVE R15, `(.L_x_3769) ;  /* 0x000000000f087348 */ /* 0x000fea0003c00000 */
[----:B------:R0:W1:Y:S02]  /*2aef0*/  SHFL.IDX P6, R14, R13, R12, R11 ;  /* 0x0000000c0d0e7389 */ /* 0x00006400000c000b */
[----:B01----:R-:W-:Y:S01]  /*2af00*/  ENDCOLLECTIVE ;  /* 0x000000000000791b */ /* 0x003fe20003800000 */
.L_x_3769:
        /* <DEDUP_REMOVED lines=15> */
.L_x_3770:
[----:B------:R-:W-:Y:S02]  /*2b000*/  @P0 IMAD R6, R5, 0x2, R18 ;  /* 0x0000000205060824 */ /* 0x000fe400078e0212 */
[----:B------:R-:W-:Y:S02]  /*2b010*/  IMAD.MOV.U32 R13, RZ, RZ, R4 ;  /* 0x000000ffff0d7224 */ /* 0x000fe400078e0004 */
[----:B------:R-:W-:Y:S02]  /*2b020*/  IMAD.MOV.U32 R12, RZ, RZ, 0x3 ;  /* 0x00000003ff0c7424 */ /* 0x000fe400078e00ff */
[----:B------:R-:W-:-:S07]  /*2b030*/  IMAD.MOV.U32 R3, RZ, RZ, R14 ;  /* 0x000000ffff037224 */ /* 0x000fce00078e000e */
[----:B------:R-:W-:Y:S05]  /*2b040*/  WARPSYNC.COLLECTIVE R15, `(.L_x_3771) ;  /* 0x000000000f087348 */ /* 0x000fea0003c00000 */
[----:B------:R0:W1:Y:S02]  /*2b050*/  SHFL.IDX P6, R14, R13, R12, R11 ;  /* 0x0000000c0d0e7389 */ /* 0x00006400000c000b */
[----:B01----:R-:W-:Y:S01]  /*2b060*/  ENDCOLLECTIVE ;  /* 0x000000000000791b */ /* 0x003fe20003800000 */
.L_x_3771:
        /* <DEDUP_REMOVED lines=10> */
.L_x_3772:
[----:B------:R-:W-:Y:S01]  /*2b110*/  @!PT LDS RZ, [RZ] ;  /* 0x00000000fffff984 */ /* 0x000fe20000000800 */
[----:B------:R-:W-:Y:S01]  /*2b120*/  @!PT LDS RZ, [RZ] ;  /* 0x00000000fffff984 */ /* 0x000fe20000000800 */
[----:B------:R-:W-:Y:S01]  /*2b130*/  @!PT LDS RZ, [RZ] ;  /* 0x00000000fffff984 */ /* 0x000fe20000000800 */
[----:B------:R0:W-:Y:S01]  /*2b140*/  @P0 LDGSTS.E.BYPASS.LTC128B.128 [R6+0x23400], desc[UR50][R2.64], !P2 ;  /* 0x2340000002060fae */ /* 0x0001e2000d101d72 */
[----:B------:R-:W-:Y:S01]  /*2b150*/  IMAD.MOV.U32 R0, RZ, RZ, R14 ;  /* 0x000000ffff007224 */ /* 0x000fe200078e000e */
[----:B------:R-:W-:Y:S06]  /*2b160*/  BRA `(.L_x_3773) ;  /* 0xffffff9800fc7947 */ /* 0x000fec000383ffff */
.L_x_3651:
        /* <DEDUP_REMOVED lines=9> */
.L_x_3774:
        /* <DEDUP_REMOVED lines=10> */
.L_x_3775:
[----:B------:R-:W-:Y:S02]  /*2b2a0*/  IMAD.MOV.U32 R13, RZ, RZ, R2 ;  /* 0x000000ffff0d7224 */ /* 0x000fe400078e0002 */
[----:B------:R-:W-:Y:S02]  /*2b2b0*/  IMAD.MOV.U32 R12, RZ, RZ, 0x1 ;  /* 0x00000001ff0c7424 */ /* 0x000fe400078e00ff */
[----:B------:R-:W-:-:S07]  /*2b2c0*/  IMAD.MOV.U32 R4, RZ, RZ, R14 ;  /* 0x000000ffff047224 */ /* 0x000fce00078e000e */
[----:B------:R-:W-:Y:S05]  /*2b2d0*/  WARPSYNC.COLLECTIVE R15, `(.L_x_3776) ;  /* 0x000000000f087348 */ /* 0x000fea0003c00000 */
[----:B------:R0:W1:Y:S02]  /*2b2e0*/  SHFL.IDX P6, R14, R13, R12, R11 ;  /* 0x0000000c0d0e7389 */ /* 0x00006400000c000b */
[----:B01----:R-:W-:Y:S01]  /*2b2f0*/  ENDCOLLECTIVE ;  /* 0x000000000000791b */ /* 0x003fe20003800000 */
.L_x_3776:
        /* <DEDUP_REMOVED lines=12> */
.L_x_3777:
[----:B------:R-:W-:Y:S02]  /*2b3c0*/  IMAD.MOV.U32 R13, RZ, RZ, R2 ;  /* 0x000000ffff0d7224 */ /* 0x000fe400078e0002 */
[----:B------:R-:W-:Y:S02]  /*2b3d0*/  IMAD.MOV.U32 R12, RZ, RZ, 0x2 ;  /* 0x00000002ff0c7424 */ /* 0x000fe400078e00ff */
[----:B------:R-:W-:-:S07]  /*2b3e0*/  IMAD.MOV.U32 R5, RZ, RZ, R14 ;  /* 0x000000ffff057224 */ /* 0x000fce00078e000e */
[----:B------:R-:W-:Y:S05]  /*2b3f0*/  WARPSYNC.COLLECTIVE R15, `(.L_x_3778) ;  /* 0x000000000f087348 */ /* 0x000fea0003c00000 */
[----:B------:R0:W1:Y:S02]  /*2b400*/  SHFL.IDX P6, R14, R13, R12, R11 ;  /* 0x0000000c0d0e7389 */ /* 0x00006400000c000b */
[----:B01----:R-:W-:Y:S01]  /*2b410*/  ENDCOLLECTIVE ;  /* 0x000000000000791b */ /* 0x003fe20003800000 */
.L_x_3778:
        /* <DEDUP_REMOVED lines=10> */
.L_x_3779:
        /* <DEDUP_REMOVED lines=11> */
.L_x_3780:
        /* <DEDUP_REMOVED lines=14> */
.L_x_3781:
[----:B------:R-:W-:Y:S01]  /*2b650*/  IMAD.MOV.U32 R0, RZ, RZ, R14 ;  /* 0x000000ffff007224 */ /* 0x000fe200078e000e */
[----:B------:R-:W-:Y:S06]  /*2b660*/  BRA `(.L_x_3782) ;  /* 0xffffffa000147947 */ /* 0x000fec000383ffff */
.L_x_3655:
[----:B------:R-:W2:Y:S04]  /*2b670*/  LDL.LU R10, [R1] ;  /* 0x00000000010a7983 */ /* 0x000ea80000300800 */
        /* <DEDUP_REMOVED lines=44> */
.L_x_3784:
[----:B------:R-:W-:Y:S05]  /*2b940*/  BSYNC B0 ;  /* 0x0000000000007941 */ /* 0x000fea0003800000 */
.L_x_3783:
        /* <DEDUP_REMOVED lines=11> */
.L_x_3785:
        /* <DEDUP_REMOVED lines=39> */
.L_x_3786:
        /* <DEDUP_REMOVED lines=8> */
.L_x_3787:
        /* <DEDUP_REMOVED lines=33> */
.L_x_3788:
[----:B------:R-:W-:Y:S02]  /*2bf00*/  IMAD.MOV.U32 R13, RZ, RZ, R5 ;  /* 0x000000ffff0d7224 */ /* 0x000fe400078e0005 */
[----:B------:R-:W-:-:S07]  /*2bf10*/  IMAD.MOV.U32 R8, RZ, RZ, R14 ;  /* 0x000000ffff087224 */ /* 0x000fce00078e000e */
[----:B------:R-:W-:Y:S05]  /*2bf20*/  WARPSYNC.COLLECTIVE R15, `(.L_x_3789) ;  /* 0x000000000f087348 */ /* 0x000fea0003c00000 */
[----:B------:R0:W1:Y:S02]  /*2bf30*/  SHFL.IDX P6, R14, R13, R12, R11 ;  /* 0x0000000c0d0e7389 */ /* 0x00006400000c000b */
[----:B01----:R-:W-:Y:S01]  /*2bf40*/  ENDCOLLECTIVE ;  /* 0x000000000000791b */ /* 0x003fe20003800000 */
.L_x_3789:
        /* <DEDUP_REMOVED lines=23> */
.L_x_3790:
        /* <DEDUP_REMOVED lines=9> */
.L_x_3791:
[----:B------:R-:W-:Y:S01]  /*2c150*/  IMAD.MOV.U32 R2, RZ, RZ, R14 ;  /* 0x000000ffff027224 */ /* 0x000fe200078e000e */
[----:B------:R-:W-:Y:S06]  /*2c160*/  BRA `(.L_x_3792) ;  /* 0xffffffa000f07947 */ /* 0x000fec000383ffff */
.L_x_3660:
[----:B-1----:R1:W2:Y:S02]  /*2c170*/  SYNCS.PHASECHK.TRANS64.TRYWAIT P0, [R18+URZ+0x38820], R0 ;  /* 0x03882000120075a7 */ /* 0x0022a4000800017f */
[----:B--2---:R-:W-:Y:S05]  /*2c180*/  @!P0 NANOSLEEP.SYNCS 0x989680 ;  /* 0x009896800000895d */ /* 0x004fea0003900000 */
[----:B------:R-:W2:Y:S02]  /*2c190*/  @!P0 SYNCS.PHASECHK.TRANS64 P0, [R18+URZ+0x38820], R0 ;  /* 0x03882000120085a7 */ /* 0x000ea4000800007f */
[----:B--2---:R-:W-:Y:S05]  /*2c1a0*/  @!P0 BRA `(.L_x_3660) ;  /* 0xfffffffc00f08947 */ /* 0x004fea000383ffff */
[----:B------:R-:W-:Y:S05]  /*2c1b0*/  BRA `(.L_x_3793) ;  /* 0xffffffa400987947 */ /* 0x000fea000383ffff */
.L_x_3663:
[----:B-1----:R1:W2:Y:S02]  /*2c1c0*/  SYNCS.PHASECHK.TRANS64.TRYWAIT P0, [R25+URZ+0x38860], R0 ;  /* 0x03886000190075a7 */ /* 0x0022a4000800017f */
[----:B--2---:R-:W-:Y:S05]  /*2c1d0*/  @!P0 NANOSLEEP.SYNCS 0x989680 ;  /* 0x009896800000895d */ /* 0x004fea0003900000 */
[----:B------:R-:W2:Y:S02]  /*2c1e0*/  @!P0 SYNCS.PHASECHK.TRANS64 P0, [R25+URZ+0x38860], R0 ;  /* 0x03886000190085a7 */ /* 0x000ea4000800007f */
[----:B--2---:R-:W-:Y:S05]  /*2c1f0*/  @!P0 BRA `(.L_x_3663) ;  /* 0xfffffffc00f08947 */ /* 0x004fea000383ffff */
[----:B------:R-:W-:Y:S05]  /*2c200*/  BRA `(.L_x_3794) ;  /* 0xffffffa400a87947 */ /* 0x000fea000383ffff */
.L_x_3664:
        /* <DEDUP_REMOVED lines=8> */
.L_x_3796:
[----:B------:R-:W-:Y:S05]  /*2c290*/  BSYNC B0 ;  /* 0x0000000000007941 */ /* 0x000fea0003800000 */
.L_x_3795:
        /* <DEDUP_REMOVED lines=15> */
.L_x_3797:
        /* <DEDUP_REMOVED lines=39> */
.L_x_3798:
[----:B------:R-:W-:Y:S02]  /*2c600*/  IMAD.MOV.U32 R13, RZ, RZ, R5 ;  /* 0x000000ffff0d7224 */ /* 0x000fe400078e0005 */
[----:B------:R-:W-:-:S07]  /*2c610*/  IMAD.MOV.U32 R3, RZ, RZ, R14 ;  /* 0x000000ffff037224 */ /* 0x000fce00078e000e */
[----:B------:R-:W-:Y:S05]  /*2c620*/  WARPSYNC.COLLECTIVE R15, `(.L_x_3799) ;  /* 0x000000000f087348 */ /* 0x000fea0003c00000 */
[----:B------:R0:W1:Y:S02]  /*2c630*/  SHFL.IDX P6, R14, R13, R12, R11 ;  /* 0x0000000c0d0e7389 */ /* 0x00006400000c000b */
[----:B01----:R-:W-:Y:S01]  /*2c640*/  ENDCOLLECTIVE ;  /* 0x000000000000791b */ /* 0x003fe20003800000 */
.L_x_3799:
        /* <DEDUP_REMOVED lines=29> */
.L_x_3800:
[----:B------:R-:W-:Y:S02]  /*2c820*/  IMAD.MOV.U32 R13, RZ, RZ, R5 ;  /* 0x000000ffff0d7224 */ /* 0x000fe400078e0005 */
[----:B------:R-:W-:-:S07]  /*2c830*/  IMAD.MOV.U32 R7, RZ, RZ, R14 ;  /* 0x000000ffff077224 */ /* 0x000fce00078e000e */
[----:B------:R-:W-:Y:S05]  /*2c840*/  WARPSYNC.COLLECTIVE R15, `(.L_x_3801) ;  /* 0x000000000f087348 */ /* 0x000fea0003c00000 */
[----:B------:R0:W1:Y:S02]  /*2c850*/  SHFL.IDX P6, R14, R13, R12, R11 ;  /* 0x0000000c0d0e7389 */ /* 0x00006400000c000b */
[----:B01----:R-:W-:Y:S01]  /*2c860*/  ENDCOLLECTIVE ;  /* 0x000000000000791b */ /* 0x003fe20003800000 */
.L_x_3801:
        /* <DEDUP_REMOVED lines=29> */
.L_x_3802:
[----:B------:R-:W-:Y:S02]  /*2ca40*/  IMAD.MOV.U32 R13, RZ, RZ, R5 ;  /* 0x000000ffff0d7224 */ /* 0x000fe400078e0005 */
[----:B------:R-:W-:-:S07]  /*2ca50*/  IMAD.MOV.U32 R6, RZ, RZ, R14 ;  /* 0x000000ffff067224 */ /* 0x000fce00078e000e */
[----:B------:R-:W-:Y:S05]  /*2ca60*/  WARPSYNC.COLLECTIVE R15, `(.L_x_3803) ;  /* 0x000000000f087348 */ /* 0x000fea0003c00000 */
[----:B------:R0:W1:Y:S02]  /*2ca70*/  SHFL.IDX P6, R14, R13, R12, R11 ;  /* 0x0000000c0d0e7389 */ /* 0x00006400000c000b */
[----:B01----:R-:W-:Y:S01]  /*2ca80*/  ENDCOLLECTIVE ;  /* 0x000000000000791b */ /* 0x003fe20003800000 */
.L_x_3803:
[----:B------:R-:W-:Y:S01]  /*2ca90*/  IMAD.MOV.U32 R2, RZ, RZ, R14 ;  /* 0x000000ffff027224 */ /* 0x000fe200078e000e */
[----:B------:R-:W-:Y:S06]  /*2caa0*/  BRA `(.L_x_3804) ;  /* 0xffffffa400387947 */ /* 0x000fec000383ffff */
.L_x_3671:
[----:B0-----:R0:W1:Y:S02]  /*2cab0*/  SYNCS.PHASECHK.TRANS64.TRYWAIT P0, [R6+URZ+0x38840], R25 ;  /* 0x03884019060075a7 */ /* 0x001064000800017f */
[----:B-1----:R-:W-:Y:S05]  /*2cac0*/  @!P0 NANOSLEEP.SYNCS 0x989680 ;  /* 0x009896800000895d */ /* 0x002fea0003900000 */
[----:B------:R-:W1:Y:S02]  /*2cad0*/  @!P0 SYNCS.PHASECHK.TRANS64 P0, [R6+URZ+0x38840], R25 ;  /* 0x03884019060085a7 */ /* 0x000e64000800007f */
[----:B-1----:R-:W-:Y:S05]  /*2cae0*/  @!P0 BRA `(.L_x_3671) ;  /* 0xfffffffc00f08947 */ /* 0x002fea000383ffff */
[----:B------:R-:W-:Y:S05]  /*2caf0*/  BRA `(.L_x_3805) ;  /* 0xffffffa800c47947 */ /* 0x000fea000383ffff */
.L_x_3672:
        /* <DEDUP_REMOVED lines=8> */
.L_x_3807:
[----:B------:R-:W-:Y:S05]  /*2cb80*/  BSYNC B1 ;  /* 0x0000000000017941 */ /* 0x000fea0003800000 */
.L_x_3806:
        /* <DEDUP_REMOVED lines=9> */
.L_x_3808:
[----:B------:R-:W-:Y:S02]  /*2cc20*/  IMAD.MOV.U32 R13, RZ, RZ, R26 ;  /* 0x000000ffff0d7224 */ /* 0x000fe400078e001a */
[----:B------:R-:W-:Y:S02]  /*2cc30*/  IMAD.MOV.U32 R12, RZ, RZ, 0x1 ;  /* 0x00000001ff0c7424 */ /* 0x000fe400078e00ff */
[----:B------:R-:W-:-:S07]  /*2cc40*/  IMAD.MOV.U32 R2, RZ, RZ, R14 ;  /* 0x000000ffff027224 */ /* 0x000fce00078e000e */
[----:B------:R-:W-:Y:S05]  /*2cc50*/  WARPSYNC.COLLECTIVE R15, `(.L_x_3809) ;  /* 0x000000000f087348 */ /* 0x000fea0003c00000 */
[----:B------:R0:W1:Y:S02]  /*2cc60*/  SHFL.IDX P6, R14, R13, R12, R11 ;  /* 0x0000000c0d0e7389 */ /* 0x00006400000c000b */
[----:B01----:R-:W-:Y:S01]  /*2cc70*/  ENDCOLLECTIVE ;  /* 0x000000000000791b */ /* 0x003fe20003800000 */
.L_x_3809:
        /* <DEDUP_REMOVED lines=11> */
.L_x_3810:
[----:B------:R-:W-:Y:S02]  /*2cd30*/  IMAD.MOV.U32 R13, RZ, RZ, R26 ;  /* 0x000000ffff0d7224 */ /* 0x000fe400078e001a */
[----:B------:R-:W-:Y:S02]  /*2cd40*/  IMAD.MOV.U32 R12, RZ, RZ, 0x2 ;  /* 0x00000002ff0c7424 */ /* 0x000fe400078e00ff */
[----:B------:R-:W-:-:S07]  /*2cd50*/  IMAD.MOV.U32 R2, RZ, RZ, R14 ;  /* 0x000000ffff027224 */ /* 0x000fce00078e000e */
[----:B------:R-:W-:Y:S05]  /*2cd60*/  WARPSYNC.COLLECTIVE R15, `(.L_x_3811) ;  /* 0x000000000f087348 */ /* 0x000fea0003c00000 */
[----:B------:R0:W1:Y:S02]  /*2cd70*/  SHFL.IDX P6, R14, R13, R12, R11 ;  /* 0x0000000c0d0e7389 */ /* 0x00006400000c000b */
[----:B01----:R-:W-:Y:S01]  /*2cd80*/  ENDCOLLECTIVE ;  /* 0x000000000000791b */ /* 0x003fe20003800000 */
.L_x_3811:
        /* <DEDUP_REMOVED lines=11> */
.L_x_3812:
[----:B------:R-:W-:Y:S02]  /*2ce40*/  IMAD.MOV.U32 R13, RZ, RZ, R26 ;  /* 0x000000ffff0d7224 */ /* 0x000fe400078e001a */
[----:B------:R-:W-:Y:S02]  /*2ce50*/  IMAD.MOV.U32 R12, RZ, RZ, 0x3 ;  /* 0x00000003ff0c7424 */ /* 0x000fe400078e00ff */
[----:B------:R-:W-:-:S07]  /*2ce60*/  IMAD.MOV.U32 R2, RZ, RZ, R14 ;  /* 0x000000ffff027224 */ /* 0x000fce00078e000e */
[----:B------:R-:W-:Y:S05]  /*2ce70*/  WARPSYNC.COLLECTIVE R15, `(.L_x_3813) ;  /* 0x000000000f087348 */ /* 0x000fea0003c00000 */
[----:B------:R0:W1:Y:S02]  /*2ce80*/  SHFL.IDX P6, R14, R13, R12, R11 ;  /* 0x0000000c0d0e7389 */ /* 0x00006400000c000b */
[----:B01----:R-:W-:Y:S01]  /*2ce90*/  ENDCOLLECTIVE ;  /* 0x000000000000791b */ /* 0x003fe20003800000 */
.L_x_3813:
        /* <DEDUP_REMOVED lines=11> */
.L_x_3814:
[----:B------:R-:W-:Y:S01]  /*2cf50*/  IMAD.MOV.U32 R2, RZ, RZ, R14 ;  /* 0x000000ffff027224 */ /* 0x000fe200078e000e */
[----:B------:R-:W-:Y:S06]  /*2cf60*/  BRA `(.L_x_3815) ;  /* 0xffffffa8004c7947 */ /* 0x000fec000383ffff */
.L_x_3677:
[----:B---3--:R3:W4:Y:S02]  /*2cf70*/  SYNCS.PHASECHK.TRANS64.TRYWAIT P0, [R6+URZ+0x38860], R25 ;  /* 0x03886019060075a7 */ /* 0x008724000800017f */
[----:B----4-:R-:W-:Y:S05]  /*2cf80*/  @!P0 NANOSLEEP.SYNCS 0x989680 ;  /* 0x009896800000895d */ /* 0x010fea0003900000 */
[----:B------:R-:W4:Y:S02]  /*2cf90*/  @!P0 SYNCS.PHASECHK.TRANS64 P0, [R6+URZ+0x38860], R25 ;  /* 0x03886019060085a7 */ /* 0x000f24000800007f */
[----:B----4-:R-:W-:Y:S05]  /*2cfa0*/  @!P0 BRA `(.L_x_3677) ;  /* 0xfffffffc00f08947 */ /* 0x010fea000383ffff */
[----:B------:R-:W-:Y:S05]  /*2cfb0*/  BRA `(.L_x_3816) ;  /* 0xffffffa8009c7947 */ /* 0x000fea000383ffff */
.L_x_3678:
        /* <DEDUP_REMOVED lines=8> */
.L_x_3818:
[----:B------:R-:W-:Y:S05]  /*2d040*/  BSYNC B1 ;  /* 0x0000000000017941 */ /* 0x000fea0003800000 */
.L_x_3817:
        /* <DEDUP_REMOVED lines=13> */
.L_x_3819:
        /* <DEDUP_REMOVED lines=17> */
.L_x_3820:
        /* <DEDUP_REMOVED lines=16> */
.L_x_3821:
        /* <DEDUP_REMOVED lines=19> */
.L_x_3822:
        /* <DEDUP_REMOVED lines=14> */
.L_x_3823:
        /* <DEDUP_REMOVED lines=16> */
.L_x_3824:
        /* <DEDUP_REMOVED lines=14> */
.L_x_3825:
[----:B------:R-:W-:Y:S05]  /*2d720*/  BRA `(.L_x_3826) ;  /* 0xffffffa800007947 */ /* 0x000fea000383ffff */
.L_x_3686:
        /* <DEDUP_REMOVED lines=8> */
.L_x_3828:
[----:B------:R-:W-:Y:S05]  /*2d7b0*/  BSYNC B0 ;  /* 0x0000000000007941 */ /* 0x000fea0003800000 */
.L_x_3827:
        /* <DEDUP_REMOVED lines=9> */
.L_x_3829:
        /* <DEDUP_REMOVED lines=23> */
.L_x_3830:
[----:B------:R-:W-:Y:S01]  /*2d9c0*/  IMAD.MOV.U32 R12, RZ, RZ, 0x2 ;  /* 0x00000002ff0c7424 */ /* 0x000fe200078e00ff */
[----:B------:R-:W-:-:S05]  /*2d9d0*/  SEL R4, R14, RZ, P1 ;  /* 0x000000ff0e047207 */ /* 0x000fca0000800000 */
[----:B------:R-:W-:-:S04]  /*2d9e0*/  IMAD.IADD R4, R13, 0x1, R4 ;  /* 0x000000010d047824 */ /* 0x000fc800078e0204 */
[----:B------:R-:W-:-:S07]  /*2d9f0*/  IMAD.MOV.U32 R13, RZ, RZ, R4 ;  /* 0x000000ffff0d7224 */ /* 0x000fce00078e0004 */
[----:B------:R-:W-:Y:S05]  /*2da00*/  WARPSYNC.COLLECTIVE R15, `(.L_x_3831) ;  /* 0x000000000f087348 */ /* 0x000fea0003c00000 */
[----:B------:R0:W1:Y:S02]  /*2da10*/  SHFL.UP P6, R14, R13, R12, R11 ;  /* 0x0400000c0d0e7389 */ /* 0x00006400000c000b */
[----:B01----:R-:W-:Y:S01]  /*2da20*/  ENDCOLLECTIVE ;  /* 0x000000000000791b */ /* 0x003fe20003800000 */
.L_x_3831:
[----:B------:R-:W-:Y:S01]  /*2da30*/  IMAD.MOV.U32 R12, RZ, RZ, 0x4 ;  /* 0x00000004ff0c7424 */ /* 0x000fe200078e00ff */
[----:B------:R-:W-:-:S05]  /*2da40*/  SEL R3, R14, RZ, P2 ;  /* 0x000000ff0e037207 */ /* 0x000fca0001000000 */
[----:B------:R-:W-:-:S04]  /*2da50*/  IMAD.IADD R2, R4, 0x1, R3 ;  /* 0x0000000104027824 */ /* 0x000fc800078e0203 */
[----:B------:R-:W-:-:S07]  /*2da60*/  IMAD.MOV.U32 R13, RZ, RZ, R2 ;  /* 0x000000ffff0d7224 */ /* 0x000fce00078e0002 */
[----:B------:R-:W-:Y:S05]  /*2da70*/  WARPSYNC.COLLECTIVE R15, `(.L_x_3832) ;  /* 0x000000000f087348 */ /* 0x000fea0003c00000 */
[----:B------:R0:W1:Y:S02]  /*2da80*/  SHFL.UP P6, R14, R13, R12, R11 ;  /* 0x0400000c0d0e7389 */ /* 0x00006400000c000b */
[----:B01----:R-:W-:Y:S01]  /*2da90*/  ENDCOLLECTIVE ;  /* 0x000000000000791b */ /* 0x003fe20003800000 */
.L_x_3832:
[----:B------:R-:W-:Y:S01]  /*2daa0*/  IMAD.MOV.U32 R12, RZ, RZ, 0x8 ;  /* 0x00000008ff0c7424 */ /* 0x000fe200078e00ff */
[----:B------:R-:W-:-:S05]  /*2dab0*/  SEL R3, R14, RZ, P3 ;  /* 0x000000ff0e037207 */ /* 0x000fca0001800000 */
[----:B------:R-:W-:-:S04]  /*2dac0*/  IMAD.IADD R3, R2, 0x1, R3 ;  /* 0x0000000102037824 */ /* 0x000fc800078e0203 */
[----:B------:R-:W-:-:S07]  /*2dad0*/  IMAD.MOV.U32 R13, RZ, RZ, R3 ;  /* 0x000000ffff0d7224 */ /* 0x000fce00078e0003 */
[----:B------:R-:W-:Y:S05]  /*2dae0*/  WARPSYNC.COLLECTIVE R15, `(.L_x_3833) ;  /* 0x000000000f087348 */ /* 0x000fea0003c00000 */
[----:B------:R0:W1:Y:S02]  /*2daf0*/  SHFL.UP P6, R14, R13, R12, R11 ;  /* 0x0400000c0d0e7389 */ /* 0x00006400000c000b */
[----:B01----:R-:W-:Y:S01]  /*2db00*/  ENDCOLLECTIVE ;  /* 0x000000000000791b */ /* 0x003fe20003800000 */
.L_x_3833:
[----:B------:R-:W-:Y:S01]  /*2db10*/  IMAD.MOV.U32 R12, RZ, RZ, 0x10 ;  /* 0x00000010ff0c7424 */ /* 0x000fe200078e00ff */
[----:B------:R-:W-:-:S05]  /*2db20*/  SEL R4, R14, RZ, P4 ;  /* 0x000000ff0e047207 */ /* 0x000fca0002000000 */
[----:B------:R-:W-:-:S04]  /*2db30*/  IMAD.IADD R4, R3, 0x1, R4 ;  /* 0x0000000103047824 */ /* 0x000fc800078e0204 */
[----:B------:R-:W-:-:S07]  /*2db40*/  IMAD.MOV.U32 R13, RZ, RZ, R4 ;  /* 0x000000ffff0d7224 */ /* 0x000fce00078e0004 */
[----:B------:R-:W-:Y:S05]  /*2db50*/  WARPSYNC.COLLECTIVE R15, `(.L_x_3834) ;  /* 0x000000000f087348 */ /* 0x000fea0003c00000 */
[----:B------:R0:W1:Y:S02]  /*2db60*/  SHFL.UP P6, R14, R13, R12, R11 ;  /* 0x0400000c0d0e7389 */ /* 0x00006400000c000b */
[----:B01----:R-:W-:Y:S01]  /*2db70*/  ENDCOLLECTIVE ;  /* 0x000000000000791b */ /* 0x003fe20003800000 */
.L_x_3834:
        /* <DEDUP_REMOVED lines=8> */
.L_x_3835:
[----:B------:R-:W-:Y:S05]  /*2dc00*/  BRA `(.L_x_3836) ;  /* 0xffffffa8009c7947 */ /* 0x000fea000383ffff */
.L_x_3689:
[----:B------:R-:W-:Y:S01]  /*2dc10*/  BSSY B0, `(.L_x_3837) ;  /* 0x0000007000007945 */ /* 0x000fe20003800000 */
[----:B------:R-:W-:Y:S02]  /*2dc20*/  IMAD.MOV.U32 R12, RZ, RZ, 0x1 ;  /* 0x00000001ff0c7424 */ /* 0x000fe400078e00ff */
[----:B------:R-:W-:Y:S02]  /*2dc30*/  IMAD.MOV.U32 R11, RZ, RZ, RZ ;  /* 0x000000ffff0b7224 */ /* 0x000fe400078e00ff */
[----:B------:R-:W-:-:S07]  /*2dc40*/  IMAD.MOV.U32 R15, RZ, RZ, -0x1 ;  /* 0xffffffffff0f7424 */ /* 0x000fce00078e00ff */
[----:B------:R-:W-:Y:S05]  /*2dc50*/  WARPSYNC.COLLECTIVE R15, `(.L_x_3838) ;  /* 0x000000000f087348 */ /* 0x000fea0003c00000 */
[----:B------:R0:W1:Y:S02]  /*2dc60*/  SHFL.UP P6, R14, R13, R12, R11 ;  /* 0x0400000c0d0e7389 */ /* 0x00006400000c000b */
[----:B01----:R-:W-:Y:S01]  /*2dc70*/  ENDCOLLECTIVE ;  /* 0x000000000000791b */ /* 0x003fe20003800000 */
.L_x_3838:
[----:B------:R-:W-:Y:S05]  /*2dc80*/  BSYNC B0 ;  /* 0x0000000000007941 */ /* 0x000fea0003800000 */
.L_x_3837:
        /* <DEDUP_REMOVED lines=8> */
.L_x_3839:
[----:B------:R-:W-:Y:S01]  /*2dd10*/  IMAD.MOV.U32 R12, RZ, RZ, 0x4 ;  /* 0x00000004ff0c7424 */ /* 0x000fe200078e00ff */
[----:B------:R-:W-:-:S05]  /*2dd20*/  SEL R2, R14, RZ, P2 ;  /* 0x000000ff0e027207 */ /* 0x000fca0001000000 */
[----:B------:R-:W-:-:S04]  /*2dd30*/  IMAD.IADD R2, R13, 0x1, R2 ;  /* 0x000000010d027824 */ /* 0x000fc800078e0202 */
[----:B------:R-:W-:-:S07]  /*2dd40*/  IMAD.MOV.U32 R13, RZ, RZ, R2 ;  /* 0x000000ffff0d7224 */ /* 0x000fce00078e0002 */
[----:B------:R-:W-:Y:S05]  /*2dd50*/  WARPSYNC.COLLECTIVE R15, `(.L_x_3840) ;  /* 0x000000000f087348 */ /* 0x000fea0003c00000 */
[----:B------:R0:W1:Y:S02]  /*2dd60*/  SHFL.UP P6, R14, R13, R12, R11 ;  /* 0x0400000c0d0e7389 */ /* 0x00006400000c000b */
[----:B01----:R-:W-:Y:S01]  /*2dd70*/  ENDCOLLECTIVE ;  /* 0x000000000000791b */ /* 0x003fe20003800000 */
.L_x_3840:
[----:B------:R-:W-:Y:S01]  /*2dd80*/  IMAD.MOV.U32 R12, RZ, RZ, 0x8 ;  /* 0x00000008ff0c7424 */ /* 0x000fe200078e00ff */
[----:B------:R-:W-:-:S05]  /*2dd90*/  SEL R3, R14, RZ, P3 ;  /* 0x000000ff0e037207 */ /* 0x000fca0001800000 */
[----:B------:R-:W-:-:S04]  /*2dda0*/  IMAD.IADD R3, R2, 0x1, R3 ;  /* 0x0000000102037824 */ /* 0x000fc800078e0203 */
[----:B------:R-:W-:-:S07]  /*2ddb0*/  IMAD.MOV.U32 R13, RZ, RZ, R3 ;  /* 0x000000ffff0d7224 */ /* 0x000fce00078e0003 */
[----:B------:R-:W-:Y:S05]  /*2ddc0*/  WARPSYNC.COLLECTIVE R15, `(.L_x_3841) ;  /* 0x000000000f087348 */ /* 0x000fea0003c00000 */
[----:B------:R0:W1:Y:S02]  /*2ddd0*/  SHFL.UP P6, R14, R13, R12, R11 ;  /* 0x0400000c0d0e7389 */ /* 0x00006400000c000b */
[----:B01----:R-:W-:Y:S01]  /*2dde0*/  ENDCOLLECTIVE ;  /* 0x000000000000791b */ /* 0x003fe20003800000 */
.L_x_3841:
[----:B------:R-:W-:Y:S01]  /*2ddf0*/  IMAD.MOV.U32 R12, RZ, RZ, 0x10 ;  /* 0x00000010ff0c7424 */ /* 0x000fe200078e00ff */
[----:B------:R-:W-:-:S05]  /*2de00*/  SEL R4, R14, RZ, P4 ;  /* 0x000000ff0e047207 */ /* 0x000fca0002000000 */
[----:B------:R-:W-:-:S04]  /*2de10*/  IMAD.IADD R4, R3, 0x1, R4 ;  /* 0x0000000103047824 */ /* 0x000fc800078e0204 */
[----:B------:R-:W-:-:S07]  /*2de20*/  IMAD.MOV.U32 R13, RZ, RZ, R4 ;  /* 0x000000ffff0d7224 */ /* 0x000fce00078e0004 */
[----:B------:R-:W-:Y:S05]  /*2de30*/  WARPSYNC.COLLECTIVE R15, `(.L_x_3842) ;  /* 0x000000000f087348 */ /* 0x000fea0003c00000 */
[----:B------:R0:W1:Y:S02]  /*2de40*/  SHFL.UP P6, R14, R13, R12, R11 ;  /* 0x0400000c0d0e7389 */ /* 0x00006400000c000b */
[----:B01----:R-:W-:Y:S01]  /*2de50*/  ENDCOLLECTIVE ;  /* 0x000000000000791b */ /* 0x003fe20003800000 */
.L_x_3842:
        /* <DEDUP_REMOVED lines=8> */
.L_x_3843:
[----:B------:R-:W-:Y:S05]  /*2dee0*/  BRA `(.L_x_3844) ;  /* 0xffffffa800887947 */ /* 0x000fea000383ffff */
.L_x_3691:
[----:B------:R-:W-:Y:S01]  /*2def0*/  BSSY B0, `(.L_x_3845) ;  /* 0x0000006000007945 */ /* 0x000fe20003800000 */
[----:B------:R-:W-:Y:S01]  /*2df00*/  PLOP3.LUT P6, PT, P6, PT, PT, 0x8, 0x0 ;  /* 0x000000000000781c */ /* 0x000fe200037ce170 */
[----:B------:R-:W-:-:S12]  /*2df10*/  IMAD.MOV.U32 R15, RZ, RZ, -0x1 ;  /* 0xffffffffff0f7424 */ /* 0x000fd800078e00ff */
[----:B0-----:R-:W-:Y:S05]  /*2df20*/  WARPSYNC.COLLECTIVE R15, `(.L_x_3846) ;  /* 0x000000000f087348 */ /* 0x001fea0003c00000 */
[----:B------:R-:W-:Y:S01]  /*2df30*/  VOTE.ANY R14, PT, P6 ;  /* 0x00000000000e7806 */ /* 0x000fe200030e0100 */
[----:B0-----:R-:W-:Y:S06]  /*2df40*/  ENDCOLLECTIVE ;  /* 0x000000000000791b */ /* 0x001fec0003800000 */
.L_x_3846:
[----:B------:R-:W-:Y:S05]  /*2df50*/  BSYNC B0 ;  /* 0x0000000000007941 */ /* 0x000fea0003800000 */
.L_x_3845:
        /* <DEDUP_REMOVED lines=10> */
.L_x_3847:
[----:B------:R-:W-:Y:S02]  /*2e000*/  IMAD.MOV.U32 R13, RZ, RZ, R5 ;  /* 0x000000ffff0d7224 */ /* 0x000fe400078e0005 */
[----:B------:R-:W-:-:S07]  /*2e010*/  IMAD.MOV.U32 R25, RZ, RZ, R14 ;  /* 0x000000ffff197224 */ /* 0x000fce00078e000e */
[----:B------:R-:W-:Y:S05]  /*2e020*/  WARPSYNC.COLLECTIVE R15, `(.L_x_3848) ;  /* 0x000000000f087348 */ /* 0x000fea0003c00000 */
[----:B------:R0:W1:Y:S02]  /*2e030*/  SHFL.IDX P6, R14, R13, R12, R11 ;  /* 0x0000000c0d0e7389 */ /* 0x00006400000c000b */
[----:B01----:R-:W-:Y:S01]  /*2e040*/  ENDCOLLECTIVE ;  /* 0x000000000000791b */ /* 0x003fe20003800000 */
.L_x_3848:
[----:B------:R-:W-:Y:S01]  /*2e050*/  IMAD.MOV.U32 R5, RZ, RZ, R14 ;  /* 0x000000ffff057224 */ /* 0x000fe200078e000e */
[----:B------:R-:W-:Y:S06]  /*2e060*/  BRA `(.L_x_3849) ;  /* 0xffffffa800687947 */ /* 0x000fec000383ffff */
.L_x_3693:
[----:B------:R-:W-:Y:S01]  /*2e070*/  BSSY B0, `(.L_x_3850) ;  /* 0x0000007000007945 */ /* 0x000fe20003800000 */
[----:B------:R-:W-:Y:S02]  /*2e080*/  IMAD.MOV.U32 R13, RZ, RZ, R2 ;  /* 0x000000ffff0d7224 */ /* 0x000fe400078e0002 */
[----:B------:R-:W-:Y:S02]  /*2e090*/  IMAD.MOV.U32 R11, RZ, RZ, 0x1f ;  /* 0x0000001fff0b7424 */ /* 0x000fe400078e00ff */
[----:B------:R-:W-:-:S07]  /*2e0a0*/  IMAD.MOV.U32 R15, RZ, RZ, -0x1 ;  /* 0xffffffffff0f7424 */ /* 0x000fce00078e00ff */
[----:B0123--:R-:W-:Y:S05]  /*2e0b0*/  WARPSYNC.COLLECTIVE R15, `(.L_x_3851) ;  /* 0x000000000f087348 */ /* 0x00ffea0003c00000 */
[----:B------:R4:W0:Y:S02]  /*2e0c0*/  SHFL.IDX P6, R14, R13, R12, R11 ;  /* 0x0000000c0d0e7389 */ /* 0x00082400000c000b */
[----:B01234-:R-:W-:Y:S01]  /*2e0d0*/  ENDCOLLECTIVE ;  /* 0x000000000000791b */ /* 0x01ffe20003800000 */
.L_x_3851:
[----:B------:R-:W-:Y:S05]  /*2e0e0*/  BSYNC B0 ;  /* 0x0000000000007941 */ /* 0x000fea0003800000 */
.L_x_3850:
[----:B------:R-:W-:Y:S01]  /*2e0f0*/  IMAD.MOV.U32 R24, RZ, RZ, R14 ;  /* 0x000000ffff187224 */ /* 0x000fe200078e000e */
[----:B------:R-:W-:Y:S06]  /*2e100*/  BRA `(.L_x_3692) ;  /* 0xffffffa800587947 */ /* 0x000fec000383ffff */
.L_x_3699:
[----:B0-----:R0:W1:Y:S02]  /*2e110*/  SYNCS.PHASECHK.TRANS64.TRYWAIT P0, [R7+URZ+0x38820], R0 ;  /* 0x03882000070075a7 */ /* 0x001064000800017f */
[----:B-1----:R-:W-:Y:S05]  /*2e120*/  @!P0 NANOSLEEP.SYNCS 0x989680 ;  /* 0x009896800000895d */ /* 0x002fea0003900000 */
[----:B------:R-:W1:Y:S02]  /*2e130*/  @!P0 SYNCS.PHASECHK.TRANS64 P0, [R7+URZ+0x38820], R0 ;  /* 0x03882000070085a7 */ /* 0x000e64000800007f */
[----:B-1----:R-:W-:Y:S05]  /*2e140*/  @!P0 BRA `(.L_x_3699) ;  /* 0xfffffffc00f08947 */ /* 0x002fea000383ffff */
[----:B------:R-:W-:Y:S05]  /*2e150*/  BRA `(.L_x_3852) ;  /* 0xffffffb000b07947 */ /* 0x000fea000383ffff */
.L_x_3700:
        /* <DEDUP_REMOVED lines=8> */
[----:B0-23--:R-:W-:Y:S05]  /*2e1e0*/  WARPSYNC.COLLECTIVE R15, `(.L_x_3854) ;  /* 0x000000000f087348 */ /* 0x00dfea0003c00000 */
[----:B------:R1:W4:Y:S02]  /*2e1f0*/  SHFL.IDX P6, R14, R13, R12, R11 ;  /* 0x0000000c0d0e7389 */ /* 0x00032400000c000b */
[----:B01234-:R-:W-:Y:S01]  /*2e200*/  ENDCOLLECTIVE ;  /* 0x000000000000791b */ /* 0x01ffe20003800000 */
.L_x_3854:
[----:B------:R-:W-:Y:S05]  /*2e210*/  BSYNC B0 ;  /* 0x0000000000007941 */ /* 0x000fea0003800000 */
.L_x_3853:
[----:B------:R-:W-:Y:S05]  /*2e220*/  BRA `(.L_x_3855) ;  /* 0xffffffb000987947 */ /* 0x000fea000383ffff */
.L_x_3701:
[----:B------:R-:W-:Y:S01]  /*2e230*/  BSSY B0, `(.L_x_3856) ;  /* 0x0000006000007945 */ /* 0x000fe20003800000 */
[----:B------:R-:W-:-:S07]  /*2e240*/  IMAD.MOV.U32 R15, RZ, RZ, -0x1 ;  /* 0xffffffffff0f7424 */ /* 0x000fce00078e00ff */
[----:B0-23--:R-:W-:Y:S05]  /*2e250*/  WARPSYNC.COLLECTIVE R15, `(.L_x_3857) ;  /* 0x000000000f0c7348 */ /* 0x00dfea0003c00000 */
[----:B------:R-:W-:Y:S02]  /*2e260*/  ELECT P6, UR62, PT ;  /* 0x00000000003e782f */ /* 0x000fe400038c0000 */
[----:B------:R-:W-:Y:S01]  /*2e270*/  MOV R14, UR62 ;  /* 0x0000003e000e7c02 */ /* 0x000fe20008000f00 */
[----:B0-23--:R-:W-:Y:S10]  /*2e280*/  ENDCOLLECTIVE ;  /* 0x000000000000791b */ /* 0x00dff40003800000 */
.L_x_3857:
[----:B------:R-:W-:Y:S05]  /*2e290*/  BSYNC B0 ;  /* 0x0000000000007941 */ /* 0x000fea0003800000 */
.L_x_3856:
[----:B------:R-:W-:Y:S05]  /*2e2a0*/  BRA `(.L_x_3858) ;  /* 0xffffffb0008c7947 */ /* 0x000fea000383ffff */
.L_x_3703:
[----:B0-----:R0:W1:Y:S02]  /*2e2b0*/  SYNCS.PHASECHK.TRANS64.TRYWAIT P1, [R5+URZ+0x38840], R0 ;  /* 0x03884000050075a7 */ /* 0x001064000802017f */
[----:B-1----:R-:W-:Y:S05]  /*2e2c0*/  @!P1 NANOSLEEP.SYNCS 0x989680 ;  /* 0x009896800000995d */ /* 0x002fea0003900000 */
[----:B------:R-:W1:Y:S02]  /*2e2d0*/  @!P1 SYNCS.PHASECHK.TRANS64 P1, [R5+URZ+0x38840], R0 ;  /* 0x03884000050095a7 */ /* 0x000e64000802007f */
[----:B-1----:R-:W-:Y:S05]  /*2e2e0*/  @!P1 BRA `(.L_x_3703) ;  /* 0xfffffffc00f09947 */ /* 0x002fea000383ffff */
[----:B------:R-:W-:Y:S05]  /*2e2f0*/  BRA `(.L_x_3859) ;  /* 0xffffffb000ac7947 */ /* 0x000fea000383ffff */
.L_x_3705:
[----:B-1----:R1:W4:Y:S02]  /*2e300*/  SYNCS.PHASECHK.TRANS64.TRYWAIT P1, [R3+URZ+0x38840], R2 ;  /* 0x03884002030075a7 */ /* 0x002324000802017f */
[----:B----4-:R-:W-:Y:S05]  /*2e310*/  @!P1 NANOSLEEP.SYNCS 0x989680 ;  /* 0x009896800000995d */ /* 0x010fea0003900000 */
[----:B------:R-:W4:Y:S02]  /*2e320*/  @!P1 SYNCS.PHASECHK.TRANS64 P1, [R3+URZ+0x38840], R2 ;  /* 0x03884002030095a7 */ /* 0x000f24000802007f */
[----:B----4-:R-:W-:Y:S05]  /*2e330*/  @!P1 BRA `(.L_x_3705) ;  /* 0xfffffffc00f09947 */ /* 0x010fea000383ffff */
[----:B------:R-:W-:Y:S05]  /*2e340*/  BRA `(.L_x_3860) ;  /* 0xffffffb000b87947 */ /* 0x000fea000383ffff */
.L_x_3707:
[----:B----4-:R4:W0:Y:S02]  /*2e350*/  SYNCS.PHASECHK.TRANS64.TRYWAIT P1, [R5+URZ+0x38860], R0 ;  /* 0x03886000050075a7 */ /* 0x010824000802017f */
[----:B0-----:R-:W-:Y:S05]  /*2e360*/  @!P1 NANOSLEEP.SYNCS 0x989680 ;  /* 0x009896800000995d */ /* 0x001fea0003900000 */
[----:B------:R-:W0:Y:S02]  /*2e370*/  @!P1 SYNCS.PHASECHK.TRANS64 P1, [R5+URZ+0x38860], R0 ;  /* 0x03886000050095a7 */ /* 0x000e24000802007f */
[----:B0-----:R-:W-:Y:S05]  /*2e380*/  @!P1 BRA `(.L_x_3707) ;  /* 0xfffffffc00f09947 */ /* 0x001fea000383ffff */
[----:B------:R-:W-:Y:S05]  /*2e390*/  BRA `(.L_x_3861) ;  /* 0xffffffb000b47947 */ /* 0x000fea000383ffff */
.L_x_3862:
        /* <DEDUP_REMOVED lines=14> */
.L_x_5658:


//--------------------- .text._ZN7cutlass13device_kernelIN5flash11enable_sm90INS1_16FlashAttnFwdSm90INS1_25CollectiveMainloopFwdSm90ILi2EN4cute5tupleIJNS5_1CILi1EEES8_S8_EEENS6_IJNS7_ILi64EEESA_SA_EEELi512ENS_10bfloat16_tEfNS_4arch4Sm90ELb1ELb0ELb0ELb0ELb1ELb0ELb0ELb0ELb0ELb1ELb1ELb0EEENS1_21CollectiveEpilogueFwdINS6_IJSA_NS7_ILi512EEESA_EEES9_SC_SE_Li256ELb0ELb1ELb1ELb0EEENS1_19SingleTileSchedulerILb0ELb1ELb1ELi64EEEEEEEEEvNT_6ParamsE --------------------------
	.section	.text._ZN7cutlass13device_kernelIN5flash11enable_sm90INS1_16FlashAttnFwdSm90INS1_25CollectiveMainloopFwdSm90ILi2EN4cute5tupleIJNS5_1CILi1EEES8_S8_EEENS6_IJNS7_ILi64EEESA_SA_EEELi512ENS_10bfloat16_tEfNS_4arch4Sm90ELb1ELb0ELb0ELb0ELb1ELb0ELb0ELb0ELb0ELb1ELb1ELb0EEENS1_21CollectiveEpilogueFwdINS6_IJSA_NS7_ILi512EEESA_EEES9_SC_SE_Li256ELb0ELb1ELb1ELb0EEENS1_19SingleTileSchedulerILb0ELb1ELb1ELi64EEEEEEEEEvNT_6ParamsE,"ax",@progbits
	.align	128
.text._ZN7cutlass13device_kernelIN5flash11enable_sm90INS1_16FlashAttnFwdSm90INS1_25CollectiveMainloopFwdSm90ILi2EN4cute5tupleIJNS5_1CILi1EEES8_S8_EEENS6_IJNS7_ILi64EEESA_SA_EEELi512ENS_10bfloat16_tEfNS_4arch4Sm90ELb1ELb0ELb0ELb0ELb1ELb0ELb0ELb0ELb0ELb1ELb1ELb0EEENS1_21CollectiveEpilogueFwdINS6_IJSA_NS7_ILi512EEESA_EEES9_SC_SE_Li256ELb0ELb1ELb1ELb0EEENS1_19SingleTileSchedulerILb0ELb1ELb1ELi64EEEEEEEEEvNT_6ParamsE:
        .type           _ZN7cutlass13device_kernelIN5flash11enable_sm90INS1_16FlashAttnFwdSm90INS1_25CollectiveMainloopFwdSm90ILi2EN4cute5tupleIJNS5_1CILi1EEES8_S8_EEENS6_IJNS7_ILi64EEESA_SA_EEELi512ENS_10bfloat16_tEfNS_4arch4Sm90ELb1ELb0ELb0ELb0ELb1ELb0ELb0ELb0ELb0ELb1ELb1ELb0EEENS1_21CollectiveEpilogueFwdINS6_IJSA_NS7_ILi512EEESA_EEES9_SC_SE_Li256ELb0ELb1ELb1ELb0EEENS1_19SingleTileSchedulerILb0ELb1ELb1ELi64EEEEEEEEEvNT_6ParamsE,@function
        .size           _ZN7cutlass13device_kernelIN5flash11enable_sm90INS1_16FlashAttnFwdSm90INS1_25CollectiveMainloopFwdSm90ILi2EN4cute5tupleIJNS5_1CILi1EEES8_S8_EEENS6_IJNS7_ILi64EEESA_SA_EEELi512ENS_10bfloat16_tEfNS_4arch4Sm90ELb1ELb0ELb0ELb0ELb1ELb0ELb0ELb0ELb0ELb1ELb1ELb0EEENS1_21CollectiveEpilogueFwdINS6_IJSA_NS7_ILi512EEESA_EEES9_SC_SE_Li256ELb0ELb1ELb1ELb0EEENS1_19SingleTileSchedulerILb0ELb1ELb1ELi64EEEEEEEEEvNT_6ParamsE,(.L_x_5659 - _ZN7cutlass13device_kernelIN5flash11enable_sm90INS1_16FlashAttnFwdSm90INS1_25CollectiveMainloopFwdSm90ILi2EN4cute5tupleIJNS5_1CILi1EEES8_S8_EEENS6_IJNS7_ILi64EEESA_SA_EEELi512ENS_10bfloat16_tEfNS_4arch4Sm90ELb1ELb0ELb0ELb0ELb1ELb0ELb0ELb0ELb0ELb1ELb1ELb0EEENS1_21CollectiveEpilogueFwdINS6_IJSA_NS7_ILi512EEESA_EEES9_SC_SE_Li256ELb0ELb1ELb1ELb0EEENS1_19SingleTileSchedulerILb0ELb1ELb1ELi64EEEEEEEEEvNT_6ParamsE)
        .other          _ZN7cutlass13device_kernelIN5flash11enable_sm90INS1_16FlashAttnFwdSm90INS1_25CollectiveMainloopFwdSm90ILi2EN4cute5tupleIJNS5_1CILi1EEES8_S8_EEENS6_IJNS7_ILi64EEESA_SA_EEELi512ENS_10bfloat16_tEfNS_4arch4Sm90ELb1ELb0ELb0ELb0ELb1ELb0ELb0ELb0ELb0ELb1ELb1ELb0EEENS1_21CollectiveEpilogueFwdINS6_IJSA_NS7_ILi512EEESA_EEES9_SC_SE_Li256ELb0ELb1ELb1ELb0EEENS1_19SingleTileSchedulerILb0ELb1ELb1ELi64EEEEEEEEEvNT_6ParamsE,@"STO_CUDA_ENTRY STV_DEFAULT"
_ZN7cutlass13device_kernelIN5flash11enable_sm90INS1_16FlashAttnFwdSm90INS1_25CollectiveMainloopFwdSm90ILi2EN4cute5tupleIJNS5_1CILi1EEES8_S8_EEENS6_IJNS7_ILi64EEESA_SA_EEELi512ENS_10bfloat16_tEfNS_4arch4Sm90ELb1ELb0ELb0ELb0ELb1ELb0ELb0ELb0ELb0ELb1ELb1ELb0EEENS1_21CollectiveEpilogueFwdINS6_IJSA_NS7_ILi512EEESA_EEES9_SC_SE_Li256ELb0ELb1ELb1ELb0EEENS1_19SingleTileSchedulerILb0ELb1ELb1ELi64EEEEEEEEEvNT_6ParamsE:
        /* <DEDUP_REMOVED lines=40> */
.L_x_3863:
        /* <DEDUP_REMOVED lines=22> */
.L_x_3864:
        /* <DEDUP_REMOVED lines=18> */
.L_x_3865:
        /* <DEDUP_REMOVED lines=22> */
.L_x_3866:
        /* <DEDUP_REMOVED lines=23> */
.L_x_3867:
        /* <DEDUP_REMOVED lines=9> */
.L_x_3870:
        /* <DEDUP_REMOVED lines=25> */
[----:B------:R-:W0:Y:S01]  /*09f0*/  S2UR UR7, SR_CTAID.X ;  /* 0x00000000000779c3 */ /* 0x000e220000002500 */
[----:B------:R-:W-:Y:S01]  /*0a00*/  ULDC UR10, c[0x0][0x2f0] ;  /* 0x0000bc00000a7ab9 */ /* 0x000fe20000000800 */
[----:B------:R-:W-:Y:S01]  /*0a10*/  VIADD R16, R30, 0xffffff80 ;  /* 0xffffff801e107836 */ /* 0x000fe20000000000 */
[----:B------:R-:W-:-:S04]  /*0a20*/  UISETP.NE.AND.EX UP0, UPT, UR5, URZ, UPT, UP0 ;  /* 0x0000003f0500728c */ /* 0x000fc8000bf05300 */
[----:B------:R-:W-:Y:S01]  /*0a30*/  USEL UR41, UR41, 0x1, UP0 ;  /* 0x0000000129297887 */ /* 0x000fe20008000000 */
[----:B------:R-:W1:Y:S01]  /*0a40*/  S2UR UR44, SR_CgaCtaId ;  /* 0x00000000002c79c3 */ /* 0x000e620000008800 */
[----:B------:R-:W-:Y:S02]  /*0a50*/  UISETP.NE.AND UP0, UPT, UR11, 0x1, UPT ;  /* 0x000000010b00788c */ /* 0x000fe4000bf05270 */
[----:B------:R-:W-:-:S04]  /*0a60*/  UIMAD UR4, UR41, UR10, 0x3f ;  /* 0x0000003f290474a4 */ /* 0x000fc8000f8e020a */
[----:B------:R-:W-:Y:S01]  /*0a70*/  PLOP3.LUT P0, PT, PT, PT, UP0, 0x80, 0x0 ;  /* 0x000000000000781c */ /* 0x000fe20003f0f008 */
[----:B------:R-:W-:-:S04]  /*0a80*/  USHF.R.S32.HI UR5, URZ, 0x1f, UR4 ;  /* 0x0000001f3f057899 */ /* 0x000fc80008011404 */
[----:B------:R-:W-:-:S04]  /*0a90*/  ULEA.HI UR5, UR5, UR4, URZ, 0x6 ;  /* 0x0000000405057291 */ /* 0x000fc8000f8f303f */
[----:B------:R-:W-:-:S04]  /*0aa0*/  USHF.R.S32.HI UR6, URZ, 0x6, UR5 ;  /* 0x000000063f067899 */ /* 0x000fc80008011405 */
[----:B0-----:R-:W-:Y:S08]  /*0ab0*/  @!P0 BRA `(.L_x_3872) ;  /* 0x00000020003c8947 */ /* 0x001ff00003800000 */
[----:B------:R-:W-:Y:S01]  /*0ac0*/  ULDC UR4, c[0x0][0x448] ;  /* 0x0001120000047ab9 */ /* 0x000fe20000000800 */
[----:B------:R-:W-:Y:S01]  /*0ad0*/  ULEA UR7, UR7, 0x3f, 0x6 ;  /* 0x0000003f07077891 */ /* 0x000fe2000f8e303f */
[----:B------:R-:W-:Y:S01]  /*0ae0*/  PLOP3.LUT P0, PT, PT, PT, PT, 0x80, 0x0 ;  /* 0x000000000000781c */ /* 0x000fe20003f0f070 */
[----:B------:R-:W-:Y:S01]  /*0af0*/  UISETP.NE.AND UP0, UPT, UR4, 0x1, UPT ;  /* 0x000000010400788c */ /* 0x000fe2000bf05270 */
[----:B------:R-:W-:Y:S01]  /*0b00*/  IMAD.MOV.U32 R3, RZ, RZ, RZ ;  /* 0x000000ffff037224 */ /* 0x000fe200078e00ff */
[----:B------:R-:W-:Y:S01]  /*0b10*/  ULDC UR8, c[0x0][0x288] ;  /* 0x0000a20000087ab9 */ /* 0x000fe20000000800 */
[----:B------:R-:W-:Y:S01]  /*0b20*/  USHF.R.U32.HI UR11, URZ, 0x10, UR9 ;  /* 0x000000103f0b7899 */ /* 0x000fe20008011609 */
[----:B------:R-:W-:Y:S01]  /*0b30*/  IMAD.MOV.U32 R5, RZ, RZ, RZ ;  /* 0x000000ffff057224 */ /* 0x000fe200078e00ff */
[----:B------:R-:W-:Y:S01]  /*0b40*/  UIADD3 UR8, -UR8, 0x40, URZ ;  /* 0x0000004008087890 */ /* 0x000fe2000fffe13f */
[----:B------:R-:W-:Y:S01]  /*0b50*/  MOV R6, RZ ;  /* 0x000000ff00067202 */ /* 0x000fe20000000f00 */
[----:B------:R-:W-:Y:S01]  /*0b60*/  ULOP3.LUT UR9, UR9, 0xffff, URZ, 0xc0, !UPT ;  /* 0x0000ffff09097892 */ /* 0x000fe2000f8ec03f */
[----:B------:R-:W-:Y:S01]  /*0b70*/  CS2R R150, SRZ ;  /* 0x0000000000967805 */ /* 0x000fe2000001ff00 */
[----:B------:R-:W-:Y:S01]  /*0b80*/  UIMAD UR8, UR41, UR10, UR8 ;  /* 0x0000000a290872a4 */ /* 0x000fe2000f8e0208 */
[----:B------:R-:W-:Y:S01]  /*0b90*/  CS2R R148, SRZ ;  /* 0x0000000000947805 */ /* 0x000fe2000001ff00 */
[----:B------:R-:W-:Y:S01]  /*0ba0*/  @UP0 ULDC UR4, c[0x0][0x44c] ;  /* 0x0001130000040ab9 */ /* 0x000fe20000000800 */
[----:B------:R-:W-:Y:S01]  /*0bb0*/  @UP0 ULDC UR12, c[0x0][0x450] ;  /* 0x00011400000c0ab9 */ /* 0x000fe20000000800 */
[----:B------:R-:W-:Y:S01]  /*0bc0*/  UIMAD.WIDE.U32 UR4, UR7, UR4, URZ ;  /* 0x00000004070472a5 */ /* 0x000fe2000f8e003f */
[----:B------:R-:W-:-:S02]  /*0bd0*/  CS2R R146, SRZ ;  /* 0x0000000000927805 */ /* 0x000fc4000001ff00 */
[----:B------:R-:W-:Y:S02]  /*0be0*/  CS2R R144, SRZ ;  /* 0x0000000000907805 */ /* 0x000fe4000001ff00 */
[----:B------:R-:W-:Y:S01]  /*0bf0*/  CS2R R142, SRZ ;  /* 0x00000000008e7805 */ /* 0x000fe2000001ff00 */
[----:B------:R-:W-:Y:S01]  /*0c00*/  @UP0 USHF.R.U32.HI UR7, URZ, UR12, UR5 ;  /* 0x0000000c3f070299 */ /* 0x000fe20008011605 */
[----:B------:R-:W-:Y:S02]  /*0c10*/  CS2R R140, SRZ ;  /* 0x00000000008c7805 */ /* 0x000fe4000001ff00 */
[----:B------:R-:W-:Y:S02]  /*0c20*/  CS2R R138, SRZ ;  /* 0x00000000008a7805 */ /* 0x000fe4000001ff00 */
[----:B------:R-:W-:Y:S01]  /*0c30*/  CS2R R136, SRZ ;  /* 0x0000000000887805 */ /* 0x000fe2000001ff00 */
[----:B------:R-:W-:Y:S01]  /*0c40*/  UIADD3 UR7, UR8, UR7, URZ ;  /* 0x0000000708077290 */ /* 0x000fe2000fffe03f */
[----:B------:R-:W-:-:S02]  /*0c50*/  CS2R R134, SRZ ;  /* 0x0000000000867805 */ /* 0x000fc4000001ff00 */
[----:B------:R-:W-:Y:S02]  /*0c60*/  CS2R R132, SRZ ;  /* 0x0000000000847805 */ /* 0x000fe4000001ff00 */
[----:B------:R-:W-:Y:S01]  /*0c70*/  CS2R R130, SRZ ;  /* 0x0000000000827805 */ /* 0x000fe2000001ff00 */
[----:B------:R-:W-:Y:S01]  /*0c80*/  USHF.R.S32.HI UR4, URZ, 0x1f, UR7 ;  /* 0x0000001f3f047899 */ /* 0x000fe20008011407 */
[----:B------:R-:W-:Y:S02]  /*0c90*/  CS2R R128, SRZ ;  /* 0x0000000000807805 */ /* 0x000fe4000001ff00 */
[----:B------:R-:W-:Y:S02]  /*0ca0*/  CS2R R126, SRZ ;  /* 0x00000000007e7805 */ /* 0x000fe4000001ff00 */
[----:B------:R-:W-:Y:S01]  /*0cb0*/  CS2R R124, SRZ ;  /* 0x00000000007c7805 */ /* 0x000fe2000001ff00 */
[----:B------:R-:W-:Y:S01]  /*0cc0*/  ULEA.HI UR4, UR4, UR7, URZ, 0x6 ;  /* 0x0000000704047291 */ /* 0x000fe2000f8f303f */
[----:B------:R-:W-:-:S02]  /*0cd0*/  CS2R R122, SRZ ;  /* 0x00000000007a7805 */ /* 0x000fc4000001ff00 */
[----:B------:R-:W-:Y:S02]  /*0ce0*/  CS2R R120, SRZ ;  /* 0x0000000000787805 */ /* 0x000fe4000001ff00 */
[----:B------:R-:W-:Y:S01]  /*0cf0*/  CS2R R118, SRZ ;  /* 0x0000000000767805 */ /* 0x000fe2000001ff00 */
[----:B------:R-:W-:Y:S01]  /*0d00*/  USHF.R.S32.HI UR4, URZ, 0x6, UR4 ;  /* 0x000000063f047899 */ /* 0x000fe20008011404 */
[----:B------:R-:W-:Y:S02]  /*0d10*/  CS2R R116, SRZ ;  /* 0x0000000000747805 */ /* 0x000fe4000001ff00 */
[----:B------:R-:W-:Y:S02]  /*0d20*/  CS2R R114, SRZ ;  /* 0x0000000000727805 */ /* 0x000fe4000001ff00 */
[----:B------:R-:W-:Y:S01]  /*0d30*/  CS2R R112, SRZ ;  /* 0x0000000000707805 */ /* 0x000fe2000001ff00 */
[----:B------:R-:W-:Y:S01]  /*0d40*/  UISETP.LT.AND UP0, UPT, UR6, UR4, UPT ;  /* 0x000000040600728c */ /* 0x000fe2000bf01270 */
[----:B------:R-:W-:-:S02]  /*0d50*/  CS2R R110, SRZ ;  /* 0x00000000006e7805 */ /* 0x000fc4000001ff00 */
[----:B------:R-:W-:Y:S02]  /*0d60*/  CS2R R108, SRZ ;  /* 0x00000000006c7805 */ /* 0x000fe4000001ff00 */
[----:B------:R-:W-:Y:S01]  /*0d70*/  CS2R R106, SRZ ;  /* 0x00000000006a7805 */ /* 0x000fe2000001ff00 */
[----:B------:R-:W-:Y:S01]  /*0d80*/  USEL UR6, UR6, UR4, UP0 ;  /* 0x0000000406067287 */ /* 0x000fe20008000000 */
[----:B------:R-:W-:Y:S01]  /*0d90*/  CS2R R104, SRZ ;  /* 0x0000000000687805 */ /* 0x000fe2000001ff00 */
[----:B------:R-:W-:Y:S01]  /*0da0*/  UISETP.NE.AND UP0, UPT, UR11, URZ, UPT ;  /* 0x0000003f0b00728c */ /* 0x000fe2000bf05270 */
[----:B------:R-:W-:Y:S01]  /*0db0*/  CS2R R102, SRZ ;  /* 0x0000000000667805 */ /* 0x000fe2000001ff00 */
[----:B------:R-:W-:Y:S01]  /*0dc0*/  UISETP.GE.AND UP1, UPT, UR6, 0x1, UPT ;  /* 0x000000010600788c */ /* 0x000fe2000bf26270 */
[----:B------:R-:W-:Y:S02]  /*0dd0*/  CS2R R100, SRZ ;  /* 0x0000000000647805 */ /* 0x000fe4000001ff00 */
[----:B------:R-:W-:-:S02]  /*0de0*/  CS2R R98, SRZ ;  /* 0x0000000000627805 */ /* 0x000fc4000001ff00 */
[----:B------:R-:W-:Y:S02]  /*0df0*/  CS2R R96, SRZ ;  /* 0x0000000000607805 */ /* 0x000fe4000001ff00 */
[----:B------:R-:W-:Y:S02]  /*0e00*/  CS2R R94, SRZ ;  /* 0x00000000005e7805 */ /* 0x000fe4000001ff00 */
[----:B------:R-:W-:Y:S02]  /*0e10*/  CS2R R92, SRZ ;  /* 0x00000000005c7805 */ /* 0x000fe4000001ff00 */
[----:B------:R-:W-:Y:S02]  /*0e20*/  PLOP3.LUT P1, PT, PT, PT, UP1, 0x80, 0x0 ;  /* 0x000000000000781c */ /* 0x000fe40003f2f018 */
[----:B------:R-:W-:Y:S02]  /*0e30*/  CS2R R90, SRZ ;  /* 0x00000000005a7805 */ /* 0x000fe4000001ff00 */
[----:B------:R-:W-:Y:S01]  /*0e40*/  CS2R R88, SRZ ;  /* 0x0000000000587805 */ /* 0x000fe2000001ff00 */
[----:B------:R-:W-:Y:S01]  /*0e50*/  @!UP0 ULDC UR11, c[0x0][0x9f0] ;  /* 0x00027c00000b8ab9 */ /* 0x000fe20000000800 */
        /* <DEDUP_REMOVED lines=39> */
[----:B------:R0:W2:Y:S02]  /*10d0*/  F2I.FTZ.U32.TRUNC.NTZ R3, R2 ;  /* 0x0000000200037305 */ /* 0x0000a4000021f000 */
[----:B0-----:R-:W-:Y:S01]  /*10e0*/  IMAD.MOV.U32 R2, RZ, RZ, RZ ;  /* 0x000000ffff027224 */ /* 0x001fe200078e00ff */
[----:B--2---:R-:W-:-:S05]  /*10f0*/  IADD3 R10, RZ, -R3, RZ ;  /* 0x80000003ff0a7210 */ /* 0x004fca0007ffe0ff */
[----:B------:R-:W-:-:S04]  /*1100*/  IMAD R9, R10, R7, RZ ;  /* 0x000000070a097224 */ /* 0x000fc800078e02ff */
[----:B------:R-:W-:Y:S01]  /*1110*/  IMAD.HI.U32 R3, R3, R9, R2 ;  /* 0x0000000903037227 */ /* 0x000fe200078e0002 */
[----:B------:R-:W-:-:S05]  /*1120*/  MOV R2, R4 ;  /* 0x0000000400027202 */ /* 0x000fca0000000f00 */
[----:B------:R-:W-:-:S04]  /*1130*/  IMAD.HI.U32 R3, R3, R0, RZ ;  /* 0x0000000003037227 */ /* 0x000fc800078e00ff */
[----:B------:R-:W-:-:S05]  /*1140*/  IMAD R0, R3, R2, R0 ;  /* 0x0000000203007224 */ /* 0x000fca00078e0200 */
[----:B------:R-:W-:-:S13]  /*1150*/  ISETP.GT.U32.AND P2, PT, R7, R0, PT ;  /* 0x000000000700720c */ /* 0x000fda0003f44070 */
[----:B------:R-:W-:Y:S02]  /*1160*/  @!P2 IMAD.IADD R0, R0, 0x1, -R7 ;  /* 0x000000010000a824 */ /* 0x000fe400078e0a07 */
[----:B------:R-:W-:Y:S01]  /*1170*/  @!P2 VIADD R3, R3, 0x1 ;  /* 0x000000010303a836 */ /* 0x000fe20000000000 */
[----:B------:R-:W-:Y:S02]  /*1180*/  ISETP.NE.AND P2, PT, RZ, UR11, PT ;  /* 0x0000000bff007c0c */ /* 0x000fe4000bf45270 */
[----:B------:R-:W-:-:S13]  /*1190*/  ISETP.GE.U32.AND P1, PT, R0, R7, PT ;  /* 0x000000070000720c */ /* 0x000fda0003f26070 */
[----:B------:R-:W-:-:S05]  /*11a0*/  @P1 IADD3 R3, R3, 0x1, RZ ;  /* 0x0000000103031810 */ /* 0x000fca0007ffe0ff */
[----:B------:R-:W-:Y:S01]  /*11b0*/  @!P3 IMAD.MOV R3, RZ, RZ, -R3 ;  /* 0x000000ffff03b224 */ /* 0x000fe200078e0a03 */
[----:B------:R-:W-:-:S07]  /*11c0*/  @!P2 LOP3.LUT R3, RZ, UR11, RZ, 0x33, !PT ;  /* 0x0000000bff03ac12 */ /* 0x000fce000f8e33ff */
.L_x_3873:
[----:B------:R-:W-:Y:S01]  /*11d0*/  IMAD R0, R3, UR9, RZ ;  /* 0x0000000903007c24 */ /* 0x000fe2000f8e02ff */
[----:B------:R-:W-:Y:S01]  /*11e0*/  CS2R R34, SRZ ;  /* 0x0000000000227805 */ /* 0x000fe2000001ff00 */
[----:B------:R-:W-:Y:S01]  /*11f0*/  IMAD.MOV.U32 R36, RZ, RZ, RZ ;  /* 0x000000ffff247224 */ /* 0x000fe200078e00ff */
[----:B------:R-:W-:Y:S02]  /*1200*/  CS2R R32, SRZ ;  /* 0x0000000000207805 */ /* 0x000fe4000001ff00 */
[----:B------:R-:W-:Y:S02]  /*1210*/  CS2R R30, SRZ ;  /* 0x00000000001e7805 */ /* 0x000fe4000001ff00 */
[----:B------:R-:W-:Y:S02]  /*1220*/  VIADDMNMX R3, R0, R3, UR6, PT ;  /* 0x0000000600037e46 */ /* 0x000fe4000b800103 */
[----:B------:R-:W-:Y:S02]  /*1230*/  CS2R R28, SRZ ;  /* 0x00000000001c7805 */ /* 0x000fe4000001ff00 */
[----:B------:R-:W-:-:S02]  /*1240*/  CS2R R26, SRZ ;  /* 0x00000000001a7805 */ /* 0x000fc4000001ff00 */
        /* <DEDUP_REMOVED lines=9> */
[----:B------:R-:W-:-:S04]  /*12e0*/  IADD3 R5, R16, -R5, RZ ;  /* 0x8000000510057210 */ /* 0x000fc80007ffe0ff */
        /* <DEDUP_REMOVED lines=12> */
[----:B-1----:R-:W-:Y:S01]  /*13b0*/  ULEA UR5, UR44, UR7, 0x18 ;  /* 0x000000072c057291 */ /* 0x002fe2000f8ec03f */
        /* <DEDUP_REMOVED lines=12> */
.L_x_3875:
[----:B------:R-:W-:-:S04]  /*1480*/  SHF.L.U32 R2, RZ, 0x1f, RZ ;  /* 0x0000001fff027819 */ /* 0x000fc800000006ff */
[----:B------:R-:W0:Y:S02]  /*1490*/  SYNCS.PHASECHK.TRANS64.TRYWAIT P1, [UR5+0x28c50], R2 ;  /* 0x028c5002ff0075a7 */ /* 0x000e240008020145 */
[----:B0-----:R-:W-:Y:S05]  /*14a0*/  @!P1 BRA `(.L_x_3876) ;  /* 0x000000dc00889947 */ /* 0x001fea0003800000 */
.L_x_3972:
        /* <DEDUP_REMOVED lines=39> */
.L_x_3877:
        /* <DEDUP_REMOVED lines=9> */
.L_x_3884:
[----:B------:R-:W-:Y:S01]  /*17b0*/  BAR.SYNC.DEFER_BLOCKING 0xe, 0x100 ;  /* 0x0384000000007b1d */ /* 0x000fe20000010000 */
[----:B01----:R-:W-:Y:S01]  /*17c0*/  IMAD.U32 R5, RZ, RZ, UR4 ;  /* 0x00000004ff057e24 */ /* 0x003fe2000f8e00ff */
[----:B------:R-:W-:Y:S01]  /*17d0*/  UIADD3 UR4, UR4, 0x1, URZ ;  /* 0x0000000104047890 */ /* 0x000fe2000fffe03f */
[C---:B------:R-:W-:Y:S01]  /*17e0*/  ISETP.GT.AND P2, PT, R3.reuse, R0, PT ;  /* 0x000000000300720c */ /* 0x040fe20003f44270 */
[----:B------:R-:W-:Y:S02]  /*17f0*/  VIADD R3, R3, 0xffffffff ;  /* 0xffffffff03037836 */ /* 0x000fe40000000000 */
[----:B------:R-:W-:Y:S01]  /*1800*/  LEA R2, R5, R4, 0x6 ;  /* 0x0000000405027211 */ /* 0x000fe200078e30ff */
[----:B------:R-:W-:-:S03]  /*1810*/  UISETP.NE.AND UP0, UPT, UR4, 0x2, UPT ;  /* 0x000000020400788c */ /* 0x000fc6000bf05270 */
        /* <DEDUP_REMOVED lines=136> */
.L_x_3879:
[----:B------:R-:W-:Y:S01]  /*20a0*/  ULEA UR7, UR4, UR5, 0x3 ;  /* 0x0000000504077291 */ /* 0x000fe2000f8e183f */
[----:B------:R-:W-:-:S08]  /*20b0*/  SHF.L.U32 R2, R7, 0x1f, RZ ;  /* 0x0000001f07027819 */ /* 0x000fd000000006ff */
[----:B------:R0:W1:Y:S01]  /*20c0*/  SYNCS.PHASECHK.TRANS64.TRYWAIT P1, [UR7+0x28c50], R2 ;  /* 0x028c5002ff0075a7 */ /* 0x0000620008020147 */
[----:B------:R-:W-:Y:S05]  /*20d0*/  @!P0 BRA `(.L_x_3880) ;  /* 0x0000000000048947 */ /* 0x000fea0003800000 */
[----:B------:R-:W-:Y:S01]  /*20e0*/  BPT.TRAP 0x1 ;  /* 0x000000040000795c */ /* 0x000fe20000300000 */
.L_x_3880:
[----:B-1----:R-:W-:Y:S05]  /*20f0*/  @P1 BRA `(.L_x_3881) ;  /* 0x0000000000081947 */ /* 0x002fea0003800000 */
[----:B------:R-:W1:Y:S02]  /*2100*/  SYNCS.PHASECHK.TRANS64.TRYWAIT P1, [UR7+0x28c50], R2 ;  /* 0x028c5002ff0075a7 */ /* 0x000e640008020147 */
[----:B-1----:R-:W-:Y:S05]  /*2110*/  @!P1 BRA `(.L_x_3882) ;  /* 0x000000d000849947 */ /* 0x002fea0003800000 */
.L_x_3881:
        /* <DEDUP_REMOVED lines=26> */
.L_x_3883:
[----:B------:R-:W-:-:S04]  /*22c0*/  UIADD3 UR7, UR7, 0x28c60, URZ ;  /* 0x00028c6007077890 */ /* 0x000fc8000fffe03f */
[----:B------:R-:W-:-:S09]  /*22d0*/  UPRMT UR7, UR44, 0x654, UR7 ;  /* 0x000006542c077896 */ /* 0x000fd20008000007 */
[----:B------:R-:W-:Y:S01]  /*22e0*/  SYNCS.ARRIVE.TRANS64.RED.A1T0 RZ, [UR7], RZ ;  /* 0x000000ffffff79a7 */ /* 0x000fe20008100407 */
[----:B------:R-:W-:Y:S05]  /*22f0*/  @P2 BRA `(.L_x_3884) ;  /* 0xfffffff4002c2947 */ /* 0x000fea000383ffff */
[----:B------:R-:W-:-:S12]  /*2300*/  USHF.L.U32 UR4, UR4, 0x6, URZ ;  /* 0x0000000604047899 */ /* 0x000fd8000800063f */
.L_x_3878:
[----:B------:R-:W-:Y:S01]  /*2310*/  BAR.SYNC.DEFER_BLOCKING 0xe, 0x100 ;  /* 0x0384000000007b1d */ /* 0x000fe20000010000 */
[----:B------:R-:W-:Y:S01]  /*2320*/  VIADD R4, R4, UR4 ;  /* 0x0000000404047c36 */ /* 0x000fe20008000000 */
[----:B------:R-:W-:Y:S01]  /*2330*/  PLOP3.LUT P0, PT, PT, PT, PT, 0x8, 0x0 ;  /* 0x000000000000781c */ /* 0x000fe20003f0e170 */
[----:B------:R-:W-:Y:S01]  /*2340*/  IMAD.MOV.U32 R6, RZ, RZ, RZ ;  /* 0x000000ffff067224 */ /* 0x000fe200078e00ff */
[----:B01----:R-:W-:Y:S02]  /*2350*/  MOV R5, RZ ;  /* 0x000000ff00057202 */ /* 0x003fe40000000f00 */
[----:B------:R-:W-:-:S05]  /*2360*/  LEA R4, R4, UR5, 0x2 ;  /* 0x0000000504047c11 */ /* 0x000fca000f8e10ff */
        /* <DEDUP_REMOVED lines=132> */
.L_x_3872:
[----:B------:R-:W-:Y:S01]  /*2bb0*/  ULDC UR4, c[0x0][0x448] ;  /* 0x0001120000047ab9 */ /* 0x000fe20000000800 */
[----:B------:R-:W-:Y:S02]  /*2bc0*/  ULEA UR7, UR7, 0x3f, 0x6 ;  /* 0x0000003f07077891 */ /* 0x000fe4000f8e303f */
[----:B------:R-:W-:Y:S01]  /*2bd0*/  UISETP.NE.AND UP0, UPT, UR4, 0x1, UPT ;  /* 0x000000010400788c */ /* 0x000fe2000bf05270 */
[----:B------:R-:W-:Y:S01]  /*2be0*/  ULDC UR8, c[0x0][0x288] ;  /* 0x0000a20000087ab9 */ /* 0x000fe20000000800 */
[----:B------:R-:W-:Y:S02]  /*2bf0*/  ULOP3.LUT UR40, UR9, 0xffff, URZ, 0xc0, !UPT ;  /* 0x0000ffff09287892 */ /* 0x000fe4000f8ec03f */
[----:B------:R-:W-:Y:S02]  /*2c00*/  UIADD3 UR8, -UR8, 0x40, URZ ;  /* 0x0000004008087890 */ /* 0x000fe4000fffe13f */
[----:B------:R-:W-:Y:S02]  /*2c10*/  UP2UR UR45, UPR, URZ, 0x1 ;  /* 0x000000013f2d7883 */ /* 0x000fe40008000000 */
[----:B------:R-:W-:-:S03]  /*2c20*/  UIMAD UR8, UR41, UR10, UR8 ;  /* 0x0000000a290872a4 */ /* 0x000fc6000f8e0208 */
[----:B------:R-:W-:Y:S01]  /*2c30*/  @UP0 ULDC UR4, c[0x0][0x44c] ;  /* 0x0001130000040ab9 */ /* 0x000fe20000000800 */
[----:B------:R-:W-:Y:S01]  /*2c40*/  @UP0 ULDC UR11, c[0x0][0x450] ;  /* 0x00011400000b0ab9 */ /* 0x000fe20000000800 */
[----:B------:R-:W-:-:S04]  /*2c50*/  UIMAD.WIDE.U32 UR4, UR7, UR4, URZ ;  /* 0x00000004070472a5 */ /* 0x000fc8000f8e003f */
[----:B------:R-:W-:Y:S02]  /*2c60*/  @UP0 USHF.R.U32.HI UR7, URZ, UR11, UR5 ;  /* 0x0000000b3f070299 */ /* 0x000fe40008011605 */
[----:B------:R-:W-:Y:S02]  /*2c70*/  USHF.R.U32.HI UR11, URZ, 0x10, UR9 ;  /* 0x000000103f0b7899 */ /* 0x000fe40008011609 */
[----:B------:R-:W-:Y:S02]  /*2c80*/  UIADD3 UR7, UR8, UR7, URZ ;  /* 0x0000000708077290 */ /* 0x000fe4000fffe03f */
[----:B------:R-:W-:Y:S02]  /*2c90*/  UISETP.NE.AND UP1, UPT, UR11, URZ, UPT ;  /* 0x0000003f0b00728c */ /* 0x000fe4000bf25270 */
[----:B------:R-:W-:-:S04]  /*2ca0*/  USHF.R.S32.HI UR4, URZ, 0x1f, UR7 ;  /* 0x0000001f3f047899 */ /* 0x000fc80008011407 */
[----:B------:R-:W-:-:S04]  /*2cb0*/  ULEA.HI UR4, UR4, UR7, URZ, 0x6 ;  /* 0x0000000704047291 */ /* 0x000fc8000f8f303f */
[----:B------:R-:W-:Y:S01]  /*2cc0*/  USHF.R.S32.HI UR4, URZ, 0x6, UR4 ;  /* 0x000000063f047899 */ /* 0x000fe20008011404 */
[----:B------:R-:W-:-:S03]  /*2cd0*/  @!UP1 ULDC UR11, c[0x0][0x9f0] ;  /* 0x00027c00000b9ab9 */ /* 0x000fc60000000800 */
[----:B------:R-:W-:-:S04]  /*2ce0*/  UISETP.LT.AND UP0, UPT, UR6, UR4, UPT ;  /* 0x000000040600728c */ /* 0x000fc8000bf01270 */
[----:B------:R-:W-:-:S03]  /*2cf0*/  USEL UR10, UR6, UR4, UP0 ;  /* 0x00000004060a7287 */ /* 0x000fc60008000000 */
[----:B------:R-:W-:Y:S01]  /*2d00*/  UMOV UR4, URZ ;  /* 0x0000003f00047c82 */ /* 0x000fe20008000000 */
[----:B------:R-:W-:-:S06]  /*2d10*/  UISETP.GE.AND UP0, UPT, UR10, 0x1, UPT ;  /* 0x000000010a00788c */ /* 0x000fcc000bf06270 */
        /* <DEDUP_REMOVED lines=15> */
[----:B0-----:R-:W-:-:S02]  /*2e10*/  IADD3 R2, R0, 0xffffffe, RZ ;  /* 0x0ffffffe00027810 */ /* 0x001fc40007ffe0ff */
[----:B------:R-:W-:-:S04]  /*2e20*/  IADD3 R0, RZ, -R5, RZ ;  /* 0x80000005ff007210 */ /* 0x000fc80007ffe0ff */
        /* <DEDUP_REMOVED lines=18> */
.L_x_3885:
        /* <DEDUP_REMOVED lines=77> */
[----:B-1----:R-:W-:Y:S01]  /*3420*/  ULEA UR39, UR44, UR39, 0x18 ;  /* 0x000000272c277291 */ /* 0x002fe2000f8ec03f */
        /* <DEDUP_REMOVED lines=21> */
[----:B------:R-:W-:Y:S01]  /*3580*/  MOV R5, UR5 ;  /* 0x0000000500057c02 */ /* 0x000fe20008000f00 */
[----:B------:R-:W-:Y:S01]  /*3590*/  ULDC.64 UR4, c[0x4][0x98] ;  /* 0x0100260000047ab9 */ /* 0x000fe20000000a00 */
[----:B------:R-:W-:Y:S01]  /*35a0*/  MOV R10, UR6 ;  /* 0x00000006000a7c02 */ /* 0x000fe20008000f00 */
[----:B------:R-:W-:Y:S01]  /*35b0*/  IMAD.U32 R6, RZ, RZ, UR4 ;  /* 0x00000004ff067e24 */ /* 0x000fe2000f8e00ff */
[----:B------:R-:W-:Y:S01]  /*35c0*/  MOV R12, 0x1 ;  /* 0x00000001000c7802 */ /* 0x000fe20000000f00 */
[----:B------:R-:W-:-:S02]  /*35d0*/  IMAD.U32 R7, RZ, RZ, UR5 ;  /* 0x00000005ff077e24 */ /* 0x000fc4000f8e00ff */
[----:B------:R-:W-:Y:S02]  /*35e0*/  IMAD.U32 R11, RZ, RZ, UR7 ;  /* 0x00000007ff0b7e24 */ /* 0x000fe4000f8e00ff */
[----:B------:R-:W-:Y:S02]  /*35f0*/  IMAD.MOV.U32 R8, RZ, RZ, 0x70 ;  /* 0x00000070ff087424 */ /* 0x000fe400078e00ff */
[----:B0-----:R-:W-:-:S07]  /*3600*/  IMAD.MOV.U32 R13, RZ, RZ, RZ ;  /* 0x000000ffff0d7224 */ /* 0x001fce00078e00ff */
[----:B------:R-:W-:-:S07]  /*3610*/  LEPC R20, `(.L_x_3886) ;  /* 0x000000001014794e */ /* 0x000fce0000000000 */
[----:B-1----:R-:W-:Y:S05]  /*3620*/  CALL.ABS.NOINC R2 ;  /* 0x0000000002007343 */ /* 0x002fea0003c00000 */
.L_x_3886:
        /* <DEDUP_REMOVED lines=11> */
.L_x_3973:
[----:B------:R-:W-:Y:S01]  /*36e0*/  ULOP3.LUT UR4, UR43, 0x1, URZ, 0xfc, !UPT ;  /* 0x000000012b047892 */ /* 0x000fe2000f8efc3f */
[----:B0-----:R-:W-:Y:S02]  /*36f0*/  LOP3.LUT R0, R3, 0x7ffffffc, RZ, 0xc0, !PT ;  /* 0x7ffffffc03007812 */ /* 0x001fe400078ec0ff */
[----:B------:R-:W-:Y:S02]  /*3700*/  IADD3 R3, -R2, R19, RZ ;  /* 0x0000001302037210 */ /* 0x000fe40007ffe1ff */
[----:B------:R-:W-:Y:S01]  /*3710*/  LEA.HI R7, R7, R6, RZ, 0x3 ;  /* 0x0000000607077211 */ /* 0x000fe200078f18ff */
[----:B------:R-:W-:Y:S01]  /*3720*/  IMAD.U32 R2, RZ, RZ, UR4 ;  /* 0x00000004ff027e24 */ /* 0x000fe2000f8e00ff */
[----:B------:R-:W-:Y:S01]  /*3730*/  LEA.HI R4, R4, R5, RZ, 0x5 ;  /* 0x0000000504047211 */ /* 0x000fe200078f28ff */
[----:B------:R-:W-:Y:S01]  /*3740*/  IMAD.IADD R0, R5, 0x1, -R0 ;  /* 0x0000000105007824 */ /* 0x000fe200078e0a00 */
[----:B------:R-:W-:Y:S02]  /*3750*/  LOP3.LUT R7, R7, 0xfffffff8, RZ, 0xc0, !PT ;  /* 0xfffffff807077812 */ /* 0x000fe400078ec0ff */
[----:B------:R-:W-:Y:S01]  /*3760*/  ISETP.NE.AND P0, PT, R2, 0x3, PT ;  /* 0x000000030200780c */ /* 0x000fe20003f05270 */
[----:B------:R-:W-:Y:S01]  /*3770*/  IMAD.SHL.U32 R12, R0, 0x2, RZ ;  /* 0x00000002000c7824 */ /* 0x000fe200078e00ff */
[----:B------:R-:W-:-:S02]  /*3780*/  IADD3 R7, R6, -R7, RZ ;  /* 0x8000000706077210 */ /* 0x000fc40007ffe0ff */
[----:B------:R-:W-:Y:S01]  /*3790*/  SHF.R.S32.HI R0, RZ, 0x5, R4 ;  /* 0x00000005ff007819 */ /* 0x000fe20000011404 */
[----:B------:R-:W-:-:S03]  /*37a0*/  IMAD R2, R3, 0x100, R12 ;  /* 0x0000010003027824 */ /* 0x000fc600078e020c */
[----:B------:R-:W-:-:S05]  /*37b0*/  LEA R0, R0, R7, 0x4 ;  /* 0x0000000700007211 */ /* 0x000fca00078e20ff */
[----:B------:R-:W-:Y:S05]  /*37c0*/  @!P0 BRA `(.L_x_3888) ;  /* 0x0000000000048947 */ /* 0x000fea0003800000 */
[----:B------:R-:W-:Y:S01]  /*37d0*/  BPT.TRAP 0x1 ;  /* 0x000000040000795c */ /* 0x000fe20000300000 */
.L_x_3888:
[----:B------:R0:W1:Y:S01]  /*37e0*/  SYNCS.PHASECHK.TRANS64.TRYWAIT P1, [UR39+0x28c30], R13 ;  /* 0x028c300dff0075a7 */ /* 0x0000620008020167 */
[----:B------:R-:W-:Y:S05]  /*37f0*/  @!P0 BRA `(.L_x_3889) ;  /* 0x0000000000048947 */ /* 0x000fea0003800000 */
[----:B------:R-:W-:Y:S01]  /*3800*/  BPT.TRAP 0x1 ;  /* 0x000000040000795c */ /* 0x000fe20000300000 */
.L_x_3889:
[----:B-1----:R-:W-:Y:S05]  /*3810*/  @P1 BRA `(.L_x_3890) ;  /* 0x0000000000081947 */ /* 0x002fea0003800000 */
[----:B------:R-:W1:Y:S02]  /*3820*/  SYNCS.PHASECHK.TRANS64.TRYWAIT P1, [UR39+0x28c30], R13 ;  /* 0x028c300dff0075a7 */ /* 0x000e640008020167 */
[----:B-1----:R-:W-:Y:S05]  /*3830*/  @!P1 BRA `(.L_x_3891) ;  /* 0x000000b800ec9947 */ /* 0x002fea0003800000 */
.L_x_3890:
        /* <DEDUP_REMOVED lines=39> */
.L_x_3892:
[----:B------:R-:W2:Y:S01]  /*3ab0*/  S2R R11, SR_CTAID.X ;  /* 0x00000000000b7919 */ /* 0x000ea20000002500 */
[----:B------:R-:W-:Y:S01]  /*3ac0*/  LEA.HI R3, R17, R16, RZ, 0x2 ;  /* 0x0000001011037211 */ /* 0x000fe200078f10ff */
[----:B------:R-:W-:Y:S01]  /*3ad0*/  UISETP.NE.AND UP0, UPT, UR45, URZ, UPT ;  /* 0x0000003f2d00728c */ /* 0x000fe2000bf05270 */
[----:B------:R-:W-:Y:S02]  /*3ae0*/  ULDC UR7, c[0x0][0x2f0] ;  /* 0x0000bc0000077ab9 */ /* 0x000fe40000000800 */
[----:B------:R-:W-:Y:S01]  /*3af0*/  LOP3.LUT R3, R3, 0xfffffffc, RZ, 0xc0, !PT ;  /* 0xfffffffc03037812 */ /* 0x000fe200078ec0ff */
[----:B------:R-:W-:Y:S01]  /*3b00*/  ULDC UR6, c[0x0][0x288] ;  /* 0x0000a20000067ab9 */ /* 0x000fe20000000800 */
[----:B------:R-:W-:Y:S01]  /*3b10*/  ULDC UR14, c[0x0][0x988] ;  /* 0x00026200000e7ab9 */ /* 0x000fe20000000800 */
[----:B------:R-:W-:Y:S02]  /*3b20*/  PLOP3.LUT P1, PT, PT, PT, UP0, 0x80, 0x0 ;  /* 0x000000000000781c */ /* 0x000fe40003f2f008 */
[----:B------:R-:W-:Y:S01]  /*3b30*/  IMAD.IADD R3, R16, 0x1, -R3 ;  /* 0x0000000110037824 */ /* 0x000fe200078e0a03 */
[----:B------:R-:W-:-:S02]  /*3b40*/  PLOP3.LUT P2, PT, PT, PT, UP0, 0x80, 0x0 ;  /* 0x000000000000781c */ /* 0x000fc40003f4f008 */
[----:B------:R-:W-:Y:S01]  /*3b50*/  @UP0 ULDC UR4, c[0x0][0x44c] ;  /* 0x0001130000040ab9 */ /* 0x000fe20000000800 */
[----:B------:R-:W-:Y:S02]  /*3b60*/  MOV R5, UR6 ;  /* 0x0000000600057c02 */ /* 0x000fe40008000f00 */
[----:B-1----:R-:W-:-:S04]  /*3b70*/  LEA.HI R4, R3, R3, RZ, 0x1 ;  /* 0x0000000303047211 */ /* 0x002fc800078f08ff */
[----:B------:R-:W-:-:S04]  /*3b80*/  LOP3.LUT R4, R4, 0x1ffffffe, RZ, 0xc0, !PT ;  /* 0x1ffffffe04047812 */ /* 0x000fc800078ec0ff */
[----:B------:R-:W-:Y:S01]  /*3b90*/  IADD3 R4, R3, -R4, RZ ;  /* 0x8000000403047210 */ /* 0x000fe20007ffe0ff */
[----:B--2---:R-:W-:-:S04]  /*3ba0*/  IMAD R11, R11, 0x40, R0 ;  /* 0x000000400b0b7824 */ /* 0x004fc800078e0200 */
[----:B------:R-:W-:-:S04]  /*3bb0*/  IMAD R11, R4, 0x8, R11 ;  /* 0x00000008040b7824 */ /* 0x000fc800078e020b */
[----:B------:R-:W-:Y:S01]  /*3bc0*/  @P1 IMAD.HI.U32 R4, R11, UR4, RZ ;  /* 0x000000040b041c27 */ /* 0x000fe2000f8e00ff */
[----:B------:R-:W-:-:S03]  /*3bd0*/  @UP0 ULDC UR4, c[0x0][0x450] ;  /* 0x0001140000040ab9 */ /* 0x000fc60000000800 */
[----:B------:R-:W-:Y:S01]  /*3be0*/  IMAD.MOV.U32 R3, RZ, RZ, R11 ;  /* 0x000000ffff037224 */ /* 0x000fe200078e000b */
[----:B------:R-:W-:Y:S01]  /*3bf0*/  @P2 SHF.R.U32.HI R3, RZ, UR4, R4 ;  /* 0x00000004ff032c19 */ /* 0x000fe20008011604 */
[----:B------:R-:W-:Y:S02]  /*3c00*/  UMOV UR4, 0xffffffc0 ;  /* 0xffffffc000047882 */ /* 0x000fe40000000000 */
[----:B------:R-:W-:Y:S02]  /*3c10*/  UIMAD UR4, UR46, UR4, 0x40 ;  /* 0x000000402e0474a4 */ /* 0x000fe4000f8e0204 */
[----:B------:R-:W1:Y:S02]  /*3c20*/  SHFL.IDX PT, R6, R3, 0x1, 0x1c1f ;  /* 0x003c1f0003067f89 */ /* 0x000e6400000e0000 */
[----:B------:R-:W-:Y:S02]  /*3c30*/  UIADD3 UR5, UR4, 0x1, URZ ;  /* 0x0000000104057890 */ /* 0x000fe4000fffe03f */
[----:B------:R-:W-:Y:S01]  /*3c40*/  UIMAD UR4, UR41, UR7, UR4 ;  /* 0x00000007290472a4 */ /* 0x000fe2000f8e0204 */
[----:B------:R-:W2:Y:S01]  /*3c50*/  SHFL.IDX PT, R3, R3, RZ, 0x1c1f ;  /* 0x001c1fff03037589 */ /* 0x000ea200000e0000 */
[----:B------:R-:W-:-:S04]  /*3c60*/  UIMAD UR5, UR41, UR7, UR5 ;  /* 0x00000007290572a4 */ /* 0x000fc8000f8e0205 */
[----:B------:R-:W-:Y:S01]  /*3c70*/  IADD3 R4, -R12, UR4, RZ ;  /* 0x000000040c047c10 */ /* 0x000fe2000fffe1ff */
[----:B------:R-:W-:Y:S01]  /*3c80*/  UIADD3 UR4, UR39, 0x28c40, URZ ;  /* 0x00028c4027047890 */ /* 0x000fe2000fffe03f */
[----:B------:R-:W-:-:S03]  /*3c90*/  IADD3 R5, -R5, UR5, -R12 ;  /* 0x0000000505057c10 */ /* 0x000fc6000fffe90c */
[----:B------:R-:W-:Y:S01]  /*3ca0*/  UPRMT UR4, UR44, 0x654, UR4 ;  /* 0x000006542c047896 */ /* 0x000fe20008000004 */
[----:B-1----:R-:W-:-:S08]  /*3cb0*/  VIADDMNMX R6, R6, R5, R4, PT ;  /* 0x0000000506067246 */ /* 0x002fd00003800104 */
[----:B------:R-:W-:Y:S01]  /*3cc0*/  SYNCS.ARRIVE.TRANS64.RED.A1T0 RZ, [UR4], RZ ;  /* 0x000000ffffff79a7 */ /* 0x000fe20008100404 */
[----:B------:R-:W-:Y:S01]  /*3cd0*/  BAR.SYNC.DEFER_BLOCKING 0xf, 0x100 ;  /* 0x03c4000000007b1d */ /* 0x000fe20000010000 */
[C---:B------:R-:W-:Y:S02]  /*3ce0*/  ISETP.GT.AND P1, PT, R6.reuse, RZ, PT ;  /* 0x000000ff0600720c */ /* 0x040fe40003f24270 */
[C---:B------:R-:W-:Y:S02]  /*3cf0*/  ISETP.GT.AND P2, PT, R6.reuse, 0x1, PT ;  /* 0x000000010600780c */ /* 0x040fe40003f44270 */
[----:B------:R-:W-:Y:S02]  /*3d00*/  ISETP.GT.AND P3, PT, R6, 0x8, PT ;  /* 0x000000080600780c */ /* 0x000fe40003f64270 */
[----:B------:R-:W-:Y:S02]  /*3d10*/  FSEL R26, R26, -INF , P1 ;  /* 0xff8000001a1a7808 */ /* 0x000fe40000800000 */
[----:B------:R-:W-:-:S02]  /*3d20*/  FSEL R27, R27, -INF , P2 ;  /* 0xff8000001b1b7808 */ /* 0x000fc40001000000 */
[----:B------:R-:W-:Y:S02]  /*3d30*/  ISETP.GT.AND P1, PT, R6, 0x9, PT ;  /* 0x000000090600780c */ /* 0x000fe40003f24270 */
[----:B------:R-:W-:Y:S02]  /*3d40*/  FSEL R30, R30, -INF , P3 ;  /* 0xff8000001e1e7808 */ /* 0x000fe40001800000 */
[----:B------:R-:W-:Y:S02]  /*3d50*/  FMNMX.FTZ R7, R26, R27, !PT ;  /* 0x0000001b1a077209 */ /* 0x000fe40007810000 */
[----:B------:R-:W-:Y:S02]  /*3d60*/  ISETP.GT.AND P2, PT, R6, 0x10, PT ;  /* 0x000000100600780c */ /* 0x000fe40003f44270 */
[----:B------:R-:W-:Y:S02]  /*3d70*/  FSEL R31, R31, -INF , P1 ;  /* 0xff8000001f1f7808 */ /* 0x000fe40000800000 */
[----:B------:R-:W-:-:S02]  /*3d80*/  FMNMX.FTZ R8, R30, R7, !PT ;  /* 0x000000071e087209 */ /* 0x000fc40007810000 */
        /* <DEDUP_REMOVED lines=31> */
[----:B--2---:R-:W-:Y:S02]  /*3f80*/  VIADDMNMX R5, R3, R5, R4, PT ;  /* 0x0000000503057246 */ /* 0x004fe40003800104 */
[----:B------:R-:W-:Y:S02]  /*3f90*/  FSEL R54, R54, -INF , P2 ;  /* 0xff80000036367808 */ /* 0x000fe40001000000 */
[----:B------:R-:W-:Y:S02]  /*3fa0*/  FMNMX.FTZ R7, R51, R8, !PT ;  /* 0x0000000833077209 */ /* 0x000fe40007810000 */
[----:B------:R-:W-:Y:S02]  /*3fb0*/  FSEL R55, R55, -INF , P1 ;  /* 0xff80000037377808 */ /* 0x000fe40000800000 */
[----:B------:R-:W-:-:S02]  /*3fc0*/  ISETP.GT.AND P1, PT, R5, RZ, PT ;  /* 0x000000ff0500720c */ /* 0x000fc40003f24270 */
[C---:B------:R-:W-:Y:S02]  /*3fd0*/  ISETP.GT.AND P2, PT, R5.reuse, 0x1, PT ;  /* 0x000000010500780c */ /* 0x040fe40003f44270 */
[----:B------:R-:W-:Y:S02]  /*3fe0*/  FMNMX.FTZ R6, R54, R7, !PT ;  /* 0x0000000736067209 */ /* 0x000fe40007810000 */
[----:B------:R-:W-:Y:S02]  /*3ff0*/  ISETP.GT.AND P3, PT, R5, 0x8, PT ;  /* 0x000000080500780c */ /* 0x000fe40003f64270 */
[----:B------:R-:W-:Y:S02]  /*4000*/  FSEL R24, R24, -INF , P1 ;  /* 0xff80000018187808 */ /* 0x000fe40000800000 */
[----:B------:R-:W-:Y:S02]  /*4010*/  FSEL R25, R25, -INF , P2 ;  /* 0xff80000019197808 */ /* 0x000fe40001000000 */
[----:B------:R-:W-:-:S02]  /*4020*/  FMNMX.FTZ R6, R55, R6, !PT ;  /* 0x0000000637067209 */ /* 0x000fc40007810000 */
[C---:B------:R-:W-:Y:S02]  /*4030*/  ISETP.GT.AND P1, PT, R5.reuse, 0x9, PT ;  /* 0x000000090500780c */ /* 0x040fe40003f24270 */
[----:B------:R-:W-:Y:S01]  /*4040*/  FSEL R28, R28, -INF , P3 ;  /* 0xff8000001c1c7808 */ /* 0x000fe20001800000 */
[----:B------:R-:W1:Y:S01]  /*4050*/  SHFL.BFLY PT, R7, R6, 0x2, 0x1f ;  /* 0x0c401f0006077f89 */ /* 0x000e6200000e0000 */
        /* <DEDUP_REMOVED lines=19> */
[----:B-1----:R-:W-:Y:S02]  /*4190*/  FMNMX.FTZ R7, R6, R7, !PT ;  /* 0x0000000706077209 */ /* 0x002fe40007810000 */
[----:B------:R-:W-:Y:S02]  /*41a0*/  ISETP.GT.AND P2, PT, R5, 0x28, PT ;  /* 0x000000280500780c */ /* 0x000fe40003f44270 */
[----:B------:R-:W-:Y:S01]  /*41b0*/  FSEL R41, R41, -INF , P1 ;  /* 0xff80000029297808 */ /* 0x000fe20000800000 */
[----:B------:R-:W1:Y:S01]  /*41c0*/  SHFL.BFLY PT, R8, R7, 0x1, 0x1f ;  /* 0x0c201f0007087f89 */ /* 0x000e6200000e0000 */
        /* <DEDUP_REMOVED lines=16> */
[----:B------:R-:W-:Y:S02]  /*42d0*/  FSEL R53, R53, -INF , P1 ;  /* 0xff80000035357808 */ /* 0x000fe40000800000 */
[----:B------:R-:W-:Y:S02]  /*42e0*/  FMNMX.FTZ R6, R52, R3, !PT ;  /* 0x0000000334067209 */ /* 0x000fe40007810000 */
[----:B-1----:R-:W-:-:S02]  /*42f0*/  FMNMX.FTZ R4, R7, R8, !PT ;  /* 0x0000000807047209 */ /* 0x002fc40007810000 */
[----:B------:R-:W-:Y:S02]  /*4300*/  FMNMX.FTZ R6, R53, R6, !PT ;  /* 0x0000000635067209 */ /* 0x000fe40007810000 */
[C---:B------:R-:W-:Y:S01]  /*4310*/  FSETP.NEU.FTZ.AND P2, PT, R4.reuse, -INF , PT ;  /* 0xff8000000400780b */ /* 0x040fe20003f5d000 */
[----:B------:R-:W-:Y:S02]  /*4320*/  FMUL.FTZ R7, R4, UR14 ;  /* 0x0000000e04077c20 */ /* 0x000fe40008410000 */
[----:B------:R-:W1:Y:S03]  /*4330*/  SHFL.BFLY PT, R3, R6, 0x2, 0x1f ;  /* 0x0c401f0006037f89 */ /* 0x000e6600000e0000 */
        /* <DEDUP_REMOVED lines=15> */
[----:B------:R-:W2:Y:S01]  /*4430*/  MUFU.EX2 R27, R27 ;  /* 0x0000001b001b7308 */ /* 0x000ea20000000800 */
[--C-:B------:R-:W-:Y:S01]  /*4440*/  FFMA.FTZ R51, R51, UR14, -R10.reuse ;  /* 0x0000000e33337c23 */ /* 0x100fe2000801080a */
[----:B-1----:R-:W-:Y:S01]  /*4450*/  FMNMX.FTZ R5, R6, R3, !PT ;  /* 0x0000000306057209 */ /* 0x002fe20007810000 */
[--C-:B------:R-:W-:Y:S01]  /*4460*/  FFMA.FTZ R54, R54, UR14, -R10.reuse ;  /* 0x0000000e36367c23 */ /* 0x100fe2000801080a */
[----:B------:R-:W-:-:S03]  /*4470*/  FFMA.FTZ R55, R55, UR14, -R10 ;  /* 0x0000000e37377c23 */ /* 0x000fc6000801080a */
[----:B------:R-:W1:Y:S01]  /*4480*/  SHFL.BFLY PT, R6, R5, 0x1, 0x1f ;  /* 0x0c201f0005067f89 */ /* 0x000e6200000e0000 */
[----:B------:R-:W-:Y:S08]  /*4490*/  MUFU.EX2 R30, R30 ;  /* 0x0000001e001e7308 */ /* 0x000ff00000000800 */
[----:B------:R-:W3:Y:S01]  /*44a0*/  MUFU.EX2 R31, R31 ;  /* 0x0000001f001f7308 */ /* 0x000ee20000000800 */
[----:B--2---:R-:W-:-:S07]  /*44b0*/  F2FP.BF16.F32.PACK_AB R161, R27, R26 ;  /* 0x0000001a1ba1723e */ /* 0x004fce00000010ff */
[----:B------:R-:W-:Y:S01]  /*44c0*/  MUFU.EX2 R34, R34 ;  /* 0x0000002200227308 */ /* 0x000fe20000000800 */
[----:B-1----:R-:W-:-:S07]  /*44d0*/  FMNMX.FTZ R3, R5, R6, !PT ;  /* 0x0000000605037209 */ /* 0x002fce0007810000 */
[----:B------:R-:W-:Y:S01]  /*44e0*/  MUFU.EX2 R35, R35 ;  /* 0x0000002300237308 */ /* 0x000fe20000000800 */
[----:B---3--:R-:W-:Y:S02]  /*44f0*/  F2FP.BF16.F32.PACK_AB R163, R31, R30 ;  /* 0x0000001e1fa3723e */ /* 0x008fe400000010ff */
[C---:B------:R-:W-:Y:S01]  /*4500*/  FSETP.NEU.FTZ.AND P1, PT, R3.reuse, -INF , PT ;  /* 0xff8000000300780b */ /* 0x040fe20003f3d000 */
[----:B------:R-:W-:-:S04]  /*4510*/  FMUL.FTZ R5, R3, UR14 ;  /* 0x0000000e03057c20 */ /* 0x000fc80008410000 */
[----:B------:R-:W-:Y:S01]  /*4520*/  MUFU.EX2 R38, R38 ;  /* 0x0000002600267308 */ /* 0x000fe20000000800 */
[----:B------:R-:W-:Y:S02]  /*4530*/  FSEL R9, R5, RZ, P1 ;  /* 0x000000ff05097208 */ /* 0x000fe40000800000 */
[----:B------:R-:W-:-:S03]  /*4540*/  LEA.HI R5, R17, R16, RZ, 0x4 ;  /* 0x0000001011057211 */ /* 0x000fc600078f20ff */
        /* <DEDUP_REMOVED lines=20> */
[--C-:B------:R-:W-:Y:S01]  /*4690*/  FFMA.FTZ R45, R45, UR14, -R9.reuse ;  /* 0x0000000e2d2d7c23 */ /* 0x100fe20008010809 */
[----:B------:R-:W-:Y:S01]  /*46a0*/  SHF.L.U32 R15, R6, 0x6, RZ ;  /* 0x00000006060f7819 */ /* 0x000fe200000006ff */
        /* <DEDUP_REMOVED lines=13> */
[----:B------:R-:W-:-:S02]  /*4780*/  LOP3.LUT P1, RZ, R8, 0x4, RZ, 0xc0, !PT ;  /* 0x0000000408ff7812 */ /* 0x000fc4000782c0ff */
[----:B------:R-:W-:Y:S02]  /*4790*/  LOP3.LUT R14, R5, 0x8, R14, 0xf8, !PT ;  /* 0x00000008050e7812 */ /* 0x000fe400078ef80e */
[----:B------:R-:W-:Y:S02]  /*47a0*/  SHF.R.U32.HI R5, RZ, 0x3, R5 ;  /* 0x00000003ff057819 */ /* 0x000fe40000011605 */
[----:B------:R-:W-:Y:S01]  /*47b0*/  LOP3.LUT P2, RZ, R8, 0x2, RZ, 0xc0, !PT ;  /* 0x0000000208ff7812 */ /* 0x000fe2000784c0ff */
[----:B------:R-:W-:Y:S01]  /*47c0*/  MUFU.EX2 R32, R32 ;  /* 0x0000002000207308 */ /* 0x000fe20000000800 */
[----:B------:R-:W-:Y:S01]  /*47d0*/  LOP3.LUT R14, R14, R5, RZ, 0x3c, !PT ;  /* 0x000000050e0e7212 */ /* 0x000fe200078e3cff */
[----:B------:R-:W-:Y:S01]  /*47e0*/  FADD.FTZ R5, R26, R27 ;  /* 0x0000001b1a057221 */ /* 0x000fe20000010000 */
[----:B-1----:R-:W-:Y:S02]  /*47f0*/  F2FP.BF16.F32.PACK_AB R160, R25, R24 ;  /* 0x0000001819a0723e */ /* 0x002fe400000010ff */
[----:B------:R-:W-:Y:S01]  /*4800*/  IADD3 R14, R14, R15, R7 ;  /* 0x0000000f0e0e7210 */ /* 0x000fe20007ffe007 */
[----:B------:R-:W-:Y:S01]  /*4810*/  FADD.FTZ R6, R30, R5 ;  /* 0x000000051e067221 */ /* 0x000fe20000010000 */
[----:B------:R-:W-:Y:S01]  /*4820*/  F2FP.BF16.F32.PACK_AB R157, R35, R34 ;  /* 0x00000022239d723e */ /* 0x000fe200000010ff */
[----:B------:R-:W1:Y:S01]  /*4830*/  MUFU.EX2 R33, R33 ;  /* 0x0000002100217308 */ /* 0x000e620000000800 */
[----:B------:R-:W-:Y:S01]  /*4840*/  LEA R10, R14, UR39, 0x1 ;  /* 0x000000270e0a7c11 */ /* 0x000fe2000f8e08ff */
[----:B------:R-:W-:Y:S01]  /*4850*/  FADD.FTZ R5, R31, R6 ;  /* 0x000000061f057221 */ /* 0x000fe20000010000 */
[----:B--2---:R-:W-:-:S02]  /*4860*/  F2FP.BF16.F32.PACK_AB R162, R29, R28 ;  /* 0x0000001c1da2723e */ /* 0x004fc400000010ff */
[----:B------:R-:W-:Y:S01]  /*4870*/  IADD3 R9, R10, 0x26820, RZ ;  /* 0x000268200a097810 */ /* 0x000fe20007ffe0ff */
        /* <DEDUP_REMOVED lines=9> */
[----:B-1----:R-:W-:Y:S02]  /*4910*/  F2FP.BF16.F32.PACK_AB R156, R33, R32 ;  /* 0x00000020219c723e */ /* 0x002fe400000010ff */
[----:B------:R-:W-:-:S04]  /*4920*/  FADD.FTZ R6, R32, R5 ;  /* 0x0000000520067221 */ /* 0x000fc80000010000 */
[----:B------:R-:W-:Y:S01]  /*4930*/  FADD.FTZ R5, R33, R6 ;  /* 0x0000000621057221 */ /* 0x000fe20000010000 */
[----:B------:R-:W1:Y:S03]  /*4940*/  MUFU.EX2 R37, R37 ;  /* 0x0000002500257308 */ /* 0x000e660000000800 */
[----:B--2---:R-:W-:-:S05]  /*4950*/  FADD.FTZ R6, R36, R5 ;  /* 0x0000000524067221 */ /* 0x004fca0000010000 */
[----:B------:R-:W2:Y:S01]  /*4960*/  MUFU.EX2 R42, R42 ;  /* 0x0000002a002a7308 */ /* 0x000ea20000000800 */
[C---:B----4-:R-:W-:Y:S01]  /*4970*/  FADD.FTZ R7, R39.reuse, R8 ;  /* 0x0000000827077221 */ /* 0x050fe20000010000 */
[----:B------:R-:W-:-:S06]  /*4980*/  F2FP.BF16.F32.PACK_AB R159, R39, R38 ;  /* 0x00000026279f723e */ /* 0x000fcc00000010ff */
[----:B------:R-:W4:Y:S01]  /*4990*/  MUFU.EX2 R40, R40 ;  /* 0x0000002800287308 */ /* 0x000f220000000800 */
[C---:B-1----:R-:W-:Y:S01]  /*49a0*/  FADD.FTZ R5, R37.reuse, R6 ;  /* 0x0000000625057221 */ /* 0x042fe20000010000 */
[----:B------:R-:W-:-:S06]  /*49b0*/  F2FP.BF16.F32.PACK_AB R158, R37, R36 ;  /* 0x00000024259e723e */ /* 0x000fcc00000010ff */
[----:B------:R-:W1:Y:S01]  /*49c0*/  MUFU.EX2 R43, R43 ;  /* 0x0000002b002b7308 */ /* 0x000e620000000800 */
[----:B--2---:R-:W-:Y:S01]  /*49d0*/  FADD.FTZ R8, R42, R7 ;  /* 0x000000072a087221 */ /* 0x004fe20000010000 */
[----:B------:R-:W-:-:S05]  /*49e0*/  IMAD.MOV.U32 R7, RZ, RZ, -0x40 ;  /* 0xffffffc0ff077424 */ /* 0x000fca00078e00ff */
[----:B------:R-:W-:Y:S01]  /*49f0*/  SEL R7, R7, 0x40, P1 ;  /* 0x0000004007077807 */ /* 0x000fe20000800000 */
[----:B------:R-:W2:Y:S01]  /*4a00*/  MUFU.EX2 R41, R41 ;  /* 0x0000002900297308 */ /* 0x000ea20000000800 */
[----:B----4-:R-:W-:-:S07]  /*4a10*/  FADD.FTZ R6, R40, R5 ;  /* 0x0000000528067221 */ /* 0x010fce0000010000 */
[----:B------:R-:W4:Y:S01]  /*4a20*/  MUFU.EX2 R46, R46 ;  /* 0x0000002e002e7308 */ /* 0x000f220000000800 */
[C---:B-1----:R-:W-:Y:S01]  /*4a30*/  FADD.FTZ R15, R43.reuse, R8 ;  /* 0x000000082b0f7221 */ /* 0x042fe20000010000 */
[----:B------:R-:W-:Y:S01]  /*4a40*/  VIADD R8, R10, 0x26800 ;  /* 0x000268000a087836 */ /* 0x000fe20000000000 */
[----:B------:R-:W-:-:S03]  /*4a50*/  F2FP.BF16.F32.PACK_AB R153, R43, R42 ;  /* 0x0000002a2b99723e */ /* 0x000fc600000010ff */
[C---:B------:R-:W-:Y:S02]  /*4a60*/  @P2 VIADD R9, R8.reuse, 0xffffffe0 ;  /* 0xffffffe008092836 */ /* 0x040fe40000000000 */
[----:B------:R-:W1:Y:S01]  /*4a70*/  MUFU.EX2 R44, R44 ;  /* 0x0000002c002c7308 */ /* 0x000e620000000800 */
[C---:B--2---:R-:W-:Y:S01]  /*4a80*/  FADD.FTZ R5, R41.reuse, R6 ;  /* 0x0000000629057221 */ /* 0x044fe20000010000 */
[----:B------:R-:W-:Y:S01]  /*4a90*/  F2FP.BF16.F32.PACK_AB R152, R41, R40 ;  /* 0x000000282998723e */ /* 0x000fe200000010ff */
[----:B------:R-:W-:Y:S01]  /*4aa0*/  IMAD.IADD R8, R8, 0x1, R7 ;  /* 0x0000000108087824 */ /* 0x000fe200078e0207 */
[----:B------:R-:W-:Y:S01]  /*4ab0*/  IADD3 R7, R7, R9, RZ ;  /* 0x0000000907077210 */ /* 0x000fe20007ffe0ff */
[----:B------:R3:W-:Y:S03]  /*4ac0*/  STSM.16.M88.4 [R9], R156 ;  /* 0x0000009c09007844 */ /* 0x0007e60000000200 */
[----:B------:R-:W2:Y:S01]  /*4ad0*/  MUFU.EX2 R47, R47 ;  /* 0x0000002f002f7308 */ /* 0x000ea20000000800 */
[----:B----4-:R-:W-:-:S07]  /*4ae0*/  FADD.FTZ R14, R46, R15 ;  /* 0x0000000f2e0e7221 */ /* 0x010fce0000010000 */
[----:B------:R-:W4:Y:S01]  /*4af0*/  MUFU.EX2 R45, R45 ;  /* 0x0000002d002d7308 */ /* 0x000f220000000800 */
[----:B-1----:R-:W-:-:S07]  /*4b00*/  FADD.FTZ R6, R44, R5 ;  /* 0x000000052c067221 */ /* 0x002fce0000010000 */
[----:B------:R-:W-:Y:S01]  /*4b10*/  MUFU.EX2 R50, R50 ;  /* 0x0000003200327308 */ /* 0x000fe20000000800 */
[C---:B--2---:R-:W-:Y:S01]  /*4b20*/  F2FP.BF16.F32.PACK_AB R155, R47.reuse, R46 ;  /* 0x0000002e2f9b723e */ /* 0x044fe200000010ff */
[----:B------:R-:W-:-:S06]  /*4b30*/  FADD.FTZ R47, R47, R14 ;  /* 0x0000000e2f2f7221 */ /* 0x000fcc0000010000 */
[----:B------:R-:W1:Y:S01]  /*4b40*/  MUFU.EX2 R51, R51 ;  /* 0x0000003300337308 */ /* 0x000e620000000800 */
[C---:B----4-:R-:W-:Y:S01]  /*4b50*/  F2FP.BF16.F32.PACK_AB R154, R45.reuse, R44 ;  /* 0x0000002c2d9a723e */ /* 0x050fe200000010ff */
        /* <DEDUP_REMOVED lines=9> */
[----:B--2---:R-:W-:Y:S01]  /*4bf0*/  F2FP.BF16.F32.PACK_AB R164, R49, R48 ;  /* 0x0000003031a4723e */ /* 0x004fe200000010ff */
[----:B------:R-:W-:-:S04]  /*4c00*/  FADD.FTZ R48, R48, R45 ;  /* 0x0000002d30307221 */ /* 0x000fc80000010000 */
[----:B------:R-:W-:Y:S02]  /*4c10*/  FADD.FTZ R49, R49, R48 ;  /* 0x0000003031317221 */ /* 0x000fe40000010000 */
[----:B------:R-:W2:Y:S01]  /*4c20*/  MUFU.EX2 R53, R53 ;  /* 0x0000003500357308 */ /* 0x000ea20000000800 */
[----:B-1----:R-:W-:-:S07]  /*4c30*/  FADD.FTZ R6, R54, R51 ;  /* 0x0000003336067221 */ /* 0x002fce0000010000 */
[----:B------:R-:W1:Y:S01]  /*4c40*/  MUFU.EX2 R55, R55 ;  /* 0x0000003700377308 */ /* 0x000e620000000800 */
[----:B--2---:R-:W-:Y:S01]  /*4c50*/  F2FP.BF16.F32.PACK_AB R166, R53, R52 ;  /* 0x0000003435a6723e */ /* 0x004fe200000010ff */
[----:B------:R-:W-:-:S04]  /*4c60*/  FADD.FTZ R52, R52, R49 ;  /* 0x0000003134347221 */ /* 0x000fc80000010000 */
[----:B------:R-:W-:Y:S01]  /*4c70*/  FADD.FTZ R5, R53, R52 ;  /* 0x0000003435057221 */ /* 0x000fe20000010000 */
[C---:B-1----:R-:W-:Y:S01]  /*4c80*/  F2FP.BF16.F32.PACK_AB R167, R55.reuse, R54 ;  /* 0x0000003637a7723e */ /* 0x042fe200000010ff */
[----:B------:R-:W-:-:S04]  /*4c90*/  FADD.FTZ R6, R55, R6 ;  /* 0x0000000637067221 */ /* 0x000fc80000010000 */
[----:B------:R3:W-:Y:S01]  /*4ca0*/  STSM.16.M88.4 [R7], R164 ;  /* 0x000000a407007844 */ /* 0x0007e20000000200 */
[----:B------:R-:W-:Y:S05]  /*4cb0*/  @!P0 BRA `(.L_x_3893) ;  /* 0x0000000000048947 */ /* 0x000fea0003800000 */
[----:B------:R-:W-:Y:S01]  /*4cc0*/  BPT.TRAP 0x1 ;  /* 0x000000040000795c */ /* 0x000fe20000300000 */
.L_x_3893:
[----:B------:R1:W2:Y:S01]  /*4cd0*/  SYNCS.PHASECHK.TRANS64.TRYWAIT P1, [UR39+0x28c50], R13 ;  /* 0x028c500dff0075a7 */ /* 0x0002a20008020167 */
[----:B------:R-:W-:Y:S05]  /*4ce0*/  @!P0 BRA `(.L_x_3894) ;  /* 0x0000000000048947 */ /* 0x000fea0003800000 */
[----:B------:R-:W-:Y:S01]  /*4cf0*/  BPT.TRAP 0x1 ;  /* 0x000000040000795c */ /* 0x000fe20000300000 */
.L_x_3894:
[----:B--2---:R-:W-:Y:S05]  /*4d00*/  @P1 BRA `(.L_x_3895) ;  /* 0x0000000000081947 */ /* 0x004fea0003800000 */
[----:B------:R-:W2:Y:S02]  /*4d10*/  SYNCS.PHASECHK.TRANS64.TRYWAIT P1, [UR39+0x28c50], R13 ;  /* 0x028c500dff0075a7 */ /* 0x000ea40008020167 */
[----:B--2---:R-:W-:Y:S05]  /*4d20*/  @!P1 BRA `(.L_x_3896) ;  /* 0x000000a400c89947 */ /* 0x004fea0003800000 */
.L_x_3895:
        /* <DEDUP_REMOVED lines=36> */
.L_x_3897:
[----:B------:R-:W4:Y:S01]  /*4f70*/  S2UR UR4, SR_CTAID.X ;  /* 0x00000000000479c3 */ /* 0x000f220000002500 */
[----:B------:R-:W-:Y:S02]  /*4f80*/  UISETP.NE.AND UP0, UPT, UR45, URZ, UPT ;  /* 0x0000003f2d00728c */ /* 0x000fe4000bf05270 */
[----:B------:R-:W-:Y:S02]  /*4f90*/  UIMAD UR7, UR41, UR7, -UR6 ;  /* 0x00000007290772a4 */ /* 0x000fe4000f8e0a06 */
[----:B------:R-:W-:-:S07]  /*4fa0*/  UIADD3 UR25, UR46, -0x2, URZ ;  /* 0xfffffffe2e197890 */ /* 0x000fce000fffe03f */
[----:B------:R-:W-:Y:S01]  /*4fb0*/  @UP0 ULDC UR11, c[0x0][0x450] ;  /* 0x00011400000b0ab9 */ /* 0x000fe20000000800 */
[----:B----4-:R-:W-:-:S03]  /*4fc0*/  USHF.L.U32 UR10, UR4, 0x6, URZ ;  /* 0x00000006040a7899 */ /* 0x010fc6000800063f */
[----:B------:R-:W-:Y:S02]  /*4fd0*/  @UP0 ULDC UR4, c[0x0][0x44c] ;  /* 0x0001130000040ab9 */ /* 0x000fe40000000800 */
[----:B------:R-:W-:Y:S02]  /*4fe0*/  UIMAD.WIDE.U32 UR4, UR10, UR4, URZ ;  /* 0x000000040a0472a5 */ /* 0x000fe4000f8e003f */
[----:B------:R-:W-:Y:S02]  /*4ff0*/  UMOV UR6, UR10 ;  /* 0x0000000a00067c82 */ /* 0x000fe40008000000 */
[----:B------:R-:W-:Y:S02]  /*5000*/  @UP0 USHF.R.U32.HI UR6, URZ, UR11, UR5 ;  /* 0x0000000b3f060299 */ /* 0x000fe40008011605 */
[----:B------:R-:W-:Y:S02]  /*5010*/  UIADD3 UR5, UR39, 0x28c60, URZ ;  /* 0x00028c6027057890 */ /* 0x000fe4000fffe03f */
[----:B------:R-:W-:-:S02]  /*5020*/  UIADD3 UR6, UR7, UR6, URZ ;  /* 0x0000000607067290 */ /* 0x000fc4000fffe03f */
[----:B------:R-:W-:Y:S02]  /*5030*/  UPRMT UR5, UR44, 0x654, UR5 ;  /* 0x000006542c057896 */ /* 0x000fe40008000005 */
[----:B------:R-:W-:-:S04]  /*5040*/  USHF.R.S32.HI UR4, URZ, 0x1f, UR6 ;  /* 0x0000001f3f047899 */ /* 0x000fc80008011406 */
[----:B------:R-:W-:-:S03]  /*5050*/  ULEA.HI UR4, UR4, UR6, URZ, 0x6 ;  /* 0x0000000604047291 */ /* 0x000fc6000f8f303f */
[----:B------:R-:W-:Y:S01]  /*5060*/  SYNCS.ARRIVE.TRANS64.RED.A1T0 RZ, [UR5], RZ ;  /* 0x000000ffffff79a7 */ /* 0x000fe20008100405 */
[----:B------:R-:W-:Y:S01]  /*5070*/  USHF.R.S32.HI UR4, URZ, 0x6, UR4 ;  /* 0x000000063f047899 */ /* 0x000fe20008011404 */
[----:B------:R-:W-:-:S03]  /*5080*/  UMOV UR5, URZ ;  /* 0x0000003f00057c82 */ /* 0x000fc60008000000 */
[----:B------:R-:W-:-:S04]  /*5090*/  UISETP.LT.AND UP0, UPT, UR40, UR4, UPT ;  /* 0x000000042800728c */ /* 0x000fc8000bf01270 */
[----:B------:R-:W-:-:S03]  /*50a0*/  USEL UR7, UR40, UR4, !UP0 ;  /* 0x0000000428077287 */ /* 0x000fc6000c000000 */
[----:B------:R-:W-:Y:S01]  /*50b0*/  UMOV UR4, URZ ;  /* 0x0000003f00047c82 */ /* 0x000fe20008000000 */
[----:B------:R-:W-:-:S06]  /*50c0*/  UISETP.GE.AND UP0, UPT, UR25, UR7, UPT ;  /* 0x000000071900728c */ /* 0x000fcc000bf06270 */
[----:B------:R-:W-:-:S13]  /*50d0*/  PLOP3.LUT P1, PT, PT, PT, UP0, 0x80, 0x0 ;  /* 0x000000000000781c */ /* 0x000fda0003f2f008 */
[----:B------:R-:W-:Y:S05]  /*50e0*/  @!P1 BRA `(.L_x_3898) ;  /* 0x0000001c009c9947 */ /* 0x000fea0003800000 */
[----:B------:R-:W-:Y:S01]  /*50f0*/  IMAD.MOV.U32 R15, RZ, RZ, R4 ;  /* 0x000000ffff0f7224 */ /* 0x000fe200078e0004 */
[----:B------:R-:W-:Y:S01]  /*5100*/  UMOV UR5, URZ ;  /* 0x0000003f00057c82 */ /* 0x000fe20008000000 */
[----:B--2---:R-:W-:Y:S01]  /*5110*/  IMAD.MOV.U32 R14, RZ, RZ, R3 ;  /* 0x000000ffff0e7224 */ /* 0x004fe200078e0003 */
[----:B------:R-:W-:Y:S01]  /*5120*/  UMOV UR6, URZ ;  /* 0x0000003f00067c82 */ /* 0x000fe20008000000 */
[----:B------:R-:W-:Y:S01]  /*5130*/  ULDC UR29, c[0x0][0x288] ;  /* 0x0000a200001d7ab9 */ /* 0x000fe20000000800 */
[----:B------:R-:W-:Y:S01]  /*5140*/  ULDC UR28, c[0x0][0x2f0] ;  /* 0x0000bc00001c7ab9 */ /* 0x000fe20000000800 */
[----:B------:R-:W-:-:S05]  /*5150*/  ULDC UR26, c[0x0][0x988] ;  /* 0x00026200001a7ab9 */ /* 0x000fca0000000800 */
.L_x_3909:
[----:B------:R-:W-:-:S04]  /*5160*/  UIADD3 UR4, UR6, 0x1, URZ ;  /* 0x0000000106047890 */ /* 0x000fc8000fffe03f */
[----:B------:R-:W-:-:S04]  /*5170*/  UISETP.NE.AND UP0, UPT, UR4, 0x2, UPT ;  /* 0x000000020400788c */ /* 0x000fc8000bf05270 */
[----:B------:R-:W-:Y:S02]  /*5180*/  USEL UR10, URZ, 0x1, UP0 ;  /* 0x000000013f0a7887 */ /* 0x000fe40008000000 */
[----:B------:R-:W-:Y:S02]  /*5190*/  USEL UR4, UR4, URZ, UP0 ;  /* 0x0000003f04047287 */ /* 0x000fe40008000000 */
[----:B------:R-:W-:Y:S01]  /*51a0*/  ULOP3.LUT UR5, UR5, UR10, URZ, 0x3c, !UPT ;  /* 0x0000000a05057292 */ /* 0x000fe2000f8e3c3f */
[----:B------:R-:W-:Y:S11]  /*51b0*/  @!P0 BRA `(.L_x_3899) ;  /* 0x0000000000048947 */ /* 0x000ff60003800000 */
[----:B------:R-:W-:Y:S01]  /*51c0*/  BPT.TRAP 0x1 ;  /* 0x000000040000795c */ /* 0x000fe20000300000 */
.L_x_3899:
[----:B------:R-:W-:Y:S01]  /*51d0*/  ULEA UR27, UR4, UR39, 0x3 ;  /* 0x00000027041b7291 */ /* 0x000fe2000f8e183f */
[----:B01----:R-:W-:-:S04]  /*51e0*/  MOV R13, UR5 ;  /* 0x00000005000d7c02 */ /* 0x003fc80008000f00 */
[----:B------:R-:W-:-:S04]  /*51f0*/  SHF.L.U32 R13, R13, 0x1f, RZ ;  /* 0x0000001f0d0d7819 */ /* 0x000fc800000006ff */
[----:B------:R0:W1:Y:S01]  /*5200*/  SYNCS.PHASECHK.TRANS64.TRYWAIT P1, [UR27+0x28c30], R13 ;  /* 0x028c300dff0075a7 */ /* 0x000062000802015b */
[----:B------:R-:W-:Y:S05]  /*5210*/  @!P0 BRA `(.L_x_3900) ;  /* 0x0000000000048947 */ /* 0x000fea0003800000 */
[----:B------:R-:W-:Y:S01]  /*5220*/  BPT.TRAP 0x1 ;  /* 0x000000040000795c */ /* 0x000fe20000300000 */
.L_x_3900:
[----:B-1----:R-:W-:Y:S05]  /*5230*/  @P1 BRA `(.L_x_3901) ;  /* 0x0000000000081947 */ /* 0x002fea0003800000 */
[----:B------:R-:W1:Y:S02]  /*5240*/  SYNCS.PHASECHK.TRANS64.TRYWAIT P1, [UR27+0x28c30], R13 ;  /* 0x028c300dff0075a7 */ /* 0x000e64000802015b */
[----:B-1----:R-:W-:Y:S05]  /*5250*/  @!P1 BRA `(.L_x_3902) ;  /* 0x000000a000949947 */ /* 0x002fea0003800000 */
.L_x_3901:
        /* <DEDUP_REMOVED lines=22> */
.L_x_3903:
[----:B------:R-:W-:Y:S01]  /*53c0*/  UISETP.NE.AND UP0, UPT, UR45, URZ, UPT ;  /* 0x0000003f2d00728c */ /* 0x000fe2000bf05270 */
[----:B------:R-:W-:Y:S01]  /*53d0*/  IMAD.MOV.U32 R3, RZ, RZ, R11 ;  /* 0x000000ffff037224 */ /* 0x000fe200078e000b */
[----:B------:R-:W-:Y:S01]  /*53e0*/  UMOV UR14, UR26 ;  /* 0x0000001a000e7c82 */ /* 0x000fe20008000000 */
[----:B------:R-:W-:-:S03]  /*53f0*/  IMAD.U32 R19, RZ, RZ, UR28 ;  /* 0x0000001cff137e24 */ /* 0x000fc6000f8e00ff */
[----:B------:R-:W-:Y:S02]  /*5400*/  PLOP3.LUT P1, PT, PT, PT, UP0, 0x80, 0x0 ;  /* 0x000000000000781c */ /* 0x000fe40003f2f008 */
[----:B------:R-:W-:-:S03]  /*5410*/  PLOP3.LUT P2, PT, PT, PT, UP0, 0x80, 0x0 ;  /* 0x000000000000781c */ /* 0x000fc60003f4f008 */
[----:B------:R-:W-:-:S08]  /*5420*/  @UP0 ULDC UR10, c[0x0][0x44c] ;  /* 0x00011300000a0ab9 */ /* 0x000fd00000000800 */
[----:B-1----:R-:W-:Y:S01]  /*5430*/  @P1 IMAD.HI.U32 R4, R11, UR10, RZ ;  /* 0x0000000a0b041c27 */ /* 0x002fe2000f8e00ff */
[----:B------:R-:W-:-:S04]  /*5440*/  @UP0 ULDC UR10, c[0x0][0x450] ;  /* 0x00011400000a0ab9 */ /* 0x000fc80000000800 */
[----:B------:R-:W-:Y:S01]  /*5450*/  @P2 SHF.R.U32.HI R3, RZ, UR10, R4 ;  /* 0x0000000aff032c19 */ /* 0x000fe20008011604 */
[----:B------:R-:W-:Y:S02]  /*5460*/  UMOV UR10, 0xffffffc0 ;  /* 0xffffffc0000a7882 */ /* 0x000fe40000000000 */
[----:B------:R-:W-:Y:S02]  /*5470*/  UIMAD UR10, UR25, UR10, 0x1 ;  /* 0x00000001190a74a4 */ /* 0x000fe4000f8e020a */
[----:B------:R-:W1:Y:S04]  /*5480*/  SHFL.IDX PT, R17, R3, 0x1, 0x1c1f ;  /* 0x003c1f0003117f89 */ /* 0x000e6800000e0000 */
[----:B------:R-:W-:Y:S01]  /*5490*/  IADD3 R4, -R12, UR10, RZ ;  /* 0x0000000a0c047c10 */ /* 0x000fe2000fffe1ff */
[----:B------:R-:W2:Y:S01]  /*54a0*/  SHFL.IDX PT, R3, R3, RZ, 0x1c1f ;  /* 0x001c1fff03037589 */ /* 0x000ea200000e0000 */
[----:B------:R-:W-:-:S03]  /*54b0*/  UIADD3 UR10, UR27, 0x28c40, URZ ;  /* 0x00028c401b0a7890 */ /* 0x000fc6000fffe03f */
[----:B------:R-:W-:Y:S01]  /*54c0*/  IMAD R4, R19, UR41, R4 ;  /* 0x0000002913047c24 */ /* 0x000fe2000f8e0204 */
[----:B------:R-:W-:-:S09]  /*54d0*/  UPRMT UR10, UR44, 0x654, UR10 ;  /* 0x000006542c0a7896 */ /* 0x000fd2000800000a */
[----:B------:R-:W-:Y:S01]  /*54e0*/  SYNCS.ARRIVE.TRANS64.RED.A1T0 RZ, [UR10], RZ ;  /* 0x000000ffffff79a7 */ /* 0x000fe2000810040a */
[----:B-1----:R-:W-:-:S04]  /*54f0*/  IADD3 R17, R17, -UR29, R4 ;  /* 0x8000001d11117c10 */ /* 0x002fc8000fffe004 */
[C---:B------:R-:W-:Y:S02]  /*5500*/  ISETP.GT.AND P1, PT, R17.reuse, RZ, PT ;  /* 0x000000ff1100720c */ /* 0x040fe40003f24270 */
[C---:B------:R-:W-:Y:S02]  /*5510*/  ISETP.GT.AND P2, PT, R17.reuse, 0x1, PT ;  /* 0x000000011100780c */ /* 0x040fe40003f44270 */
[----:B------:R-:W-:Y:S02]  /*5520*/  FSEL R154, R154, -INF , P1 ;  /* 0xff8000009a9a7808 */ /* 0x000fe40000800000 */
        /* <DEDUP_REMOVED lines=43> */
[----:B------:R-:W-:-:S04]  /*57e0*/  FMNMX.FTZ R16, R182, R17, !PT ;  /* 0x00000011b6107209 */ /* 0x000fc80007810000 */
[----:B------:R-:W-:Y:S02]  /*57f0*/  FMNMX.FTZ R18, R183, R16, !PT ;  /* 0x00000010b7127209 */ /* 0x000fe40007810000 */
[----:B--2---:R-:W-:-:S03]  /*5800*/  IADD3 R16, R3, -UR29, R4 ;  /* 0x8000001d03107c10 */ /* 0x004fc6000fffe004 */
[----:B------:R-:W1:Y:S01]  /*5810*/  SHFL.BFLY PT, R19, R18, 0x2, 0x1f ;  /* 0x0c401f0012137f89 */ /* 0x000e6200000e0000 */
[C---:B------:R-:W-:Y:S02]  /*5820*/  ISETP.GT.AND P1, PT, R16.reuse, RZ, PT ;  /* 0x000000ff1000720c */ /* 0x040fe40003f24270 */
[----:B------:R-:W-:Y:S02]  /*5830*/  ISETP.GT.AND P2, PT, R16, 0x1, PT ;  /* 0x000000011000780c */ /* 0x000fe40003f44270 */
        /* <DEDUP_REMOVED lines=69> */
[----:B-1----:R-:W-:Y:S01]  /*5c90*/  FMNMX.FTZ R152, R3, R152, !PT ;  /* 0x0000009803987209 */ /* 0x002fe20007810000 */
[----:B------:R-:W-:Y:S01]  /*5ca0*/  MUFU.EX2 R22, R22 ;  /* 0x0000001600167308 */ /* 0x000fe20000000800 */
[----:B------:R-:W-:-:S03]  /*5cb0*/  FFMA.FTZ R16, R183, UR14, -R16 ;  /* 0x0000000eb7107c23 */ /* 0x000fc60008010810 */
[----:B------:R-:W1:Y:S04]  /*5cc0*/  SHFL.BFLY PT, R3, R152, 0x1, 0x1f ;  /* 0x0c201f0098037f89 */ /* 0x000e6800000e0000 */
[----:B------:R-:W-:Y:S08]  /*5cd0*/  MUFU.EX2 R155, R155 ;  /* 0x0000009b009b7308 */ /* 0x000ff00000000800 */
[----:B------:R-:W-:Y:S08]  /*5ce0*/  MUFU.EX2 R20, R20 ;  /* 0x0000001400147308 */ /* 0x000ff00000000800 */
[----:B------:R-:W-:Y:S01]  /*5cf0*/  MUFU.EX2 R18, R18 ;  /* 0x0000001200127308 */ /* 0x000fe20000000800 */
[----:B-1----:R-:W-:-:S04]  /*5d00*/  FMNMX.FTZ R3, R152, R3, !PT ;  /* 0x0000000398037209 */ /* 0x002fc80007810000 */
[C---:B------:R-:W-:Y:S01]  /*5d10*/  FSETP.NEU.FTZ.AND P1, PT, R3.reuse, -INF , PT ;  /* 0xff8000000300780b */ /* 0x040fe20003f3d000 */
[----:B------:R-:W-:Y:S02]  /*5d20*/  FMUL.FTZ R152, R3, UR14 ;  /* 0x0000000e03987c20 */ /* 0x000fe40008410000 */
[----:B------:R-:W-:Y:S03]  /*5d30*/  MUFU.EX2 R21, R21 ;  /* 0x0000001500157308 */ /* 0x000fe60000000800 */
[----:B------:R-:W-:-:S05]  /*5d40*/  FSEL R178, R152, RZ, P1 ;  /* 0x000000ff98b27208 */ /* 0x000fca0000800000 */
[----:B------:R-:W-:Y:S01]  /*5d50*/  MUFU.EX2 R159, R159 ;  /* 0x0000009f009f7308 */ /* 0x000fe20000000800 */
[--C-:B------:R-:W-:Y:S01]  /*5d60*/  FFMA.FTZ R154, R156, UR14, -R178.reuse ;  /* 0x0000000e9c9a7c23 */ /* 0x100fe200080108b2 */
[--C-:B------:R-:W-:Y:S01]  /*5d70*/  FFMA.FTZ R156, R160, UR14, -R178.reuse ;  /* 0x0000000ea09c7c23 */ /* 0x100fe200080108b2 */
[--C-:B------:R-:W-:Y:S01]  /*5d80*/  FFMA.FTZ R153, R153, UR14, -R178.reuse ;  /* 0x0000000e99997c23 */ /* 0x100fe200080108b2 */
[----:B------:R-:W-:Y:S01]  /*5d90*/  FSEL R160, R4, RZ, P4 ;  /* 0x000000ff04a07208 */ /* 0x000fe20002000000 */
[--C-:B------:R-:W-:Y:S01]  /*5da0*/  FFMA.FTZ R152, R17, UR14, -R178.reuse ;  /* 0x0000000e11987c23 */ /* 0x100fe200080108b2 */
[--C-:B------:R-:W-:Y:S01]  /*5db0*/  FFMA.FTZ R17, R157, UR14, -R178.reuse ;  /* 0x0000000e9d117c23 */ /* 0x100fe200080108b2 */
[--C-:B------:R-:W-:Y:S01]  /*5dc0*/  FFMA.FTZ R157, R161, UR14, -R178.reuse ;  /* 0x0000000ea19d7c23 */ /* 0x100fe200080108b2 */
[----:B------:R1:W-:Y:S01]  /*5dd0*/  MUFU.EX2 R175, R153 ;  /* 0x0000009900af7308 */ /* 0x0003e20000000800 */
[--C-:B------:R-:W-:Y:S01]  /*5de0*/  FFMA.FTZ R161, R165, UR14, -R178.reuse ;  /* 0x0000000ea5a17c23 */ /* 0x100fe200080108b2 */
[----:B------:R-:W-:Y:S01]  /*5df0*/  MOV R165, UR6 ;  /* 0x0000000600a57c02 */ /* 0x000fe20008000f00 */
[--C-:B------:R-:W-:Y:S01]  /*5e00*/  FFMA.FTZ R158, R164, UR14, -R178.reuse ;  /* 0x0000000ea49e7c23 */ /* 0x100fe200080108b2 */
[--C-:B------:R-:W-:Y:S01]  /*5e10*/  FFMA.FTZ R169, R169, UR14, -R178.reuse ;  /* 0x0000000ea9a97c23 */ /* 0x100fe200080108b2 */
[--C-:B------:R-:W-:Y:S01]  /*5e20*/  FFMA.FTZ R172, R172, UR14, -R178.reuse ;  /* 0x0000000eacac7c23 */ /* 0x100fe200080108b2 */
[--C-:B------:R-:W-:Y:S01]  /*5e30*/  FFMA.FTZ R173, R173, UR14, -R178.reuse ;  /* 0x0000000eadad7c23 */ /* 0x100fe200080108b2 */
[--C-:B------:R-:W-:Y:S01]  /*5e40*/  FFMA.FTZ R176, R176, UR14, -R178.reuse ;  /* 0x0000000eb0b07c23 */ /* 0x100fe200080108b2 */
[----:B------:R-:W-:Y:S01]  /*5e50*/  MUFU.EX2 R152, R152 ;  /* 0x0000009800987308 */ /* 0x000fe20000000800 */
[----:B-1----:R-:W-:Y:S01]  /*5e60*/  FADD.FTZ R153, -R160, R15 ;  /* 0x0000000fa0997221 */ /* 0x002fe20000010100 */
[----:B------:R-:W-:Y:S01]  /*5e70*/  FSEL R15, R3, RZ, P1 ;  /* 0x000000ff030f7208 */ /* 0x000fe20000800000 */
[--C-:B------:R-:W-:Y:S01]  /*5e80*/  FFMA.FTZ R160, R168, UR14, -R178.reuse ;  /* 0x0000000ea8a07c23 */ /* 0x100fe200080108b2 */
[----:B------:R-:W-:Y:S01]  /*5e90*/  ISETP.NE.AND P1, PT, R2, RZ, PT ;  /* 0x000000ff0200720c */ /* 0x000fe20003f25270 */
[----:B------:R-:W-:Y:S01]  /*5ea0*/  FMUL.FTZ R153, R153, UR14 ;  /* 0x0000000e99997c20 */ /* 0x000fe20008410000 */
[----:B------:R-:W-:Y:S01]  /*5eb0*/  FFMA.FTZ R177, R177, UR14, -R178 ;  /* 0x0000000eb1b17c23 */ /* 0x000fe200080108b2 */
[----:B------:R-:W-:Y:S01]  /*5ec0*/  FADD.FTZ R15, -R15, R14 ;  /* 0x0000000e0f0f7221 */ /* 0x000fe20000010100 */
[----:B------:R-:W-:Y:S01]  /*5ed0*/  MUFU.EX2 R154, R154 ;  /* 0x0000009a009a7308 */ /* 0x000fe20000000800 */
[--C-:B------:R-:W-:Y:S01]  /*5ee0*/  FFMA.FTZ R180, R180, UR14, -R178.reuse ;  /* 0x0000000eb4b47c23 */ /* 0x100fe200080108b2 */
[----:B------:R-:W-:Y:S01]  /*5ef0*/  FFMA.FTZ R178, R181, UR14, -R178 ;  /* 0x0000000eb5b27c23 */ /* 0x000fe200080108b2 */
[----:B------:R-:W-:-:S05]  /*5f00*/  FMUL.FTZ R15, R15, UR14 ;  /* 0x0000000e0f0f7c20 */ /* 0x000fca0008410000 */
[----:B------:R-:W1:Y:S08]  /*5f10*/  MUFU.EX2 R14, R153 ;  /* 0x00000099000e7308 */ /* 0x000e700000000800 */
[----:B------:R-:W2:Y:S08]  /*5f20*/  MUFU.EX2 R15, R15 ;  /* 0x0000000f000f7308 */ /* 0x000eb00000000800 */
[----:B------:R-:W3:Y:S01]  /*5f30*/  MUFU.EX2 R17, R17 ;  /* 0x0000001100117308 */ /* 0x000ee20000000800 */
[----:B-1----:R-:W-:Y:S01]  /*5f40*/  FFMA.FTZ R153, R14, R6, R19 ;  /* 0x000000060e997223 */ /* 0x002fe20000010013 */
[-C--:B------:R-:W-:Y:S01]  /*5f50*/  FMUL.FTZ R26, R26, R14.reuse ;  /* 0x0000000e1a1a7220 */ /* 0x080fe20000410000 */
[-C--:B------:R-:W-:Y:S01]  /*5f60*/  FMUL.FTZ R27, R27, R14.reuse ;  /* 0x0000000e1b1b7220 */ /* 0x080fe20000410000 */
[-C--:B------:R-:W-:Y:S01]  /*5f70*/  FMUL.FTZ R30, R30, R14.reuse ;  /* 0x0000000e1e1e7220 */ /* 0x080fe20000410000 */
[----:B------:R-:W-:Y:S01]  /*5f80*/  FADD.FTZ R6, R22, R153 ;  /* 0x0000009916067221 */ /* 0x000fe20000010000 */
[-C--:B------:R-:W-:Y:S01]  /*5f90*/  FMUL.FTZ R31, R31, R14.reuse ;  /* 0x0000000e1f1f7220 */ /* 0x080fe20000410000 */
[----:B------:R-:W-:Y:S01]  /*5fa0*/  FMUL.FTZ R34, R34, R14 ;  /* 0x0000000e22227220 */ /* 0x000fe20000410000 */
[----:B------:R-:W1:Y:S01]  /*5fb0*/  MUFU.EX2 R156, R156 ;  /* 0x0000009c009c7308 */ /* 0x000e620000000800 */
[----:B--2---:R-:W-:Y:S01]  /*5fc0*/  FFMA.FTZ R164, R15, R5, R152 ;  /* 0x000000050fa47223 */ /* 0x004fe20000010098 */
[----:B------:R-:W-:-:S02]  /*5fd0*/  @!P1 IMAD R5, R165, 0x40, R0 ;  /* 0x00000040a5059824 */ /* 0x000fc400078e0200 */
[----:B------:R-:W-:Y:S01]  /*5fe0*/  FADD.FTZ R153, R155, R6 ;  /* 0x000000069b997221 */ /* 0x000fe20000010000 */
[C---:B------:R-:W-:Y:S01]  /*5ff0*/  F2FP.BF16.F32.PACK_AB R155, R20.reuse, R155 ;  /* 0x0000009b149b723e */ /* 0x040fe200000010ff */
[C---:B------:R-:W-:Y:S01]  /*6000*/  FADD.FTZ R165, R175.reuse, R164 ;  /* 0x000000a4afa57221 */ /* 0x040fe20000010000 */
[----:B------:R-:W-:Y:S01]  /*6010*/  F2FP.BF16.F32.PACK_AB R152, R175, R152 ;  /* 0x00000098af98723e */ /* 0x000fe200000010ff */
[----:B------:R-:W-:Y:S01]  /*6020*/  FADD.FTZ R153, R20, R153 ;  /* 0x0000009914997221 */ /* 0x000fe20000010000 */
[----:B------:R-:W2:Y:S01]  /*6030*/  MUFU.EX2 R157, R157 ;  /* 0x0000009d009d7308 */ /* 0x000ea20000000800 */
[----:B------:R-:W-:Y:S01]  /*6040*/  FADD.FTZ R164, R154, R165 ;  /* 0x000000a59aa47221 */ /* 0x000fe20000010000 */
[----:B------:R-:W-:Y:S01]  /*6050*/  @!P1 LEA R5, R5, UR39, 0x2 ;  /* 0x0000002705059c11 */ /* 0x000fe2000f8e10ff */
[----:B------:R-:W-:Y:S01]  /*6060*/  FADD.FTZ R168, R18, R153 ;  /* 0x0000009912a87221 */ /* 0x000fe20000010000 */
[C---:B---3--:R-:W-:Y:S01]  /*6070*/  F2FP.BF16.F32.PACK_AB R154, R17.reuse, R154 ;  /* 0x0000009a119a723e */ /* 0x048fe200000010ff */
[----:B------:R-:W-:Y:S01]  /*6080*/  FADD.FTZ R165, R17, R164 ;  /* 0x000000a411a57221 */ /* 0x000fe20000010000 */
[-C--:B------:R-:W-:Y:S01]  /*6090*/  FMUL.FTZ R24, R24, R15.reuse ;  /* 0x0000000f18187220 */ /* 0x080fe20000410000 */
[----:B------:R-:W-:Y:S01]  /*60a0*/  FADD.FTZ R168, R21, R168 ;  /* 0x000000a815a87221 */ /* 0x000fe20000010000 */
[----:B------:R-:W3:Y:S01]  /*60b0*/  MUFU.EX2 R158, R158 ;  /* 0x0000009e009e7308 */ /* 0x000ee20000000800 */
[----:B-1----:R-:W-:Y:S01]  /*60c0*/  FADD.FTZ R6, R156, R165 ;  /* 0x000000a59c067221 */ /* 0x002fe20000010000 */
[----:B------:R-:W-:Y:S01]  /*60d0*/  @!P1 STS [R5+0x28800], R15 ;  /* 0x0288000f05009388 */ /* 0x000fe20000000800 */
[-C--:B------:R-:W-:Y:S01]  /*60e0*/  FMUL.FTZ R25, R25, R15.reuse ;  /* 0x0000000f19197220 */ /* 0x080fe20000410000 */
[-C--:B------:R-:W-:Y:S01]  /*60f0*/  FMUL.FTZ R28, R28, R15.reuse ;  /* 0x0000000f1c1c7220 */ /* 0x080fe20000410000 */
[-C--:B------:R-:W-:Y:S01]  /*6100*/  FMUL.FTZ R29, R29, R15.reuse ;  /* 0x0000000f1d1d7220 */ /* 0x080fe20000410000 */
[----:B------:R1:W-:Y:S01]  /*6110*/  @!P1 STS [R5+0x28820], R14 ;  /* 0x0288200e05009388 */ /* 0x0003e20000000800 */
        /* <DEDUP_REMOVED lines=11> */
[----:B------:R-:W-:Y:S01]  /*61d0*/  FADD.FTZ R153, R159, R168 ;  /* 0x000000a89f997221 */ /* 0x000fe20000010000 */
[-C--:B------:R-:W-:Y:S01]  /*61e0*/  FMUL.FTZ R41, R41, R15.reuse ;  /* 0x0000000f29297220 */ /* 0x080fe20000410000 */
[-C--:B------:R-:W-:Y:S01]  /*61f0*/  FMUL.FTZ R44, R44, R15.reuse ;  /* 0x0000000f2c2c7220 */ /* 0x080fe20000410000 */
[-C--:B------:R-:W-:Y:S01]  /*6200*/  FMUL.FTZ R45, R45, R15.reuse ;  /* 0x0000000f2d2d7220 */ /* 0x080fe20000410000 */
[-C--:B------:R-:W-:Y:S01]  /*6210*/  FMUL.FTZ R48, R48, R15.reuse ;  /* 0x0000000f30307220 */ /* 0x080fe20000410000 */
[-C--:B------:R-:W-:Y:S01]  /*6220*/  FMUL.FTZ R49, R49, R15.reuse ;  /* 0x0000000f31317220 */ /* 0x080fe20000410000 */
[----:B------:R-:W3:Y:S01]  /*6230*/  MUFU.EX2 R160, R160 ;  /* 0x000000a000a07308 */ /* 0x000ee20000000800 */
        /* <DEDUP_REMOVED lines=8> */
[----:B--2---:R-:W-:Y:S01]  /*62c0*/  FADD.FTZ R6, R162, R153 ;  /* 0x00000099a2067221 */ /* 0x004fe20000010000 */
[----:B------:R-:W-:Y:S01]  /*62d0*/  F2FP.BF16.F32.PACK_AB R153, R22, R19 ;  /* 0x000000131699723e */ /* 0x000fe200000010ff */
[----:B------:R-:W-:Y:S01]  /*62e0*/  BAR.SYNC.DEFER_BLOCKING 0xf, 0x100 ;  /* 0x03c4000000007b1d */ /* 0x000fe20000010000 */
[----:B------:R-:W-:Y:S01]  /*62f0*/  F2FP.BF16.F32.PACK_AB R159, R162, R159 ;  /* 0x0000009fa29f723e */ /* 0x000fe200000010ff */
        /* <DEDUP_REMOVED lines=19> */
[-C--:B------:R-:W-:Y:S01]  /*6430*/  FMUL.FTZ R92, R92, R15.reuse ;  /* 0x0000000f5c5c7220 */ /* 0x080fe20000410000 */
[----:B------:R-:W3:Y:S01]  /*6440*/  MUFU.EX2 R172, R172 ;  /* 0x000000ac00ac7308 */ /* 0x000ee20000000800 */
[C---:B-1----:R-:W-:Y:S01]  /*6450*/  FADD.FTZ R5, R169.reuse, R22 ;  /* 0x00000016a9057221 */ /* 0x042fe20000010000 */
[----:B------:R-:W-:Y:S01]  /*6460*/  F2FP.BF16.F32.PACK_AB R160, R169, R160 ;  /* 0x000000a0a9a0723e */ /* 0x000fe200000010ff */
[----:B------:R1:W-:Y:S01]  /*6470*/  STSM.16.M88.4 [R10+0x26800], R152 ;  /* 0x026800980a007844 */ /* 0x0003e20000000200 */
[-C--:B------:R-:W-:Y:S01]  /*6480*/  FMUL.FTZ R93, R93, R15.reuse ;  /* 0x0000000f5d5d7220 */ /* 0x080fe20000410000 */
[-C--:B------:R-:W-:Y:S01]  /*6490*/  FMUL.FTZ R96, R96, R15.reuse ;  /* 0x0000000f60607220 */ /* 0x080fe20000410000 */
[----:B------:R-:W-:Y:S01]  /*64a0*/  FMUL.FTZ R97, R97, R15 ;  /* 0x0000000f61617220 */ /* 0x000fe20000410000 */
[----:B------:R1:W-:Y:S01]  /*64b0*/  STSM.16.M88.4 [R9], R156 ;  /* 0x0000009c09007844 */ /* 0x0003e20000000200 */
        /* <DEDUP_REMOVED lines=38> */
[----:B------:R-:W-:Y:S01]  /*6720*/  FMUL.FTZ R149, R149, R15 ;  /* 0x0000000f95957220 */ /* 0x000fe20000410000 */
[----:B------:R1:W-:Y:S01]  /*6730*/  STSM.16.M88.4 [R8], R160 ;  /* 0x000000a008007844 */ /* 0x0003e20000000200 */
        /* <DEDUP_REMOVED lines=16> */
[----:B------:R-:W-:Y:S01]  /*6840*/  MUFU.EX2 R171, R171 ;  /* 0x000000ab00ab7308 */ /* 0x000fe20000000800 */
[C---:B---3--:R-:W-:Y:S01]  /*6850*/  F2FP.BF16.F32.PACK_AB R165, R174.reuse, R167 ;  /* 0x000000a7aea5723e */ /* 0x048fe200000010ff */
[----:B------:R-:W-:Y:S01]  /*6860*/  FADD.FTZ R6, R174, R5 ;  /* 0x00000005ae067221 */ /* 0x000fe20000010000 */
        /* <DEDUP_REMOVED lines=23> */
[----:B------:R-:W-:Y:S01]  /*69e0*/  FADD.FTZ R19, R171, R6 ;  /* 0x00000006ab137221 */ /* 0x000fe20000010000 */
        /* <DEDUP_REMOVED lines=11> */
[-C--:B------:R-:W-:Y:S01]  /*6aa0*/  FMUL.FTZ R111, R111, R14.reuse ;  /* 0x0000000e6f6f7220 */ /* 0x080fe20000410000 */
[-C--:B------:R-:W-:Y:S01]  /*6ab0*/  FMUL.FTZ R114, R114, R14.reuse ;  /* 0x0000000e72727220 */ /* 0x080fe20000410000 */
[-C--:B------:R-:W-:Y:S01]  /*6ac0*/  FMUL.FTZ R115, R115, R14.reuse ;  /* 0x0000000e73737220 */ /* 0x080fe20000410000 */
        /* <DEDUP_REMOVED lines=23> */
.L_x_3904:
[----:B------:R1:W2:Y:S01]  /*6c40*/  SYNCS.PHASECHK.TRANS64.TRYWAIT P1, [UR27+0x28c50], R13 ;  /* 0x028c500dff0075a7 */ /* 0x0002a2000802015b */
[----:B------:R-:W-:Y:S05]  /*6c50*/  @!P0 BRA `(.L_x_3905) ;  /* 0x0000000000048947 */ /* 0x000fea0003800000 */
[----:B------:R-:W-:Y:S01]  /*6c60*/  BPT.TRAP 0x1 ;  /* 0x000000040000795c */ /* 0x000fe20000300000 */
.L_x_3905:
[----:B--2---:R-:W-:Y:S05]  /*6c70*/  @P1 BRA `(.L_x_3906) ;  /* 0x0000000000081947 */ /* 0x004fea0003800000 */
[----:B------:R-:W2:Y:S02]  /*6c80*/  SYNCS.PHASECHK.TRANS64.TRYWAIT P1, [UR27+0x28c50], R13 ;  /* 0x028c500dff0075a7 */ /* 0x000ea4000802015b */
[----:B--2---:R-:W-:Y:S05]  /*6c90*/  @!P1 BRA `(.L_x_3907) ;  /* 0x00000088001c9947 */ /* 0x004fea0003800000 */
.L_x_3906:
        /* <DEDUP_REMOVED lines=34> */
.L_x_3908:
[----:B------:R-:W-:Y:S01]  /*6ec0*/  UISETP.GT.AND UP0, UPT, UR25, UR7, UPT ;  /* 0x000000071900728c */ /* 0x000fe2000bf04270 */
[----:B------:R-:W-:Y:S01]  /*6ed0*/  IMAD.MOV.U32 R15, RZ, RZ, R4 ;  /* 0x000000ffff0f7224 */ /* 0x000fe200078e0004 */
[----:B------:R-:W-:Y:S01]  /*6ee0*/  UIADD3 UR27, UR27, 0x28c60, URZ ;  /* 0x00028c601b1b7890 */ /* 0x000fe2000fffe03f */
[----:B--2---:R-:W-:Y:S01]  /*6ef0*/  MOV R14, R3 ;  /* 0x00000003000e7202 */ /* 0x004fe20000000f00 */
[----:B------:R-:W-:Y:S02]  /*6f00*/  UIADD3 UR25, UR25, -0x1, URZ ;  /* 0xffffffff19197890 */ /* 0x000fe4000fffe03f */
[----:B------:R-:W-:Y:S01]  /*6f10*/  PLOP3.LUT P1, PT, PT, PT, UP0, 0x80, 0x0 ;  /* 0x000000000000781c */ /* 0x000fe20003f2f008 */
[----:B------:R-:W-:Y:S01]  /*6f20*/  UPRMT UR27, UR44, 0x654, UR27 ;  /* 0x000006542c1b7896 */ /* 0x000fe2000800001b */
[----:B------:R-:W-:-:S08]  /*6f30*/  UMOV UR6, UR4 ;  /* 0x0000000400067c82 */ /* 0x000fd00008000000 */
[----:B------:R-:W-:Y:S03]  /*6f40*/  SYNCS.ARRIVE.TRANS64.RED.A1T0 RZ, [UR27], RZ ;  /* 0x000000ffffff79a7 */ /* 0x000fe6000810041b */
[----:B------:R-:W-:Y:S05]  /*6f50*/  @P1 BRA `(.L_x_3909) ;  /* 0xffffffe000801947 */ /* 0x000fea000383ffff */
.L_x_3898:
[----:B------:R-:W-:-:S06]  /*6f60*/  UISETP.GE.AND UP0, UPT, UR25, UR40, UPT ;  /* 0x000000281900728c */ /* 0x000fcc000bf06270 */
[----:B------:R-:W-:-:S13]  /*6f70*/  PLOP3.LUT P1, PT, PT, PT, UP0, 0x80, 0x0 ;  /* 0x000000000000781c */ /* 0x000fda0003f2f008 */
[----:B------:R-:W-:Y:S05]  /*6f80*/  @!P1 BRA `(.L_x_3910) ;  /* 0x0000001800349947 */ /* 0x000fea0003800000 */
[----:B012---:R-:W-:Y:S01]  /*6f90*/  IMAD.MOV.U32 R13, RZ, RZ, R4 ;  /* 0x000000ffff0d7224 */ /* 0x007fe200078e0004 */
[----:B------:R-:W-:Y:S01]  /*6fa0*/  UMOV UR7, UR4 ;  /* 0x0000000400077c82 */ /* 0x000fe20008000000 */
[----:B------:R-:W-:Y:S01]  /*6fb0*/  IMAD.MOV.U32 R12, RZ, RZ, R3 ;  /* 0x000000ffff0c7224 */ /* 0x000fe200078e0003 */
[----:B------:R-:W-:-:S06]  /*6fc0*/  ULDC UR6, c[0x0][0x988] ;  /* 0x0002620000067ab9 */ /* 0x000fcc0000000800 */
.L_x_3921:
[----:B------:R-:W-:-:S04]  /*6fd0*/  UIADD3 UR4, UR7, 0x1, URZ ;  /* 0x0000000107047890 */ /* 0x000fc8000fffe03f */
[----:B------:R-:W-:-:S04]  /*6fe0*/  UISETP.NE.AND UP0, UPT, UR4, 0x2, UPT ;  /* 0x000000020400788c */ /* 0x000fc8000bf05270 */
[----:B------:R-:W-:Y:S02]  /*6ff0*/  USEL UR10, URZ, 0x1, UP0 ;  /* 0x000000013f0a7887 */ /* 0x000fe40008000000 */
[----:B------:R-:W-:Y:S02]  /*7000*/  USEL UR4, UR4, URZ, UP0 ;  /* 0x0000003f04047287 */ /* 0x000fe40008000000 */
[----:B------:R-:W-:Y:S01]  /*7010*/  ULOP3.LUT UR5, UR5, UR10, URZ, 0x3c, !UPT ;  /* 0x0000000a05057292 */ /* 0x000fe2000f8e3c3f */
[----:B0-2---:R-:W-:Y:S11]  /*7020*/  @!P0 BRA `(.L_x_3911) ;  /* 0x0000000000048947 */ /* 0x005ff60003800000 */
[----:B------:R-:W-:Y:S01]  /*7030*/  BPT.TRAP 0x1 ;  /* 0x000000040000795c */ /* 0x000fe20000300000 */
.L_x_3911:
[----:B------:R-:W-:Y:S01]  /*7040*/  ULEA UR26, UR4, UR39, 0x3 ;  /* 0x00000027041a7291 */ /* 0x000fe2000f8e183f */
[----:B------:R-:W-:-:S04]  /*7050*/  MOV R11, UR5 ;  /* 0x00000005000b7c02 */ /* 0x000fc80008000f00 */
[----:B------:R-:W-:-:S04]  /*7060*/  SHF.L.U32 R11, R11, 0x1f, RZ ;  /* 0x0000001f0b0b7819 */ /* 0x000fc800000006ff */
[----:B------:R0:W1:Y:S01]  /*7070*/  SYNCS.PHASECHK.TRANS64.TRYWAIT P1, [UR26+0x28c30], R11 ;  /* 0x028c300bff0075a7 */ /* 0x000062000802015a */
[----:B------:R-:W-:Y:S05]  /*7080*/  @!P0 BRA `(.L_x_3912) ;  /* 0x0000000000048947 */ /* 0x000fea0003800000 */
[----:B------:R-:W-:Y:S01]  /*7090*/  BPT.TRAP 0x1 ;  /* 0x000000040000795c */ /* 0x000fe20000300000 */
.L_x_3912:
[----:B-1----:R-:W-:Y:S05]  /*70a0*/  @P1 BRA `(.L_x_3913) ;  /* 0x0000000000081947 */ /* 0x002fea0003800000 */
[----:B------:R-:W1:Y:S02]  /*70b0*/  SYNCS.PHASECHK.TRANS64.TRYWAIT P1, [UR26+0x28c30], R11 ;  /* 0x028c300bff0075a7 */ /* 0x000e64000802015a */
[----:B-1----:R-:W-:Y:S05]  /*70c0*/  @!P1 BRA `(.L_x_3914) ;  /* 0x0000008400289947 */ /* 0x002fea0003800000 */
.L_x_3913:
        /* <DEDUP_REMOVED lines=22> */
.L_x_3915:
        /* <DEDUP_REMOVED lines=28> */
[----:B------:R-:W-:Y:S02]  /*73f0*/  FMNMX.FTZ R4, R162, R3, !PT ;  /* 0x00000003a2047209 */ /* 0x000fe40007810000 */
[----:B-1----:R-:W-:Y:S02]  /*7400*/  FMNMX.FTZ R3, R16, R15, !PT ;  /* 0x0000000f10037209 */ /* 0x002fe40007810000 */
[----:B------:R-:W-:-:S03]  /*7410*/  FMNMX.FTZ R15, R163, R4, !PT ;  /* 0x00000004a30f7209 */ /* 0x000fc60007810000 */
[C---:B------:R-:W-:Y:S01]  /*7420*/  FMUL.FTZ R22, R3.reuse, UR14 ;  /* 0x0000000e03167c20 */ /* 0x040fe20008410000 */
        /* <DEDUP_REMOVED lines=25> */
[----:B------:R-:W-:Y:S01]  /*75c0*/  FMNMX.FTZ R4, R182, R17, !PT ;  /* 0x00000011b6047209 */ /* 0x000fe20007810000 */
[----:B------:R-:W-:-:S03]  /*75d0*/  FFMA.FTZ R17, R157, UR14, -R22 ;  /* 0x0000000e9d117c23 */ /* 0x000fc60008010816 */
[----:B------:R-:W-:Y:S02]  /*75e0*/  FMNMX.FTZ R4, R183, R4, !PT ;  /* 0x00000004b7047209 */ /* 0x000fe40007810000 */
[----:B------:R-:W2:Y:S03]  /*75f0*/  MUFU.EX2 R152, R152 ;  /* 0x0000009800987308 */ /* 0x000ea60000000800 */
[----:B------:R-:W3:Y:S05]  /*7600*/  SHFL.BFLY PT, R23, R4, 0x2, 0x1f ;  /* 0x0c401f0004177f89 */ /* 0x000eea00000e0000 */
[----:B------:R-:W-:Y:S01]  /*7610*/  MUFU.EX2 R14, R14 ;  /* 0x0000000e000e7308 */ /* 0x000fe20000000800 */
        /* <DEDUP_REMOVED lines=8> */
[C---:B--2---:R-:W-:Y:S01]  /*76a0*/  FADD.FTZ R5, R152.reuse, R5 ;  /* 0x0000000598057221 */ /* 0x044fe20000010000 */
        /* <DEDUP_REMOVED lines=9> */
[----:B---3--:R-:W-:Y:S01]  /*7740*/  FMNMX.FTZ R20, R4, R23, !PT ;  /* 0x0000001704147209 */ /* 0x008fe20007810000 */
[--C-:B------:R-:W-:Y:S01]  /*7750*/  FFMA.FTZ R23, R169, UR14, -R22.reuse ;  /* 0x0000000ea9177c23 */ /* 0x100fe20008010816 */
[----:B------:R-:W-:Y:S01]  /*7760*/  FFMA.FTZ R169, R177, UR14, -R22 ;  /* 0x0000000eb1a97c23 */ /* 0x000fe20008010816 */
[-C--:B------:R-:W-:Y:S01]  /*7770*/  FMUL.FTZ R49, R49, R12.reuse ;  /* 0x0000000c31317220 */ /* 0x080fe20000410000 */
[-C--:B------:R-:W-:Y:S01]  /*7780*/  FMUL.FTZ R52, R52, R12.reuse ;  /* 0x0000000c34347220 */ /* 0x080fe20000410000 */
[----:B------:R-:W1:Y:S01]  /*7790*/  SHFL.BFLY PT, R153, R20, 0x1, 0x1f ;  /* 0x0c201f0014997f89 */ /* 0x000e6200000e0000 */
        /* <DEDUP_REMOVED lines=23> */
[----:B-1----:R-:W-:Y:S01]  /*7910*/  FMNMX.FTZ R4, R20, R153, !PT ;  /* 0x0000009914047209 */ /* 0x002fe20007810000 */
[----:B------:R-:W-:Y:S01]  /*7920*/  MUFU.EX2 R160, R160 ;  /* 0x000000a000a07308 */ /* 0x000fe20000000800 */
[-C--:B------:R-:W-:Y:S01]  /*7930*/  FMUL.FTZ R93, R93, R12.reuse ;  /* 0x0000000c5d5d7220 */ /* 0x080fe20000410000 */
[-C--:B------:R-:W-:Y:S01]  /*7940*/  FMUL.FTZ R96, R96, R12.reuse ;  /* 0x0000000c60607220 */ /* 0x080fe20000410000 */
[-C--:B------:R-:W-:Y:S01]  /*7950*/  FMUL.FTZ R97, R97, R12.reuse ;  /* 0x0000000c61617220 */ /* 0x080fe20000410000 */
        /* <DEDUP_REMOVED lines=21> */
[--C-:B------:R-:W-:Y:S01]  /*7ab0*/  FFMA.FTZ R182, R182, UR14, -R176.reuse ;  /* 0x0000000eb6b67c23 */ /* 0x100fe200080108b0 */
        /* <DEDUP_REMOVED lines=11> */
[----:B--2---:R-:W-:-:S02]  /*7b70*/  IMAD.U32 R155, RZ, RZ, UR7 ;  /* 0x00000007ff9b7e24 */ /* 0x004fc4000f8e00ff */
[----:B-1----:R-:W-:Y:S01]  /*7b80*/  FFMA.FTZ R6, R173, R6, R168 ;  /* 0x00000006ad067223 */ /* 0x002fe200000100a8 */
[-C--:B------:R-:W-:Y:S01]  /*7b90*/  FMUL.FTZ R120, R120, R12.reuse ;  /* 0x0000000c78787220 */ /* 0x080fe20000410000 */
[-C--:B------:R-:W-:Y:S01]  /*7ba0*/  FMUL.FTZ R121, R121, R12.reuse ;  /* 0x0000000c79797220 */ /* 0x080fe20000410000 */
[----:B------:R-:W-:Y:S02]  /*7bb0*/  @!P1 IMAD R22, R155, 0x40, R0 ;  /* 0x000000409b169824 */ /* 0x000fe400078e0200 */
[-C--:B------:R-:W-:Y:S01]  /*7bc0*/  FMUL.FTZ R124, R124, R12.reuse ;  /* 0x0000000c7c7c7220 */ /* 0x080fe20000410000 */
[-C--:B------:R-:W-:Y:S01]  /*7bd0*/  FMUL.FTZ R125, R125, R12.reuse ;  /* 0x0000000c7d7d7220 */ /* 0x080fe20000410000 */
[----:B------:R-:W1:Y:S01]  /*7be0*/  MUFU.EX2 R159, R159 ;  /* 0x0000009f009f7308 */ /* 0x000e620000000800 */
[C---:B---3--:R-:W-:Y:S01]  /*7bf0*/  FADD.FTZ R155, R153.reuse, R6 ;  /* 0x00000006999b7221 */ /* 0x048fe20000010000 */
[----:B------:R-:W-:Y:S01]  /*7c00*/  FADD.FTZ R6, R14, R5 ;  /* 0x000000050e067221 */ /* 0x000fe20000010000 */
[----:B------:R-:W-:Y:S01]  /*7c10*/  @!P1 LEA R22, R22, UR39, 0x2 ;  /* 0x0000002716169c11 */ /* 0x000fe2000f8e10ff */
[----:B------:R-:W-:Y:S01]  /*7c20*/  FMUL.FTZ R128, R128, R12 ;  /* 0x0000000c80807220 */ /* 0x000fe20000410000 */
[----:B------:R-:W-:Y:S01]  /*7c30*/  F2FP.BF16.F32.PACK_AB R153, R153, R168 ;  /* 0x000000a89999723e */ /* 0x000fe200000010ff */
[----:B------:R-:W-:Y:S01]  /*7c40*/  FADD.FTZ R5, R17, R6 ;  /* 0x0000000611057221 */ /* 0x000fe20000010000 */
[-C--:B------:R-:W-:Y:S01]  /*7c50*/  FMUL.FTZ R129, R129, R12.reuse ;  /* 0x0000000c81817220 */ /* 0x080fe20000410000 */
[----:B------:R-:W2:Y:S01]  /*7c60*/  MUFU.EX2 R157, R162 ;  /* 0x000000a2009d7308 */ /* 0x000ea20000000800 */
[----:B----4-:R-:W-:Y:S01]  /*7c70*/  FADD.FTZ R154, R158, R155 ;  /* 0x0000009b9e9a7221 */ /* 0x010fe20000010000 */
[----:B------:R-:W-:Y:S01]  /*7c80*/  @!P1 STS [R22+0x28800], R12 ;  /* 0x0288000c16009388 */ /* 0x000fe20000000800 */
[-C--:B------:R-:W-:Y:S01]  /*7c90*/  FMUL.FTZ R132, R132, R12.reuse ;  /* 0x0000000c84847220 */ /* 0x080fe20000410000 */
[-C--:B------:R-:W-:Y:S01]  /*7ca0*/  FMUL.FTZ R133, R133, R12.reuse ;  /* 0x0000000c85857220 */ /* 0x080fe20000410000 */
[-C--:B------:R-:W-:Y:S01]  /*7cb0*/  FMUL.FTZ R136, R136, R12.reuse ;  /* 0x0000000c88887220 */ /* 0x080fe20000410000 */
[----:B------:R3:W-:Y:S01]  /*7cc0*/  @!P1 STS [R22+0x28820], R173 ;  /* 0x028820ad16009388 */ /* 0x0007e20000000800 */
[-C--:B------:R-:W-:Y:S01]  /*7cd0*/  FMUL.FTZ R137, R137, R12.reuse ;  /* 0x0000000c89897220 */ /* 0x080fe20000410000 */
[----:B------:R-:W4:Y:S01]  /*7ce0*/  MUFU.EX2 R172, R163 ;  /* 0x000000a300ac7308 */ /* 0x000f220000000800 */
[----:B-1----:R-:W-:Y:S01]  /*7cf0*/  FADD.FTZ R154, R159, R154 ;  /* 0x0000009a9f9a7221 */ /* 0x002fe20000010000 */
[-C--:B------:R-:W-:Y:S01]  /*7d00*/  FMUL.FTZ R140, R140, R12.reuse ;  /* 0x0000000c8c8c7220 */ /* 0x080fe20000410000 */
[-C--:B------:R-:W-:Y:S01]  /*7d10*/  FMUL.FTZ R141, R141, R12.reuse ;  /* 0x0000000c8d8d7220 */ /* 0x080fe20000410000 */
[-C--:B------:R-:W-:Y:S01]  /*7d20*/  FMUL.FTZ R144, R144, R12.reuse ;  /* 0x0000000c90907220 */ /* 0x080fe20000410000 */
[-C--:B------:R-:W-:Y:S01]  /*7d30*/  FMUL.FTZ R145, R145, R12.reuse ;  /* 0x0000000c91917220 */ /* 0x080fe20000410000 */
[-C--:B------:R-:W-:Y:S01]  /*7d40*/  FMUL.FTZ R148, R148, R12.reuse ;  /* 0x0000000c94947220 */ /* 0x080fe20000410000 */
[----:B------:R-:W-:Y:S01]  /*7d50*/  FMUL.FTZ R149, R149, R12 ;  /* 0x0000000c95957220 */ /* 0x000fe20000410000 */
        /* <DEDUP_REMOVED lines=26> */
[----:B--2---:R-:W-:Y:S01]  /*7f00*/  FADD.FTZ R5, R157, R154 ;  /* 0x0000009a9d057221 */ /* 0x004fe20000010000 */
[----:B------:R-:W-:Y:S01]  /*7f10*/  F2FP.BF16.F32.PACK_AB R156, R19, R156 ;  /* 0x0000009c139c723e */ /* 0x000fe200000010ff */
[----:B------:R-:W-:Y:S01]  /*7f20*/  FMUL.FTZ R67, R67, R173 ;  /* 0x000000ad43437220 */ /* 0x000fe20000410000 */
[----:B------:R-:W-:Y:S01]  /*7f30*/  FADD.FTZ R155, R19, R170 ;  /* 0x000000aa139b7221 */ /* 0x000fe20000010000 */
[C---:B----4-:R-:W-:Y:S01]  /*7f40*/  FADD.FTZ R5, R172.reuse, R5 ;  /* 0x00000005ac057221 */ /* 0x050fe20000010000 */
[----:B------:R-:W-:Y:S01]  /*7f50*/  F2FP.BF16.F32.PACK_AB R157, R172, R157 ;  /* 0x0000009dac9d723e */ /* 0x000fe200000010ff */
[----:B------:R-:W0:Y:S01]  /*7f60*/  MUFU.EX2 R162, R171 ;  /* 0x000000ab00a27308 */ /* 0x000e220000000800 */
[----:B------:R-:W-:Y:S01]  /*7f70*/  FADD.FTZ R154, R16, R155 ;  /* 0x0000009b109a7221 */ /* 0x000fe20000010000 */
[----:B-1----:R-:W-:Y:S01]  /*7f80*/  FADD.FTZ R170, R166, R5 ;  /* 0x00000005a6aa7221 */ /* 0x002fe20000010000 */
[----:B------:R-:W-:Y:S01]  /*7f90*/  F2FP.BF16.F32.PACK_AB R155, R159, R158 ;  /* 0x0000009e9f9b723e */ /* 0x000fe200000010ff */
[-C--:B------:R-:W-:Y:S01]  /*7fa0*/  FMUL.FTZ R70, R70, R173.reuse ;  /* 0x000000ad46467220 */ /* 0x080fe20000410000 */
[----:B------:R-:W-:Y:S01]  /*7fb0*/  FADD.FTZ R5, R21, R154 ;  /* 0x0000009a15057221 */ /* 0x000fe20000010000 */
[----:B-----5:R-:W-:Y:S01]  /*7fc0*/  FADD.FTZ R170, R167, R170 ;  /* 0x000000aaa7aa7221 */ /* 0x020fe20000010000 */
[----:B------:R-:W-:Y:S01]  /*7fd0*/  F2FP.BF16.F32.PACK_AB R154, R17, R14 ;  /* 0x0000000e119a723e */ /* 0x000fe200000010ff */
[----:B------:R-:W1:Y:S01]  /*7fe0*/  MUFU.EX2 R18, R18 ;  /* 0x0000001200127308 */ /* 0x000e620000000800 */
[----:B------:R-:W-:Y:S01]  /*7ff0*/  BAR.SYNC.DEFER_BLOCKING 0xf, 0x100 ;  /* 0x03c4000000007b1d */ /* 0x000fe20000010000 */
[----:B------:R-:W-:Y:S01]  /*8000*/  FADD.FTZ R14, R160, R5 ;  /* 0x00000005a00e7221 */ /* 0x000fe20000010000 */
[----:B---3--:R-:W-:Y:S01]  /*8010*/  FADD.FTZ R5, R161, R170 ;  /* 0x000000aaa1057221 */ /* 0x008fe20000010000 */
[----:B------:R-:W-:Y:S01]  /*8020*/  F2FP.BF16.F32.PACK_AB R158, R21, R16 ;  /* 0x00000010159e723e */ /* 0x000fe200000010ff */
[----:B------:R-:W-:Y:S01]  /*8030*/  FMUL.FTZ R71, R71, R173 ;  /* 0x000000ad47477220 */ /* 0x000fe20000410000 */
[----:B------:R-:W-:Y:S01]  /*8040*/  FADD.FTZ R15, R23, R14 ;  /* 0x0000000e170f7221 */ /* 0x000fe20000010000 */
[----:B------:R-:W-:Y:S01]  /*8050*/  F2FP.BF16.F32.PACK_AB R159, R167, R166 ;  /* 0x000000a6a79f723e */ /* 0x000fe200000010ff */
[----:B------:R-:W2:Y:S01]  /*8060*/  MUFU.EX2 R163, R174 ;  /* 0x000000ae00a37308 */ /* 0x000ea20000000800 */
[C---:B0-----:R-:W-:Y:S01]  /*8070*/  FADD.FTZ R14, R162.reuse, R5 ;  /* 0x00000005a20e7221 */ /* 0x041fe20000010000 */
[----:B------:R-:W-:Y:S01]  /*8080*/  F2FP.BF16.F32.PACK_AB R161, R162, R161 ;  /* 0x000000a1a2a1723e */ /* 0x000fe200000010ff */
[-C--:B------:R-:W-:Y:S01]  /*8090*/  FMUL.FTZ R74, R74, R173.reuse ;  /* 0x000000ad4a4a7220 */ /* 0x080fe20000410000 */
[----:B------:R-:W-:Y:S01]  /*80a0*/  F2FP.BF16.F32.PACK_AB R160, R23, R160 ;  /* 0x000000a017a0723e */ /* 0x000fe200000010ff */
        /* <DEDUP_REMOVED lines=13> */
[----:B------:R2:W-:Y:S01]  /*8180*/  STSM.16.M88.4 [R10+0x26800], R152 ;  /* 0x026800980a007844 */ /* 0x0005e20000000200 */
[-C--:B------:R-:W-:Y:S01]  /*8190*/  FMUL.FTZ R94, R94, R173.reuse ;  /* 0x000000ad5e5e7220 */ /* 0x080fe20000410000 */
[-C--:B------:R-:W-:Y:S01]  /*81a0*/  FMUL.FTZ R95, R95, R173.reuse ;  /* 0x000000ad5f5f7220 */ /* 0x080fe20000410000 */
[-C--:B------:R-:W-:Y:S01]  /*81b0*/  FMUL.FTZ R98, R98, R173.reuse ;  /* 0x000000ad62627220 */ /* 0x080fe20000410000 */
[----:B------:R2:W-:Y:S01]  /*81c0*/  STSM.16.M88.4 [R9], R156 ;  /* 0x0000009c09007844 */ /* 0x0005e20000000200 */
[-C--:B------:R-:W-:Y:S01]  /*81d0*/  FMUL.FTZ R99, R99, R173.reuse ;  /* 0x000000ad63637220 */ /* 0x080fe20000410000 */
[----:B------:R-:W3:Y:S01]  /*81e0*/  MUFU.EX2 R164, R164 ;  /* 0x000000a400a47308 */ /* 0x000ee20000000800 */
[C---:B0-----:R-:W-:Y:S01]  /*81f0*/  FADD.FTZ R15, R165.reuse, R22 ;  /* 0x00000016a50f7221 */ /* 0x041fe20000010000 */
[----:B------:R-:W-:Y:S01]  /*8200*/  F2FP.BF16.F32.PACK_AB R162, R165, R18 ;  /* 0x00000012a5a2723e */ /* 0x000fe200000010ff */
[-C--:B------:R-:W-:Y:S01]  /*8210*/  FMUL.FTZ R102, R102, R173.reuse ;  /* 0x000000ad66667220 */ /* 0x080fe20000410000 */
[-C--:B------:R-:W-:Y:S01]  /*8220*/  FMUL.FTZ R103, R103, R173.reuse ;  /* 0x000000ad67677220 */ /* 0x080fe20000410000 */
[-C--:B------:R-:W-:Y:S01]  /*8230*/  FMUL.FTZ R106, R106, R173.reuse ;  /* 0x000000ad6a6a7220 */ /* 0x080fe20000410000 */
[-C--:B------:R-:W-:Y:S01]  /*8240*/  FMUL.FTZ R107, R107, R173.reuse ;  /* 0x000000ad6b6b7220 */ /* 0x080fe20000410000 */
[----:B------:R-:W-:Y:S01]  /*8250*/  FMUL.FTZ R110, R110, R173 ;  /* 0x000000ad6e6e7220 */ /* 0x000fe20000410000 */
[----:B------:R-:W0:Y:S01]  /*8260*/  MUFU.EX2 R178, R178 ;  /* 0x000000b200b27308 */ /* 0x000e220000000800 */
        /* <DEDUP_REMOVED lines=30> */
[----:B------:R-:W-:Y:S01]  /*8450*/  FMUL.FTZ R151, R151, R173 ;  /* 0x000000ad97977220 */ /* 0x000fe20000410000 */
[----:B------:R-:W1:Y:S01]  /*8460*/  MUFU.EX2 R179, R179 ;  /* 0x000000b300b37308 */ /* 0x000e620000000800 */
[----:B---3--:R-:W-:-:S07]  /*8470*/  FADD.FTZ R6, R20, R5 ;  /* 0x0000000514067221 */ /* 0x008fce0000010000 */
[----:B------:R-:W3:Y:S01]  /*8480*/  MUFU.EX2 R182, R182 ;  /* 0x000000b600b67308 */ /* 0x000ee20000000800 */
[C---:B0-----:R-:W-:Y:S01]  /*8490*/  F2FP.BF16.F32.PACK_AB R166, R13.reuse, R20 ;  /* 0x000000140da6723e */ /* 0x041fe200000010ff */
[----:B------:R-:W-:-:S06]  /*84a0*/  FADD.FTZ R5, R13, R6 ;  /* 0x000000060d057221 */ /* 0x000fcc0000010000 */
[----:B------:R-:W0:Y:S01]  /*84b0*/  MUFU.EX2 R183, R183 ;  /* 0x000000b700b77308 */ /* 0x000e220000000800 */
[C---:B-1----:R-:W-:Y:S01]  /*84c0*/  FADD.FTZ R15, R179.reuse, R16 ;  /* 0x00000010b30f7221 */ /* 0x042fe20000010000 */
[----:B------:R-:W-:-:S03]  /*84d0*/  F2FP.BF16.F32.PACK_AB R165, R179, R178 ;  /* 0x000000b2b3a5723e */ /* 0x000fc600000010ff */
[----:B---3--:R-:W-:Y:S01]  /*84e0*/  FADD.FTZ R14, R182, R15 ;  /* 0x0000000fb60e7221 */ /* 0x008fe20000010000 */
[----:B0-----:R-:W-:-:S03]  /*84f0*/  F2FP.BF16.F32.PACK_AB R167, R183, R182 ;  /* 0x000000b6b7a7723e */ /* 0x001fc600000010ff */
[----:B------:R-:W-:Y:S02]  /*8500*/  FADD.FTZ R6, R183, R14 ;  /* 0x0000000eb7067221 */ /* 0x000fe40000010000 */
[----:B------:R2:W-:Y:S01]  /*8510*/  STSM.16.M88.4 [R7], R164 ;  /* 0x000000a407007844 */ /* 0x0005e20000000200 */
[----:B------:R-:W-:Y:S05]  /*8520*/  @!P0 BRA `(.L_x_3916) ;  /* 0x0000000000048947 */ /* 0x000fea0003800000 */
[----:B------:R-:W-:Y:S01]  /*8530*/  BPT.TRAP 0x1 ;  /* 0x000000040000795c */ /* 0x000fe20000300000 */
.L_x_3916:
[----:B------:R0:W1:Y:S01]  /*8540*/  SYNCS.PHASECHK.TRANS64.TRYWAIT P1, [UR26+0x28c50], R11 ;  /* 0x028c500bff0075a7 */ /* 0x000062000802015a */
[----:B------:R-:W-:Y:S05]  /*8550*/  @!P0 BRA `(.L_x_3917) ;  /* 0x0000000000048947 */ /* 0x000fea0003800000 */
[----:B------:R-:W-:Y:S01]  /*8560*/  BPT.TRAP 0x1 ;  /* 0x000000040000795c */ /* 0x000fe20000300000 */
.L_x_3917:
[----:B-1----:R-:W-:Y:S05]  /*8570*/  @P1 BRA `(.L_x_3918) ;  /* 0x0000000000081947 */ /* 0x002fea0003800000 */
[----:B------:R-:W1:Y:S02]  /*8580*/  SYNCS.PHASECHK.TRANS64.TRYWAIT P1, [UR26+0x28c50], R11 ;  /* 0x028c500bff0075a7 */ /* 0x000e64000802015a */
[----:B-1----:R-:W-:Y:S05]  /*8590*/  @!P1 BRA `(.L_x_3919) ;  /* 0x00000070000c9947 */ /* 0x002fea0003800000 */
.L_x_3918:
        /* <DEDUP_REMOVED lines=34> */
.L_x_3920:
[----:B------:R-:W-:Y:S01]  /*87c0*/  UISETP.GT.AND UP0, UPT, UR25, UR40, UPT ;  /* 0x000000281900728c */ /* 0x000fe2000bf04270 */
[----:B------:R-:W-:Y:S01]  /*87d0*/  MOV R13, R4 ;  /* 0x00000004000d7202 */ /* 0x000fe20000000f00 */
[----:B------:R-:W-:Y:S01]  /*87e0*/  UIADD3 UR7, UR26, 0x28c60, URZ ;  /* 0x00028c601a077890 */ /* 0x000fe2000fffe03f */
[----:B-1----:R-:W-:Y:S01]  /*87f0*/  IMAD.MOV.U32 R12, RZ, RZ, R3 ;  /* 0x000000ffff0c7224 */ /* 0x002fe200078e0003 */
[----:B------:R-:W-:Y:S02]  /*8800*/  UIADD3 UR25, UR25, -0x1, URZ ;  /* 0xffffffff19197890 */ /* 0x000fe4000fffe03f */
[----:B------:R-:W-:Y:S01]  /*8810*/  PLOP3.LUT P1, PT, PT, PT, UP0, 0x80, 0x0 ;  /* 0x000000000000781c */ /* 0x000fe20003f2f008 */
[----:B------:R-:W-:-:S09]  /*8820*/  UPRMT UR7, UR44, 0x654, UR7 ;  /* 0x000006542c077896 */ /* 0x000fd20008000007 */
[----:B------:R-:W-:Y:S01]  /*8830*/  SYNCS.ARRIVE.TRANS64.RED.A1T0 RZ, [UR7], RZ ;  /* 0x000000ffffff79a7 */ /* 0x000fe20008100407 */
[----:B------:R-:W-:Y:S02]  /*8840*/  UMOV UR7, UR4 ;  /* 0x0000000400077c82 */ /* 0x000fe40008000000 */
[----:B------:R-:W-:Y:S05]  /*8850*/  @P1 BRA `(.L_x_3921) ;  /* 0xffffffe400dc1947 */ /* 0x000fea000383ffff */
.L_x_3910:
[----:B--23--:R-:W2:Y:S01]  /*8860*/  SHFL.BFLY PT, R8, R5, 0x2, 0x1f ;  /* 0x0c401f0005087f89 */ /* 0x00cea200000e0000 */
[----:B------:R-:W-:Y:S08]  /*8870*/  BAR.ARV 0x8, 0x100 ;  /* 0x0204000000007b1d */ /* 0x000ff00000002000 */
[----:B------:R-:W-:Y:S01]  /*8880*/  BAR.SYNC.DEFER_BLOCKING 0xf, 0x100 ;  /* 0x03c4000000007b1d */ /* 0x000fe20000010000 */
[----:B------:R-:W-:-:S02]  /*8890*/  ISETP.NE.AND P0, PT, R2, RZ, PT ;  /* 0x000000ff0200720c */ /* 0x000fc40003f05270 */
[----:B------:R-:W-:-:S03]  /*88a0*/  MOV R2, RZ ;  /* 0x000000ff00027202 */ /* 0x000fc60000000f00 */
[----:B------:R-:W3:Y:S01]  /*88b0*/  SHFL.BFLY PT, R9, R6, 0x2, 0x1f ;  /* 0x0c401f0006097f89 */ /* 0x000ee200000e0000 */
[----:B--2---:R-:W-:Y:S01]  /*88c0*/  FADD.FTZ R8, R8, R5 ;  /* 0x0000000508087221 */ /* 0x004fe20000010000 */
[----:B------:R-:W-:-:S04]  /*88d0*/  IMAD.U32 R5, RZ, RZ, UR4 ;  /* 0x00000004ff057e24 */ /* 0x000fc8000f8e00ff */
[----:B------:R-:W0:Y:S01]  /*88e0*/  SHFL.BFLY PT, R7, R8, 0x1, 0x1f ;  /* 0x0c201f0008077f89 */ /* 0x000e2200000e0000 */
[----:B------:R-:W-:Y:S01]  /*88f0*/  IMAD R0, R5, 0x40, R0 ;  /* 0x0000004005007824 */ /* 0x000fe200078e0200 */
[----:B------:R-:W-:-:S04]  /*8900*/  MOV R5, 0xff800000 ;  /* 0xff80000000057802 */ /* 0x000fc80000000f00 */
[----:B------:R-:W-:Y:S01]  /*8910*/  @!P0 LEA R0, R0, UR39, 0x2 ;  /* 0x0000002700008c11 */ /* 0x000fe2000f8e10ff */
[----:B---3--:R-:W-:Y:S01]  /*8920*/  FADD.FTZ R9, R9, R6 ;  /* 0x0000000609097221 */ /* 0x008fe20000010000 */
[----:B------:R-:W-:-:S04]  /*8930*/  IMAD.MOV.U32 R6, RZ, RZ, -0x800000 ;  /* 0xff800000ff067424 */ /* 0x000fc800078e00ff */
[----:B------:R-:W2:Y:S01]  /*8940*/  SHFL.BFLY PT, R10, R9, 0x1, 0x1f ;  /* 0x0c201f00090a7f89 */ /* 0x000ea200000e0000 */
[----:B0-----:R-:W-:Y:S01]  /*8950*/  FADD.FTZ R11, R8, R7 ;  /* 0x00000007080b7221 */ /* 0x001fe20000010000 */
[----:B------:R-:W-:-:S04]  /*8960*/  IMAD.MOV.U32 R7, RZ, RZ, RZ ;  /* 0x000000ffff077224 */ /* 0x000fc800078e00ff */
[----:B------:R-:W-:-:S13]  /*8970*/  FSETP.NE.FTZ.AND P1, PT, R11, RZ, PT ;  /* 0x000000ff0b00720b */ /* 0x000fda0003f35000 */
[----:B------:R-:W0:Y:S01]  /*8980*/  @P1 MUFU.RCP R7, R11 ;  /* 0x0000000b00071308 */ /* 0x000e220000001000 */
[----:B--2---:R-:W-:-:S05]  /*8990*/  FADD.FTZ R10, R9, R10 ;  /* 0x0000000a090a7221 */ /* 0x004fca0000010000 */
[----:B------:R-:W-:Y:S02]  /*89a0*/  FSETP.NE.FTZ.AND P2, PT, R10, RZ, PT ;  /* 0x000000ff0a00720b */ /* 0x000fe40003f55000 */
[----:B------:R-:W-:Y:S01]  /*89b0*/  @P1 MUFU.LG2 R8, R11 ;  /* 0x0000000b00081308 */ /* 0x000fe20000000c00 */
[----:B0-----:R-:W-:Y:S01]  /*89c0*/  @!P0 STS [R0+0x28800], R7 ;  /* 0x0288000700008388 */ /* 0x001fe20000000800 */
[-C--:B------:R-:W-:Y:S01]  /*89d0*/  FMUL.FTZ R24, R24, R7.reuse ;  /* 0x0000000718187220 */ /* 0x080fe20000410000 */
[----:B------:R-:W-:-:S08]  /*89e0*/  FMUL.FTZ R25, R25, R7 ;  /* 0x0000000719197220 */ /* 0x000fd00000410000 */
[----:B------:R-:W0:Y:S01]  /*89f0*/  @P2 MUFU.RCP R2, R10 ;  /* 0x0000000a00022308 */ /* 0x000e220000001000 */
[-C--:B------:R-:W-:Y:S01]  /*8a00*/  FMUL.FTZ R28, R28, R7.reuse ;  /* 0x000000071c1c7220 */ /* 0x080fe20000410000 */
[-C--:B------:R-:W-:Y:S01]  /*8a10*/  FMUL.FTZ R29, R29, R7.reuse ;  /* 0x000000071d1d7220 */ /* 0x080fe20000410000 */
[-C--:B------:R-:W-:Y:S01]  /*8a20*/  FMUL.FTZ R32, R32, R7.reuse ;  /* 0x0000000720207220 */ /* 0x080fe20000410000 */
[-C--:B------:R-:W-:Y:S01]  /*8a30*/  FMUL.FTZ R33, R33, R7.reuse ;  /* 0x0000000721217220 */ /* 0x080fe20000410000 */
[-C--:B------:R-:W-:Y:S01]  /*8a40*/  FMUL.FTZ R36, R36, R7.reuse ;  /* 0x0000000724247220 */ /* 0x080fe20000410000 */
[-C--:B------:R-:W-:Y:S01]  /*8a50*/  FMUL.FTZ R37, R37, R7.reuse ;  /* 0x0000000725257220 */ /* 0x080fe20000410000 */
[-C--:B------:R-:W-:Y:S01]  /*8a60*/  FMUL.FTZ R40, R40, R7.reuse ;  /* 0x0000000728287220 */ /* 0x080fe20000410000 */
[----:B------:R2:W3:Y:S01]  /*8a70*/  @P2 MUFU.LG2 R9, R10 ;  /* 0x0000000a00092308 */ /* 0x0004e20000000c00 */
        /* <DEDUP_REMOVED lines=8> */
[----:B0-----:R0:W-:Y:S01]  /*8b00*/  @!P0 STS [R0+0x28820], R2 ;  /* 0x0288200200008388 */ /* 0x0011e20000000800 */
[----:B--2---:R-:W-:-:S02]  /*8b10*/  IMAD.U32 R10, RZ, RZ, UR14 ;  /* 0x0000000eff0a7e24 */ /* 0x004fc4000f8e00ff */
        /* <DEDUP_REMOVED lines=8> */
[----:B0-----:R-:W-:Y:S01]  /*8ba0*/  MOV R0, UR14 ;  /* 0x0000000e00007c02 */ /* 0x001fe20008000f00 */
        /* <DEDUP_REMOVED lines=41> */
[----:B------:R-:W-:Y:S01]  /*8e40*/  @P1 FMUL.FTZ R7, R8, 0.69314718246459960938 ;  /* 0x3f31721808071820 */ /* 0x000fe20000410000 */
[----:B---3--:R-:W-:Y:S01]  /*8e50*/  @P2 FMUL.FTZ R9, R9, 0.69314718246459960938 ;  /* 0x3f31721809092820 */ /* 0x008fe20000410000 */
        /* <DEDUP_REMOVED lines=68> */
.L_x_3874:
[----:B------:R-:W-:Y:S05]  /*92a0*/  @P0 BRA `(.L_x_3922) ;  /* 0x0000002000f80947 */ /* 0x000fea0003800000 */
[----:B------:R-:W0:Y:S01]  /*92b0*/  S2R R0, SR_TID.X ;  /* 0x0000000000007919 */ /* 0x000e220000002100 */
[----:B------:R-:W2:Y:S01]  /*92c0*/  S2UR UR5, SR_CgaCtaId ;  /* 0x00000000000579c3 */ /* 0x000ea20000008800 */
[----:B------:R-:W-:Y:S01]  /*92d0*/  UMOV UR4, 0x400 ;  /* 0x0000040000047882 */ /* 0x000fe20000000000 */
[----:B------:R-:W-:-:S06]  /*92e0*/  IMAD R2, RZ, RZ, -UR42 ;  /* 0x8000002aff027e24 */ /* 0x000fcc000f8e02ff */
[----:B------:R-:W-:Y:S08]  /*92f0*/  BAR.SYNC.DEFER_BLOCKING 0x1, 0x100 ;  /* 0x0044000000007b1d */ /* 0x000ff00000010000 */
[----:B------:R-:W3:Y:S08]  /*9300*/  S2UR UR6, SR_CTAID.Y ;  /* 0x00000000000679c3 */ /* 0x000ef00000002600 */
[----:B------:R-:W3:Y:S01]  /*9310*/  LDC R3, c[0x0][0xc50] ;  /* 0x00031400ff037b82 */ /* 0x000ee20000000800 */
[----:B--2---:R-:W-:-:S07]  /*9320*/  ULEA UR4, UR5, UR4, 0x18 ;  /* 0x0000000405047291 */ /* 0x004fce000f8ec03f */
[----:B------:R-:W2:Y:S01]  /*9330*/  LDC R7, c[0x0][0xbe8] ;  /* 0x0002fa00ff077b82 */ /* 0x000ea20000000800 */
[----:B------:R-:W-:Y:S01]  /*9340*/  UIADD3 UR4, UR4, 0x28c20, URZ ;  /* 0x00028c2004047890 */ /* 0x000fe2000fffe03f */
[----:B0-----:R-:W-:-:S03]  /*9350*/  VIADD R18, R0, 0xffffff80 ;  /* 0xffffff8000127836 */ /* 0x001fc60000000000 */
[----:B------:R-:W-:Y:S02]  /*9360*/  UPRMT UR4, URZ, 0x654, UR4 ;  /* 0x000006543f047896 */ /* 0x000fe40008000004 */
[----:B------:R-:W-:-:S04]  /*9370*/  SHF.R.S32.HI R21, RZ, 0x1f, R18 ;  /* 0x0000001fff157819 */ /* 0x000fc80000011412 */
[----:B------:R-:W-:Y:S01]  /*9380*/  LEA.HI R4, R21, R18, RZ, 0x7 ;  /* 0x0000001215047211 */ /* 0x000fe200078f38ff */
[----:B---3--:R-:W-:Y:S01]  /*9390*/  IMAD R2, R3, R2, UR6 ;  /* 0x0000000603027e24 */ /* 0x008fe2000f8e0202 */
[----:B------:R-:W-:Y:S01]  /*93a0*/  USHF.R.S32.HI UR6, URZ, 0x1f, UR42 ;  /* 0x0000001f3f067899 */ /* 0x000fe2000801142a */
[----:B------:R-:W-:Y:S01]  /*93b0*/  SYNCS.ARRIVE.TRANS64.RED.A1T0 RZ, [UR4], RZ ;  /* 0x000000ffffff79a7 */ /* 0x000fe20008100404 */
[----:B------:R-:W-:Y:S02]  /*93c0*/  SHF.R.S32.HI R0, RZ, 0x7, R4 ;  /* 0x00000007ff007819 */ /* 0x000fe40000011404 */
[----:B------:R-:W-:Y:S02]  /*93d0*/  LOP3.LUT R9, R4, 0xffffff80, RZ, 0xc0, !PT ;  /* 0xffffff8004097812 */ /* 0x000fe400078ec0ff */
[----:B------:R-:W-:Y:S01]  /*93e0*/  SHF.R.S32.HI R3, RZ, 0x1f, R2 ;  /* 0x0000001fff037819 */ /* 0x000fe20000011402 */
[----:B------:R-:W0:Y:S01]  /*93f0*/  SHFL.IDX PT, R10, R0, RZ, 0x1f ;  /* 0x00001fff000a7589 */ /* 0x000e2200000e0000 */
[----:B------:R-:W-:-:S02]  /*9400*/  IADD3 R8, R18, -R9, RZ ;  /* 0x8000000912087210 */ /* 0x000fc40007ffe0ff */
[----:B--2---:R-:W-:Y:S02]  /*9410*/  ISETP.NE.AND P1, PT, R7, 0x1, PT ;  /* 0x000000010700780c */ /* 0x004fe40003f25270 */
[----:B------:R-:W-:-:S04]  /*9420*/  SHF.R.S32.HI R155, RZ, 0x1f, R8 ;  /* 0x0000001fff9b7819 */ /* 0x000fc80000011408 */
[----:B------:R-:W-:-:S04]  /*9430*/  LEA.HI R9, R155, R8, RZ, 0x2 ;  /* 0x000000089b097211 */ /* 0x000fc800078f10ff */
[----:B------:R-:W-:Y:S02]  /*9440*/  SHF.R.S32.HI R154, RZ, 0x2, R9 ;  /* 0x00000002ff9a7819 */ /* 0x000fe40000011409 */
[----:B0-----:R-:W-:-:S13]  /*9450*/  ISETP.NE.AND P0, PT, R10, RZ, PT ;  /* 0x000000ff0a00720c */ /* 0x001fda0003f05270 */
[----:B------:R-:W-:Y:S05]  /*9460*/  @P0 BRA `(.L_x_3923) ;  /* 0x0000000400440947 */ /* 0x000fea0003800000 */
[----:B------:R-:W0:Y:S01]  /*9470*/  LDC R19, c[0x0][0xbe8] ;  /* 0x0002fa00ff137b82 */ /* 0x000e220000000800 */
[----:B------:R-:W-:Y:S01]  /*9480*/  LOP3.LUT R11, R4, 0xffffff80, RZ, 0xc0, !PT ;  /* 0xffffff80040b7812 */ /* 0x000fe200078ec0ff */
[----:B------:R-:W2:Y:S01]  /*9490*/  S2R R23, SR_CTAID.X ;  /* 0x0000000000177919 */ /* 0x000ea20000002500 */
[----:B------:R-:W-:Y:S01]  /*94a0*/  LEA.HI R10, R21, R18, RZ, 0x2 ;  /* 0x00000012150a7211 */ /* 0x000fe200078f10ff */
[----:B------:R-:W-:Y:S02]  /*94b0*/  ULDC.64 UR4, c[0x0][0xbd0] ;  /* 0x0002f40000047ab9 */ /* 0x000fe40000000a00 */
[----:B------:R-:W-:Y:S01]  /*94c0*/  IMAD.IADD R20, R18, 0x1, -R11 ;  /* 0x0000000112147824 */ /* 0x000fe200078e0a0b */
[----:B------:R-:W-:Y:S01]  /*94d0*/  LOP3.LUT R17, R10, 0xfffffffc, RZ, 0xc0, !PT ;  /* 0xfffffffc0a117812 */ /* 0x000fe200078ec0ff */
[----:B------:R-:W3:Y:S01]  /*94e0*/  S2UR UR7, SR_CTAID.Z ;  /* 0x00000000000779c3 */ /* 0x000ee20000002700 */
[----:B------:R-:W-:Y:S02]  /*94f0*/  UIMAD.WIDE.U32 UR8, UR42, UR4, URZ ;  /* 0x000000042a0872a5 */ /* 0x000fe4000f8e003f */
[----:B------:R-:W-:Y:S01]  /*9500*/  SHF.R.S32.HI R11, RZ, 0x1f, R20 ;  /* 0x0000001fff0b7819 */ /* 0x000fe20000011414 */
[----:B------:R-:W-:Y:S01]  /*9510*/  IMAD.IADD R10, R18, 0x1, -R17 ;  /* 0x00000001120a7824 */ /* 0x000fe200078e0a11 */
[----:B------:R-:W-:-:S02]  /*9520*/  UIMAD UR4, UR6, UR4, URZ ;  /* 0x00000004060472a4 */ /* 0x000fc4000f8e023f */
[C---:B------:R-:W-:Y:S01]  /*9530*/  LEA.HI R22, R11.reuse, R20, RZ, 0x2 ;  /* 0x000000140b167211 */ /* 0x040fe200078f10ff */
[----:B------:R-:W4:Y:S01]  /*9540*/  LDC.64 R14, c[0x0][0xbd8] ;  /* 0x0002f600ff0e7b82 */ /* 0x000f220000000a00 */
[----:B------:R-:W-:Y:S01]  /*9550*/  LEA.HI R12, R10, R10, RZ, 0x1 ;  /* 0x0000000a0a0c7211 */ /* 0x000fe200078f08ff */
[----:B------:R-:W-:Y:S01]  /*9560*/  UIMAD UR4, UR42, UR5, UR4 ;  /* 0x000000052a0472a4 */ /* 0x000fe2000f8e0204 */
[--C-:B------:R-:W-:Y:S02]  /*9570*/  SHF.R.S32.HI R4, RZ, 0x2, R22.reuse ;  /* 0x00000002ff047819 */ /* 0x100fe40000011416 */
[----:B-1----:R-:W-:Y:S01]  /*9580*/  SHF.R.S32.HI R13, RZ, 0x1f, R22 ;  /* 0x0000001fff0d7819 */ /* 0x002fe20000011416 */
[----:B------:R-:W-:Y:S01]  /*9590*/  UIADD3 UR4, UR9, UR4, URZ ;  /* 0x0000000409047290 */ /* 0x000fe2000fffe03f */
[----:B------:R-:W-:Y:S02]  /*95a0*/  LEA.HI R11, R11, R20, RZ, 0x5 ;  /* 0x000000140b0b7211 */ /* 0x000fe400078f28ff */
[----:B0-----:R-:W-:-:S02]  /*95b0*/  ISETP.NE.AND P0, PT, R19, 0x1, PT ;  /* 0x000000011300780c */ /* 0x001fc40003f05270 */
[----:B------:R-:W-:Y:S02]  /*95c0*/  LEA.HI R13, R13, R4, RZ, 0x3 ;  /* 0x000000040d0d7211 */ /* 0x000fe400078f18ff */
[----:B------:R-:W-:Y:S02]  /*95d0*/  LOP3.LUT R153, R12, 0x1ffffffe, RZ, 0xc0, !PT ;  /* 0x1ffffffe0c997812 */ /* 0x000fe400078ec0ff */
[----:B------:R-:W-:Y:S01]  /*95e0*/  LOP3.LUT R13, R13, 0xfffffff8, RZ, 0xc0, !PT ;  /* 0xfffffff80d0d7812 */ /* 0x000fe200078ec0ff */
[----:B---3--:R-:W-:Y:S01]  /*95f0*/  USHF.R.S32.HI UR5, URZ, 0x1f, UR7 ;  /* 0x0000001f3f057899 */ /* 0x008fe20008011407 */
[----:B------:R-:W-:Y:S01]  /*9600*/  SHF.R.S32.HI R11, RZ, 0x5, R11 ;  /* 0x00000005ff0b7819 */ /* 0x000fe2000001140b */
[----:B------:R-:W-:Y:S01]  /*9610*/  IMAD.IADD R153, R10, 0x1, -R153 ;  /* 0x000000010a997824 */ /* 0x000fe200078e0a99 */
[----:B------:R-:W-:Y:S02]  /*9620*/  IADD3 R4, R4, -R13, RZ ;  /* 0x8000000d04047210 */ /* 0x000fe40007ffe0ff */
[----:B------:R-:W-:Y:S01]  /*9630*/  MOV R10, UR8 ;  /* 0x00000008000a7c02 */ /* 0x000fe20008000f00 */
[----:B------:R-:W0:Y:S02]  /*9640*/  @P0 LDC R13, c[0x0][0xbec] ;  /* 0x0002fb00ff0d0b82 */ /* 0x000e240000000800 */
[----:B------:R-:W-:-:S02]  /*9650*/  IMAD R152, R11, 0x10, R4 ;  /* 0x000000100b987824 */ /* 0x000fc400078e0204 */
[C---:B----4-:R-:W-:Y:S02]  /*9660*/  IMAD R12, R14.reuse, UR5, RZ ;  /* 0x000000050e0c7c24 */ /* 0x050fe4000f8e02ff */
[----:B------:R-:W-:Y:S02]  /*9670*/  IMAD R4, R153, 0x8, R152 ;  /* 0x0000000899047824 */ /* 0x000fe400078e0298 */
[----:B------:R-:W1:Y:S01]  /*9680*/  @P0 LDC R17, c[0x0][0xbf0] ;  /* 0x0002fc00ff110b82 */ /* 0x000e620000000800 */
[----:B------:R-:W-:Y:S01]  /*9690*/  IMAD.U32 R11, RZ, RZ, UR9 ;  /* 0x00000009ff0b7e24 */ /* 0x000fe2000f8e00ff */
[----:B------:R-:W-:Y:S01]  /*96a0*/  MOV R11, UR4 ;  /* 0x00000004000b7c02 */ /* 0x000fe20008000f00 */
[----:B--2---:R-:W-:Y:S01]  /*96b0*/  IMAD R4, R23, 0x40, R4 ;  /* 0x0000004017047824 */ /* 0x004fe200078e0204 */
[----:B------:R-:W-:Y:S01]  /*96c0*/  ULDC.64 UR4, c[0x0][0xbe0] ;  /* 0x0002f80000047ab9 */ /* 0x000fe20000000a00 */
[----:B------:R-:W-:Y:S02]  /*96d0*/  IMAD R15, R15, UR7, R12 ;  /* 0x000000070f0f7c24 */ /* 0x000fe4000f8e020c */
[----:B------:R-:W-:-:S04]  /*96e0*/  IMAD.WIDE.U32 R10, R14, UR7, R10 ;  /* 0x000000070e0a7c25 */ /* 0x000fc8000f8e000a */
[----:B------:R-:W-:Y:S01]  /*96f0*/  IMAD R23, R23, 0x40, R152 ;  /* 0x0000004017177824 */ /* 0x000fe200078e0298 */
[----:B------:R-:W-:Y:S01]  /*9700*/  IADD3 R11, R11, R15, RZ ;  /* 0x0000000f0b0b7210 */ /* 0x000fe20007ffe0ff */
[----:B0-----:R-:W-:-:S04]  /*9710*/  @P0 IMAD.HI.U32 R12, R4, R13, RZ ;  /* 0x0000000d040c0227 */ /* 0x001fc800078e00ff */
[----:B------:R-:W-:Y:S02]  /*9720*/  IMAD.MOV.U32 R13, RZ, RZ, R4 ;  /* 0x000000ffff0d7224 */ /* 0x000fe400078e0004 */
[----:B------:R-:W-:Y:S01]  /*9730*/  IMAD.WIDE.U32 R10, R2, UR4, R10 ;  /* 0x00000004020a7c25 */ /* 0x000fe2000f8e000a */
[----:B-1----:R-:W-:-:S03]  /*9740*/  @P0 SHF.R.U32.HI R13, RZ, R17, R12 ;  /* 0x00000011ff0d0219 */ /* 0x002fc6000001160c */
[----:B------:R-:W-:Y:S01]  /*9750*/  IMAD R17, R3, UR4, RZ ;  /* 0x0000000403117c24 */ /* 0x000fe2000f8e02ff */
[----:B------:R-:W-:Y:S01]  /*9760*/  IADD3 R10, P0, R13, R10, RZ ;  /* 0x0000000a0d0a7210 */ /* 0x000fe20007f1e0ff */
[----:B------:R-:W-:Y:S02]  /*9770*/  IMAD.MOV R15, RZ, RZ, -R13 ;  /* 0x000000ffff0f7224 */ /* 0x000fe400078e0a0d */
[----:B------:R-:W-:Y:S01]  /*9780*/  IMAD R12, R2, UR5, R17 ;  /* 0x00000005020c7c24 */ /* 0x000fe2000f8e0211 */
[----:B------:R-:W-:Y:S01]  /*9790*/  SHF.R.S32.HI R17, RZ, 0x1f, R13 ;  /* 0x0000001fff117819 */ /* 0x000fe2000001140d */
[----:B------:R-:W-:Y:S01]  /*97a0*/  IMAD R15, R19, R15, R4 ;  /* 0x0000000f130f7224 */ /* 0x000fe200078e0204 */
[----:B------:R-:W-:Y:S01]  /*97b0*/  ULDC.64 UR4, c[0x0][0xbc8] ;  /* 0x0002f20000047ab9 */ /* 0x000fe20000000a00 */
[----:B------:R-:W-:Y:S02]  /*97c0*/  LOP3.LUT R13, R22, 0x7ffffffc, RZ, 0xc0, !PT ;  /* 0x7ffffffc160d7812 */ /* 0x000fe400078ec0ff */
[----:B------:R-:W-:-:S02]  /*97d0*/  IADD3.X R11, R17, R11, R12, P0, !PT ;  /* 0x0000000b110b7210 */ /* 0x000fc400007fe40c */
[----:B------:R-:W-:Y:S01]  /*97e0*/  SHF.R.S32.HI R4, RZ, 0x1f, R15 ;  /* 0x0000001fff047819 */ /* 0x000fe2000001140f */
[----:B------:R-:W-:Y:S02]  /*97f0*/  IMAD.IADD R20, R20, 0x1, -R13 ;  /* 0x0000000114147824 */ /* 0x000fe400078e0a0d */
[----:B------:R-:W-:-:S04]  /*9800*/  IMAD.WIDE.U32 R10, R15, UR4, R10 ;  /* 0x000000040f0a7c25 */ /* 0x000fc8000f8e000a */
[----:B------:R-:W-:-:S04]  /*9810*/  IMAD R4, R4, UR4, RZ ;  /* 0x0000000404047c24 */ /* 0x000fc8000f8e02ff */
[----:B------:R-:W-:Y:S01]  /*9820*/  IMAD R15, R15, UR5, R4 ;  /* 0x000000050f0f7c24 */ /* 0x000fe2000f8e0204 */
[----:B------:R-:W-:Y:S01]  /*9830*/  ULDC.64 UR4, c[0x0][0xba8] ;  /* 0x0002ea0000047ab9 */ /* 0x000fe20000000a00 */
[-C--:B------:R-:W-:Y:S02]  /*9840*/  LEA.HI R4, R0, R0.reuse, RZ, 0x1 ;  /* 0x0000000000047211 */ /* 0x080fe400078f08ff */
[----:B------:R-:W-:Y:S01]  /*9850*/  IMAD.IADD R11, R11, 0x1, R15 ;  /* 0x000000010b0b7824 */ /* 0x000fe200078e020f */
[----:B------:R-:W-:Y:S01]  /*9860*/  LEA R16, P0, R10, UR4, 0x2 ;  /* 0x000000040a107c11 */ /* 0x000fe2000f8010ff */
[----:B------:R-:W-:Y:S01]  /*9870*/  ULDC UR4, c[0x0][0xa88] ;  /* 0x0002a20000047ab9 */ /* 0x000fe20000000800 */
[----:B------:R-:W-:Y:S01]  /*9880*/  LOP3.LUT R15, R4, 0xfffffe, RZ, 0xc0, !PT ;  /* 0x00fffffe040f7812 */ /* 0x000fe200078ec0ff */
[----:B------:R-:W-:Y:S01]  /*9890*/  IMAD R4, R19, UR4, RZ ;  /* 0x0000000413047c24 */ /* 0x000fe2000f8e02ff */
[----:B------:R-:W-:Y:S01]  /*98a0*/  LEA.HI.X R17, R10, UR5, R11, 0x2, P0 ;  /* 0x000000050a117c11 */ /* 0x000fe200080f140b */
[----:B------:R-:W-:Y:S01]  /*98b0*/  SHFL.IDX PT, R12, R16, 0x1, 0x1c1f ;  /* 0x003c1f00100c7f89 */ /* 0x000fe200000e0000 */
[----:B------:R-:W-:Y:S01]  /*98c0*/  IADD3 R14, -R15, R0, RZ ;  /* 0x000000000f0e7210 */ /* 0x000fe20007ffe1ff */
[----:B------:R-:W-:-:S02]  /*98d0*/  IMAD.SHL.U32 R15, R20, 0x2, RZ ;  /* 0x00000002140f7824 */ /* 0x000fc400078e00ff */
[----:B------:R-:W-:Y:S01]  /*98e0*/  SHFL.IDX PT, R10, R16, RZ, 0x1c1f ;  /* 0x001c1fff100a7589 */ /* 0x000fe200000e0000 */
[----:B------:R-:W-:-:S03]  /*98f0*/  LEA R14, -R14, RZ, 0x8 ;  /* 0x000000ff0e0e7211 */ /* 0x000fc600078e41ff */
[----:B------:R-:W0:Y:S01]  /*9900*/  SHFL.IDX PT, R11, R17, RZ, 0x1c1f ;  /* 0x001c1fff110b7589 */ /* 0x000e2200000e0000 */
[----:B------:R-:W-:Y:S01]  /*9910*/  ISETP.NE.AND P0, PT, R15, R14, PT ;  /* 0x0000000e0f00720c */ /* 0x000fe20003f05270 */
[C---:B------:R-:W-:Y:S02]  /*9920*/  VIADD R15, R23.reuse, 0x8 ;  /* 0x00000008170f7836 */ /* 0x040fe40000000000 */
[----:B------:R-:W1:Y:S01]  /*9930*/  SHFL.IDX PT, R13, R17, 0x1, 0x1c1f ;  /* 0x003c1f00110d7f89 */ /* 0x000e6200000e0000 */
[-C--:B------:R-:W-:Y:S02]  /*9940*/  ISETP.GE.OR P2, PT, R23, R4.reuse, P0 ;  /* 0x000000041700720c */ /* 0x080fe40000746670 */
[----:B------:R-:W-:-:S11]  /*9950*/  ISETP.GE.OR P0, PT, R15, R4, P0 ;  /* 0x000000040f00720c */ /* 0x000fd60000706670 */
[----:B0-----:R0:W-:Y:S04]  /*9960*/  @!P2 ST.E desc[UR36][R10.64], R6 ;  /* 0x000000060a00a985 */ /* 0x0011e8000c101924 */
[----:B-1----:R0:W-:Y:S02]  /*9970*/  @!P0 ST.E desc[UR36][R12.64], R5 ;  /* 0x000000050c008985 */ /* 0x0021e4000c101924 */
.L_x_3923:
[----:B------:R-:W2:Y:S01]  /*9980*/  S2R R14, SR_CTAID.X ;  /* 0x00000000000e7919 */ /* 0x000ea20000002500 */
[----:B------:R-:W3:Y:S01]  /*9990*/  S2UR UR7, SR_CTAID.Z ;  /* 0x00000000000779c3 */ /* 0x000ee20000002700 */
[----:B------:R-:W-:Y:S01]  /*99a0*/  LEA.HI R21, R21, R18, RZ, 0x2 ;  /* 0x0000001215157211 */ /* 0x000fe200078f10ff */
[----:B------:R-:W-:Y:S01]  /*99b0*/  ULDC.64 UR8, c[0x0][0xb38] ;  /* 0x0002ce0000087ab9 */ /* 0x000fe20000000a00 */
[----:B0-----:R-:W-:Y:S01]  /*99c0*/  SHF.R.S32.HI R5, RZ, 0x1f, R9 ;  /* 0x0000001fff057819 */ /* 0x001fe20000011409 */
[----:B------:R-:W-:Y:S01]  /*99d0*/  UIMAD UR6, UR6, UR8, URZ ;  /* 0x00000008060672a4 */ /* 0x000fe2000f8e023f */
[----:B------:R-:W-:Y:S01]  /*99e0*/  LOP3.LUT R21, R21, 0xfffffffc, RZ, 0xc0, !PT ;  /* 0xfffffffc15157812 */ /* 0x000fe200078ec0ff */
[----:B------:R-:W-:Y:S01]  /*99f0*/  UIMAD.WIDE.U32 UR4, UR42, UR8, URZ ;  /* 0x000000082a0472a5 */ /* 0x000fe2000f8e003f */
[----:B------:R-:W-:Y:S01]  /*9a00*/  LEA.HI R5, R5, R154, RZ, 0x3 ;  /* 0x0000009a05057211 */ /* 0x000fe200078f18ff */
[----:B-1----:R-:W0:Y:S01]  /*9a10*/  LDC.64 R12, c[0x0][0xb40] ;  /* 0x0002d000ff0c7b82 */ /* 0x002e220000000a00 */
[----:B------:R-:W-:Y:S01]  /*9a20*/  IADD3 R21, R18, -R21, RZ ;  /* 0x8000001512157210 */ /* 0x000fe20007ffe0ff */
[----:B------:R-:W-:Y:S01]  /*9a30*/  UIMAD UR6, UR42, UR9, UR6 ;  /* 0x000000092a0672a4 */ /* 0x000fe2000f8e0206 */
[----:B------:R-:W-:Y:S01]  /*9a40*/  LOP3.LUT R5, R5, 0xfffffff8, RZ, 0xc0, !PT ;  /* 0xfffffff805057812 */ /* 0x000fe200078ec0ff */
[----:B------:R-:W-:Y:S01]  /*9a50*/  BSSY B0, `(.L_x_3924) ;  /* 0x00000fc000007945 */ /* 0x000fe20003800000 */
[----:B------:R-:W-:Y:S01]  /*9a60*/  LEA.HI R4, R21, R21, RZ, 0x1 ;  /* 0x0000001515047211 */ /* 0x000fe200078f08ff */
[----:B------:R-:W-:Y:S01]  /*9a70*/  UIADD3 UR6, UR5, UR6, URZ ;  /* 0x0000000605067290 */ /* 0x000fe2000fffe03f */
[----:B------:R-:W-:Y:S01]  /*9a80*/  LEA.HI R155, R155, R8, RZ, 0x5 ;  /* 0x000000089b9b7211 */ /* 0x000fe200078f28ff */
[----:B------:R-:W1:Y:S01]  /*9a90*/  @P1 LDC R10, c[0x0][0xbec] ;  /* 0x0002fb00ff0a1b82 */ /* 0x000e620000000800 */
[----:B------:R-:W-:Y:S01]  /*9aa0*/  IMAD.IADD R154, R154, 0x1, -R5 ;  /* 0x000000019a9a7824 */ /* 0x000fe200078e0a05 */
[----:B------:R-:W-:-:S02]  /*9ab0*/  LOP3.LUT R4, R4, 0x1ffffffe, RZ, 0xc0, !PT ;  /* 0x1ffffffe04047812 */ /* 0x000fc400078ec0ff */
[----:B------:R-:W-:Y:S02]  /*9ac0*/  SHF.R.S32.HI R155, RZ, 0x5, R155 ;  /* 0x00000005ff9b7819 */ /* 0x000fe4000001149b */
[----:B------:R-:W-:Y:S01]  /*9ad0*/  MOV R5, UR5 ;  /* 0x0000000500057c02 */ /* 0x000fe20008000f00 */
[----:B------:R-:W-:Y:S01]  /*9ae0*/  IMAD.IADD R4, R21, 0x1, -R4 ;  /* 0x0000000115047824 */ /* 0x000fe200078e0a04 */
[----:B------:R-:W4:Y:S01]  /*9af0*/  @P1 LDC R17, c[0x0][0xbf0] ;  /* 0x0002fc00ff111b82 */ /* 0x000f220000000800 */
[----:B------:R-:W-:Y:S01]  /*9b00*/  LEA R155, R155, R154, 0x4 ;  /* 0x0000009a9b9b7211 */ /* 0x000fe200078e20ff */
[----:B---3--:R-:W-:Y:S01]  /*9b10*/  USHF.R.S32.HI UR8, URZ, 0x1f, UR7 ;  /* 0x0000001f3f087899 */ /* 0x008fe20008011407 */
[----:B------:R-:W-:Y:S01]  /*9b20*/  IMAD.U32 R5, RZ, RZ, UR6 ;  /* 0x00000006ff057e24 */ /* 0x000fe2000f8e00ff */
[----:B------:R-:W-:Y:S02]  /*9b30*/  LOP3.LUT R9, R9, 0x7ffffffc, RZ, 0xc0, !PT ;  /* 0x7ffffffc09097812 */ /* 0x000fe400078ec0ff */
[----:B------:R-:W-:-:S02]  /*9b40*/  IMAD R11, R4, 0x8, R155 ;  /* 0x00000008040b7824 */ /* 0x000fc400078e029b */
[----:B------:R-:W-:Y:S01]  /*9b50*/  IMAD.U32 R4, RZ, RZ, UR4 ;  /* 0x00000004ff047e24 */ /* 0x000fe2000f8e00ff */
[----:B------:R-:W-:Y:S01]  /*9b60*/  ULDC.64 UR4, c[0x0][0xb48] ;  /* 0x0002d20000047ab9 */ /* 0x000fe20000000a00 */
[----:B0-----:R-:W-:Y:S02]  /*9b70*/  IMAD R6, R12, UR8, RZ ;  /* 0x000000080c067c24 */ /* 0x001fe4000f8e02ff */
[----:B--2---:R-:W-:Y:S02]  /*9b80*/  IMAD R15, R14, 0x40, R11 ;  /* 0x000000400e0f7824 */ /* 0x004fe400078e020b */
[----:B------:R-:W-:Y:S02]  /*9b90*/  IMAD R13, R13, UR7, R6 ;  /* 0x000000070d0d7c24 */ /* 0x000fe4000f8e0206 */
[----:B-1----:R-:W-:Y:S01]  /*9ba0*/  @P1 IMAD.HI.U32 R10, R15, R10, RZ ;  /* 0x0000000a0f0a1227 */ /* 0x002fe200078e00ff */
[----:B------:R-:W-:-:S03]  /*9bb0*/  MOV R11, R15 ;  /* 0x0000000f000b7202 */ /* 0x000fc60000000f00 */
[----:B------:R-:W-:-:S04]  /*9bc0*/  IMAD.WIDE.U32 R4, R12, UR7, R4 ;  /* 0x000000070c047c25 */ /* 0x000fc8000f8e0004 */
[----:B------:R-:W-:Y:S01]  /*9bd0*/  IMAD R3, R3, UR4, RZ ;  /* 0x0000000403037c24 */ /* 0x000fe2000f8e02ff */
[----:B----4-:R-:W-:Y:S01]  /*9be0*/  @P1 SHF.R.U32.HI R11, RZ, R17, R10 ;  /* 0x00000011ff0b1219 */ /* 0x010fe2000001160a */
[----:B------:R-:W-:Y:S02]  /*9bf0*/  IMAD.IADD R5, R5, 0x1, R13 ;  /* 0x0000000105057824 */ /* 0x000fe400078e020d */
[C---:B------:R-:W-:Y:S01]  /*9c00*/  IMAD R13, R2.reuse, UR5, R3 ;  /* 0x00000005020d7c24 */ /* 0x040fe2000f8e0203 */
[----:B------:R-:W-:Y:S01]  /*9c10*/  SHF.R.S32.HI R6, RZ, 0x1f, R11 ;  /* 0x0000001fff067819 */ /* 0x000fe2000001140b */
[----:B------:R-:W-:Y:S01]  /*9c20*/  IMAD.WIDE.U32 R2, R2, UR4, R4 ;  /* 0x0000000402027c25 */ /* 0x000fe2000f8e0004 */
[----:B------:R-:W-:-:S03]  /*9c30*/  ULDC.64 UR4, c[0x0][0xb30] ;  /* 0x0002cc0000047ab9 */ /* 0x000fc60000000a00 */
[----:B------:R-:W-:Y:S01]  /*9c40*/  IMAD.MOV R10, RZ, RZ, -R11 ;  /* 0x000000ffff0a7224 */ /* 0x000fe200078e0a0b */
[----:B------:R-:W-:Y:S01]  /*9c50*/  IADD3 R3, R3, R13, RZ ;  /* 0x0000000d03037210 */ /* 0x000fe20007ffe0ff */
[----:B------:R-:W-:Y:S02]  /*9c60*/  IMAD R6, R6, UR4, RZ ;  /* 0x0000000406067c24 */ /* 0x000fe4000f8e02ff */
[----:B------:R-:W-:Y:S02]  /*9c70*/  IMAD R5, R7, R10, R15 ;  /* 0x0000000a07057224 */ /* 0x000fe400078e020f */
[C---:B------:R-:W-:Y:S01]  /*9c80*/  IMAD R13, R11.reuse, UR5, R6 ;  /* 0x000000050b0d7c24 */ /* 0x040fe2000f8e0206 */
[----:B------:R-:W-:Y:S01]  /*9c90*/  LEA.HI R6, R0, R0, RZ, 0x1 ;  /* 0x0000000000067211 */ /* 0x000fe200078f08ff */
[----:B------:R-:W-:Y:S01]  /*9ca0*/  IMAD.WIDE.U32 R2, R11, UR4, R2 ;  /* 0x000000040b027c25 */ /* 0x000fe2000f8e0002 */
[----:B------:R-:W-:Y:S01]  /*9cb0*/  SHF.R.S32.HI R4, RZ, 0x1f, R5 ;  /* 0x0000001fff047819 */ /* 0x000fe20000011405 */
[----:B------:R-:W-:-:S02]  /*9cc0*/  ULDC.64 UR4, c[0x0][0xb28] ;  /* 0x0002ca0000047ab9 */ /* 0x000fc40000000a00 */
[----:B------:R-:W-:Y:S02]  /*9cd0*/  IMAD.IADD R3, R3, 0x1, R13 ;  /* 0x0000000103037824 */ /* 0x000fe400078e020d */
[----:B------:R-:W-:Y:S02]  /*9ce0*/  IMAD R4, R4, UR4, RZ ;  /* 0x0000000404047c24 */ /* 0x000fe4000f8e02ff */
[----:B------:R-:W-:-:S04]  /*9cf0*/  IMAD.WIDE.U32 R2, R5, UR4, R2 ;  /* 0x0000000405027c25 */ /* 0x000fc8000f8e0002 */
[----:B------:R-:W-:Y:S01]  /*9d00*/  IMAD R11, R5, UR5, R4 ;  /* 0x00000005050b7c24 */ /* 0x000fe2000f8e0204 */
[----:B------:R-:W-:Y:S02]  /*9d10*/  ULDC.64 UR4, c[0x0][0xb00] ;  /* 0x0002c00000047ab9 */ /* 0x000fe40000000a00 */
[----:B------:R-:W-:Y:S01]  /*9d20*/  LEA R4, P0, R2, UR4, 0x2 ;  /* 0x0000000402047c11 */ /* 0x000fe2000f8010ff */
[----:B------:R-:W-:Y:S01]  /*9d30*/  IMAD.IADD R5, R3, 0x1, R11 ;  /* 0x0000000103057824 */ /* 0x000fe200078e020b */
[----:B------:R-:W-:Y:S01]  /*9d40*/  ULDC UR4, c[0x0][0xa88] ;  /* 0x0002a20000047ab9 */ /* 0x000fe20000000800 */
[----:B------:R-:W-:Y:S01]  /*9d50*/  LOP3.LUT R11, R6, 0xfffffe, RZ, 0xc0, !PT ;  /* 0x00fffffe060b7812 */ /* 0x000fe200078ec0ff */
[----:B------:R-:W-:Y:S01]  /*9d60*/  IMAD R6, R7, UR4, RZ ;  /* 0x0000000407067c24 */ /* 0x000fe2000f8e02ff */
[----:B------:R-:W-:Y:S02]  /*9d70*/  LEA R7, R14, R155, 0x6 ;  /* 0x0000009b0e077211 */ /* 0x000fe400078e30ff */
[----:B------:R-:W-:Y:S01]  /*9d80*/  LEA.HI.X R5, R2, UR5, R5, 0x2, P0 ;  /* 0x0000000502057c11 */ /* 0x000fe200080f1405 */
[----:B------:R-:W-:Y:S01]  /*9d90*/  IMAD.IADD R11, R0, 0x1, -R11 ;  /* 0x00000001000b7824 */ /* 0x000fe200078e0a0b */
[----:B------:R-:W-:Y:S01]  /*9da0*/  ISETP.GE.AND P0, PT, R7, R6, PT ;  /* 0x000000060700720c */ /* 0x000fe20003f06270 */
[----:B------:R-:W-:Y:S01]  /*9db0*/  IMAD.IADD R0, R8, 0x1, -R9 ;  /* 0x0000000108007824 */ /* 0x000fe200078e0a09 */
[----:B------:R0:W1:Y:S04]  /*9dc0*/  SHFL.IDX PT, R2, R4, RZ, 0x1c1f ;  /* 0x001c1fff04027589 */ /* 0x00006800000e0000 */
[----:B------:R-:W-:Y:S01]  /*9dd0*/  LEA R0, R11, R0, 0x7 ;  /* 0x000000000b007211 */ /* 0x000fe200078e38ff */
[----:B------:R0:W2:Y:S04]  /*9de0*/  SHFL.IDX PT, R3, R5, RZ, 0x1c1f ;  /* 0x001c1fff05037589 */ /* 0x0000a800000e0000 */
[----:B------:R-:W-:-:S02]  /*9df0*/  IMAD.SHL.U32 R0, R0, 0x2, RZ ;  /* 0x0000000200007824 */ /* 0x000fc400078e00ff */
[----:B------:R-:W-:Y:S05]  /*9e00*/  @P0 BRA `(.L_x_3925) ;  /* 0x0000000c00000947 */ /* 0x000fea0003800000 */
        /* <DEDUP_REMOVED lines=13> */
[----:B------:R-:W-:Y:S01]  /*9ee0*/  VIADD R22, R0, 0x50 ;  /* 0x0000005000167836 */ /* 0x000fe20000000000 */
[----:B------:R-:W-:-:S02]  /*9ef0*/  ISETP.GE.AND P0, PT, R16, UR4, PT ;  /* 0x0000000410007c0c */ /* 0x000fc4000bf06270 */
[----:B------:R-:W-:Y:S02]  /*9f00*/  ISETP.GE.AND P1, PT, R17, UR4, PT ;  /* 0x0000000411007c0c */ /* 0x000fe4000bf26270 */
[----:B------:R-:W-:Y:S02]  /*9f10*/  @!P2 LEA.HI R8, R0, R0, RZ, 0x1 ;  /* 0x000000000008a211 */ /* 0x000fe400078f08ff */
[----:B------:R-:W-:Y:S02]  /*9f20*/  @!P3 LEA.HI R10, R9, R9, RZ, 0x1 ;  /* 0x00000009090ab211 */ /* 0x000fe400078f08ff */
[----:B------:R-:W-:Y:S02]  /*9f30*/  @!P4 LEA.HI R12, R11, R11, RZ, 0x1 ;  /* 0x0000000b0b0cc211 */ /* 0x000fe400078f08ff */
[----:B------:R-:W-:Y:S02]  /*9f40*/  @!P5 LEA.HI R14, R13, R13, RZ, 0x1 ;  /* 0x0000000d0d0ed211 */ /* 0x000fe400078f08ff */
[----:B------:R-:W-:-:S02]  /*9f50*/  @!P2 LOP3.LUT R9, R8, 0xfffffffe, RZ, 0xc0, !PT ;  /* 0xfffffffe0809a812 */ /* 0x000fc400078ec0ff */
[----:B------:R-:W-:Y:S02]  /*9f60*/  @!P3 LOP3.LUT R11, R10, 0xfffffffe, RZ, 0xc0, !PT ;  /* 0xfffffffe0a0bb812 */ /* 0x000fe400078ec0ff */
[----:B------:R-:W-:Y:S01]  /*9f70*/  @!P4 LOP3.LUT R13, R12, 0xfffffffe, RZ, 0xc0, !PT ;  /* 0xfffffffe0c0dc812 */ /* 0x000fe200078ec0ff */
[--C-:B-12---:R-:W-:Y:S01]  /*9f80*/  @!P2 IMAD.WIDE R8, R9, 0x4, R2.reuse ;  /* 0x000000040908a825 */ /* 0x106fe200078e0202 */
[----:B------:R-:W-:Y:S02]  /*9f90*/  @!P5 LOP3.LUT R15, R14, 0xfffffffe, RZ, 0xc0, !PT ;  /* 0xfffffffe0e0fd812 */ /* 0x000fe400078ec0ff */
[----:B------:R-:W-:Y:S01]  /*9fa0*/  IADD3 R20, R0, 0x40, RZ ;  /* 0x0000004000147810 */ /* 0x000fe20007ffe0ff */
        /* <DEDUP_REMOVED lines=9> */
[----:B------:R-:W-:Y:S01]  /*a040*/  ISETP.GE.AND P6, PT, R22, UR4, PT ;  /* 0x0000000416007c0c */ /* 0x000fe2000bfc6270 */
[----:B------:R4:W-:Y:S01]  /*a050*/  @!P5 ST.E.64 desc[UR36][R14.64], R36 ;  /* 0x000000240e00d985 */ /* 0x0009e2000c101b24 */
[----:B------:R-:W-:Y:S01]  /*a060*/  ISETP.GE.AND P5, PT, R21, UR4, PT ;  /* 0x0000000415007c0c */ /* 0x000fe2000bfa6270 */
[----:B-1----:R-:W-:Y:S01]  /*a070*/  VIADD R24, R0, 0x60 ;  /* 0x0000006000187836 */ /* 0x002fe20000000000 */
[----:B------:R-:W-:Y:S02]  /*a080*/  @!P0 LEA.HI R16, R16, R16, RZ, 0x1 ;  /* 0x0000001010108211 */ /* 0x000fe400078f08ff */
[----:B------:R-:W-:-:S02]  /*a090*/  @!P1 LEA.HI R17, R17, R17, RZ, 0x1 ;  /* 0x0000001111119211 */ /* 0x000fc400078f08ff */
[----:B------:R-:W-:Y:S02]  /*a0a0*/  @!P0 LOP3.LUT R9, R16, 0xfffffffe, RZ, 0xc0, !PT ;  /* 0xfffffffe10098812 */ /* 0x000fe400078ec0ff */
        /* <DEDUP_REMOVED lines=14> */
[C---:B------:R-:W-:Y:S01]  /*a190*/  VIADD R20, R0.reuse, 0x78 ;  /* 0x0000007800147836 */ /* 0x040fe20000000000 */
[----:B------:R-:W-:Y:S02]  /*a1a0*/  @!P5 LOP3.LUT R21, R21, 0xfffffffe, RZ, 0xc0, !PT ;  /* 0xfffffffe1515d812 */ /* 0x000fe400078ec0ff */
[----:B------:R-:W-:Y:S02]  /*a1b0*/  IADD3 R23, R0, 0x58, RZ ;  /* 0x0000005800177810 */ /* 0x000fe40007ffe0ff */
[----:B------:R-:W-:Y:S01]  /*a1c0*/  @!P6 LOP3.LUT R17, R22, 0xfffffffe, RZ, 0xc0, !PT ;  /* 0xfffffffe1611e812 */ /* 0x000fe200078ec0ff */
[----:B-1----:R-:W-:Y:S01]  /*a1d0*/  @!P2 IMAD.WIDE R8, R13, 0x4, R2 ;  /* 0x000000040d08a825 */ /* 0x002fe200078e0202 */
[----:B------:R-:W-:-:S02]  /*a1e0*/  ISETP.GE.AND P1, PT, R23, UR4, PT ;  /* 0x0000000417007c0c */ /* 0x000fc4000bf26270 */
[----:B------:R-:W-:Y:S01]  /*a1f0*/  ISETP.GE.AND P0, PT, R24, UR4, PT ;  /* 0x0000000418007c0c */ /* 0x000fe2000bf06270 */
[--C-:B--2---:R-:W-:Y:S01]  /*a200*/  @!P3 IMAD.WIDE R10, R19, 0x4, R2.reuse ;  /* 0x00000004130ab825 */ /* 0x104fe200078e0202 */
[----:B------:R1:W-:Y:S01]  /*a210*/  @!P2 ST.E.64 desc[UR36][R8.64], R48 ;  /* 0x000000300800a985 */ /* 0x0003e2000c101b24 */
[C---:B------:R-:W-:Y:S02]  /*a220*/  IADD3 R19, R0.reuse, 0x70, RZ ;  /* 0x0000007000137810 */ /* 0x040fe40007ffe0ff */
[--C-:B------:R-:W-:Y:S01]  /*a230*/  @!P4 IMAD.WIDE R12, R15, 0x4, R2.reuse ;  /* 0x000000040f0cc825 */ /* 0x100fe200078e0202 */
[----:B------:R2:W-:Y:S01]  /*a240*/  @!P3 ST.E.64 desc[UR36][R10.64], R52 ;  /* 0x000000340a00b985 */ /* 0x0005e2000c101b24 */
[----:B------:R-:W-:Y:S02]  /*a250*/  IADD3 R22, R0, 0x88, RZ ;  /* 0x0000008800167810 */ /* 0x000fe40007ffe0ff */
        /* <DEDUP_REMOVED lines=9> */
[----:B------:R-:W-:Y:S02]  /*a2f0*/  ISETP.GE.AND P3, PT, R22, UR4, PT ;  /* 0x0000000416007c0c */ /* 0x000fe4000bf66270 */
[----:B------:R-:W-:-:S02]  /*a300*/  ISETP.GE.AND P4, PT, R21, UR4, PT ;  /* 0x0000000415007c0c */ /* 0x000fc4000bf86270 */
[----:B------:R-:W-:Y:S02]  /*a310*/  @!P1 LEA.HI R23, R23, R23, RZ, 0x1 ;  /* 0x0000001717179211 */ /* 0x000fe400078f08ff */
[----:B------:R-:W-:Y:S02]  /*a320*/  @!P0 LEA.HI R24, R24, R24, RZ, 0x1 ;  /* 0x0000001818188211 */ /* 0x000fe400078f08ff */
[----:B-1----:R-:W-:Y:S01]  /*a330*/  @!P1 LOP3.LUT R9, R23, 0xfffffffe, RZ, 0xc0, !PT ;  /* 0xfffffffe17099812 */ /* 0x002fe200078ec0ff */
[----:B------:R-:W-:Y:S01]  /*a340*/  VIADD R23, R0, 0x90 ;  /* 0x0000009000177836 */ /* 0x000fe20000000000 */
[----:B--2---:R-:W-:Y:S01]  /*a350*/  @!P0 LOP3.LUT R11, R24, 0xfffffffe, RZ, 0xc0, !PT ;  /* 0xfffffffe180b8812 */ /* 0x004fe200078ec0ff */
        /* <DEDUP_REMOVED lines=9> */
[----:B---3--:R-:W-:Y:S01]  /*a3f0*/  @!P2 LOP3.LUT R13, R18, 0xfffffffe, RZ, 0xc0, !PT ;  /* 0xfffffffe120da812 */ /* 0x008fe200078ec0ff */
[----:B------:R2:W-:Y:S01]  /*a400*/  @!P0 ST.E.64 desc[UR36][R10.64], R72 ;  /* 0x000000480a008985 */ /* 0x0005e2000c101b24 */
[----:B------:R-:W-:Y:S02]  /*a410*/  @!P6 LOP3.LUT R19, R19, 0xfffffffe, RZ, 0xc0, !PT ;  /* 0xfffffffe1313e812 */ /* 0x000fe400078ec0ff */
[----:B----4-:R-:W-:Y:S01]  /*a420*/  @!P5 LOP3.LUT R15, R20, 0xfffffffe, RZ, 0xc0, !PT ;  /* 0xfffffffe140fd812 */ /* 0x010fe200078ec0ff */
[----:B------:R-:W-:Y:S01]  /*a430*/  VIADD R20, R0, 0xb0 ;  /* 0x000000b000147836 */ /* 0x000fe20000000000 */
[----:B------:R-:W-:-:S02]  /*a440*/  @!P4 LOP3.LUT R21, R21, 0xfffffffe, RZ, 0xc0, !PT ;  /* 0xfffffffe1515c812 */ /* 0x000fc400078ec0ff */
[----:B-----5:R-:W-:Y:S01]  /*a450*/  @!P3 LOP3.LUT R17, R22, 0xfffffffe, RZ, 0xc0, !PT ;  /* 0xfffffffe1611b812 */ /* 0x020fe200078ec0ff */
[C---:B------:R-:W-:Y:S01]  /*a460*/  VIADD R22, R0.reuse, 0xc0 ;  /* 0x000000c000167836 */ /* 0x040fe20000000000 */
[----:B------:R-:W-:Y:S01]  /*a470*/  ISETP.GE.AND P0, PT, R23, UR4, PT ;  /* 0x0000000417007c0c */ /* 0x000fe2000bf06270 */
[--C-:B-1----:R-:W-:Y:S01]  /*a480*/  @!P2 IMAD.WIDE R8, R13, 0x4, R2.reuse ;  /* 0x000000040d08a825 */ /* 0x102fe200078e0202 */
[----:B------:R-:W-:Y:S02]  /*a490*/  IADD3 R18, R0, 0xa0, RZ ;  /* 0x000000a000127810 */ /* 0x000fe40007ffe0ff */
[----:B------:R-:W-:Y:S01]  /*a4a0*/  ISETP.GE.AND P1, PT, R24, UR4, PT ;  /* 0x0000000418007c0c */ /* 0x000fe2000bf26270 */
[--C-:B--2---:R-:W-:Y:S01]  /*a4b0*/  @!P6 IMAD.WIDE R10, R19, 0x4, R2.reuse ;  /* 0x00000004130ae825 */ /* 0x104fe200078e0202 */
        /* <DEDUP_REMOVED lines=17> */
[----:B-1----:R-:W-:Y:S02]  /*a5d0*/  @!P0 LOP3.LUT R9, R23, 0xfffffffe, RZ, 0xc0, !PT ;  /* 0xfffffffe17098812 */ /* 0x002fe400078ec0ff */
[----:B------:R-:W-:Y:S02]  /*a5e0*/  @!P2 LEA.HI R18, R18, R18, RZ, 0x1 ;  /* 0x000000121212a211 */ /* 0x000fe400078f08ff */
[----:B--2---:R-:W-:Y:S01]  /*a5f0*/  @!P1 LOP3.LUT R11, R24, 0xfffffffe, RZ, 0xc0, !PT ;  /* 0xfffffffe180b9812 */ /* 0x004fe200078ec0ff */
[----:B------:R-:W-:Y:S01]  /*a600*/  @!P0 IMAD.WIDE R8, R9, 0x4, R2 ;  /* 0x0000000409088825 */ /* 0x000fe200078e0202 */
[----:B------:R-:W-:-:S02]  /*a610*/  @!P4 LEA.HI R20, R20, R20, RZ, 0x1 ;  /* 0x000000141414c211 */ /* 0x000fc400078f08ff */
        /* <DEDUP_REMOVED lines=11> */
[----:B------:R3:W-:Y:S01]  /*a6d0*/  @!P2 ST.E.64 desc[UR36][R12.64], R104 ;  /* 0x000000680c00a985 */ /* 0x0007e2000c101b24 */
[----:B------:R-:W-:Y:S01]  /*a6e0*/  @!P5 LOP3.LUT R21, R21, 0xfffffffe, RZ, 0xc0, !PT ;  /* 0xfffffffe1515d812 */ /* 0x000fe200078ec0ff */
[----:B------:R-:W-:Y:S01]  /*a6f0*/  VIADD R20, R0, 0xd8 ;  /* 0x000000d800147836 */ /* 0x000fe20000000000 */
[----:B-----5:R-:W-:-:S02]  /*a700*/  @!P6 LOP3.LUT R17, R22, 0xfffffffe, RZ, 0xc0, !PT ;  /* 0xfffffffe1611e812 */ /* 0x020fc400078ec0ff */
        /* <DEDUP_REMOVED lines=9> */
[----:B---3--:R-:W-:-:S02]  /*a7a0*/  IADD3 R12, R0, 0xe8, RZ ;  /* 0x000000e8000c7810 */ /* 0x008fc40007ffe0ff */
[----:B------:R-:W-:Y:S01]  /*a7b0*/  @!P6 IMAD.WIDE R16, R17, 0x4, R2 ;  /* 0x000000041110e825 */ /* 0x000fe200078e0202 */
[----:B------:R3:W-:Y:S01]  /*a7c0*/  @!P5 ST.E.64 desc[UR36][R14.64], R116 ;  /* 0x000000740e00d985 */ /* 0x0007e2000c101b24 */
[----:B------:R-:W-:Y:S02]  /*a7d0*/  ISETP.GE.AND P4, PT, R12, UR4, PT ;  /* 0x000000040c007c0c */ /* 0x000fe4000bf86270 */
[C---:B------:R-:W-:Y:S01]  /*a7e0*/  VIADD R21, R0.reuse, 0xe0 ;  /* 0x000000e000157836 */ /* 0x040fe20000000000 */
[----:B------:R4:W-:Y:S01]  /*a7f0*/  @!P6 ST.E.64 desc[UR36][R16.64], R120 ;  /* 0x000000781000e985 */ /* 0x0009e2000c101b24 */
[----:B------:R-:W-:Y:S01]  /*a800*/  VIADD R13, R0, 0xf0 ;  /* 0x000000f0000d7836 */ /* 0x000fe20000000000 */
[----:B------:R-:W-:Y:S01]  /*a810*/  @!P0 LEA.HI R18, R18, R18, RZ, 0x1 ;  /* 0x0000001212128211 */ /* 0x000fe200078f08ff */
[----:B-1----:R-:W-:Y:S01]  /*a820*/  VIADD R9, R0, 0xf8 ;  /* 0x000000f800097836 */ /* 0x002fe20000000000 */
[----:B------:R-:W-:Y:S02]  /*a830*/  ISETP.GE.AND P3, PT, R21, UR4, PT ;  /* 0x0000000415007c0c */ /* 0x000fe4000bf66270 */
[----:B------:R-:W-:-:S02]  /*a840*/  ISETP.GE.AND P5, PT, R13, UR4, PT ;  /* 0x000000040d007c0c */ /* 0x000fc4000bfa6270 */
[----:B------:R-:W-:Y:S02]  /*a850*/  ISETP.GE.AND P6, PT, R9, UR4, PT ;  /* 0x0000000409007c0c */ /* 0x000fe4000bfc6270 */
[----:B------:R-:W-:Y:S02]  /*a860*/  @!P1 LEA.HI R19, R19, R19, RZ, 0x1 ;  /* 0x0000001313139211 */ /* 0x000fe400078f08ff */
[----:B------:R-:W-:Y:S02]  /*a870*/  @!P2 LEA.HI R20, R20, R20, RZ, 0x1 ;  /* 0x000000141414a211 */ /* 0x000fe400078f08ff */
[----:B------:R-:W-:Y:S02]  /*a880*/  @!P4 LEA.HI R12, R12, R12, RZ, 0x1 ;  /* 0x0000000c0c0cc211 */ /* 0x000fe400078f08ff */
[----:B--2---:R-:W-:Y:S02]  /*a890*/  @!P1 LOP3.LUT R11, R19, 0xfffffffe, RZ, 0xc0, !PT ;  /* 0xfffffffe130b9812 */ /* 0x004fe400078ec0ff */
[----:B------:R-:W-:-:S02]  /*a8a0*/  @!P3 LEA.HI R21, R21, R21, RZ, 0x1 ;  /* 0x000000151515b211 */ /* 0x000fc400078f08ff */
[----:B------:R-:W-:Y:S02]  /*a8b0*/  @!P5 LEA.HI R8, R13, R13, RZ, 0x1 ;  /* 0x0000000d0d08d211 */ /* 0x000fe400078f08ff */
[----:B------:R-:W-:Y:S02]  /*a8c0*/  @!P6 LEA.HI R10, R9, R9, RZ, 0x1 ;  /* 0x00000009090ae211 */ /* 0x000fe400078f08ff */
[----:B------:R-:W-:Y:S02]  /*a8d0*/  @!P0 LOP3.LUT R9, R18, 0xfffffffe, RZ, 0xc0, !PT ;  /* 0xfffffffe12098812 */ /* 0x000fe400078ec0ff */
[----:B------:R-:W-:Y:S02]  /*a8e0*/  @!P2 LOP3.LUT R13, R20, 0xfffffffe, RZ, 0xc0, !PT ;  /* 0xfffffffe140da812 */ /* 0x000fe400078ec0ff */
[----:B---3--:R-:W-:Y:S02]  /*a8f0*/  @!P3 LOP3.LUT R15, R21, 0xfffffffe, RZ, 0xc0, !PT ;  /* 0xfffffffe150fb812 */ /* 0x008fe400078ec0ff */
[----:B----4-:R-:W-:Y:S01]  /*a900*/  @!P4 LOP3.LUT R17, R12, 0xfffffffe, RZ, 0xc0, !PT ;  /* 0xfffffffe0c11c812 */ /* 0x010fe200078ec0ff */
[----:B------:R-:W-:Y:S01]  /*a910*/  @!P2 IMAD.WIDE R12, R13, 0x4, R2 ;  /* 0x000000040d0ca825 */ /* 0x000fe200078e0202 */
[----:B------:R-:W-:-:S02]  /*a920*/  @!P5 LOP3.LUT R19, R8, 0xfffffffe, RZ, 0xc0, !PT ;  /* 0xfffffffe0813d812 */ /* 0x000fc400078ec0ff */
        /* <DEDUP_REMOVED lines=14> */
.L_x_3925:
[----:B------:R-:W-:Y:S05]  /*aa10*/  BSYNC B0 ;  /* 0x0000000000007941 */ /* 0x000fea0003800000 */
.L_x_3924:
[----:B------:R-:W-:Y:S01]  /*aa20*/  IADD3 R7, R7, 0x8, RZ ;  /* 0x0000000807077810 */ /* 0x000fe20007ffe0ff */
[----:B--23--:R2:W3:Y:S03]  /*aa30*/  SHFL.IDX PT, R3, R5, 0x1, 0x1c1f ;  /* 0x003c1f0005037f89 */ /* 0x00c4e600000e0000 */
[----:B------:R-:W-:Y:S01]  /*aa40*/  ISETP.GE.AND P0, PT, R7, R6, PT ;  /* 0x000000060700720c */ /* 0x000fe20003f06270 */
[----:B-1----:R2:W4:-:S12]  /*aa50*/  SHFL.IDX PT, R2, R4, 0x1, 0x1c1f ;  /* 0x003c1f0004027f89 */ /* 0x00251800000e0000 */
[----:B--2---:R-:W-:Y:S05]  /*aa60*/  @P0 BRA `(.L_x_3871) ;  /* 0x0000004800100947 */ /* 0x004fea0003800000 */
[C---:B0-----:R-:W-:Y:S01]  /*aa70*/  VIADD R5, R0.reuse, 0x8 ;  /* 0x0000000800057836 */ /* 0x041fe20000000000 */
        /* <DEDUP_REMOVED lines=22> */
[----:B---34-:R-:W-:Y:S01]  /*abe0*/  @!P0 IMAD.WIDE R4, R5, 0x4, R2 ;  /* 0x0000000405048825 */ /* 0x018fe200078e0202 */
[----:B------:R-:W-:-:S02]  /*abf0*/  IADD3 R16, R0, 0x48, RZ ;  /* 0x0000004800107810 */ /* 0x000fc40007ffe0ff */
[----:B------:R-:W-:Y:S01]  /*ac00*/  ISETP.GE.AND P3, PT, R15, UR4, PT ;  /* 0x000000040f007c0c */ /* 0x000fe2000bf66270 */
[--C-:B------:R-:W-:Y:S01]  /*ac10*/  @!P1 IMAD.WIDE R6, R7, 0x4, R2.reuse ;  /* 0x0000000407069825 */ /* 0x100fe200078e0202 */
[----:B------:R0:W-:Y:S01]  /*ac20*/  @!P0 ST.E.64 desc[UR36][R4.64], R26 ;  /* 0x0000001a04008985 */ /* 0x0001e2000c101b24 */
[----:B------:R-:W-:Y:S02]  /*ac30*/  ISETP.GE.AND P0, PT, R12, UR4, PT ;  /* 0x000000040c007c0c */ /* 0x000fe4000bf06270 */
[----:B------:R-:W-:Y:S01]  /*ac40*/  @!P2 IMAD.WIDE R8, R9, 0x4, R2 ;  /* 0x000000040908a825 */ /* 0x000fe200078e0202 */
[----:B------:R1:W-:Y:S01]  /*ac50*/  @!P1 ST.E.64 desc[UR36][R6.64], R30 ;  /* 0x0000001e06009985 */ /* 0x0003e2000c101b24 */
[----:B------:R-:W-:Y:S02]  /*ac60*/  ISETP.GE.AND P1, PT, R13, UR4, PT ;  /* 0x000000040d007c0c */ /* 0x000fe4000bf26270 */
[----:B------:R-:W-:Y:S01]  /*ac70*/  ISETP.GE.AND P4, PT, R16, UR4, PT ;  /* 0x0000000410007c0c */ /* 0x000fe2000bf86270 */
        /* <DEDUP_REMOVED lines=17> */
[----:B------:R-:W-:-:S02]  /*ad90*/  @!P2 LOP3.LUT R11, R14, 0xfffffffe, RZ, 0xc0, !PT ;  /* 0xfffffffe0e0ba812 */ /* 0x000fc400078ec0ff */
[----:B------:R-:W-:Y:S02]  /*ada0*/  @!P3 LOP3.LUT R15, R15, 0xfffffffe, RZ, 0xc0, !PT ;  /* 0xfffffffe0f0fb812 */ /* 0x000fe400078ec0ff */
[----:B------:R-:W-:Y:S01]  /*adb0*/  @!P4 LOP3.LUT R17, R16, 0xfffffffe, RZ, 0xc0, !PT ;  /* 0xfffffffe1011c812 */ /* 0x000fe200078ec0ff */
        /* <DEDUP_REMOVED lines=9> */
[----:B------:R1:W-:Y:S03]  /*ae50*/  @!P1 ST.E.64 desc[UR36][R6.64], R50 ;  /* 0x0000003206009985 */ /* 0x0003e6000c101b24 */
[--C-:B------:R-:W-:Y:S01]  /*ae60*/  @!P3 IMAD.WIDE R10, R15, 0x4, R2.reuse ;  /* 0x000000040f0ab825 */ /* 0x100fe200078e0202 */
[----:B------:R2:W-:Y:S01]  /*ae70*/  @!P2 ST.E.64 desc[UR36][R8.64], R54 ;  /* 0x000000360800a985 */ /* 0x0005e2000c101b24 */
[----:B------:R-:W-:Y:S02]  /*ae80*/  ISETP.GE.AND P2, PT, R16, UR4, PT ;  /* 0x0000000410007c0c */ /* 0x000fe4000bf46270 */
[----:B------:R-:W-:Y:S01]  /*ae90*/  @!P4 IMAD.WIDE R12, R17, 0x4, R2 ;  /* 0x00000004110cc825 */ /* 0x000fe200078e0202 */
[----:B------:R3:W-:Y:S01]  /*aea0*/  @!P3 ST.E.64 desc[UR36][R10.64], R58 ;  /* 0x0000003a0a00b985 */ /* 0x0007e2000c101b24 */
[----:B------:R-:W-:-:S02]  /*aeb0*/  IADD3 R17, R0, 0x78, RZ ;  /* 0x0000007800117810 */ /* 0x000fc40007ffe0ff */
[----:B------:R-:W-:Y:S01]  /*aec0*/  VIADD R15, R0, 0x68 ;  /* 0x00000068000f7836 */ /* 0x000fe20000000000 */
[----:B------:R4:W-:Y:S01]  /*aed0*/  @!P4 ST.E.64 desc[UR36][R12.64], R62 ;  /* 0x0000003e0c00c985 */ /* 0x0009e2000c101b24 */
[----:B------:R-:W-:Y:S02]  /*aee0*/  ISETP.GE.AND P4, PT, R14, UR4, PT ;  /* 0x000000040e007c0c */ /* 0x000fe4000bf86270 */
[----:B------:R-:W-:Y:S02]  /*aef0*/  ISETP.GE.AND P1, PT, R17, UR4, PT ;  /* 0x0000000411007c0c */ /* 0x000fe4000bf26270 */
[----:B------:R-:W-:Y:S02]  /*af00*/  ISETP.GE.AND P3, PT, R15, UR4, PT ;  /* 0x000000040f007c0c */ /* 0x000fe4000bf66270 */
[----:B------:R-:W-:Y:S02]  /*af10*/  @!P5 LEA.HI R18, R18, R18, RZ, 0x1 ;  /* 0x000000121212d211 */ /* 0x000fe400078f08ff */
[----:B------:R-:W-:-:S02]  /*af20*/  @!P6 LEA.HI R19, R19, R19, RZ, 0x1 ;  /* 0x000000131313e211 */ /* 0x000fc400078f08ff */
        /* <DEDUP_REMOVED lines=18> */
[C---:B------:R-:W-:Y:S01]  /*b050*/  VIADD R20, R0.reuse, 0xb8 ;  /* 0x000000b800147836 */ /* 0x040fe20000000000 */
        /* <DEDUP_REMOVED lines=39> */
[C---:B------:R-:W-:Y:S01]  /*b2d0*/  VIADD R16, R0.reuse, 0xe0 ;  /* 0x000000e000107836 */ /* 0x040fe20000000000 */
        /* <DEDUP_REMOVED lines=20> */
[----:B------:R-:W-:Y:S01]  /*b420*/  ISETP.GE.AND P1, PT, R15, UR4, PT ;  /* 0x000000040f007c0c */ /* 0x000fe2000bf26270 */
[----:B------:R-:W-:Y:S01]  /*b430*/  VIADD R0, R0, 0xf8 ;  /* 0x000000f800007836 */ /* 0x000fe20000000000 */
[----:B------:R-:W-:Y:S02]  /*b440*/  ISETP.GE.AND P4, PT, R20, UR4, PT ;  /* 0x0000000414007c0c */ /* 0x000fe4000bf86270 */
[----:B------:R-:W-:-:S02]  /*b450*/  ISETP.GE.AND P3, PT, R17, UR4, PT ;  /* 0x0000000411007c0c */ /* 0x000fc4000bf66270 */
[----:B------:R-:W-:Y:S02]  /*b460*/  @!P5 LEA.HI R18, R18, R18, RZ, 0x1 ;  /* 0x000000121212d211 */ /* 0x000fe400078f08ff */
        /* <DEDUP_REMOVED lines=14> */
[----:B---3--:R-:W-:-:S02]  /*b550*/  @!P2 LOP3.LUT R11, R16, 0xfffffffe, RZ, 0xc0, !PT ;  /* 0xfffffffe100ba812 */ /* 0x008fc400078ec0ff */
        /* <DEDUP_REMOVED lines=19> */
.L_x_3922:
[----:B------:R-:W0:Y:S02]  /*b690*/  S2R R0, SR_TID.X ;  /* 0x0000000000007919 */ /* 0x000e240000002100 */
[----:B0-----:R-:W-:-:S05]  /*b6a0*/  VIADD R2, R0, 0xffffff80 ;  /* 0xffffff8000027836 */ /* 0x001fca0000000000 */
[----:B------:R-:W-:-:S13]  /*b6b0*/  ISETP.GT.AND P0, PT, R2, 0x3f, PT ;  /* 0x0000003f0200780c */ /* 0x000fda0003f04270 */
[----:B------:R-:W-:Y:S05]  /*b6c0*/  @P0 BRA `(.L_x_3871) ;  /* 0x0000003800f80947 */ /* 0x000fea0003800000 */
[----:B------:R-:W0:Y:S01]  /*b6d0*/  S2R R3, SR_CTAID.X ;  /* 0x0000000000037919 */ /* 0x000e220000002500 */
[----:B------:R-:W2:Y:S01]  /*b6e0*/  LDC R6, c[0x0][0xbe8] ;  /* 0x0002fa00ff067b82 */ /* 0x000ea20000000800 */
[----:B------:R-:W-:Y:S01]  /*b6f0*/  ULDC UR4, c[0x0][0xa88] ;  /* 0x0002a20000047ab9 */ /* 0x000fe20000000800 */
[----:B0-----:R-:W-:Y:S01]  /*b700*/  LEA R0, R3, R0, 0x6 ;  /* 0x0000000003007211 */ /* 0x001fe200078e30ff */
[----:B--2---:R-:W-:-:S04]  /*b710*/  IMAD R3, R6, UR4, RZ ;  /* 0x0000000406037c24 */ /* 0x004fc8000f8e02ff */
        /* <DEDUP_REMOVED lines=10> */
[----:B------:R-:W2:Y:S01]  /*b7c0*/  LDC.64 R10, c[0x0][0xbd8] ;  /* 0x0002f600ff0a7b82 */ /* 0x000ea20000000a00 */
[----:B------:R-:W-:-:S04]  /*b7d0*/  UIMAD UR6, UR42, UR9, UR6 ;  /* 0x000000092a0672a4 */ /* 0x000fc8000f8e0206 */
[----:B------:R-:W-:Y:S01]  /*b7e0*/  UIADD3 UR6, UR5, UR6, URZ ;  /* 0x0000000605067290 */ /* 0x000fe2000fffe03f */
[----:B------:R-:W-:Y:S01]  /*b7f0*/  MOV R2, UR4 ;  /* 0x0000000400027c02 */ /* 0x000fe20008000f00 */
[----:B------:R-:W-:Y:S01]  /*b800*/  IMAD.U32 R3, RZ, RZ, UR5 ;  /* 0x00000005ff037e24 */ /* 0x000fe2000f8e00ff */
[----:B------:R-:W3:Y:S01]  /*b810*/  @P0 LDC R7, c[0x0][0xbec] ;  /* 0x0002fb00ff070b82 */ /* 0x000ee20000000800 */
[----:B------:R-:W-:Y:S02]  /*b820*/  ULDC.64 UR4, c[0x0][0xbe0] ;  /* 0x0002f80000047ab9 */ /* 0x000fe40000000a00 */
[----:B------:R-:W-:-:S05]  /*b830*/  IMAD.U32 R3, RZ, RZ, UR6 ;  /* 0x00000006ff037e24 */ /* 0x000fca000f8e00ff */
[----:B------:R-:W4:Y:S01]  /*b840*/  @P0 LDC R9, c[0x0][0xbf0] ;  /* 0x0002fc00ff090b82 */ /* 0x000f220000000800 */
[----:B0-----:R-:W-:-:S07]  /*b850*/  USHF.R.S32.HI UR8, URZ, 0x1f, UR7 ;  /* 0x0000001f3f087899 */ /* 0x001fce0008011407 */
[----:B------:R-:W0:Y:S01]  /*b860*/  S2UR UR10, SR_CTAID.Y ;  /* 0x00000000000a79c3 */ /* 0x000e220000002600 */
[C---:B--2---:R-:W-:Y:S02]  /*b870*/  IMAD R12, R10.reuse, UR8, RZ ;  /* 0x000000080a0c7c24 */ /* 0x044fe4000f8e02ff */
[----:B------:R-:W-:-:S04]  /*b880*/  IMAD.WIDE.U32 R2, R10, UR7, R2 ;  /* 0x000000070a027c25 */ /* 0x000fc8000f8e0002 */
[----:B------:R-:W-:Y:S01]  /*b890*/  IMAD R11, R11, UR7, R12 ;  /* 0x000000070b0b7c24 */ /* 0x000fe2000f8e020c */
[----:B------:R-:W0:Y:S01]  /*b8a0*/  LDC R8, c[0x0][0xc50] ;  /* 0x00031400ff087b82 */ /* 0x000e220000000800 */
[----:B---3--:R-:W-:Y:S01]  /*b8b0*/  @P0 IMAD.HI.U32 R4, R0, R7, RZ ;  /* 0x0000000700040227 */ /* 0x008fe200078e00ff */
[----:B------:R-:W-:-:S03]  /*b8c0*/  IADD3 R7, RZ, -UR42, RZ ;  /* 0x8000002aff077c10 */ /* 0x000fc6000fffe0ff */
[----:B------:R-:W-:Y:S01]  /*b8d0*/  IMAD.IADD R3, R11, 0x1, R3 ;  /* 0x000000010b037824 */ /* 0x000fe200078e0203 */
[----:B----4-:R-:W-:Y:S01]  /*b8e0*/  @P0 SHF.R.U32.HI R5, RZ, R9, R4 ;  /* 0x00000009ff050219 */ /* 0x010fe20000011604 */
        /* <DEDUP_REMOVED lines=15> */
[----:B------:R-:W-:-:S04]  /*b9e0*/  ULDC.64 UR4, c[0x0][0xba8] ;  /* 0x0002ea0000047ab9 */ /* 0x000fc80000000a00 */
[----:B------:R-:W-:Y:S02]  /*b9f0*/  IADD3 R3, R3, R5, RZ ;  /* 0x0000000503037210 */ /* 0x000fe40007ffe0ff */
[----:B------:R-:W-:-:S04]  /*ba00*/  LEA R4, P0, R2, UR4, 0x2 ;  /* 0x0000000402047c11 */ /* 0x000fc8000f8010ff */
[----:B------:R-:W-:Y:S01]  /*ba10*/  LEA.HI.X R5, R2, UR5, R3, 0x2, P0 ;  /* 0x0000000502057c11 */ /* 0x000fe200080f1403 */
[----:B------:R-:W-:-:S05]  /*ba20*/  IMAD.MOV.U32 R3, RZ, RZ, -0x800000 ;  /* 0xff800000ff037424 */ /* 0x000fca00078e00ff */
[----:B------:R0:W-:Y:S01]  /*ba30*/  STG.E desc[UR36][R4.64], R3 ;  /* 0x0000000304007986 */ /* 0x0001e2000c101924 */
[----:B------:R-:W-:Y:S05]  /*ba40*/  BRA `(.L_x_3871) ;  /* 0x0000003800187947 */ /* 0x000fea0003800000 */
.L_x_3869:
        /* <DEDUP_REMOVED lines=18> */
.L_x_3926:
[----:B------:R-:W-:Y:S01]  /*bb70*/  ULDC UR44, c[0x0][0xc50] ;  /* 0x00031400002c7ab9 */ /* 0x000fe20000000800 */
[----:B------:R-:W-:Y:S01]  /*bb80*/  UMOV UR39, UR6 ;  /* 0x0000000600277c82 */ /* 0x000fe20008000000 */
[----:B------:R-:W-:-:S11]  /*bb90*/  UISETP.NE.AND UP0, UPT, UR44, 0x1, UPT ;  /* 0x000000012c00788c */ /* 0x000fd6000bf05270 */
[----:B------:R-:W-:Y:S01]  /*bba0*/  @UP0 ULDC UR4, c[0x0][0xc54] ;  /* 0x0003150000040ab9 */ /* 0x000fe20000000800 */
[----:B------:R-:W-:Y:S01]  /*bbb0*/  @UP0 ULDC UR7, c[0x0][0xc58] ;  /* 0x0003160000070ab9 */ /* 0x000fe20000000800 */
[----:B------:R-:W-:-:S04]  /*bbc0*/  UIMAD.WIDE.U32 UR4, UR6, UR4, URZ ;  /* 0x00000004060472a5 */ /* 0x000fc8000f8e003f */
[----:B------:R-:W-:-:S12]  /*bbd0*/  @UP0 USHF.R.U32.HI UR39, URZ, UR7, UR5 ;  /* 0x000000073f270299 */ /* 0x000fd80008011605 */
.L_x_3927:
[----:B------:R-:W-:Y:S01]  /*bbe0*/  ISETP.GE.AND P0, PT, R17, RZ, PT ;  /* 0x000000ff1100720c */ /* 0x000fe20003f06270 */
[----:B------:R-:W-:Y:S01]  /*bbf0*/  UIADD3 UR4, -UR39, URZ, URZ ;  /* 0x0000003f27047290 */ /* 0x000fe2000fffe13f */
[----:B------:R-:W-:Y:S01]  /*bc00*/  IMAD.MOV.U32 R21, RZ, RZ, 0x1 ;  /* 0x00000001ff157424 */ /* 0x000fe200078e00ff */
[----:B------:R-:W-:Y:S01]  /*bc10*/  MOV R0, RZ ;  /* 0x000000ff00007202 */ /* 0x000fe20000000f00 */
[----:B------:R-:W-:Y:S01]  /*bc20*/  IMAD.MOV.U32 R4, RZ, RZ, 0x1 ;  /* 0x00000001ff047424 */ /* 0x000fe200078e00ff */
[----:B------:R-:W-:-:S08]  /*bc30*/  UIMAD UR44, UR44, UR4, UR6 ;  /* 0x000000042c2c72a4 */ /* 0x000fd0000f8e0206 */
[----:B------:R-:W-:Y:S05]  /*bc40*/  @!P0 BRA `(.L_x_3928) ;  /* 0x0000003000d08947 */ /* 0x000fea0003800000 */
[----:B------:R-:W0:Y:S01]  /*bc50*/  LDC.64 R2, c[0x0][0xa28] ;  /* 0x00028a00ff027b82 */ /* 0x000e220000000a00 */
[----:B------:R-:W-:Y:S01]  /*bc60*/  ULDC UR4, c[0x0][0x448] ;  /* 0x0001120000047ab9 */ /* 0x000fe20000000800 */
[----:B------:R-:W-:Y:S01]  /*bc70*/  ULDC UR7, c[0x0][0x2f0] ;  /* 0x0000bc0000077ab9 */ /* 0x000fe20000000800 */
[----:B------:R-:W-:-:S05]  /*bc80*/  IMAD.MOV.U32 R28, RZ, RZ, RZ ;  /* 0x000000ffff1c7224 */ /* 0x000fca00078e00ff */
[----:B------:R-:W1:Y:S01]  /*bc90*/  S2UR UR46, SR_CTAID.X ;  /* 0x00000000002e79c3 */ /* 0x000e620000002500 */
[----:B------:R-:W-:Y:S01]  /*bca0*/  UISETP.NE.AND UP1, UPT, UR4, 0x1, UPT ;  /* 0x000000010400788c */ /* 0x000fe2000bf25270 */
[----:B------:R-:W-:Y:S02]  /*bcb0*/  ULDC UR8, c[0x0][0x288] ;  /* 0x0000a20000087ab9 */ /* 0x000fe40000000800 */
[----:B------:R-:W-:Y:S02]  /*bcc0*/  ULDC.64 UR4, c[0x0][0x418] ;  /* 0x0001060000047ab9 */ /* 0x000fe40000000a00 */
[----:B------:R-:W-:-:S03]  /*bcd0*/  UISETP.NE.U32.AND UP0, UPT, UR4, URZ, UPT ;  /* 0x0000003f0400728c */ /* 0x000fc6000bf05070 */
[----:B------:R-:W-:Y:S01]  /*bce0*/  ULDC UR4, c[0x0][0x424] ;  /* 0x0001090000047ab9 */ /* 0x000fe20000000800 */
[----:B------:R-:W-:-:S03]  /*bcf0*/  UISETP.NE.AND.EX UP0, UPT, UR5, URZ, UPT, UP0 ;  /* 0x0000003f0500728c */ /* 0x000fc6000bf05300 */
[----:B------:R-:W-:Y:S01]  /*bd00*/  @UP1 ULDC UR5, c[0x0][0x44c] ;  /* 0x0001130000051ab9 */ /* 0x000fe20000000800 */
[----:B0-----:R-:W-:Y:S01]  /*bd10*/  ISETP.NE.U32.AND P0, PT, R2, RZ, PT ;  /* 0x000000ff0200720c */ /* 0x001fe20003f05070 */
[----:B------:R-:W-:-:S03]  /*bd20*/  USEL UR40, UR4, 0x1, UP0 ;  /* 0x0000000104287887 */ /* 0x000fc60008000000 */
[----:B------:R-:W-:Y:S01]  /*bd30*/  ISETP.NE.AND.EX P0, PT, R3, RZ, PT, P0 ;  /* 0x000000ff0300720c */ /* 0x000fe20003f05300 */
[----:B-1----:R-:W-:Y:S02]  /*bd40*/  ULEA UR6, UR46, 0x3f, 0x6 ;  /* 0x0000003f2e067891 */ /* 0x002fe4000f8e303f */
[----:B------:R-:W-:Y:S02]  /*bd50*/  UIMAD UR40, UR40, UR7, URZ ;  /* 0x00000007282872a4 */ /* 0x000fe4000f8e023f */
[----:B------:R-:W-:Y:S01]  /*bd60*/  UIMAD.WIDE.U32 UR4, UR6, UR5, URZ ;  /* 0x00000005060472a5 */ /* 0x000fe2000f8e003f */
[----:B------:R-:W-:-:S03]  /*bd70*/  @UP1 ULDC UR7, c[0x0][0x450] ;  /* 0x0001140000071ab9 */ /* 0x000fc60000000800 */
[----:B------:R-:W-:-:S04]  /*bd80*/  @UP1 USHF.R.U32.HI UR6, URZ, UR7, UR5 ;  /* 0x000000073f061299 */ /* 0x000fc80008011605 */
[----:B------:R-:W0:Y:S01]  /*bd90*/  @P0 LDC.64 R2, c[0x0][0xa28] ;  /* 0x00028a00ff020b82 */ /* 0x000e220000000a00 */
[----:B------:R-:W-:Y:S02]  /*bda0*/  UIADD3 UR5, UR40, 0x40, -UR8 ;  /* 0x0000004028057890 */ /* 0x000fe4000fffe808 */
[----:B------:R-:W-:Y:S02]  /*bdb0*/  UIADD3 UR4, UR40, 0x3f, URZ ;  /* 0x0000003f28047890 */ /* 0x000fe4000fffe03f */
[----:B------:R-:W-:Y:S02]  /*bdc0*/  UIADD3 UR6, UR5, UR6, URZ ;  /* 0x0000000605067290 */ /* 0x000fe4000fffe03f */
[----:B------:R-:W-:Y:S02]  /*bdd0*/  USHF.R.S32.HI UR5, URZ, 0x1f, UR4 ;  /* 0x0000001f3f057899 */ /* 0x000fe40008011404 */
[----:B------:R-:W-:Y:S02]  /*bde0*/  USHF.R.S32.HI UR7, URZ, 0x1f, UR6 ;  /* 0x0000001f3f077899 */ /* 0x000fe40008011406 */
[----:B------:R-:W-:-:S02]  /*bdf0*/  ULEA.HI UR5, UR5, UR4, URZ, 0x6 ;  /* 0x0000000405057291 */ /* 0x000fc4000f8f303f */
[----:B------:R-:W-:Y:S02]  /*be00*/  ULEA.HI UR7, UR7, UR6, URZ, 0x6 ;  /* 0x0000000607077291 */ /* 0x000fe4000f8f303f */
[----:B------:R-:W-:Y:S02]  /*be10*/  USHF.R.S32.HI UR41, URZ, 0x6, UR5 ;  /* 0x000000063f297899 */ /* 0x000fe40008011405 */
[----:B------:R-:W-:-:S04]  /*be20*/  USHF.R.S32.HI UR42, URZ, 0x6, UR7 ;  /* 0x000000063f2a7899 */ /* 0x000fc80008011407 */
[----:B------:R-:W-:Y:S02]  /*be30*/  UISETP.LT.AND UP0, UPT, UR41, UR42, UPT ;  /* 0x0000002a2900728c */ /* 0x000fe4000bf01270 */
[----:B------:R-:W-:Y:S01]  /*be40*/  UP2UR UR47, UPR, URZ, 0x2 ;  /* 0x000000023f2f7883 */ /* 0x000fe20008000000 */
[----:B0-----:R-:W-:Y:S01]  /*be50*/  @P0 IMAD.WIDE R2, R17, 0x4, R2 ;  /* 0x0000000411020825 */ /* 0x001fe200078e0202 */
[----:B------:R-:W-:-:S04]  /*be60*/  USEL UR11, UR41, UR42, UP0 ;  /* 0x0000002a290b7287 */ /* 0x000fc80008000000 */
[----:B------:R-:W-:Y:S01]  /*be70*/  UISETP.GE.AND UP1, UPT, UR11, 0x1, UPT ;  /* 0x000000010b00788c */ /* 0x000fe2000bf26270 */
[----:B------:R0:W5:Y:S01]  /*be80*/  @P0 LDG.E R28, desc[UR36][R2.64] ;  /* 0x00000024021c0981 */ /* 0x000162000c1e1900 */
[----:B------:R-:W-:Y:S02]  /*be90*/  USHF.R.U32.HI UR9, URZ, 0x10, UR44 ;  /* 0x000000103f097899 */ /* 0x000fe4000801162c */
[----:B------:R-:W-:Y:S02]  /*bea0*/  ULOP3.LUT UR44, UR44, 0xffff, URZ, 0xc0, !UPT ;  /* 0x0000ffff2c2c7892 */ /* 0x000fe4000f8ec03f */
[----:B------:R-:W-:Y:S01]  /*beb0*/  PLOP3.LUT P0, PT, PT, PT, UP1, 0x80, 0x0 ;  /* 0x000000000000781c */ /* 0x000fe20003f0f018 */
[----:B------:R-:W-:Y:S01]  /*bec0*/  UISETP.NE.AND UP0, UPT, UR9, URZ, UPT ;  /* 0x0000003f0900728c */ /* 0x000fe2000bf05270 */
[----:B------:R-:W-:-:S10]  /*bed0*/  UMOV UR38, URZ ;  /* 0x0000003f00267c82 */ /* 0x000fd40008000000 */
[----:B------:R-:W-:Y:S01]  /*bee0*/  @!UP0 ULDC UR9, c[0x0][0x9f0] ;  /* 0x00027c0000098ab9 */ /* 0x000fe20000000800 */
[----:B0-----:R-:W-:Y:S05]  /*bef0*/  @!P0 BRA `(.L_x_3929) ;  /* 0x0000000000788947 */ /* 0x001fea0003800000 */
[----:B------:R-:W-:Y:S01]  /*bf00*/  IABS R0, UR9 ;  /* 0x0000000900007c13 */ /* 0x000fe20008000000 */
[----:B------:R-:W-:Y:S02]  /*bf10*/  UIADD3 UR6, UR9, -0x1, UR11 ;  /* 0xffffffff09067890 */ /* 0x000fe4000fffe00b */
[----:B------:R-:W-:Y:S01]  /*bf20*/  IABS R4, UR9 ;  /* 0x0000000900047c13 */ /* 0x000fe20008000000 */
[----:B------:R-:W-:Y:S01]  /*bf30*/  UMOV UR4, URZ ;  /* 0x0000003f00047c82 */ /* 0x000fe20008000000 */
        /* <DEDUP_REMOVED lines=26> */
.L_x_3929:
[----:B------:R-:W-:Y:S02]  /*c0e0*/  UIMAD UR48, UR44, UR38, URZ ;  /* 0x000000262c3072a4 */ /* 0x000fe4000f8e023f */
[----:B------:R-:W-:Y:S02]  /*c0f0*/  IMAD.U32 R0, RZ, RZ, UR38 ;  /* 0x00000026ff007e24 */ /* 0x000fe4000f8e00ff */
[----:B------:R-:W-:Y:S02]  /*c100*/  IMAD.MOV.U32 R4, RZ, RZ, 0x1 ;  /* 0x00000001ff047424 */ /* 0x000fe400078e00ff */
[----:B------:R-:W-:-:S04]  /*c110*/  MOV R25, UR48 ;  /* 0x0000003000197c02 */ /* 0x000fc80008000f00 */
[----:B------:R-:W-:Y:S01]  /*c120*/  VIADDMNMX R25, R25, R0, UR11, PT ;  /* 0x0000000b19197e46 */ /* 0x000fe2000b800100 */
[----:B------:R-:W-:-:S03]  /*c130*/  IMAD.MOV.U32 R0, RZ, RZ, RZ ;  /* 0x000000ffff007224 */ /* 0x000fc600078e00ff */
        /* <DEDUP_REMOVED lines=12> */
[----:B------:R-:W-:Y:S01]  /*c200*/  MOV R4, UR4 ;  /* 0x0000000400047c02 */ /* 0x000fe20008000f00 */
[----:B------:R-:W-:Y:S01]  /*c210*/  IMAD.U32 R5, RZ, RZ, UR5 ;  /* 0x00000005ff057e24 */ /* 0x000fe2000f8e00ff */
[----:B------:R-:W-:Y:S01]  /*c220*/  ULDC.64 UR4, c[0x4][0x8] ;  /* 0x0100020000047ab9 */ /* 0x000fe20000000a00 */
[----:B------:R-:W0:Y:S01]  /*c230*/  LDC.64 R2, c[0x4][R2] ;  /* 0x0100000002027b82 */ /* 0x000e220000000a00 */
[----:B------:R-:W-:Y:S01]  /*c240*/  IMAD.U32 R6, RZ, RZ, UR6 ;  /* 0x00000006ff067e24 */ /* 0x000fe2000f8e00ff */
[----:B------:R-:W-:Y:S01]  /*c250*/  MOV R7, UR7 ;  /* 0x0000000700077c02 */ /* 0x000fe20008000f00 */
[----:B------:R-:W-:Y:S01]  /*c260*/  IMAD.U32 R10, RZ, RZ, UR4 ;  /* 0x00000004ff0a7e24 */ /* 0x000fe2000f8e00ff */
[----:B------:R-:W-:Y:S01]  /*c270*/  MOV R8, 0x70 ;  /* 0x0000007000087802 */ /* 0x000fe20000000f00 */
[----:B------:R-:W-:-:S02]  /*c280*/  IMAD.U32 R11, RZ, RZ, UR5 ;  /* 0x00000005ff0b7e24 */ /* 0x000fc4000f8e00ff */
[----:B------:R-:W-:Y:S02]  /*c290*/  IMAD.MOV.U32 R12, RZ, RZ, 0x1 ;  /* 0x00000001ff0c7424 */ /* 0x000fe400078e00ff */
[----:B------:R-:W-:-:S07]  /*c2a0*/  IMAD.MOV.U32 R13, RZ, RZ, RZ ;  /* 0x000000ffff0d7224 */ /* 0x000fce00078e00ff */
[----:B------:R-:W-:-:S07]  /*c2b0*/  LEPC R20, `(.L_x_3930) ;  /* 0x000000001014794e */ /* 0x000fce0000000000 */
[----:B0----5:R-:W-:Y:S05]  /*c2c0*/  CALL.ABS.NOINC R2 ;  /* 0x0000000002007343 */ /* 0x021fea0003c00000 */
.L_x_3930:
        /* <DEDUP_REMOVED lines=19> */
[----:B-1---5:R-:W-:Y:S05]  /*c400*/  CALL.ABS.NOINC R2 ;  /* 0x0000000002007343 */ /* 0x022fea0003c00000 */
.L_x_3932:
        /* <DEDUP_REMOVED lines=15> */
.L_x_3931:
        /* <DEDUP_REMOVED lines=35> */
[----:B------:R-:W-:-:S05]  /*c730*/  @!P0 IMAD R9, R24, R9, R0 ;  /* 0x0000000918098224 */ /* 0x000fca00078e0200 */
[----:B------:R-:W-:-:S04]  /*c740*/  @!P0 IADD3 R0, R3, R9, RZ ;  /* 0x0000000903008210 */ /* 0x000fc80007ffe0ff */
[----:B------:R-:W-:-:S06]  /*c750*/  @!P0 LEA.HI.X R5, R2, R5, R0, 0x2, P1 ;  /* 0x0000000502058211 */ /* 0x000fcc00008f1400 */
[----:B------:R0:W2:Y:S01]  /*c760*/  @!P0 LDG.E R5, desc[UR36][R4.64] ;  /* 0x0000002404058981 */ /* 0x0000a2000c1e1900 */
[----:B------:R-:W-:Y:S01]  /*c770*/  IMAD.MOV R0, RZ, RZ, -R7 ;  /* 0x000000ffff007224 */ /* 0x000fe200078e0a07 */
[----:B------:R-:W-:Y:S02]  /*c780*/  LOP3.LUT R16, R16, 0xffffffdf, RZ, 0xc0, !PT ;  /* 0xffffffdf10107812 */ /* 0x000fe400078ec0ff */
[----:B------:R-:W-:Y:S01]  /*c790*/  CS2R R26, SRZ ;  /* 0x00000000001a7805 */ /* 0x000fe2000001ff00 */
        /* <DEDUP_REMOVED lines=25> */
[----:B--2---:R-:W-:Y:S02]  /*c930*/  @!P0 SHF.R.S32.HI R27, RZ, 0x1f, R5 ;  /* 0x0000001fff1b8819 */ /* 0x004fe40000011405 */
[----:B------:R-:W-:Y:S02]  /*c940*/  @!P0 MOV R26, R5 ;  /* 0x00000005001a8202 */ /* 0x000fe40000000f00 */
[----:B------:R-:W-:Y:S01]  /*c950*/  ISETP.GE.AND P0, PT, R3, UR4, PT ;  /* 0x0000000403007c0c */ /* 0x000fe2000bf06270 */
[----:B------:R-:W-:Y:S01]  /*c960*/  IMAD.SHL.U32 R3, R0, 0x2, RZ ;  /* 0x0000000200037824 */ /* 0x000fe200078e00ff */
[----:B------:R-:W-:Y:S02]  /*c970*/  SEL R0, RZ, 0x1, P5 ;  /* 0x00000001ff007807 */ /* 0x000fe40002800000 */
[----:B------:R-:W-:-:S02]  /*c980*/  SEL R34, RZ, 0x40, P0 ;  /* 0x00000040ff227807 */ /* 0x000fc40000000000 */
[----:B------:R-:W-:Y:S02]  /*c990*/  ISETP.GE.AND P0, PT, R2, UR4, PT ;  /* 0x0000000402007c0c */ /* 0x000fe4000bf06270 */
        /* <DEDUP_REMOVED lines=13> */
.L_x_3975:
        /* <DEDUP_REMOVED lines=14> */
.L_x_3934:
[----:B------:R-:W-:-:S05]  /*cb50*/  IMAD.MOV.U32 R0, RZ, RZ, 0x1 ;  /* 0x00000001ff007424 */ /* 0x000fca00078e00ff */
[----:B------:R-:W-:-:S04]  /*cb60*/  SHF.L.U32 R0, R0, 0x1f, RZ ;  /* 0x0000001f00007819 */ /* 0x000fc800000006ff */
[----:B------:R-:W0:Y:S02]  /*cb70*/  SYNCS.PHASECHK.TRANS64.TRYWAIT P0, [UR45+0x28c40], R0 ;  /* 0x028c4000ff0075a7 */ /* 0x000e24000800016d */
[----:B0-----:R-:W-:Y:S05]  /*cb80*/  @!P0 BRA `(.L_x_3935) ;  /* 0x0000002800c88947 */ /* 0x001fea0003800000 */
.L_x_3976:
        /* <DEDUP_REMOVED lines=28> */
[----:B------:R-:W-:Y:S02]  /*cd50*/  LOP3.LUT R3, R3, 0x38, R30, 0x78, !PT ;  /* 0x0000003803037812 */ /* 0x000fe400078e781e */
[----:B------:R-:W-:Y:S02]  /*cd60*/  SHF.L.U32 R30, R6, 0x3, RZ ;  /* 0x00000003061e7819 */ /* 0x000fe400000006ff */
[----:B------:R-:W-:Y:S02]  /*cd70*/  ISETP.GE.AND P0, PT, R18, 0x1, PT ;  /* 0x000000011200780c */ /* 0x000fe40003f06270 */
[----:B------:R-:W-:-:S02]  /*cd80*/  LOP3.LUT R30, R3, 0x200, R30, 0xf8, !PT ;  /* 0x00000200031e7812 */ /* 0x000fc400078ef81e */
[----:B------:R-:W-:Y:S01]  /*cd90*/  @P2 LOP3.LUT R16, R16, 0x1, RZ, 0xfc, !PT ;  /* 0x0000000110102812 */ /* 0x000fe200078efcff */
[----:B------:R-:W-:Y:S08]  /*cda0*/  BRA.DIV UR5, `(.L_x_3936) ;  /* 0x0000002a05587947 */ /* 0x000ff0000b800000 */
        /* <DEDUP_REMOVED lines=12> */
[----:B------:R-:W0:Y:S02]  /*ce70*/  SHFL.IDX PT, R14, R0, 0x2, 0x181f ;  /* 0x00581f00000e7f89 */ /* 0x000e2400000e0000 */
[----:B------:R-:W-:Y:S02]  /*ce80*/  @P0 IADD3.X R3, RZ, R4, RZ, P1, !PT ;  /* 0x00000004ff030210 */ /* 0x000fe40000ffe4ff */
        /* <DEDUP_REMOVED lines=9> */
.L_x_3986:
        /* <DEDUP_REMOVED lines=15> */
.L_x_3937:
        /* <DEDUP_REMOVED lines=22> */
[----:B0-----:R-:W-:Y:S05]  /*d170*/  CALL.ABS.NOINC R2 ;  /* 0x0000000002007343 */ /* 0x001fea0003c00000 */
.L_x_3938:
[----:B------:R-:W-:Y:S01]  /*d180*/  UISETP.NE.AND UP0, UPT, UR47, URZ, UPT ;  /* 0x0000003f2f00728c */ /* 0x000fe2000bf05270 */
[----:B------:R-:W0:Y:S01]  /*d190*/  S2R R20, SR_CTAID.Z ;  /* 0x0000000000147919 */ /* 0x000e220000002700 */
[----:B------:R-:W-:Y:S01]  /*d1a0*/  MOV R0, UR46 ;  /* 0x0000002e00007c02 */ /* 0x000fe20008000f00 */
[----:B------:R-:W-:Y:S01]  /*d1b0*/  ULDC.64 UR8, c[0x0][0x2d8] ;  /* 0x0000b60000087ab9 */ /* 0x000fe20000000a00 */
[----:B------:R-:W-:Y:S02]  /*d1c0*/  R2UR UR6, R23 ;  /* 0x00000000170672ca */ /* 0x000fe400000e0000 */
[----:B------:R-:W-:Y:S01]  /*d1d0*/  PLOP3.LUT P0, PT, PT, PT, UP0, 0x80, 0x0 ;  /* 0x000000000000781c */ /* 0x000fe20003f0f008 */
[----:B------:R-:W-:-:S04]  /*d1e0*/  IMAD R9, R0, 0x40, R31 ;  /* 0x0000004000097824 */ /* 0x000fc800078e021f */
[----:B------:R-:W-:Y:S01]  /*d1f0*/  @UP0 ULDC UR4, c[0x0][0x44c] ;  /* 0x0001130000040ab9 */ /* 0x000fe20000000800 */
[----:B------:R-:W-:-:S05]  /*d200*/  IMAD.MOV.U32 R7, RZ, RZ, R9 ;  /* 0x000000ffff077224 */ /* 0x000fca00078e0009 */
[----:B------:R-:W-:Y:S02]  /*d210*/  UIMAD UR6, UR6, UR8, URZ ;  /* 0x00000008060672a4 */ /* 0x000fe4000f8e023f */
        /* <DEDUP_REMOVED lines=10> */
[----:B------:R-:W-:Y:S02]  /*d2c0*/  IMAD.U32 R4, RZ, RZ, UR4 ;  /* 0x00000004ff047e24 */ /* 0x000fe4000f8e00ff */
[----:B------:R-:W-:Y:S02]  /*d2d0*/  IMAD R6, R6, UR8, RZ ;  /* 0x0000000806067c24 */ /* 0x000fe4000f8e02ff */
[----:B------:R-:W-:Y:S01]  /*d2e0*/  MOV R3, UR6 ;  /* 0x0000000600037c02 */ /* 0x000fe20008000f00 */
[----:B------:R-:W-:Y:S01]  /*d2f0*/  IMAD.U32 R5, RZ, RZ, UR5 ;  /* 0x00000005ff057e24 */ /* 0x000fe2000f8e00ff */
[----:B------:R-:W-:Y:S01]  /*d300*/  MOV R2, R4 ;  /* 0x0000000400027202 */ /* 0x000fe20000000f00 */
[----:B------:R-:W-:Y:S01]  /*d310*/  IMAD R5, R20, UR9, R6 ;  /* 0x0000000914057c24 */ /* 0x000fe2000f8e0206 */
[----:B------:R-:W-:Y:S01]  /*d320*/  SHF.R.S32.HI R4, RZ, 0x1f, R7 ;  /* 0x0000001fff047819 */ /* 0x000fe20000011407 */
[----:B------:R-:W-:-:S02]  /*d330*/  ULDC.64 UR4, c[0x0][0x2d0] ;  /* 0x0000b40000047ab9 */ /* 0x000fc40000000a00 */
[----:B------:R-:W-:-:S04]  /*d340*/  IMAD.WIDE.U32 R2, R20, UR8, R2 ;  /* 0x0000000814027c25 */ /* 0x000fc8000f8e0002 */
[----:B------:R-:W-:Y:S02]  /*d350*/  IMAD.IADD R3, R3, 0x1, R5 ;  /* 0x0000000103037824 */ /* 0x000fe400078e0205 */
[----:B------:R-:W-:Y:S02]  /*d360*/  IMAD.MOV R5, RZ, RZ, -R7 ;  /* 0x000000ffff057224 */ /* 0x000fe400078e0a07 */
[----:B------:R-:W-:Y:S02]  /*d370*/  IMAD R4, R4, UR4, RZ ;  /* 0x0000000404047c24 */ /* 0x000fe4000f8e02ff */
[----:B-1----:R-:W-:Y:S02]  /*d380*/  IMAD R5, R0, R5, R9 ;  /* 0x0000000500057224 */ /* 0x002fe400078e0209 */
[C---:B------:R-:W-:Y:S02]  /*d390*/  IMAD R9, R7.reuse, UR5, R4 ;  /* 0x0000000507097c24 */ /* 0x040fe4000f8e0204 */
[----:B------:R-:W-:Y:S01]  /*d3a0*/  IMAD.WIDE.U32 R2, R7, UR4, R2 ;  /* 0x0000000407027c25 */ /* 0x000fe2000f8e0002 */
[----:B------:R-:W-:Y:S01]  /*d3b0*/  SHF.R.S32.HI R4, RZ, 0x1f, R5 ;  /* 0x0000001fff047819 */ /* 0x000fe20000011405 */
[----:B------:R-:W-:-:S03]  /*d3c0*/  ULDC.64 UR4, c[0x0][0x2c8] ;  /* 0x0000b20000047ab9 */ /* 0x000fc60000000a00 */
[----:B------:R-:W-:Y:S01]  /*d3d0*/  IADD3 R3, R3, R9, RZ ;  /* 0x0000000903037210 */ /* 0x000fe20007ffe0ff */
[----:B------:R-:W-:-:S04]  /*d3e0*/  IMAD R4, R4, UR4, RZ ;  /* 0x0000000404047c24 */ /* 0x000fc8000f8e02ff */
[C---:B------:R-:W-:Y:S02]  /*d3f0*/  IMAD R7, R5.reuse, UR5, R4 ;  /* 0x0000000505077c24 */ /* 0x040fe4000f8e0204 */
[----:B------:R-:W-:Y:S01]  /*d400*/  IMAD.WIDE.U32 R2, R5, UR4, R2 ;  /* 0x0000000405027c25 */ /* 0x000fe2000f8e0002 */
[----:B------:R-:W-:-:S03]  /*d410*/  ULDC.64 UR4, c[0x0][0x280] ;  /* 0x0000a00000047ab9 */ /* 0x000fc60000000a00 */
[----:B------:R-:W-:Y:S01]  /*d420*/  IMAD.IADD R5, R3, 0x1, R7 ;  /* 0x0000000103057824 */ /* 0x000fe200078e0207 */
[----:B------:R-:W-:Y:S01]  /*d430*/  LEA R4, P0, R2, UR4, 0x1 ;  /* 0x0000000402047c11 */ /* 0x000fe2000f8008ff */
[----:B------:R-:W-:Y:S02]  /*d440*/  ULDC UR4, c[0x0][0x2b8] ;  /* 0x0000ae0000047ab9 */ /* 0x000fe40000000800 */
[----:B------:R-:W-:Y:S02]  /*d450*/  ISETP.GE.AND P1, PT, R22, UR4, PT ;  /* 0x0000000416007c0c */ /* 0x000fe4000bf26270 */
[----:B------:R-:W-:Y:S01]  /*d460*/  LEA.HI.X R5, R2, UR5, R5, 0x1, P0 ;  /* 0x0000000502057c11 */ /* 0x000fe200080f0c05 */
[----:B------:R-:W-:-:S03]  /*d470*/  UMOV UR5, 0xffffffff ;  /* 0xffffffff00057882 */ /* 0x000fc60000000000 */
[----:B------:R-:W-:Y:S07]  /*d480*/  BRA.DIV UR5, `(.L_x_3939) ;  /* 0x0000002605c07947 */ /* 0x000fee000b800000 */
[----:B------:R-:W0:Y:S01]  /*d490*/  SHFL.IDX PT, R14, R4, RZ, 0x181f ;  /* 0x00181fff040e7589 */ /* 0x000e2200000e0000 */
[----:B------:R-:W-:Y:S01]  /*d4a0*/  IMAD.U32 R6, RZ, RZ, UR46 ;  /* 0x0000002eff067e24 */ /* 0x000fe2000f8e00ff */
[----:B------:R-:W-:Y:S02]  /*d4b0*/  ULDC UR4, c[0x0][0x288] ;  /* 0x0000a20000047ab9 */ /* 0x000fe40000000800 */
[----:B------:R-:W1:Y:S01]  /*d4c0*/  SHFL.IDX PT, R2, R5, RZ, 0x181f ;  /* 0x00181fff05027589 */ /* 0x000e6200000e0000 */
[----:B------:R-:W-:Y:S01]  /*d4d0*/  IMAD R0, R0, UR4, RZ ;  /* 0x0000000400007c24 */ /* 0x000fe2000f8e02ff */
[----:B------:R-:W-:Y:S02]  /*d4e0*/  LEA R7, R6, R35, 0x6 ;  /* 0x0000002306077211 */ /* 0x000fe400078e30ff */
[----:B------:R-:W-:Y:S02]  /*d4f0*/  SHFL.IDX PT, R6, R5, 0x1, 0x181f ;  /* 0x00381f0005067f89 */ /* 0x000fe400000e0000 */
[----:B------:R-:W-:-:S02]  /*d500*/  ISETP.GE.AND P0, PT, R7, R0, PT ;  /* 0x000000000700720c */ /* 0x000fc40003f06270 */
[----:B------:R-:W-:-:S11]  /*d510*/  IADD3 R11, R7, 0x10, RZ ;  /* 0x00000010070b7810 */ /* 0x000fd60007ffe0ff */
        /* <DEDUP_REMOVED lines=17> */
[----:B------:R0:W2:Y:S02]  /*d630*/  SHFL.IDX PT, R14, R4, 0x3, 0x181f ;  /* 0x00781f00040e7f89 */ /* 0x0000a400000e0000 */
[----:B-1----:R-:W-:Y:S02]  /*d640*/  @!P0 IADD3.X R3, RZ, R6, RZ, P2, !PT ;  /* 0x00000006ff038210 */ /* 0x002fe400017fe4ff */
[----:B------:R0:W1:Y:S04]  /*d650*/  SHFL.IDX PT, R6, R5, 0x3, 0x181f ;  /* 0x00781f0005067f89 */ /* 0x00006800000e0000 */
[----:B------:R0:W-:Y:S03]  /*d660*/  @!P0 LDGSTS.E.BYPASS.LTC128B.128 [R9+0x21400], desc[UR36][R2.64], !P1 ;  /* 0x2140000002098fae */ /* 0x0001e6000c901d64 */
.L_x_3995:
        /* <DEDUP_REMOVED lines=18> */
.L_x_3996:
[----:B------:R-:W-:-:S13]  /*d790*/  ISETP.NE.AND P0, PT, R33, 0x3, PT ;  /* 0x000000032100780c */ /* 0x000fda0003f05270 */
[----:B------:R-:W-:Y:S05]  /*d7a0*/  @!P0 BRA `(.L_x_3941) ;  /* 0x0000000000048947 */ /* 0x000fea0003800000 */
[----:B------:R-:W-:Y:S01]  /*d7b0*/  BPT.TRAP 0x1 ;  /* 0x000000040000795c */ /* 0x000fe20000300000 */
.L_x_3941:
[----:B------:R-:W1:Y:S02]  /*d7c0*/  SYNCS.PHASECHK.TRANS64.TRYWAIT P0, [UR45+0x28c60], R0 ;  /* 0x028c6000ff0075a7 */ /* 0x000e64000800016d */
[----:B-1----:R-:W-:Y:S05]  /*d7d0*/  @!P0 BRA `(.L_x_3942) ;  /* 0x0000002800308947 */ /* 0x002fea0003800000 */
.L_x_3997:
        /* <DEDUP_REMOVED lines=41> */
[----:B-1----:R-:W-:Y:S02]  /*da70*/  IADD3.X R3, RZ, R3, RZ, P0, !PT ;  /* 0x00000003ff037210 */ /* 0x002fe400007fe4ff */
        /* <DEDUP_REMOVED lines=45> */
[----:B------:R-:W-:Y:S02]  /*dd50*/  ISETP.LT.OR P6, PT, R18, 0x21, P6 ;  /* 0x000000211200780c */ /* 0x000fe400037c1670 */
[----:B--2---:R-:W-:-:S11]  /*dd60*/  MOV R4, RZ ;  /* 0x000000ff00047202 */ /* 0x004fd60000000f00 */
        /* <DEDUP_REMOVED lines=16> */
.L_x_4007:
        /* <DEDUP_REMOVED lines=30> */
.L_x_3944:
        /* <DEDUP_REMOVED lines=8> */
[----:B------:R-:W-:Y:S01]  /*e0d0*/  LOP3.LUT R0, RZ, UR41, RZ, 0x33, !PT ;  /* 0x00000029ff007c12 */ /* 0x000fe2000f8e33ff */
[----:B------:R-:W-:Y:S01]  /*e0e0*/  ULOP3.LUT UR5, URZ, UR42, URZ, 0x33, !UPT ;  /* 0x0000002a3f057292 */ /* 0x000fe2000f8e333f */
[----:B------:R-:W-:Y:S01]  /*e0f0*/  IADD3 R35, R36, R28, R35 ;  /* 0x0000001c24237210 */ /* 0x000fe20007ffe023 */
[----:B------:R-:W-:Y:S01]  /*e100*/  UIMAD UR4, UR4, UR38, URZ ;  /* 0x00000026040472a4 */ /* 0x000fe2000f8e023f */
[----:B------:R-:W-:Y:S01]  /*e110*/  LOP3.LUT R28, R34, 0x40, RZ, 0xc0, !PT ;  /* 0x00000040221c7812 */ /* 0x000fe200078ec0ff */
[----:B------:R-:W-:Y:S01]  /*e120*/  IMAD.MOV.U32 R21, RZ, RZ, 0x1 ;  /* 0x00000001ff157424 */ /* 0x000fe200078e00ff */
[----:B------:R-:W-:Y:S01]  /*e130*/  LOP3.LUT R25, R17, 0x80, RZ, 0xc0, !PT ;  /* 0x0000008011197812 */ /* 0x000fe200078ec0ff */
[----:B------:R-:W-:Y:S01]  /*e140*/  VIADD R2, R35, 0xffffff40 ;  /* 0xffffff4023027836 */ /* 0x000fe20000000000 */
[----:B------:R-:W-:Y:S02]  /*e150*/  SHF.R.U32.HI R28, RZ, 0x2, R28 ;  /* 0x00000002ff1c7819 */ /* 0x000fe4000001161c */
[----:B------:R-:W-:-:S02]  /*e160*/  LOP3.LUT R3, RZ, UR4, RZ, 0x33, !PT ;  /* 0x00000004ff037c12 */ /* 0x000fc4000f8e33ff */
[----:B------:R-:W-:Y:S02]  /*e170*/  SHF.R.U32.HI R25, RZ, 0x3, R25 ;  /* 0x00000003ff197819 */ /* 0x000fe40000011619 */
[----:B------:R-:W-:Y:S02]  /*e180*/  VIMNMX3 R3, R0, UR5, R3, !PT ;  /* 0x0000000500037c0f */ /* 0x000fe4000f800103 */
[----:B------:R-:W-:Y:S02]  /*e190*/  MOV R0, 0x1 ;  /* 0x0000000100007802 */ /* 0x000fe40000000f00 */
[C---:B------:R-:W-:Y:S01]  /*e1a0*/  IADD3 R22, -R3.reuse, -0x2, RZ ;  /* 0xfffffffe03167810 */ /* 0x040fe20007ffe1ff */
[----:B------:R-:W-:-:S07]  /*e1b0*/  IMAD R9, R3, -0x40, R2 ;  /* 0xffffffc003097824 */ /* 0x000fce00078e0202 */
.L_x_3960:
[----:B------:R-:W-:Y:S01]  /*e1c0*/  ISETP.NE.AND P1, PT, R37, 0x1, PT ;  /* 0x000000012500780c */ /* 0x000fe20003f25270 */
[----:B------:R-:W-:Y:S01]  /*e1d0*/  BSSY B1, `(.L_x_3946) ;  /* 0x0000014000017945 */ /* 0x000fe20003800000 */
[----:B------:R-:W-:Y:S01]  /*e1e0*/  ISETP.GT.U32.AND P0, PT, R31, 0x3f, PT ;  /* 0x0000003f1f00780c */ /* 0x000fe20003f04070 */
[----:B------:R-:W-:Y:S01]  /*e1f0*/  IMAD.MOV.U32 R7, RZ, RZ, R9 ;  /* 0x000000ffff077224 */ /* 0x000fe200078e0009 */
[----:B------:R-:W-:-:S09]  /*e200*/  MOV R6, RZ ;  /* 0x000000ff00067202 */ /* 0x000fd20000000f00 */
        /* <DEDUP_REMOVED lines=16> */
.L_x_3947:
[----:B------:R-:W-:Y:S05]  /*e310*/  BSYNC B1 ;  /* 0x0000000000017941 */ /* 0x000fea0003800000 */
.L_x_3946:
[----:B------:R-:W-:-:S13]  /*e320*/  ISETP.NE.AND P0, PT, R33, 0x3, PT ;  /* 0x000000032100780c */ /* 0x000fda0003f05270 */
[----:B------:R-:W-:Y:S05]  /*e330*/  @!P0 BRA `(.L_x_3948) ;  /* 0x0000000000048947 */ /* 0x000fea0003800000 */
[----:B------:R-:W-:Y:S01]  /*e340*/  BPT.TRAP 0x1 ;  /* 0x000000040000795c */ /* 0x000fe20000300000 */
.L_x_3948:
[----:B------:R-:W-:Y:S01]  /*e350*/  LEA R10, R0, UR45, 0x3 ;  /* 0x0000002d000a7c11 */ /* 0x000fe2000f8e18ff */
[----:B------:R-:W-:Y:S01]  /*e360*/  BSSY B1, `(.L_x_3949) ;  /* 0x0000004000017945 */ /* 0x000fe20003800000 */
[----:B------:R-:W-:-:S04]  /*e370*/  SHF.L.U32 R20, R21, 0x1f, RZ ;  /* 0x0000001f15147819 */ /* 0x000fc800000006ff */
[----:B------:R-:W1:Y:S02]  /*e380*/  SYNCS.PHASECHK.TRANS64.TRYWAIT P0, [R10+URZ+0x28c40], R20 ;  /* 0x028c40140a0075a7 */ /* 0x000e64000800017f */
[----:B-1----:R-:W-:Y:S05]  /*e390*/  @!P0 BRA `(.L_x_3950) ;  /* 0x0000002400688947 */ /* 0x002fea0003800000 */
.L_x_4008:
[----:B------:R-:W-:Y:S05]  /*e3a0*/  BSYNC B1 ;  /* 0x0000000000017941 */ /* 0x000fea0003800000 */
.L_x_3949:
        /* <DEDUP_REMOVED lines=12> */
[----:B------:R-:W-:-:S04]  /*e470*/  ULDC.64 UR4, c[0x0][0x310] ;  /* 0x0000c40000047ab9 */ /* 0x000fc80000000a00 */
[----:B------:R-:W-:Y:S01]  /*e480*/  IADD3 R3, R3, R5, RZ ;  /* 0x0000000503037210 */ /* 0x000fe20007ffe0ff */
[----:B------:R-:W-:-:S04]  /*e490*/  IMAD R5, R18, UR4, RZ ;  /* 0x0000000412057c24 */ /* 0x000fc8000f8e02ff */
[C---:B------:R-:W-:Y:S02]  /*e4a0*/  IMAD R5, R6.reuse, UR5, R5 ;  /* 0x0000000506057c24 */ /* 0x040fe4000f8e0205 */
[----:B------:R-:W-:Y:S01]  /*e4b0*/  IMAD.WIDE.U32 R2, R6, UR4, R2 ;  /* 0x0000000406027c25 */ /* 0x000fe2000f8e0002 */
        /* <DEDUP_REMOVED lines=22> */
[----:B------:R-:W0:Y:S01]  /*e620*/  SHFL.IDX PT, R14, R26, 0x2, 0x181f ;  /* 0x00581f001a0e7f89 */ /* 0x000e2200000e0000 */
[----:B--2---:R-:W-:-:S03]  /*e630*/  IADD3.X R5, RZ, R3, RZ, P0, !PT ;  /* 0x00000003ff057210 */ /* 0x004fc600007fe4ff */
[----:B------:R-:W2:Y:S04]  /*e640*/  SHFL.IDX PT, R3, R29, 0x2, 0x181f ;  /* 0x00581f001d037f89 */ /* 0x000ea800000e0000 */
[----:B------:R3:W-:Y:S01]  /*e650*/  LDGSTS.E.BYPASS.LTC128B.128 [R27+0x22c00], desc[UR36][R4.64], !P1 ;  /* 0x22c00000041b7fae */ /* 0x0007e2000c901d64 */
[----:B0-----:R-:W-:-:S03]  /*e660*/  IADD3 R2, P0, R14, R8, RZ ;  /* 0x000000080e027210 */ /* 0x001fc60007f1e0ff */
[----:B------:R3:W0:Y:S02]  /*e670*/  SHFL.IDX PT, R14, R26, 0x3, 0x181f ;  /* 0x00781f001a0e7f89 */ /* 0x00062400000e0000 */
[----:B--2---:R-:W-:-:S05]  /*e680*/  IMAD.X R3, RZ, RZ, R3, P0 ;  /* 0x000000ffff037224 */ /* 0x004fca00000e0603 */
[----:B------:R3:W-:Y:S03]  /*e690*/  LDGSTS.E.BYPASS.LTC128B.128 [R27+0x23400], desc[UR36][R2.64], !P1 ;  /* 0x23400000021b7fae */ /* 0x0007e6000c901d64 */
.L_x_4018:
        /* <DEDUP_REMOVED lines=8> */
.L_x_3952:
        /* <DEDUP_REMOVED lines=10> */
.L_x_3953:
[----:B------:R2:W-:Y:S01]  /*e7c0*/  SYNCS.ARRIVE.TRANS64.A1T0 RZ, [R10+URZ+0x28c30], RZ ;  /* 0x028c30ff0aff79a7 */ /* 0x0005e2000810003f */
[----:B------:R-:W-:Y:S05]  /*e7d0*/  @!P2 BRA `(.L_x_3954) ;  /* 0x000000000004a947 */ /* 0x000fea0003800000 */
[----:B------:R-:W-:Y:S01]  /*e7e0*/  BPT.TRAP 0x1 ;  /* 0x000000040000795c */ /* 0x000fe20000300000 */
.L_x_3954:
[----:B------:R-:W3:Y:S01]  /*e7f0*/  SYNCS.PHASECHK.TRANS64.TRYWAIT P0, [R10+URZ+0x28c60], R20 ;  /* 0x028c60140a0075a7 */ /* 0x000ee2000800017f */
[----:B------:R-:W-:Y:S04]  /*e800*/  BSSY B1, `(.L_x_3955) ;  /* 0x0000002000017945 */ /* 0x000fe80003800000 */
[----:B---3--:R-:W-:Y:S05]  /*e810*/  @!P0 BRA `(.L_x_3956) ;  /* 0x0000002400688947 */ /* 0x008fea0003800000 */
.L_x_4019:
[----:B------:R-:W-:Y:S05]  /*e820*/  BSYNC B1 ;  /* 0x0000000000017941 */ /* 0x000fea0003800000 */
.L_x_3955:
        /* <DEDUP_REMOVED lines=10> */
[----:B------:R-:W-:Y:S01]  /*e8d0*/  IMAD R7, R18, UR6, RZ ;  /* 0x0000000612077c24 */ /* 0x000fe2000f8e02ff */
[----:B------:R-:W-:-:S03]  /*e8e0*/  IADD3 R3, R3, R5, RZ ;  /* 0x0000000503037210 */ /* 0x000fc60007ffe0ff */
        /* <DEDUP_REMOVED lines=65> */
.L_x_4029:
        /* <DEDUP_REMOVED lines=20> */
.L_x_3958:
        /* <DEDUP_REMOVED lines=10> */
.L_x_3959:
[----:B------:R-:W-:Y:S01]  /*eee0*/  IADD3 R0, R0, 0x1, RZ ;  /* 0x0000000100007810 */ /* 0x000fe20007ffe0ff */
[----:B------:R-:W-:Y:S01]  /*eef0*/  VIADD R22, R22, 0xffffffff ;  /* 0xffffffff16167836 */ /* 0x000fe20000000000 */
[----:B------:R1:W-:Y:S01]  /*ef00*/  SYNCS.ARRIVE.TRANS64.A1T0 RZ, [R10+URZ+0x28c50], RZ ;  /* 0x028c50ff0aff79a7 */ /* 0x0003e2000810003f */
[----:B------:R-:W-:Y:S01]  /*ef10*/  VIADD R9, R9, 0xffffffc0 ;  /* 0xffffffc009097836 */ /* 0x000fe20000000000 */
[----:B------:R-:W-:-:S04]  /*ef20*/  ISETP.NE.AND P0, PT, R0, 0x2, PT ;  /* 0x000000020000780c */ /* 0x000fc80003f05270 */
[----:B------:R-:W-:Y:S02]  /*ef30*/  SEL R0, R0, RZ, P0 ;  /* 0x000000ff00007207 */ /* 0x000fe40000000000 */
[----:B0-----:R-:W-:Y:S02]  /*ef40*/  SEL R2, RZ, 0x1, P0 ;  /* 0x00000001ff027807 */ /* 0x001fe40000000000 */
[----:B------:R-:W-:Y:S02]  /*ef50*/  ISETP.GT.AND P0, PT, R22, UR48, PT ;  /* 0x0000003016007c0c */ /* 0x000fe4000bf04270 */
[----:B------:R-:W-:-:S11]  /*ef60*/  LOP3.LUT R21, R21, R2, RZ, 0x3c, !PT ;  /* 0x0000000215157212 */ /* 0x000fd600078e3cff */
[----:B-1----:R-:W-:Y:S05]  /*ef70*/  @P0 BRA `(.L_x_3960) ;  /* 0xfffffff000900947 */ /* 0x002fea000383ffff */
.L_x_3945:
[----:B------:R-:W-:Y:S05]  /*ef80*/  BSYNC B0 ;  /* 0x0000000000007941 */ /* 0x000fea0003800000 */
.L_x_3928:
[----:B------:R-:W0:Y:S01]  /*ef90*/  S2R R3, SR_CgaCtaId ;  /* 0x0000000000037919 */ /* 0x000e220000008800 */
[----:B------:R-:W-:Y:S01]  /*efa0*/  MOV R2, 0x400 ;  /* 0x0000040000027802 */ /* 0x000fe20000000f00 */
[----:B------:R-:W-:Y:S01]  /*efb0*/  BSSY B0, `(.L_x_3961) ;  /* 0x0000005000007945 */ /* 0x000fe20003800000 */
[----:B------:R-:W-:Y:S02]  /*efc0*/  SHF.L.U32 R4, R4, 0x1f, RZ ;  /* 0x0000001f04047819 */ /* 0x000fe400000006ff */
[----:B0-----:R-:W-:-:S04]  /*efd0*/  LEA R5, R3, R2, 0x18 ;  /* 0x0000000203057211 */ /* 0x001fc800078ec0ff */
[----:B------:R-:W0:Y:S02]  /*efe0*/  SYNCS.PHASECHK.TRANS64.TRYWAIT P0, [R5+URZ+0x28c20], R4 ;  /* 0x028c2004050075a7 */ /* 0x000e24000800017f */
[----:B0-----:R-:W-:Y:S05]  /*eff0*/  @!P0 BRA `(.L_x_3962) ;  /* 0x0000002400488947 */ /* 0x001fea0003800000 */
.L_x_4030:
[----:B------:R-:W-:Y:S05]  /*f000*/  BSYNC B0 ;  /* 0x0000000000007941 */ /* 0x000fea0003800000 */
.L_x_3961:
[----:B------:R-:W-:-:S03]  /*f010*/  UMOV UR4, 0xffffffff ;  /* 0xffffffff00047882 */ /* 0x000fc60000000000 */
[----:B------:R-:W-:Y:S05]  /*f020*/  BRA.DIV UR4, `(.L_x_3963) ;  /* 0x0000002604507947 */ /* 0x000fea000b800000 */
[----:B------:R-:W1:Y:S02]  /*f030*/  S2R R2, SR_TID.X ;  /* 0x0000000000027919 */ /* 0x000e640000002100 */
[----:B-1----:R-:W-:-:S04]  /*f040*/  SHF.R.U32.HI R2, RZ, 0x5, R2 ;  /* 0x00000005ff027819 */ /* 0x002fc80000011602 */
[----:B------:R-:W-:-:S05]  /*f050*/  LOP3.LUT R2, R2, 0x3, RZ, 0xc0, !PT ;  /* 0x0000000302027812 */ /* 0x000fca00078ec0ff */
[----:B------:R1:W3:Y:S02]  /*f060*/  SHFL.IDX PT, R14, R2, RZ, 0x1f ;  /* 0x00001fff020e7589 */ /* 0x0002e400000e0000 */
.L_x_4033:
[----:B---3--:R-:W-:-:S13]  /*f070*/  ISETP.NE.AND P0, PT, R14, RZ, PT ;  /* 0x000000ff0e00720c */ /* 0x008fda0003f05270 */
[----:B------:R-:W-:Y:S05]  /*f080*/  @P0 BRA `(.L_x_3871) ;  /* 0x0000000000880947 */ /* 0x000fea0003800000 */
[----:B------:R-:W-:-:S03]  /*f090*/  UMOV UR4, 0xffffffff ;  /* 0xffffffff00047882 */ /* 0x000fc60000000000 */
[----:B------:R-:W-:Y:S05]  /*f0a0*/  BRA.DIV UR4, `(.L_x_3964) ;  /* 0x0000002604647947 */ /* 0x000fea000b800000 */
[----:B------:R-:W-:-:S13]  /*f0b0*/  ELECT P6, URZ, PT ;  /* 0x00000000003f782f */ /* 0x000fda00038c0000 */
.L_x_4036:
[----:B------:R-:W-:Y:S05]  /*f0c0*/  @!P6 BRA `(.L_x_3871) ;  /* 0x000000000078e947 */ /* 0x000fea0003800000 */
[----:B------:R-:W-:-:S06]  /*f0d0*/  ULOP3.LUT UR4, UR43, 0x2, URZ, 0xfc, !UPT ;  /* 0x000000022b047892 */ /* 0x000fcc000f8efc3f */
[----:B-1----:R-:W-:-:S04]  /*f0e0*/  MOV R2, UR4 ;  /* 0x0000000400027c02 */ /* 0x002fc80008000f00 */
[----:B------:R-:W-:-:S13]  /*f0f0*/  ISETP.NE.AND P0, PT, R2, 0x3, PT ;  /* 0x000000030200780c */ /* 0x000fda0003f05270 */
[----:B------:R-:W-:Y:S05]  /*f100*/  @!P0 BRA `(.L_x_3965) ;  /* 0x0000000000048947 */ /* 0x000fea0003800000 */
[----:B------:R-:W-:Y:S01]  /*f110*/  BPT.TRAP 0x1 ;  /* 0x000000040000795c */ /* 0x000fe20000300000 */
.L_x_3965:
[C---:B0-----:R-:W-:Y:S01]  /*f120*/  IMAD R4, R0.reuse, 0x8, R5 ;  /* 0x0000000800047824 */ /* 0x041fe200078e0205 */
[----:B------:R-:W-:Y:S01]  /*f130*/  SHF.L.U32 R3, R21, 0x1f, RZ ;  /* 0x0000001f15037819 */ /* 0x000fe200000006ff */
[----:B------:R-:W-:-:S03]  /*f140*/  VIADD R0, R0, 0x1 ;  /* 0x0000000100007836 */ /* 0x000fc60000000000 */
[----:B------:R-:W0:Y:S02]  /*f150*/  SYNCS.PHASECHK.TRANS64.TRYWAIT P1, [R4+URZ+0x28c40], R3 ;  /* 0x028c4003040075a7 */ /* 0x000e24000802017f */
[----:B------:R-:W-:-:S04]  /*f160*/  ISETP.NE.AND P2, PT, R0, 0x2, PT ;  /* 0x000000020000780c */ /* 0x000fc80003f45270 */
[----:B------:R-:W-:Y:S01]  /*f170*/  SEL R2, RZ, 0x1, P2 ;  /* 0x00000001ff027807 */ /* 0x000fe20001000000 */
[----:B0-----:R-:W-:Y:S08]  /*f180*/  @!P1 BRA `(.L_x_3966) ;  /* 0x00000024004c9947 */ /* 0x001ff00003800000 */
.L_x_4037:
[----:B------:R-:W-:Y:S02]  /*f190*/  SEL R0, R0, RZ, P2 ;  /* 0x000000ff00007207 */ /* 0x000fe40001000000 */
[----:B------:R-:W-:Y:S01]  /*f1a0*/  LOP3.LUT R2, R21, R2, RZ, 0x3c, !PT ;  /* 0x0000000215027212 */ /* 0x000fe200078e3cff */
[----:B------:R-:W-:Y:S06]  /*f1b0*/  @!P0 BRA `(.L_x_3967) ;  /* 0x0000000000048947 */ /* 0x000fec0003800000 */
[----:B------:R-:W-:Y:S01]  /*f1c0*/  BPT.TRAP 0x1 ;  /* 0x000000040000795c */ /* 0x000fe20000300000 */
.L_x_3967:
[----:B------:R-:W-:Y:S02]  /*f1d0*/  LEA R5, R0, R5, 0x3 ;  /* 0x0000000500057211 */ /* 0x000fe400078e18ff */
[----:B------:R-:W-:-:S04]  /*f1e0*/  SHF.L.U32 R0, R2, 0x1f, RZ ;  /* 0x0000001f02007819 */ /* 0x000fc800000006ff */
[----:B------:R-:W1:Y:S02]  /*f1f0*/  SYNCS.PHASECHK.TRANS64.TRYWAIT P1, [R5+URZ+0x28c40], R0 ;  /* 0x028c4000050075a7 */ /* 0x000e64000802017f */
[----:B-1----:R-:W-:Y:S05]  /*f200*/  @!P1 BRA `(.L_x_3968) ;  /* 0x0000002400409947 */ /* 0x002fea0003800000 */
.L_x_4038:
[----:B------:R-:W-:Y:S05]  /*f210*/  @!P0 BRA `(.L_x_3969) ;  /* 0x0000000000048947 */ /* 0x000fea0003800000 */
[----:B------:R-:W-:Y:S01]  /*f220*/  BPT.TRAP 0x1 ;  /* 0x000000040000795c */ /* 0x000fe20000300000 */
.L_x_3969:
[----:B------:R-:W3:Y:S02]  /*f230*/  SYNCS.PHASECHK.TRANS64.TRYWAIT P1, [R4+URZ+0x28c60], R3 ;  /* 0x028c6003040075a7 */ /* 0x000ee4000802017f */
[----:B---3--:R-:W-:Y:S05]  /*f240*/  @!P1 BRA `(.L_x_3970) ;  /* 0x0000002400449947 */ /* 0x008fea0003800000 */
.L_x_4039:
[----:B------:R-:W-:Y:S05]  /*f250*/  @!P0 BRA `(.L_x_3971) ;  /* 0x0000000000048947 */ /* 0x000fea0003800000 */
[----:B------:R-:W-:Y:S01]  /*f260*/  BPT.TRAP 0x1 ;  /* 0x000000040000795c */ /* 0x000fe20000300000 */
.L_x_3971:
[----:B----4-:R4:W0:Y:S02]  /*f270*/  SYNCS.PHASECHK.TRANS64.TRYWAIT P0, [R5+URZ+0x28c60], R0 ;  /* 0x028c6000050075a7 */ /* 0x010824000800017f */
[----:B0-----:R-:W-:Y:S05]  /*f280*/  @!P0 NANOSLEEP.SYNCS 0x989680 ;  /* 0x009896800000895d */ /* 0x001fea0003900000 */
[----:B------:R-:W0:Y:S02]  /*f290*/  @!P0 SYNCS.PHASECHK.TRANS64 P0, [R5+URZ+0x28c60], R0 ;  /* 0x028c6000050085a7 */ /* 0x000e24000800007f */
[----:B0-----:R-:W-:Y:S05]  /*f2a0*/  @!P0 BRA `(.L_x_3971) ;  /* 0xfffffffc00f08947 */ /* 0x001fea000383ffff */
.L_x_3871:
[----:B-1----:R-:W-:Y:S05]  /*f2b0*/  BSYNC B6 ;  /* 0x0000000000067941 */ /* 0x002fea0003800000 */
.L_x_3868:
[----:B------:R-:W-:Y:S05]  /*f2c0*/  EXIT ;  /* 0x000000000000794d */ /* 0x000fea0003800000 */
.L_x_3876:
[----:B0-----:R-:W-:-:S04]  /*f2d0*/  IMAD.U32 R5, RZ, RZ, UR5 ;  /* 0x00000005ff057e24 */ /* 0x001fc8000f8e00ff */
[----:B------:R0:W1:Y:S03]  /*f2e0*/  SYNCS.PHASECHK.TRANS64.TRYWAIT P1, [R5+URZ+0x28c50], R2 ;  /* 0x028c5002050075a7 */ /* 0x000066000802017f */
[----:B-1----:R-:W-:Y:S05]  /*f2f0*/  @!P1 NANOSLEEP.SYNCS 0x989680 ;  /* 0x009896800000995d */ /* 0x002fea0003900000 */
[----:B------:R-:W1:Y:S02]  /*f300*/  @!P1 SYNCS.PHASECHK.TRANS64 P1, [R5+URZ+0x28c50], R2 ;  /* 0x028c5002050095a7 */ /* 0x000e64000802007f */
[----:B-1----:R-:W-:Y:S05]  /*f310*/  @!P1 BRA `(.L_x_3876) ;  /* 0xfffffffc00ec9947 */ /* 0x002fea000383ffff */
[----:B------:R-:W-:Y:S05]  /*f320*/  BRA `(.L_x_3972) ;  /* 0xffffff2000607947 */ /* 0x000fea000383ffff */
.L_x_3882:
[----:B-1----:R-:W-:-:S04]  /*f330*/  IMAD.U32 R5, RZ, RZ, UR7 ;  /* 0x00000007ff057e24 */ /* 0x002fc8000f8e00ff */
[----:B------:R1:W2:Y:S03]  /*f340*/  SYNCS.PHASECHK.TRANS64.TRYWAIT P1, [R5+URZ+0x28c50], R2 ;  /* 0x028c5002050075a7 */ /* 0x0002a6000802017f */
[----:B--2---:R-:W-:Y:S05]  /*f350*/  @!P1 NANOSLEEP.SYNCS 0x989680 ;  /* 0x009896800000995d */ /* 0x004fea0003900000 */
[----:B------:R-:W2:Y:S02]  /*f360*/  @!P1 SYNCS.PHASECHK.TRANS64 P1, [R5+URZ+0x28c50], R2 ;  /* 0x028c5002050095a7 */ /* 0x000ea4000802007f */
[----:B--2---:R-:W-:Y:S05]  /*f370*/  @!P1 BRA `(.L_x_3882) ;  /* 0xfffffffc00ec9947 */ /* 0x004fea000383ffff */
[----:B------:R-:W-:Y:S05]  /*f380*/  BRA `(.L_x_3881) ;  /* 0xffffff2c00647947 */ /* 0x000fea000383ffff */
.L_x_3887:
[----:B0-----:R-:W-:-:S04]  /*f390*/  MOV R0, UR39 ;  /* 0x0000002700007c02 */ /* 0x001fc80008000f00 */
[----:B------:R0:W1:Y:S03]  /*f3a0*/  SYNCS.PHASECHK.TRANS64.TRYWAIT P0, [R0+URZ+0x28c00], R13 ;  /* 0x028c000d000075a7 */ /* 0x000066000800017f */
[----:B-1----:R-:W-:Y:S05]  /*f3b0*/  @!P0 NANOSLEEP.SYNCS 0x989680 ;  /* 0x009896800000895d */ /* 0x002fea0003900000 */
[----:B------:R-:W1:Y:S02]  /*f3c0*/  @!P0 SYNCS.PHASECHK.TRANS64 P0, [R0+URZ+0x28c00], R13 ;  /* 0x028c000d000085a7 */ /* 0x000e64000800007f */
[----:B-1----:R-:W-:Y:S05]  /*f3d0*/  @!P0 BRA `(.L_x_3887) ;  /* 0xfffffffc00ec8947 */ /* 0x002fea000383ffff */
[----:B------:R-:W-:Y:S05]  /*f3e0*/  BRA `(.L_x_3973) ;  /* 0xffffff4000bc7947 */ /* 0x000fea000383ffff */
.L_x_3891:
[----:B-1----:R-:W-:-:S04]  /*f3f0*/  IMAD.U32 R4, RZ, RZ, UR39 ;  /* 0x00000027ff047e24 */ /* 0x002fc8000f8e00ff */
[----:B------:R1:W2:Y:S03]  /*f400*/  SYNCS.PHASECHK.TRANS64.TRYWAIT P1, [R4+URZ+0x28c30], R13 ;  /* 0x028c300d040075a7 */ /* 0x0002a6000802017f */
[----:B--2---:R-:W-:Y:S05]  /*f410*/  @!P1 NANOSLEEP.SYNCS 0x989680 ;  /* 0x009896800000995d */ /* 0x004fea0003900000 */
[----:B------:R-:W2:Y:S02]  /*f420*/  @!P1 SYNCS.PHASECHK.TRANS64 P1, [R4+URZ+0x28c30], R13 ;  /* 0x028c300d040095a7 */ /* 0x000ea4000802007f */
[----:B--2---:R-:W-:Y:S05]  /*f430*/  @!P1 BRA `(.L_x_3891) ;  /* 0xfffffffc00ec9947 */ /* 0x004fea000383ffff */
[----:B------:R-:W-:Y:S05]  /*f440*/  BRA `(.L_x_3890) ;  /* 0xffffff4000fc7947 */ /* 0x000fea000383ffff */
.L_x_3896:
[----:B--2---:R-:W-:-:S04]  /*f450*/  IMAD.U32 R14, RZ, RZ, UR39 ;  /* 0x00000027ff0e7e24 */ /* 0x004fc8000f8e00ff */
[----:B------:R2:W4:Y:S03]  /*f460*/  SYNCS.PHASECHK.TRANS64.TRYWAIT P1, [R14+URZ+0x28c50], R13 ;  /* 0x028c500d0e0075a7 */ /* 0x000526000802017f */
[----:B----4-:R-:W-:Y:S05]  /*f470*/  @!P1 NANOSLEEP.SYNCS 0x989680 ;  /* 0x009896800000995d */ /* 0x010fea0003900000 */
[----:B------:R-:W4:Y:S02]  /*f480*/  @!P1 SYNCS.PHASECHK.TRANS64 P1, [R14+URZ+0x28c50], R13 ;  /* 0x028c500d0e0095a7 */ /* 0x000f24000802007f */
[----:B----4-:R-:W-:Y:S05]  /*f490*/  @!P1 BRA `(.L_x_3896) ;  /* 0xfffffffc00ec9947 */ /* 0x010fea000383ffff */
[----:B------:R-:W-:Y:S05]  /*f4a0*/  BRA `(.L_x_3895) ;  /* 0xffffff5800207947 */ /* 0x000fea000383ffff */
.L_x_3902:
[----:B-1----:R-:W-:-:S04]  /*f4b0*/  MOV R4, UR27 ;  /* 0x0000001b00047c02 */ /* 0x002fc80008000f00 */
[----:B------:R1:W2:Y:S03]  /*f4c0*/  SYNCS.PHASECHK.TRANS64.TRYWAIT P1, [R4+URZ+0x28c30], R13 ;  /* 0x028c300d040075a7 */ /* 0x0002a6000802017f */
[----:B--2---:R-:W-:Y:S05]  /*f4d0*/  @!P1 NANOSLEEP.SYNCS 0x989680 ;  /* 0x009896800000995d */ /* 0x004fea0003900000 */
[----:B------:R-:W2:Y:S02]  /*f4e0*/  @!P1 SYNCS.PHASECHK.TRANS64 P1, [R4+URZ+0x28c30], R13 ;  /* 0x028c300d040095a7 */ /* 0x000ea4000802007f */
[----:B--2---:R-:W-:Y:S05]  /*f4f0*/  @!P1 BRA `(.L_x_3902) ;  /* 0xfffffffc00ec9947 */ /* 0x004fea000383ffff */
[----:B------:R-:W-:Y:S05]  /*f500*/  BRA `(.L_x_3901) ;  /* 0xffffff5c00547947 */ /* 0x000fea000383ffff */
.L_x_3907:
[----:B--2---:R-:W-:-:S04]  /*f510*/  IMAD.U32 R14, RZ, RZ, UR27 ;  /* 0x0000001bff0e7e24 */ /* 0x004fc8000f8e00ff */
[----:B------:R2:W3:Y:S03]  /*f520*/  SYNCS.PHASECHK.TRANS64.TRYWAIT P1, [R14+URZ+0x28c50], R13 ;  /* 0x028c500d0e0075a7 */ /* 0x0004e6000802017f */
[----:B---3--:R-:W-:Y:S05]  /*f530*/  @!P1 NANOSLEEP.SYNCS 0x989680 ;  /* 0x009896800000995d */ /* 0x008fea0003900000 */
[----:B------:R-:W3:Y:S02]  /*f540*/  @!P1 SYNCS.PHASECHK.TRANS64 P1, [R14+URZ+0x28c50], R13 ;  /* 0x028c500d0e0095a7 */ /* 0x000ee4000802007f */
[----:B---3--:R-:W-:Y:S05]  /*f550*/  @!P1 BRA `(.L_x_3907) ;  /* 0xfffffffc00ec9947 */ /* 0x008fea000383ffff */
[----:B------:R-:W-:Y:S05]  /*f560*/  BRA `(.L_x_3906) ;  /* 0xffffff7400cc7947 */ /* 0x000fea000383ffff */
.L_x_3914:
[----:B-1----:R-:W-:-:S04]  /*f570*/  IMAD.U32 R4, RZ, RZ, UR26 ;  /* 0x0000001aff047e24 */ /* 0x002fc8000f8e00ff */
[----:B------:R1:W2:Y:S03]  /*f580*/  SYNCS.PHASECHK.TRANS64.TRYWAIT P1, [R4+URZ+0x28c30], R11 ;  /* 0x028c300b040075a7 */ /* 0x0002a6000802017f */
[----:B--2---:R-:W-:Y:S05]  /*f590*/  @!P1 NANOSLEEP.SYNCS 0x989680 ;  /* 0x009896800000995d */ /* 0x004fea0003900000 */
[----:B------:R-:W2:Y:S02]  /*f5a0*/  @!P1 SYNCS.PHASECHK.TRANS64 P1, [R4+URZ+0x28c30], R11 ;  /* 0x028c300b040095a7 */ /* 0x000ea4000802007f */
[----:B--2---:R-:W-:Y:S05]  /*f5b0*/  @!P1 BRA `(.L_x_3914) ;  /* 0xfffffffc00ec9947 */ /* 0x004fea000383ffff */
[----:B------:R-:W-:Y:S05]  /*f5c0*/  BRA `(.L_x_3913) ;  /* 0xffffff7800c07947 */ /* 0x000fea000383ffff */
.L_x_3919:
[----:B-1----:R-:W-:-:S04]  /*f5d0*/  MOV R12, UR26 ;  /* 0x0000001a000c7c02 */ /* 0x002fc80008000f00 */
[----:B------:R1:W3:Y:S03]  /*f5e0*/  SYNCS.PHASECHK.TRANS64.TRYWAIT P1, [R12+URZ+0x28c50], R11 ;  /* 0x028c500b0c0075a7 */ /* 0x0002e6000802017f */
[----:B---3--:R-:W-:Y:S05]  /*f5f0*/  @!P1 NANOSLEEP.SYNCS 0x989680 ;  /* 0x009896800000995d */ /* 0x008fea0003900000 */
[----:B------:R-:W3:Y:S02]  /*f600*/  @!P1 SYNCS.PHASECHK.TRANS64 P1, [R12+URZ+0x28c50], R11 ;  /* 0x028c500b0c0095a7 */ /* 0x000ee4000802007f */
[----:B---3--:R-:W-:Y:S05]  /*f610*/  @!P1 BRA `(.L_x_3919) ;  /* 0xfffffffc00ec9947 */ /* 0x008fea000383ffff */
[----:B------:R-:W-:Y:S05]  /*f620*/  BRA `(.L_x_3918) ;  /* 0xffffff8c00dc7947 */ /* 0x000fea000383ffff */
.L_x_3933:
[----:B------:R-:W-:Y:S01]  /*f630*/  IMAD.MOV.U32 R13, RZ, RZ, R23 ;  /* 0x000000ffff0d7224 */ /* 0x000fe200078e0017 */
[----:B------:R-:W-:Y:S01]  /*f640*/  MOV R11, 0x1f ;  /* 0x0000001f000b7802 */ /* 0x000fe20000000f00 */
[----:B------:R-:W-:Y:S02]  /*f650*/  IMAD.MOV.U32 R12, RZ, RZ, RZ ;  /* 0x000000ffff0c7224 */ /* 0x000fe400078e00ff */
[----:B------:R-:W-:-:S07]  /*f660*/  IMAD.MOV.U32 R15, RZ, RZ, -0x1 ;  /* 0xffffffffff0f7424 */ /* 0x000fce00078e00ff */
[----:B------:R-:W-:Y:S05]  /*f670*/  WARPSYNC.COLLECTIVE R15, `(.L_x_3974) ;  /* 0x000000000f087348 */ /* 0x000fea0003c00000 */
[----:B------:R0:W1:Y:S02]  /*f680*/  SHFL.IDX P6, R14, R13, R12, R11 ;  /* 0x0000000c0d0e7389 */ /* 0x00006400000c000b */
[----:B01----:R-:W-:Y:S01]  /*f690*/  ENDCOLLECTIVE ;  /* 0x000000000000791b */ /* 0x003fe20003800000 */
.L_x_3974:
[----:B------:R-:W-:Y:S05]  /*f6a0*/  BRA `(.L_x_3975) ;  /* 0xffffffd000f07947 */ /* 0x000fea000383ffff */
.L_x_3935:
[----:B0-----:R-:W-:-:S04]  /*f6b0*/  IMAD.U32 R3, RZ, RZ, UR45 ;  /* 0x0000002dff037e24 */ /* 0x001fc8000f8e00ff */
[----:B------:R0:W1:Y:S03]  /*f6c0*/  SYNCS.PHASECHK.TRANS64.TRYWAIT P0, [R3+URZ+0x28c40], R0 ;  /* 0x028c4000030075a7 */ /* 0x000066000800017f */
[----:B-1----:R-:W-:Y:S05]  /*f6d0*/  @!P0 NANOSLEEP.SYNCS 0x989680 ;  /* 0x009896800000895d */ /* 0x002fea0003900000 */
[----:B------:R-:W1:Y:S02]  /*f6e0*/  @!P0 SYNCS.PHASECHK.TRANS64 P0, [R3+URZ+0x28c40], R0 ;  /* 0x028c4000030085a7 */ /* 0x000e64000800007f */
[----:B-1----:R-:W-:Y:S05]  /*f6f0*/  @!P0 BRA `(.L_x_3935) ;  /* 0xfffffffc00ec8947 */ /* 0x002fea000383ffff */
[----:B------:R-:W-:Y:S05]  /*f700*/  BRA `(.L_x_3976) ;  /* 0xffffffd400207947 */ /* 0x000fea000383ffff */
.L_x_3936:
        /* <DEDUP_REMOVED lines=8> */
.L_x_3978:
[----:B------:R-:W-:Y:S05]  /*f790*/  BSYNC B0 ;  /* 0x0000000000007941 */ /* 0x000fea0003800000 */
.L_x_3977:
        /* <DEDUP_REMOVED lines=9> */
.L_x_3979:
[----:B------:R-:W-:Y:S01]  /*f830*/  IMAD.MOV.U32 R13, RZ, RZ, R5 ;  /* 0x000000ffff0d7224 */ /* 0x000fe200078e0005 */
[----:B------:R-:W-:Y:S02]  /*f840*/  MOV R12, 0x1 ;  /* 0x00000001000c7802 */ /* 0x000fe40000000f00 */
[----:B------:R-:W-:-:S04]  /*f850*/  @P0 LEA R14, P1, R22, R14, 0x1 ;  /* 0x0000000e160e0211 */ /* 0x000fc800078208ff */
[----:B------:R-:W-:Y:S01]  /*f860*/  @P0 IADD3.X R3, RZ, R2, RZ, P1, !PT ;  /* 0x00000002ff030210 */ /* 0x000fe20000ffe4ff */
[----:B------:R-:W-:-:S08]  /*f870*/  @P0 IMAD.MOV.U32 R2, RZ, RZ, R14 ;  /* 0x000000ffff020224 */ /* 0x000fd000078e000e */
[----:B------:R-:W-:Y:S05]  /*f880*/  WARPSYNC.COLLECTIVE R15, `(.L_x_3980) ;  /* 0x000000000f087348 */ /* 0x000fea0003c00000 */
[----:B------:R0:W1:Y:S02]  /*f890*/  SHFL.IDX P6, R14, R13, R12, R11 ;  /* 0x0000000c0d0e7389 */ /* 0x00006400000c000b */
[----:B01----:R-:W-:Y:S01]  /*f8a0*/  ENDCOLLECTIVE ;  /* 0x000000000000791b */ /* 0x003fe20003800000 */
.L_x_3980:
        /* <DEDUP_REMOVED lines=11> */
.L_x_3981:
[----:B------:R-:W-:Y:S02]  /*f960*/  IMAD.MOV.U32 R13, RZ, RZ, R5 ;  /* 0x000000ffff0d7224 */ /* 0x000fe400078e0005 */
[----:B------:R-:W-:Y:S01]  /*f970*/  IMAD.MOV.U32 R12, RZ, RZ, 0x2 ;  /* 0x00000002ff0c7424 */ /* 0x000fe200078e00ff */
[----:B------:R-:W-:-:S13]  /*f980*/  @P0 LEA R2, P1, R22, R14, 0x1 ;  /* 0x0000000e16020211 */ /* 0x000fda00078208ff */
[----:B------:R-:W-:Y:S05]  /*f990*/  WARPSYNC.COLLECTIVE R15, `(.L_x_3982) ;  /* 0x000000000f087348 */ /* 0x000fea0003c00000 */
[----:B------:R0:W1:Y:S02]  /*f9a0*/  SHFL.IDX P6, R14, R13, R12, R11 ;  /* 0x0000000c0d0e7389 */ /* 0x00006400000c000b */
[----:B01----:R-:W-:Y:S01]  /*f9b0*/  ENDCOLLECTIVE ;  /* 0x000000000000791b */ /* 0x003fe20003800000 */
.L_x_3982:
[----:B------:R-:W-:-:S05]  /*f9c0*/  @P0 IADD3.X R3, RZ, R4, RZ, P1, !PT ;  /* 0x00000004ff030210 */ /* 0x000fca0000ffe4ff */
        /* <DEDUP_REMOVED lines=11> */
.L_x_3983:
[----:B------:R-:W-:Y:S01]  /*fa80*/  MOV R13, R5 ;  /* 0x00000005000d7202 */ /* 0x000fe20000000f00 */
[----:B------:R-:W-:Y:S01]  /*fa90*/  IMAD.MOV.U32 R12, RZ, RZ, 0x3 ;  /* 0x00000003ff0c7424 */ /* 0x000fe200078e00ff */
[----:B------:R-:W-:-:S13]  /*faa0*/  @P0 LEA R2, P1, R22, R14, 0x1 ;  /* 0x0000000e16020211 */ /* 0x000fda00078208ff */
[----:B------:R-:W-:Y:S05]  /*fab0*/  WARPSYNC.COLLECTIVE R15, `(.L_x_3984) ;  /* 0x000000000f087348 */ /* 0x000fea0003c00000 */
[----:B------:R0:W1:Y:S02]  /*fac0*/  SHFL.IDX P6, R14, R13, R12, R11 ;  /* 0x0000000c0d0e7389 */ /* 0x00006400000c000b */
[----:B01----:R-:W-:Y:S01]  /*fad0*/  ENDCOLLECTIVE ;  /* 0x000000000000791b */ /* 0x003fe20003800000 */
.L_x_3984:
[----:B------:R-:W-:-:S05]  /*fae0*/  @P0 IMAD.X R3, RZ, RZ, R4, P1 ;  /* 0x000000ffff030224 */ /* 0x000fca00008e0604 */
[----:B------:R-:W-:Y:S01]  /*faf0*/  @!PT LDS RZ, [RZ] ;  /* 0x00000000fffff984 */ /* 0x000fe20000000800 */
[----:B------:R-:W-:Y:S01]  /*fb00*/  @!PT LDS RZ, [RZ] ;  /* 0x00000000fffff984 */ /* 0x000fe20000000800 */
[----:B------:R-:W-:Y:S01]  /*fb10*/  @!PT LDS RZ, [RZ] ;  /* 0x00000000fffff984 */ /* 0x000fe20000000800 */
[----:B------:R0:W-:Y:S01]  /*fb20*/  @P0 LDGSTS.E.BYPASS.LTC128B.128 [R7+0x23400], desc[UR36][R2.64], !P2 ;  /* 0x2340000002070fae */ /* 0x0001e2000d101d64 */
[----:B------:R-:W-:Y:S01]  /*fb30*/  MOV R13, R0 ;  /* 0x00000000000d7202 */ /* 0x000fe20000000f00 */
[----:B------:R-:W-:-:S07]  /*fb40*/  IMAD.MOV.U32 R4, RZ, RZ, R14 ;  /* 0x000000ffff047224 */ /* 0x000fce00078e000e */
[----:B0-----:R-:W-:Y:S05]  /*fb50*/  WARPSYNC.COLLECTIVE R15, `(.L_x_3985) ;  /* 0x000000000f087348 */ /* 0x001fea0003c00000 */
[----:B------:R1:W2:Y:S02]  /*fb60*/  SHFL.IDX P6, R14, R13, R12, R11 ;  /* 0x0000000c0d0e7389 */ /* 0x0002a400000c000b */
[----:B012---:R-:W-:Y:S01]  /*fb70*/  ENDCOLLECTIVE ;  /* 0x000000000000791b */ /* 0x007fe20003800000 */
.L_x_3985:
[----:B------:R-:W-:Y:S05]  /*fb80*/  BRA `(.L_x_3986) ;  /* 0xffffffd000e47947 */ /* 0x000fea000383ffff */
.L_x_3939:
[----:B------:R-:W-:Y:S01]  /*fb90*/  IMAD.MOV.U32 R13, RZ, RZ, R5 ;  /* 0x000000ffff0d7224 */ /* 0x000fe200078e0005 */
[----:B------:R-:W-:Y:S01]  /*fba0*/  MOV R11, 0x181f ;  /* 0x0000181f000b7802 */ /* 0x000fe20000000f00 */
[----:B------:R-:W-:Y:S02]  /*fbb0*/  IMAD.MOV.U32 R12, RZ, RZ, RZ ;  /* 0x000000ffff0c7224 */ /* 0x000fe400078e00ff */
[----:B------:R-:W-:Y:S02]  /*fbc0*/  IMAD.MOV.U32 R15, RZ, RZ, -0x1 ;  /* 0xffffffffff0f7424 */ /* 0x000fe400078e00ff */
[----:B------:R-:W-:-:S07]  /*fbd0*/  IMAD.U32 R6, RZ, RZ, UR46 ;  /* 0x0000002eff067e24 */ /* 0x000fce000f8e00ff */
[----:B------:R-:W-:Y:S05]  /*fbe0*/  WARPSYNC.COLLECTIVE R15, `(.L_x_3987) ;  /* 0x000000000f087348 */ /* 0x000fea0003c00000 */
[----:B------:R0:W1:Y:S02]  /*fbf0*/  SHFL.IDX P6, R14, R13, R12, R11 ;  /* 0x0000000c0d0e7389 */ /* 0x00006400000c000b */
[----:B01----:R-:W-:Y:S01]  /*fc00*/  ENDCOLLECTIVE ;  /* 0x000000000000791b */ /* 0x003fe20003800000 */
.L_x_3987:
[----:B------:R-:W-:Y:S01]  /*fc10*/  IMAD R7, R6, 0x40, R35 ;  /* 0x0000004006077824 */ /* 0x000fe200078e0223 */
[----:B------:R-:W-:Y:S01]  /*fc20*/  MOV R13, R4 ;  /* 0x00000004000d7202 */ /* 0x000fe20000000f00 */
[----:B------:R-:W-:-:S07]  /*fc30*/  IMAD.MOV.U32 R2, RZ, RZ, R14 ;  /* 0x000000ffff027224 */ /* 0x000fce00078e000e */
[----:B------:R-:W-:Y:S05]  /*fc40*/  WARPSYNC.COLLECTIVE R15, `(.L_x_3988) ;  /* 0x000000000f087348 */ /* 0x000fea0003c00000 */
[----:B------:R0:W1:Y:S02]  /*fc50*/  SHFL.IDX P6, R14, R13, R12, R11 ;  /* 0x0000000c0d0e7389 */ /* 0x00006400000c000b */
[----:B01----:R-:W-:Y:S01]  /*fc60*/  ENDCOLLECTIVE ;  /* 0x000000000000791b */ /* 0x003fe20003800000 */
.L_x_3988:
[----:B------:R-:W-:Y:S02]  /*fc70*/  ULDC UR4, c[0x0][0x288] ;  /* 0x0000a20000047ab9 */ /* 0x000fe40000000800 */
[----:B------:R-:W-:-:S05]  /*fc80*/  IMAD R0, R0, UR4, RZ ;  /* 0x0000000400007c24 */ /* 0x000fca000f8e02ff */
[C---:B------:R-:W-:Y:S01]  /*fc90*/  ISETP.GE.AND P0, PT, R7.reuse, R0, PT ;  /* 0x000000000700720c */ /* 0x040fe20003f06270 */
[----:B------:R-:W-:Y:S01]  /*fca0*/  VIADD R11, R7, 0x10 ;  /* 0x00000010070b7836 */ /* 0x000fe20000000000 */
[----:B------:R-:W-:Y:S01]  /*fcb0*/  MOV R13, R5 ;  /* 0x00000005000d7202 */ /* 0x000fe20000000f00 */
[----:B------:R-:W-:-:S10]  /*fcc0*/  IMAD.MOV.U32 R12, RZ, RZ, 0x1 ;  /* 0x00000001ff0c7424 */ /* 0x000fd400078e00ff */
[----:B------:R-:W-:Y:S02]  /*fcd0*/  @!P0 LEA R9, R30, UR45, 0x1 ;  /* 0x0000002d1e098c11 */ /* 0x000fe4000f8e08ff */
[----:B------:R-:W-:-:S04]  /*fce0*/  @!P0 LEA R14, P2, R22, R14, 0x1 ;  /* 0x0000000e160e8211 */ /* 0x000fc800078408ff */
[----:B------:R-:W-:Y:S01]  /*fcf0*/  @!P0 IADD3.X R3, RZ, R2, RZ, P2, !PT ;  /* 0x00000002ff038210 */ /* 0x000fe200017fe4ff */
        /* <DEDUP_REMOVED lines=10> */
.L_x_3989:
[----:B------:R-:W-:Y:S02]  /*fda0*/  IADD3 R9, R7, 0x20, RZ ;  /* 0x0000002007097810 */ /* 0x000fe40007ffe0ff */
[----:B------:R-:W-:Y:S01]  /*fdb0*/  @!P0 LEA R21, R30, UR45, 0x1 ;  /* 0x0000002d1e158c11 */ /* 0x000fe2000f8e08ff */
[----:B------:R-:W-:Y:S01]  /*fdc0*/  IMAD.MOV.U32 R13, RZ, RZ, R4 ;  /* 0x000000ffff0d7224 */ /* 0x000fe200078e0004 */
[----:B------:R-:W-:-:S07]  /*fdd0*/  MOV R6, R14 ;  /* 0x0000000e00067202 */ /* 0x000fce0000000f00 */
[----:B------:R-:W-:Y:S05]  /*fde0*/  WARPSYNC.COLLECTIVE R15, `(.L_x_3990) ;  /* 0x000000000f087348 */ /* 0x000fea0003c00000 */
[----:B------:R0:W1:Y:S02]  /*fdf0*/  SHFL.IDX P6, R14, R13, R12, R11 ;  /* 0x0000000c0d0e7389 */ /* 0x00006400000c000b */
[----:B01----:R-:W-:Y:S01]  /*fe00*/  ENDCOLLECTIVE ;  /* 0x000000000000791b */ /* 0x003fe20003800000 */
.L_x_3990:
[----:B------:R-:W-:Y:S02]  /*fe10*/  IMAD.MOV.U32 R13, RZ, RZ, R5 ;  /* 0x000000ffff0d7224 */ /* 0x000fe400078e0005 */
[----:B------:R-:W-:Y:S01]  /*fe20*/  IMAD.MOV.U32 R12, RZ, RZ, 0x2 ;  /* 0x00000002ff0c7424 */ /* 0x000fe200078e00ff */
[----:B------:R-:W-:-:S13]  /*fe30*/  @!P0 LEA R2, P2, R22, R14, 0x1 ;  /* 0x0000000e16028211 */ /* 0x000fda00078408ff */
[----:B------:R-:W-:Y:S05]  /*fe40*/  WARPSYNC.COLLECTIVE R15, `(.L_x_3991) ;  /* 0x000000000f087348 */ /* 0x000fea0003c00000 */
[----:B------:R0:W1:Y:S02]  /*fe50*/  SHFL.IDX P6, R14, R13, R12, R11 ;  /* 0x0000000c0d0e7389 */ /* 0x00006400000c000b */
[----:B01----:R-:W-:Y:S01]  /*fe60*/  ENDCOLLECTIVE ;  /* 0x000000000000791b */ /* 0x003fe20003800000 */
.L_x_3991:
        /* <DEDUP_REMOVED lines=12> */
.L_x_3992:
[----:B------:R-:W-:Y:S01]  /*ff30*/  MOV R13, R5 ;  /* 0x00000005000d7202 */ /* 0x000fe20000000f00 */
[----:B------:R-:W-:Y:S01]  /*ff40*/  IMAD.MOV.U32 R12, RZ, RZ, 0x3 ;  /* 0x00000003ff0c7424 */ /* 0x000fe200078e00ff */
[----:B------:R-:W-:-:S13]  /*ff50*/  @!P0 LEA R2, P2, R22, R14, 0x1 ;  /* 0x0000000e16028211 */ /* 0x000fda00078408ff */
[----:B------:R-:W-:Y:S05]  /*ff60*/  WARPSYNC.COLLECTIVE R15, `(.L_x_3993) ;  /* 0x000000000f087348 */ /* 0x000fea0003c00000 */
[----:B------:R0:W1:Y:S02]  /*ff70*/  SHFL.IDX P6, R14, R13, R12, R11 ;  /* 0x0000000c0d0e7389 */ /* 0x00006400000c000b */
[----:B01----:R-:W-:Y:S01]  /*ff80*/  ENDCOLLECTIVE ;  /* 0x000000000000791b */ /* 0x003fe20003800000 */
.L_x_3993:
        /* <DEDUP_REMOVED lines=10> */
.L_x_3994:
[----:B------:R-:W-:Y:S05]  /*10030*/  BRA `(.L_x_3995) ;  /* 0xffffffd4008c7947 */ /* 0x000fea000383ffff */
.L_x_3940:
[----:B0-----:R-:W-:-:S04]  /*10040*/  IMAD.U32 R3, RZ, RZ, UR45 ;  /* 0x0000002dff037e24 */ /* 0x001fc8000f8e00ff */
[----:B------:R0:W1:Y:S03]  /*10050*/  SYNCS.PHASECHK.TRANS64.TRYWAIT P0, [R3+URZ+0x28c20], R0 ;  /* 0x028c2000030075a7 */ /* 0x000066000800017f */
[----:B-1----:R-:W-:Y:S05]  /*10060*/  @!P0 NANOSLEEP.SYNCS 0x989680 ;  /* 0x009896800000895d */ /* 0x002fea0003900000 */
[----:B------:R-:W1:Y:S02]  /*10070*/  @!P0 SYNCS.PHASECHK.TRANS64 P0, [R3+URZ+0x28c20], R0 ;  /* 0x028c2000030085a7 */ /* 0x000e64000800007f */
[----:B-1----:R-:W-:Y:S05]  /*10080*/  @!P0 BRA `(.L_x_3940) ;  /* 0xfffffffc00ec8947 */ /* 0x002fea000383ffff */
[----:B------:R-:W-:Y:S05]  /*10090*/  BRA `(.L_x_3996) ;  /* 0xffffffd400bc7947 */ /* 0x000fea000383ffff */
.L_x_3942:
[----:B0-----:R-:W-:-:S04]  /*100a0*/  IMAD.U32 R3, RZ, RZ, UR45 ;  /* 0x0000002dff037e24 */ /* 0x001fc8000f8e00ff */
[----:B------:R0:W1:Y:S03]  /*100b0*/  SYNCS.PHASECHK.TRANS64.TRYWAIT P0, [R3+URZ+0x28c60], R0 ;  /* 0x028c6000030075a7 */ /* 0x000066000800017f */
[----:B-1----:R-:W-:Y:S05]  /*100c0*/  @!P0 NANOSLEEP.SYNCS 0x989680 ;  /* 0x009896800000895d */ /* 0x002fea0003900000 */
[----:B------:R-:W1:Y:S02]  /*100d0*/  @!P0 SYNCS.PHASECHK.TRANS64 P0, [R3+URZ+0x28c60], R0 ;  /* 0x028c6000030085a7 */ /* 0x000e64000800007f */
[----:B-1----:R-:W-:Y:S05]  /*100e0*/  @!P0 BRA `(.L_x_3942) ;  /* 0xfffffffc00ec8947 */ /* 0x002fea000383ffff */
[----:B------:R-:W-:Y:S05]  /*100f0*/  BRA `(.L_x_3997) ;  /* 0xffffffd400b87947 */ /* 0x000fea000383ffff */
.L_x_3943:
        /* <DEDUP_REMOVED lines=8> */
.L_x_3999:
[----:B------:R-:W-:Y:S05]  /*10180*/  BSYNC B0 ;  /* 0x0000000000007941 */ /* 0x000fea0003800000 */
.L_x_3998:
        /* <DEDUP_REMOVED lines=11> */
.L_x_4000:
        /* <DEDUP_REMOVED lines=40> */
.L_x_4001:
[----:B------:R-:W-:Y:S02]  /*104c0*/  IMAD.MOV.U32 R13, RZ, RZ, R0 ;  /* 0x000000ffff0d7224 */ /* 0x000fe400078e0000 */
[----:B------:R-:W-:-:S07]  /*104d0*/  IMAD.MOV.U32 R5, RZ, RZ, R14 ;  /* 0x000000ffff057224 */ /* 0x000fce00078e000e */
[----:B------:R-:W-:Y:S05]  /*104e0*/  WARPSYNC.COLLECTIVE R15, `(.L_x_4002) ;  /* 0x000000000f087348 */ /* 0x000fea0003c00000 */
[----:B------:R0:W1:Y:S02]  /*104f0*/  SHFL.IDX P6, R14, R13, R12, R11 ;  /* 0x0000000c0d0e7389 */ /* 0x00006400000c000b */
[----:B01----:R-:W-:Y:S01]  /*10500*/  ENDCOLLECTIVE ;  /* 0x000000000000791b */ /* 0x003fe20003800000 */
.L_x_4002:
        /* <DEDUP_REMOVED lines=28> */
.L_x_4003:
[----:B------:R-:W-:Y:S01]  /*106d0*/  IMAD.MOV.U32 R13, RZ, RZ, R0 ;  /* 0x000000ffff0d7224 */ /* 0x000fe200078e0000 */
[----:B------:R-:W-:-:S07]  /*106e0*/  MOV R9, R14 ;  /* 0x0000000e00097202 */ /* 0x000fce0000000f00 */
[----:B------:R-:W-:Y:S05]  /*106f0*/  WARPSYNC.COLLECTIVE R15, `(.L_x_4004) ;  /* 0x000000000f087348 */ /* 0x000fea0003c00000 */
[----:B------:R0:W1:Y:S02]  /*10700*/  SHFL.IDX P6, R14, R13, R12, R11 ;  /* 0x0000000c0d0e7389 */ /* 0x00006400000c000b */
[----:B01----:R-:W-:Y:S01]  /*10710*/  ENDCOLLECTIVE ;  /* 0x000000000000791b */ /* 0x003fe20003800000 */
.L_x_4004:
        /* <DEDUP_REMOVED lines=28> */
.L_x_4005:
[----:B------:R-:W-:Y:S01]  /*108e0*/  MOV R13, R0 ;  /* 0x00000000000d7202 */ /* 0x000fe20000000f00 */
[----:B------:R-:W-:-:S07]  /*108f0*/  IMAD.MOV.U32 R6, RZ, RZ, R14 ;  /* 0x000000ffff067224 */ /* 0x000fce00078e000e */
[----:B------:R-:W-:Y:S05]  /*10900*/  WARPSYNC.COLLECTIVE R15, `(.L_x_4006) ;  /* 0x000000000f087348 */ /* 0x000fea0003c00000 */
[----:B------:R0:W1:Y:S02]  /*10910*/  SHFL.IDX P6, R14, R13, R12, R11 ;  /* 0x0000000c0d0e7389 */ /* 0x00006400000c000b */
[----:B01----:R-:W-:Y:S01]  /*10920*/  ENDCOLLECTIVE ;  /* 0x000000000000791b */ /* 0x003fe20003800000 */
.L_x_4006:
[----:B------:R-:W-:Y:S05]  /*10930*/  BRA `(.L_x_4007) ;  /* 0xffffffd4004c7947 */ /* 0x000fea000383ffff */
.L_x_3950:
[----:B-1----:R1:W2:Y:S02]  /*10940*/  SYNCS.PHASECHK.TRANS64.TRYWAIT P0, [R10+URZ+0x28c40], R20 ;  /* 0x028c40140a0075a7 */ /* 0x0022a4000800017f */
[----:B--2---:R-:W-:Y:S05]  /*10950*/  @!P0 NANOSLEEP.SYNCS 0x989680 ;  /* 0x009896800000895d */ /* 0x004fea0003900000 */
[----:B------:R-:W2:Y:S02]  /*10960*/  @!P0 SYNCS.PHASECHK.TRANS64 P0, [R10+URZ+0x28c40], R20 ;  /* 0x028c40140a0085a7 */ /* 0x000ea4000800007f */
[----:B--2---:R-:W-:Y:S05]  /*10970*/  @!P0 BRA `(.L_x_3950) ;  /* 0xfffffffc00f08947 */ /* 0x004fea000383ffff */
[----:B------:R-:W-:Y:S05]  /*10980*/  BRA `(.L_x_4008) ;  /* 0xffffffd800847947 */ /* 0x000fea000383ffff */
.L_x_3951:
        /* <DEDUP_REMOVED lines=8> */
.L_x_4010:
[----:B------:R-:W-:Y:S05]  /*10a10*/  BSYNC B1 ;  /* 0x0000000000017941 */ /* 0x000fea0003800000 */
.L_x_4009:
        /* <DEDUP_REMOVED lines=9> */
.L_x_4011:
[----:B------:R-:W-:Y:S01]  /*10ab0*/  MOV R13, R29 ;  /* 0x0000001d000d7202 */ /* 0x000fe20000000f00 */
[----:B------:R-:W-:Y:S01]  /*10ac0*/  IMAD.MOV.U32 R12, RZ, RZ, 0x1 ;  /* 0x00000001ff0c7424 */ /* 0x000fe200078e00ff */
[----:B------:R-:W-:-:S13]  /*10ad0*/  IADD3 R2, P0, R14, R8, RZ ;  /* 0x000000080e027210 */ /* 0x000fda0007f1e0ff */
[----:B------:R-:W-:Y:S05]  /*10ae0*/  WARPSYNC.COLLECTIVE R15, `(.L_x_4012) ;  /* 0x000000000f087348 */ /* 0x000fea0003c00000 */
[----:B------:R0:W1:Y:S02]  /*10af0*/  SHFL.IDX P6, R14, R13, R12, R11 ;  /* 0x0000000c0d0e7389 */ /* 0x00006400000c000b */
[----:B01----:R-:W-:Y:S01]  /*10b00*/  ENDCOLLECTIVE ;  /* 0x000000000000791b */ /* 0x003fe20003800000 */
.L_x_4012:
        /* <DEDUP_REMOVED lines=10> */
.L_x_4013:
[----:B------:R-:W-:Y:S01]  /*10bb0*/  IMAD.MOV.U32 R13, RZ, RZ, R29 ;  /* 0x000000ffff0d7224 */ /* 0x000fe200078e001d */
[----:B------:R-:W-:Y:S02]  /*10bc0*/  MOV R12, 0x2 ;  /* 0x00000002000c7802 */ /* 0x000fe40000000f00 */
[----:B------:R-:W-:-:S13]  /*10bd0*/  IADD3 R2, P0, R14, R8, RZ ;  /* 0x000000080e027210 */ /* 0x000fda0007f1e0ff */
[----:B------:R-:W-:Y:S05]  /*10be0*/  WARPSYNC.COLLECTIVE R15, `(.L_x_4014) ;  /* 0x000000000f087348 */ /* 0x000fea0003c00000 */
[----:B------:R0:W1:Y:S02]  /*10bf0*/  SHFL.IDX P6, R14, R13, R12, R11 ;  /* 0x0000000c0d0e7389 */ /* 0x00006400000c000b */
[----:B01----:R-:W-:Y:S01]  /*10c00*/  ENDCOLLECTIVE ;  /* 0x000000000000791b */ /* 0x003fe20003800000 */
.L_x_4014:
        /* <DEDUP_REMOVED lines=10> */
.L_x_4015:
[----:B------:R-:W-:Y:S02]  /*10cb0*/  IMAD.MOV.U32 R13, RZ, RZ, R29 ;  /* 0x000000ffff0d7224 */ /* 0x000fe400078e001d */
[----:B------:R-:W-:Y:S01]  /*10cc0*/  IMAD.MOV.U32 R12, RZ, RZ, 0x3 ;  /* 0x00000003ff0c7424 */ /* 0x000fe200078e00ff */
[----:B------:R-:W-:-:S13]  /*10cd0*/  IADD3 R2, P0, R14, R8, RZ ;  /* 0x000000080e027210 */ /* 0x000fda0007f1e0ff */
[----:B------:R-:W-:Y:S05]  /*10ce0*/  WARPSYNC.COLLECTIVE R15, `(.L_x_4016) ;  /* 0x000000000f087348 */ /* 0x000fea0003c00000 */
[----:B------:R0:W1:Y:S02]  /*10cf0*/  SHFL.IDX P6, R14, R13, R12, R11 ;  /* 0x0000000c0d0e7389 */ /* 0x00006400000c000b */
[----:B01----:R-:W-:Y:S01]  /*10d00*/  ENDCOLLECTIVE ;  /* 0x000000000000791b */ /* 0x003fe20003800000 */
.L_x_4016:
        /* <DEDUP_REMOVED lines=10> */
.L_x_4017:
[----:B------:R-:W-:Y:S05]  /*10db0*/  BRA `(.L_x_4018) ;  /* 0xffffffd800387947 */ /* 0x000fea000383ffff */
.L_x_3956:
[----:B---3--:R3:W4:Y:S02]  /*10dc0*/  SYNCS.PHASECHK.TRANS64.TRYWAIT P0, [R10+URZ+0x28c60], R20 ;  /* 0x028c60140a0075a7 */ /* 0x008724000800017f */
[----:B----4-:R-:W-:Y:S05]  /*10dd0*/  @!P0 NANOSLEEP.SYNCS 0x989680 ;  /* 0x009896800000895d */ /* 0x010fea0003900000 */
[----:B------:R-:W4:Y:S02]  /*10de0*/  @!P0 SYNCS.PHASECHK.TRANS64 P0, [R10+URZ+0x28c60], R20 ;  /* 0x028c60140a0085a7 */ /* 0x000f24000800007f */
[----:B----4-:R-:W-:Y:S05]  /*10df0*/  @!P0 BRA `(.L_x_3956) ;  /* 0xfffffffc00f08947 */ /* 0x010fea000383ffff */
[----:B------:R-:W-:Y:S05]  /*10e00*/  BRA `(.L_x_4019) ;  /* 0xffffffd800847947 */ /* 0x000fea000383ffff */
.L_x_3957:
        /* <DEDUP_REMOVED lines=8> */
.L_x_4021:
[----:B------:R-:W-:Y:S05]  /*10e90*/  BSYNC B1 ;  /* 0x0000000000017941 */ /* 0x000fea0003800000 */
.L_x_4020:
        /* <DEDUP_REMOVED lines=10> */
.L_x_4022:
        /* <DEDUP_REMOVED lines=15> */
.L_x_4023:
        /* <DEDUP_REMOVED lines=16> */
.L_x_4024:
        /* <DEDUP_REMOVED lines=18> */
.L_x_4025:
        /* <DEDUP_REMOVED lines=14> */
.L_x_4026:
        /* <DEDUP_REMOVED lines=17> */
.L_x_4027:
        /* <DEDUP_REMOVED lines=13> */
.L_x_4028:
[----:B------:R-:W-:Y:S05]  /*11510*/  BRA `(.L_x_4029) ;  /* 0xffffffd400f87947 */ /* 0x000fea000383ffff */
.L_x_3962:
[----:B0-----:R0:W1:Y:S02]  /*11520*/  SYNCS.PHASECHK.TRANS64.TRYWAIT P0, [R5+URZ+0x28c20], R4 ;  /* 0x028c2004050075a7 */ /* 0x001064000800017f */
[----:B-1----:R-:W-:Y:S05]  /*11530*/  @!P0 NANOSLEEP.SYNCS 0x989680 ;  /* 0x009896800000895d */ /* 0x002fea0003900000 */
[----:B------:R-:W1:Y:S02]  /*11540*/  @!P0 SYNCS.PHASECHK.TRANS64 P0, [R5+URZ+0x28c20], R4 ;  /* 0x028c2004050085a7 */ /* 0x000e64000800007f */
[----:B-1----:R-:W-:Y:S05]  /*11550*/  @!P0 BRA `(.L_x_3962) ;  /* 0xfffffffc00f08947 */ /* 0x002fea000383ffff */
[----:B------:R-:W-:Y:S05]  /*11560*/  BRA `(.L_x_4030) ;  /* 0xffffffd800a47947 */ /* 0x000fea000383ffff */
.L_x_3963:
        /* <DEDUP_REMOVED lines=11> */
.L_x_4032:
[----:B------:R-:W-:Y:S05]  /*11620*/  BSYNC B0 ;  /* 0x0000000000007941 */ /* 0x000fea0003800000 */
.L_x_4031:
[----:B------:R-:W-:Y:S05]  /*11630*/  BRA `(.L_x_4033) ;  /* 0xffffffd8008c7947 */ /* 0x000fea000383ffff */
.L_x_3964:
[----:B------:R-:W-:Y:S01]  /*11640*/  BSSY B0, `(.L_x_4034) ;  /* 0x0000006000007945 */ /* 0x000fe20003800000 */
[----:B------:R-:W-:-:S07]  /*11650*/  IMAD.MOV.U32 R15, RZ, RZ, -0x1 ;  /* 0xffffffffff0f7424 */ /* 0x000fce00078e00ff */
[----:B012--5:R-:W-:Y:S05]  /*11660*/  WARPSYNC.COLLECTIVE R15, `(.L_x_4035) ;  /* 0x000000000f0c7348 */ /* 0x027fea0003c00000 */
[----:B------:R-:W-:Y:S02]  /*11670*/  ELECT P6, UR62, PT ;  /* 0x00000000003e782f */ /* 0x000fe400038c0000 */
[----:B------:R-:W-:Y:S01]  /*11680*/  MOV R14, UR62 ;  /* 0x0000003e000e7c02 */ /* 0x000fe20008000f00 */
[----:B012--5:R-:W-:Y:S10]  /*11690*/  ENDCOLLECTIVE ;  /* 0x000000000000791b */ /* 0x027ff40003800000 */
.L_x_4035:
[----:B------:R-:W-:Y:S05]  /*116a0*/  BSYNC B0 ;  /* 0x0000000000007941 */ /* 0x000fea0003800000 */
.L_x_4034:
[----:B------:R-:W-:Y:S05]  /*116b0*/  BRA `(.L_x_4036) ;  /* 0xffffffd800807947 */ /* 0x000fea000383ffff */
.L_x_3966:
[----:B0-----:R0:W1:Y:S02]  /*116c0*/  SYNCS.PHASECHK.TRANS64.TRYWAIT P1, [R4+URZ+0x28c40], R3 ;  /* 0x028c4003040075a7 */ /* 0x001064000802017f */
[----:B-1----:R-:W-:Y:S05]  /*116d0*/  @!P1 NANOSLEEP.SYNCS 0x989680 ;  /* 0x009896800000995d */ /* 0x002fea0003900000 */
[----:B------:R-:W1:Y:S02]  /*116e0*/  @!P1 SYNCS.PHASECHK.TRANS64 P1, [R4+URZ+0x28c40], R3 ;  /* 0x028c4003040095a7 */ /* 0x000e64000802007f */
[----:B-1----:R-:W-:Y:S05]  /*116f0*/  @!P1 BRA `(.L_x_3966) ;  /* 0xfffffffc00f09947 */ /* 0x002fea000383ffff */
[----:B------:R-:W-:Y:S05]  /*11700*/  BRA `(.L_x_4037) ;  /* 0xffffffd800a07947 */ /* 0x000fea000383ffff */
.L_x_3968:
[----:B-1----:R1:W3:Y:S02]  /*11710*/  SYNCS.PHASECHK.TRANS64.TRYWAIT P1, [R5+URZ+0x28c40], R0 ;  /* 0x028c4000050075a7 */ /* 0x0022e4000802017f */
[----:B---3--:R-:W-:Y:S05]  /*11720*/  @!P1 NANOSLEEP.SYNCS 0x989680 ;  /* 0x009896800000995d */ /* 0x008fea0003900000 */
[----:B------:R-:W3:Y:S02]  /*11730*/  @!P1 SYNCS.PHASECHK.TRANS64 P1, [R5+URZ+0x28c40], R0 ;  /* 0x028c4000050095a7 */ /* 0x000ee4000802007f */
[----:B---3--:R-:W-:Y:S05]  /*11740*/  @!P1 BRA `(.L_x_3968) ;  /* 0xfffffffc00f09947 */ /* 0x008fea000383ffff */
[----:B------:R-:W-:Y:S05]  /*11750*/  BRA `(.L_x_4038) ;  /* 0xffffffd800ac7947 */ /* 0x000fea000383ffff */
.L_x_3970:
[----:B---3--:R3:W4:Y:S02]  /*11760*/  SYNCS.PHASECHK.TRANS64.TRYWAIT P1, [R4+URZ+0x28c60], R3 ;  /* 0x028c6003040075a7 */ /* 0x008724000802017f */
[----:B----4-:R-:W-:Y:S05]  /*11770*/  @!P1 NANOSLEEP.SYNCS 0x989680 ;  /* 0x009896800000995d */ /* 0x010fea0003900000 */
[----:B------:R-:W4:Y:S02]  /*11780*/  @!P1 SYNCS.PHASECHK.TRANS64 P1, [R4+URZ+0x28c60], R3 ;  /* 0x028c6003040095a7 */ /* 0x000f24000802007f */
[----:B----4-:R-:W-:Y:S05]  /*11790*/  @!P1 BRA `(.L_x_3970) ;  /* 0xfffffffc00f09947 */ /* 0x010fea000383ffff */
[----:B------:R-:W-:Y:S05]  /*117a0*/  BRA `(.L_x_4039) ;  /* 0xffffffd800a87947 */ /* 0x000fea000383ffff */
.L_x_4040:
        /* <DEDUP_REMOVED lines=13> */
.L_x_5659:


//--------------------- .text._ZN7cutlass13device_kernelIN5flash11enable_sm90INS1_16FlashAttnFwdSm90INS1_25CollectiveMainloopFwdSm90ILi2EN4cute5tupleIJNS5_1CILi1EEES8_S8_EEENS6_IJNS7_ILi64EEESA_SA_EEELi512ENS_10bfloat16_tEfNS_4arch4Sm90ELb1ELb0ELb0ELb0ELb1ELb0ELb1ELb0ELb0ELb1ELb1ELb0EEENS1_21CollectiveEpilogueFwdINS6_IJSA_NS7_ILi512EEESA_EEES9_SC_SE_Li256ELb0ELb1ELb1ELb0EEENS1_19SingleTileSchedulerILb0ELb1ELb1ELi64EEEEEEEEEvNT_6ParamsE --------------------------
	.section	.text._ZN7cutlass13device_kernelIN5flash11enable_sm90INS1_16FlashAttnFwdSm90INS1_25CollectiveMainloopFwdSm90ILi2EN4cute5tupleIJNS5_1CILi1EEES8_S8_EEENS6_IJNS7_ILi64EEESA_SA_EEELi512ENS_10bfloat16_tEfNS_4arch4Sm90ELb1ELb0ELb0ELb0ELb1ELb0ELb1ELb0ELb0ELb1ELb1ELb0EEENS1_21CollectiveEpilogueFwdINS6_IJSA_NS7_ILi512EEESA_EEES9_SC_SE_Li256ELb0ELb1ELb1ELb0EEENS1_19SingleTileSchedulerILb0ELb1ELb1ELi64EEEEEEEEEvNT_6ParamsE,"ax",@progbits
	.align	128
.text._ZN7cutlass13device_kernelIN5flash11enable_sm90INS1_16FlashAttnFwdSm90INS1_25CollectiveMainloopFwdSm90ILi2EN4cute5tupleIJNS5_1CILi1EEES8_S8_EEENS6_IJNS7_ILi64EEESA_SA_EEELi512ENS_10bfloat16_tEfNS_4arch4Sm90ELb1ELb0ELb0ELb0ELb1ELb0ELb1ELb0ELb0ELb1ELb1ELb0EEENS1_21CollectiveEpilogueFwdINS6_IJSA_NS7_ILi512EEESA_EEES9_SC_SE_Li256ELb0ELb1ELb1ELb0EEENS1_19SingleTileSchedulerILb0ELb1ELb1ELi64EEEEEEEEEvNT_6ParamsE:
        .type           _ZN7cutlass13device_kernelIN5flash11enable_sm90INS1_16FlashAttnFwdSm90INS1_25CollectiveMainloopFwdSm90ILi2EN4cute5tupleIJNS5_1CILi1EEES8_S8_EEENS6_IJNS7_ILi64EEESA_SA_EEELi512ENS_10bfloat16_tEfNS_4arch4Sm90ELb1ELb0ELb0ELb0ELb1ELb0ELb1ELb0ELb0ELb1ELb1ELb0EEENS1_21CollectiveEpilogueFwdINS6_IJSA_NS7_ILi512EEESA_EEES9_SC_SE_Li256ELb0ELb1ELb1ELb0EEENS1_19SingleTileSchedulerILb0ELb1ELb1ELi64EEEEEEEEEvNT_6ParamsE,@function
        .size           _ZN7cutlass13device_kernelIN5flash11enable_sm90INS1_16FlashAttnFwdSm90INS1_25CollectiveMainloopFwdSm90ILi2EN4cute5tupleIJNS5_1CILi1EEES8_S8_EEENS6_IJNS7_ILi64EEESA_SA_EEELi512ENS_10bfloat16_tEfNS_4arch4Sm90ELb1ELb0ELb0ELb0ELb1ELb0ELb1ELb0ELb0ELb1ELb1ELb0EEENS1_21CollectiveEpilogueFwdINS6_IJSA_NS7_ILi512EEESA_EEES9_SC_SE_Li256ELb0ELb1ELb1ELb0EEENS1_19SingleTileSchedulerILb0ELb1ELb1ELi64EEEEEEEEEvNT_6ParamsE,(.L_x_5660 - _ZN7cutlass13device_kernelIN5flash11enable_sm90INS1_16FlashAttnFwdSm90INS1_25CollectiveMainloopFwdSm90ILi2EN4cute5tupleIJNS5_1CILi1EEES8_S8_EEENS6_IJNS7_ILi64EEESA_SA_EEELi512ENS_10bfloat16_tEfNS_4arch4Sm90ELb1ELb0ELb0ELb0ELb1ELb0ELb1ELb0ELb0ELb1ELb1ELb0EEENS1_21CollectiveEpilogueFwdINS6_IJSA_NS7_ILi512EEESA_EEES9_SC_SE_Li256ELb0ELb1ELb1ELb0EEENS1_19SingleTileSchedulerILb0ELb1ELb1ELi64EEEEEEEEEvNT_6ParamsE)
        .other          _ZN7cutlass13device_kernelIN5flash11enable_sm90INS1_16FlashAttnFwdSm90INS1_25CollectiveMainloopFwdSm90ILi2EN4cute5tupleIJNS5_1CILi1EEES8_S8_EEENS6_IJNS7_ILi64EEESA_SA_EEELi512ENS_10bfloat16_tEfNS_4arch4Sm90ELb1ELb0ELb0ELb0ELb1ELb0ELb1ELb0ELb0ELb1ELb1ELb0EEENS1_21CollectiveEpilogueFwdINS6_IJSA_NS7_ILi512EEESA_EEES9_SC_SE_Li256ELb0ELb1ELb1ELb0EEENS1_19SingleTileSchedulerILb0ELb1ELb1ELi64EEEEEEEEEvNT_6ParamsE,@"STO_CUDA_ENTRY STV_DEFAULT"
_ZN7cutlass13device_kernelIN5flash11enable_sm90INS1_16FlashAttnFwdSm90INS1_25CollectiveMainloopFwdSm90ILi2EN4cute5tupleIJNS5_1CILi1EEES8_S8_EEENS6_IJNS7_ILi64EEESA_SA_EEELi512ENS_10bfloat16_tEfNS_4arch4Sm90ELb1ELb0ELb0ELb0ELb1ELb0ELb1ELb0ELb0ELb1ELb1ELb0EEENS1_21CollectiveEpilogueFwdINS6_IJSA_NS7_ILi512EEESA_EEES9_SC_SE_Li256ELb0ELb1ELb1ELb0EEENS1_19SingleTileSchedulerILb0ELb1ELb1ELi64EEEEEEEEEvNT_6ParamsE:
        /* <DEDUP_REMOVED lines=43> */
.L_x_4041:
        /* <DEDUP_REMOVED lines=22> */
.L_x_4042:
        /* <DEDUP_REMOVED lines=18> */
.L_x_4043:
        /* <DEDUP_REMOVED lines=22> */
.L_x_4044:
        /* <DEDUP_REMOVED lines=23> */
.L_x_4045:
        /* <DEDUP_REMOVED lines=9> */
[----:B------:R0:W-:Y:S05]  /*0890*/  STL [R1+0x4], R2 ;  /* 0x0000040201007387 */ /* 0x0001ea0000100800 */
[----:B------:R-:W-:Y:S05]  /*08a0*/  @!P0 BRA `(.L_x_4047) ;  /* 0x000000f000148947 */ /* 0x000fea0003800000 */
.L_x_4048:
[----:B------:R-:W-:-:S08]  /*08b0*/  NOP ;  /* 0x0000000000007918 */ /* 0x000fd00000000000 */
[----:B------:R-:W1:Y:S02]  /*08c0*/  USETMAXREG.TRY_ALLOC.CTAPOOL UP0, 0xe8 ;  /* 0x000000e8000079c8 */ /* 0x000e640008000600 */
[----:B-1----:R-:W-:-:S13]  /*08d0*/  PLOP3.LUT P0, PT, PT, PT, UP0, 0x80, 0x0 ;  /* 0x000000000000781c */ /* 0x002fda0003f0f008 */
[----:B------:R-:W-:Y:S05]  /*08e0*/  @!P0 BRA `(.L_x_4048) ;  /* 0xfffffffc00f08947 */ /* 0x000fea000383ffff */
[----:B------:R-:W1:Y:S01]  /*08f0*/  S2UR UR6, SR_CTAID.Y ;  /* 0x00000000000679c3 */ /* 0x000e620000002600 */
[----:B------:R-:W-:Y:S01]  /*0900*/  ULDC UR7, c[0x0][0xd50] ;  /* 0x0003540000077ab9 */ /* 0x000fe20000000800 */
[----:B------:R-:W-:Y:S01]  /*0910*/  LOP3.LUT R0, R24, 0xffffff80, RZ, 0xc0, !PT ;  /* 0xffffff8018007812 */ /* 0x000fe200078ec0ff */
[----:B------:R-:W-:-:S03]  /*0920*/  UISETP.NE.AND UP0, UPT, UR7, 0x1, UPT ;  /* 0x000000010700788c */ /* 0x000fc6000bf05270 */
[----:B------:R-:W-:Y:S02]  /*0930*/  ISETP.NE.AND P0, PT, R0, 0x80, PT ;  /* 0x000000800000780c */ /* 0x000fe40003f05270 */
[----:B------:R-:W2:Y:S06]  /*0940*/  S2UR UR8, SR_CTAID.Z ;  /* 0x00000000000879c3 */ /* 0x000eac0000002700 */
[----:B------:R-:W-:Y:S01]  /*0950*/  @UP0 ULDC UR4, c[0x0][0xd54] ;  /* 0x0003550000040ab9 */ /* 0x000fe20000000800 */
[----:B------:R-:W-:-:S04]  /*0960*/  @UP0 ULDC UR10, c[0x0][0xd58] ;  /* 0x00035600000a0ab9 */ /* 0x000fc80000000800 */
[----:B------:R-:W-:Y:S06]  /*0970*/  @!P0 BAR.ARV 0x8, 0x100 ;  /* 0x0204000000008b1d */ /* 0x000fec0000002000 */
[----:B-1----:R-:W-:Y:S01]  /*0980*/  UIMAD.WIDE.U32 UR4, UR6, UR4, URZ ;  /* 0x00000004060472a5 */ /* 0x002fe2000f8e003f */
[----:B------:R-:W-:Y:S01]  /*0990*/  ISETP.GE.U32.AND P0, PT, R24, 0x100, PT ;  /* 0x000001001800780c */ /* 0x000fe20003f06070 */
[----:B------:R-:W-:Y:S02]  /*09a0*/  UMOV UR11, UR6 ;  /* 0x00000006000b7c82 */ /* 0x000fe40008000000 */
[----:B------:R-:W-:-:S04]  /*09b0*/  @UP0 USHF.R.U32.HI UR11, URZ, UR10, UR5 ;  /* 0x0000000a3f0b0299 */ /* 0x000fc80008011605 */
[----:B------:R-:W-:Y:S02]  /*09c0*/  UIADD3 UR4, -UR11, URZ, URZ ;  /* 0x0000003f0b047290 */ /* 0x000fe4000fffe13f */
[----:B------:R-:W-:Y:S02]  /*09d0*/  IMAD.U32 R0, RZ, RZ, UR11 ;  /* 0x0000000bff007e24 */ /* 0x000fe4000f8e00ff */
[----:B------:R-:W-:Y:S02]  /*09e0*/  UIMAD UR7, UR7, UR4, UR6 ;  /* 0x00000004070772a4 */ /* 0x000fe4000f8e0206 */
[----:B------:R-:W-:Y:S06]  /*09f0*/  @P0 BAR.ARV 0xf, 0x100 ;  /* 0x03c4000000000b1d */ /* 0x000fec0000002000 */
[----:B--2---:R-:W-:Y:S01]  /*0a00*/  ISETP.LE.AND P0, PT, RZ, UR8, PT ;  /* 0x00000008ff007c0c */ /* 0x004fe2000bf03270 */
[----:B------:R1:W-:-:S12]  /*0a10*/  STL [R1], R0 ;  /* 0x0000000001007387 */ /* 0x0003d80000100800 */
[----:B-1----:R-:W-:Y:S05]  /*0a20*/  @!P0 BRA `(.L_x_4049) ;  /* 0x00000134006c8947 */ /* 0x002fea0003800000 */
[----:B------:R-:W1:Y:S01]  /*0a30*/  LDC.64 R4, c[0x0][0x418] ;  /* 0x00010600ff047b82 */ /* 0x000e620000000a00 */
[----:B------:R-:W-:Y:S01]  /*0a40*/  UISETP.NE.AND UP0, UPT, UR9, 0x1, UPT ;  /* 0x000000010900788c */ /* 0x000fe2000bf05270 */
[----:B------:R-:W2:Y:S01]  /*0a50*/  S2R R197, SR_CgaCtaId ;  /* 0x0000000000c57919 */ /* 0x000ea20000008800 */
[----:B------:R-:W-:-:S05]  /*0a60*/  VIADD R152, R24, 0xffffff80 ;  /* 0xffffff8018987836 */ /* 0x000fca0000000000 */
[----:B------:R-:W3:Y:S08]  /*0a70*/  LDC R195, c[0x0][0x424] ;  /* 0x00010900ffc37b82 */ /* 0x000ef00000000800 */
[----:B0-----:R-:W0:Y:S08]  /*0a80*/  LDC R2, c[0x0][0x2f0] ;  /* 0x0000bc00ff027b82 */ /* 0x001e300000000800 */
[----:B------:R-:W4:Y:S01]  /*0a90*/  S2UR UR38, SR_CTAID.X ;  /* 0x00000000002679c3 */ /* 0x000f220000002500 */
[----:B-1----:R-:W-:-:S04]  /*0aa0*/  ISETP.NE.U32.AND P0, PT, R4, RZ, PT ;  /* 0x000000ff0400720c */ /* 0x002fc80003f05070 */
[----:B------:R-:W-:-:S04]  /*0ab0*/  ISETP.NE.AND.EX P0, PT, R5, RZ, PT, P0 ;  /* 0x000000ff0500720c */ /* 0x000fc80003f05300 */
[----:B---3--:R-:W-:Y:S02]  /*0ac0*/  SEL R195, R195, 0x1, P0 ;  /* 0x00000001c3c37807 */ /* 0x008fe40000000000 */
[----:B------:R-:W-:-:S03]  /*0ad0*/  PLOP3.LUT P0, PT, PT, PT, UP0, 0x80, 0x0 ;  /* 0x000000000000781c */ /* 0x000fc60003f0f008 */
[----:B0-----:R-:W-:-:S05]  /*0ae0*/  IMAD R0, R195, R2, 0x3f ;  /* 0x0000003fc3007424 */ /* 0x001fca00078e0202 */
[----:B------:R-:W-:Y:S01]  /*0af0*/  SHF.R.S32.HI R3, RZ, 0x1f, R0 ;  /* 0x0000001fff037819 */ /* 0x000fe20000011400 */
[----:B----4-:R-:W-:-:S03]  /*0b00*/  USHF.L.U32 UR38, UR38, 0x6, URZ ;  /* 0x0000000626267899 */ /* 0x010fc6000800063f */
[----:B------:R-:W-:-:S04]  /*0b10*/  LEA.HI R3, R3, R0, RZ, 0x6 ;  /* 0x0000000003037211 */ /* 0x000fc800078f30ff */
[----:B------:R-:W-:Y:S01]  /*0b20*/  SHF.R.S32.HI R3, RZ, 0x6, R3 ;  /* 0x00000006ff037819 */ /* 0x000fe20000011403 */
[----:B--2---:R-:W-:Y:S06]  /*0b30*/  @!P0 BRA `(.L_x_4050) ;  /* 0x0000002000248947 */ /* 0x004fec0003800000 */
[----:B------:R-:W0:Y:S01]  /*0b40*/  LDC R0, c[0x0][0x288] ;  /* 0x0000a200ff007b82 */ /* 0x000e220000000800 */
[----:B------:R-:W-:Y:S01]  /*0b50*/  ULDC UR4, c[0x0][0x448] ;  /* 0x0001120000047ab9 */ /* 0x000fe20000000800 */
[----:B------:R-:W-:Y:S01]  /*0b60*/  UIADD3 UR38, UR38, 0x3f, URZ ;  /* 0x0000003f26267890 */ /* 0x000fe2000fffe03f */
[----:B------:R-:W-:Y:S01]  /*0b70*/  R2UR UR9, R3 ;  /* 0x00000000030972ca */ /* 0x000fe200000e0000 */
[----:B------:R-:W-:Y:S01]  /*0b80*/  UISETP.NE.AND UP0, UPT, UR4, 0x1, UPT ;  /* 0x000000010400788c */ /* 0x000fe2000bf05270 */
[----:B------:R-:W-:Y:S01]  /*0b90*/  PLOP3.LUT P0, PT, PT, PT, PT, 0x80, 0x0 ;  /* 0x000000000000781c */ /* 0x000fe20003f0f070 */
[----:B------:R-:W-:Y:S01]  /*0ba0*/  USHF.R.U32.HI UR10, URZ, 0x10, UR7 ;  /* 0x000000103f0a7899 */ /* 0x000fe20008011607 */
[----:B------:R-:W-:Y:S01]  /*0bb0*/  IMAD.MOV.U32 R4, RZ, RZ, RZ ;  /* 0x000000ffff047224 */ /* 0x000fe200078e00ff */
[----:B------:R-:W-:Y:S01]  /*0bc0*/  ULOP3.LUT UR6, UR7, 0xffff, URZ, 0xc0, !UPT ;  /* 0x0000ffff07067892 */ /* 0x000fe2000f8ec03f */
[----:B------:R-:W-:Y:S02]  /*0bd0*/  CS2R R150, SRZ ;  /* 0x0000000000967805 */ /* 0x000fe4000001ff00 */
[----:B------:R-:W-:-:S02]  /*0be0*/  CS2R R148, SRZ ;  /* 0x0000000000947805 */ /* 0x000fc4000001ff00 */
[----:B------:R-:W-:Y:S02]  /*0bf0*/  CS2R R146, SRZ ;  /* 0x0000000000927805 */ /* 0x000fe4000001ff00 */
[----:B------:R-:W-:Y:S02]  /*0c00*/  CS2R R144, SRZ ;  /* 0x0000000000907805 */ /* 0x000fe4000001ff00 */
[----:B------:R-:W-:Y:S02]  /*0c10*/  CS2R R142, SRZ ;  /* 0x00000000008e7805 */ /* 0x000fe4000001ff00 */
        /* <DEDUP_REMOVED lines=10> */
[----:B0-----:R-:W-:Y:S02]  /*0cc0*/  IADD3 R0, -R0, 0x40, RZ ;  /* 0x0000004000007810 */ /* 0x001fe40007ffe1ff */
[----:B------:R-:W-:-:S02]  /*0cd0*/  CS2R R128, SRZ ;  /* 0x0000000000807805 */ /* 0x000fc4000001ff00 */
[----:B------:R-:W-:Y:S02]  /*0ce0*/  CS2R R126, SRZ ;  /* 0x00000000007e7805 */ /* 0x000fe4000001ff00 */
[----:B------:R-:W-:Y:S02]  /*0cf0*/  CS2R R124, SRZ ;  /* 0x00000000007c7805 */ /* 0x000fe4000001ff00 */
[----:B------:R-:W-:Y:S01]  /*0d00*/  CS2R R122, SRZ ;  /* 0x00000000007a7805 */ /* 0x000fe2000001ff00 */
[----:B------:R-:W-:Y:S01]  /*0d10*/  IMAD R0, R195, R2, R0 ;  /* 0x00000002c3007224 */ /* 0x000fe200078e0200 */
[----:B------:R-:W-:Y:S02]  /*0d20*/  CS2R R2, SRZ ;  /* 0x0000000000027805 */ /* 0x000fe4000001ff00 */
        /* <DEDUP_REMOVED lines=16> */
[----:B------:R-:W-:Y:S01]  /*0e30*/  UIADD3 UR38, UR8, UR38, URZ ;  /* 0x0000002608267290 */ /* 0x000fe2000fffe03f */
[----:B------:R-:W-:Y:S02]  /*0e40*/  CS2R R90, SRZ ;  /* 0x00000000005a7805 */ /* 0x000fe4000001ff00 */
[----:B------:R-:W-:Y:S02]  /*0e50*/  CS2R R88, SRZ ;  /* 0x0000000000587805 */ /* 0x000fe4000001ff00 */
[----:B------:R-:W-:Y:S01]  /*0e60*/  CS2R R86, SRZ ;  /* 0x0000000000567805 */ /* 0x000fe2000001ff00 */
[----:B------:R-:W-:Y:S01]  /*0e70*/  USHF.R.S32.HI UR4, URZ, 0x1f, UR38 ;  /* 0x0000001f3f047899 */ /* 0x000fe20008011426 */
[----:B------:R-:W-:-:S02]  /*0e80*/  CS2R R84, SRZ ;  /* 0x0000000000547805 */ /* 0x000fc4000001ff00 */
[----:B------:R-:W-:Y:S02]  /*0e90*/  CS2R R82, SRZ ;  /* 0x0000000000527805 */ /* 0x000fe4000001ff00 */
[----:B------:R-:W-:Y:S01]  /*0ea0*/  CS2R R80, SRZ ;  /* 0x0000000000507805 */ /* 0x000fe2000001ff00 */
[----:B------:R-:W-:Y:S01]  /*0eb0*/  ULEA.HI UR4, UR4, UR38, URZ, 0x6 ;  /* 0x0000002604047291 */ /* 0x000fe2000f8f303f */
[----:B------:R-:W-:Y:S02]  /*0ec0*/  CS2R R78, SRZ ;  /* 0x00000000004e7805 */ /* 0x000fe4000001ff00 */
[----:B------:R-:W-:Y:S02]  /*0ed0*/  CS2R R76, SRZ ;  /* 0x00000000004c7805 */ /* 0x000fe4000001ff00 */
[----:B------:R-:W-:Y:S01]  /*0ee0*/  CS2R R74, SRZ ;  /* 0x00000000004a7805 */ /* 0x000fe2000001ff00 */
[----:B------:R-:W-:Y:S01]  /*0ef0*/  USHF.R.S32.HI UR4, URZ, 0x6, UR4 ;  /* 0x000000063f047899 */ /* 0x000fe20008011404 */
[----:B------:R-:W-:-:S02]  /*0f00*/  CS2R R72, SRZ ;  /* 0x0000000000487805 */ /* 0x000fc4000001ff00 */
[----:B------:R-:W-:Y:S02]  /*0f10*/  CS2R R70, SRZ ;  /* 0x0000000000467805 */ /* 0x000fe4000001ff00 */
[----:B------:R-:W-:Y:S01]  /*0f20*/  CS2R R68, SRZ ;  /* 0x0000000000447805 */ /* 0x000fe2000001ff00 */
[----:B------:R-:W-:Y:S01]  /*0f30*/  UISETP.LT.AND UP0, UPT, UR9, UR4, UPT ;  /* 0x000000040900728c */ /* 0x000fe2000bf01270 */
[----:B------:R-:W-:Y:S02]  /*0f40*/  CS2R R66, SRZ ;  /* 0x0000000000427805 */ /* 0x000fe4000001ff00 */
[----:B------:R-:W-:Y:S02]  /*0f50*/  CS2R R64, SRZ ;  /* 0x0000000000407805 */ /* 0x000fe4000001ff00 */
[----:B------:R-:W-:Y:S01]  /*0f60*/  CS2R R62, SRZ ;  /* 0x00000000003e7805 */ /* 0x000fe2000001ff00 */
[----:B------:R-:W-:Y:S01]  /*0f70*/  USEL UR5, UR9, UR4, UP0 ;  /* 0x0000000409057287 */ /* 0x000fe20008000000 */
[----:B------:R-:W-:Y:S01]  /*0f80*/  CS2R R60, SRZ ;  /* 0x00000000003c7805 */ /* 0x000fe2000001ff00 */
[----:B------:R-:W-:Y:S01]  /*0f90*/  UISETP.NE.AND UP0, UPT, UR10, URZ, UPT ;  /* 0x0000003f0a00728c */ /* 0x000fe2000bf05270 */
[----:B------:R-:W-:Y:S01]  /*0fa0*/  CS2R R58, SRZ ;  /* 0x00000000003a7805 */ /* 0x000fe2000001ff00 */
[----:B------:R-:W-:Y:S01]  /*0fb0*/  UISETP.GE.AND UP1, UPT, UR5, 0x1, UPT ;  /* 0x000000010500788c */ /* 0x000fe2000bf26270 */
[----:B------:R-:W-:-:S02]  /*0fc0*/  CS2R R56, SRZ ;  /* 0x0000000000387805 */ /* 0x000fc4000001ff00 */
[----:B------:R-:W-:Y:S02]  /*0fd0*/  CS2R R54, SRZ ;  /* 0x0000000000367805 */ /* 0x000fe4000001ff00 */
[----:B------:R-:W-:Y:S02]  /*0fe0*/  CS2R R52, SRZ ;  /* 0x0000000000347805 */ /* 0x000fe4000001ff00 */
[----:B------:R-:W-:Y:S02]  /*0ff0*/  CS2R R50, SRZ ;  /* 0x0000000000327805 */ /* 0x000fe4000001ff00 */
[----:B------:R-:W-:Y:S02]  /*1000*/  CS2R R48, SRZ ;  /* 0x0000000000307805 */ /* 0x000fe4000001ff00 */
[----:B------:R-:W-:Y:S02]  /*1010*/  PLOP3.LUT P1, PT, PT, PT, UP1, 0x80, 0x0 ;  /* 0x000000000000781c */ /* 0x000fe40003f2f018 */
[----:B------:R-:W-:-:S02]  /*1020*/  CS2R R46, SRZ ;  /* 0x00000000002e7805 */ /* 0x000fc4000001ff00 */
[----:B------:R-:W-:Y:S01]  /*1030*/  CS2R R44, SRZ ;  /* 0x00000000002c7805 */ /* 0x000fe2000001ff00 */
[----:B------:R-:W-:Y:S01]  /*1040*/  @!UP0 ULDC UR10, c[0x0][0xae8] ;  /* 0x0002ba00000a8ab9 */ /* 0x000fe20000000800 */
[----:B------:R-:W-:Y:S02]  /*1050*/  CS2R R42, SRZ ;  /* 0x00000000002a7805 */ /* 0x000fe4000001ff00 */
[----:B------:R-:W-:Y:S02]  /*1060*/  CS2R R40, SRZ ;  /* 0x0000000000287805 */ /* 0x000fe4000001ff00 */
[----:B------:R-:W-:Y:S01]  /*1070*/  CS2R R38, SRZ ;  /* 0x0000000000267805 */ /* 0x000fe2000001ff00 */
[----:B------:R-:W-:Y:S02]  /*1080*/  IMAD.MOV.U32 R37, RZ, RZ, RZ ;  /* 0x000000ffff257224 */ /* 0x000fe400078e00ff */
[----:B------:R-:W-:Y:S05]  /*1090*/  @!P1 BRA `(.L_x_4051) ;  /* 0x0000000000749947 */ /* 0x000fea0003800000 */
        /* <DEDUP_REMOVED lines=26> */
[----:B------:R-:W-:-:S05]  /*1240*/  IMAD.MOV.U32 R3, RZ, RZ, R7 ;  /* 0x000000ffff037224 */ /* 0x000fca00078e0007 */
[----:B------:R-:W-:Y:S02]  /*1250*/  @!P3 IADD3 R3, -R3, RZ, RZ ;  /* 0x000000ff0303b210 */ /* 0x000fe40007ffe1ff */
[----:B------:R-:W-:-:S07]  /*1260*/  @!P2 LOP3.LUT R3, RZ, UR10, RZ, 0x33, !PT ;  /* 0x0000000aff03ac12 */ /* 0x000fce000f8e33ff */
.L_x_4051:
        /* <DEDUP_REMOVED lines=11> */
[----:B------:R-:W2:Y:S01]  /*1320*/  LDL R5, [R1+0x4] ;  /* 0x0000040001057983 */ /* 0x000ea20000100800 */
[----:B------:R-:W-:Y:S01]  /*1330*/  MOV R6, 0x400 ;  /* 0x0000040000067802 */ /* 0x000fe20000000f00 */
[----:B------:R-:W-:Y:S01]  /*1340*/  UMOV UR5, 0x40000040 ;  /* 0x4000004000057882 */ /* 0x000fe20000000000 */
[----:B------:R-:W-:Y:S01]  /*1350*/  UMOV UR7, 0x40000040 ;  /* 0x4000004000077882 */ /* 0x000fe20000000000 */
[----:B------:R-:W-:Y:S01]  /*1360*/  BAR.SYNC.DEFER_BLOCKING 0xe, 0x100 ;  /* 0x0384000000007b1d */ /* 0x000fe20000010000 */
[----:B------:R-:W-:-:S05]  /*1370*/  LEA R11, R197, R6, 0x18 ;  /* 0x00000006c50b7211 */ /* 0x000fca00078ec0ff */
[----:B------:R-:W-:Y:S01]  /*1380*/  UMOV UR9, 0x40000040 ;  /* 0x4000004000097882 */ /* 0x000fe20000000000 */
[----:B------:R-:W-:Y:S01]  /*1390*/  UMOV UR11, 0x40000040 ;  /* 0x40000040000b7882 */ /* 0x000fe20000000000 */
[----:B------:R-:W-:Y:S01]  /*13a0*/  UMOV UR13, 0x40000040 ;  /* 0x40000040000d7882 */ /* 0x000fe20000000000 */
[----:B------:R-:W-:Y:S01]  /*13b0*/  UMOV UR15, 0x40000040 ;  /* 0x40000040000f7882 */ /* 0x000fe20000000000 */
[----:B------:R-:W-:Y:S01]  /*13c0*/  UMOV UR17, 0x40000040 ;  /* 0x4000004000117882 */ /* 0x000fe20000000000 */
[----:B------:R-:W-:Y:S01]  /*13d0*/  UMOV UR19, 0x40000040 ;  /* 0x4000004000137882 */ /* 0x000fe20000000000 */
[----:B------:R-:W-:Y:S01]  /*13e0*/  WARPGROUP.ARRIVE ;  /* 0x00000000000079c5 */ /* 0x000fe20000000000 */
[----:B--2---:R-:W-:Y:S02]  /*13f0*/  R2UR UR20, R5 ;  /* 0x00000000051472ca */ /* 0x004fe400000e0000 */
[----:B------:R-:W-:-:S04]  /*1400*/  SHF.R.S32.HI R5, RZ, 0x1f, R152 ;  /* 0x0000001fff057819 */ /* 0x000fc80000011498 */
[----:B------:R-:W-:-:S04]  /*1410*/  LEA.HI R5, R5, R152, RZ, 0x7 ;  /* 0x0000009805057211 */ /* 0x000fc800078f38ff */
[----:B------:R-:W-:Y:S02]  /*1420*/  SHF.R.S32.HI R2, RZ, 0x7, R5 ;  /* 0x00000007ff027819 */ /* 0x000fe40000011405 */
[----:B------:R-:W-:-:S04]  /*1430*/  LOP3.LUT R5, R5, 0xffffff80, RZ, 0xc0, !PT ;  /* 0xffffff8005057812 */ /* 0x000fc800078ec0ff */
[----:B------:R-:W0:Y:S01]  /*1440*/  SHFL.IDX PT, R2, R2, RZ, 0x1f ;  /* 0x00001fff02027589 */ /* 0x000e2200000e0000 */
[----:B------:R-:W-:Y:S01]  /*1450*/  IMAD.IADD R5, R152, 0x1, -R5 ;  /* 0x0000000198057824 */ /* 0x000fe200078e0a05 */
        /* <DEDUP_REMOVED lines=9> */
[----:B------:R-:W-:Y:S01]  /*14f0*/  SHF.R.U32.HI R7, RZ, 0x4, R7 ;  /* 0x00000004ff077819 */ /* 0x000fe20000011607 */
[C---:B------:R-:W-:Y:S01]  /*1500*/  VIADD R6, R4.reuse, 0x2 ;  /* 0x0000000204067836 */ /* 0x040fe20000000000 */
[----:B------:R-:W-:Y:S02]  /*1510*/  R2UR UR4, R4 ;  /* 0x00000000040472ca */ /* 0x000fe400000e0000 */
[----:B------:R-:W-:Y:S02]  /*1520*/  LOP3.LUT R7, R7, 0x3fff, RZ, 0xc0, !PT ;  /* 0x00003fff07077812 */ /* 0x000fe400078ec0ff */
[----:B------:R-:W-:Y:S01]  /*1530*/  R2UR UR8, R6 ;  /* 0x00000000060872ca */ /* 0x000fe200000e0000 */
[----:B------:R-:W-:Y:S01]  /*1540*/  VIADD R6, R4, 0x4 ;  /* 0x0000000404067836 */ /* 0x000fe20000000000 */
[----:B------:R-:W-:-:S04]  /*1550*/  LOP3.LUT R9, R7, 0x2000000, RZ, 0xfc, !PT ;  /* 0x0200000007097812 */ /* 0x000fc800078efcff */
[C---:B------:R-:W-:Y:S01]  /*1560*/  R2UR UR6, R9.reuse ;  /* 0x00000000090672ca */ /* 0x040fe200000e0000 */
[----:B------:R-:W-:Y:S01]  /*1570*/  VIADD R2, R9, 0x80 ;  /* 0x0000008009027836 */ /* 0x000fe20000000000 */
[----:B------:R-:W-:-:S04]  /*1580*/  R2UR UR12, R6 ;  /* 0x00000000060c72ca */ /* 0x000fc800000e0000 */
[----:B------:R-:W-:Y:S01]  /*1590*/  R2UR UR10, R2 ;  /* 0x00000000020a72ca */ /* 0x000fe200000e0000 */
[----:B------:R-:W-:-:S05]  /*15a0*/  VIADD R2, R9, 0x100 ;  /* 0x0000010009027836 */ /* 0x000fca0000000000 */
        /* <DEDUP_REMOVED lines=8> */
[----:B------:R-:W-:-:S03]  /*1630*/  SHF.R.S32.HI R2, RZ, 0x1f, R5 ;  /* 0x0000001fff027819 */ /* 0x000fc60000011405 */
[----:B------:R-:W-:Y:S02]  /*1640*/  PLOP3.LUT P1, PT, PT, PT, UP0, 0x80, 0x0 ;  /* 0x000000000000781c */ /* 0x000fe40003f2f008 */
[CC--:B------:R-:W-:Y:S02]  /*1650*/  LEA.HI R4, R2.reuse, R5.reuse, RZ, 0x2 ;  /* 0x0000000502047211 */ /* 0x0c0fe400078f10ff */
[----:B------:R-:W-:Y:S02]  /*1660*/  LEA.HI R2, R2, R5, RZ, 0x5 ;  /* 0x0000000502027211 */ /* 0x000fe400078f28ff */
[--C-:B------:R-:W-:Y:S02]  /*1670*/  SHF.R.S32.HI R6, RZ, 0x2, R4.reuse ;  /* 0x00000002ff067819 */ /* 0x100fe40000011404 */
[----:B------:R-:W-:Y:S02]  /*1680*/  SHF.R.S32.HI R7, RZ, 0x1f, R4 ;  /* 0x0000001fff077819 */ /* 0x000fe40000011404 */
[----:B------:R-:W-:-:S02]  /*1690*/  SHF.R.S32.HI R2, RZ, 0x5, R2 ;  /* 0x00000005ff027819 */ /* 0x000fc40000011402 */
[----:B------:R-:W-:-:S04]  /*16a0*/  LEA.HI R7, R7, R6, RZ, 0x3 ;  /* 0x0000000607077211 */ /* 0x000fc800078f18ff */
        /* <DEDUP_REMOVED lines=19> */
.L_x_4053:
[----:B------:R-:W-:Y:S01]  /*17e0*/  IADD3 R3, R3, -0x2, RZ ;  /* 0xfffffffe03037810 */ /* 0x000fe20007ffe0ff */
[----:B------:R-:W-:-:S03]  /*17f0*/  VIADD R4, R11, 0x38860 ;  /* 0x000388600b047836 */ /* 0x000fc60000000000 */
[----:B------:R-:W-:Y:S02]  /*1800*/  ISETP.GE.AND P0, PT, R3, R0, PT ;  /* 0x000000000300720c */ /* 0x000fe40003f06270 */
[----:B------:R-:W-:-:S04]  /*1810*/  PRMT R4, R197, 0x654, R4 ;  /* 0x00000654c5047816 */ /* 0x000fc80000000004 */
[----:B------:R0:W-:Y:S07]  /*1820*/  SYNCS.ARRIVE.TRANS64.RED.A1T0 RZ, [R4+URZ], RZ ;  /* 0x000000ff04ff79a7 */ /* 0x0001ee000810043f */
[----:B------:R-:W-:Y:S05]  /*1830*/  @!P0 BRA `(.L_x_4054) ;  /* 0x0000000800bc8947 */ /* 0x000fea0003800000 */
[----:B------:R-:W-:-:S07]  /*1840*/  IMAD.MOV.U32 R2, RZ, RZ, RZ ;  /* 0x000000ffff027224 */ /* 0x000fce00078e00ff */
.L_x_4056:
        /* <DEDUP_REMOVED lines=168> */
.L_x_4055:
[----:B------:R-:W-:-:S04]  /*22d0*/  IMAD R4, R2, 0x8, R11 ;  /* 0x0000000802047824 */ /* 0x000fc800078e020b */
[----:B------:R-:W-:-:S05]  /*22e0*/  VIADD R4, R4, 0x38860 ;  /* 0x0003886004047836 */ /* 0x000fca0000000000 */
[----:B------:R-:W-:-:S04]  /*22f0*/  PRMT R4, R197, 0x654, R4 ;  /* 0x00000654c5047816 */ /* 0x000fc80000000004 */
[----:B------:R1:W-:Y:S01]  /*2300*/  SYNCS.ARRIVE.TRANS64.RED.A1T0 RZ, [R4+URZ], RZ ;  /* 0x000000ff04ff79a7 */ /* 0x0003e2000810043f */
[----:B------:R-:W-:Y:S05]  /*2310*/  @P0 BRA `(.L_x_4056) ;  /* 0xfffffff4004c0947 */ /* 0x000fea000383ffff */
[----:B------:R-:W-:-:S07]  /*2320*/  IMAD.SHL.U32 R2, R2, 0x40, RZ ;  /* 0x0000004002027824 */ /* 0x000fce00078e00ff */
.L_x_4054:
[----:B------:R-:W-:Y:S01]  /*2330*/  BAR.SYNC.DEFER_BLOCKING 0xe, 0x100 ;  /* 0x0384000000007b1d */ /* 0x000fe20000010000 */
[----:B------:R-:W-:Y:S01]  /*2340*/  IMAD.IADD R2, R7, 0x1, R2 ;  /* 0x0000000107027824 */ /* 0x000fe200078e0202 */
[----:B------:R-:W-:Y:S01]  /*2350*/  PLOP3.LUT P0, PT, PT, PT, PT, 0x8, 0x0 ;  /* 0x000000000000781c */ /* 0x000fe20003f0e170 */
[----:B01----:R-:W-:Y:S02]  /*2360*/  IMAD.MOV.U32 R4, RZ, RZ, RZ ;  /* 0x000000ffff047224 */ /* 0x003fe400078e00ff */
[----:B------:R-:W-:-:S05]  /*2370*/  IMAD R2, R2, 0x4, R11 ;  /* 0x0000000402027824 */ /* 0x000fca00078e020b */
        /* <DEDUP_REMOVED lines=133> */
.L_x_4050:
[----:B------:R-:W0:Y:S01]  /*2bd0*/  LDC R0, c[0x0][0x288] ;  /* 0x0000a200ff007b82 */ /* 0x000e220000000800 */
[----:B------:R-:W-:Y:S01]  /*2be0*/  ULDC UR4, c[0x0][0x448] ;  /* 0x0001120000047ab9 */ /* 0x000fe20000000800 */
[----:B------:R-:W-:Y:S02]  /*2bf0*/  UIADD3 UR6, UR38, 0x3f, URZ ;  /* 0x0000003f26067890 */ /* 0x000fe4000fffe03f */
[----:B------:R-:W-:Y:S02]  /*2c00*/  UISETP.NE.AND UP0, UPT, UR4, 0x1, UPT ;  /* 0x000000010400788c */ /* 0x000fe4000bf05270 */
[----:B------:R-:W-:Y:S02]  /*2c10*/  USHF.R.U32.HI UR9, URZ, 0x10, UR7 ;  /* 0x000000103f097899 */ /* 0x000fe40008011607 */
[----:B------:R-:W-:Y:S02]  /*2c20*/  UP2UR UR60, UPR, URZ, 0x1 ;  /* 0x000000013f3c7883 */ /* 0x000fe40008000000 */
[----:B------:R-:W-:-:S05]  /*2c30*/  ULOP3.LUT UR61, UR7, 0xffff, URZ, 0xc0, !UPT ;  /* 0x0000ffff073d7892 */ /* 0x000fca000f8ec03f */
[----:B------:R-:W-:Y:S01]  /*2c40*/  @UP0 ULDC UR4, c[0x0][0x44c] ;  /* 0x0001130000040ab9 */ /* 0x000fe20000000800 */
[----:B------:R-:W-:Y:S01]  /*2c50*/  @UP0 ULDC UR8, c[0x0][0x450] ;  /* 0x0001140000080ab9 */ /* 0x000fe20000000800 */
[----:B------:R-:W-:-:S04]  /*2c60*/  UIMAD.WIDE.U32 UR4, UR6, UR4, URZ ;  /* 0x00000004060472a5 */ /* 0x000fc8000f8e003f */
[----:B------:R-:W-:Y:S02]  /*2c70*/  @UP0 USHF.R.U32.HI UR6, URZ, UR8, UR5 ;  /* 0x000000083f060299 */ /* 0x000fe40008011605 */
[----:B------:R-:W-:Y:S01]  /*2c80*/  UISETP.NE.AND UP0, UPT, UR9, URZ, UPT ;  /* 0x0000003f0900728c */ /* 0x000fe2000bf05270 */
[----:B0-----:R-:W-:Y:S01]  /*2c90*/  IADD3 R0, -R0, 0x40, RZ ;  /* 0x0000004000007810 */ /* 0x001fe20007ffe1ff */
[----:B------:R-:W-:-:S04]  /*2ca0*/  UMOV UR4, URZ ;  /* 0x0000003f00047c82 */ /* 0x000fc80008000000 */
[----:B------:R-:W-:-:S05]  /*2cb0*/  IMAD R0, R195, R2, R0 ;  /* 0x00000002c3007224 */ /* 0x000fca00078e0200 */
[----:B------:R-:W-:Y:S01]  /*2cc0*/  IADD3 R0, R0, UR6, RZ ;  /* 0x0000000600007c10 */ /* 0x000fe2000fffe0ff */
[----:B------:R-:W-:-:S03]  /*2cd0*/  @!UP0 ULDC UR9, c[0x0][0xae8] ;  /* 0x0002ba0000098ab9 */ /* 0x000fc60000000800 */
[----:B------:R-:W-:-:S04]  /*2ce0*/  SHF.R.S32.HI R5, RZ, 0x1f, R0 ;  /* 0x0000001fff057819 */ /* 0x000fc80000011400 */
[----:B------:R-:W-:-:S04]  /*2cf0*/  LEA.HI R5, R5, R0, RZ, 0x6 ;  /* 0x0000000005057211 */ /* 0x000fc800078f30ff */
[----:B------:R-:W-:-:S04]  /*2d00*/  SHF.R.S32.HI R0, RZ, 0x6, R5 ;  /* 0x00000006ff007819 */ /* 0x000fc80000011405 */
[----:B------:R-:W-:-:S04]  /*2d10*/  VIMNMX R22, R3, R0, PT ;  /* 0x0000000003167248 */ /* 0x000fc80003fe0100 */
[----:B------:R-:W-:-:S13]  /*2d20*/  ISETP.GE.AND P0, PT, R22, 0x1, PT ;  /* 0x000000011600780c */ /* 0x000fda0003f06270 */
[----:B------:R-:W-:Y:S05]  /*2d30*/  @!P0 BRA `(.L_x_4057) ;  /* 0x0000000000808947 */ /* 0x000fea0003800000 */
[----:B------:R-:W-:Y:S01]  /*2d40*/  IMAD.U32 R5, RZ, RZ, UR9 ;  /* 0x00000009ff057e24 */ /* 0x000fe2000f8e00ff */
[----:B------:R-:W-:-:S04]  /*2d50*/  UMOV UR4, URZ ;  /* 0x0000003f00047c82 */ /* 0x000fc80008000000 */
[----:B------:R-:W-:-:S04]  /*2d60*/  IABS R0, R5 ;  /* 0x0000000500007213 */ /* 0x000fc80000000000 */
[----:B------:R-:W-:Y:S02]  /*2d70*/  R2UR UR8, R0 ;  /* 0x00000000000872ca */ /* 0x000fe400000e0000 */
[----:B------:R-:W-:Y:S02]  /*2d80*/  IADD3 R0, R5, -0x1, R22 ;  /* 0xffffffff05007810 */ /* 0x000fe40007ffe016 */
[----:B------:R-:W-:Y:S02]  /*2d90*/  IABS R5, R5 ;  /* 0x0000000500057213 */ /* 0x000fe40000000000 */
[----:B------:R-:W-:-:S04]  /*2da0*/  IABS R4, R0 ;  /* 0x0000000000047213 */ /* 0x000fc80000000000 */
[----:B------:R-:W-:-:S03]  /*2db0*/  R2UR UR7, R4 ;  /* 0x00000000040772ca */ /* 0x000fc600000e0000 */
        /* <DEDUP_REMOVED lines=17> */
[----:B------:R-:W-:-:S04]  /*2ed0*/  ULOP3.LUT UR4, UR6, UR9, URZ, 0x3c, !UPT ;  /* 0x0000000906047292 */ /* 0x000fc8000f8e3c3f */
[----:B------:R-:W-:-:S05]  /*2ee0*/  UISETP.GE.AND UP0, UPT, UR4, URZ, UPT ;  /* 0x0000003f0400728c */ /* 0x000fca000bf06270 */
[----:B------:R-:W-:Y:S02]  /*2ef0*/  @UP1 UIADD3 UR5, UR5, 0x1, URZ ;  /* 0x0000000105051890 */ /* 0x000fe4000fffe03f */
[----:B------:R-:W-:-:S05]  /*2f00*/  UISETP.NE.AND UP1, UPT, UR9, URZ, UPT ;  /* 0x0000003f0900728c */ /* 0x000fca000bf25270 */
[----:B------:R-:W-:Y:S02]  /*2f10*/  UMOV UR4, UR5 ;  /* 0x0000000500047c82 */ /* 0x000fe40008000000 */
[----:B------:R-:W-:-:S04]  /*2f20*/  @!UP0 UIADD3 UR4, -UR4, URZ, URZ ;  /* 0x0000003f04048290 */ /* 0x000fc8000fffe13f */
[----:B------:R-:W-:-:S12]  /*2f30*/  @!UP1 ULOP3.LUT UR4, URZ, UR9, URZ, 0x33, !UPT ;  /* 0x000000093f049292 */ /* 0x000fd8000f8e333f */
.L_x_4057:
[----:B------:R-:W-:Y:S02]  /*2f40*/  UIMAD UR61, UR61, UR4, URZ ;  /* 0x000000043d3d72a4 */ /* 0x000fe4000f8e023f */
[----:B------:R-:W-:Y:S01]  /*2f50*/  IMAD.U32 R3, RZ, RZ, UR4 ;  /* 0x00000004ff037e24 */ /* 0x000fe2000f8e00ff */
[----:B------:R-:W-:Y:S01]  /*2f60*/  PLOP3.LUT P0, PT, PT, PT, PT, 0x80, 0x0 ;  /* 0x000000000000781c */ /* 0x000fe20003f0f070 */
[----:B------:R-:W-:Y:S01]  /*2f70*/  IMAD.MOV.U32 R2, RZ, RZ, RZ ;  /* 0x000000ffff027224 */ /* 0x000fe200078e00ff */
[----:B------:R-:W-:Y:S01]  /*2f80*/  CS2R R150, SRZ ;  /* 0x0000000000967805 */ /* 0x000fe2000001ff00 */
[----:B------:R-:W-:Y:S01]  /*2f90*/  IMAD.MOV.U32 R4, RZ, RZ, RZ ;  /* 0x000000ffff047224 */ /* 0x000fe200078e00ff */
[----:B------:R-:W-:Y:S02]  /*2fa0*/  VIADDMNMX R22, R3, UR61, R22, PT ;  /* 0x0000003d03167c46 */ /* 0x000fe4000b800116 */
[----:B------:R-:W-:Y:S02]  /*2fb0*/  CS2R R148, SRZ ;  /* 0x0000000000947805 */ /* 0x000fe4000001ff00 */
[----:B------:R-:W-:-:S02]  /*2fc0*/  CS2R R146, SRZ ;  /* 0x0000000000927805 */ /* 0x000fc4000001ff00 */
[----:B------:R-:W-:Y:S02]  /*2fd0*/  CS2R R144, SRZ ;  /* 0x0000000000907805 */ /* 0x000fe4000001ff00 */
[----:B------:R-:W-:Y:S02]  /*2fe0*/  ISETP.GT.AND P1, PT, R22, UR61, PT ;  /* 0x0000003d16007c0c */ /* 0x000fe4000bf24270 */
        /* <DEDUP_REMOVED lines=86> */
[----:B------:R-:W-:Y:S01]  /*3550*/  MOV R8, 0x70 ;  /* 0x0000007000087802 */ /* 0x000fe20000000f00 */
[----:B------:R-:W-:Y:S02]  /*3560*/  IMAD.U32 R6, RZ, RZ, UR4 ;  /* 0x00000004ff067e24 */ /* 0x000fe4000f8e00ff */
[----:B------:R-:W-:-:S02]  /*3570*/  IMAD.U32 R7, RZ, RZ, UR5 ;  /* 0x00000005ff077e24 */ /* 0x000fc4000f8e00ff */
[----:B------:R-:W-:Y:S02]  /*3580*/  IMAD.U32 R11, RZ, RZ, UR7 ;  /* 0x00000007ff0b7e24 */ /* 0x000fe4000f8e00ff */
[----:B------:R-:W-:Y:S02]  /*3590*/  IMAD.MOV.U32 R12, RZ, RZ, 0x1 ;  /* 0x00000001ff0c7424 */ /* 0x000fe400078e00ff */
[----:B0-----:R-:W-:-:S07]  /*35a0*/  IMAD.MOV.U32 R13, RZ, RZ, RZ ;  /* 0x000000ffff0d7224 */ /* 0x001fce00078e00ff */
[----:B------:R-:W-:-:S07]  /*35b0*/  LEPC R20, `(.L_x_4058) ;  /* 0x000000001014794e */ /* 0x000fce0000000000 */
[----:B-1----:R-:W-:Y:S05]  /*35c0*/  CALL.ABS.NOINC R2 ;  /* 0x0000000002007343 */ /* 0x002fea0003c00000 */
.L_x_4058:
        /* <DEDUP_REMOVED lines=11> */
.L_x_4149:
[----:B------:R-:W2:Y:S01]  /*3680*/  LDL R0, [R1+0x4] ;  /* 0x0000040001007983 */ /* 0x000ea20000100800 */
[----:B------:R-:W-:Y:S02]  /*3690*/  LEA.HI R9, R9, R6, RZ, 0x3 ;  /* 0x0000000609097211 */ /* 0x000fe400078f18ff */
[----:B------:R-:W-:Y:S02]  /*36a0*/  LEA.HI R4, R4, R7, RZ, 0x5 ;  /* 0x0000000704047211 */ /* 0x000fe400078f28ff */
[----:B------:R-:W-:Y:S02]  /*36b0*/  LOP3.LUT R9, R9, 0xfffffff8, RZ, 0xc0, !PT ;  /* 0xfffffff809097812 */ /* 0x000fe400078ec0ff */
[----:B------:R-:W-:-:S03]  /*36c0*/  SHF.R.S32.HI R4, RZ, 0x5, R4 ;  /* 0x00000005ff047819 */ /* 0x000fc60000011404 */
[----:B------:R-:W-:-:S04]  /*36d0*/  IMAD.IADD R9, R6, 0x1, -R9 ;  /* 0x0000000106097824 */ /* 0x000fc800078e0a09 */
[----:B------:R-:W-:Y:S01]  /*36e0*/  IMAD R192, R4, 0x10, R9 ;  /* 0x0000001004c07824 */ /* 0x000fe200078e0209 */
[----:B--2---:R-:W-:Y:S02]  /*36f0*/  R2UR UR4, R0 ;  /* 0x00000000000472ca */ /* 0x004fe400000e0000 */
[----:B------:R-:W-:Y:S01]  /*3700*/  LOP3.LUT R0, R3, 0x7ffffffc, RZ, 0xc0, !PT ;  /* 0x7ffffffc03007812 */ /* 0x000fe200078ec0ff */
[----:B------:R-:W-:-:S04]  /*3710*/  IMAD.IADD R3, R17, 0x1, -R2 ;  /* 0x0000000111037824 */ /* 0x000fc800078e0a02 */
        /* <DEDUP_REMOVED lines=8> */
.L_x_4060:
[----:B------:R1:W2:Y:S01]  /*37a0*/  SYNCS.PHASECHK.TRANS64.TRYWAIT P1, [R198+URZ+0x38830], R5 ;  /* 0x03883005c60075a7 */ /* 0x0002a2000802017f */
[----:B------:R-:W-:Y:S05]  /*37b0*/  @!P0 BRA `(.L_x_4061) ;  /* 0x0000000000048947 */ /* 0x000fea0003800000 */
[----:B------:R-:W-:Y:S01]  /*37c0*/  BPT.TRAP 0x1 ;  /* 0x000000040000795c */ /* 0x000fe20000300000 */
.L_x_4061:
[----:B--2---:R-:W-:Y:S05]  /*37d0*/  @P1 BRA `(.L_x_4062) ;  /* 0x0000000000081947 */ /* 0x004fea0003800000 */
[----:B------:R-:W2:Y:S02]  /*37e0*/  SYNCS.PHASECHK.TRANS64.TRYWAIT P1, [R198+URZ+0x38830], R5 ;  /* 0x03883005c60075a7 */ /* 0x000ea4000802017f */
[----:B--2---:R-:W-:Y:S05]  /*37f0*/  @!P1 BRA `(.L_x_4063) ;  /* 0x0000010800149947 */ /* 0x004fea0003800000 */
.L_x_4062:
        /* <DEDUP_REMOVED lines=35> */
[----:B------:R-:W-:Y:S01]  /*3a30*/  MOV R8, UR8 ;  /* 0x0000000800087c02 */ /* 0x000fe20008000f00 */
        /* <DEDUP_REMOVED lines=29> */
.L_x_4150:
[----:B------:R-:W-:Y:S05]  /*3c10*/  @!P0 BRA `(.L_x_4065) ;  /* 0x0000000000048947 */ /* 0x000fea0003800000 */
[----:B------:R-:W-:Y:S01]  /*3c20*/  BPT.TRAP 0x1 ;  /* 0x000000040000795c */ /* 0x000fe20000300000 */
.L_x_4065:
[----:B------:R4:W0:Y:S01]  /*3c30*/  SYNCS.PHASECHK.TRANS64.TRYWAIT P1, [R198+URZ+0x38850], R5 ;  /* 0x03885005c60075a7 */ /* 0x000822000802017f */
[----:B------:R-:W-:Y:S05]  /*3c40*/  @!P0 BRA `(.L_x_4066) ;  /* 0x0000000000048947 */ /* 0x000fea0003800000 */
[----:B------:R-:W-:Y:S01]  /*3c50*/  BPT.TRAP 0x1 ;  /* 0x000000040000795c */ /* 0x000fe20000300000 */
.L_x_4066:
        /* <DEDUP_REMOVED lines=11> */
.L_x_4067:
[----:B------:R-:W-:Y:S01]  /*3d10*/  R2UR UR4, R0 ;  /* 0x00000000000472ca */ /* 0x000fe200000e0000 */
[----:B------:R-:W-:Y:S01]  /*3d20*/  WARPGROUP.ARRIVE ;  /* 0x00000000000079c5 */ /* 0x000fe20000000000 */
[----:B------:R-:W-:Y:S01]  /*3d30*/  R2UR UR6, R18 ;  /* 0x00000000120672ca */ /* 0x000fe200000e0000 */
        /* <DEDUP_REMOVED lines=9> */
[----:B------:R-:W-:Y:S01]  /*3dd0*/  VIADD R4, R0, 0x4 ;  /* 0x0000000400047836 */ /* 0x000fe20000000000 */
[----:B------:R-:W-:Y:S01]  /*3de0*/  UMOV UR8, UR4 ;  /* 0x0000000400087c82 */ /* 0x000fe20008000000 */
[----:B-1234-:R-:W-:Y:S01]  /*3df0*/  VIADD R5, R18, 0x4 ;  /* 0x0000000412057836 */ /* 0x01efe20000000000 */
[----:B------:R-:W-:Y:S01]  /*3e00*/  UMOV UR4, UR8 ;  /* 0x0000000800047c82 */ /* 0x000fe20008000000 */
[----:B------:R-:W-:Y:S01]  /*3e10*/  IMAD.U32 R6, RZ, RZ, UR8 ;  /* 0x00000008ff067e24 */ /* 0x000fe2000f8e00ff */
[----:B------:R-:W-:Y:S01]  /*3e20*/  HGMMA.64x64x16.F32.BF16 R24, gdesc[UR4], R24, gsb0 ;  /* 0x00e00000041879f0 */ /* 0x000fe20008001818 */
[----:B------:R-:W-:Y:S01]  /*3e30*/  R2UR UR4, R2 ;  /* 0x00000000020472ca */ /* 0x000fe200000e0000 */
[----:B------:R-:W-:Y:S01]  /*3e40*/  UMOV UR5, UR9 ;  /* 0x0000000900057c82 */ /* 0x000fe20008000000 */
[----:B------:R-:W-:Y:S01]  /*3e50*/  R2UR UR6, R3 ;  /* 0x00000000030672ca */ /* 0x000fe200000e0000 */
[----:B------:R-:W-:Y:S01]  /*3e60*/  UMOV UR7, 0x40000040 ;  /* 0x4000004000077882 */ /* 0x000fe20000000000 */
[----:B------:R-:W-:Y:S01]  /*3e70*/  MOV R3, UR9 ;  /* 0x0000000900037c02 */ /* 0x000fe20008000f00 */
[----:B------:R-:W-:Y:S01]  /*3e80*/  UMOV UR9, 0x40000040 ;  /* 0x4000004000097882 */ /* 0x000fe20000000000 */
[----:B------:R-:W-:Y:S01]  /*3e90*/  VIADD R12, R0, 0x6 ;  /* 0x00000006000c7836 */ /* 0x000fe20000000000 */
[----:B------:R-:W-:Y:S01]  /*3ea0*/  UMOV UR15, 0x40000040 ;  /* 0x40000040000f7882 */ /* 0x000fe20000000000 */
[----:B------:R-:W-:Y:S01]  /*3eb0*/  VIADD R13, R18, 0x6 ;  /* 0x00000006120d7836 */ /* 0x000fe20000000000 */
[----:B------:R-:W-:Y:S01]  /*3ec0*/  UMOV UR17, 0x40000040 ;  /* 0x4000004000117882 */ /* 0x000fe20000000000 */
[----:B------:R-:W-:Y:S01]  /*3ed0*/  VIADD R19, R0, 0x200 ;  /* 0x0000020000137836 */ /* 0x000fe20000000000 */
[----:B------:R-:W-:Y:S01]  /*3ee0*/  UMOV UR19, 0x40000040 ;  /* 0x4000004000137882 */ /* 0x000fe20000000000 */
[----:B------:R-:W-:Y:S01]  /*3ef0*/  VIADD R20, R18, 0x200 ;  /* 0x0000020012147836 */ /* 0x000fe20000000000 */
        /* <DEDUP_REMOVED lines=20> */
[----:B------:R-:W-:Y:S01]  /*4040*/  VIADD R184, R0, 0x800 ;  /* 0x0000080000b87836 */ /* 0x000fe20000000000 */
        /* <DEDUP_REMOVED lines=12> */
[----:B------:R-:W-:Y:S01]  /*4110*/  IMAD.U32 R5, RZ, RZ, UR9 ;  /* 0x00000009ff057e24 */ /* 0x000fe2000f8e00ff */
[----:B------:R-:W-:-:S08]  /*4120*/  UMOV UR9, 0x40000040 ;  /* 0x4000004000097882 */ /* 0x000fd00000000000 */
        /* <DEDUP_REMOVED lines=34> */
[----:B------:R-:W-:Y:S01]  /*4350*/  VIADD R20, R18, 0x400 ;  /* 0x0000040012147836 */ /* 0x000fe20000000000 */
[----:B------:R-:W-:-:S04]  /*4360*/  IADD3 R19, R0, 0x400, RZ ;  /* 0x0000040000137810 */ /* 0x000fc80007ffe0ff */
        /* <DEDUP_REMOVED lines=31> */
[----:B------:R-:W-:Y:S02]  /*4560*/  WARPGROUP.DEPBAR.LE gsb0, 0x0 ;  /* 0x00008000000079c5 */ /* 0x000fe40000010000 */
[----:B------:R-:W-:-:S06]  /*4570*/  WARPGROUP.ARRIVE ;  /* 0x00000000000079c5 */ /* 0x000fcc0000000000 */
[----:B------:R-:W-:Y:S01]  /*4580*/  HGMMA.64x64x16.F32.BF16 R24, gdesc[UR4], R24, gsb0 ;  /* 0x00e00000041879f0 */ /* 0x000fe20008001818 */
[----:B0-----:R-:W-:Y:S02]  /*4590*/  ISETP.GT.AND P1, PT, R19, 0x7f, PT ;  /* 0x0000007f1300780c */ /* 0x001fe40003f24270 */
[----:B------:R-:W-:Y:S02]  /*45a0*/  IADD3 R19, R18, 0x800, RZ ;  /* 0x0000080012137810 */ /* 0x000fe40007ffe0ff */
[----:B------:R-:W-:Y:S02]  /*45b0*/  SEL R20, RZ, 0x2, !P1 ;  /* 0x00000002ff147807 */ /* 0x000fe40004800000 */
[C---:B------:R-:W-:Y:S02]  /*45c0*/  SEL R56, R58.reuse, 0x2, P1 ;  /* 0x000000023a387807 */ /* 0x040fe40000800000 */
[----:B------:R-:W-:Y:S01]  /*45d0*/  SEL R58, R58, 0x6, !P1 ;  /* 0x000000063a3a7807 */ /* 0x000fe20004800000 */
[----:B------:R-:W-:-:S02]  /*45e0*/  IMAD.IADD R21, R20, 0x1, R184 ;  /* 0x0000000114157824 */ /* 0x000fc400078e02b8 */
        /* <DEDUP_REMOVED lines=167> */
[C---:B------:R-:W-:Y:S01]  /*5060*/  IADD3 R20, R56.reuse, R199, RZ ;  /* 0x000000c738147210 */ /* 0x040fe20007ffe0ff */
[--C-:B------:R-:W-:Y:S02]  /*5070*/  IMAD.IADD R56, R56, 0x1, R21.reuse ;  /* 0x0000000138387824 */ /* 0x100fe400078e0215 */
[----:B------:R-:W-:Y:S02]  /*5080*/  IMAD.IADD R21, R58, 0x1, R21 ;  /* 0x000000013a157824 */ /* 0x000fe400078e0215 */
[----:B------:R-:W-:Y:S01]  /*5090*/  IMAD.MOV.U32 R59, RZ, RZ, 0x40 ;  /* 0x00000040ff3b7424 */ /* 0x000fe200078e00ff */
        /* <DEDUP_REMOVED lines=17> */
[----:B------:R-:W-:-:S04]  /*51b0*/  SEL R21, R21, 0xf80, P1 ;  /* 0x00000f8015157807 */ /* 0x000fc80000800000 */
        /* <DEDUP_REMOVED lines=17> */
.L_x_4069:
[----:B------:R-:W-:Y:S01]  /*52d0*/  LEA.HI R20, R57, R152, RZ, 0x2 ;  /* 0x0000009839147211 */ /* 0x000fe200078f10ff */
[----:B------:R-:W-:Y:S01]  /*52e0*/  UISETP.NE.AND UP0, UPT, UR60, URZ, UPT ;  /* 0x0000003f3c00728c */ /* 0x000fe2000bf05270 */
[----:B------:R-:W-:Y:S01]  /*52f0*/  VIADD R61, R192, UR38 ;  /* 0x00000026c03d7c36 */ /* 0x000fe20008000000 */
[----:B------:R-:W0:Y:S01]  /*5300*/  LDC R169, c[0x0][0x288] ;  /* 0x0000a200ffa97b82 */ /* 0x000e220000000800 */
[----:B------:R-:W-:Y:S01]  /*5310*/  LOP3.LUT R21, R20, 0xfffffffc, RZ, 0xc0, !PT ;  /* 0xfffffffc14157812 */ /* 0x000fe200078ec0ff */
[----:B------:R-:W-:Y:S01]  /*5320*/  IMAD R56, R22, -0x40, R59 ;  /* 0xffffffc016387824 */ /* 0x000fe200078e023b */
[----:B------:R-:W-:Y:S01]  /*5330*/  ULDC UR7, c[0x0][0x2f0] ;  /* 0x0000bc0000077ab9 */ /* 0x000fe20000000800 */
[----:B------:R-:W-:Y:S01]  /*5340*/  PLOP3.LUT P1, PT, PT, PT, UP0, 0x80, 0x0 ;  /* 0x000000000000781c */ /* 0x000fe20003f2f008 */
[----:B------:R-:W-:Y:S01]  /*5350*/  UMOV UR11, 0x40000040 ;  /* 0x40000040000b7882 */ /* 0x000fe20000000000 */
[----:B------:R-:W-:Y:S01]  /*5360*/  IMAD.IADD R21, R152, 0x1, -R21 ;  /* 0x0000000198157824 */ /* 0x000fe200078e0a15 */
[----:B------:R-:W-:Y:S01]  /*5370*/  PLOP3.LUT P2, PT, PT, PT, UP0, 0x80, 0x0 ;  /* 0x000000000000781c */ /* 0x000fe20003f4f008 */
[----:B------:R-:W-:Y:S01]  /*5380*/  VIADD R58, R56, 0x1 ;  /* 0x00000001383a7836 */ /* 0x000fe20000000000 */
[----:B------:R-:W-:Y:S01]  /*5390*/  @UP0 ULDC UR6, c[0x0][0x44c] ;  /* 0x0001130000060ab9 */ /* 0x000fe20000000800 */
[C---:B------:R-:W-:Y:S01]  /*53a0*/  R2UR UR10, R193.reuse ;  /* 0x00000000c10a72ca */ /* 0x040fe200000e0000 */
[----:B------:R-:W-:Y:S01]  /*53b0*/  VIADD R216, R193, 0x80 ;  /* 0x00000080c1d87836 */ /* 0x000fe20000000000 */
[----:B------:R-:W-:Y:S01]  /*53c0*/  LEA.HI R20, R21, R21, RZ, 0x1 ;  /* 0x0000001515147211 */ /* 0x000fe200078f08ff */
[----:B------:R-:W-:-:S03]  /*53d0*/  IMAD R58, R195, UR7, R58 ;  /* 0x00000007c33a7c24 */ /* 0x000fc6000f8e023a */
[----:B------:R-:W-:-:S05]  /*53e0*/  LOP3.LUT R20, R20, 0x1ffffffe, RZ, 0xc0, !PT ;  /* 0x1ffffffe14147812 */ /* 0x000fca00078ec0ff */
[----:B------:R-:W-:Y:S01]  /*53f0*/  IMAD.IADD R20, R21, 0x1, -R20 ;  /* 0x0000000115147824 */ /* 0x000fe200078e0a14 */
[----:B0-----:R-:W-:-:S03]  /*5400*/  IADD3 R58, R58, -R169, -R196 ;  /* 0x800000a93a3a7210 */ /* 0x001fc60007ffe8c4 */
[----:B------:R-:W-:-:S04]  /*5410*/  IMAD R186, R20, 0x8, R61 ;  /* 0x0000000814ba7824 */ /* 0x000fc800078e023d */
[----:B------:R-:W-:Y:S01]  /*5420*/  @P1 IMAD.HI.U32 R21, R186, UR6, RZ ;  /* 0x00000006ba151c27 */ /* 0x000fe2000f8e00ff */
[----:B------:R-:W-:-:S03]  /*5430*/  @UP0 ULDC UR6, c[0x0][0x450] ;  /* 0x0001140000060ab9 */ /* 0x000fc60000000800 */
[----:B------:R-:W-:Y:S01]  /*5440*/  IMAD.MOV.U32 R20, RZ, RZ, R186 ;  /* 0x000000ffff147224 */ /* 0x000fe200078e00ba */
[----:B------:R-:W-:Y:S01]  /*5450*/  @P2 SHF.R.U32.HI R20, RZ, UR6, R21 ;  /* 0x00000006ff142c19 */ /* 0x000fe20008011615 */
[----:B------:R-:W-:Y:S01]  /*5460*/  IMAD R21, R195, UR7, R56 ;  /* 0x00000007c3157c24 */ /* 0x000fe2000f8e0238 */
[----:B------:R-:W-:-:S03]  /*5470*/  ULDC UR6, c[0x0][0xa80] ;  /* 0x0002a00000067ab9 */ /* 0x000fc60000000800 */
[----:B------:R-:W0:Y:S01]  /*5480*/  SHFL.IDX PT, R60, R20, RZ, 0x1c1f ;  /* 0x001c1fff143c7589 */ /* 0x000e2200000e0000 */
[----:B------:R-:W-:-:S03]  /*5490*/  IMAD.IADD R21, R21, 0x1, -R196 ;  /* 0x0000000115157824 */ /* 0x000fc600078e0ac4 */
[----:B------:R-:W1:Y:S02]  /*54a0*/  SHFL.IDX PT, R20, R20, 0x1, 0x1c1f ;  /* 0x003c1f0014147f89 */ /* 0x000e6400000e0000 */
[----:B0-----:R-:W-:-:S04]  /*54b0*/  VIADDMNMX R60, R60, R58, R21, PT ;  /* 0x0000003a3c3c7246 */ /* 0x001fc80003800115 */
        /* <DEDUP_REMOVED lines=45> */
[----:B------:R-:W-:Y:S02]  /*5790*/  FMNMX.FTZ R56, R52, R61, !PT ;  /* 0x0000003d34387209 */ /* 0x000fe40007810000 */
[----:B-1----:R-:W-:Y:S02]  /*57a0*/  VIADDMNMX R21, R20, R58, R21, PT ;  /* 0x0000003a14157246 */ /* 0x002fe40003800115 */
[----:B------:R-:W-:-:S02]  /*57b0*/  FMNMX.FTZ R56, R53, R56, !PT ;  /* 0x0000003835387209 */ /* 0x000fc40007810000 */
[C---:B------:R-:W-:Y:S02]  /*57c0*/  ISETP.GT.AND P1, PT, R21.reuse, RZ, PT ;  /* 0x000000ff1500720c */ /* 0x040fe40003f24270 */
[C---:B------:R-:W-:Y:S01]  /*57d0*/  ISETP.GT.AND P2, PT, R21.reuse, 0x1, PT ;  /* 0x000000011500780c */ /* 0x040fe20003f44270 */
[----:B------:R-:W0:Y:S01]  /*57e0*/  SHFL.BFLY PT, R61, R56, 0x2, 0x1f ;  /* 0x0c401f00383d7f89 */ /* 0x000e2200000e0000 */
[----:B------:R-:W-:Y:S02]  /*57f0*/  ISETP.GT.AND P3, PT, R21, 0x8, PT ;  /* 0x000000081500780c */ /* 0x000fe40003f64270 */
[----:B------:R-:W-:Y:S02]  /*5800*/  FSEL R26, R26, -INF , P1 ;  /* 0xff8000001a1a7808 */ /* 0x000fe40000800000 */
[----:B------:R-:W-:Y:S02]  /*5810*/  FSEL R27, R27, -INF , P2 ;  /* 0xff8000001b1b7808 */ /* 0x000fe40001000000 */
[----:B------:R-:W-:-:S02]  /*5820*/  ISETP.GT.AND P1, PT, R21, 0x9, PT ;  /* 0x000000091500780c */ /* 0x000fc40003f24270 */
[----:B------:R-:W-:Y:S02]  /*5830*/  FSEL R30, R30, -INF , P3 ;  /* 0xff8000001e1e7808 */ /* 0x000fe40001800000 */
[----:B------:R-:W-:Y:S02]  /*5840*/  ISETP.GT.AND P2, PT, R21, 0x10, PT ;  /* 0x000000101500780c */ /* 0x000fe40003f44270 */
[----:B------:R-:W-:Y:S02]  /*5850*/  FSEL R31, R31, -INF , P1 ;  /* 0xff8000001f1f7808 */ /* 0x000fe40000800000 */
[C---:B------:R-:W-:Y:S02]  /*5860*/  ISETP.GT.AND P1, PT, R21.reuse, 0x11, PT ;  /* 0x000000111500780c */ /* 0x040fe40003f24270 */
[----:B------:R-:W-:Y:S02]  /*5870*/  FSEL R34, R34, -INF , P2 ;  /* 0xff80000022227808 */ /* 0x000fe40001000000 */
[----:B------:R-:W-:-:S02]  /*5880*/  ISETP.GT.AND P2, PT, R21, 0x18, PT ;  /* 0x000000181500780c */ /* 0x000fc40003f44270 */
[----:B------:R-:W-:Y:S02]  /*5890*/  FSEL R35, R35, -INF , P1 ;  /* 0xff80000023237808 */ /* 0x000fe40000800000 */
[----:B------:R-:W-:Y:S02]  /*58a0*/  ISETP.GT.AND P1, PT, R21, 0x19, PT ;  /* 0x000000191500780c */ /* 0x000fe40003f24270 */
[----:B0-----:R-:W-:Y:S02]  /*58b0*/  FMNMX.FTZ R185, R56, R61, !PT ;  /* 0x0000003d38b97209 */ /* 0x001fe40007810000 */
[----:B------:R-:W-:Y:S02]  /*58c0*/  FMNMX.FTZ R61, R26, R27, !PT ;  /* 0x0000001b1a3d7209 */ /* 0x000fe40007810000 */
[----:B------:R-:W-:Y:S01]  /*58d0*/  FSEL R38, R38, -INF , P2 ;  /* 0xff80000026267808 */ /* 0x000fe20001000000 */
[----:B------:R-:W0:Y:S01]  /*58e0*/  SHFL.BFLY PT, R58, R185, 0x1, 0x1f ;  /* 0x0c201f00b93a7f89 */ /* 0x000e2200000e0000 */
[----:B------:R-:W-:-:S02]  /*58f0*/  FMNMX.FTZ R20, R30, R61, !PT ;  /* 0x0000003d1e147209 */ /* 0x000fc40007810000 */
[----:B------:R-:W-:Y:S02]  /*5900*/  ISETP.GT.AND P2, PT, R21, 0x20, PT ;  /* 0x000000201500780c */ /* 0x000fe40003f44270 */
[----:B------:R-:W-:Y:S02]  /*5910*/  FMNMX.FTZ R61, R31, R20, !PT ;  /* 0x000000141f3d7209 */ /* 0x000fe40007810000 */
[----:B------:R-:W-:Y:S02]  /*5920*/  FSEL R39, R39, -INF , P1 ;  /* 0xff80000027277808 */ /* 0x000fe40000800000 */
[----:B------:R-:W-:Y:S02]  /*5930*/  FMNMX.FTZ R20, R34, R61, !PT ;  /* 0x0000003d22147209 */ /* 0x000fe40007810000 */
[----:B------:R-:W-:Y:S02]  /*5940*/  ISETP.GT.AND P1, PT, R21, 0x21, PT ;  /* 0x000000211500780c */ /* 0x000fe40003f24270 */
[----:B------:R-:W-:-:S02]  /*5950*/  FMNMX.FTZ R61, R35, R20, !PT ;  /* 0x00000014233d7209 */ /* 0x000fc40007810000 */
[----:B------:R-:W-:Y:S02]  /*5960*/  FSEL R42, R42, -INF , P2 ;  /* 0xff8000002a2a7808 */ /* 0x000fe40001000000 */
[----:B------:R-:W-:Y:S02]  /*5970*/  FMNMX.FTZ R20, R38, R61, !PT ;  /* 0x0000003d26147209 */ /* 0x000fe40007810000 */
[----:B------:R-:W-:Y:S02]  /*5980*/  ISETP.GT.AND P2, PT, R21, 0x28, PT ;  /* 0x000000281500780c */ /* 0x000fe40003f44270 */
[----:B------:R-:W-:Y:S02]  /*5990*/  FMNMX.FTZ R61, R39, R20, !PT ;  /* 0x00000014273d7209 */ /* 0x000fe40007810000 */
[----:B------:R-:W-:Y:S02]  /*59a0*/  FSEL R43, R43, -INF , P1 ;  /* 0xff8000002b2b7808 */ /* 0x000fe40000800000 */
[----:B0-----:R-:W-:-:S02]  /*59b0*/  FMNMX.FTZ R185, R185, R58, !PT ;  /* 0x0000003ab9b97209 */ /* 0x001fc40007810000 */
[----:B------:R-:W-:Y:S02]  /*59c0*/  FMNMX.FTZ R20, R42, R61, !PT ;  /* 0x0000003d2a147209 */ /* 0x000fe40007810000 */
[----:B------:R-:W-:Y:S01]  /*59d0*/  ISETP.GT.AND P3, PT, R21, 0x29, PT ;  /* 0x000000291500780c */ /* 0x000fe20003f64270 */
[----:B------:R-:W-:Y:S01]  /*59e0*/  FMUL.FTZ R56, R185, UR6 ;  /* 0x00000006b9387c20 */ /* 0x000fe20008410000 */
[----:B------:R-:W-:Y:S02]  /*59f0*/  FSEL R46, R46, -INF , P2 ;  /* 0xff8000002e2e7808 */ /* 0x000fe40001000000 */
[----:B------:R-:W-:Y:S02]  /*5a00*/  FMNMX.FTZ R61, R43, R20, !PT ;  /* 0x000000142b3d7209 */ /* 0x000fe40007810000 */
[----:B------:R-:W-:Y:S02]  /*5a10*/  FSETP.NEU.FTZ.AND P4, PT, R185, -INF , PT ;  /* 0xff800000b900780b */ /* 0x000fe40003f9d000 */
[----:B------:R-:W-:-:S02]  /*5a20*/  ISETP.GT.AND P1, PT, R21, 0x30, PT ;  /* 0x000000301500780c */ /* 0x000fc40003f24270 */
[----:B------:R-:W-:Y:S02]  /*5a30*/  FSEL R47, R47, -INF , P3 ;  /* 0xff8000002f2f7808 */ /* 0x000fe40001800000 */
[----:B------:R-:W-:Y:S02]  /*5a40*/  FMNMX.FTZ R20, R46, R61, !PT ;  /* 0x0000003d2e147209 */ /* 0x000fe40007810000 */
[----:B------:R-:W-:Y:S02]  /*5a50*/  FSEL R56, R56, RZ, P4 ;  /* 0x000000ff38387208 */ /* 0x000fe40002000000 */
[----:B------:R-:W-:Y:S02]  /*5a60*/  ISETP.GT.AND P2, PT, R21, 0x31, PT ;  /* 0x000000311500780c */ /* 0x000fe40003f44270 */
[----:B------:R-:W-:Y:S01]  /*5a70*/  FSEL R50, R50, -INF , P1 ;  /* 0xff80000032327808 */ /* 0x000fe20000800000 */
[--C-:B------:R-:W-:Y:S01]  /*5a80*/  FFMA.FTZ R58, R24, UR6, -R56.reuse ;  /* 0x00000006183a7c23 */ /* 0x100fe20008010838 */
[----:B------:R-:W-:Y:S01]  /*5a90*/  FMNMX.FTZ R61, R47, R20, !PT ;  /* 0x000000142f3d7209 */ /* 0x000fe20007810000 */
[--C-:B------:R-:W-:Y:S01]  /*5aa0*/  FFMA.FTZ R171, R25, UR6, -R56.reuse ;  /* 0x0000000619ab7c23 */ /* 0x100fe20008010838 */
[----:B------:R-:W-:Y:S01]  /*5ab0*/  ISETP.GT.AND P1, PT, R21, 0x38, PT ;  /* 0x000000381500780c */ /* 0x000fe20003f24270 */
[--C-:B------:R-:W-:Y:S01]  /*5ac0*/  FFMA.FTZ R175, R29, UR6, -R56.reuse ;  /* 0x000000061daf7c23 */ /* 0x100fe20008010838 */
        /* <DEDUP_REMOVED lines=10> */
[----:B------:R-:W-:Y:S01]  /*5b70*/  FSEL R55, R55, -INF , P2 ;  /* 0xff80000037377808 */ /* 0x000fe20001000000 */
        /* <DEDUP_REMOVED lines=9> */
[----:B------:R-:W-:Y:S01]  /*5c10*/  FFMA.FTZ R207, R53, UR6, -R56 ;  /* 0x0000000635cf7c23 */ /* 0x000fe20008010838 */
[----:B------:R-:W0:Y:S01]  /*5c20*/  SHFL.BFLY PT, R21, R24, 0x2, 0x1f ;  /* 0x0c401f0018157f89 */ /* 0x000e2200000e0000 */
[----:B------:R-:W-:Y:S08]  /*5c30*/  MUFU.EX2 R20, R58 ;  /* 0x0000003a00147308 */ /* 0x000ff00000000800 */
[----:B------:R-:W1:Y:S08]  /*5c40*/  MUFU.EX2 R171, R171 ;  /* 0x000000ab00ab7308 */ /* 0x000e700000000800 */
[----:B------:R-:W-:Y:S01]  /*5c50*/  MUFU.EX2 R172, R172 ;  /* 0x000000ac00ac7308 */ /* 0x000fe20000000800 */
[----:B0-----:R-:W-:-:S07]  /*5c60*/  FMNMX.FTZ R21, R24, R21, !PT ;  /* 0x0000001518157209 */ /* 0x001fce0007810000 */
[----:B------:R-:W0:Y:S01]  /*5c70*/  MUFU.EX2 R175, R175 ;  /* 0x000000af00af7308 */ /* 0x000e220000000800 */
[CC--:B------:R-:W-:Y:S02]  /*5c80*/  LEA.HI R24, R57.reuse, R152.reuse, RZ, 0x4 ;  /* 0x0000009839187211 */ /* 0x0c0fe400078f20ff */
[----:B------:R-:W-:Y:S01]  /*5c90*/  LEA.HI R57, R57, R152, RZ, 0x5 ;  /* 0x0000009839397211 */ /* 0x000fe200078f28ff */
[----:B------:R-:W2:Y:S01]  /*5ca0*/  SHFL.BFLY PT, R168, R21, 0x1, 0x1f ;  /* 0x0c201f0015a87f89 */ /* 0x000ea200000e0000 */
[----:B------:R-:W-:Y:S02]  /*5cb0*/  LOP3.LUT R25, R24, 0xfffffff0, RZ, 0xc0, !PT ;  /* 0xfffffff018197812 */ /* 0x000fe400078ec0ff */
[----:B------:R-:W-:Y:S01]  /*5cc0*/  SHF.R.U32.HI R24, RZ, 0x1, R24 ;  /* 0x00000001ff187819 */ /* 0x000fe20000011618 */
[----:B------:R-:W-:Y:S01]  /*5cd0*/  IMAD.SHL.U32 R57, R57, 0x20, RZ ;  /* 0x0000002039397824 */ /* 0x000fe200078e00ff */
[----:B------:R-:W-:Y:S01]  /*5ce0*/  MUFU.EX2 R176, R176 ;  /* 0x000000b000b07308 */ /* 0x000fe20000000800 */
[----:B------:R-:W-:Y:S01]  /*5cf0*/  IMAD.IADD R25, R152, 0x1, -R25 ;  /* 0x0000000198197824 */ /* 0x000fe200078e0a19 */
[----:B-1----:R-:W-:Y:S01]  /*5d00*/  F2FP.BF16.F32.PACK_AB R152, R171, R20 ;  /* 0x00000014ab98723e */ /* 0x002fe200000010ff */
[----:B------:R-:W-:Y:S01]  /*5d10*/  FADD.FTZ R171, R20, R171 ;  /* 0x000000ab14ab7221 */ /* 0x000fe20000010000 */
[----:B------:R-:W-:-:S04]  /*5d20*/  LOP3.LUT R57, R57, 0x7ffffc00, RZ, 0xc0, !PT ;  /* 0x7ffffc0039397812 */ /* 0x000fc800078ec0ff */
[----:B------:R-:W1:Y:S01]  /*5d30*/  MUFU.EX2 R179, R179 ;  /* 0x000000b300b37308 */ /* 0x000e620000000800 */
[----:B0-----:R-:W-:Y:S01]  /*5d40*/  F2FP.BF16.F32.PACK_AB R154, R175, R172 ;  /* 0x000000acaf9a723e */ /* 0x001fe200000010ff */
[----:B------:R-:W-:-:S04]  /*5d50*/  FADD.FTZ R172, R172, R171 ;  /* 0x000000abacac7221 */ /* 0x000fc80000010000 */
[----:B------:R-:W-:Y:S02]  /*5d60*/  FADD.FTZ R175, R175, R172 ;  /* 0x000000acafaf7221 */ /* 0x000fe40000010000 */
[----:B------:R-:W-:Y:S01]  /*5d70*/  MUFU.EX2 R180, R180 ;  /* 0x000000b400b47308 */ /* 0x000fe20000000800 */
[----:B--2---:R-:W-:-:S04]  /*5d80*/  FMNMX.FTZ R168, R21, R168, !PT ;  /* 0x000000a815a87209 */ /* 0x004fc80007810000 */
[C---:B------:R-:W-:Y:S01]  /*5d90*/  FSETP.NEU.FTZ.AND P1, PT, R168.reuse, -INF , PT ;  /* 0xff800000a800780b */ /* 0x040fe20003f3d000 */
[----:B------:R-:W-:Y:S02]  /*5da0*/  FMUL.FTZ R21, R168, UR6 ;  /* 0x00000006a8157c20 */ /* 0x000fe40008410000 */
[----:B------:R-:W0:Y:S01]  /*5db0*/  MUFU.EX2 R183, R183 ;  /* 0x000000b700b77308 */ /* 0x000e220000000800 */
[----:B-1----:R-:W-:Y:S01]  /*5dc0*/  F2FP.BF16.F32.PACK_AB R156, R179, R176 ;  /* 0x000000b0b39c723e */ /* 0x002fe200000010ff */
[----:B------:R-:W-:Y:S01]  /*5dd0*/  FADD.FTZ R176, R176, R175 ;  /* 0x000000afb0b07221 */ /* 0x000fe20000010000 */
[----:B------:R-:W-:-:S03]  /*5de0*/  FSEL R29, R21, RZ, P1 ;  /* 0x000000ff151d7208 */ /* 0x000fc60000800000 */
[----:B------:R-:W-:Y:S02]  /*5df0*/  FADD.FTZ R179, R179, R176 ;  /* 0x000000b0b3b37221 */ /* 0x000fe40000010000 */
[----:B------:R-:W-:Y:S01]  /*5e00*/  MUFU.EX2 R200, R200 ;  /* 0x000000c800c87308 */ /* 0x000fe20000000800 */
        /* <DEDUP_REMOVED lines=8> */
[--C-:B------:R-:W-:Y:S01]  /*5e90*/  FFMA.FTZ R181, R38, UR6, -R29.reuse ;  /* 0x0000000626b57c23 */ /* 0x100fe2000801081d */
[C---:B------:R-:W-:Y:S01]  /*5ea0*/  LOP3.LUT R28, R26.reuse, 0xfffffff8, RZ, 0xc0, !PT ;  /* 0xfffffff81a1c7812 */ /* 0x040fe200078ec0ff */
[--C-:B------:R-:W-:Y:S01]  /*5eb0*/  FFMA.FTZ R182, R39, UR6, -R29.reuse ;  /* 0x0000000627b67c23 */ /* 0x100fe2000801081d */
[----:B------:R-:W-:Y:S01]  /*5ec0*/  SHF.L.U32 R26, R26, 0x6, RZ ;  /* 0x000000061a1a7819 */ /* 0x000fe200000006ff */
[--C-:B------:R-:W-:Y:S01]  /*5ed0*/  FFMA.FTZ R208, R42, UR6, -R29.reuse ;  /* 0x000000062ad07c23 */ /* 0x100fe2000801081d */
[--C-:B------:R-:W-:Y:S01]  /*5ee0*/  FFMA.FTZ R209, R43, UR6, -R29.reuse ;  /* 0x000000062bd17c23 */ /* 0x100fe2000801081d */
[----:B------:R-:W-:Y:S01]  /*5ef0*/  IMAD.IADD R28, R25, 0x1, -R28 ;  /* 0x00000001191c7824 */ /* 0x000fe200078e0a1c */
[----:B------:R-:W-:Y:S01]  /*5f00*/  LOP3.LUT R26, R26, 0x7ffffe00, RZ, 0xc0, !PT ;  /* 0x7ffffe001a1a7812 */ /* 0x000fe200078ec0ff */
[--C-:B------:R-:W-:Y:S01]  /*5f10*/  FFMA.FTZ R210, R46, UR6, -R29.reuse ;  /* 0x000000062ed27c23 */ /* 0x100fe2000801081d */
[----:B------:R-:W-:Y:S01]  /*5f20*/  FFMA.FTZ R211, R47, UR6, -R29 ;  /* 0x000000062fd37c23 */ /* 0x000fe2000801081d */
[----:B------:R-:W-:-:S02]  /*5f30*/  IMAD.SHL.U32 R25, R28, 0x40, RZ ;  /* 0x000000401c197824 */ /* 0x000fc400078e00ff */
[--C-:B------:R-:W-:Y:S01]  /*5f40*/  FFMA.FTZ R212, R50, UR6, -R29.reuse ;  /* 0x0000000632d47c23 */ /* 0x100fe2000801081d */
[--C-:B------:R-:W-:Y:S01]  /*5f50*/  FFMA.FTZ R213, R51, UR6, -R29.reuse ;  /* 0x0000000633d57c23 */ /* 0x100fe2000801081d */
[--C-:B------:R-:W-:Y:S01]  /*5f60*/  FFMA.FTZ R214, R54, UR6, -R29.reuse ;  /* 0x0000000636d67c23 */ /* 0x100fe2000801081d */
[----:B------:R-:W-:Y:S01]  /*5f70*/  FFMA.FTZ R215, R55, UR6, -R29 ;  /* 0x0000000637d77c23 */ /* 0x000fe2000801081d */
[----:B------:R-:W-:Y:S01]  /*5f80*/  LOP3.LUT R25, R25, 0x1c0, RZ, 0xc0, !PT ;  /* 0x000001c019197812 */ /* 0x000fe200078ec0ff */
[----:B------:R-:W-:Y:S01]  /*5f90*/  MUFU.EX2 R170, R170 ;  /* 0x000000aa00aa7308 */ /* 0x000fe20000000800 */
[----:B------:R-:W-:Y:S02]  /*5fa0*/  LOP3.LUT P2, RZ, R28, 0x2, RZ, 0xc0, !PT ;  /* 0x000000021cff7812 */ /* 0x000fe4000784c0ff */
[----:B------:R-:W-:Y:S02]  /*5fb0*/  LOP3.LUT R24, R25, 0x8, R24, 0xf8, !PT ;  /* 0x0000000819187812 */ /* 0x000fe400078ef818 */
[----:B------:R-:W-:-:S02]  /*5fc0*/  SHF.R.U32.HI R25, RZ, 0x3, R25 ;  /* 0x00000003ff197819 */ /* 0x000fc40000011619 */
[----:B------:R-:W-:Y:S01]  /*5fd0*/  LOP3.LUT P1, RZ, R28, 0x4, RZ, 0xc0, !PT ;  /* 0x000000041cff7812 */ /* 0x000fe2000782c0ff */
[----:B------:R-:W1:Y:S01]  /*5fe0*/  MUFU.EX2 R21, R21 ;  /* 0x0000001500157308 */ /* 0x000e620000000800 */
[----:B------:R-:W-:Y:S02]  /*5ff0*/  LOP3.LUT R24, R24, R25, RZ, 0x3c, !PT ;  /* 0x0000001918187212 */ /* 0x000fe400078e3cff */
[----:B------:R-:W-:Y:S02]  /*6000*/  SEL R59, R59, 0xffffffc0, !P1 ;  /* 0xffffffc03b3b7807 */ /* 0x000fe40004800000 */
[----:B------:R-:W-:Y:S01]  /*6010*/  IADD3 R57, R24, R26, R57 ;  /* 0x0000001a18397210 */ /* 0x000fe20007ffe039 */
[----:B------:R-:W-:Y:S01]  /*6020*/  VIADD R24, R198, 0x38840 ;  /* 0x00038840c6187836 */ /* 0x000fe20000000000 */
[----:B0-----:R-:W-:Y:S01]  /*6030*/  F2FP.BF16.F32.PACK_AB R158, R183, R180 ;  /* 0x000000b4b79e723e */ /* 0x001fe200000010ff */
[----:B------:R-:W-:Y:S01]  /*6040*/  MUFU.EX2 R173, R173 ;  /* 0x000000ad00ad7308 */ /* 0x000fe20000000800 */
[----:B------:R-:W-:Y:S01]  /*6050*/  FADD.FTZ R180, R180, R179 ;  /* 0x000000b3b4b47221 */ /* 0x000fe20000010000 */
[----:B------:R-:W-:Y:S01]  /*6060*/  IMAD R188, R57, 0x2, R198 ;  /* 0x0000000239bc7824 */ /* 0x000fe200078e02c6 */
[----:B------:R-:W-:-:S02]  /*6070*/  PRMT R24, R197, 0x654, R24 ;  /* 0x00000654c5187816 */ /* 0x000fc40000000018 */
[----:B------:R-:W-:Y:S01]  /*6080*/  FADD.FTZ R183, R183, R180 ;  /* 0x000000b4b7b77221 */ /* 0x000fe20000010000 */
[C---:B------:R-:W-:Y:S01]  /*6090*/  VIADD R190, R188.reuse, 0x36400 ;  /* 0x00036400bcbe7836 */ /* 0x040fe20000000000 */
[----:B------:R0:W-:Y:S01]  /*60a0*/  SYNCS.ARRIVE.TRANS64.RED.A1T0 RZ, [R24+URZ], RZ ;  /* 0x000000ff18ff79a7 */ /* 0x0001e2000810043f */
[----:B------:R-:W2:Y:S01]  /*60b0*/  MUFU.EX2 R174, R174 ;  /* 0x000000ae00ae7308 */ /* 0x000ea20000000800 */
[----:B------:R-:W-:Y:S01]  /*60c0*/  VIADD R187, R188, 0x36420 ;  /* 0x00036420bcbb7836 */ /* 0x000fe20000000000 */
[----:B-1----:R-:W-:Y:S01]  /*60d0*/  F2FP.BF16.F32.PACK_AB R153, R21, R170 ;  /* 0x000000aa1599723e */ /* 0x002fe200000010ff */
[----:B------:R-:W-:Y:S02]  /*60e0*/  @P2 VIADD R187, R190, 0xffffffe0 ;  /* 0xffffffe0bebb2836 */ /* 0x000fe40000000000 */
[----:B------:R-:W-:Y:S01]  /*60f0*/  FADD.FTZ R170, R170, R21 ;  /* 0x00000015aaaa7221 */ /* 0x000fe20000010000 */
[----:B------:R-:W-:Y:S02]  /*6100*/  IMAD.IADD R190, R190, 0x1, R59 ;  /* 0x00000001bebe7824 */ /* 0x000fe400078e023b */
[----:B------:R-:W-:Y:S01]  /*6110*/  IMAD.IADD R189, R59, 0x1, R187 ;  /* 0x000000013bbd7824 */ /* 0x000fe200078e02bb */
[----:B------:R-:W-:Y:S08]  /*6120*/  MUFU.EX2 R177, R177 ;  /* 0x000000b100b17308 */ /* 0x000ff00000000800 */
[----:B------:R-:W1:Y:S01]  /*6130*/  MUFU.EX2 R178, R178 ;  /* 0x000000b200b27308 */ /* 0x000e620000000800 */
[----:B--2---:R-:W-:Y:S01]  /*6140*/  F2FP.BF16.F32.PACK_AB R155, R174, R173 ;  /* 0x000000adae9b723e */ /* 0x004fe200000010ff */
[----:B------:R-:W-:Y:S01]  /*6150*/  BAR.SYNC.DEFER_BLOCKING 0xf, 0x100 ;  /* 0x03c4000000007b1d */ /* 0x000fe20000010000 */
[----:B------:R-:W-:-:S04]  /*6160*/  FADD.FTZ R173, R173, R170 ;  /* 0x000000aaadad7221 */ /* 0x000fc80000010000 */
[----:B------:R-:W-:Y:S01]  /*6170*/  FADD.FTZ R174, R174, R173 ;  /* 0x000000adaeae7221 */ /* 0x000fe20000010000 */
[----:B------:R-:W-:Y:S08]  /*6180*/  MUFU.EX2 R181, R181 ;  /* 0x000000b500b57308 */ /* 0x000ff00000000800 */
[----:B------:R-:W2:Y:S01]  /*6190*/  MUFU.EX2 R182, R182 ;  /* 0x000000b600b67308 */ /* 0x000ea20000000800 */
[----:B-1----:R-:W-:Y:S01]  /*61a0*/  F2FP.BF16.F32.PACK_AB R157, R178, R177 ;  /* 0x000000b1b29d723e */ /* 0x002fe200000010ff */
[----:B------:R-:W-:-:S04]  /*61b0*/  FADD.FTZ R177, R177, R174 ;  /* 0x000000aeb1b17221 */ /* 0x000fc80000010000 */
[----:B------:R-:W-:Y:S02]  /*61c0*/  FADD.FTZ R178, R178, R177 ;  /* 0x000000b1b2b27221 */ /* 0x000fe40000010000 */
[----:B------:R-:W1:Y:S01]  /*61d0*/  MUFU.EX2 R201, R201 ;  /* 0x000000c900c97308 */ /* 0x000e620000000800 */
[----:B------:R3:W-:Y:S07]  /*61e0*/  STSM.16.M88.4 [R188+0x36400], R152 ;  /* 0x03640098bc007844 */ /* 0x0007ee0000000200 */
[----:B------:R-:W-:Y:S01]  /*61f0*/  MUFU.EX2 R202, R202 ;  /* 0x000000ca00ca7308 */ /* 0x000fe20000000800 */
[----:B--2---:R-:W-:Y:S01]  /*6200*/  F2FP.BF16.F32.PACK_AB R159, R182, R181 ;  /* 0x000000b5b69f723e */ /* 0x004fe200000010ff */
[----:B------:R-:W-:-:S04]  /*6210*/  FADD.FTZ R181, R181, R178 ;  /* 0x000000b2b5b57221 */ /* 0x000fc80000010000 */
[----:B------:R2:W-:Y:S01]  /*6220*/  STSM.16.M88.4 [R187], R156 ;  /* 0x0000009cbb007844 */ /* 0x0005e20000000200 */
[----:B------:R-:W-:Y:S01]  /*6230*/  FADD.FTZ R181, R182, R181 ;  /* 0x000000b5b6b57221 */ /* 0x000fe20000010000 */
[----:B------:R-:W4:Y:S01]  /*6240*/  MUFU.EX2 R203, R203 ;  /* 0x000000cb00cb7308 */ /* 0x000f220000000800 */
[----:B-1----:R-:W-:Y:S01]  /*6250*/  F2FP.BF16.F32.PACK_AB R160, R201, R200 ;  /* 0x000000c8c9a0723e */ /* 0x002fe200000010ff */
[----:B------:R-:W-:-:S04]  /*6260*/  FADD.FTZ R200, R200, R183 ;  /* 0x000000b7c8c87221 */ /* 0x000fc80000010000 */
[----:B------:R-:W-:Y:S02]  /*6270*/  FADD.FTZ R201, R201, R200 ;  /* 0x000000c8c9c97221 */ /* 0x000fe40000010000 */
[----:B------:R-:W-:Y:S08]  /*6280*/  MUFU.EX2 R208, R208 ;  /* 0x000000d000d07308 */ /* 0x000ff00000000800 */
[----:B------:R-:W1:Y:S01]  /*6290*/  MUFU.EX2 R209, R209 ;  /* 0x000000d100d17308 */ /* 0x000e620000000800 */
[----:B----4-:R-:W-:Y:S01]  /*62a0*/  F2FP.BF16.F32.PACK_AB R162, R203, R202 ;  /* 0x000000cacba2723e */ /* 0x010fe200000010ff */
[----:B------:R-:W-:-:S04]  /*62b0*/  FADD.FTZ R202, R202, R201 ;  /* 0x000000c9caca7221 */ /* 0x000fc80000010000 */
[----:B------:R-:W-:Y:S02]  /*62c0*/  FADD.FTZ R203, R203, R202 ;  /* 0x000000cacbcb7221 */ /* 0x000fe40000010000 */
[----:B------:R-:W-:Y:S08]  /*62d0*/  MUFU.EX2 R210, R210 ;  /* 0x000000d200d27308 */ /* 0x000ff00000000800 */
        /* <DEDUP_REMOVED lines=8> */
[----:B------:R2:W-:Y:S01]  /*6360*/  STSM.16.M88.4 [R190], R160 ;  /* 0x000000a0be007844 */ /* 0x0005e20000000200 */
[----:B------:R-:W-:Y:S01]  /*6370*/  FADD.FTZ R211, R211, R210 ;  /* 0x000000d2d3d37221 */ /* 0x000fe20000010000 */
        /* <DEDUP_REMOVED lines=10> */
[----:B------:R-:W4:Y:S08]  /*6420*/  MUFU.EX2 R214, R214 ;  /* 0x000000d600d67308 */ /* 0x000f300000000800 */
[----:B------:R-:W5:Y:S01]  /*6430*/  MUFU.EX2 R215, R215 ;  /* 0x000000d700d77308 */ /* 0x000f620000000800 */
[----:B-1----:R-:W-:Y:S01]  /*6440*/  F2FP.BF16.F32.PACK_AB R165, R213, R212 ;  /* 0x000000d4d5a5723e */ /* 0x002fe200000010ff */
[----:B------:R-:W-:-:S04]  /*6450*/  FADD.FTZ R212, R212, R211 ;  /* 0x000000d3d4d47221 */ /* 0x000fc80000010000 */
[----:B------:R-:W-:-:S04]  /*6460*/  FADD.FTZ R213, R213, R212 ;  /* 0x000000d4d5d57221 */ /* 0x000fc80000010000 */
[----:B----4-:R-:W-:Y:S01]  /*6470*/  FADD.FTZ R20, R214, R213 ;  /* 0x000000d5d6147221 */ /* 0x010fe20000010000 */
[----:B-----5:R-:W-:-:S03]  /*6480*/  F2FP.BF16.F32.PACK_AB R167, R215, R214 ;  /* 0x000000d6d7a7723e */ /* 0x020fc600000010ff */
[----:B------:R-:W-:Y:S02]  /*6490*/  FADD.FTZ R20, R215, R20 ;  /* 0x00000014d7147221 */ /* 0x000fe40000010000 */
[----:B------:R2:W-:Y:S01]  /*64a0*/  STSM.16.M88.4 [R189], R164 ;  /* 0x000000a4bd007844 */ /* 0x0005e20000000200 */
[----:B0-----:R-:W-:-:S06]  /*64b0*/  WARPGROUP.ARRIVE ;  /* 0x00000000000079c5 */ /* 0x001fcc0000000000 */
[----:B------:R-:W-:Y:S01]  /*64c0*/  HGMMA.64x256x16.F32.BF16 R24, R152, gdesc[UR8].tnspB, RZ, !UPT, gsb0 ;  /* 0x43e0000898187df0 */ /* 0x000fe2000c0018ff */
[----:B------:R-:W-:Y:S01]  /*64d0*/  R2UR UR10, R216 ;  /* 0x00000000d80a72ca */ /* 0x000fe200000e0000 */
[----:B------:R-:W-:Y:S01]  /*64e0*/  UMOV UR11, 0x40000040 ;  /* 0x40000040000b7882 */ /* 0x000fe20000000000 */
[C---:B------:R-:W-:Y:S01]  /*64f0*/  VIADD R216, R193.reuse, 0x100 ;  /* 0x00000100c1d87836 */ /* 0x040fe20000000000 */
[----:B------:R-:W-:Y:S02]  /*6500*/  WARPGROUP.DEPBAR.LE gsb0, 0x0 ;  /* 0x00008000000079c5 */ /* 0x000fe40000010000 */
[----:B------:R-:W-:Y:S01]  /*6510*/  WARPGROUP.ARRIVE ;  /* 0x00000000000079c5 */ /* 0x000fe20000000000 */
[----:B---3--:R-:W-:-:S15]  /*6520*/  VIADD R152, R193, 0x180 ;  /* 0x00000180c1987836 */ /* 0x008fde0000000000 */
        /* <DEDUP_REMOVED lines=25> */
.L_x_4070:
[----:B------:R-:W-:Y:S01]  /*66c0*/  UISETP.NE.AND UP0, UPT, UR60, URZ, UPT ;  /* 0x0000003f3c00728c */ /* 0x000fe2000bf05270 */
[----:B------:R-:W-:Y:S02]  /*66d0*/  IMAD R169, R195, UR7, -R169 ;  /* 0x00000007c3a97c24 */ /* 0x000fe4000f8e0aa9 */
[----:B------:R-:W-:Y:S02]  /*66e0*/  VIADD R200, R22, 0xfffffffe ;  /* 0xfffffffe16c87836 */ /* 0x000fe40000000000 */
[----:B------:R-:W-:Y:S01]  /*66f0*/  VIADD R152, R198, 0x38860 ;  /* 0x00038860c6987836 */ /* 0x000fe20000000000 */
[----:B------:R-:W-:Y:S01]  /*6700*/  R2UR UR7, R169 ;  /* 0x00000000a90772ca */ /* 0x000fe200000e0000 */
[----:B------:R-:W-:-:S03]  /*6710*/  IMAD.MOV.U32 R22, RZ, RZ, RZ ;  /* 0x000000ffff167224 */ /* 0x000fc600078e00ff */
[----:B------:R-:W-:Y:S01]  /*6720*/  PRMT R152, R197, 0x654, R152 ;  /* 0x00000654c5987816 */ /* 0x000fe20000000098 */
[----:B------:R-:W-:Y:S01]  /*6730*/  @UP0 ULDC UR10, c[0x0][0x44c] ;  /* 0x00011300000a0ab9 */ /* 0x000fe20000000800 */
[----:B------:R-:W-:Y:S01]  /*6740*/  @UP0 ULDC UR14, c[0x0][0x450] ;  /* 0x00011400000e0ab9 */ /* 0x000fe20000000800 */
[----:B------:R-:W-:Y:S01]  /*6750*/  UIMAD.WIDE.U32 UR10, UR38, UR10, URZ ;  /* 0x0000000a260a72a5 */ /* 0x000fe2000f8e003f */
[----:B------:R0:W-:Y:S03]  /*6760*/  SYNCS.ARRIVE.TRANS64.RED.A1T0 RZ, [R152+URZ], RZ ;  /* 0x000000ff98ff79a7 */ /* 0x0001e6000810043f */
[----:B------:R-:W-:-:S04]  /*6770*/  @UP0 USHF.R.U32.HI UR38, URZ, UR14, UR11 ;  /* 0x0000000e3f260299 */ /* 0x000fc8000801160b */
[----:B------:R-:W-:-:S04]  /*6780*/  UIADD3 UR38, UR7, UR38, URZ ;  /* 0x0000002607267290 */ /* 0x000fc8000fffe03f */
[----:B------:R-:W-:-:S04]  /*6790*/  USHF.R.S32.HI UR7, URZ, 0x1f, UR38 ;  /* 0x0000001f3f077899 */ /* 0x000fc80008011426 */
[----:B------:R-:W-:-:S03]  /*67a0*/  ULEA.HI UR7, UR7, UR38, URZ, 0x6 ;  /* 0x0000002607077291 */ /* 0x000fc6000f8f303f */
[----:B------:R-:W-:Y:S01]  /*67b0*/  UMOV UR38, URZ ;  /* 0x0000003f00267c82 */ /* 0x000fe20008000000 */
[----:B------:R-:W-:-:S04]  /*67c0*/  USHF.R.S32.HI UR7, URZ, 0x6, UR7 ;  /* 0x000000063f077899 */ /* 0x000fc80008011407 */
[----:B------:R-:W-:-:S04]  /*67d0*/  UISETP.LT.AND UP0, UPT, UR61, UR7, UPT ;  /* 0x000000073d00728c */ /* 0x000fc8000bf01270 */
[----:B------:R-:W-:-:S06]  /*67e0*/  USEL UR39, UR61, UR7, !UP0 ;  /* 0x000000073d277287 */ /* 0x000fcc000c000000 */
[----:B------:R-:W-:-:S13]  /*67f0*/  ISETP.GE.AND P1, PT, R200, UR39, PT ;  /* 0x00000027c8007c0c */ /* 0x000fda000bf26270 */
[----:B0-----:R-:W-:Y:S05]  /*6800*/  @!P1 BRA `(.L_x_4071) ;  /* 0x0000003000c89947 */ /* 0x001fea0003800000 */
[----:B------:R-:W-:Y:S01]  /*6810*/  IMAD.MOV.U32 R203, RZ, RZ, R168 ;  /* 0x000000ffffcb7224 */ /* 0x000fe200078e00a8 */
[----:B------:R-:W-:Y:S01]  /*6820*/  UMOV UR38, URZ ;  /* 0x0000003f00267c82 */ /* 0x000fe20008000000 */
[----:B------:R-:W-:Y:S02]  /*6830*/  IMAD.MOV.U32 R202, RZ, RZ, R185 ;  /* 0x000000ffffca7224 */ /* 0x000fe400078e00b9 */
[----:B------:R-:W-:-:S07]  /*6840*/  IMAD.MOV.U32 R205, RZ, RZ, RZ ;  /* 0x000000ffffcd7224 */ /* 0x000fce00078e00ff */
.L_x_4082:
[----:B------:R-:W-:-:S04]  /*6850*/  IADD3 R22, R205, 0x1, RZ ;  /* 0x00000001cd167810 */ /* 0x000fc80007ffe0ff */
[----:B------:R-:W-:-:S04]  /*6860*/  ISETP.NE.AND P1, PT, R22, 0x2, PT ;  /* 0x000000021600780c */ /* 0x000fc80003f25270 */
[----:B0-----:R-:W-:Y:S02]  /*6870*/  SEL R152, RZ, 0x1, P1 ;  /* 0x00000001ff987807 */ /* 0x001fe40000800000 */
[----:B------:R-:W-:Y:S02]  /*6880*/  SEL R22, R22, RZ, P1 ;  /* 0x000000ff16167207 */ /* 0x000fe40000800000 */
[----:B------:R-:W-:-:S13]  /*6890*/  R2UR UR6, R152 ;  /* 0x00000000980672ca */ /* 0x000fda00000e0000 */
[----:B------:R-:W-:Y:S01]  /*68a0*/  ULOP3.LUT UR38, UR38, UR6, URZ, 0x3c, !UPT ;  /* 0x0000000626267292 */ /* 0x000fe2000f8e3c3f */
[----:B------:R-:W-:Y:S11]  /*68b0*/  @!P0 BRA `(.L_x_4072) ;  /* 0x0000000000048947 */ /* 0x000ff60003800000 */
[----:B------:R-:W-:Y:S01]  /*68c0*/  BPT.TRAP 0x1 ;  /* 0x000000040000795c */ /* 0x000fe20000300000 */
.L_x_4072:
[----:B------:R-:W-:Y:S02]  /*68d0*/  IMAD.U32 R204, RZ, RZ, UR38 ;  /* 0x00000026ffcc7e24 */ /* 0x000fe4000f8e00ff */
[----:B------:R-:W-:-:S03]  /*68e0*/  IMAD R201, R22, 0x8, R198 ;  /* 0x0000000816c97824 */ /* 0x000fc600078e02c6 */
[----:B------:R-:W-:-:S04]  /*68f0*/  SHF.L.U32 R204, R204, 0x1f, RZ ;  /* 0x0000001fcccc7819 */ /* 0x000fc800000006ff */
[----:B------:R0:W1:Y:S01]  /*6900*/  SYNCS.PHASECHK.TRANS64.TRYWAIT P1, [R201+URZ+0x38830], R204 ;  /* 0x038830ccc90075a7 */ /* 0x000062000802017f */
[----:B------:R-:W-:Y:S05]  /*6910*/  @!P0 BRA `(.L_x_4073) ;  /* 0x0000000000048947 */ /* 0x000fea0003800000 */
[----:B------:R-:W-:Y:S01]  /*6920*/  BPT.TRAP 0x1 ;  /* 0x000000040000795c */ /* 0x000fe20000300000 */
.L_x_4073:
[----:B------:R-:W-:Y:S01]  /*6930*/  IMAD R185, R22, 0x200, R191 ;  /* 0x0000020016b97824 */ /* 0x000fe200078e02bf */
[----:B-1----:R-:W-:Y:S06]  /*6940*/  @P1 BRA `(.L_x_4074) ;  /* 0x0000000000081947 */ /* 0x002fec0003800000 */
[----:B------:R-:W1:Y:S02]  /*6950*/  SYNCS.PHASECHK.TRANS64.TRYWAIT P1, [R201+URZ+0x38830], R204 ;  /* 0x038830ccc90075a7 */ /* 0x000e64000802017f */
[----:B-1----:R-:W-:Y:S05]  /*6960*/  @!P1 BRA `(.L_x_4075) ;  /* 0x000000d400f49947 */ /* 0x002fea0003800000 */
.L_x_4074:
        /* <DEDUP_REMOVED lines=49> */
.L_x_4076:
[----:B------:R2:W3:Y:S01]  /*6c80*/  SYNCS.PHASECHK.TRANS64.TRYWAIT P1, [R201+URZ+0x38850], R204 ;  /* 0x038850ccc90075a7 */ /* 0x0004e2000802017f */
[----:B------:R-:W-:Y:S05]  /*6c90*/  @!P0 BRA `(.L_x_4077) ;  /* 0x0000000000048947 */ /* 0x000fea0003800000 */
[----:B------:R-:W-:Y:S01]  /*6ca0*/  BPT.TRAP 0x1 ;  /* 0x000000040000795c */ /* 0x000fe20000300000 */
.L_x_4077:
[----:B------:R-:W-:Y:S01]  /*6cb0*/  IMAD R185, R22, 0x1000, R18 ;  /* 0x0000100016b97824 */ /* 0x000fe200078e0212 */
[----:B---3--:R-:W-:Y:S06]  /*6cc0*/  @P1 BRA `(.L_x_4078) ;  /* 0x0000000000081947 */ /* 0x008fec0003800000 */
[----:B------:R-:W3:Y:S02]  /*6cd0*/  SYNCS.PHASECHK.TRANS64.TRYWAIT P1, [R201+URZ+0x38850], R204 ;  /* 0x038850ccc90075a7 */ /* 0x000ee4000802017f */
[----:B---3--:R-:W-:Y:S05]  /*6ce0*/  @!P1 BRA `(.L_x_4079) ;  /* 0x000000d400289947 */ /* 0x008fea0003800000 */
.L_x_4078:
[----:B------:R-:W-:Y:S01]  /*6cf0*/  R2UR UR6, R185 ;  /* 0x00000000b90672ca */ /* 0x000fe200000e0000 */
[----:B------:R-:W-:Y:S01]  /*6d00*/  WARPGROUP.ARRIVE ;  /* 0x00000000000079c5 */ /* 0x000fe20000000000 */
[----:B0123--:R-:W-:Y:S01]  /*6d10*/  MOV R204, UR49 ;  /* 0x0000003100cc7c02 */ /* 0x00ffe20008000f00 */
[----:B------:R-:W-:Y:S01]  /*6d20*/  UMOV UR51, 0x40000040 ;  /* 0x4000004000337882 */ /* 0x000fe20000000000 */
[----:B------:R-:W-:Y:S01]  /*6d30*/  MOV R206, UR48 ;  /* 0x0000003000ce7c02 */ /* 0x000fe20008000f00 */
        /* <DEDUP_REMOVED lines=56> */
[----:B------:R-:W-:Y:S02]  /*70c0*/  R2UR UR26, R204 ;  /* 0x00000000cc1a72ca */ /* 0x000fe400000e0000 */
[C---:B------:R-:W-:Y:S02]  /*70d0*/  IADD3 R204, R185.reuse, 0x404, RZ ;  /* 0x00000404b9cc7810 */ /* 0x040fe40007ffe0ff */
[----:B------:R-:W-:Y:S02]  /*70e0*/  HGMMA.64x64x16.F32.BF16 R152, gdesc[UR52], R152, gsb0 ;  /* 0x00e00000349879f0 */ /* 0x000fe40008001898 */
[----:B------:R-:W-:Y:S01]  /*70f0*/  R2UR UR30, R204 ;  /* 0x00000000cc1e72ca */ /* 0x000fe200000e0000 */
[----:B------:R-:W-:Y:S01]  /*7100*/  VIADD R204, R185, 0x406 ;  /* 0x00000406b9cc7836 */ /* 0x000fe20000000000 */
[----:B------:R-:W-:Y:S01]  /*7110*/  R2UR UR53, R207 ;  /* 0x00000000cf3572ca */ /* 0x000fe200000e0000 */
[----:B------:R-:W-:Y:S01]  /*7120*/  UMOV UR55, 0x40000040 ;  /* 0x4000004000377882 */ /* 0x000fe20000000000 */
[----:B------:R-:W-:Y:S01]  /*7130*/  R2UR UR52, R208 ;  /* 0x00000000d03472ca */ /* 0x000fe200000e0000 */
[C---:B------:R-:W-:Y:S01]  /*7140*/  VIADD R207, R185.reuse, 0x800 ;  /* 0x00000800b9cf7836 */ /* 0x040fe20000000000 */
        /* <DEDUP_REMOVED lines=10> */
[----:B0-----:R-:W-:-:S04]  /*71f0*/  ISETP.GT.AND P1, PT, R204, 0x7f, PT ;  /* 0x0000007fcc00780c */ /* 0x001fc80003f24270 */
        /* <DEDUP_REMOVED lines=89> */
[----:B------:R-:W-:Y:S01]  /*7790*/  VIADD R207, R185, 0xa00 ;  /* 0x00000a00b9cf7836 */ /* 0x000fe20000000000 */
[----:B------:R-:W-:-:S03]  /*77a0*/  IADD3 R209, R23, R204, RZ ;  /* 0x000000cc17d17210 */ /* 0x000fc60007ffe0ff */
        /* <DEDUP_REMOVED lines=84> */
[----:B------:R-:W-:Y:S01]  /*7cf0*/  IADD3 R207, R185, 0xe00, RZ ;  /* 0x00000e00b9cf7810 */ /* 0x000fe20007ffe0ff */
[----:B------:R-:W-:-:S04]  /*7d00*/  IMAD.IADD R209, R199, 0x1, R204 ;  /* 0x00000001c7d17824 */ /* 0x000fc800078e02cc */
        /* <DEDUP_REMOVED lines=47> */
.L_x_4080:
[----:B------:R-:W-:Y:S01]  /*8000*/  UISETP.NE.AND UP0, UPT, UR60, URZ, UPT ;  /* 0x0000003f3c00728c */ /* 0x000fe2000bf05270 */
[----:B------:R-:W-:Y:S01]  /*8010*/  IMAD.MOV.U32 R204, RZ, RZ, R186 ;  /* 0x000000ffffcc7224 */ /* 0x000fe200078e00ba */
[----:B------:R-:W-:Y:S01]  /*8020*/  ULDC UR10, c[0x0][0x2f0] ;  /* 0x0000bc00000a7ab9 */ /* 0x000fe20000000800 */
[----:B------:R-:W-:Y:S01]  /*8030*/  ULDC UR7, c[0x0][0x288] ;  /* 0x0000a20000077ab9 */ /* 0x000fe20000000800 */
[----:B------:R-:W-:Y:S02]  /*8040*/  UMOV UR11, 0x40000040 ;  /* 0x40000040000b7882 */ /* 0x000fe40000000000 */
[----:B------:R-:W-:Y:S02]  /*8050*/  PLOP3.LUT P1, PT, PT, PT, UP0, 0x80, 0x0 ;  /* 0x000000000000781c */ /* 0x000fe40003f2f008 */
[----:B------:R-:W-:-:S03]  /*8060*/  PLOP3.LUT P2, PT, PT, PT, UP0, 0x80, 0x0 ;  /* 0x000000000000781c */ /* 0x000fc60003f4f008 */
[----:B------:R-:W-:-:S08]  /*8070*/  @UP0 ULDC UR6, c[0x0][0x44c] ;  /* 0x0001130000060ab9 */ /* 0x000fd00000000800 */
[----:B------:R-:W-:Y:S01]  /*8080*/  @P1 IMAD.HI.U32 R185, R186, UR6, RZ ;  /* 0x00000006bab91c27 */ /* 0x000fe2000f8e00ff */
[----:B------:R-:W-:-:S04]  /*8090*/  @UP0 ULDC UR6, c[0x0][0x450] ;  /* 0x0001140000060ab9 */ /* 0x000fc80000000800 */
[----:B------:R-:W-:Y:S01]  /*80a0*/  @P2 SHF.R.U32.HI R204, RZ, UR6, R185 ;  /* 0x00000006ffcc2c19 */ /* 0x000fe200080116b9 */
[----:B------:R-:W-:Y:S01]  /*80b0*/  IMAD.MOV.U32 R185, RZ, RZ, -0x40 ;  /* 0xffffffc0ffb97424 */ /* 0x000fe200078e00ff */
[----:B------:R-:W-:-:S03]  /*80c0*/  ULDC UR6, c[0x0][0xa80] ;  /* 0x0002a00000067ab9 */ /* 0x000fc60000000800 */
[----:B------:R-:W0:Y:S01]  /*80d0*/  SHFL.IDX PT, R208, R204, 0x1, 0x1c1f ;  /* 0x003c1f00ccd07f89 */ /* 0x000e2200000e0000 */
[----:B------:R-:W-:-:S03]  /*80e0*/  IMAD R185, R200, R185, 0x1 ;  /* 0x00000001c8b97424 */ /* 0x000fc600078e02b9 */
[----:B------:R-:W1:Y:S01]  /*80f0*/  SHFL.IDX PT, R204, R204, RZ, 0x1c1f ;  /* 0x001c1fffcccc7589 */ /* 0x000e6200000e0000 */
[----:B------:R-:W-:-:S04]  /*8100*/  IMAD.IADD R206, R185, 0x1, -R196 ;  /* 0x00000001b9ce7824 */ /* 0x000fc800078e0ac4 */
[----:B------:R-:W-:-:S05]  /*8110*/  IMAD R185, R195, UR10, R206 ;  /* 0x0000000ac3b97c24 */ /* 0x000fca000f8e02ce */
[----:B0-----:R-:W-:-:S04]  /*8120*/  IADD3 R206, R208, -UR7, R185 ;  /* 0x80000007d0ce7c10 */ /* 0x001fc8000fffe0b9 */
        /* <DEDUP_REMOVED lines=47> */
[----:B-1----:R-:W-:-:S02]  /*8420*/  IADD3 R185, R204, -UR7, R185 ;  /* 0x80000007ccb97c10 */ /* 0x002fc4000fffe0b9 */
[----:B------:R-:W-:Y:S02]  /*8430*/  FMNMX.FTZ R206, R183, R206, !PT ;  /* 0x000000ceb7ce7209 */ /* 0x000fe40007810000 */
[C---:B------:R-:W-:Y:S02]  /*8440*/  ISETP.GT.AND P1, PT, R185.reuse, RZ, PT ;  /* 0x000000ffb900720c */ /* 0x040fe40003f24270 */
[C---:B------:R-:W-:Y:S01]  /*8450*/  ISETP.GT.AND P2, PT, R185.reuse, 0x1, PT ;  /* 0x00000001b900780c */ /* 0x040fe20003f44270 */
[----:B------:R-:W0:Y:S01]  /*8460*/  SHFL.BFLY PT, R209, R206, 0x2, 0x1f ;  /* 0x0c401f00ced17f89 */ /* 0x000e2200000e0000 */
[----:B------:R-:W-:Y:S02]  /*8470*/  FSEL R207, R152, -INF , P1 ;  /* 0xff80000098cf7808 */ /* 0x000fe40000800000 */
[----:B------:R-:W-:Y:S02]  /*8480*/  ISETP.GT.AND P1, PT, R185, 0x8, PT ;  /* 0x00000008b900780c */ /* 0x000fe40003f24270 */
[----:B------:R-:W-:-:S02]  /*8490*/  FSEL R153, R153, -INF , P2 ;  /* 0xff80000099997808 */ /* 0x000fc40001000000 */
[----:B------:R-:W-:Y:S02]  /*84a0*/  FMNMX.FTZ R152, R207, R202, !PT ;  /* 0x000000cacf987209 */ /* 0x000fe40007810000 */
[C---:B------:R-:W-:Y:S02]  /*84b0*/  ISETP.GT.AND P2, PT, R185.reuse, 0x9, PT ;  /* 0x00000009b900780c */ /* 0x040fe40003f44270 */
[----:B------:R-:W-:Y:S02]  /*84c0*/  FSEL R156, R156, -INF , P1 ;  /* 0xff8000009c9c7808 */ /* 0x000fe40000800000 */
[----:B------:R-:W-:Y:S02]  /*84d0*/  ISETP.GT.AND P1, PT, R185, 0x10, PT ;  /* 0x00000010b900780c */ /* 0x000fe40003f24270 */
[----:B------:R-:W-:Y:S02]  /*84e0*/  FSEL R157, R157, -INF , P2 ;  /* 0xff8000009d9d7808 */ /* 0x000fe40001000000 */
[----:B------:R-:W-:-:S02]  /*84f0*/  ISETP.GT.AND P2, PT, R185, 0x11, PT ;  /* 0x00000011b900780c */ /* 0x000fc40003f44270 */
[----:B------:R-:W-:Y:S02]  /*8500*/  FSEL R160, R160, -INF , P1 ;  /* 0xff800000a0a07808 */ /* 0x000fe40000800000 */
[----:B------:R-:W-:Y:S02]  /*8510*/  ISETP.GT.AND P1, PT, R185, 0x18, PT ;  /* 0x00000018b900780c */ /* 0x000fe40003f24270 */
[----:B------:R-:W-:Y:S02]  /*8520*/  FSEL R161, R161, -INF , P2 ;  /* 0xff800000a1a17808 */ /* 0x000fe40001000000 */
[----:B0-----:R-:W-:Y:S02]  /*8530*/  FMNMX.FTZ R208, R206, R209, !PT ;  /* 0x000000d1ced07209 */ /* 0x001fe40007810000 */
[----:B------:R-:W-:Y:S02]  /*8540*/  FMNMX.FTZ R209, R153, R152, !PT ;  /* 0x0000009899d17209 */ /* 0x000fe40007810000 */
[----:B------:R-:W-:Y:S01]  /*8550*/  ISETP.GT.AND P2, PT, R185, 0x19, PT ;  /* 0x00000019b900780c */ /* 0x000fe20003f44270 */
[----:B------:R-:W0:Y:S01]  /*8560*/  SHFL.BFLY PT, R211, R208, 0x1, 0x1f ;  /* 0x0c201f00d0d37f89 */ /* 0x000e2200000e0000 */
[----:B------:R-:W-:-:S02]  /*8570*/  FMNMX.FTZ R152, R156, R209, !PT ;  /* 0x000000d19c987209 */ /* 0x000fc40007810000 */
[----:B------:R-:W-:Y:S02]  /*8580*/  FSEL R164, R164, -INF , P1 ;  /* 0xff800000a4a47808 */ /* 0x000fe40000800000 */
[----:B------:R-:W-:Y:S02]  /*8590*/  FMNMX.FTZ R209, R157, R152, !PT ;  /* 0x000000989dd17209 */ /* 0x000fe40007810000 */
[----:B------:R-:W-:Y:S02]  /*85a0*/  ISETP.GT.AND P1, PT, R185, 0x20, PT ;  /* 0x00000020b900780c */ /* 0x000fe40003f24270 */
[----:B------:R-:W-:Y:S02]  /*85b0*/  FMNMX.FTZ R152, R160, R209, !PT ;  /* 0x000000d1a0987209 */ /* 0x000fe40007810000 */
[----:B------:R-:W-:Y:S02]  /*85c0*/  FSEL R165, R165, -INF , P2 ;  /* 0xff800000a5a57808 */ /* 0x000fe40001000000 */
[----:B------:R-:W-:-:S02]  /*85d0*/  FMNMX.FTZ R209, R161, R152, !PT ;  /* 0x00000098a1d17209 */ /* 0x000fc40007810000 */
[----:B------:R-:W-:Y:S02]  /*85e0*/  ISETP.GT.AND P2, PT, R185, 0x21, PT ;  /* 0x00000021b900780c */ /* 0x000fe40003f44270 */
[----:B------:R-:W-:Y:S02]  /*85f0*/  FMNMX.FTZ R204, R164, R209, !PT ;  /* 0x000000d1a4cc7209 */ /* 0x000fe40007810000 */
[----:B------:R-:W-:Y:S02]  /*8600*/  FSEL R152, R168, -INF , P1 ;  /* 0xff800000a8987808 */ /* 0x000fe40000800000 */
[----:B------:R-:W-:Y:S02]  /*8610*/  FMNMX.FTZ R209, R165, R204, !PT ;  /* 0x000000cca5d17209 */ /* 0x000fe40007810000 */
[----:B------:R-:W-:Y:S02]  /*8620*/  ISETP.GT.AND P1, PT, R185, 0x28, PT ;  /* 0x00000028b900780c */ /* 0x000fe40003f24270 */
[----:B------:R-:W-:-:S02]  /*8630*/  FSEL R206, R169, -INF , P2 ;  /* 0xff800000a9ce7808 */ /* 0x000fc40001000000 */
[----:B------:R-:W-:Y:S02]  /*8640*/  FMNMX.FTZ R209, R152, R209, !PT ;  /* 0x000000d198d17209 */ /* 0x000fe40007810000 */
[----:B0-----:R-:W-:Y:S02]  /*8650*/  FMNMX.FTZ R168, R208, R211, !PT ;  /* 0x000000d3d0a87209 */ /* 0x001fe40007810000 */
[C---:B------:R-:W-:Y:S02]  /*8660*/  ISETP.GT.AND P2, PT, R185.reuse, 0x29, PT ;  /* 0x00000029b900780c */ /* 0x040fe40003f44270 */
[----:B------:R-:W-:Y:S01]  /*8670*/  FSEL R208, R172, -INF , P1 ;  /* 0xff800000acd07808 */ /* 0x000fe20000800000 */
[----:B------:R-:W-:Y:S01]  /*8680*/  FMUL.FTZ R212, R168, UR6 ;  /* 0x00000006a8d47c20 */ /* 0x000fe20008410000 */
        /* <DEDUP_REMOVED lines=10> */
[----:B------:R-:W-:Y:S02]  /*8730*/  FSETP.NEU.FTZ.AND P4, PT, R168, -INF , PT ;  /* 0xff800000a800780b */ /* 0x000fe40003f9d000 */
[----:B------:R-:W-:Y:S02]  /*8740*/  ISETP.GT.AND P1, PT, R185, 0x39, PT ;  /* 0x00000039b900780c */ /* 0x000fe40003f24270 */
[----:B------:R-:W-:Y:S02]  /*8750*/  FSEL R213, R180, -INF , P3 ;  /* 0xff800000b4d57808 */ /* 0x000fe40001800000 */
[----:B------:R-:W-:-:S02]  /*8760*/  FMNMX.FTZ R172, R211, R172, !PT ;  /* 0x000000acd3ac7209 */ /* 0x000fc40007810000 */
[----:B------:R-:W-:Y:S02]  /*8770*/  FSEL R212, R212, RZ, P4 ;  /* 0x000000ffd4d47208 */ /* 0x000fe40002000000 */
[----:B------:R-:W-:Y:S02]  /*8780*/  FSEL R215, R181, -INF , P1 ;  /* 0xff800000b5d77808 */ /* 0x000fe40000800000 */
        /* <DEDUP_REMOVED lines=19> */
[----:B------:R-:W-:Y:S08]  /*88c0*/  MUFU.EX2 R169, R169 ;  /* 0x000000a900a97308 */ /* 0x000ff00000000800 */
[----:B------:R-:W-:Y:S01]  /*88d0*/  MUFU.EX2 R172, R172 ;  /* 0x000000ac00ac7308 */ /* 0x000fe20000000800 */
[----:B0-----:R-:W-:-:S07]  /*88e0*/  FMNMX.FTZ R155, R154, R155, !PT ;  /* 0x0000009b9a9b7209 */ /* 0x001fce0007810000 */
[----:B------:R-:W-:Y:S01]  /*88f0*/  MUFU.EX2 R173, R173 ;  /* 0x000000ad00ad7308 */ /* 0x000fe20000000800 */
[----:B------:R-:W0:Y:S07]  /*8900*/  SHFL.BFLY PT, R154, R155, 0x1, 0x1f ;  /* 0x0c201f009b9a7f89 */ /* 0x000e2e00000e0000 */
[----:B------:R-:W1:Y:S08]  /*8910*/  MUFU.EX2 R176, R176 ;  /* 0x000000b000b07308 */ /* 0x000e700000000800 */
[----:B------:R-:W-:Y:S08]  /*8920*/  MUFU.EX2 R177, R177 ;  /* 0x000000b100b17308 */ /* 0x000ff00000000800 */
[----:B------:R-:W-:Y:S01]  /*8930*/  MUFU.EX2 R180, R180 ;  /* 0x000000b400b47308 */ /* 0x000fe20000000800 */
[----:B0-----:R-:W-:-:S04]  /*8940*/  FMNMX.FTZ R185, R155, R154, !PT ;  /* 0x0000009a9bb97209 */ /* 0x001fc80007810000 */
        /* <DEDUP_REMOVED lines=10> */
[----:B------:R-:W-:Y:S01]  /*89f0*/  FSEL R153, R185, RZ, P1 ;  /* 0x000000ffb9997208 */ /* 0x000fe20000800000 */
[--C-:B------:R-:W-:Y:S01]  /*8a00*/  FFMA.FTZ R156, R211, UR6, -R154.reuse ;  /* 0x00000006d39c7c23 */ /* 0x100fe2000801089a */
[----:B------:R-:W-:Y:S01]  /*8a10*/  ISETP.NE.AND P1, PT, R194, RZ, PT ;  /* 0x000000ffc200720c */ /* 0x000fe20003f25270 */
[----:B------:R-:W-:Y:S01]  /*8a20*/  FADD.FTZ R152, -R152, R203 ;  /* 0x000000cb98987221 */ /* 0x000fe20000010100 */
[----:B------:R-:W-:Y:S01]  /*8a30*/  FFMA.FTZ R217, R157, UR6, -R154 ;  /* 0x000000069dd97c23 */ /* 0x000fe2000801089a */
[----:B------:R-:W-:Y:S01]  /*8a40*/  FADD.FTZ R153, -R153, R202 ;  /* 0x000000ca99997221 */ /* 0x000fe20000010100 */
[----:B------:R-:W-:Y:S01]  /*8a50*/  FFMA.FTZ R218, R160, UR6, -R154 ;  /* 0x00000006a0da7c23 */ /* 0x000fe2000801089a */
[----:B------:R-:W-:Y:S01]  /*8a60*/  FMUL.FTZ R155, R152, UR6 ;  /* 0x00000006989b7c20 */ /* 0x000fe20008410000 */
[----:B------:R-:W-:-:S02]  /*8a70*/  VIADD R152, R201, 0x38840 ;  /* 0x00038840c9987836 */ /* 0x000fc40000000000 */
[----:B------:R-:W-:Y:S01]  /*8a80*/  FMUL.FTZ R153, R153, UR6 ;  /* 0x0000000699997c20 */ /* 0x000fe20008410000 */
[--C-:B------:R-:W-:Y:S01]  /*8a90*/  FFMA.FTZ R223, R206, UR6, -R154.reuse ;  /* 0x00000006cedf7c23 */ /* 0x100fe2000801089a */
[----:B------:R1:W0:Y:S01]  /*8aa0*/  MUFU.EX2 R202, R155 ;  /* 0x0000009b00ca7308 */ /* 0x0002220000000800 */
[----:B------:R-:W-:Y:S01]  /*8ab0*/  FFMA.FTZ R219, R161, UR6, -R154 ;  /* 0x00000006a1db7c23 */ /* 0x000fe2000801089a */
[----:B------:R-:W-:Y:S01]  /*8ac0*/  PRMT R152, R197, 0x654, R152 ;  /* 0x00000654c5987816 */ /* 0x000fe20000000098 */
[----:B------:R-:W-:Y:S01]  /*8ad0*/  FFMA.FTZ R220, R164, UR6, -R154 ;  /* 0x00000006a4dc7c23 */ /* 0x000fe2000801089a */
[----:B------:R-:W-:Y:S02]  /*8ae0*/  @!P1 IMAD R157, R205, 0x40, R192 ;  /* 0x00000040cd9d9824 */ /* 0x000fe400078e02c0 */
[--C-:B------:R-:W-:Y:S01]  /*8af0*/  FFMA.FTZ R221, R165, UR6, -R154.reuse ;  /* 0x00000006a5dd7c23 */ /* 0x100fe2000801089a */
[--C-:B------:R-:W-:Y:S01]  /*8b00*/  FFMA.FTZ R206, R208, UR6, -R154.reuse ;  /* 0x00000006d0ce7c23 */ /* 0x100fe2000801089a */
[----:B------:R-:W-:Y:S01]  /*8b10*/  FFMA.FTZ R209, R209, UR6, -R154 ;  /* 0x00000006d1d17c23 */ /* 0x000fe2000801089a */
[----:B------:R2:W3:Y:S01]  /*8b20*/  MUFU.EX2 R211, R153 ;  /* 0x0000009900d37308 */ /* 0x0004e20000000800 */
[----:B------:R-:W-:-:S02]  /*8b30*/  @!P1 IMAD R160, R157, 0x4, R198 ;  /* 0x000000049da09824 */ /* 0x000fc400078e02c6 */
[--C-:B------:R-:W-:Y:S01]  /*8b40*/  FFMA.FTZ R208, R210, UR6, -R154.reuse ;  /* 0x00000006d2d07c23 */ /* 0x100fe2000801089a */
[----:B------:R4:W-:Y:S01]  /*8b50*/  SYNCS.ARRIVE.TRANS64.RED.A1T0 RZ, [R152+URZ], RZ ;  /* 0x000000ff98ff79a7 */ /* 0x0009e2000810043f */
[--C-:B------:R-:W-:Y:S01]  /*8b60*/  FFMA.FTZ R210, R213, UR6, -R154.reuse ;  /* 0x00000006d5d27c23 */ /* 0x100fe2000801089a */
[----:B------:R-:W-:Y:S01]  /*8b70*/  FFMA.FTZ R215, R215, UR6, -R154 ;  /* 0x00000006d7d77c23 */ /* 0x000fe2000801089a */
[----:B------:R-:W-:Y:S01]  /*8b80*/  IMAD R213, R22, 0x1000, R193 ;  /* 0x0000100016d57824 */ /* 0x000fe200078e02c1 */
[----:B-1----:R-:W-:Y:S01]  /*8b90*/  F2FP.BF16.F32.PACK_AB R155, R176, R173 ;  /* 0x000000adb09b723e */ /* 0x002fe200000010ff */
[----:B------:R-:W-:Y:S01]  /*8ba0*/  MUFU.EX2 R214, R214 ;  /* 0x000000d600d67308 */ /* 0x000fe20000000800 */
[----:B0-----:R-:W-:Y:S01]  /*8bb0*/  @!P1 STS [R160+0x38420], R202 ;  /* 0x038420caa0009388 */ /* 0x001fe20000000800 */
[----:B--2---:R-:W-:Y:S01]  /*8bc0*/  F2FP.BF16.F32.PACK_AB R153, R172, R169 ;  /* 0x000000a9ac99723e */ /* 0x004fe200000010ff */
[-C--:B------:R-:W-:Y:S01]  /*8bd0*/  FMUL.FTZ R26, R26, R202.reuse ;  /* 0x000000ca1a1a7220 */ /* 0x080fe20000410000 */
[----:B------:R-:W-:Y:S01]  /*8be0*/  F2FP.BF16.F32.PACK_AB R157, R180, R177 ;  /* 0x000000b1b49d723e */ /* 0x000fe200000010ff */
[-C--:B------:R-:W-:Y:S01]  /*8bf0*/  FMUL.FTZ R27, R27, R202.reuse ;  /* 0x000000ca1b1b7220 */ /* 0x080fe20000410000 */
[----:B------:R-:W-:Y:S01]  /*8c00*/  F2FP.BF16.F32.PACK_AB R159, R204, R181 ;  /* 0x000000b5cc9f723e */ /* 0x000fe200000010ff */
[-C--:B------:R-:W-:Y:S01]  /*8c10*/  FMUL.FTZ R30, R30, R202.reuse ;  /* 0x000000ca1e1e7220 */ /* 0x080fe20000410000 */
[----:B------:R-:W4:Y:S01]  /*8c20*/  MUFU.EX2 R207, R207 ;  /* 0x000000cf00cf7308 */ /* 0x000f220000000800 */
[----:B---3--:R0:W-:Y:S01]  /*8c30*/  @!P1 STS [R160+0x38400], R211 ;  /* 0x038400d3a0009388 */ /* 0x0081e20000000800 */
[----:B------:R-:W-:Y:S01]  /*8c40*/  R2UR UR10, R213 ;  /* 0x00000000d50a72ca */ /* 0x000fe200000e0000 */
        /* <DEDUP_REMOVED lines=14> */
[----:B----4-:R-:W-:Y:S01]  /*8d30*/  F2FP.BF16.F32.PACK_AB R152, R207, R214 ;  /* 0x000000d6cf98723e */ /* 0x010fe200000010ff */
        /* <DEDUP_REMOVED lines=134> */
[----:B------:R0:W1:Y:S01]  /*95a0*/  MUFU.EX2 R203, R156 ;  /* 0x0000009c00cb7308 */ /* 0x0000620000000800 */
[----:B------:R-:W-:Y:S01]  /*95b0*/  FMUL.FTZ R149, R149, R211 ;  /* 0x000000d395957220 */ /* 0x000fe20000410000 */
[-C--:B------:R-:W-:Y:S01]  /*95c0*/  FMUL.FTZ R150, R150, R202.reuse ;  /* 0x000000ca96967220 */ /* 0x080fe20000410000 */
[----:B------:R-:W-:Y:S01]  /*95d0*/  FMUL.FTZ R151, R151, R202 ;  /* 0x000000ca97977220 */ /* 0x000fe20000410000 */
[----:B------:R2:W-:Y:S01]  /*95e0*/  STSM.16.M88.4 [R188+0x36400], R152 ;  /* 0x03640098bc007844 */ /* 0x0005e20000000200 */
[----:B------:R-:W-:-:S02]  /*95f0*/  VIADD R212, R213, 0x80 ;  /* 0x00000080d5d47836 */ /* 0x000fc40000000000 */
[----:B------:R-:W-:Y:S01]  /*9600*/  FFMA.FTZ R169, R202, R20, R169 ;  /* 0x00000014caa97223 */ /* 0x000fe200000100a9 */
[----:B------:R-:W-:Y:S01]  /*9610*/  FFMA.FTZ R214, R211, R21, R214 ;  /* 0x00000015d3d67223 */ /* 0x000fe200000100d6 */
[----:B------:R-:W-:Y:S01]  /*9620*/  MUFU.EX2 R210, R210 ;  /* 0x000000d200d27308 */ /* 0x000fe20000000800 */
[----:B0-----:R-:W-:Y:S01]  /*9630*/  F2FP.BF16.F32.PACK_AB R156, R219, R218 ;  /* 0x000000dadb9c723e */ /* 0x001fe200000010ff */
[----:B------:R-:W-:Y:S01]  /*9640*/  FADD.FTZ R172, R172, R169 ;  /* 0x000000a9acac7221 */ /* 0x000fe20000010000 */
[----:B------:R-:W-:-:S03]  /*9650*/  FADD.FTZ R207, R207, R214 ;  /* 0x000000d6cfcf7221 */ /* 0x000fc60000010000 */
[----:B------:R2:W-:Y:S01]  /*9660*/  STSM.16.M88.4 [R187], R156 ;  /* 0x0000009cbb007844 */ /* 0x0005e20000000200 */
[----:B------:R-:W-:Y:S01]  /*9670*/  FADD.FTZ R173, R173, R172 ;  /* 0x000000acadad7221 */ /* 0x000fe20000010000 */
[----:B------:R-:W0:Y:S01]  /*9680*/  MUFU.EX2 R205, R215 ;  /* 0x000000d700cd7308 */ /* 0x000e220000000800 */
[----:B-1----:R-:W-:Y:S01]  /*9690*/  F2FP.BF16.F32.PACK_AB R164, R203, R208 ;  /* 0x000000d0cba4723e */ /* 0x002fe200000010ff */
[----:B------:R2:W-:Y:S01]  /*96a0*/  STSM.16.M88.4 [R190], R160 ;  /* 0x000000a0be007844 */ /* 0x0005e20000000200 */
[----:B------:R-:W-:Y:S01]  /*96b0*/  FADD.FTZ R216, R216, R207 ;  /* 0x000000cfd8d87221 */ /* 0x000fe20000010000 */
[----:B------:R-:W-:-:S03]  /*96c0*/  FADD.FTZ R176, R176, R173 ;  /* 0x000000adb0b07221 */ /* 0x000fc60000010000 */
[----:B------:R-:W-:Y:S01]  /*96d0*/  FADD.FTZ R217, R217, R216 ;  /* 0x000000d8d9d97221 */ /* 0x000fe20000010000 */
[----:B------:R-:W1:Y:S01]  /*96e0*/  MUFU.EX2 R183, R183 ;  /* 0x000000b700b77308 */ /* 0x000e620000000800 */
[----:B------:R-:W-:Y:S02]  /*96f0*/  FADD.FTZ R177, R177, R176 ;  /* 0x000000b0b1b17221 */ /* 0x000fe40000010000 */
[----:B------:R-:W-:Y:S02]  /*9700*/  FADD.FTZ R218, R218, R217 ;  /* 0x000000d9dada7221 */ /* 0x000fe40000010000 */
[----:B------:R-:W-:Y:S02]  /*9710*/  FADD.FTZ R180, R180, R177 ;  /* 0x000000b1b4b47221 */ /* 0x000fe40000010000 */
[----:B------:R-:W-:Y:S01]  /*9720*/  FADD.FTZ R219, R219, R218 ;  /* 0x000000dadbdb7221 */ /* 0x000fe20000010000 */
[----:B0-----:R-:W-:Y:S01]  /*9730*/  F2FP.BF16.F32.PACK_AB R166, R205, R210 ;  /* 0x000000d2cda6723e */ /* 0x001fe200000010ff */
[----:B------:R-:W-:-:S02]  /*9740*/  FADD.FTZ R181, R181, R180 ;  /* 0x000000b4b5b57221 */ /* 0x000fc40000010000 */
[----:B------:R-:W-:Y:S02]  /*9750*/  FADD.FTZ R220, R220, R219 ;  /* 0x000000dbdcdc7221 */ /* 0x000fe40000010000 */
[----:B------:R-:W-:Y:S02]  /*9760*/  FADD.FTZ R181, R204, R181 ;  /* 0x000000b5ccb57221 */ /* 0x000fe40000010000 */
[----:B------:R-:W-:Y:S01]  /*9770*/  FADD.FTZ R221, R221, R220 ;  /* 0x000000dcdddd7221 */ /* 0x000fe20000010000 */
[----:B-1----:R-:W-:Y:S01]  /*9780*/  F2FP.BF16.F32.PACK_AB R167, R183, R182 ;  /* 0x000000b6b7a7723e */ /* 0x002fe200000010ff */
[----:B------:R-:W-:Y:S02]  /*9790*/  FADD.FTZ R170, R170, R181 ;  /* 0x000000b5aaaa7221 */ /* 0x000fe40000010000 */
        /* <DEDUP_REMOVED lines=9> */
[C---:B------:R-:W-:Y:S01]  /*9830*/  IADD3 R212, R213.reuse, 0x100, RZ ;  /* 0x00000100d5d47810 */ /* 0x040fe20007ffe0ff */
        /* <DEDUP_REMOVED lines=38> */
.L_x_4081:
        /* <DEDUP_REMOVED lines=9> */
.L_x_4071:
[----:B------:R-:W-:-:S13]  /*9b30*/  ISETP.GE.AND P1, PT, R200, UR61, PT ;  /* 0x0000003dc8007c0c */ /* 0x000fda000bf26270 */
[----:B------:R-:W-:Y:S05]  /*9b40*/  @!P1 BRA `(.L_x_4083) ;  /* 0x0000002800dc9947 */ /* 0x000fea0003800000 */
[----:B------:R-:W-:Y:S01]  /*9b50*/  IMAD.MOV.U32 R209, RZ, RZ, R168 ;  /* 0x000000ffffd17224 */ /* 0x000fe200078e00a8 */
[----:B------:R-:W-:Y:S01]  /*9b60*/  ULDC UR39, c[0x0][0xa80] ;  /* 0x0002a00000277ab9 */ /* 0x000fe20000000800 */
[----:B------:R-:W-:Y:S02]  /*9b70*/  IMAD.MOV.U32 R186, RZ, RZ, R185 ;  /* 0x000000ffffba7224 */ /* 0x000fe400078e00b9 */
[----:B------:R-:W-:-:S07]  /*9b80*/  IMAD.MOV.U32 R211, RZ, RZ, R22 ;  /* 0x000000ffffd37224 */ /* 0x000fce00078e0016 */
.L_x_4094:
[----:B------:R-:W-:-:S05]  /*9b90*/  VIADD R22, R211, 0x1 ;  /* 0x00000001d3167836 */ /* 0x000fca0000000000 */
[----:B------:R-:W-:-:S04]  /*9ba0*/  ISETP.NE.AND P1, PT, R22, 0x2, PT ;  /* 0x000000021600780c */ /* 0x000fc80003f25270 */
[----:B01----:R-:W-:Y:S02]  /*9bb0*/  SEL R152, RZ, 0x1, P1 ;  /* 0x00000001ff987807 */ /* 0x003fe40000800000 */
[----:B------:R-:W-:Y:S02]  /*9bc0*/  SEL R22, R22, RZ, P1 ;  /* 0x000000ff16167207 */ /* 0x000fe40000800000 */
[----:B------:R-:W-:-:S13]  /*9bd0*/  R2UR UR6, R152 ;  /* 0x00000000980672ca */ /* 0x000fda00000e0000 */
[----:B------:R-:W-:Y:S01]  /*9be0*/  ULOP3.LUT UR38, UR38, UR6, URZ, 0x3c, !UPT ;  /* 0x0000000626267292 */ /* 0x000fe2000f8e3c3f */
[----:B------:R-:W-:Y:S11]  /*9bf0*/  @!P0 BRA `(.L_x_4084) ;  /* 0x0000000000048947 */ /* 0x000ff60003800000 */
[----:B------:R-:W-:Y:S01]  /*9c00*/  BPT.TRAP 0x1 ;  /* 0x000000040000795c */ /* 0x000fe20000300000 */
.L_x_4084:
[----:B------:R-:W-:Y:S02]  /*9c10*/  IMAD.U32 R196, RZ, RZ, UR38 ;  /* 0x00000026ffc47e24 */ /* 0x000fe4000f8e00ff */
[----:B------:R-:W-:-:S03]  /*9c20*/  IMAD R195, R22, 0x8, R198 ;  /* 0x0000000816c37824 */ /* 0x000fc600078e02c6 */
[----:B------:R-:W-:-:S04]  /*9c30*/  SHF.L.U32 R196, R196, 0x1f, RZ ;  /* 0x0000001fc4c47819 */ /* 0x000fc800000006ff */
[----:B------:R0:W1:Y:S01]  /*9c40*/  SYNCS.PHASECHK.TRANS64.TRYWAIT P1, [R195+URZ+0x38830], R196 ;  /* 0x038830c4c30075a7 */ /* 0x000062000802017f */
[----:B------:R-:W-:Y:S05]  /*9c50*/  @!P0 BRA `(.L_x_4085) ;  /* 0x0000000000048947 */ /* 0x000fea0003800000 */
[----:B------:R-:W-:Y:S01]  /*9c60*/  BPT.TRAP 0x1 ;  /* 0x000000040000795c */ /* 0x000fe20000300000 */
.L_x_4085:
[----:B------:R-:W-:Y:S01]  /*9c70*/  IMAD R185, R22, 0x200, R191 ;  /* 0x0000020016b97824 */ /* 0x000fe200078e02bf */
[----:B-1----:R-:W-:Y:S06]  /*9c80*/  @P1 BRA `(.L_x_4086) ;  /* 0x0000000000081947 */ /* 0x002fec0003800000 */
[----:B------:R-:W1:Y:S02]  /*9c90*/  SYNCS.PHASECHK.TRANS64.TRYWAIT P1, [R195+URZ+0x38830], R196 ;  /* 0x038830c4c30075a7 */ /* 0x000e64000802017f */
[----:B-1----:R-:W-:Y:S05]  /*9ca0*/  @!P1 BRA `(.L_x_4087) ;  /* 0x000000a4004c9947 */ /* 0x002fea0003800000 */
.L_x_4086:
[----:B------:R-:W-:Y:S01]  /*9cb0*/  R2UR UR58, R185 ;  /* 0x00000000b93a72ca */ /* 0x000fe200000e0000 */
[----:B------:R-:W-:Y:S01]  /*9cc0*/  WARPGROUP.ARRIVE ;  /* 0x00000000000079c5 */ /* 0x000fe20000000000 */
[----:B------:R-:W-:Y:S01]  /*9cd0*/  R2UR UR56, R10 ;  /* 0x000000000a3872ca */ /* 0x000fe200000e0000 */
[----:B------:R-:W-:Y:S01]  /*9ce0*/  UMOV UR59, 0x40000040 ;  /* 0x40000040003b7882 */ /* 0x000fe20000000000 */
[----:B------:R-:W-:Y:S01]  /*9cf0*/  R2UR UR57, R11 ;  /* 0x000000000b3972ca */ /* 0x000fe200000e0000 */
[----:B------:R-:W-:-:S12]  /*9d00*/  VIADD R201, R185, 0x2 ;  /* 0x00000002b9c97836 */ /* 0x000fd80000000000 */
        /* <DEDUP_REMOVED lines=27> */
.L_x_4088:
[----:B------:R2:W3:Y:S01]  /*9ec0*/  SYNCS.PHASECHK.TRANS64.TRYWAIT P1, [R195+URZ+0x38850], R196 ;  /* 0x038850c4c30075a7 */ /* 0x0004e2000802017f */
[----:B------:R-:W-:Y:S05]  /*9ed0*/  @!P0 BRA `(.L_x_4089) ;  /* 0x0000000000048947 */ /* 0x000fea0003800000 */
[----:B------:R-:W-:Y:S01]  /*9ee0*/  BPT.TRAP 0x1 ;  /* 0x000000040000795c */ /* 0x000fe20000300000 */
.L_x_4089:
[----:B------:R-:W-:Y:S01]  /*9ef0*/  LEA R185, R22, R18, 0xc ;  /* 0x0000001216b97211 */ /* 0x000fe200078e60ff */
[----:B---3--:R-:W-:Y:S06]  /*9f00*/  @P1 BRA `(.L_x_4090) ;  /* 0x0000000000081947 */ /* 0x008fec0003800000 */
[----:B------:R-:W3:Y:S02]  /*9f10*/  SYNCS.PHASECHK.TRANS64.TRYWAIT P1, [R195+URZ+0x38850], R196 ;  /* 0x038850c4c30075a7 */ /* 0x000ee4000802017f */
[----:B---3--:R-:W-:Y:S05]  /*9f20*/  @!P1 BRA `(.L_x_4091) ;  /* 0x000000a000c09947 */ /* 0x008fea0003800000 */
.L_x_4090:
[----:B------:R-:W-:Y:S01]  /*9f30*/  R2UR UR58, R185 ;  /* 0x00000000b93a72ca */ /* 0x000fe200000e0000 */
[----:B------:R-:W-:Y:S01]  /*9f40*/  WARPGROUP.ARRIVE ;  /* 0x00000000000079c5 */ /* 0x000fe20000000000 */
[----:B------:R-:W-:Y:S01]  /*9f50*/  R2UR UR56, R6 ;  /* 0x00000000063872ca */ /* 0x000fe200000e0000 */
[----:B------:R-:W-:Y:S01]  /*9f60*/  UMOV UR59, 0x40000040 ;  /* 0x40000040003b7882 */ /* 0x000fe20000000000 */
[----:B------:R-:W-:Y:S01]  /*9f70*/  R2UR UR57, R7 ;  /* 0x00000000073972ca */ /* 0x000fe200000e0000 */
[C---:B0123--:R-:W-:Y:S01]  /*9f80*/  VIADD R196, R185.reuse, 0x2 ;  /* 0x00000002b9c47836 */ /* 0x04ffe20000000000 */
        /* <DEDUP_REMOVED lines=67> */
[----:B------:R-:W-:-:S04]  /*a3c0*/  SEL R196, RZ, 0x2, !P1 ;  /* 0x00000002ffc47807 */ /* 0x000fc80004800000 */
[----:B------:R-:W-:Y:S01]  /*a3d0*/  IADD3 R202, R184, R196, RZ ;  /* 0x000000c4b8ca7210 */ /* 0x000fe20007ffe0ff */
        /* <DEDUP_REMOVED lines=210> */
.L_x_4092:
        /* <DEDUP_REMOVED lines=38> */
[----:B------:R-:W0:Y:S01]  /*b360*/  MUFU.EX2 R186, R202 ;  /* 0x000000ca00ba7308 */ /* 0x000e220000000800 */
        /* <DEDUP_REMOVED lines=19> */
[----:B0-----:R-:W-:Y:S01]  /*b4a0*/  FMUL.FTZ R24, R24, R186 ;  /* 0x000000ba18187220 */ /* 0x001fe20000410000 */
        /* <DEDUP_REMOVED lines=105> */
[-C--:B-1----:R-:W-:Y:S01]  /*bb40*/  FMUL.FTZ R26, R26, R181.reuse ;  /* 0x000000b51a1a7220 */ /* 0x082fe20000410000 */
[----:B------:R1:W-:Y:S01]  /*bb50*/  @!P1 STS [R153+0x38420], R181 ;  /* 0x038420b599009388 */ /* 0x0003e20000000800 */
[----:B0-----:R-:W-:Y:S01]  /*bb60*/  F2FP.BF16.F32.PACK_AB R154, R203, R202 ;  /* 0x000000cacb9a723e */ /* 0x001fe200000010ff */
[-C--:B------:R-:W-:Y:S01]  /*bb70*/  FMUL.FTZ R27, R27, R181.reuse ;  /* 0x000000b51b1b7220 */ /* 0x080fe20000410000 */
[----:B------:R-:W-:Y:S01]  /*bb80*/  F2FP.BF16.F32.PACK_AB R158, R207, R206 ;  /* 0x000000cecf9e723e */ /* 0x000fe200000010ff */
[-C--:B------:R-:W-:Y:S01]  /*bb90*/  FMUL.FTZ R30, R30, R181.reuse ;  /* 0x000000b51e1e7220 */ /* 0x080fe20000410000 */
        /* <DEDUP_REMOVED lines=169> */
.L_x_4093:
        /* <DEDUP_REMOVED lines=9> */
.L_x_4083:
[----:B------:R-:W2:Y:S01]  /*c6c0*/  SHFL.BFLY PT, R0, R21, 0x2, 0x1f ;  /* 0x0c401f0015007f89 */ /* 0x000ea200000e0000 */
[----:B------:R-:W-:Y:S08]  /*c6d0*/  BAR.ARV 0x8, 0x100 ;  /* 0x0204000000007b1d */ /* 0x000ff00000002000 */
[----:B------:R-:W-:Y:S01]  /*c6e0*/  BAR.SYNC.DEFER_BLOCKING 0xf, 0x100 ;  /* 0x03c4000000007b1d */ /* 0x000fe20000010000 */
[----:B------:R-:W-:Y:S01]  /*c6f0*/  ISETP.NE.AND P0, PT, R194, RZ, PT ;  /* 0x000000ffc200720c */ /* 0x000fe20003f05270 */
[----:B------:R-:W-:-:S02]  /*c700*/  IMAD R7, R22, 0x40, R192 ;  /* 0x0000004016077824 */ /* 0x000fc400078e02c0 */
[----:B------:R-:W-:Y:S02]  /*c710*/  IMAD.U32 R8, RZ, RZ, UR6 ;  /* 0x00000006ff087e24 */ /* 0x000fe4000f8e00ff */
[----:B------:R-:W3:Y:S01]  /*c720*/  SHFL.BFLY PT, R5, R20, 0x2, 0x1f ;  /* 0x0c401f0014057f89 */ /* 0x000ee200000e0000 */
[----:B--2---:R-:W-:-:S07]  /*c730*/  FADD.FTZ R2, R0, R21 ;  /* 0x0000001500027221 */ /* 0x004fce0000010000 */
[----:B------:R-:W-:Y:S01]  /*c740*/  @!P0 LEA R198, R7, R198, 0x2 ;  /* 0x000000c607c68211 */ /* 0x000fe200078e10ff */
[----:B------:R-:W2:Y:S01]  /*c750*/  SHFL.BFLY PT, R3, R2, 0x1, 0x1f ;  /* 0x0c201f0002037f89 */ /* 0x000ea200000e0000 */
[----:B---3--:R-:W-:-:S05]  /*c760*/  FADD.FTZ R5, R5, R20 ;  /* 0x0000001405057221 */ /* 0x008fca0000010000 */
[----:B------:R-:W3:Y:S01]  /*c770*/  SHFL.BFLY PT, R0, R5, 0x1, 0x1f ;  /* 0x0c201f0005007f89 */ /* 0x000ee200000e0000 */
[----:B--2---:R-:W-:Y:S01]  /*c780*/  FADD.FTZ R4, R2, R3 ;  /* 0x0000000302047221 */ /* 0x004fe20000010000 */
[----:B------:R-:W-:Y:S02]  /*c790*/  IMAD.MOV.U32 R3, RZ, RZ, RZ ;  /* 0x000000ffff037224 */ /* 0x000fe400078e00ff */
[----:B------:R-:W-:Y:S02]  /*c7a0*/  IMAD.MOV.U32 R2, RZ, RZ, -0x800000 ;  /* 0xff800000ff027424 */ /* 0x000fe400078e00ff */
[----:B------:R-:W-:-:S13]  /*c7b0*/  FSETP.NE.FTZ.AND P1, PT, R4, RZ, PT ;  /* 0x000000ff0400720b */ /* 0x000fda0003f35000 */
[----:B------:R-:W2:Y:S01]  /*c7c0*/  @P1 MUFU.RCP R3, R4 ;  /* 0x0000000400031308 */ /* 0x000ea20000001000 */
[----:B---3--:R-:W-:Y:S01]  /*c7d0*/  FADD.FTZ R6, R5, R0 ;  /* 0x0000000005067221 */ /* 0x008fe20000010000 */
[----:B------:R-:W-:-:S04]  /*c7e0*/  IMAD.MOV.U32 R0, RZ, RZ, RZ ;  /* 0x000000ffff007224 */ /* 0x000fc800078e00ff */
[----:B------:R-:W-:Y:S02]  /*c7f0*/  FSETP.NE.FTZ.AND P2, PT, R6, RZ, PT ;  /* 0x000000ff0600720b */ /* 0x000fe40003f55000 */
[----:B------:R3:W4:Y:S01]  /*c800*/  @P1 MUFU.LG2 R5, R4 ;  /* 0x0000000400051308 */ /* 0x0007220000000c00 */
[----:B--2---:R2:W-:Y:S01]  /*c810*/  @!P0 STS [R198+0x38400], R3 ;  /* 0x03840003c6008388 */ /* 0x0045e20000000800 */
[----:B---3--:R-:W-:Y:S02]  /*c820*/  IMAD.MOV.U32 R4, RZ, RZ, -0x800000 ;  /* 0xff800000ff047424 */ /* 0x008fe400078e00ff */
[----:B------:R-:W-:-:S07]  /*c830*/  FMUL.FTZ R24, R24, R3 ;  /* 0x0000000318187220 */ /* 0x000fce0000410000 */
[----:B------:R-:W3:Y:S01]  /*c840*/  @P2 MUFU.RCP R0, R6 ;  /* 0x0000000600002308 */ /* 0x000ee20000001000 */
[----:B------:R-:W-:Y:S01]  /*c850*/  @P2 FMUL.FTZ R8, R8, 0.69314718246459960938 ;  /* 0x3f31721808082820 */ /* 0x000fe20000410000 */
[-C--:B------:R-:W-:Y:S01]  /*c860*/  FMUL.FTZ R25, R25, R3.reuse ;  /* 0x0000000319197220 */ /* 0x080fe20000410000 */
[-C--:B------:R-:W-:Y:S01]  /*c870*/  FMUL.FTZ R28, R28, R3.reuse ;  /* 0x000000031c1c7220 */ /* 0x080fe20000410000 */
[-C--:B------:R-:W-:Y:S01]  /*c880*/  FMUL.FTZ R29, R29, R3.reuse ;  /* 0x000000031d1d7220 */ /* 0x080fe20000410000 */
[----:B----4-:R-:W-:Y:S01]  /*c890*/  @P1 FMUL.FTZ R5, R5, 0.69314718246459960938 ;  /* 0x3f31721805051820 */ /* 0x010fe20000410000 */
[-C--:B------:R-:W-:Y:S01]  /*c8a0*/  FMUL.FTZ R32, R32, R3.reuse ;  /* 0x0000000320207220 */ /* 0x080fe20000410000 */
[-C--:B------:R-:W-:Y:S01]  /*c8b0*/  FMUL.FTZ R33, R33, R3.reuse ;  /* 0x0000000321217220 */ /* 0x080fe20000410000 */
[----:B------:R4:W5:Y:S01]  /*c8c0*/  @P2 MUFU.LG2 R7, R6 ;  /* 0x0000000600072308 */ /* 0x0009620000000c00 */
        /* <DEDUP_REMOVED lines=8> */
[----:B---3--:R2:W-:Y:S01]  /*c950*/  @!P0 STS [R198+0x38420], R0 ;  /* 0x03842000c6008388 */ /* 0x0085e20000000800 */
[----:B----4-:R-:W-:-:S02]  /*c960*/  IMAD.U32 R6, RZ, RZ, UR6 ;  /* 0x00000006ff067e24 */ /* 0x010fc4000f8e00ff */
[-C--:B------:R-:W-:Y:S01]  /*c970*/  FMUL.FTZ R52, R52, R3.reuse ;  /* 0x0000000334347220 */ /* 0x080fe20000410000 */
[-C--:B------:R-:W-:Y:S01]  /*c980*/  FMUL.FTZ R53, R53, R3.reuse ;  /* 0x0000000335357220 */ /* 0x080fe20000410000 */
[-C--:B------:R-:W-:Y:S01]  /*c990*/  FMUL.FTZ R56, R56, R3.reuse ;  /* 0x0000000338387220 */ /* 0x080fe20000410000 */
[----:B------:R-:W-:Y:S01]  /*c9a0*/  @P1 FMUL.FTZ R6, R6, 0.69314718246459960938 ;  /* 0x3f31721806061820 */ /* 0x000fe20000410000 */
[-C--:B------:R-:W-:Y:S01]  /*c9b0*/  FMUL.FTZ R57, R57, R3.reuse ;  /* 0x0000000339397220 */ /* 0x080fe20000410000 */
[-C--:B------:R-:W-:Y:S01]  /*c9c0*/  FMUL.FTZ R60, R60, R3.reuse ;  /* 0x000000033c3c7220 */ /* 0x080fe20000410000 */
[----:B-----5:R-:W-:Y:S01]  /*c9d0*/  @P2 FMUL.FTZ R7, R7, 0.69314718246459960938 ;  /* 0x3f31721807072820 */ /* 0x020fe20000410000 */
        /* <DEDUP_REMOVED lines=112> */
[----:B--2---:R-:W-:Y:S06]  /*d0e0*/  BAR.ARV 0xe, 0x100 ;  /* 0x0384000000007b1d */ /* 0x004fec0000002000 */
.L_x_4052:
[----:B------:R-:W-:Y:S05]  /*d0f0*/  @P0 BRA `(.L_x_4095) ;  /* 0x0000002400080947 */ /* 0x000fea0003800000 */
[----:B------:R-:W2:Y:S01]  /*d100*/  LDL R156, [R1] ;  /* 0x00000000019c7983 */ /* 0x000ea20000100800 */
[----:B------:R-:W3:Y:S01]  /*d110*/  S2UR UR5, SR_CgaCtaId ;  /* 0x00000000000579c3 */ /* 0x000ee20000008800 */
[----:B------:R-:W-:Y:S01]  /*d120*/  UMOV UR4, 0x400 ;  /* 0x0000040000047882 */ /* 0x000fe20000000000 */
[----:B------:R-:W4:Y:S06]  /*d130*/  S2R R0, SR_TID.X ;  /* 0x0000000000007919 */ /* 0x000f2c0000002100 */
[----:B------:R-:W5:Y:S08]  /*d140*/  S2UR UR6, SR_CTAID.Y ;  /* 0x00000000000679c3 */ /* 0x000f700000002600 */
[----:B------:R-:W5:Y:S08]  /*d150*/  LDC R10, c[0x0][0xd50] ;  /* 0x00035400ff0a7b82 */ /* 0x000f700000000800 */
[----:B------:R-:W0:Y:S01]  /*d160*/  LDC R6, c[0x0][0xce8] ;  /* 0x00033a00ff067b82 */ /* 0x000e220000000800 */
[----:B---3--:R-:W-:-:S04]  /*d170*/  ULEA UR4, UR5, UR4, 0x18 ;  /* 0x0000000405047291 */ /* 0x008fc8000f8ec03f */
[----:B------:R-:W-:-:S04]  /*d180*/  UIADD3 UR4, UR4, 0x38820, URZ ;  /* 0x0003882004047890 */ /* 0x000fc8000fffe03f */
[----:B------:R-:W-:Y:S01]  /*d190*/  UPRMT UR4, URZ, 0x654, UR4 ;  /* 0x000006543f047896 */ /* 0x000fe20008000004 */
[----:B------:R-:W-:Y:S01]  /*d1a0*/  BAR.SYNC.DEFER_BLOCKING 0x1, 0x100 ;  /* 0x0044000000007b1d */ /* 0x000fe20000010000 */
[----:B----4-:R-:W-:-:S05]  /*d1b0*/  VIADD R20, R0, 0xffffff80 ;  /* 0xffffff8000147836 */ /* 0x010fca0000000000 */
[----:B------:R-:W-:-:S04]  /*d1c0*/  SHF.R.S32.HI R21, RZ, 0x1f, R20 ;  /* 0x0000001fff157819 */ /* 0x000fc80000011414 */
[----:B------:R-:W-:-:S04]  /*d1d0*/  LEA.HI R9, R21, R20, RZ, 0x7 ;  /* 0x0000001415097211 */ /* 0x000fc800078f38ff */
[----:B------:R-:W-:Y:S02]  /*d1e0*/  SHF.R.S32.HI R0, RZ, 0x7, R9 ;  /* 0x00000007ff007819 */ /* 0x000fe40000011409 */
[----:B------:R-:W-:Y:S02]  /*d1f0*/  LOP3.LUT R5, R9, 0xffffff80, RZ, 0xc0, !PT ;  /* 0xffffff8009057812 */ /* 0x000fe400078ec0ff */
[----:B0-----:R-:W-:Y:S01]  /*d200*/  ISETP.NE.AND P1, PT, R6, 0x1, PT ;  /* 0x000000010600780c */ /* 0x001fe20003f25270 */
[----:B------:R-:W0:Y:S02]  /*d210*/  SHFL.IDX PT, R7, R0, RZ, 0x1f ;  /* 0x00001fff00077589 */ /* 0x000e2400000e0000 */
[----:B------:R-:W-:Y:S01]  /*d220*/  IMAD.IADD R8, R20, 0x1, -R5 ;  /* 0x0000000114087824 */ /* 0x000fe200078e0a05 */
[----:B------:R-:W-:Y:S04]  /*d230*/  SYNCS.ARRIVE.TRANS64.RED.A1T0 RZ, [UR4], RZ ;  /* 0x000000ffffff79a7 */ /* 0x000fe80008100404 */
[----:B------:R-:W-:-:S02]  /*d240*/  SHF.R.S32.HI R155, RZ, 0x1f, R8 ;  /* 0x0000001fff9b7819 */ /* 0x000fc40000011408 */
[----:B0-----:R-:W-:Y:S02]  /*d250*/  ISETP.NE.AND P0, PT, R7, RZ, PT ;  /* 0x000000ff0700720c */ /* 0x001fe40003f05270 */
[----:B------:R-:W-:-:S04]  /*d260*/  LEA.HI R7, R155, R8, RZ, 0x2 ;  /* 0x000000089b077211 */ /* 0x000fc800078f10ff */
[----:B------:R-:W-:Y:S02]  /*d270*/  SHF.R.S32.HI R154, RZ, 0x2, R7 ;  /* 0x00000002ff9a7819 */ /* 0x000fe40000011407 */
[----:B--2---:R-:W-:-:S13]  /*d280*/  R2UR UR7, R156 ;  /* 0x000000009c0772ca */ /* 0x004fda00000e0000 */
[----:B------:R-:W-:-:S04]  /*d290*/  IMAD R3, RZ, RZ, -UR7 ;  /* 0x80000007ff037e24 */ /* 0x000fc8000f8e02ff */
[----:B-----5:R-:W-:Y:S01]  /*d2a0*/  IMAD R3, R10, R3, UR6 ;  /* 0x000000060a037e24 */ /* 0x020fe2000f8e0203 */
[----:B------:R-:W-:-:S04]  /*d2b0*/  USHF.R.S32.HI UR6, URZ, 0x1f, UR7 ;  /* 0x0000001f3f067899 */ /* 0x000fc80008011407 */
[----:B------:R-:W-:Y:S01]  /*d2c0*/  SHF.R.S32.HI R5, RZ, 0x1f, R3 ;  /* 0x0000001fff057819 */ /* 0x000fe20000011403 */
[----:B------:R-:W-:Y:S07]  /*d2d0*/  @P0 BRA `(.L_x_4096) ;  /* 0x0000000400480947 */ /* 0x000fee0003800000 */
[----:B------:R-:W0:Y:S01]  /*d2e0*/  LDC R16, c[0x0][0xce8] ;  /* 0x00033a00ff107b82 */ /* 0x000e220000000800 */
[----:B------:R-:W-:Y:S01]  /*d2f0*/  LOP3.LUT R9, R9, 0xffffff80, RZ, 0xc0, !PT ;  /* 0xffffff8009097812 */ /* 0x000fe200078ec0ff */
[----:B------:R-:W2:Y:S01]  /*d300*/  S2R R22, SR_CTAID.X ;  /* 0x0000000000167919 */ /* 0x000ea20000002500 */
[----:B------:R-:W-:Y:S01]  /*d310*/  LEA.HI R11, R21, R20, RZ, 0x2 ;  /* 0x00000014150b7211 */ /* 0x000fe200078f10ff */
[----:B------:R-:W-:Y:S01]  /*d320*/  ULDC.64 UR4, c[0x0][0xcd0] ;  /* 0x0003340000047ab9 */ /* 0x000fe20000000a00 */
[----:B------:R-:W-:Y:S01]  /*d330*/  R2UR UR10, R156 ;  /* 0x000000009c0a72ca */ /* 0x000fe200000e0000 */
[C---:B------:R-:W-:Y:S01]  /*d340*/  IMAD.IADD R23, R20.reuse, 0x1, -R9 ;  /* 0x0000000114177824 */ /* 0x040fe200078e0a09 */
[----:B------:R-:W-:Y:S01]  /*d350*/  LOP3.LUT R11, R11, 0xfffffffc, RZ, 0xc0, !PT ;  /* 0xfffffffc0b0b7812 */ /* 0x000fe200078ec0ff */
[----:B------:R-:W3:Y:S03]  /*d360*/  S2UR UR7, SR_CTAID.Z ;  /* 0x00000000000779c3 */ /* 0x000ee60000002700 */
[----:B------:R-:W-:Y:S01]  /*d370*/  SHF.R.S32.HI R10, RZ, 0x1f, R23 ;  /* 0x0000001fff0a7819 */ /* 0x000fe20000011417 */
[----:B------:R-:W-:-:S03]  /*d380*/  IMAD.IADD R11, R20, 0x1, -R11 ;  /* 0x00000001140b7824 */ /* 0x000fc600078e0a0b */
[CC--:B-1----:R-:W-:Y:S01]  /*d390*/  LEA.HI R152, R10.reuse, R23.reuse, RZ, 0x2 ;  /* 0x000000170a987211 */ /* 0x0c2fe200078f10ff */
[----:B------:R-:W1:Y:S01]  /*d3a0*/  LDC.64 R18, c[0x0][0xcd8] ;  /* 0x00033600ff127b82 */ /* 0x000e620000000a00 */
[----:B------:R-:W-:Y:S01]  /*d3b0*/  LEA.HI R10, R10, R23, RZ, 0x5 ;  /* 0x000000170a0a7211 */ /* 0x000fe200078f28ff */
[----:B------:R-:W-:Y:S01]  /*d3c0*/  UIMAD.WIDE.U32 UR8, UR10, UR4, URZ ;  /* 0x000000040a0872a5 */ /* 0x000fe2000f8e003f */
[--C-:B------:R-:W-:Y:S01]  /*d3d0*/  SHF.R.S32.HI R9, RZ, 0x2, R152.reuse ;  /* 0x00000002ff097819 */ /* 0x100fe20000011498 */
[----:B------:R-:W-:Y:S01]  /*d3e0*/  UIMAD UR4, UR6, UR4, URZ ;  /* 0x00000004060472a4 */ /* 0x000fe2000f8e023f */
[----:B------:R-:W-:Y:S02]  /*d3f0*/  SHF.R.S32.HI R12, RZ, 0x1f, R152 ;  /* 0x0000001fff0c7819 */ /* 0x000fe40000011498 */
[----:B------:R-:W-:Y:S01]  /*d400*/  SHF.R.S32.HI R10, RZ, 0x5, R10 ;  /* 0x00000005ff0a7819 */ /* 0x000fe2000001140a */
[----:B------:R-:W-:Y:S01]  /*d410*/  UIMAD UR4, UR10, UR5, UR4 ;  /* 0x000000050a0472a4 */ /* 0x000fe2000f8e0204 */
[----:B0-----:R-:W-:-:S02]  /*d420*/  ISETP.NE.AND P0, PT, R16, 0x1, PT ;  /* 0x000000011000780c */ /* 0x001fc40003f05270 */
[----:B------:R-:W-:Y:S01]  /*d430*/  LEA.HI R12, R12, R9, RZ, 0x3 ;  /* 0x000000090c0c7211 */ /* 0x000fe200078f18ff */
[----:B------:R-:W-:Y:S01]  /*d440*/  UIADD3 UR4, UR9, UR4, URZ ;  /* 0x0000000409047290 */ /* 0x000fe2000fffe03f */
[----:B------:R-:W-:Y:S02]  /*d450*/  LOP3.LUT R152, R152, 0x7ffffffc, RZ, 0xc0, !PT ;  /* 0x7ffffffc98987812 */ /* 0x000fe400078ec0ff */
[----:B------:R-:W-:Y:S01]  /*d460*/  LOP3.LUT R12, R12, 0xfffffff8, RZ, 0xc0, !PT ;  /* 0xfffffff80c0c7812 */ /* 0x000fe200078ec0ff */
[----:B---3--:R-:W-:Y:S02]  /*d470*/  USHF.R.S32.HI UR5, URZ, 0x1f, UR7 ;  /* 0x0000001f3f057899 */ /* 0x008fe40008011407 */
[----:B------:R-:W-:Y:S02]  /*d480*/  IMAD.IADD R152, R23, 0x1, -R152 ;  /* 0x0000000117987824 */ /* 0x000fe400078e0a98 */
[----:B------:R-:W-:Y:S01]  /*d490*/  IMAD.IADD R9, R9, 0x1, -R12 ;  /* 0x0000000109097824 */ /* 0x000fe200078e0a0c */
[----:B------:R-:W-:Y:S01]  /*d4a0*/  LEA.HI R12, R11, R11, RZ, 0x1 ;  /* 0x0000000b0b0c7211 */ /* 0x000fe200078f08ff */
[----:B------:R-:W0:Y:S01]  /*d4b0*/  @P0 LDC R14, c[0x0][0xcec] ;  /* 0x00033b00ff0e0b82 */ /* 0x000e220000000800 */
[----:B------:R-:W-:-:S02]  /*d4c0*/  IMAD.SHL.U32 R152, R152, 0x2, RZ ;  /* 0x0000000298987824 */ /* 0x000fc400078e00ff */
[----:B------:R-:W-:Y:S01]  /*d4d0*/  LOP3.LUT R12, R12, 0x1ffffffe, RZ, 0xc0, !PT ;  /* 0x1ffffffe0c0c7812 */ /* 0x000fe200078ec0ff */
[----:B------:R-:W-:Y:S02]  /*d4e0*/  IMAD R153, R10, 0x10, R9 ;  /* 0x000000100a997824 */ /* 0x000fe400078e0209 */
[----:B------:R-:W-:Y:S02]  /*d4f0*/  IMAD.U32 R10, RZ, RZ, UR8 ;  /* 0x00000008ff0a7e24 */ /* 0x000fe4000f8e00ff */
[----:B------:R-:W3:Y:S01]  /*d500*/  @P0 LDC R17, c[0x0][0xcf0] ;  /* 0x00033c00ff110b82 */ /* 0x000ee20000000800 */
[----:B------:R-:W-:Y:S02]  /*d510*/  IMAD.IADD R12, R11, 0x1, -R12 ;  /* 0x000000010b0c7824 */ /* 0x000fe400078e0a0c */
[----:B------:R-:W-:Y:S02]  /*d520*/  IMAD.U32 R11, RZ, RZ, UR9 ;  /* 0x00000009ff0b7e24 */ /* 0x000fe4000f8e00ff */
[----:B------:R-:W-:-:S02]  /*d530*/  IMAD R9, R12, 0x8, R153 ;  /* 0x000000080c097824 */ /* 0x000fc400078e0299 */
[----:B-1----:R-:W-:Y:S02]  /*d540*/  IMAD R12, R18, UR5, RZ ;  /* 0x00000005120c7c24 */ /* 0x002fe4000f8e02ff */
[----:B------:R-:W-:Y:S01]  /*d550*/  IMAD.U32 R11, RZ, RZ, UR4 ;  /* 0x00000004ff0b7e24 */ /* 0x000fe2000f8e00ff */
[----:B--2---:R-:W-:Y:S01]  /*d560*/  LEA R9, R22, R9, 0x6 ;  /* 0x0000000916097211 */ /* 0x004fe200078e30ff */
[----:B------:R-:W-:Y:S01]  /*d570*/  IMAD R15, R19, UR7, R12 ;  /* 0x00000007130f7c24 */ /* 0x000fe2000f8e020c */
[----:B------:R-:W-:Y:S01]  /*d580*/  ULDC.64 UR4, c[0x0][0xce0] ;  /* 0x0003380000047ab9 */ /* 0x000fe20000000a00 */
[----:B------:R-:W-:-:S04]  /*d590*/  IMAD.WIDE.U32 R10, R18, UR7, R10 ;  /* 0x00000007120a7c25 */ /* 0x000fc8000f8e000a */
[----:B0-----:R-:W-:-:S04]  /*d5a0*/  @P0 IMAD.HI.U32 R12, R9, R14, RZ ;  /* 0x0000000e090c0227 */ /* 0x001fc800078e00ff */
[----:B------:R-:W-:Y:S02]  /*d5b0*/  IMAD.MOV.U32 R13, RZ, RZ, R9 ;  /* 0x000000ffff0d7224 */ /* 0x000fe400078e0009 */
[----:B------:R-:W-:Y:S01]  /*d5c0*/  IMAD.IADD R11, R11, 0x1, R15 ;  /* 0x000000010b0b7824 */ /* 0x000fe200078e020f */
[----:B---3--:R-:W-:Y:S01]  /*d5d0*/  @P0 SHF.R.U32.HI R13, RZ, R17, R12 ;  /* 0x00000011ff0d0219 */ /* 0x008fe2000001160c */
[----:B------:R-:W-:Y:S02]  /*d5e0*/  IMAD R12, R5, UR4, RZ ;  /* 0x00000004050c7c24 */ /* 0x000fe4000f8e02ff */
[----:B------:R-:W-:Y:S01]  /*d5f0*/  IMAD.WIDE.U32 R10, R3, UR4, R10 ;  /* 0x00000004030a7c25 */ /* 0x000fe2000f8e000a */
[----:B------:R-:W-:-:S03]  /*d600*/  SHF.R.S32.HI R15, RZ, 0x1f, R13 ;  /* 0x0000001fff0f7819 */ /* 0x000fc6000001140d */
[----:B------:R-:W-:Y:S01]  /*d610*/  IMAD.MOV R14, RZ, RZ, -R13 ;  /* 0x000000ffff0e7224 */ /* 0x000fe200078e0a0d */
[----:B------:R-:W-:-:S03]  /*d620*/  IADD3 R10, P0, R13, R10, RZ ;  /* 0x0000000a0d0a7210 */ /* 0x000fc60007f1e0ff */
[----:B------:R-:W-:Y:S02]  /*d630*/  IMAD R9, R16, R14, R9 ;  /* 0x0000000e10097224 */ /* 0x000fe400078e0209 */
[----:B------:R-:W-:Y:S01]  /*d640*/  IMAD R14, R3, UR5, R12 ;  /* 0x00000005030e7c24 */ /* 0x000fe2000f8e020c */
[----:B------:R-:W-:Y:S02]  /*d650*/  ULDC.64 UR4, c[0x0][0xcc8] ;  /* 0x0003320000047ab9 */ /* 0x000fe40000000a00 */
        /* <DEDUP_REMOVED lines=10> */
[----:B------:R-:W-:Y:S01]  /*d700*/  LOP3.LUT R11, R12, 0xfffffe, RZ, 0xc0, !PT ;  /* 0x00fffffe0c0b7812 */ /* 0x000fe200078ec0ff */
[----:B------:R-:W-:Y:S01]  /*d710*/  IMAD R14, R16, UR4, RZ ;  /* 0x00000004100e7c24 */ /* 0x000fe2000f8e02ff */
[----:B------:R-:W-:Y:S01]  /*d720*/  LEA.HI.X R18, R10, UR5, R9, 0x2, P0 ;  /* 0x000000050a127c11 */ /* 0x000fe200080f1409 */
[----:B------:R-:W-:Y:S01]  /*d730*/  SHFL.IDX PT, R12, R17, 0x1, 0x1c1f ;  /* 0x003c1f00110c7f89 */ /* 0x000fe200000e0000 */
[----:B------:R-:W-:-:S02]  /*d740*/  IMAD R9, R22, 0x40, R153 ;  /* 0x0000004016097824 */ /* 0x000fc400078e0299 */
[----:B------:R-:W-:Y:S01]  /*d750*/  IMAD.IADD R15, R0, 0x1, -R11 ;  /* 0x00000001000f7824 */ /* 0x000fe200078e0a0b */
[----:B------:R-:W-:Y:S03]  /*d760*/  SHFL.IDX PT, R10, R17, RZ, 0x1c1f ;  /* 0x001c1fff110a7589 */ /* 0x000fe600000e0000 */
        /* <DEDUP_REMOVED lines=9> */
.L_x_4096:
[----:B------:R-:W2:Y:S01]  /*d800*/  S2R R14, SR_CTAID.X ;  /* 0x00000000000e7919 */ /* 0x000ea20000002500 */
[----:B------:R-:W-:Y:S01]  /*d810*/  LEA.HI R21, R21, R20, RZ, 0x2 ;  /* 0x0000001415157211 */ /* 0x000fe200078f10ff */
[----:B------:R-:W3:Y:S01]  /*d820*/  S2UR UR7, SR_CTAID.Z ;  /* 0x00000000000779c3 */ /* 0x000ee20000002700 */
[----:B------:R-:W-:Y:S01]  /*d830*/  SHF.R.S32.HI R9, RZ, 0x1f, R7 ;  /* 0x0000001fff097819 */ /* 0x000fe20000011407 */
[----:B------:R-:W-:Y:S01]  /*d840*/  ULDC.64 UR8, c[0x0][0xc38] ;  /* 0x00030e0000087ab9 */ /* 0x000fe20000000a00 */
[----:B------:R-:W-:Y:S01]  /*d850*/  LOP3.LUT R21, R21, 0xfffffffc, RZ, 0xc0, !PT ;  /* 0xfffffffc15157812 */ /* 0x000fe200078ec0ff */
[----:B------:R-:W-:Y:S01]  /*d860*/  UIMAD UR6, UR6, UR8, URZ ;  /* 0x00000008060672a4 */ /* 0x000fe2000f8e023f */
[----:B------:R-:W-:Y:S01]  /*d870*/  LEA.HI R9, R9, R154, RZ, 0x3 ;  /* 0x0000009a09097211 */ /* 0x000fe200078f18ff */
[----:B------:R-:W-:Y:S01]  /*d880*/  BSSY B0, `(.L_x_4097) ;  /* 0x0000102000007945 */ /* 0x000fe20003800000 */
[----:B------:R-:W-:Y:S01]  /*d890*/  R2UR UR10, R156 ;  /* 0x000000009c0a72ca */ /* 0x000fe200000e0000 */
[----:B------:R-:W-:Y:S01]  /*d8a0*/  IMAD.IADD R21, R20, 0x1, -R21 ;  /* 0x0000000114157824 */ /* 0x000fe200078e0a15 */
[----:B0-----:R-:W0:Y:S01]  /*d8b0*/  LDC.64 R12, c[0x0][0xc40] ;  /* 0x00031000ff0c7b82 */ /* 0x001e220000000a00 */
[----:B------:R-:W-:-:S02]  /*d8c0*/  LOP3.LUT R9, R9, 0xfffffff8, RZ, 0xc0, !PT ;  /* 0xfffffff809097812 */ /* 0x000fc400078ec0ff */
[----:B------:R-:W-:Y:S02]  /*d8d0*/  LEA.HI R155, R155, R8, RZ, 0x5 ;  /* 0x000000089b9b7211 */ /* 0x000fe400078f28ff */
[----:B------:R-:W-:Y:S01]  /*d8e0*/  LEA.HI R2, R21, R21, RZ, 0x1 ;  /* 0x0000001515027211 */ /* 0x000fe200078f08ff */
[----:B------:R-:W-:Y:S01]  /*d8f0*/  IMAD.IADD R154, R154, 0x1, -R9 ;  /* 0x000000019a9a7824 */ /* 0x000fe200078e0a09 */
[----:B------:R-:W-:Y:S01]  /*d900*/  SHF.R.S32.HI R155, RZ, 0x5, R155 ;  /* 0x00000005ff9b7819 */ /* 0x000fe2000001149b */
[----:B------:R-:W4:Y:S01]  /*d910*/  @P1 LDC R4, c[0x0][0xcec] ;  /* 0x00033b00ff041b82 */ /* 0x000f220000000800 */
[----:B------:R-:W-:Y:S02]  /*d920*/  LOP3.LUT R2, R2, 0x1ffffffe, RZ, 0xc0, !PT ;  /* 0x1ffffffe02027812 */ /* 0x000fe400078ec0ff */
[----:B------:R-:W-:Y:S01]  /*d930*/  UIMAD.WIDE.U32 UR4, UR10, UR8, URZ ;  /* 0x000000080a0472a5 */ /* 0x000fe2000f8e003f */
[----:B------:R-:W-:Y:S01]  /*d940*/  IMAD R155, R155, 0x10, R154 ;  /* 0x000000109b9b7824 */ /* 0x000fe200078e029a */
[----:B------:R-:W-:Y:S01]  /*d950*/  UIMAD UR6, UR10, UR9, UR6 ;  /* 0x000000090a0672a4 */ /* 0x000fe2000f8e0206 */
[----:B------:R-:W-:Y:S01]  /*d960*/  IMAD.IADD R2, R21, 0x1, -R2 ;  /* 0x0000000115027824 */ /* 0x000fe200078e0a02 */
[----:B---3--:R-:W-:Y:S01]  /*d970*/  USHF.R.S32.HI UR8, URZ, 0x1f, UR7 ;  /* 0x0000001f3f087899 */ /* 0x008fe20008011407 */
[----:B------:R-:W3:Y:S01]  /*d980*/  @P1 LDC R17, c[0x0][0xcf0] ;  /* 0x00033c00ff111b82 */ /* 0x000ee20000000800 */
[----:B------:R-:W-:Y:S01]  /*d990*/  UIADD3 UR6, UR5, UR6, URZ ;  /* 0x0000000605067290 */ /* 0x000fe2000fffe03f */
[----:B------:R-:W-:Y:S01]  /*d9a0*/  IMAD R9, R2, 0x8, R155 ;  /* 0x0000000802097824 */ /* 0x000fe200078e029b */
[----:B------:R-:W-:Y:S01]  /*d9b0*/  MOV R11, UR5 ;  /* 0x00000005000b7c02 */ /* 0x000fe20008000f00 */
[----:B------:R-:W-:Y:S01]  /*d9c0*/  IMAD.U32 R10, RZ, RZ, UR4 ;  /* 0x00000004ff0a7e24 */ /* 0x000fe2000f8e00ff */
[----:B------:R-:W-:Y:S01]  /*d9d0*/  ULDC.64 UR4, c[0x0][0xc48] ;  /* 0x0003120000047ab9 */ /* 0x000fe20000000a00 */
[----:B--2---:R-:W-:-:S02]  /*d9e0*/  IMAD R15, R14, 0x40, R9 ;  /* 0x000000400e0f7824 */ /* 0x004fc400078e0209 */
[----:B------:R-:W-:Y:S02]  /*d9f0*/  IMAD.U32 R11, RZ, RZ, UR6 ;  /* 0x00000006ff0b7e24 */ /* 0x000fe4000f8e00ff */
[C---:B0-----:R-:W-:Y:S02]  /*da00*/  IMAD R2, R12.reuse, UR8, RZ ;  /* 0x000000080c027c24 */ /* 0x041fe4000f8e02ff */
[----:B------:R-:W-:-:S04]  /*da10*/  IMAD.WIDE.U32 R10, R12, UR7, R10 ;  /* 0x000000070c0a7c25 */ /* 0x000fc8000f8e000a */
[----:B----4-:R-:W-:-:S04]  /*da20*/  @P1 IMAD.HI.U32 R4, R15, R4, RZ ;  /* 0x000000040f041227 */ /* 0x010fc800078e00ff */
[----:B------:R-:W-:Y:S02]  /*da30*/  IMAD R13, R13, UR7, R2 ;  /* 0x000000070d0d7c24 */ /* 0x000fe4000f8e0202 */
[----:B------:R-:W-:Y:S01]  /*da40*/  IMAD.MOV.U32 R9, RZ, RZ, R15 ;  /* 0x000000ffff097224 */ /* 0x000fe200078e000f */
[----:B---3--:R-:W-:Y:S01]  /*da50*/  @P1 SHF.R.U32.HI R9, RZ, R17, R4 ;  /* 0x00000011ff091219 */ /* 0x008fe20000011604 */
[----:B------:R-:W-:Y:S02]  /*da60*/  IMAD R2, R5, UR4, RZ ;  /* 0x0000000405027c24 */ /* 0x000fe4000f8e02ff */
[----:B------:R-:W-:Y:S01]  /*da70*/  IMAD.IADD R11, R11, 0x1, R13 ;  /* 0x000000010b0b7824 */ /* 0x000fe200078e020d */
[--C-:B------:R-:W-:Y:S01]  /*da80*/  SHF.R.S32.HI R4, RZ, 0x1f, R9.reuse ;  /* 0x0000001fff047819 */ /* 0x100fe20000011409 */
[----:B------:R-:W-:Y:S02]  /*da90*/  IMAD R13, R3, UR5, R2 ;  /* 0x00000005030d7c24 */ /* 0x000fe4000f8e0202 */
[----:B------:R-:W-:-:S02]  /*daa0*/  IMAD.MOV R5, RZ, RZ, -R9 ;  /* 0x000000ffff057224 */ /* 0x000fc400078e0a09 */
        /* <DEDUP_REMOVED lines=56> */
[----:B--23--:R-:W-:Y:S01]  /*de30*/  @!P2 IMAD.WIDE R8, R9, 0x4, R2 ;  /* 0x000000040908a825 */ /* 0x00cfe200078e0202 */
        /* <DEDUP_REMOVED lines=17> */
[----:B--2---:R-:W-:Y:S02]  /*df50*/  @!P1 LOP3.LUT R11, R17, 0xfffffffe, RZ, 0xc0, !PT ;  /* 0xfffffffe110b9812 */ /* 0x004fe400078ec0ff */
        /* <DEDUP_REMOVED lines=10> */
[----:B------:R-:W-:Y:S01]  /*e000*/  @!P3 LOP3.LUT R19, R19, 0xfffffffe, RZ, 0xc0, !PT ;  /* 0xfffffffe1313b812 */ /* 0x000fe200078ec0ff */
[----:B------:R-:W-:Y:S01]  /*e010*/  VIADD R18, R0, 0x68 ;  /* 0x0000006800127836 */ /* 0x000fe20000000000 */
[----:B----4-:R-:W-:Y:S01]  /*e020*/  @!P4 LOP3.LUT R15, R20, 0xfffffffe, RZ, 0xc0, !PT ;  /* 0xfffffffe140fc812 */ /* 0x010fe200078ec0ff */
[----:B------:R-:W-:Y:S01]  /*e030*/  VIADD R20, R0, 0x78 ;  /* 0x0000007800147836 */ /* 0x000fe20000000000 */
[----:B------:R-:W-:-:S02]  /*e040*/  @!P5 LOP3.LUT R21, R21, 0xfffffffe, RZ, 0xc0, !PT ;  /* 0xfffffffe1515d812 */ /* 0x000fc400078ec0ff */
        /* <DEDUP_REMOVED lines=66> */
[----:B------:R-:W-:Y:S02]  /*e470*/  @!P2 LEA.HI R18, R18, R18, RZ, 0x1 ;  /* 0x000000121212a211 */ /* 0x000fe400078f08ff */
[----:B--2---:R-:W-:Y:S01]  /*e480*/  @!P1 LOP3.LUT R11, R24, 0xfffffffe, RZ, 0xc0, !PT ;  /* 0xfffffffe180b9812 */ /* 0x004fe200078ec0ff */
[--C-:B------:R-:W-:Y:S01]  /*e490*/  @!P0 IMAD.WIDE R8, R9, 0x4, R2.reuse ;  /* 0x0000000409088825 */ /* 0x100fe200078e0202 */
[----:B------:R-:W-:Y:S02]  /*e4a0*/  @!P3 LEA.HI R19, R19, R19, RZ, 0x1 ;  /* 0x000000131313b211 */ /* 0x000fe400078f08ff */
[----:B------:R-:W-:Y:S01]  /*e4b0*/  @!P4 LEA.HI R20, R20, R20, RZ, 0x1 ;  /* 0x000000141414c211 */ /* 0x000fe200078f08ff */
[--C-:B------:R-:W-:Y:S01]  /*e4c0*/  @!P1 IMAD.WIDE R10, R11, 0x4, R2.reuse ;  /* 0x000000040b0a9825 */ /* 0x100fe200078e0202 */
[----:B---3--:R-:W-:Y:S01]  /*e4d0*/  @!P2 LOP3.LUT R13, R18, 0xfffffffe, RZ, 0xc0, !PT ;  /* 0xfffffffe120da812 */ /* 0x008fe200078ec0ff */
[----:B------:R0:W-:Y:S01]  /*e4e0*/  @!P0 ST.E.64 desc[UR36][R8.64], R96 ;  /* 0x0000006008008985 */ /* 0x0001e2000c101b24 */
[----:B------:R-:W-:Y:S01]  /*e4f0*/  @!P5 LEA.HI R21, R21, R21, RZ, 0x1 ;  /* 0x000000151515d211 */ /* 0x000fe200078f08ff */
[----:B------:R-:W-:Y:S01]  /*e500*/  VIADD R18, R0, 0xc8 ;  /* 0x000000c800127836 */ /* 0x000fe20000000000 */
[----:B------:R-:W-:Y:S01]  /*e510*/  @!P3 LOP3.LUT R19, R19, 0xfffffffe, RZ, 0xc0, !PT ;  /* 0xfffffffe1313b812 */ /* 0x000fe200078ec0ff */
[----:B------:R-:W-:Y:S01]  /*e520*/  @!P2 IMAD.WIDE R12, R13, 0x4, R2 ;  /* 0x000000040d0ca825 */ /* 0x000fe200078e0202 */
[----:B------:R-:W-:Y:S01]  /*e530*/  @!P6 LEA.HI R22, R22, R22, RZ, 0x1 ;  /* 0x000000161616e211 */ /* 0x000fe200078f08ff */
[----:B------:R2:W-:Y:S01]  /*e540*/  @!P1 ST.E.64 desc[UR36][R10.64], R100 ;  /* 0x000000640a009985 */ /* 0x0005e2000c101b24 */
[----:B----4-:R-:W-:Y:S01]  /*e550*/  @!P4 LOP3.LUT R15, R20, 0xfffffffe, RZ, 0xc0, !PT ;  /* 0xfffffffe140fc812 */ /* 0x010fe200078ec0ff */
[----:B------:R-:W-:Y:S01]  /*e560*/  VIADD R20, R0, 0xd8 ;  /* 0x000000d800147836 */ /* 0x000fe20000000000 */
[----:B------:R-:W-:Y:S01]  /*e570*/  @!P5 LOP3.LUT R21, R21, 0xfffffffe, RZ, 0xc0, !PT ;  /* 0xfffffffe1515d812 */ /* 0x000fe200078ec0ff */
[----:B------:R-:W-:Y:S01]  /*e580*/  @!P2 ST.E.64 desc[UR36][R12.64], R104 ;  /* 0x000000680c00a985 */ /* 0x000fe2000c101b24 */
[----:B-----5:R-:W-:-:S02]  /*e590*/  @!P6 LOP3.LUT R17, R22, 0xfffffffe, RZ, 0xc0, !PT ;  /* 0xfffffffe1611e812 */ /* 0x020fc400078ec0ff */
[----:B------:R-:W-:Y:S01]  /*e5a0*/  ISETP.GE.AND P0, PT, R18, UR4, PT ;  /* 0x0000000412007c0c */ /* 0x000fe2000bf06270 */
[----:B0-----:R-:W-:Y:S01]  /*e5b0*/  @!P3 IMAD.WIDE R8, R19, 0x4, R2 ;  /* 0x000000041308b825 */ /* 0x001fe200078e0202 */
[----:B------:R-:W-:-:S03]  /*e5c0*/  ISETP.GE.AND P2, PT, R20, UR4, PT ;  /* 0x0000000414007c0c */ /* 0x000fc6000bf46270 */
[----:B------:R-:W-:Y:S01]  /*e5d0*/  VIADD R19, R0, 0xd0 ;  /* 0x000000d000137836 */ /* 0x000fe20000000000 */
[----:B------:R0:W-:Y:S01]  /*e5e0*/  @!P3 ST.E.64 desc[UR36][R8.64], R108 ;  /* 0x0000006c0800b985 */ /* 0x0001e2000c101b24 */
[----:B--2---:R-:W-:-:S03]  /*e5f0*/  @!P4 IMAD.WIDE R10, R15, 0x4, R2 ;  /* 0x000000040f0ac825 */ /* 0x004fc600078e0202 */
[----:B------:R-:W-:Y:S01]  /*e600*/  ISETP.GE.AND P1, PT, R19, UR4, PT ;  /* 0x0000000413007c0c */ /* 0x000fe2000bf26270 */
[--C-:B------:R-:W-:Y:S01]  /*e610*/  @!P5 IMAD.WIDE R14, R21, 0x4, R2.reuse ;  /* 0x00000004150ed825 */ /* 0x100fe200078e0202 */
[----:B------:R2:W-:Y:S01]  /*e620*/  @!P4 ST.E.64 desc[UR36][R10.64], R112 ;  /* 0x000000700a00c985 */ /* 0x0005e2000c101b24 */
[----:B------:R-:W-:Y:S02]  /*e630*/  @!P0 LEA.HI R18, R18, R18, RZ, 0x1 ;  /* 0x0000001212128211 */ /* 0x000fe400078f08ff */
[----:B------:R-:W-:Y:S01]  /*e640*/  @!P6 IMAD.WIDE R16, R17, 0x4, R2 ;  /* 0x000000041110e825 */ /* 0x000fe200078e0202 */
[----:B------:R3:W-:Y:S01]  /*e650*/  @!P5 ST.E.64 desc[UR36][R14.64], R116 ;  /* 0x000000740e00d985 */ /* 0x0007e2000c101b24 */
[----:B------:R-:W-:Y:S02]  /*e660*/  @!P2 LEA.HI R20, R20, R20, RZ, 0x1 ;  /* 0x000000141414a211 */ /* 0x000fe400078f08ff */
[C---:B------:R-:W-:Y:S01]  /*e670*/  VIADD R21, R0.reuse, 0xe0 ;  /* 0x000000e000157836 */ /* 0x040fe20000000000 */
[----:B------:R4:W-:Y:S01]  /*e680*/  @!P6 ST.E.64 desc[UR36][R16.64], R120 ;  /* 0x000000781000e985 */ /* 0x0009e2000c101b24 */
[----:B0-----:R-:W-:-:S02]  /*e690*/  VIADD R9, R0, 0xf8 ;  /* 0x000000f800097836 */ /* 0x001fc40000000000 */
[C---:B------:R-:W-:Y:S01]  /*e6a0*/  VIADD R12, R0.reuse, 0xe8 ;  /* 0x000000e8000c7836 */ /* 0x040fe20000000000 */
[----:B------:R-:W-:Y:S01]  /*e6b0*/  ISETP.GE.AND P3, PT, R21, UR4, PT ;  /* 0x0000000415007c0c */ /* 0x000fe2000bf66270 */
[----:B------:R-:W-:Y:S01]  /*e6c0*/  VIADD R13, R0, 0xf0 ;  /* 0x000000f0000d7836 */ /* 0x000fe20000000000 */
[----:B------:R-:W-:Y:S02]  /*e6d0*/  ISETP.GE.AND P6, PT, R9, UR4, PT ;  /* 0x0000000409007c0c */ /* 0x000fe4000bfc6270 */
[----:B------:R-:W-:Y:S02]  /*e6e0*/  ISETP.GE.AND P4, PT, R12, UR4, PT ;  /* 0x000000040c007c0c */ /* 0x000fe4000bf86270 */
        /* <DEDUP_REMOVED lines=27> */
.L_x_4098:
[----:B------:R-:W-:Y:S05]  /*e8a0*/  BSYNC B0 ;  /* 0x0000000000007941 */ /* 0x000fea0003800000 */
.L_x_4097:
[----:B------:R-:W-:Y:S01]  /*e8b0*/  VIADD R7, R7, 0x8 ;  /* 0x0000000807077836 */ /* 0x000fe20000000000 */
[----:B0--3--:R3:W4:Y:S04]  /*e8c0*/  SHFL.IDX PT, R3, R5, 0x1, 0x1c1f ;  /* 0x003c1f0005037f89 */ /* 0x00972800000e0000 */
[----:B------:R-:W-:Y:S01]  /*e8d0*/  ISETP.GE.AND P0, PT, R7, R6, PT ;  /* 0x000000060700720c */ /* 0x000fe20003f06270 */
[----:B--2---:R3:W0:-:S12]  /*e8e0*/  SHFL.IDX PT, R2, R4, 0x1, 0x1c1f ;  /* 0x003c1f0004027f89 */ /* 0x00461800000e0000 */
        /* <DEDUP_REMOVED lines=25> */
[----:B0---4-:R-:W-:Y:S01]  /*ea80*/  @!P0 IMAD.WIDE R4, R5, 0x4, R2 ;  /* 0x0000000405048825 */ /* 0x011fe200078e0202 */
        /* <DEDUP_REMOVED lines=15> */
[----:B--2---:R-:W-:Y:S01]  /*eb80*/  @!P6 LOP3.LUT R7, R11, 0xfffffffe, RZ, 0xc0, !PT ;  /* 0xfffffffe0b07e812 */ /* 0x004fe200078ec0ff */
[----:B------:R-:W-:Y:S01]  /*eb90*/  @!P5 IMAD.WIDE R4, R5, 0x4, R2 ;  /* 0x000000040504d825 */ /* 0x000fe200078e0202 */
[----:B------:R-:W-:-:S02]  /*eba0*/  @!P1 LEA.HI R13, R13, R13, RZ, 0x1 ;  /* 0x0000000d0d0d9211 */ /* 0x000fc400078f08ff */
        /* <DEDUP_REMOVED lines=52> */
[----:B-----5:R-:W-:Y:S02]  /*eef0*/  @!P0 LOP3.LUT R13, R20, 0xfffffffe, RZ, 0xc0, !PT ;  /* 0xfffffffe140d8812 */ /* 0x020fe400078ec0ff */
[----:B------:R-:W-:Y:S01]  /*ef00*/  ISETP.GE.AND P6, PT, R18, UR4, PT ;  /* 0x0000000412007c0c */ /* 0x000fe2000bfc6270 */
[----:B0-----:R-:W-:Y:S01]  /*ef10*/  @!P4 IMAD.WIDE R4, R9, 0x4, R2 ;  /* 0x000000040904c825 */ /* 0x001fe200078e0202 */
[----:B------:R-:W-:-:S02]  /*ef20*/  ISETP.GE.AND P5, PT, R19, UR4, PT ;  /* 0x0000000413007c0c */ /* 0x000fc4000bfa6270 */
[----:B------:R-:W-:Y:S01]  /*ef30*/  IADD3 R20, R0, 0xb8, RZ ;  /* 0x000000b800147810 */ /* 0x000fe20007ffe0ff */
        /* <DEDUP_REMOVED lines=94> */
.L_x_4095:
[----:B------:R-:W2:Y:S02]  /*f520*/  S2R R0, SR_TID.X ;  /* 0x0000000000007919 */ /* 0x000ea40000002100 */
[----:B--2---:R-:W-:-:S05]  /*f530*/  VIADD R2, R0, 0xffffff80 ;  /* 0xffffff8000027836 */ /* 0x004fca0000000000 */
[----:B------:R-:W-:-:S13]  /*f540*/  ISETP.GT.AND P0, PT, R2, 0x3f, PT ;  /* 0x0000003f0200780c */ /* 0x000fda0003f04270 */
[----:B------:R-:W-:Y:S05]  /*f550*/  @P0 BRA `(.L_x_4049) ;  /* 0x0000004800a00947 */ /* 0x000fea0003800000 */
[----:B------:R-:W2:Y:S01]  /*f560*/  S2R R3, SR_CTAID.X ;  /* 0x0000000000037919 */ /* 0x000ea20000002500 */
[----:B------:R-:W3:Y:S01]  /*f570*/  LDC R6, c[0x0][0xce8] ;  /* 0x00033a00ff067b82 */ /* 0x000ee20000000800 */
[----:B------:R-:W-:Y:S01]  /*f580*/  ULDC UR4, c[0x0][0xb88] ;  /* 0x0002e20000047ab9 */ /* 0x000fe20000000800 */
[----:B--2---:R-:W-:Y:S02]  /*f590*/  IMAD R0, R3, 0x40, R0 ;  /* 0x0000004003007824 */ /* 0x004fe400078e0200 */
[----:B---3--:R-:W-:Y:S02]  /*f5a0*/  IMAD R3, R6, UR4, RZ ;  /* 0x0000000406037c24 */ /* 0x008fe4000f8e02ff */
[----:B------:R-:W-:-:S05]  /*f5b0*/  VIADD R0, R0, 0xffffff80 ;  /* 0xffffff8000007836 */ /* 0x000fca0000000000 */
[----:B------:R-:W-:-:S13]  /*f5c0*/  ISETP.GE.AND P0, PT, R0, R3, PT ;  /* 0x000000030000720c */ /* 0x000fda0003f06270 */
[----:B------:R-:W-:Y:S05]  /*f5d0*/  @P0 BRA `(.L_x_4049) ;  /* 0x0000004800800947 */ /* 0x000fea0003800000 */
[----:B------:R-:W2:Y:S01]  /*f5e0*/  LDL R4, [R1] ;  /* 0x0000000001047983 */ /* 0x000ea20000100800 */
[----:B------:R-:W-:Y:S01]  /*f5f0*/  ISETP.NE.AND P0, PT, R6, 0x1, PT ;  /* 0x000000010600780c */ /* 0x000fe20003f05270 */
[----:B------:R-:W-:Y:S01]  /*f600*/  S2UR UR7, SR_CTAID.Z ;  /* 0x00000000000779c3 */ /* 0x000fe20000002700 */
[----:B------:R-:W-:Y:S01]  /*f610*/  ULDC.64 UR8, c[0x0][0xcd0] ;  /* 0x0003340000087ab9 */ /* 0x000fe20000000a00 */
[----:B------:R-:W-:-:S06]  /*f620*/  IMAD.MOV.U32 R5, RZ, RZ, R0 ;  /* 0x000000ffff057224 */ /* 0x000fcc00078e0000 */
[----:B------:R-:W3:Y:S08]  /*f630*/  LDC.64 R10, c[0x0][0xcd8] ;  /* 0x00033600ff0a7b82 */ /* 0x000ef00000000a00 */
[----:B------:R-:W4:Y:S08]  /*f640*/  @P0 LDC R7, c[0x0][0xcec] ;  /* 0x00033b00ff070b82 */ /* 0x000f300000000800 */
[----:B------:R-:W5:Y:S08]  /*f650*/  @P0 LDC R9, c[0x0][0xcf0] ;  /* 0x00033c00ff090b82 */ /* 0x000f700000000800 */
[----:B------:R-:W0:Y:S08]  /*f660*/  S2UR UR10, SR_CTAID.Y ;  /* 0x00000000000a79c3 */ /* 0x000e300000002600 */
[----:B------:R-:W0:Y:S01]  /*f670*/  LDC R8, c[0x0][0xd50] ;  /* 0x00035400ff087b82 */ /* 0x000e220000000800 */
[----:B--2---:R-:W-:Y:S01]  /*f680*/  R2UR UR11, R4 ;  /* 0x00000000040b72ca */ /* 0x004fe200000e0000 */
[----:B----4-:R-:W-:-:S05]  /*f690*/  @P0 IMAD.HI.U32 R4, R0, R7, RZ ;  /* 0x0000000700040227 */ /* 0x010fca00078e00ff */
[----:B-----5:R-:W-:-:S07]  /*f6a0*/  @P0 SHF.R.U32.HI R5, RZ, R9, R4 ;  /* 0x00000009ff050219 */ /* 0x020fce0000011604 */
[----:B------:R-:W-:Y:S02]  /*f6b0*/  USHF.R.S32.HI UR6, URZ, 0x1f, UR11 ;  /* 0x0000001f3f067899 */ /* 0x000fe4000801140b */
[----:B------:R-:W-:Y:S01]  /*f6c0*/  IMAD R7, RZ, RZ, -UR11 ;  /* 0x8000000bff077e24 */ /* 0x000fe2000f8e02ff */
[----:B------:R-:W-:Y:S02]  /*f6d0*/  UIMAD.WIDE.U32 UR4, UR11, UR8, URZ ;  /* 0x000000080b0472a5 */ /* 0x000fe4000f8e003f */
[----:B------:R-:W-:Y:S01]  /*f6e0*/  UIMAD UR6, UR6, UR8, URZ ;  /* 0x00000008060672a4 */ /* 0x000fe2000f8e023f */
[----:B0-----:R-:W-:Y:S01]  /*f6f0*/  IMAD R9, R8, R7, UR10 ;  /* 0x0000000a08097e24 */ /* 0x001fe2000f8e0207 */
[----:B------:R-:W-:Y:S01]  /*f700*/  USHF.R.S32.HI UR8, URZ, 0x1f, UR7 ;  /* 0x0000001f3f087899 */ /* 0x000fe20008011407 */
[----:B------:R-:W-:Y:S01]  /*f710*/  IADD3 R7, -R5, RZ, RZ ;  /* 0x000000ff05077210 */ /* 0x000fe20007ffe1ff */
[----:B------:R-:W-:Y:S01]  /*f720*/  UIMAD UR6, UR11, UR9, UR6 ;  /* 0x000000090b0672a4 */ /* 0x000fe2000f8e0206 */
[----:B------:R-:W-:Y:S01]  /*f730*/  IMAD.U32 R3, RZ, RZ, UR5 ;  /* 0x00000005ff037e24 */ /* 0x000fe2000f8e00ff */
[----:B------:R-:W-:Y:S01]  /*f740*/  SHF.R.S32.HI R4, RZ, 0x1f, R9 ;  /* 0x0000001fff047819 */ /* 0x000fe20000011409 */
[----:B------:R-:W-:Y:S01]  /*f750*/  IMAD.U32 R2, RZ, RZ, UR4 ;  /* 0x00000004ff027e24 */ /* 0x000fe2000f8e00ff */
[----:B------:R-:W-:Y:S01]  /*f760*/  UIADD3 UR6, UR5, UR6, URZ ;  /* 0x0000000605067290 */ /* 0x000fe2000fffe03f */
[----:B---3--:R-:W-:-:S02]  /*f770*/  IMAD R12, R10, UR8, RZ ;  /* 0x000000080a0c7c24 */ /* 0x008fc4000f8e02ff */
[----:B------:R-:W-:Y:S01]  /*f780*/  ULDC.64 UR4, c[0x0][0xce0] ;  /* 0x0003380000047ab9 */ /* 0x000fe20000000a00 */
[----:B------:R-:W-:Y:S02]  /*f790*/  IMAD R7, R6, R7, R0 ;  /* 0x0000000706077224 */ /* 0x000fe400078e0200 */
[----:B------:R-:W-:Y:S02]  /*f7a0*/  IMAD.U32 R3, RZ, RZ, UR6 ;  /* 0x00000006ff037e24 */ /* 0x000fe4000f8e00ff */
[----:B------:R-:W-:Y:S01]  /*f7b0*/  IMAD R11, R11, UR7, R12 ;  /* 0x000000070b0b7c24 */ /* 0x000fe2000f8e020c */
[----:B------:R-:W-:Y:S01]  /*f7c0*/  SHF.R.S32.HI R0, RZ, 0x1f, R7 ;  /* 0x0000001fff007819 */ /* 0x000fe20000011407 */
[----:B------:R-:W-:-:S04]  /*f7d0*/  IMAD.WIDE.U32 R2, R10, UR7, R2 ;  /* 0x000000070a027c25 */ /* 0x000fc8000f8e0002 */
[----:B------:R-:W-:Y:S02]  /*f7e0*/  IMAD.IADD R3, R11, 0x1, R3 ;  /* 0x000000010b037824 */ /* 0x000fe400078e0203 */
[----:B------:R-:W-:Y:S02]  /*f7f0*/  IMAD R4, R4, UR4, RZ ;  /* 0x0000000404047c24 */ /* 0x000fe4000f8e02ff */
[----:B------:R-:W-:-:S04]  /*f800*/  IMAD.WIDE.U32 R2, R9, UR4, R2 ;  /* 0x0000000409027c25 */ /* 0x000fc8000f8e0002 */
[----:B------:R-:W-:Y:S01]  /*f810*/  IMAD R4, R9, UR5, R4 ;  /* 0x0000000509047c24 */ /* 0x000fe2000f8e0204 */
[----:B------:R-:W-:Y:S01]  /*f820*/  SHF.R.S32.HI R9, RZ, 0x1f, R5 ;  /* 0x0000001fff097819 */ /* 0x000fe20000011405 */
[----:B------:R-:W-:Y:S01]  /*f830*/  ULDC.64 UR4, c[0x0][0xcc8] ;  /* 0x0003320000047ab9 */ /* 0x000fe20000000a00 */
[----:B------:R-:W-:Y:S01]  /*f840*/  IADD3 R2, P0, R5, R2, RZ ;  /* 0x0000000205027210 */ /* 0x000fe20007f1e0ff */
[----:B------:R-:W-:-:S03]  /*f850*/  IMAD R0, R0, UR4, RZ ;  /* 0x0000000400007c24 */ /* 0x000fc6000f8e02ff */
[----:B------:R-:W-:Y:S01]  /*f860*/  IADD3.X R3, R9, R3, R4, P0, !PT ;  /* 0x0000000309037210 */ /* 0x000fe200007fe404 */
        /* <DEDUP_REMOVED lines=9> */
.L_x_4047:
        /* <DEDUP_REMOVED lines=18> */
.L_x_4099:
[----:B------:R-:W-:Y:S01]  /*fa20*/  ULDC UR43, c[0x0][0xd50] ;  /* 0x00035400002b7ab9 */ /* 0x000fe20000000800 */
[----:B------:R-:W-:Y:S01]  /*fa30*/  UMOV UR39, UR6 ;  /* 0x0000000600277c82 */ /* 0x000fe20008000000 */
[----:B------:R-:W-:-:S11]  /*fa40*/  UISETP.NE.AND UP0, UPT, UR43, 0x1, UPT ;  /* 0x000000012b00788c */ /* 0x000fd6000bf05270 */
[----:B------:R-:W-:Y:S01]  /*fa50*/  @UP0 ULDC UR4, c[0x0][0xd54] ;  /* 0x0003550000040ab9 */ /* 0x000fe20000000800 */
[----:B------:R-:W-:Y:S01]  /*fa60*/  @UP0 ULDC UR7, c[0x0][0xd58] ;  /* 0x0003560000070ab9 */ /* 0x000fe20000000800 */
[----:B------:R-:W-:-:S04]  /*fa70*/  UIMAD.WIDE.U32 UR4, UR6, UR4, URZ ;  /* 0x00000004060472a5 */ /* 0x000fc8000f8e003f */
[----:B------:R-:W-:-:S12]  /*fa80*/  @UP0 USHF.R.U32.HI UR39, URZ, UR7, UR5 ;  /* 0x000000073f270299 */ /* 0x000fd80008011605 */
.L_x_4100:
        /* <DEDUP_REMOVED lines=8> */
[----:B------:R-:W0:Y:S01]  /*fb10*/  S2UR UR46, SR_CTAID.X ;  /* 0x00000000002e79c3 */ /* 0x000e220000002500 */
[----:B------:R-:W-:Y:S01]  /*fb20*/  UISETP.NE.U32.AND UP0, UPT, UR4, URZ, UPT ;  /* 0x0000003f0400728c */ /* 0x000fe2000bf05070 */
[----:B------:R-:W-:Y:S01]  /*fb30*/  IMAD.MOV.U32 R30, RZ, RZ, RZ ;  /* 0x000000ffff1e7224 */ /* 0x000fe200078e00ff */
[----:B------:R-:W-:Y:S01]  /*fb40*/  ULDC UR6, c[0x0][0x448] ;  /* 0x0001120000067ab9 */ /* 0x000fe20000000800 */
[----:B------:R-:W-:Y:S01]  /*fb50*/  ULDC UR7, c[0x0][0x2f0] ;  /* 0x0000bc0000077ab9 */ /* 0x000fe20000000800 */
[----:B------:R-:W-:Y:S02]  /*fb60*/  UISETP.NE.AND.EX UP0, UPT, UR5, URZ, UPT, UP0 ;  /* 0x0000003f0500728c */ /* 0x000fe4000bf05300 */
[----:B------:R-:W-:-:S04]  /*fb70*/  UISETP.NE.AND UP1, UPT, UR6, 0x1, UPT ;  /* 0x000000010600788c */ /* 0x000fc8000bf25270 */
[----:B------:R-:W-:-:S05]  /*fb80*/  PLOP3.LUT P0, PT, PT, PT, UP0, 0x80, 0x0 ;  /* 0x000000000000781c */ /* 0x000fca0003f0f008 */
[----:B------:R-:W-:Y:S02]  /*fb90*/  @UP0 ULDC.64 UR4, c[0x0][0xb20] ;  /* 0x0002c80000040ab9 */ /* 0x000fe40000000a00 */
[----:B------:R-:W-:Y:S01]  /*fba0*/  @UP0 UIMAD.WIDE UR4, UR45, 0x4, UR4 ;  /* 0x000000042d0408a5 */ /* 0x000fe2000f8e0204 */
[----:B------:R-:W-:-:S05]  /*fbb0*/  @UP1 ULDC UR8, c[0x0][0x450] ;  /* 0x0001140000081ab9 */ /* 0x000fca0000000800 */
[----:B------:R-:W-:Y:S02]  /*fbc0*/  IMAD.U32 R2, RZ, RZ, UR4 ;  /* 0x00000004ff027e24 */ /* 0x000fe4000f8e00ff */
[----:B------:R-:W-:Y:S01]  /*fbd0*/  IMAD.U32 R3, RZ, RZ, UR5 ;  /* 0x00000005ff037e24 */ /* 0x000fe2000f8e00ff */
[----:B------:R-:W-:Y:S02]  /*fbe0*/  ULDC.64 UR4, c[0x0][0x418] ;  /* 0x0001060000047ab9 */ /* 0x000fe40000000a00 */
[----:B------:R-:W-:Y:S02]  /*fbf0*/  UISETP.NE.U32.AND UP0, UPT, UR4, URZ, UPT ;  /* 0x0000003f0400728c */ /* 0x000fe4000bf05070 */
[----:B0-----:R-:W-:Y:S01]  /*fc00*/  ULEA UR6, UR46, 0x3f, 0x6 ;  /* 0x0000003f2e067891 */ /* 0x001fe2000f8e303f */
[----:B------:R0:W5:Y:S01]  /*fc10*/  @P0 LDG.E R30, desc[UR36][R2.64] ;  /* 0x00000024021e0981 */ /* 0x000162000c1e1900 */
[----:B------:R-:W-:Y:S01]  /*fc20*/  UISETP.NE.AND.EX UP0, UPT, UR5, URZ, UPT, UP0 ;  /* 0x0000003f0500728c */ /* 0x000fe2000bf05300 */
[----:B------:R-:W-:Y:S01]  /*fc30*/  ULDC UR4, c[0x0][0x424] ;  /* 0x0001090000047ab9 */ /* 0x000fe20000000800 */
[----:B------:R-:W-:-:S02]  /*fc40*/  UP2UR UR47, UPR, URZ, 0x2 ;  /* 0x000000023f2f7883 */ /* 0x000fc40008000000 */
[----:B------:R-:W-:Y:S02]  /*fc50*/  USEL UR40, UR4, 0x1, UP0 ;  /* 0x0000000104287887 */ /* 0x000fe40008000000 */
[----:B------:R-:W-:Y:S01]  /*fc60*/  USHF.R.U32.HI UR9, URZ, 0x10, UR43 ;  /* 0x000000103f097899 */ /* 0x000fe2000801162b */
[----:B------:R-:W-:Y:S01]  /*fc70*/  @UP1 ULDC UR4, c[0x0][0x44c] ;  /* 0x0001130000041ab9 */ /* 0x000fe20000000800 */
[----:B------:R-:W-:Y:S02]  /*fc80*/  UIMAD UR40, UR40, UR7, URZ ;  /* 0x00000007282872a4 */ /* 0x000fe4000f8e023f */
[----:B------:R-:W-:Y:S01]  /*fc90*/  UIMAD.WIDE.U32 UR4, UR6, UR4, URZ ;  /* 0x00000004060472a5 */ /* 0x000fe2000f8e003f */
[----:B------:R-:W-:Y:S01]  /*fca0*/  ULDC UR7, c[0x0][0x288] ;  /* 0x0000a20000077ab9 */ /* 0x000fe20000000800 */
[----:B------:R-:W-:Y:S02]  /*fcb0*/  UIADD3 UR4, UR40, 0x3f, URZ ;  /* 0x0000003f28047890 */ /* 0x000fe4000fffe03f */
[----:B------:R-:W-:-:S02]  /*fcc0*/  UIADD3 UR7, UR40, 0x40, -UR7 ;  /* 0x0000004028077890 */ /* 0x000fc4000fffe807 */
[----:B------:R-:W-:Y:S02]  /*fcd0*/  @UP1 USHF.R.U32.HI UR6, URZ, UR8, UR5 ;  /* 0x000000083f061299 */ /* 0x000fe40008011605 */
[----:B------:R-:W-:Y:S02]  /*fce0*/  USHF.R.S32.HI UR5, URZ, 0x1f, UR4 ;  /* 0x0000001f3f057899 */ /* 0x000fe40008011404 */
[----:B------:R-:W-:Y:S02]  /*fcf0*/  UIADD3 UR7, UR7, UR6, URZ ;  /* 0x0000000607077290 */ /* 0x000fe4000fffe03f */
[----:B------:R-:W-:Y:S02]  /*fd00*/  ULEA.HI UR5, UR5, UR4, URZ, 0x6 ;  /* 0x0000000405057291 */ /* 0x000fe4000f8f303f */
[----:B------:R-:W-:Y:S02]  /*fd10*/  USHF.R.S32.HI UR6, URZ, 0x1f, UR7 ;  /* 0x0000001f3f067899 */ /* 0x000fe40008011407 */
[----:B------:R-:W-:-:S02]  /*fd20*/  USHF.R.S32.HI UR41, URZ, 0x6, UR5 ;  /* 0x000000063f297899 */ /* 0x000fc40008011405 */
[----:B------:R-:W-:Y:S02]  /*fd30*/  ULEA.HI UR6, UR6, UR7, URZ, 0x6 ;  /* 0x0000000706067291 */ /* 0x000fe4000f8f303f */
[----:B------:R-:W-:Y:S02]  /*fd40*/  ULOP3.LUT UR43, UR43, 0xffff, URZ, 0xc0, !UPT ;  /* 0x0000ffff2b2b7892 */ /* 0x000fe4000f8ec03f */
[----:B------:R-:W-:Y:S01]  /*fd50*/  USHF.R.S32.HI UR42, URZ, 0x6, UR6 ;  /* 0x000000063f2a7899 */ /* 0x000fe20008011406 */
[----:B------:R-:W-:-:S03]  /*fd60*/  UMOV UR38, URZ ;  /* 0x0000003f00267c82 */ /* 0x000fc60008000000 */
[----:B------:R-:W-:-:S04]  /*fd70*/  UISETP.LT.AND UP0, UPT, UR41, UR42, UPT ;  /* 0x0000002a2900728c */ /* 0x000fc8000bf01270 */
[----:B------:R-:W-:Y:S02]  /*fd80*/  USEL UR11, UR41, UR42, UP0 ;  /* 0x0000002a290b7287 */ /* 0x000fe40008000000 */
[----:B------:R-:W-:Y:S02]  /*fd90*/  UISETP.NE.AND UP0, UPT, UR9, URZ, UPT ;  /* 0x0000003f0900728c */ /* 0x000fe4000bf05270 */
[----:B------:R-:W-:-:S06]  /*fda0*/  UISETP.GE.AND UP1, UPT, UR11, 0x1, UPT ;  /* 0x000000010b00788c */ /* 0x000fcc000bf26270 */
[----:B------:R-:W-:-:S03]  /*fdb0*/  PLOP3.LUT P0, PT, PT, PT, UP1, 0x80, 0x0 ;  /* 0x000000000000781c */ /* 0x000fc60003f0f018 */
[----:B------:R-:W-:-:S10]  /*fdc0*/  @!UP0 ULDC UR9, c[0x0][0xae8] ;  /* 0x0002ba0000098ab9 */ /* 0x000fd40000000800 */
        /* <DEDUP_REMOVED lines=31> */
.L_x_4102:
        /* <DEDUP_REMOVED lines=20> */
[----:B------:R-:W-:Y:S01]  /*10100*/  ULDC.64 UR4, c[0x4][0x8] ;  /* 0x0100020000047ab9 */ /* 0x000fe20000000a00 */
        /* <DEDUP_REMOVED lines=9> */
[----:B0----5:R-:W-:Y:S05]  /*101a0*/  CALL.ABS.NOINC R2 ;  /* 0x0000000002007343 */ /* 0x021fea0003c00000 */
.L_x_4103:
        /* <DEDUP_REMOVED lines=20> */
.L_x_4105:
[----:B------:R0:W1:Y:S01]  /*102f0*/  LDC.64 R2, c[0x4][R16] ;  /* 0x0100000010027b82 */ /* 0x0000620000000a00 */
[----:B------:R-:W-:Y:S01]  /*10300*/  ULDC.64 UR4, c[0x4][0x90] ;  /* 0x0100240000047ab9 */ /* 0x000fe20000000a00 */
[----:B------:R-:W-:Y:S01]  /*10310*/  ULDC.64 UR6, c[0x4][0x98] ;  /* 0x0100260000067ab9 */ /* 0x000fe20000000a00 */
[----:B------:R-:W-:Y:S01]  /*10320*/  MOV R4, UR4 ;  /* 0x0000000400047c02 */ /* 0x000fe20008000f00 */
        /* <DEDUP_REMOVED lines=11> */
.L_x_4104:
        /* <DEDUP_REMOVED lines=90> */
.L_x_4152:
[----:B------:R-:W2:Y:S01]  /*10980*/  LDL R0, [R1+0x4] ;  /* 0x0000040001007983 */ /* 0x000ea20000100800 */
[----:B------:R-:W-:Y:S01]  /*10990*/  ISETP.GT.U32.AND P1, PT, R31, 0x3f, PT ;  /* 0x0000003f1f00780c */ /* 0x000fe20003f24070 */
[----:B------:R-:W-:Y:S01]  /*109a0*/  IMAD.U32 R23, RZ, RZ, UR39 ;  /* 0x00000027ff177e24 */ /* 0x000fe2000f8e00ff */
[----:B------:R-:W-:Y:S02]  /*109b0*/  LOP3.LUT R16, R16, 0xfffffbff, RZ, 0xc0, !PT ;  /* 0xfffffbff10107812 */ /* 0x000fe400078ec0ff */
[----:B------:R-:W-:Y:S02]  /*109c0*/  LOP3.LUT R34, R3, R34, RZ, 0xfc, !PT ;  /* 0x0000002203227212 */ /* 0x000fe400078efcff */
        /* <DEDUP_REMOVED lines=11> */
.L_x_4107:
[----:B------:R-:W-:-:S05]  /*10a80*/  IMAD.MOV.U32 R0, RZ, RZ, 0x1 ;  /* 0x00000001ff007424 */ /* 0x000fca00078e00ff */
[----:B------:R-:W-:-:S04]  /*10a90*/  SHF.L.U32 R0, R0, 0x1f, RZ ;  /* 0x0000001f00007819 */ /* 0x000fc800000006ff */
[----:B------:R-:W0:Y:S02]  /*10aa0*/  SYNCS.PHASECHK.TRANS64.TRYWAIT P0, [UR44+0x38840], R0 ;  /* 0x03884000ff0075a7 */ /* 0x000e24000800016c */
[----:B0-----:R-:W-:Y:S05]  /*10ab0*/  @!P0 BRA `(.L_x_4108) ;  /* 0x0000003800108947 */ /* 0x001fea0003800000 */
.L_x_4153:
        /* <DEDUP_REMOVED lines=58> */
.L_x_4163:
[----:B------:R-:W-:-:S13]  /*10e60*/  ISETP.GE.AND P0, PT, R18, 0x31, PT ;  /* 0x000000311200780c */ /* 0x000fda0003f06270 */
[----:B0-2---:R-:W-:-:S04]  /*10e70*/  @P0 LEA R2, P1, R22, R14, 0x1 ;  /* 0x0000000e16020211 */ /* 0x005fc800078208ff */
[----:B-1----:R-:W-:Y:S02]  /*10e80*/  @P0 IADD3.X R3, RZ, R5, RZ, P1, !PT ;  /* 0x00000005ff030210 */ /* 0x002fe40000ffe4ff */
        /* <DEDUP_REMOVED lines=12> */
.L_x_4110:
        /* <DEDUP_REMOVED lines=24> */
.L_x_4111:
[----:B------:R-:W-:Y:S01]  /*110d0*/  UISETP.NE.AND UP0, UPT, UR47, URZ, UPT ;  /* 0x0000003f2f00728c */ /* 0x000fe2000bf05270 */
[----:B------:R-:W-:Y:S01]  /*110e0*/  IMAD.U32 R28, RZ, RZ, UR46 ;  /* 0x0000002eff1c7e24 */ /* 0x000fe2000f8e00ff */
[----:B------:R-:W-:Y:S01]  /*110f0*/  R2UR UR6, R23 ;  /* 0x00000000170672ca */ /* 0x000fe200000e0000 */
[----:B------:R-:W-:Y:S01]  /*11100*/  ULDC.64 UR8, c[0x0][0x2d8] ;  /* 0x0000b60000087ab9 */ /* 0x000fe20000000a00 */
[----:B------:R-:W0:Y:S01]  /*11110*/  LDC R7, c[0x0][0x448] ;  /* 0x00011200ff077b82 */ /* 0x000e220000000800 */
[----:B------:R-:W-:Y:S01]  /*11120*/  IMAD R28, R28, 0x40, R31 ;  /* 0x000000401c1c7824 */ /* 0x000fe200078e021f */
[----:B------:R-:W-:Y:S01]  /*11130*/  PLOP3.LUT P0, PT, PT, PT, UP0, 0x80, 0x0 ;  /* 0x000000000000781c */ /* 0x000fe20003f0f008 */
[----:B------:R-:W1:Y:S02]  /*11140*/  S2R R20, SR_TID.X ;  /* 0x0000000000147919 */ /* 0x000e640000002100 */
[----:B------:R-:W-:Y:S02]  /*11150*/  IMAD.MOV.U32 R11, RZ, RZ, R28 ;  /* 0x000000ffff0b7224 */ /* 0x000fe400078e001c */
        /* <DEDUP_REMOVED lines=17> */
[----:B------:R-:W-:Y:S01]  /*11270*/  IADD3 R5, -R11, RZ, RZ ;  /* 0x000000ff0b057210 */ /* 0x000fe20007ffe1ff */
[----:B------:R-:W-:Y:S01]  /*11280*/  UIADD3 UR6, UR5, UR6, URZ ;  /* 0x0000000605067290 */ /* 0x000fe2000fffe03f */
[----:B------:R-:W-:Y:S02]  /*11290*/  IMAD.U32 R4, RZ, RZ, UR4 ;  /* 0x00000004ff047e24 */ /* 0x000fe4000f8e00ff */
        /* <DEDUP_REMOVED lines=22> */
[----:B------:R-:W-:Y:S01]  /*11400*/  IMAD.U32 R6, RZ, RZ, UR46 ;  /* 0x0000002eff067e24 */ /* 0x000fe2000f8e00ff */
[----:B------:R-:W-:Y:S01]  /*11410*/  ULDC UR4, c[0x0][0x288] ;  /* 0x0000a20000047ab9 */ /* 0x000fe20000000800 */
[----:B------:R-:W-:Y:S01]  /*11420*/  LOP3.LUT R16, R16, 0xfffffeff, RZ, 0xc0, !PT ;  /* 0xfffffeff10107812 */ /* 0x000fe200078ec0ff */
[----:B------:R-:W1:Y:S01]  /*11430*/  SHFL.IDX PT, R2, R4, RZ, 0x181f ;  /* 0x00181fff04027589 */ /* 0x000e6200000e0000 */
[----:B------:R-:W-:Y:S02]  /*11440*/  IMAD R5, R7, UR4, RZ ;  /* 0x0000000407057c24 */ /* 0x000fe4000f8e02ff */
[----:B------:R-:W-:Y:S01]  /*11450*/  IMAD R6, R6, 0x40, R20 ;  /* 0x0000004006067824 */ /* 0x000fe200078e0214 */
[----:B------:R-:W2:Y:S03]  /*11460*/  SHFL.IDX PT, R7, R0, 0x1, 0x181f ;  /* 0x00381f0000077f89 */ /* 0x000ea600000e0000 */
[C---:B------:R-:W-:Y:S01]  /*11470*/  VIADD R8, R6.reuse, 0x10 ;  /* 0x0000001006087836 */ /* 0x040fe20000000000 */
[-C--:B------:R-:W-:Y:S01]  /*11480*/  ISETP.GE.AND P2, PT, R6, R5.reuse, PT ;  /* 0x000000050600720c */ /* 0x080fe20003f46270 */
[----:B------:R-:W3:Y:S03]  /*11490*/  SHFL.IDX PT, R9, R4, 0x1, 0x181f ;  /* 0x00381f0004097f89 */ /* 0x000ee600000e0000 */
[----:B------:R-:W-:-:S09]  /*114a0*/  ISETP.GE.AND P3, PT, R8, R5, PT ;  /* 0x000000050800720c */ /* 0x000fd20003f66270 */
[----:B0-----:R-:W-:Y:S02]  /*114b0*/  @!P2 LEA R3, P1, R22, R14, 0x1 ;  /* 0x0000000e1603a211 */ /* 0x001fe400078208ff */
[----:B------:R-:W-:Y:S01]  /*114c0*/  @!P2 LEA R8, R24, UR44, 0x1 ;  /* 0x0000002c1808ac11 */ /* 0x000fe2000f8e08ff */
[----:B------:R-:W-:Y:S01]  /*114d0*/  SHFL.IDX PT, R14, R0, 0x3, 0x181f ;  /* 0x00781f00000e7f89 */ /* 0x000fe200000e0000 */
[----:B------:R-:W-:Y:S01]  /*114e0*/  @P2 LOP3.LUT R16, R16, 0x100, RZ, 0xfc, !PT ;  /* 0x0000010010102812 */ /* 0x000fe200078efcff */
[----:B-1----:R-:W-:Y:S01]  /*114f0*/  @!P2 IMAD.X R2, RZ, RZ, R2, P1 ;  /* 0x000000ffff02a224 */ /* 0x002fe200008e0602 */
[----:B------:R-:W-:Y:S02]  /*11500*/  @!P3 LEA R10, R24, UR44, 0x1 ;  /* 0x0000002c180abc11 */ /* 0x000fe4000f8e08ff */
[----:B--2---:R-:W-:Y:S02]  /*11510*/  @!P3 LEA R7, P1, R22, R7, 0x1 ;  /* 0x000000071607b211 */ /* 0x004fe400078208ff */
[----:B------:R-:W-:-:S02]  /*11520*/  @!P2 LOP3.LUT R3, R3, R2, RZ, 0x3c, !PT ;  /* 0x000000020303a212 */ /* 0x000fc400078e3cff */
[----:B------:R-:W-:Y:S01]  /*11530*/  LOP3.LUT R16, R16, 0xffffff7f, RZ, 0xc0, !PT ;  /* 0xffffff7f10107812 */ /* 0x000fe200078ec0ff */
[----:B---3--:R-:W-:Y:S01]  /*11540*/  @!P3 IMAD.X R9, RZ, RZ, R9, P1 ;  /* 0x000000ffff09b224 */ /* 0x008fe200008e0609 */
[C---:B------:R-:W-:Y:S02]  /*11550*/  @!P2 LOP3.LUT R2, R3.reuse, R2, RZ, 0x3c, !PT ;  /* 0x000000020302a212 */ /* 0x040fe400078e3cff */
[----:B------:R-:W-:Y:S02]  /*11560*/  @P3 LOP3.LUT R16, R16, 0x80, RZ, 0xfc, !PT ;  /* 0x0000008010103812 */ /* 0x000fe400078efcff */
[----:B------:R-:W-:Y:S02]  /*11570*/  @!P2 LOP3.LUT R3, R3, R2, RZ, 0x3c, !PT ;  /* 0x000000020303a212 */ /* 0x000fe400078e3cff */
[----:B------:R-:W-:-:S03]  /*11580*/  LOP3.LUT R16, R16, 0xffffffbf, RZ, 0xc0, !PT ;  /* 0xffffffbf10107812 */ /* 0x000fc600078ec0ff */
        /* <DEDUP_REMOVED lines=16> */
.L_x_4172:
        /* <DEDUP_REMOVED lines=36> */
.L_x_4113:
        /* <DEDUP_REMOVED lines=98> */
[----:B------:R-:W-:Y:S02]  /*11ef0*/  @!P6 LOP3.LUT R20, R5, 0x40, RZ, 0xc0, !PT ;  /* 0x000000400514e812 */ /* 0x000fe400078ec0ff */
[----:B-1----:R-:W-:Y:S01]  /*11f00*/  @!P6 IADD3.X R21, RZ, R9, RZ, P0, !PT ;  /* 0x00000009ff15e210 */ /* 0x002fe200007fe4ff */
[----:B--2---:R-:W-:Y:S01]  /*11f10*/  @!P6 IMAD.MOV.U32 R2, RZ, RZ, R14 ;  /* 0x000000ffff02e224 */ /* 0x004fe200078e000e */
[----:B------:R-:W-:Y:S01]  /*11f20*/  LOP3.LUT P0, RZ, R16, 0x800, RZ, 0xc0, !PT ;  /* 0x0000080010ff7812 */ /* 0x000fe2000780c0ff */
[----:B------:R-:W0:Y:S01]  /*11f30*/  SHFL.IDX PT, R14, R0, 0x2, 0x181f ;  /* 0x00581f00000e7f89 */ /* 0x000e2200000e0000 */
[----:B------:R-:W-:Y:S01]  /*11f40*/  @!P6 LEA R9, R24, UR44, 0x1 ;  /* 0x0000002c1809ec11 */ /* 0x000fe2000f8e08ff */
[----:B------:R-:W-:Y:S01]  /*11f50*/  @!P6 IMAD.MOV.U32 R3, RZ, RZ, R21 ;  /* 0x000000ffff03e224 */ /* 0x000fe200078e0015 */
[----:B------:R-:W-:-:S09]  /*11f60*/  @!P6 SHF.R.U32.HI R20, RZ, 0x2, R20 ;  /* 0x00000002ff14e819 */ /* 0x000fd20000011614 */
        /* <DEDUP_REMOVED lines=42> */
.L_x_4182:
        /* <DEDUP_REMOVED lines=24> */
.L_x_4116:
[----:B------:R-:W-:Y:S05]  /*12390*/  BSYNC B0 ;  /* 0x0000000000007941 */ /* 0x000fea0003800000 */
.L_x_4115:
        /* <DEDUP_REMOVED lines=9> */
.L_x_4183:
[----:B------:R-:W-:-:S13]  /*12430*/  LOP3.LUT P0, RZ, R16, 0x400, RZ, 0xc0, !PT ;  /* 0x0000040010ff7812 */ /* 0x000fda000780c0ff */
[----:B------:R-:W-:Y:S05]  /*12440*/  @!P0 BRA `(.L_x_4118) ;  /* 0x0000000000048947 */ /* 0x000fea0003800000 */
[----:B------:R-:W-:Y:S01]  /*12450*/  BPT.TRAP 0x1 ;  /* 0x000000040000795c */ /* 0x000fe20000300000 */
.L_x_4118:
[----:B------:R-:W2:Y:S02]  /*12460*/  SYNCS.PHASECHK.TRANS64.TRYWAIT P0, [UR44+0x38860], R0 ;  /* 0x03886000ff0075a7 */ /* 0x000ea4000800016c */
[----:B--2---:R-:W-:Y:S05]  /*12470*/  @!P0 BRA `(.L_x_4119) ;  /* 0x0000003000948947 */ /* 0x004fea0003800000 */
.L_x_4184:
[----:B------:R-:W-:Y:S01]  /*12480*/  ULDC.64 UR4, c[0x0][0x328] ;  /* 0x0000ca0000047ab9 */ /* 0x000fe20000000a00 */
[----:B------:R-:W-:Y:S01]  /*12490*/  ULDC.64 UR6, c[0x0][0x338] ;  /* 0x0000ce0000067ab9 */ /* 0x000fe20000000a00 */
[----:B0-----:R-:W-:Y:S02]  /*124a0*/  IMAD R0, R33, UR4, RZ ;  /* 0x0000000421007c24 */ /* 0x001fe4000f8e02ff */
[----:B-1----:R-:W-:Y:S01]  /*124b0*/  IMAD.WIDE.U32 R2, R19, UR4, RZ ;  /* 0x0000000413027c25 */ /* 0x002fe2000f8e00ff */
        /* <DEDUP_REMOVED lines=101> */
.L_x_4194:
[----:B0-----:R-:W-:Y:S02]  /*12b10*/  IADD3 R2, P6, R14, R0, RZ ;  /* 0x000000000e027210 */ /* 0x001fe40007fde0ff */
[----:B------:R-:W-:Y:S02]  /*12b20*/  ISETP.LT.OR P5, PT, R18, 0x31, !P5 ;  /* 0x000000311200780c */ /* 0x000fe40006fa1670 */
[----:B------:R-:W-:Y:S02]  /*12b30*/  IADD3.X R3, RZ, R8, RZ, P6, !PT ;  /* 0x00000008ff037210 */ /* 0x000fe400037fe4ff */
[----:B------:R-:W-:Y:S02]  /*12b40*/  LOP3.LUT P6, RZ, R16, 0x40, RZ, 0xc0, !PT ;  /* 0x0000004010ff7812 */ /* 0x000fe400078cc0ff */
[C---:B------:R-:W-:Y:S02]  /*12b50*/  ISETP.LT.OR P4, PT, R18.reuse, 0x31, !P4 ;  /* 0x000000311200780c */ /* 0x040fe40006781670 */
[----:B------:R-:W-:-:S02]  /*12b60*/  ISETP.LT.OR P6, PT, R18, 0x31, P6 ;  /* 0x000000311200780c */ /* 0x000fc400037c1670 */
[C---:B------:R-:W-:Y:S02]  /*12b70*/  ISETP.LT.OR P3, PT, R18.reuse, 0x31, !P3 ;  /* 0x000000311200780c */ /* 0x040fe40005f61670 */
[C---:B------:R-:W-:Y:S02]  /*12b80*/  ISETP.LT.OR P2, PT, R18.reuse, 0x31, !P2 ;  /* 0x000000311200780c */ /* 0x040fe40005741670 */
[C---:B------:R-:W-:Y:S02]  /*12b90*/  ISETP.LT.OR P1, PT, R18.reuse, 0x31, !P1 ;  /* 0x000000311200780c */ /* 0x040fe40004f21670 */
[----:B------:R-:W-:-:S05]  /*12ba0*/  ISETP.LT.OR P0, PT, R18, 0x31, !P0 ;  /* 0x000000311200780c */ /* 0x000fca0004701670 */
        /* <DEDUP_REMOVED lines=20> */
.L_x_4121:
        /* <DEDUP_REMOVED lines=10> */
[----:B------:R-:W-:Y:S01]  /*12d90*/  ULOP3.LUT UR5, URZ, UR42, URZ, 0x33, !UPT ;  /* 0x0000002a3f057292 */ /* 0x000fe2000f8e333f */
[----:B------:R-:W1:Y:S01]  /*12da0*/  S2R R6, SR_TID.X ;  /* 0x0000000000067919 */ /* 0x000e620000002100 */
[----:B------:R-:W-:Y:S01]  /*12db0*/  UIMAD UR4, UR4, UR38, URZ ;  /* 0x00000026040472a4 */ /* 0x000fe2000f8e023f */
[----:B------:R-:W-:Y:S01]  /*12dc0*/  LOP3.LUT R28, R17, 0x80, RZ, 0xc0, !PT ;  /* 0x00000080111c7812 */ /* 0x000fe200078ec0ff */
[----:B------:R-:W-:Y:S02]  /*12dd0*/  IMAD.MOV.U32 R8, RZ, RZ, 0x1 ;  /* 0x00000001ff087424 */ /* 0x000fe400078e00ff */
[----:B------:R-:W-:Y:S01]  /*12de0*/  IMAD.MOV.U32 R21, RZ, RZ, 0x1 ;  /* 0x00000001ff157424 */ /* 0x000fe200078e00ff */
[----:B------:R-:W-:-:S02]  /*12df0*/  SHF.R.U32.HI R28, RZ, 0x3, R28 ;  /* 0x00000003ff1c7819 */ /* 0x000fc4000001161c */
[----:B------:R-:W-:-:S04]  /*12e00*/  LOP3.LUT R3, RZ, UR4, RZ, 0x33, !PT ;  /* 0x00000004ff037c12 */ /* 0x000fc8000f8e33ff */
[----:B------:R-:W-:-:S04]  /*12e10*/  VIMNMX3 R2, R2, UR5, R3, !PT ;  /* 0x0000000502027c0f */ /* 0x000fc8000f800103 */
[----:B------:R-:W-:Y:S01]  /*12e20*/  IADD3 R22, -R2, -0x2, RZ ;  /* 0xfffffffe02167810 */ /* 0x000fe20007ffe1ff */
[----:B0-----:R-:W-:Y:S01]  /*12e30*/  IMAD.SHL.U32 R5, R5, 0x10, RZ ;  /* 0x0000001005057824 */ /* 0x001fe200078e00ff */
[----:B-1----:R-:W-:-:S04]  /*12e40*/  LOP3.LUT R6, R6, 0x7f, RZ, 0xc0, !PT ;  /* 0x0000007f06067812 */ /* 0x002fc800078ec0ff */
[----:B------:R-:W-:Y:S02]  /*12e50*/  LOP3.LUT R5, R5, 0x70, RZ, 0xc0, !PT ;  /* 0x0000007005057812 */ /* 0x000fe400078ec0ff */
[----:B------:R-:W-:-:S04]  /*12e60*/  SHF.R.U32.HI R6, RZ, 0x3, R6 ;  /* 0x00000003ff067819 */ /* 0x000fc80000011606 */
[----:B------:R-:W-:Y:S02]  /*12e70*/  IADD3 R4, R5, R30, R6 ;  /* 0x0000001e05047210 */ /* 0x000fe40007ffe006 */
[----:B------:R-:W-:-:S03]  /*12e80*/  LOP3.LUT R30, R34, 0x40, RZ, 0xc0, !PT ;  /* 0x00000040221e7812 */ /* 0x000fc600078ec0ff */
[----:B------:R-:W-:Y:S01]  /*12e90*/  VIADD R9, R4, 0xffffff40 ;  /* 0xffffff4004097836 */ /* 0x000fe20000000000 */
[----:B------:R-:W-:-:S03]  /*12ea0*/  SHF.R.U32.HI R30, RZ, 0x2, R30 ;  /* 0x00000002ff1e7819 */ /* 0x000fc6000001161e */
[----:B------:R-:W-:-:S07]  /*12eb0*/  IMAD R9, R2, -0x40, R9 ;  /* 0xffffffc002097824 */ /* 0x000fce00078e0209 */
.L_x_4137:
        /* <DEDUP_REMOVED lines=22> */
.L_x_4124:
[----:B------:R-:W-:Y:S05]  /*13020*/  BSYNC B1 ;  /* 0x0000000000017941 */ /* 0x000fea0003800000 */
.L_x_4123:
[----:B------:R-:W-:-:S13]  /*13030*/  LOP3.LUT P0, RZ, R16, 0x400, RZ, 0xc0, !PT ;  /* 0x0000040010ff7812 */ /* 0x000fda000780c0ff */
[----:B------:R-:W-:Y:S05]  /*13040*/  @!P0 BRA `(.L_x_4125) ;  /* 0x0000000000048947 */ /* 0x000fea0003800000 */
[----:B------:R-:W-:Y:S01]  /*13050*/  BPT.TRAP 0x1 ;  /* 0x000000040000795c */ /* 0x000fe20000300000 */
.L_x_4125:
[----:B------:R-:W-:Y:S01]  /*13060*/  LEA R10, R8, UR44, 0x3 ;  /* 0x0000002c080a7c11 */ /* 0x000fe2000f8e18ff */
[----:B------:R-:W-:Y:S01]  /*13070*/  BSSY B1, `(.L_x_4126) ;  /* 0x0000004000017945 */ /* 0x000fe20003800000 */
[----:B------:R-:W-:-:S04]  /*13080*/  SHF.L.U32 R20, R21, 0x1f, RZ ;  /* 0x0000001f15147819 */ /* 0x000fc800000006ff */
[----:B------:R-:W1:Y:S02]  /*13090*/  SYNCS.PHASECHK.TRANS64.TRYWAIT P0, [R10+URZ+0x38840], R20 ;  /* 0x038840140a0075a7 */ /* 0x000e64000800017f */
[----:B-1----:R-:W-:Y:S05]  /*130a0*/  @!P0 BRA `(.L_x_4127) ;  /* 0x0000002c00b08947 */ /* 0x002fea0003800000 */
.L_x_4195:
[----:B------:R-:W-:Y:S05]  /*130b0*/  BSYNC B1 ;  /* 0x0000000000017941 */ /* 0x000fea0003800000 */
.L_x_4126:
        /* <DEDUP_REMOVED lines=47> */
.L_x_4205:
        /* <DEDUP_REMOVED lines=8> */
.L_x_4129:
        /* <DEDUP_REMOVED lines=10> */
.L_x_4130:
[----:B------:R2:W-:Y:S01]  /*134d0*/  SYNCS.ARRIVE.TRANS64.A1T0 RZ, [R10+URZ+0x38830], RZ ;  /* 0x038830ff0aff79a7 */ /* 0x0005e2000810003f */
[----:B------:R-:W-:Y:S05]  /*134e0*/  @!P2 BRA `(.L_x_4131) ;  /* 0x000000000004a947 */ /* 0x000fea0003800000 */
[----:B------:R-:W-:Y:S01]  /*134f0*/  BPT.TRAP 0x1 ;  /* 0x000000040000795c */ /* 0x000fe20000300000 */
.L_x_4131:
[----:B------:R-:W3:Y:S01]  /*13500*/  SYNCS.PHASECHK.TRANS64.TRYWAIT P0, [R10+URZ+0x38860], R20 ;  /* 0x038860140a0075a7 */ /* 0x000ee2000800017f */
[----:B------:R-:W-:Y:S04]  /*13510*/  BSSY B1, `(.L_x_4132) ;  /* 0x0000002000017945 */ /* 0x000fe80003800000 */
[----:B---3--:R-:W-:Y:S05]  /*13520*/  @!P0 BRA `(.L_x_4133) ;  /* 0x0000002c00b08947 */ /* 0x008fea0003800000 */
.L_x_4206:
[----:B------:R-:W-:Y:S05]  /*13530*/  BSYNC B1 ;  /* 0x0000000000017941 */ /* 0x000fea0003800000 */
.L_x_4132:
        /* <DEDUP_REMOVED lines=77> */
.L_x_4216:
        /* <DEDUP_REMOVED lines=20> */
.L_x_4135:
        /* <DEDUP_REMOVED lines=10> */
.L_x_4136:
        /* <DEDUP_REMOVED lines=10> */
.L_x_4122:
[----:B------:R-:W-:Y:S05]  /*13c90*/  BSYNC B0 ;  /* 0x0000000000007941 */ /* 0x000fea0003800000 */
.L_x_4101:
[----:B------:R-:W0:Y:S01]  /*13ca0*/  S2R R3, SR_CgaCtaId ;  /* 0x0000000000037919 */ /* 0x000e220000008800 */
[----:B------:R-:W-:Y:S01]  /*13cb0*/  MOV R0, 0x400 ;  /* 0x0000040000007802 */ /* 0x000fe20000000f00 */
[----:B------:R-:W-:Y:S01]  /*13cc0*/  BSSY B0, `(.L_x_4138) ;  /* 0x0000005000007945 */ /* 0x000fe20003800000 */
[----:B------:R-:W-:Y:S02]  /*13cd0*/  SHF.L.U32 R4, R4, 0x1f, RZ ;  /* 0x0000001f04047819 */ /* 0x000fe400000006ff */
[----:B0-----:R-:W-:-:S04]  /*13ce0*/  LEA R5, R3, R0, 0x18 ;  /* 0x0000000003057211 */ /* 0x001fc800078ec0ff */
[----:B------:R-:W0:Y:S02]  /*13cf0*/  SYNCS.PHASECHK.TRANS64.TRYWAIT P0, [R5+URZ+0x38820], R4 ;  /* 0x03882004050075a7 */ /* 0x000e24000800017f */
[----:B0-----:R-:W-:Y:S05]  /*13d00*/  @!P0 BRA `(.L_x_4139) ;  /* 0x0000002c00908947 */ /* 0x001fea0003800000 */
.L_x_4217:
[----:B------:R-:W-:Y:S05]  /*13d10*/  BSYNC B0 ;  /* 0x0000000000007941 */ /* 0x000fea0003800000 */
.L_x_4138:
[----:B------:R-:W-:-:S03]  /*13d20*/  UMOV UR4, 0xffffffff ;  /* 0xffffffff00047882 */ /* 0x000fc60000000000 */
[----:B------:R-:W-:Y:S05]  /*13d30*/  BRA.DIV UR4, `(.L_x_4140) ;  /* 0x0000002e04987947 */ /* 0x000fea000b800000 */
[----:B------:R-:W1:Y:S02]  /*13d40*/  S2R R0, SR_TID.X ;  /* 0x0000000000007919 */ /* 0x000e640000002100 */
[----:B-1----:R-:W-:-:S04]  /*13d50*/  SHF.R.U32.HI R0, RZ, 0x5, R0 ;  /* 0x00000005ff007819 */ /* 0x002fc80000011600 */
[----:B------:R-:W-:-:S05]  /*13d60*/  LOP3.LUT R0, R0, 0x3, RZ, 0xc0, !PT ;  /* 0x0000000300007812 */ /* 0x000fca00078ec0ff */
[----:B------:R1:W3:Y:S02]  /*13d70*/  SHFL.IDX PT, R14, R0, RZ, 0x1f ;  /* 0x00001fff000e7589 */ /* 0x0002e400000e0000 */
.L_x_4220:
[----:B---3--:R-:W-:-:S13]  /*13d80*/  ISETP.NE.AND P0, PT, R14, RZ, PT ;  /* 0x000000ff0e00720c */ /* 0x008fda0003f05270 */
[----:B------:R-:W-:Y:S05]  /*13d90*/  @P0 BRA `(.L_x_4049) ;  /* 0x0000000000900947 */ /* 0x000fea0003800000 */
[----:B------:R-:W-:-:S03]  /*13da0*/  UMOV UR4, 0xffffffff ;  /* 0xffffffff00047882 */ /* 0x000fc60000000000 */
[----:B------:R-:W-:Y:S05]  /*13db0*/  BRA.DIV UR4, `(.L_x_4141) ;  /* 0x0000002e04ac7947 */ /* 0x000fea000b800000 */
[----:B------:R-:W-:-:S13]  /*13dc0*/  ELECT P6, URZ, PT ;  /* 0x00000000003f782f */ /* 0x000fda00038c0000 */
.L_x_4223:
[----:B------:R-:W-:Y:S05]  /*13dd0*/  @!P6 BRA `(.L_x_4049) ;  /* 0x000000000080e947 */ /* 0x000fea0003800000 */
[----:B-1----:R-:W3:Y:S02]  /*13de0*/  LDL R0, [R1+0x4] ;  /* 0x0000040001007983 */ /* 0x002ee40000100800 */
[----:B---3--:R-:W-:-:S13]  /*13df0*/  R2UR UR4, R0 ;  /* 0x00000000000472ca */ /* 0x008fda00000e0000 */
[----:B------:R-:W-:-:S06]  /*13e00*/  ULOP3.LUT UR4, UR4, 0x2, URZ, 0xfc, !UPT ;  /* 0x0000000204047892 */ /* 0x000fcc000f8efc3f */
[----:B------:R-:W-:-:S05]  /*13e10*/  IMAD.U32 R0, RZ, RZ, UR4 ;  /* 0x00000004ff007e24 */ /* 0x000fca000f8e00ff */
[----:B------:R-:W-:-:S13]  /*13e20*/  ISETP.NE.AND P0, PT, R0, 0x3, PT ;  /* 0x000000030000780c */ /* 0x000fda0003f05270 */
[----:B------:R-:W-:Y:S05]  /*13e30*/  @!P0 BRA `(.L_x_4142) ;  /* 0x0000000000048947 */ /* 0x000fea0003800000 */
[----:B------:R-:W-:Y:S01]  /*13e40*/  BPT.TRAP 0x1 ;  /* 0x000000040000795c */ /* 0x000fe20000300000 */
.L_x_4142:
[C---:B------:R-:W-:Y:S01]  /*13e50*/  LEA R3, R8.reuse, R5, 0x3 ;  /* 0x0000000508037211 */ /* 0x040fe200078e18ff */
[----:B------:R-:W-:Y:S01]  /*13e60*/  VIADD R8, R8, 0x1 ;  /* 0x0000000108087836 */ /* 0x000fe20000000000 */
[----:B------:R-:W-:-:S04]  /*13e70*/  SHF.L.U32 R2, R21, 0x1f, RZ ;  /* 0x0000001f15027819 */ /* 0x000fc800000006ff */
[----:B------:R-:W1:Y:S01]  /*13e80*/  SYNCS.PHASECHK.TRANS64.TRYWAIT P1, [R3+URZ+0x38840], R2 ;  /* 0x03884002030075a7 */ /* 0x000e62000802017f */
[----:B------:R-:W-:-:S04]  /*13e90*/  ISETP.NE.AND P2, PT, R8, 0x2, PT ;  /* 0x000000020800780c */ /* 0x000fc80003f45270 */
[----:B------:R-:W-:Y:S01]  /*13ea0*/  SEL R0, RZ, 0x1, P2 ;  /* 0x00000001ff007807 */ /* 0x000fe20001000000 */
[----:B-1----:R-:W-:Y:S08]  /*13eb0*/  @!P1 BRA `(.L_x_4143) ;  /* 0x0000002c008c9947 */ /* 0x002ff00003800000 */
.L_x_4224:
[----:B------:R-:W-:Y:S02]  /*13ec0*/  SEL R8, R8, RZ, P2 ;  /* 0x000000ff08087207 */ /* 0x000fe40001000000 */
[----:B------:R-:W-:Y:S01]  /*13ed0*/  LOP3.LUT R0, R21, R0, RZ, 0x3c, !PT ;  /* 0x0000000015007212 */ /* 0x000fe200078e3cff */
[----:B------:R-:W-:Y:S06]  /*13ee0*/  @!P0 BRA `(.L_x_4144) ;  /* 0x0000000000048947 */ /* 0x000fec0003800000 */
[----:B------:R-:W-:Y:S01]  /*13ef0*/  BPT.TRAP 0x1 ;  /* 0x000000040000795c */ /* 0x000fe20000300000 */
.L_x_4144:
[----:B0-----:R-:W-:Y:S01]  /*13f00*/  IMAD R5, R8, 0x8, R5 ;  /* 0x0000000808057824 */ /* 0x001fe200078e0205 */
[----:B------:R-:W-:-:S04]  /*13f10*/  SHF.L.U32 R0, R0, 0x1f, RZ ;  /* 0x0000001f00007819 */ /* 0x000fc800000006ff */
[----:B------:R-:W0:Y:S02]  /*13f20*/  SYNCS.PHASECHK.TRANS64.TRYWAIT P1, [R5+URZ+0x38840], R0 ;  /* 0x03884000050075a7 */ /* 0x000e24000802017f */
[----:B0-----:R-:W-:Y:S05]  /*13f30*/  @!P1 BRA `(.L_x_4145) ;  /* 0x0000002c00809947 */ /* 0x001fea0003800000 */
.L_x_4225:
[----:B------:R-:W-:Y:S05]  /*13f40*/  @!P0 BRA `(.L_x_4146) ;  /* 0x0000000000048947 */ /* 0x000fea0003800000 */
[----:B------:R-:W-:Y:S01]  /*13f50*/  BPT.TRAP 0x1 ;  /* 0x000000040000795c */ /* 0x000fe20000300000 */
.L_x_4146:
[----:B------:R-:W3:Y:S02]  /*13f60*/  SYNCS.PHASECHK.TRANS64.TRYWAIT P1, [R3+URZ+0x38860], R2 ;  /* 0x03886002030075a7 */ /* 0x000ee4000802017f */
[----:B---3--:R-:W-:Y:S05]  /*13f70*/  @!P1 BRA `(.L_x_4147) ;  /* 0x0000002c00849947 */ /* 0x008fea0003800000 */
.L_x_4226:
[----:B------:R-:W-:Y:S05]  /*13f80*/  @!P0 BRA `(.L_x_4148) ;  /* 0x0000000000048947 */ /* 0x000fea0003800000 */
[----:B------:R-:W-:Y:S01]  /*13f90*/  BPT.TRAP 0x1 ;  /* 0x000000040000795c */ /* 0x000fe20000300000 */
.L_x_4148:
[----:B----4-:R4:W0:Y:S02]  /*13fa0*/  SYNCS.PHASECHK.TRANS64.TRYWAIT P0, [R5+URZ+0x38860], R0 ;  /* 0x03886000050075a7 */ /* 0x010824000800017f */
[----:B0-----:R-:W-:Y:S05]  /*13fb0*/  @!P0 NANOSLEEP.SYNCS 0x989680 ;  /* 0x009896800000895d */ /* 0x001fea0003900000 */
[----:B------:R-:W0:Y:S02]  /*13fc0*/  @!P0 SYNCS.PHASECHK.TRANS64 P0, [R5+URZ+0x38860], R0 ;  /* 0x03886000050085a7 */ /* 0x000e24000800007f */
[----:B0-----:R-:W-:Y:S05]  /*13fd0*/  @!P0 BRA `(.L_x_4148) ;  /* 0xfffffffc00f08947 */ /* 0x001fea000383ffff */
.L_x_4049:
[----:B------:R-:W-:Y:S05]  /*13fe0*/  BSYNC B6 ;  /* 0x0000000000067941 */ /* 0x000fea0003800000 */
.L_x_4046:
[----:B------:R-:W-:Y:S05]  /*13ff0*/  EXIT ;  /* 0x000000000000794d */ /* 0x000fea0003800000 */
.L_x_4059:
[----:B0-----:R0:W1:Y:S02]  /*14000*/  SYNCS.PHASECHK.TRANS64.TRYWAIT P0, [R198+URZ+0x38800], R5 ;  /* 0x03880005c60075a7 */ /* 0x001064000800017f */
[----:B-1----:R-:W-:Y:S05]  /*14010*/  @!P0 NANOSLEEP.SYNCS 0x989680 ;  /* 0x009896800000895d */ /* 0x002fea0003900000 */
[----:B------:R-:W1:Y:S02]  /*14020*/  @!P0 SYNCS.PHASECHK.TRANS64 P0, [R198+URZ+0x38800], R5 ;  /* 0x03880005c60085a7 */ /* 0x000e64000800007f */
[----:B-1----:R-:W-:Y:S05]  /*14030*/  @!P0 BRA `(.L_x_4059) ;  /* 0xfffffffc00f08947 */ /* 0x002fea000383ffff */
[----:B------:R-:W-:Y:S05]  /*14040*/  BRA `(.L_x_4149) ;  /* 0xfffffef4008c7947 */ /* 0x000fea000383ffff */
.L_x_4063:
[----:B--2---:R2:W3:Y:S02]  /*14050*/  SYNCS.PHASECHK.TRANS64.TRYWAIT P1, [R198+URZ+0x38830], R5 ;  /* 0x03883005c60075a7 */ /* 0x0044e4000802017f */
[----:B---3--:R-:W-:Y:S05]  /*14060*/  @!P1 NANOSLEEP.SYNCS 0x989680 ;  /* 0x009896800000995d */ /* 0x008fea0003900000 */
[----:B------:R-:W3:Y:S02]  /*14070*/  @!P1 SYNCS.PHASECHK.TRANS64 P1, [R198+URZ+0x38830], R5 ;  /* 0x03883005c60095a7 */ /* 0x000ee4000802007f */
[----:B---3--:R-:W-:Y:S05]  /*14080*/  @!P1 BRA `(.L_x_4063) ;  /* 0xfffffffc00f09947 */ /* 0x008fea000383ffff */
[----:B------:R-:W-:Y:S05]  /*14090*/  BRA `(.L_x_4062) ;  /* 0xfffffef400d87947 */ /* 0x000fea000383ffff */
.L_x_4064:
[----:B---3--:R3:W4:Y:S02]  /*140a0*/  SYNCS.PHASECHK.TRANS64.TRYWAIT P1, [R198+URZ+0x38810], R5 ;  /* 0x03881005c60075a7 */ /* 0x008724000802017f */
[----:B----4-:R-:W-:Y:S05]  /*140b0*/  @!P1 NANOSLEEP.SYNCS 0x989680 ;  /* 0x009896800000995d */ /* 0x010fea0003900000 */
[----:B------:R-:W4:Y:S02]  /*140c0*/  @!P1 SYNCS.PHASECHK.TRANS64 P1, [R198+URZ+0x38810], R5 ;  /* 0x03881005c60095a7 */ /* 0x000f24000802007f */
[----:B----4-:R-:W-:Y:S05]  /*140d0*/  @!P1 BRA `(.L_x_4064) ;  /* 0xfffffffc00f09947 */ /* 0x010fea000383ffff */
[----:B------:R-:W-:Y:S05]  /*140e0*/  BRA `(.L_x_4150) ;  /* 0xfffffef800c87947 */ /* 0x000fea000383ffff */
.L_x_4068:
[----:B------:R0:W0:Y:S02]  /*140f0*/  SYNCS.PHASECHK.TRANS64.TRYWAIT P1, [R198+URZ+0x38850], R5 ;  /* 0x03885005c60075a7 */ /* 0x000024000802017f */
[----:B0-----:R-:W-:Y:S05]  /*14100*/  @!P1 NANOSLEEP.SYNCS 0x989680 ;  /* 0x009896800000995d */ /* 0x001fea0003900000 */
[----:B------:R-:W0:Y:S02]  /*14110*/  @!P1 SYNCS.PHASECHK.TRANS64 P1, [R198+URZ+0x38850], R5 ;  /* 0x03885005c60095a7 */ /* 0x000e24000802007f */
[----:B0-----:R-:W-:Y:S05]  /*14120*/  @!P1 BRA `(.L_x_4068) ;  /* 0xfffffffc00f09947 */ /* 0x001fea000383ffff */
[----:B------:R-:W-:Y:S05]  /*14130*/  BRA `(.L_x_4067) ;  /* 0xfffffef800f47947 */ /* 0x000fea000383ffff */
.L_x_4075:
[----:B-1----:R1:W2:Y:S02]  /*14140*/  SYNCS.PHASECHK.TRANS64.TRYWAIT P1, [R201+URZ+0x38830], R204 ;  /* 0x038830ccc90075a7 */ /* 0x0022a4000802017f */
[----:B--2---:R-:W-:Y:S05]  /*14150*/  @!P1 NANOSLEEP.SYNCS 0x989680 ;  /* 0x009896800000995d */ /* 0x004fea0003900000 */
[----:B------:R-:W2:Y:S02]  /*14160*/  @!P1 SYNCS.PHASECHK.TRANS64 P1, [R201+URZ+0x38830], R204 ;  /* 0x038830ccc90095a7 */ /* 0x000ea4000802007f */
[----:B--2---:R-:W-:Y:S05]  /*14170*/  @!P1 BRA `(.L_x_4075) ;  /* 0xfffffffc00f09947 */ /* 0x004fea000383ffff */
[----:B------:R-:W-:Y:S05]  /*14180*/  BRA `(.L_x_4074) ;  /* 0xffffff2400f87947 */ /* 0x000fea000383ffff */
.L_x_4079:
[----:B---3--:R3:W4:Y:S02]  /*14190*/  SYNCS.PHASECHK.TRANS64.TRYWAIT P1, [R201+URZ+0x38850], R204 ;  /* 0x038850ccc90075a7 */ /* 0x008724000802017f */
[----:B----4-:R-:W-:Y:S05]  /*141a0*/  @!P1 NANOSLEEP.SYNCS 0x989680 ;  /* 0x009896800000995d */ /* 0x010fea0003900000 */
[----:B------:R-:W4:Y:S02]  /*141b0*/  @!P1 SYNCS.PHASECHK.TRANS64 P1, [R201+URZ+0x38850], R204 ;  /* 0x038850ccc90095a7 */ /* 0x000f24000802007f */
[----:B----4-:R-:W-:Y:S05]  /*141c0*/  @!P1 BRA `(.L_x_4079) ;  /* 0xfffffffc00f09947 */ /* 0x010fea000383ffff */
[----:B------:R-:W-:Y:S05]  /*141d0*/  BRA `(.L_x_4078) ;  /* 0xffffff2800c47947 */ /* 0x000fea000383ffff */
.L_x_4087:
[----:B-1----:R1:W2:Y:S02]  /*141e0*/  SYNCS.PHASECHK.TRANS64.TRYWAIT P1, [R195+URZ+0x38830], R196 ;  /* 0x038830c4c30075a7 */ /* 0x0022a4000802017f */
[----:B--2---:R-:W-:Y:S05]  /*141f0*/  @!P1 NANOSLEEP.SYNCS 0x989680 ;  /* 0x009896800000995d */ /* 0x004fea0003900000 */
[----:B------:R-:W2:Y:S02]  /*14200*/  @!P1 SYNCS.PHASECHK.TRANS64 P1, [R195+URZ+0x38830], R196 ;  /* 0x038830c4c30095a7 */ /* 0x000ea4000802007f */
[----:B--2---:R-:W-:Y:S05]  /*14210*/  @!P1 BRA `(.L_x_4087) ;  /* 0xfffffffc00f09947 */ /* 0x004fea000383ffff */
[----:B------:R-:W-:Y:S05]  /*14220*/  BRA `(.L_x_4086) ;  /* 0xffffff5800a07947 */ /* 0x000fea000383ffff */
.L_x_4091:
[----:B---3--:R3:W4:Y:S02]  /*14230*/  SYNCS.PHASECHK.TRANS64.TRYWAIT P1, [R195+URZ+0x38850], R196 ;  /* 0x038850c4c30075a7 */ /* 0x008724000802017f */
[----:B----4-:R-:W-:Y:S05]  /*14240*/  @!P1 NANOSLEEP.SYNCS 0x989680 ;  /* 0x009896800000995d */ /* 0x010fea0003900000 */
[----:B------:R-:W4:Y:S02]  /*14250*/  @!P1 SYNCS.PHASECHK.TRANS64 P1, [R195+URZ+0x38850], R196 ;  /* 0x038850c4c30095a7 */ /* 0x000f24000802007f */
[----:B----4-:R-:W-:Y:S05]  /*14260*/  @!P1 BRA `(.L_x_4091) ;  /* 0xfffffffc00f09947 */ /* 0x010fea000383ffff */
[----:B------:R-:W-:Y:S05]  /*14270*/  BRA `(.L_x_4090) ;  /* 0xffffff5c002c7947 */ /* 0x000fea000383ffff */
.L_x_4106:
[----:B------:R-:W-:Y:S02]  /*14280*/  IMAD.MOV.U32 R13, RZ, RZ, R23 ;  /* 0x000000ffff0d7224 */ /* 0x000fe400078e0017 */
[----:B------:R-:W-:Y:S02]  /*14290*/  IMAD.MOV.U32 R12, RZ, RZ, RZ ;  /* 0x000000ffff0c7224 */ /* 0x000fe400078e00ff */
[----:B------:R-:W-:Y:S02]  /*142a0*/  IMAD.MOV.U32 R11, RZ, RZ, 0x1f ;  /* 0x0000001fff0b7424 */ /* 0x000fe400078e00ff */
[----:B------:R-:W-:-:S07]  /*142b0*/  IMAD.MOV.U32 R15, RZ, RZ, -0x1 ;  /* 0xffffffffff0f7424 */ /* 0x000fce00078e00ff */
[----:B------:R-:W-:Y:S05]  /*142c0*/  WARPSYNC.COLLECTIVE R15, `(.L_x_4151) ;  /* 0x000000000f087348 */ /* 0x000fea0003c00000 */
[----:B------:R0:W1:Y:S02]  /*142d0*/  SHFL.IDX P6, R14, R13, R12, R11 ;  /* 0x0000000c0d0e7389 */ /* 0x00006400000c000b */
[----:B01----:R-:W-:Y:S01]  /*142e0*/  ENDCOLLECTIVE ;  /* 0x000000000000791b */ /* 0x003fe20003800000 */
.L_x_4151:
[----:B------:R-:W-:Y:S05]  /*142f0*/  BRA `(.L_x_4152) ;  /* 0xffffffc400a07947 */ /* 0x000fea000383ffff */
.L_x_4108:
[----:B0-----:R-:W-:-:S04]  /*14300*/  IMAD.U32 R3, RZ, RZ, UR44 ;  /* 0x0000002cff037e24 */ /* 0x001fc8000f8e00ff */
[----:B------:R0:W1:Y:S03]  /*14310*/  SYNCS.PHASECHK.TRANS64.TRYWAIT P0, [R3+URZ+0x38840], R0 ;  /* 0x03884000030075a7 */ /* 0x000066000800017f */
[----:B-1----:R-:W-:Y:S05]  /*14320*/  @!P0 NANOSLEEP.SYNCS 0x989680 ;  /* 0x009896800000895d */ /* 0x002fea0003900000 */
[----:B------:R-:W1:Y:S02]  /*14330*/  @!P0 SYNCS.PHASECHK.TRANS64 P0, [R3+URZ+0x38840], R0 ;  /* 0x03884000030085a7 */ /* 0x000e64000800007f */
[----:B-1----:R-:W-:Y:S05]  /*14340*/  @!P0 BRA `(.L_x_4108) ;  /* 0xfffffffc00ec8947 */ /* 0x002fea000383ffff */
[----:B------:R-:W-:Y:S05]  /*14350*/  BRA `(.L_x_4153) ;  /* 0xffffffc400d87947 */ /* 0x000fea000383ffff */
.L_x_4109:
        /* <DEDUP_REMOVED lines=8> */
.L_x_4155:
[----:B------:R-:W-:Y:S05]  /*143e0*/  BSYNC B0 ;  /* 0x0000000000007941 */ /* 0x000fea0003800000 */
.L_x_4154:
        /* <DEDUP_REMOVED lines=9> */
.L_x_4156:
[----:B------:R-:W-:Y:S02]  /*14480*/  IMAD.MOV.U32 R13, RZ, RZ, R4 ;  /* 0x000000ffff0d7224 */ /* 0x000fe400078e0004 */
[----:B------:R-:W-:Y:S01]  /*14490*/  IMAD.MOV.U32 R12, RZ, RZ, 0x1 ;  /* 0x00000001ff0c7424 */ /* 0x000fe200078e00ff */
[----:B------:R-:W-:-:S04]  /*144a0*/  @P0 LEA R14, P1, R22, R14, 0x1 ;  /* 0x0000000e160e0211 */ /* 0x000fc800078208ff */
[----:B------:R-:W-:Y:S01]  /*144b0*/  @P0 IADD3.X R3, RZ, R2, RZ, P1, !PT ;  /* 0x00000002ff030210 */ /* 0x000fe20000ffe4ff */
[----:B------:R-:W-:-:S08]  /*144c0*/  @P0 IMAD.MOV.U32 R2, RZ, RZ, R14 ;  /* 0x000000ffff020224 */ /* 0x000fd000078e000e */
[----:B------:R-:W-:Y:S05]  /*144d0*/  WARPSYNC.COLLECTIVE R15, `(.L_x_4157) ;  /* 0x000000000f087348 */ /* 0x000fea0003c00000 */
[----:B------:R0:W1:Y:S02]  /*144e0*/  SHFL.IDX P6, R14, R13, R12, R11 ;  /* 0x0000000c0d0e7389 */ /* 0x00006400000c000b */
[----:B01----:R-:W-:Y:S01]  /*144f0*/  ENDCOLLECTIVE ;  /* 0x000000000000791b */ /* 0x003fe20003800000 */
.L_x_4157:
        /* <DEDUP_REMOVED lines=11> */
.L_x_4158:
[----:B------:R-:W-:Y:S02]  /*145b0*/  IMAD.MOV.U32 R13, RZ, RZ, R4 ;  /* 0x000000ffff0d7224 */ /* 0x000fe400078e0004 */
[----:B------:R-:W-:Y:S01]  /*145c0*/  IMAD.MOV.U32 R12, RZ, RZ, 0x2 ;  /* 0x00000002ff0c7424 */ /* 0x000fe200078e00ff */
[----:B------:R-:W-:-:S13]  /*145d0*/  @P0 LEA R2, P1, R22, R14, 0x1 ;  /* 0x0000000e16020211 */ /* 0x000fda00078208ff */
[----:B------:R-:W-:Y:S05]  /*145e0*/  WARPSYNC.COLLECTIVE R15, `(.L_x_4159) ;  /* 0x000000000f087348 */ /* 0x000fea0003c00000 */
[----:B------:R0:W1:Y:S02]  /*145f0*/  SHFL.IDX P6, R14, R13, R12, R11 ;  /* 0x0000000c0d0e7389 */ /* 0x00006400000c000b */
[----:B01----:R-:W-:Y:S01]  /*14600*/  ENDCOLLECTIVE ;  /* 0x000000000000791b */ /* 0x003fe20003800000 */
.L_x_4159:
        /* <DEDUP_REMOVED lines=12> */
.L_x_4160:
[----:B------:R-:W-:Y:S02]  /*146d0*/  IMAD.MOV.U32 R13, RZ, RZ, R4 ;  /* 0x000000ffff0d7224 */ /* 0x000fe400078e0004 */
[----:B------:R-:W-:Y:S01]  /*146e0*/  IMAD.MOV.U32 R12, RZ, RZ, 0x3 ;  /* 0x00000003ff0c7424 */ /* 0x000fe200078e00ff */
[----:B------:R-:W-:-:S13]  /*146f0*/  @P0 LEA R2, P1, R22, R14, 0x1 ;  /* 0x0000000e16020211 */ /* 0x000fda00078208ff */
[----:B------:R-:W-:Y:S05]  /*14700*/  WARPSYNC.COLLECTIVE R15, `(.L_x_4161) ;  /* 0x000000000f087348 */ /* 0x000fea0003c00000 */
[----:B------:R0:W1:Y:S02]  /*14710*/  SHFL.IDX P6, R14, R13, R12, R11 ;  /* 0x0000000c0d0e7389 */ /* 0x00006400000c000b */
[----:B01----:R-:W-:Y:S01]  /*14720*/  ENDCOLLECTIVE ;  /* 0x000000000000791b */ /* 0x003fe20003800000 */
.L_x_4161:
        /* <DEDUP_REMOVED lines=10> */
.L_x_4162:
[----:B------:R-:W-:Y:S05]  /*147d0*/  BRA `(.L_x_4163) ;  /* 0xffffffc400a07947 */ /* 0x000fea000383ffff */
.L_x_4112:
[----:B------:R-:W-:Y:S01]  /*147e0*/  IMAD.MOV.U32 R13, RZ, RZ, R4 ;  /* 0x000000ffff0d7224 */ /* 0x000fe200078e0004 */
[----:B------:R-:W-:Y:S01]  /*147f0*/  MOV R12, RZ ;  /* 0x000000ff000c7202 */ /* 0x000fe20000000f00 */
[----:B------:R-:W-:Y:S01]  /*14800*/  IMAD.MOV.U32 R11, RZ, RZ, 0x181f ;  /* 0x0000181fff0b7424 */ /* 0x000fe200078e00ff */
[----:B------:R-:W-:Y:S01]  /*14810*/  LOP3.LUT R16, R16, 0xfffffeff, RZ, 0xc0, !PT ;  /* 0xfffffeff10107812 */ /* 0x000fe200078ec0ff */
[----:B------:R-:W-:Y:S02]  /*14820*/  IMAD.MOV.U32 R15, RZ, RZ, -0x1 ;  /* 0xffffffffff0f7424 */ /* 0x000fe400078e00ff */
[----:B------:R-:W-:-:S07]  /*14830*/  IMAD.U32 R6, RZ, RZ, UR46 ;  /* 0x0000002eff067e24 */ /* 0x000fce000f8e00ff */
[----:B------:R-:W-:Y:S05]  /*14840*/  WARPSYNC.COLLECTIVE R15, `(.L_x_4164) ;  /* 0x000000000f087348 */ /* 0x000fea0003c00000 */
[----:B------:R0:W1:Y:S02]  /*14850*/  SHFL.IDX P6, R14, R13, R12, R11 ;  /* 0x0000000c0d0e7389 */ /* 0x00006400000c000b */
[----:B01----:R-:W-:Y:S01]  /*14860*/  ENDCOLLECTIVE ;  /* 0x000000000000791b */ /* 0x003fe20003800000 */
.L_x_4164:
[----:B------:R-:W-:-:S04]  /*14870*/  IMAD R6, R6, 0x40, R20 ;  /* 0x0000004006067824 */ /* 0x000fc800078e0214 */
[----:B------:R-:W-:Y:S02]  /*14880*/  VIADD R10, R6, 0x10 ;  /* 0x00000010060a7836 */ /* 0x000fe40000000000 */
[----:B------:R-:W-:Y:S02]  /*14890*/  IMAD.MOV.U32 R13, RZ, RZ, R0 ;  /* 0x000000ffff0d7224 */ /* 0x000fe400078e0000 */
[----:B------:R-:W-:-:S07]  /*148a0*/  IMAD.MOV.U32 R2, RZ, RZ, R14 ;  /* 0x000000ffff027224 */ /* 0x000fce00078e000e */
[----:B------:R-:W-:Y:S05]  /*148b0*/  WARPSYNC.COLLECTIVE R15, `(.L_x_4165) ;  /* 0x000000000f087348 */ /* 0x000fea0003c00000 */
[----:B------:R0:W1:Y:S02]  /*148c0*/  SHFL.IDX P6, R14, R13, R12, R11 ;  /* 0x0000000c0d0e7389 */ /* 0x00006400000c000b */
[----:B01----:R-:W-:Y:S01]  /*148d0*/  ENDCOLLECTIVE ;  /* 0x000000000000791b */ /* 0x003fe20003800000 */
.L_x_4165:
        /* <DEDUP_REMOVED lines=11> */
.L_x_4166:
        /* <DEDUP_REMOVED lines=15> */
.L_x_4167:
        /* <DEDUP_REMOVED lines=10> */
.L_x_4168:
[----:B------:R-:W-:-:S05]  /*14b20*/  @!P2 LEA R7, P1, R22, R7, 0x1 ;  /* 0x000000071607a211 */ /* 0x000fca00078208ff */
[----:B------:R-:W-:Y:S02]  /*14b30*/  @!P2 IMAD.X R9, RZ, RZ, R9, P1 ;  /* 0x000000ffff09a224 */ /* 0x000fe400008e0609 */
[----:B------:R-:W-:-:S03]  /*14b40*/  @!P2 IMAD.MOV.U32 R2, RZ, RZ, R7 ;  /* 0x000000ffff02a224 */ /* 0x000fc600078e0007 */
[----:B------:R-:W-:Y:S01]  /*14b50*/  @!P2 MOV R3, R9 ;  /* 0x000000090003a202 */ /* 0x000fe20000000f00 */
[----:B------:R-:W-:-:S04]  /*14b60*/  IMAD.MOV.U32 R13, RZ, RZ, R0 ;  /* 0x000000ffff0d7224 */ /* 0x000fc800078e0000 */
        /* <DEDUP_REMOVED lines=9> */
.L_x_4169:
        /* <DEDUP_REMOVED lines=17> */
.L_x_4170:
[----:B------:R-:W-:Y:S02]  /*14d10*/  IMAD.MOV.U32 R13, RZ, RZ, R0 ;  /* 0x000000ffff0d7224 */ /* 0x000fe400078e0000 */
[----:B------:R-:W-:-:S07]  /*14d20*/  IMAD.MOV.U32 R4, RZ, RZ, R14 ;  /* 0x000000ffff047224 */ /* 0x000fce00078e000e */
[----:B------:R-:W-:Y:S05]  /*14d30*/  WARPSYNC.COLLECTIVE R15, `(.L_x_4171) ;  /* 0x000000000f087348 */ /* 0x000fea0003c00000 */
[----:B------:R0:W1:Y:S02]  /*14d40*/  SHFL.IDX P6, R14, R13, R12, R11 ;  /* 0x0000000c0d0e7389 */ /* 0x00006400000c000b */
[----:B01----:R-:W-:Y:S01]  /*14d50*/  ENDCOLLECTIVE ;  /* 0x000000000000791b */ /* 0x003fe20003800000 */
.L_x_4171:
[----:B------:R-:W-:Y:S05]  /*14d60*/  BRA `(.L_x_4172) ;  /* 0xffffffc800487947 */ /* 0x000fea000383ffff */
.L_x_4114:
        /* <DEDUP_REMOVED lines=8> */
.L_x_4174:
[----:B------:R-:W-:Y:S05]  /*14df0*/  BSYNC B0 ;  /* 0x0000000000007941 */ /* 0x000fea0003800000 */
.L_x_4173:
        /* <DEDUP_REMOVED lines=13> */
.L_x_4175:
        /* <DEDUP_REMOVED lines=38> */
.L_x_4176:
[----:B------:R-:W-:-:S04]  /*15130*/  @!P3 LOP3.LUT R7, R6, 0x80, RZ, 0xc0, !PT ;  /* 0x000000800607b812 */ /* 0x000fc800078ec0ff */
[----:B------:R-:W-:Y:S01]  /*15140*/  @!P3 SHF.R.U32.HI R7, RZ, 0x3, R7 ;  /* 0x00000003ff07b819 */ /* 0x000fe20000011607 */
[----:B------:R-:W-:Y:S02]  /*15150*/  IMAD.MOV.U32 R13, RZ, RZ, R0 ;  /* 0x000000ffff0d7224 */ /* 0x000fe400078e0000 */
[----:B------:R-:W-:-:S07]  /*15160*/  IMAD.MOV.U32 R9, RZ, RZ, R14 ;  /* 0x000000ffff097224 */ /* 0x000fce00078e000e */
[----:B------:R-:W-:Y:S05]  /*15170*/  WARPSYNC.COLLECTIVE R15, `(.L_x_4177) ;  /* 0x000000000f087348 */ /* 0x000fea0003c00000 */
[----:B------:R0:W1:Y:S02]  /*15180*/  SHFL.IDX P6, R14, R13, R12, R11 ;  /* 0x0000000c0d0e7389 */ /* 0x00006400000c000b */
[----:B01----:R-:W-:Y:S01]  /*15190*/  ENDCOLLECTIVE ;  /* 0x000000000000791b */ /* 0x003fe20003800000 */
.L_x_4177:
        /* <DEDUP_REMOVED lines=11> */
[----:B------:R-:W-:Y:S01]  /*15250*/  @!P0 IMAD.MOV.U32 R3, RZ, RZ, R21 ;  /* 0x000000ffff038224 */ /* 0x000fe200078e0015 */
[----:B------:R-:W-:-:S05]  /*15260*/  @!P0 MOV R2, R14 ;  /* 0x0000000e00028202 */ /* 0x000fca0000000f00 */
        /* <DEDUP_REMOVED lines=22> */
.L_x_4178:
[----:B------:R-:W-:-:S04]  /*153d0*/  @!P1 LOP3.LUT R9, R6, 0x80, RZ, 0xc0, !PT ;  /* 0x0000008006099812 */ /* 0x000fc800078ec0ff */
[----:B------:R-:W-:Y:S01]  /*153e0*/  @!P1 SHF.R.U32.HI R9, RZ, 0x3, R9 ;  /* 0x00000003ff099819 */ /* 0x000fe20000011609 */
[----:B------:R-:W-:Y:S02]  /*153f0*/  IMAD.MOV.U32 R13, RZ, RZ, R0 ;  /* 0x000000ffff0d7224 */ /* 0x000fe400078e0000 */
[----:B------:R-:W-:-:S07]  /*15400*/  IMAD.MOV.U32 R7, RZ, RZ, R14 ;  /* 0x000000ffff077224 */ /* 0x000fce00078e000e */
[----:B------:R-:W-:Y:S05]  /*15410*/  WARPSYNC.COLLECTIVE R15, `(.L_x_4179) ;  /* 0x000000000f087348 */ /* 0x000fea0003c00000 */
[----:B------:R0:W1:Y:S02]  /*15420*/  SHFL.IDX P6, R14, R13, R12, R11 ;  /* 0x0000000c0d0e7389 */ /* 0x00006400000c000b */
[----:B01----:R-:W-:Y:S01]  /*15430*/  ENDCOLLECTIVE ;  /* 0x000000000000791b */ /* 0x003fe20003800000 */
.L_x_4179:
        /* <DEDUP_REMOVED lines=29> */
.L_x_4180:
[----:B------:R-:W-:Y:S02]  /*15610*/  IMAD.MOV.U32 R13, RZ, RZ, R0 ;  /* 0x000000ffff0d7224 */ /* 0x000fe400078e0000 */
[----:B------:R-:W-:-:S07]  /*15620*/  IMAD.MOV.U32 R4, RZ, RZ, R14 ;  /* 0x000000ffff047224 */ /* 0x000fce00078e000e */
[----:B------:R-:W-:Y:S05]  /*15630*/  WARPSYNC.COLLECTIVE R15, `(.L_x_4181) ;  /* 0x000000000f087348 */ /* 0x000fea0003c00000 */
[----:B------:R0:W1:Y:S02]  /*15640*/  SHFL.IDX P6, R14, R13, R12, R11 ;  /* 0x0000000c0d0e7389 */ /* 0x00006400000c000b */
[----:B01----:R-:W-:Y:S01]  /*15650*/  ENDCOLLECTIVE ;  /* 0x000000000000791b */ /* 0x003fe20003800000 */
.L_x_4181:
[----:B------:R-:W-:Y:S05]  /*15660*/  BRA `(.L_x_4182) ;  /* 0xffffffc800e87947 */ /* 0x000fea000383ffff */
.L_x_4117:
[----:B01----:R-:W-:-:S04]  /*15670*/  IMAD.U32 R3, RZ, RZ, UR44 ;  /* 0x0000002cff037e24 */ /* 0x003fc8000f8e00ff */
[----:B------:R0:W1:Y:S03]  /*15680*/  SYNCS.PHASECHK.TRANS64.TRYWAIT P0, [R3+URZ+0x38820], R0 ;  /* 0x03882000030075a7 */ /* 0x000066000800017f */
[----:B-1----:R-:W-:Y:S05]  /*15690*/  @!P0 NANOSLEEP.SYNCS 0x989680 ;  /* 0x009896800000895d */ /* 0x002fea0003900000 */
[----:B------:R-:W1:Y:S02]  /*156a0*/  @!P0 SYNCS.PHASECHK.TRANS64 P0, [R3+URZ+0x38820], R0 ;  /* 0x03882000030085a7 */ /* 0x000e64000800007f */
[----:B-1----:R-:W-:Y:S05]  /*156b0*/  @!P0 BRA `(.L_x_4117) ;  /* 0xfffffffc00ec8947 */ /* 0x002fea000383ffff */
[----:B------:R-:W-:Y:S05]  /*156c0*/  BRA `(.L_x_4183) ;  /* 0xffffffcc00587947 */ /* 0x000fea000383ffff */
.L_x_4119:
[----:B01----:R-:W-:-:S04]  /*156d0*/  IMAD.U32 R3, RZ, RZ, UR44 ;  /* 0x0000002cff037e24 */ /* 0x003fc8000f8e00ff */
[----:B------:R0:W1:Y:S03]  /*156e0*/  SYNCS.PHASECHK.TRANS64.TRYWAIT P0, [R3+URZ+0x38860], R0 ;  /* 0x03886000030075a7 */ /* 0x000066000800017f */
[----:B-1----:R-:W-:Y:S05]  /*156f0*/  @!P0 NANOSLEEP.SYNCS 0x989680 ;  /* 0x009896800000895d */ /* 0x002fea0003900000 */
[----:B------:R-:W1:Y:S02]  /*15700*/  @!P0 SYNCS.PHASECHK.TRANS64 P0, [R3+URZ+0x38860], R0 ;  /* 0x03886000030085a7 */ /* 0x000e64000800007f */
[----:B-1----:R-:W-:Y:S05]  /*15710*/  @!P0 BRA `(.L_x_4119) ;  /* 0xfffffffc00ec8947 */ /* 0x002fea000383ffff */
[----:B------:R-:W-:Y:S05]  /*15720*/  BRA `(.L_x_4184) ;  /* 0xffffffcc00547947 */ /* 0x000fea000383ffff */
.L_x_4120:
        /* <DEDUP_REMOVED lines=8> */
.L_x_4186:
[----:B------:R-:W-:Y:S05]  /*157b0*/  BSYNC B0 ;  /* 0x0000000000007941 */ /* 0x000fea0003800000 */
.L_x_4185:
        /* <DEDUP_REMOVED lines=14> */
.L_x_4187:
        /* <DEDUP_REMOVED lines=37> */
.L_x_4188:
[----:B------:R-:W-:Y:S02]  /*15af0*/  IMAD.MOV.U32 R13, RZ, RZ, R6 ;  /* 0x000000ffff0d7224 */ /* 0x000fe400078e0006 */
[----:B------:R-:W-:-:S07]  /*15b00*/  IMAD.MOV.U32 R5, RZ, RZ, R14 ;  /* 0x000000ffff057224 */ /* 0x000fce00078e000e */
[----:B------:R-:W-:Y:S05]  /*15b10*/  WARPSYNC.COLLECTIVE R15, `(.L_x_4189) ;  /* 0x000000000f087348 */ /* 0x000fea0003c00000 */
[----:B------:R0:W1:Y:S02]  /*15b20*/  SHFL.IDX P6, R14, R13, R12, R11 ;  /* 0x0000000c0d0e7389 */ /* 0x00006400000c000b */
[----:B01----:R-:W-:Y:S01]  /*15b30*/  ENDCOLLECTIVE ;  /* 0x000000000000791b */ /* 0x003fe20003800000 */
.L_x_4189:
        /* <DEDUP_REMOVED lines=28> */
.L_x_4190:
[----:B------:R-:W-:Y:S02]  /*15d00*/  IMAD.MOV.U32 R13, RZ, RZ, R6 ;  /* 0x000000ffff0d7224 */ /* 0x000fe400078e0006 */
[----:B------:R-:W-:-:S07]  /*15d10*/  IMAD.MOV.U32 R9, RZ, RZ, R14 ;  /* 0x000000ffff097224 */ /* 0x000fce00078e000e */
[----:B------:R-:W-:Y:S05]  /*15d20*/  WARPSYNC.COLLECTIVE R15, `(.L_x_4191) ;  /* 0x000000000f087348 */ /* 0x000fea0003c00000 */
[----:B------:R0:W1:Y:S02]  /*15d30*/  SHFL.IDX P6, R14, R13, R12, R11 ;  /* 0x0000000c0d0e7389 */ /* 0x00006400000c000b */
[----:B01----:R-:W-:Y:S01]  /*15d40*/  ENDCOLLECTIVE ;  /* 0x000000000000791b */ /* 0x003fe20003800000 */
.L_x_4191:
        /* <DEDUP_REMOVED lines=28> */
.L_x_4192:
[----:B------:R-:W-:Y:S02]  /*15f10*/  IMAD.MOV.U32 R13, RZ, RZ, R6 ;  /* 0x000000ffff0d7224 */ /* 0x000fe400078e0006 */
[----:B------:R-:W-:-:S07]  /*15f20*/  IMAD.MOV.U32 R8, RZ, RZ, R14 ;  /* 0x000000ffff087224 */ /* 0x000fce00078e000e */
[----:B------:R-:W-:Y:S05]  /*15f30*/  WARPSYNC.COLLECTIVE R15, `(.L_x_4193) ;  /* 0x000000000f087348 */ /* 0x000fea0003c00000 */
[----:B------:R0:W1:Y:S02]  /*15f40*/  SHFL.IDX P6, R14, R13, R12, R11 ;  /* 0x0000000c0d0e7389 */ /* 0x00006400000c000b */
[----:B01----:R-:W-:Y:S01]  /*15f50*/  ENDCOLLECTIVE ;  /* 0x000000000000791b */ /* 0x003fe20003800000 */
.L_x_4193:
[----:B------:R-:W-:Y:S05]  /*15f60*/  BRA `(.L_x_4194) ;  /* 0xffffffc800e87947 */ /* 0x000fea000383ffff */
.L_x_4127:
[----:B-1----:R1:W2:Y:S02]  /*15f70*/  SYNCS.PHASECHK.TRANS64.TRYWAIT P0, [R10+URZ+0x38840], R20 ;  /* 0x038840140a0075a7 */ /* 0x0022a4000800017f */
[----:B--2---:R-:W-:Y:S05]  /*15f80*/  @!P0 NANOSLEEP.SYNCS 0x989680 ;  /* 0x009896800000895d */ /* 0x004fea0003900000 */
[----:B------:R-:W2:Y:S02]  /*15f90*/  @!P0 SYNCS.PHASECHK.TRANS64 P0, [R10+URZ+0x38840], R20 ;  /* 0x038840140a0085a7 */ /* 0x000ea4000800007f */
[----:B--2---:R-:W-:Y:S05]  /*15fa0*/  @!P0 BRA `(.L_x_4127) ;  /* 0xfffffffc00f08947 */ /* 0x004fea000383ffff */
[----:B------:R-:W-:Y:S05]  /*15fb0*/  BRA `(.L_x_4195) ;  /* 0xffffffd0003c7947 */ /* 0x000fea000383ffff */
.L_x_4128:
        /* <DEDUP_REMOVED lines=8> */
.L_x_4197:
[----:B------:R-:W-:Y:S05]  /*16040*/  BSYNC B1 ;  /* 0x0000000000017941 */ /* 0x000fea0003800000 */
.L_x_4196:
        /* <DEDUP_REMOVED lines=9> */
.L_x_4198:
[----:B------:R-:W-:Y:S02]  /*160e0*/  IMAD.MOV.U32 R13, RZ, RZ, R29 ;  /* 0x000000ffff0d7224 */ /* 0x000fe400078e001d */
[----:B------:R-:W-:Y:S01]  /*160f0*/  IMAD.MOV.U32 R12, RZ, RZ, 0x1 ;  /* 0x00000001ff0c7424 */ /* 0x000fe200078e00ff */
[----:B------:R-:W-:-:S13]  /*16100*/  IADD3 R2, P0, R14, R0, RZ ;  /* 0x000000000e027210 */ /* 0x000fda0007f1e0ff */
[----:B------:R-:W-:Y:S05]  /*16110*/  WARPSYNC.COLLECTIVE R15, `(.L_x_4199) ;  /* 0x000000000f087348 */ /* 0x000fea0003c00000 */
[----:B------:R0:W1:Y:S02]  /*16120*/  SHFL.IDX P6, R14, R13, R12, R11 ;  /* 0x0000000c0d0e7389 */ /* 0x00006400000c000b */
[----:B01----:R-:W-:Y:S01]  /*16130*/  ENDCOLLECTIVE ;  /* 0x000000000000791b */ /* 0x003fe20003800000 */
.L_x_4199:
        /* <DEDUP_REMOVED lines=10> */
.L_x_4200:
[----:B------:R-:W-:Y:S02]  /*161e0*/  IMAD.MOV.U32 R13, RZ, RZ, R29 ;  /* 0x000000ffff0d7224 */ /* 0x000fe400078e001d */
[----:B------:R-:W-:Y:S01]  /*161f0*/  IMAD.MOV.U32 R12, RZ, RZ, 0x2 ;  /* 0x00000002ff0c7424 */ /* 0x000fe200078e00ff */
[----:B------:R-:W-:-:S13]  /*16200*/  IADD3 R2, P0, R14, R0, RZ ;  /* 0x000000000e027210 */ /* 0x000fda0007f1e0ff */
[----:B------:R-:W-:Y:S05]  /*16210*/  WARPSYNC.COLLECTIVE R15, `(.L_x_4201) ;  /* 0x000000000f087348 */ /* 0x000fea0003c00000 */
[----:B------:R0:W1:Y:S02]  /*16220*/  SHFL.IDX P6, R14, R13, R12, R11 ;  /* 0x0000000c0d0e7389 */ /* 0x00006400000c000b */
[----:B01----:R-:W-:Y:S01]  /*16230*/  ENDCOLLECTIVE ;  /* 0x000000000000791b */ /* 0x003fe20003800000 */
.L_x_4201:
        /* <DEDUP_REMOVED lines=10> */
.L_x_4202:
[----:B------:R-:W-:Y:S02]  /*162e0*/  IMAD.MOV.U32 R13, RZ, RZ, R29 ;  /* 0x000000ffff0d7224 */ /* 0x000fe400078e001d */
[----:B------:R-:W-:Y:S01]  /*162f0*/  IMAD.MOV.U32 R12, RZ, RZ, 0x3 ;  /* 0x00000003ff0c7424 */ /* 0x000fe200078e00ff */
[----:B------:R-:W-:-:S13]  /*16300*/  IADD3 R2, P0, R14, R0, RZ ;  /* 0x000000000e027210 */ /* 0x000fda0007f1e0ff */
[----:B------:R-:W-:Y:S05]  /*16310*/  WARPSYNC.COLLECTIVE R15, `(.L_x_4203) ;  /* 0x000000000f087348 */ /* 0x000fea0003c00000 */
[----:B------:R0:W1:Y:S02]  /*16320*/  SHFL.IDX P6, R14, R13, R12, R11 ;  /* 0x0000000c0d0e7389 */ /* 0x00006400000c000b */
[----:B01----:R-:W-:Y:S01]  /*16330*/  ENDCOLLECTIVE ;  /* 0x000000000000791b */ /* 0x003fe20003800000 */
.L_x_4203:
[----:B------:R-:W-:-:S05]  /*16340*/  IMAD.X R3, RZ, RZ, R3, P0 ;  /* 0x000000ffff037224 */ /* 0x000fca00000e0603 */
        /* <DEDUP_REMOVED lines=9> */
.L_x_4204:
[----:B------:R-:W-:Y:S05]  /*163e0*/  BRA `(.L_x_4205) ;  /* 0xffffffcc00f07947 */ /* 0x000fea000383ffff */
.L_x_4133:
[----:B---3--:R3:W4:Y:S02]  /*163f0*/  SYNCS.PHASECHK.TRANS64.TRYWAIT P0, [R10+URZ+0x38860], R20 ;  /* 0x038860140a0075a7 */ /* 0x008724000800017f */
[----:B----4-:R-:W-:Y:S05]  /*16400*/  @!P0 NANOSLEEP.SYNCS 0x989680 ;  /* 0x009896800000895d */ /* 0x010fea0003900000 */
[----:B------:R-:W4:Y:S02]  /*16410*/  @!P0 SYNCS.PHASECHK.TRANS64 P0, [R10+URZ+0x38860], R20 ;  /* 0x038860140a0085a7 */ /* 0x000f24000800007f */
[----:B----4-:R-:W-:Y:S05]  /*16420*/  @!P0 BRA `(.L_x_4133) ;  /* 0xfffffffc00f08947 */ /* 0x010fea000383ffff */
[----:B------:R-:W-:Y:S05]  /*16430*/  BRA `(.L_x_4206) ;  /* 0xffffffd0003c7947 */ /* 0x000fea000383ffff */
.L_x_4134:
        /* <DEDUP_REMOVED lines=8> */
.L_x_4208:
[----:B------:R-:W-:Y:S05]  /*164c0*/  BSYNC B1 ;  /* 0x0000000000017941 */ /* 0x000fea0003800000 */
.L_x_4207:
        /* <DEDUP_REMOVED lines=12> */
.L_x_4209:
        /* <DEDUP_REMOVED lines=13> */
.L_x_4210:
        /* <DEDUP_REMOVED lines=16> */
.L_x_4211:
        /* <DEDUP_REMOVED lines=18> */
.L_x_4212:
        /* <DEDUP_REMOVED lines=14> */
.L_x_4213:
        /* <DEDUP_REMOVED lines=17> */
.L_x_4214:
        /* <DEDUP_REMOVED lines=13> */
.L_x_4215:
[----:B------:R-:W-:Y:S05]  /*16b40*/  BRA `(.L_x_4216) ;  /* 0xffffffcc00b07947 */ /* 0x000fea000383ffff */
.L_x_4139:
[----:B0-----:R0:W1:Y:S02]  /*16b50*/  SYNCS.PHASECHK.TRANS64.TRYWAIT P0, [R5+URZ+0x38820], R4 ;  /* 0x03882004050075a7 */ /* 0x001064000800017f */
[----:B-1----:R-:W-:Y:S05]  /*16b60*/  @!P0 NANOSLEEP.SYNCS 0x989680 ;  /* 0x009896800000895d */ /* 0x002fea0003900000 */
[----:B------:R-:W1:Y:S02]  /*16b70*/  @!P0 SYNCS.PHASECHK.TRANS64 P0, [R5+URZ+0x38820], R4 ;  /* 0x03882004050085a7 */ /* 0x000e64000800007f */
[----:B-1----:R-:W-:Y:S05]  /*16b80*/  @!P0 BRA `(.L_x_4139) ;  /* 0xfffffffc00f08947 */ /* 0x002fea000383ffff */
[----:B------:R-:W-:Y:S05]  /*16b90*/  BRA `(.L_x_4217) ;  /* 0xffffffd0005c7947 */ /* 0x000fea000383ffff */
.L_x_4140:
        /* <DEDUP_REMOVED lines=11> */
.L_x_4219:
[----:B------:R-:W-:Y:S05]  /*16c50*/  BSYNC B0 ;  /* 0x0000000000007941 */ /* 0x000fea0003800000 */
.L_x_4218:
[----:B------:R-:W-:Y:S05]  /*16c60*/  BRA `(.L_x_4220) ;  /* 0xffffffd000447947 */ /* 0x000fea000383ffff */
.L_x_4141:
[----:B------:R-:W-:Y:S01]  /*16c70*/  BSSY B0, `(.L_x_4221) ;  /* 0x0000006000007945 */ /* 0x000fe20003800000 */
[----:B------:R-:W-:-:S07]  /*16c80*/  IMAD.MOV.U32 R15, RZ, RZ, -0x1 ;  /* 0xffffffffff0f7424 */ /* 0x000fce00078e00ff */
[----:B012--5:R-:W-:Y:S05]  /*16c90*/  WARPSYNC.COLLECTIVE R15, `(.L_x_4222) ;  /* 0x000000000f0c7348 */ /* 0x027fea0003c00000 */
[----:B------:R-:W-:Y:S02]  /*16ca0*/  ELECT P6, UR62, PT ;  /* 0x00000000003e782f */ /* 0x000fe400038c0000 */
[----:B------:R-:W-:Y:S01]  /*16cb0*/  MOV R14, UR62 ;  /* 0x0000003e000e7c02 */ /* 0x000fe20008000f00 */
[----:B012--5:R-:W-:Y:S10]  /*16cc0*/  ENDCOLLECTIVE ;  /* 0x000000000000791b */ /* 0x027ff40003800000 */
.L_x_4222:
[----:B------:R-:W-:Y:S05]  /*16cd0*/  BSYNC B0 ;  /* 0x0000000000007941 */ /* 0x000fea0003800000 */
.L_x_4221:
[----:B------:R-:W-:Y:S05]  /*16ce0*/  BRA `(.L_x_4223) ;  /* 0xffffffd000387947 */ /* 0x000fea000383ffff */
.L_x_4143:
[----:B-1----:R1:W3:Y:S02]  /*16cf0*/  SYNCS.PHASECHK.TRANS64.TRYWAIT P1, [R3+URZ+0x38840], R2 ;  /* 0x03884002030075a7 */ /* 0x0022e4000802017f */
[----:B---3--:R-:W-:Y:S05]  /*16d00*/  @!P1 NANOSLEEP.SYNCS 0x989680 ;  /* 0x009896800000995d */ /* 0x008fea0003900000 */
[----:B------:R-:W3:Y:S02]  /*16d10*/  @!P1 SYNCS.PHASECHK.TRANS64 P1, [R3+URZ+0x38840], R2 ;  /* 0x03884002030095a7 */ /* 0x000ee4000802007f */
[----:B---3--:R-:W-:Y:S05]  /*16d20*/  @!P1 BRA `(.L_x_4143) ;  /* 0xfffffffc00f09947 */ /* 0x008fea000383ffff */
[----:B------:R-:W-:Y:S05]  /*16d30*/  BRA `(.L_x_4224) ;  /* 0xffffffd000607947 */ /* 0x000fea000383ffff */
.L_x_4145:
[----:B0-----:R0:W3:Y:S02]  /*16d40*/  SYNCS.PHASECHK.TRANS64.TRYWAIT P1, [R5+URZ+0x38840], R0 ;  /* 0x03884000050075a7 */ /* 0x0010e4000802017f */
[----:B---3--:R-:W-:Y:S05]  /*16d50*/  @!P1 NANOSLEEP.SYNCS 0x989680 ;  /* 0x009896800000995d */ /* 0x008fea0003900000 */
[----:B------:R-:W3:Y:S02]  /*16d60*/  @!P1 SYNCS.PHASECHK.TRANS64 P1, [R5+URZ+0x38840], R0 ;  /* 0x03884000050095a7 */ /* 0x000ee4000802007f */
[----:B---3--:R-:W-:Y:S05]  /*16d70*/  @!P1 BRA `(.L_x_4145) ;  /* 0xfffffffc00f09947 */ /* 0x008fea000383ffff */
[----:B------:R-:W-:Y:S05]  /*16d80*/  BRA `(.L_x_4225) ;  /* 0xffffffd0006c7947 */ /* 0x000fea000383ffff */
.L_x_4147:
[----:B---3--:R3:W4:Y:S02]  /*16d90*/  SYNCS.PHASECHK.TRANS64.TRYWAIT P1, [R3+URZ+0x38860], R2 ;  /* 0x03886002030075a7 */ /* 0x008724000802017f */
[----:B----4-:R-:W-:Y:S05]  /*16da0*/  @!P1 NANOSLEEP.SYNCS 0x989680 ;  /* 0x009896800000995d */ /* 0x010fea0003900000 */
[----:B------:R-:W4:Y:S02]  /*16db0*/  @!P1 SYNCS.PHASECHK.TRANS64 P1, [R3+URZ+0x38860], R2 ;  /* 0x03886002030095a7 */ /* 0x000f24000802007f */
[----:B----4-:R-:W-:Y:S05]  /*16dc0*/  @!P1 BRA `(.L_x_4147) ;  /* 0xfffffffc00f09947 */ /* 0x010fea000383ffff */
[----:B------:R-:W-:Y:S05]  /*16dd0*/  BRA `(.L_x_4226) ;  /* 0xffffffd000687947 */ /* 0x000fea000383ffff */
.L_x_4227:
        /* <DEDUP_REMOVED lines=10> */
.L_x_5660:


//--------------------- .text._ZN7cutlass13device_kernelIN5flash11enable_sm90INS1_16FlashAttnFwdSm90INS1_25CollectiveMainloopFwdSm90ILi2EN4cute5tupleIJNS5_1CILi1EEES8_S8_EEENS6_IJNS7_ILi64EEESA_SA_EEELi512ENS_10bfloat16_tEfNS_4arch4Sm90ELb1ELb0ELb0ELb1ELb1ELb0ELb0ELb0ELb0ELb1ELb1ELb0EEENS1_21CollectiveEpilogueFwdINS6_IJSA_NS7_ILi512EEESA_EEES9_SC_SE_Li256ELb1ELb1ELb1ELb0EEENS1_36VarlenDynamicPersistentTileSchedulerILi64ELi64ELi256ELi128ELb1ELb1ELb1ELb1ELb1ELb1EEEEEEEEEvNT_6ParamsE --------------------------
	.section	.text._ZN7cutlass13device_kernelIN5flash11enable_sm90INS1_16FlashAttnFwdSm90INS1_25CollectiveMainloopFwdSm90ILi2EN4cute5tupleIJNS5_1CILi1EEES8_S8_EEENS6_IJNS7_ILi64EEESA_SA_EEELi512ENS_10bfloat16_tEfNS_4arch4Sm90ELb1ELb0ELb0ELb1ELb1ELb0ELb0ELb0ELb0ELb1ELb1ELb0EEENS1_21CollectiveEpilogueFwdINS6_IJSA_NS7_ILi512EEESA_EEES9_SC_SE_Li256ELb1ELb1ELb1ELb0EEENS1_36VarlenDynamicPersistentTileSchedulerILi64ELi64ELi256ELi128ELb1ELb1ELb1ELb1ELb1ELb1EEEEEEEEEvNT_6ParamsE,"ax",@progbits
	.align	128
.text._ZN7cutlass13device_kernelIN5flash11enable_sm90INS1_16FlashAttnFwdSm90INS1_25CollectiveMainloopFwdSm90ILi2EN4cute5tupleIJNS5_1CILi1EEES8_S8_EEENS6_IJNS7_ILi64EEESA_SA_EEELi512ENS_10bfloat16_tEfNS_4arch4Sm90ELb1ELb0ELb0ELb1ELb1ELb0ELb0ELb0ELb0ELb1ELb1ELb0EEENS1_21CollectiveEpilogueFwdINS6_IJSA_NS7_ILi512EEESA_EEES9_SC_SE_Li256ELb1ELb1ELb1ELb0EEENS1_36VarlenDynamicPersistentTileSchedulerILi64ELi64ELi256ELi128ELb1ELb1ELb1ELb1ELb1ELb1EEEEEEEEEvNT_6ParamsE:
        .type           _ZN7cutlass13device_kernelIN5flash11enable_sm90INS1_16FlashAttnFwdSm90INS1_25CollectiveMainloopFwdSm90ILi2EN4cute5tupleIJNS5_1CILi1EEES8_S8_EEENS6_IJNS7_ILi64EEESA_SA_EEELi512ENS_10bfloat16_tEfNS_4arch4Sm90ELb1ELb0ELb0ELb1ELb1ELb0ELb0ELb0ELb0ELb1ELb1ELb0EEENS1_21CollectiveEpilogueFwdINS6_IJSA_NS7_ILi512EEESA_EEES9_SC_SE_Li256ELb1ELb1ELb1ELb0EEENS1_36VarlenDynamicPersistentTileSchedulerILi64ELi64ELi256ELi128ELb1ELb1ELb1ELb1ELb1ELb1EEEEEEEEEvNT_6ParamsE,@function
        .size           _ZN7cutlass13device_kernelIN5flash11enable_sm90INS1_16FlashAttnFwdSm90INS1_25CollectiveMainloopFwdSm90ILi2EN4cute5tupleIJNS5_1CILi1EEES8_S8_EEENS6_IJNS7_ILi64EEESA_SA_EEELi512ENS_10bfloat16_tEfNS_4arch4Sm90ELb1ELb0ELb0ELb1ELb1ELb0ELb0ELb0ELb0ELb1ELb1ELb0EEENS1_21CollectiveEpilogueFwdINS6_IJSA_NS7_ILi512EEESA_EEES9_SC_SE_Li256ELb1ELb1ELb1ELb0EEENS1_36VarlenDynamicPersistentTileSchedulerILi64ELi64ELi256ELi128ELb1ELb1ELb1ELb1ELb1ELb1EEEEEEEEEvNT_6ParamsE,(.L_x_5661 - _ZN7cutlass13device_kernelIN5flash11enable_sm90INS1_16FlashAttnFwdSm90INS1_25CollectiveMainloopFwdSm90ILi2EN4cute5tupleIJNS5_1CILi1EEES8_S8_EEENS6_IJNS7_ILi64EEESA_SA_EEELi512ENS_10bfloat16_tEfNS_4arch4Sm90ELb1ELb0ELb0ELb1ELb1ELb0ELb0ELb0ELb0ELb1ELb1ELb0EEENS1_21CollectiveEpilogueFwdINS6_IJSA_NS7_ILi512EEESA_EEES9_SC_SE_Li256ELb1ELb1ELb1ELb0EEENS1_36VarlenDynamicPersistentTileSchedulerILi64ELi64ELi256ELi128ELb1ELb1ELb1ELb1ELb1ELb1EEEEEEEEEvNT_6ParamsE)
        .other          _ZN7cutlass13device_kernelIN5flash11enable_sm90INS1_16FlashAttnFwdSm90INS1_25CollectiveMainloopFwdSm90ILi2EN4cute5tupleIJNS5_1CILi1EEES8_S8_EEENS6_IJNS7_ILi64EEESA_SA_EEELi512ENS_10bfloat16_tEfNS_4arch4Sm90ELb1ELb0ELb0ELb1ELb1ELb0ELb0ELb0ELb0ELb1ELb1ELb0EEENS1_21CollectiveEpilogueFwdINS6_IJSA_NS7_ILi512EEESA_EEES9_SC_SE_Li256ELb1ELb1ELb1ELb0EEENS1_36VarlenDynamicPersistentTileSchedulerILi64ELi64ELi256ELi128ELb1ELb1ELb1ELb1ELb1ELb1EEEEEEEEEvNT_6ParamsE,@"STO_CUDA_ENTRY STV_DEFAULT"
_ZN7cutlass13device_kernelIN5flash11enable_sm90INS1_16FlashAttnFwdSm90INS1_25CollectiveMainloopFwdSm90ILi2EN4cute5tupleIJNS5_1CILi1EEES8_S8_EEENS6_IJNS7_ILi64EEESA_SA_EEELi512ENS_10bfloat16_tEfNS_4arch4Sm90ELb1ELb0ELb0ELb1ELb1ELb0ELb0ELb0ELb0ELb1ELb1ELb0EEENS1_21CollectiveEpilogueFwdINS6_IJSA_NS7_ILi512EEESA_EEES9_SC_SE_Li256ELb1ELb1ELb1ELb0EEENS1_36VarlenDynamicPersistentTileSchedulerILi64ELi64ELi256ELi128ELb1ELb1ELb1ELb1ELb1ELb1EEEEEEEEEvNT_6ParamsE:
        /* <DEDUP_REMOVED lines=41> */
.L_x_4228:
        /* <DEDUP_REMOVED lines=22> */
.L_x_4229:
        /* <DEDUP_REMOVED lines=18> */
.L_x_4230:
        /* <DEDUP_REMOVED lines=22> */
.L_x_4231:
        /* <DEDUP_REMOVED lines=23> */
.L_x_4232:
        /* <DEDUP_REMOVED lines=8> */
.L_x_4234:
        /* <DEDUP_REMOVED lines=35> */
[----:B------:R-:W-:Y:S01]  /*0a90*/  LOP3.LUT R13, R8, 0xfffffff8, RZ, 0xc0, !PT ;  /* 0xfffffff8080d7812 */ /* 0x000fe200078ec0ff */
[C---:B------:R-:W-:Y:S01]  /*0aa0*/  IMAD.IADD R3, R0.reuse, 0x1, -R3 ;  /* 0x0000000100037824 */ /* 0x040fe200078e0a03 */
[----:B------:R-:W-:Y:S01]  /*0ab0*/  LOP3.LUT R11, R5, 0xffffff80, RZ, 0xc0, !PT ;  /* 0xffffff80050b7812 */ /* 0x000fe200078ec0ff */
[----:B------:R-:W-:Y:S01]  /*0ac0*/  IMAD.IADD R15, R0, 0x1, -R15 ;  /* 0x00000001000f7824 */ /* 0x000fe200078e0a0f */
[----:B------:R-:W-:Y:S01]  /*0ad0*/  LEA.HI R2, R2, R7, RZ, 0x1 ;  /* 0x0000000702027211 */ /* 0x000fe200078f08ff */
[C---:B------:R-:W-:Y:S01]  /*0ae0*/  IMAD.IADD R13, R0.reuse, 0x1, -R13 ;  /* 0x00000001000d7824 */ /* 0x040fe200078e0a0d */
[--C-:B------:R-:W-:Y:S01]  /*0af0*/  SHF.R.S32.HI R6, RZ, 0x5, R4.reuse ;  /* 0x00000005ff067819 */ /* 0x100fe20000011404 */
[----:B------:R-:W-:Y:S01]  /*0b00*/  IMAD.IADD R11, R0, 0x1, -R11 ;  /* 0x00000001000b7824 */ /* 0x000fe200078e0a0b */
[----:B------:R-:W-:Y:S02]  /*0b10*/  SHF.R.S32.HI R9, RZ, 0x1f, R4 ;  /* 0x0000001fff097819 */ /* 0x000fe40000011404 */
[----:B------:R-:W-:-:S02]  /*0b20*/  LOP3.LUT R2, R2, 0x1ffffffe, RZ, 0xc0, !PT ;  /* 0x1ffffffe02027812 */ /* 0x000fc400078ec0ff */
[----:B------:R-:W-:Y:S02]  /*0b30*/  SHF.R.S32.HI R0, RZ, 0x1f, R3 ;  /* 0x0000001fff007819 */ /* 0x000fe40000011403 */
[----:B------:R-:W-:Y:S01]  /*0b40*/  LEA.HI R9, R9, R6, RZ, 0x2 ;  /* 0x0000000609097211 */ /* 0x000fe200078f10ff */
[----:B------:R-:W-:Y:S01]  /*0b50*/  IMAD.IADD R2, R7, 0x1, -R2 ;  /* 0x0000000107027824 */ /* 0x000fe200078e0a02 */
[----:B------:R-:W-:Y:S02]  /*0b60*/  LEA.HI R4, R15, R15, RZ, 0x1 ;  /* 0x0000000f0f047211 */ /* 0x000fe400078f08ff */
[----:B------:R-:W-:Y:S01]  /*0b70*/  LEA.HI R7, R0, R3, RZ, 0x3 ;  /* 0x0000000300077211 */ /* 0x000fe200078f18ff */
[----:B------:R-:W-:Y:S01]  /*0b80*/  IMAD.SHL.U32 R2, R2, 0x8, RZ ;  /* 0x0000000802027824 */ /* 0x000fe200078e00ff */
[----:B------:R-:W-:Y:S02]  /*0b90*/  SHF.R.S32.HI R224, RZ, 0x7, R5 ;  /* 0x00000007ffe07819 */ /* 0x000fe40000011405 */
[----:B------:R-:W-:-:S02]  /*0ba0*/  LOP3.LUT R9, R9, 0x3ffffc, RZ, 0xc0, !PT ;  /* 0x003ffffc09097812 */ /* 0x000fc400078ec0ff */
[----:B------:R-:W-:Y:S01]  /*0bb0*/  LOP3.LUT R4, R4, 0x1ffffffe, RZ, 0xc0, !PT ;  /* 0x1ffffffe04047812 */ /* 0x000fe200078ec0ff */
[----:B------:R-:W-:Y:S01]  /*0bc0*/  IMAD R10, R224, 0x100, R3 ;  /* 0x00000100e00a7824 */ /* 0x000fe200078e0203 */
[----:B------:R-:W-:Y:S01]  /*0bd0*/  SHF.R.S32.HI R0, RZ, 0x1f, R11 ;  /* 0x0000001fff007819 */ /* 0x000fe2000001140b */
[----:B------:R-:W-:Y:S01]  /*0be0*/  IMAD.IADD R9, R6, 0x1, -R9 ;  /* 0x0000000106097824 */ /* 0x000fe200078e0a09 */
[C---:B------:R-:W-:Y:S01]  /*0bf0*/  LOP3.LUT R8, R7.reuse, 0xfffffff8, RZ, 0xc0, !PT ;  /* 0xfffffff807087812 */ /* 0x040fe200078ec0ff */
[----:B------:R-:W-:Y:S01]  /*0c00*/  IMAD.SHL.U32 R7, R7, 0x40, RZ ;  /* 0x0000004007077824 */ /* 0x000fe200078e00ff */
[----:B------:R-:W-:Y:S01]  /*0c10*/  LEA.HI R5, R5, R224, RZ, 0x1 ;  /* 0x000000e005057211 */ /* 0x000fe200078f08ff */
[----:B------:R-:W-:Y:S01]  /*0c20*/  IMAD.IADD R186, R15, 0x1, -R4 ;  /* 0x000000010fba7824 */ /* 0x000fe200078e0a04 */
[CC--:B------:R-:W-:Y:S01]  /*0c30*/  LEA.HI R4, R0.reuse, R11.reuse, RZ, 0x2 ;  /* 0x0000000b00047211 */ /* 0x0c0fe200078f10ff */
[----:B------:R-:W-:Y:S01]  /*0c40*/  IMAD.IADD R8, R3, 0x1, -R8 ;  /* 0x0000000103087824 */ /* 0x000fe200078e0a08 */
[----:B------:R-:W-:Y:S01]  /*0c50*/  LEA.HI R3, R0, R11, RZ, 0x5 ;  /* 0x0000000b00037211 */ /* 0x000fe200078f28ff */
[----:B------:R-:W-:Y:S01]  /*0c60*/  IMAD R17, R9, 0x10, R10 ;  /* 0x0000001009117824 */ /* 0x000fe200078e020a */
[----:B------:R-:W-:-:S02]  /*0c70*/  LOP3.LUT R9, R7, 0x7ffffe00, RZ, 0xc0, !PT ;  /* 0x7ffffe0007097812 */ /* 0x000fc400078ec0ff */
[----:B------:R-:W-:Y:S02]  /*0c80*/  LOP3.LUT R10, R4, 0x7ffffffc, RZ, 0xc0, !PT ;  /* 0x7ffffffc040a7812 */ /* 0x000fe400078ec0ff */
[--C-:B------:R-:W-:Y:S01]  /*0c90*/  SHF.R.S32.HI R0, RZ, 0x2, R4.reuse ;  /* 0x00000002ff007819 */ /* 0x100fe20000011404 */
[----:B------:R-:W-:Y:S01]  /*0ca0*/  IMAD R6, R6, 0x400, R9 ;  /* 0x0000040006067824 */ /* 0x000fe200078e0209 */
[----:B------:R-:W-:Y:S01]  /*0cb0*/  SHF.R.S32.HI R7, RZ, 0x1f, R4 ;  /* 0x0000001fff077819 */ /* 0x000fe20000011404 */
[----:B------:R-:W-:Y:S01]  /*0cc0*/  IMAD.SHL.U32 R4, R8, 0x40, RZ ;  /* 0x0000004008047824 */ /* 0x000fe200078e00ff */
[----:B------:R-:W-:Y:S01]  /*0cd0*/  LOP3.LUT R5, R5, 0xfffffe, RZ, 0xc0, !PT ;  /* 0x00fffffe05057812 */ /* 0x000fe200078ec0ff */
[----:B------:R-:W-:Y:S01]  /*0ce0*/  IMAD.IADD R10, R11, 0x1, -R10 ;  /* 0x000000010b0a7824 */ /* 0x000fe200078e0a0a */
[----:B------:R-:W-:Y:S02]  /*0cf0*/  LEA.HI R7, R7, R0, RZ, 0x3 ;  /* 0x0000000007077211 */ /* 0x000fe400078f18ff */
[----:B------:R-:W-:Y:S01]  /*0d00*/  LOP3.LUT R9, R4, 0x1c0, RZ, 0xc0, !PT ;  /* 0x000001c004097812 */ /* 0x000fe200078ec0ff */
[--C-:B------:R-:W-:Y:S01]  /*0d10*/  IMAD.U32 R4, R17, 0x40, R2.reuse ;  /* 0x0000004011047824 */ /* 0x100fe200078e0002 */
[----:B------:R-:W-:Y:S01]  /*0d20*/  LOP3.LUT R7, R7, 0xfffffff8, RZ, 0xc0, !PT ;  /* 0xfffffff807077812 */ /* 0x000fe200078ec0ff */
[----:B------:R-:W-:Y:S01]  /*0d30*/  IMAD.IADD R5, R224, 0x1, -R5 ;  /* 0x00000001e0057824 */ /* 0x000fe200078e0a05 */
[----:B------:R-:W-:Y:S01]  /*0d40*/  LOP3.LUT R2, R9, 0x8, R2, 0xf8, !PT ;  /* 0x0000000809027812 */ /* 0x000fe200078ef802 */
[----:B------:R-:W-:Y:S01]  /*0d50*/  IMAD.SHL.U32 R185, R10, 0x2, RZ ;  /* 0x000000020ab97824 */ /* 0x000fe200078e00ff */
[----:B------:R-:W-:Y:S01]  /*0d60*/  SHF.R.U32.HI R9, RZ, 0x3, R9 ;  /* 0x00000003ff097819 */ /* 0x000fe20000011609 */
[----:B------:R0:W-:Y:S01]  /*0d70*/  STL [R1+0x34], R4 ;  /* 0x0000340401007387 */ /* 0x0001e20000100800 */
[----:B------:R-:W-:Y:S01]  /*0d80*/  R2P PR, R8, 0x6 ;  /* 0x0000000608007804 */ /* 0x000fe20000000000 */
[----:B------:R-:W-:Y:S01]  /*0d90*/  IMAD.IADD R0, R0, 0x1, -R7 ;  /* 0x0000000100007824 */ /* 0x000fe200078e0a07 */
[----:B------:R-:W-:Y:S01]  /*0da0*/  LOP3.LUT R9, R2, R9, RZ, 0x3c, !PT ;  /* 0x0000000902097212 */ /* 0x000fe200078e3cff */
[----:B------:R-:W-:Y:S01]  /*0db0*/  IMAD.SHL.U32 R2, R13, 0x8, RZ ;  /* 0x000000080d027824 */ /* 0x000fe200078e00ff */
[----:B------:R-:W-:-:S02]  /*0dc0*/  SHF.R.S32.HI R3, RZ, 0x5, R3 ;  /* 0x00000005ff037819 */ /* 0x000fc40000011403 */
[----:B------:R-:W-:Y:S01]  /*0dd0*/  SEL R23, R23, 0xffffffc0, !P2 ;  /* 0xffffffc017177807 */ /* 0x000fe20005000000 */
[----:B------:R-:W-:Y:S02]  /*0de0*/  IMAD.IADD R6, R6, 0x1, R9 ;  /* 0x0000000106067824 */ /* 0x000fe400078e0209 */
[----:B0-----:R-:W-:Y:S02]  /*0df0*/  IMAD.SHL.U32 R4, R5, 0x100, RZ ;  /* 0x0000010005047824 */ /* 0x001fe400078e00ff */
[----:B------:R-:W-:Y:S01]  /*0e00*/  VIADD R192, R2, 0x40 ;  /* 0x0000004002c07836 */ /* 0x000fe20000000000 */
[----:B------:R-:W-:Y:S01]  /*0e10*/  LEA R19, R6, UR40, 0x1 ;  /* 0x0000002806137c11 */ /* 0x000fe2000f8e08ff */
[----:B------:R-:W-:Y:S01]  /*0e20*/  IMAD.IADD R18, R185, 0x1, R4 ;  /* 0x00000001b9127824 */ /* 0x000fe200078e0204 */
[----:B------:R0:W-:Y:S01]  /*0e30*/  STL [R1+0x30], R4 ;  /* 0x0000300401007387 */ /* 0x0001e20000100800 */
[----:B------:R-:W-:Y:S01]  /*0e40*/  IMAD R17, R3, 0x10, R0 ;  /* 0x0000001003117824 */ /* 0x000fe200078e0200 */
[----:B------:R-:W-:Y:S01]  /*0e50*/  SHF.R.S32.HI R3, RZ, 0x1f, R192 ;  /* 0x0000001fff037819 */ /* 0x000fe200000114c0 */
[C---:B------:R-:W-:Y:S01]  /*0e60*/  VIADD R223, R18.reuse, 0x8 ;  /* 0x0000000812df7836 */ /* 0x040fe20000000000 */
[----:B------:R-:W-:Y:S01]  /*0e70*/  SHF.R.S32.HI R0, RZ, 0x1f, R18 ;  /* 0x0000001fff007819 */ /* 0x000fe20000011412 */
[----:B------:R-:W-:-:S02]  /*0e80*/  VIADD R222, R18, 0x10 ;  /* 0x0000001012de7836 */ /* 0x000fc40000000000 */
        /* <DEDUP_REMOVED lines=64> */
[----:B------:R-:W-:Y:S02]  /*1290*/  VIADD R187, R2, 0x80 ;  /* 0x0000008002bb7836 */ /* 0x000fe40000000000 */
[----:B------:R-:W-:Y:S02]  /*12a0*/  IMAD R186, R186, 0x8, R17 ;  /* 0x00000008baba7824 */ /* 0x000fe400078e0211 */
[----:B------:R-:W-:-:S07]  /*12b0*/  IMAD.IADD R23, R23, 0x1, R22 ;  /* 0x0000000117177824 */ /* 0x000fce00078e0216 */
.L_x_4303:
[----:B------:R-:W-:Y:S01]  /*12c0*/  ULDC.64 UR8, c[0x0][0xc88] ;  /* 0x0003220000087ab9 */ /* 0x000fe20000000a00 */
[----:B------:R-:W-:Y:S01]  /*12d0*/  ULDC.64 UR10, c[0x0][0xa18] ;  /* 0x00028600000a7ab9 */ /* 0x000fe20000000a00 */
[----:B------:R-:W-:Y:S02]  /*12e0*/  UIMAD.WIDE UR8, UR7, 0x4, UR8 ;  /* 0x00000004070878a5 */ /* 0x000fe4000f8e0208 */
[----:B------:R-:W-:Y:S02]  /*12f0*/  UISETP.NE.U32.AND UP1, UPT, UR10, URZ, UPT ;  /* 0x0000003f0a00728c */ /* 0x000fe4000bf25070 */
[----:B------:R-:W-:Y:S02]  /*1300*/  ULOP3.LUT UR4, UR6, 0xff000000, URZ, 0xc0, !UPT ;  /* 0xff00000006047892 */ /* 0x000fe4000f8ec03f */
[----:B012---:R-:W-:Y:S01]  /*1310*/  IMAD.U32 R4, RZ, RZ, UR8 ;  /* 0x00000008ff047e24 */ /* 0x007fe2000f8e00ff */
[----:B------:R-:W-:Y:S01]  /*1320*/  ULDC UR7, c[0x0][0x424] ;  /* 0x0001090000077ab9 */ /* 0x000fe20000000800 */
[----:B----4-:R-:W-:Y:S01]  /*1330*/  IMAD.U32 R5, RZ, RZ, UR9 ;  /* 0x00000009ff057e24 */ /* 0x010fe2000f8e00ff */
[----:B------:R-:W-:-:S04]  /*1340*/  ULDC.64 UR8, c[0x0][0xa28] ;  /* 0x00028a0000087ab9 */ /* 0x000fc80000000a00 */
[----:B------:R-:W2:Y:S01]  /*1350*/  LDG.E R4, desc[UR50][R4.64] ;  /* 0x0000003204047981 */ /* 0x000ea2000c1e1900 */
        /* <DEDUP_REMOVED lines=14> */
[----:B---3--:R-:W-:-:S03]  /*1440*/  IMAD.U32 R6, RZ, RZ, UR10 ;  /* 0x0000000aff067e24 */ /* 0x008fc6000f8e00ff */
[----:B------:R-:W-:Y:S01]  /*1450*/  IMAD.U32 R7, RZ, RZ, UR11 ;  /* 0x0000000bff077e24 */ /* 0x000fe2000f8e00ff */
[----:B------:R-:W2:Y:S01]  /*1460*/  @P0 LDG.E R4, desc[UR50][R4.64] ;  /* 0x0000003204040981 */ /* 0x000ea2000c1e1900 */
[----:B------:R-:W-:Y:S02]  /*1470*/  UISETP.NE.U32.AND UP0, UPT, UR8, URZ, UPT ;  /* 0x0000003f0800728c */ /* 0x000fe4000bf05070 */
[----:B------:R-:W-:Y:S01]  /*1480*/  ULOP3.LUT UR43, UR6, 0xff0000, URZ, 0xc0, !UPT ;  /* 0x00ff0000062b7892 */ /* 0x000fe2000f8ec03f */
[----:B------:R-:W3:Y:S01]  /*1490*/  @P2 LDG.E R6, desc[UR50][R6.64] ;  /* 0x0000003206062981 */ /* 0x000ee2000c1e1900 */
[----:B------:R-:W-:Y:S02]  /*14a0*/  UISETP.NE.AND.EX UP0, UPT, UR9, URZ, UPT, UP0 ;  /* 0x0000003f0900728c */ /* 0x000fe4000bf05300 */
[----:B------:R-:W-:Y:S01]  /*14b0*/  USHF.R.U32.HI UR4, URZ, 0x8, UR4 ;  /* 0x000000083f047899 */ /* 0x000fe20008011604 */
[----:B------:R-:W-:Y:S01]  /*14c0*/  ULDC.64 UR8, c[0x0][0xa20] ;  /* 0x0002880000087ab9 */ /* 0x000fe20000000a00 */
[----:B------:R-:W-:Y:S01]  /*14d0*/  USEL UR7, UR7, 0x1, UP0 ;  /* 0x0000000107077887 */ /* 0x000fe20008000000 */
[----:B------:R-:W-:Y:S01]  /*14e0*/  ISETP.NE.U32.AND P1, PT, RZ, UR8, PT ;  /* 0x00000008ff007c0c */ /* 0x000fe2000bf25070 */
[----:B------:R-:W-:Y:S01]  /*14f0*/  ULDC UR10, c[0x0][0x2f0] ;  /* 0x0000bc00000a7ab9 */ /* 0x000fe20000000800 */
[----:B------:R-:W-:Y:S01]  /*1500*/  UMOV UR52, URZ ;  /* 0x0000003f00347c82 */ /* 0x000fe20008000000 */
[----:B------:R-:W-:Y:S01]  /*1510*/  ULEA.HI UR43, UR43, UR4, URZ, 0x10 ;  /* 0x000000042b2b7291 */ /* 0x000fe2000f8f803f */
[----:B------:R-:W-:Y:S01]  /*1520*/  ISETP.NE.AND.EX P1, PT, RZ, UR9, PT, P1 ;  /* 0x00000009ff007c0c */ /* 0x000fe2000bf25310 */
[----:B------:R-:W-:-:S02]  /*1530*/  UIMAD UR4, UR7, UR10, URZ ;  /* 0x0000000a070472a4 */ /* 0x000fc4000f8e023f */
        /* <DEDUP_REMOVED lines=18> */
.L_x_4235:
[----:B------:R-:W-:Y:S05]  /*1660*/  @!P1 BRA `(.L_x_4236) ;  /* 0x00000000001c9947 */ /* 0x000fea0003800000 */
[----:B------:R-:W-:-:S04]  /*1670*/  ULEA UR8, UP0, UR41, UR8, 0x2 ;  /* 0x0000000829087291 */ /* 0x000fc8000f80103f */
[----:B------:R-:W-:Y:S02]  /*1680*/  ULEA.HI.X UR9, UR41, UR9, UR42, 0x2, UP0 ;  /* 0x0000000929097291 */ /* 0x000fe400080f142a */
[----:B------:R-:W-:-:S04]  /*1690*/  IMAD.U32 R4, RZ, RZ, UR8 ;  /* 0x00000008ff047e24 */ /* 0x000fc8000f8e00ff */
[----:B------:R-:W-:-:S05]  /*16a0*/  IMAD.U32 R5, RZ, RZ, UR9 ;  /* 0x00000009ff057e24 */ /* 0x000fca000f8e00ff */
[----:B------:R-:W2:Y:S02]  /*16b0*/  LDG.E R4, desc[UR50][R4.64] ;  /* 0x0000003204047981 */ /* 0x000ea4000c1e1900 */
[----:B--2---:R-:W-:Y:S01]  /*16c0*/  R2UR UR4, R4 ;  /* 0x00000000040472ca */ /* 0x004fe200000e0000 */
[----:B------:R-:W-:-:S14]  /*16d0*/  BRA `(.L_x_4237) ;  /* 0x0000000000347947 */ /* 0x000fdc0003800000 */
.L_x_4236:
        /* <DEDUP_REMOVED lines=13> */
.L_x_4237:
[----:B------:R-:W-:Y:S02]  /*17b0*/  UISETP.NE.AND UP0, UPT, UR47, 0x1, UPT ;  /* 0x000000012f00788c */ /* 0x000fe4000bf05270 */
[----:B------:R-:W-:Y:S02]  /*17c0*/  UIADD3 UR52, -UR52, UR4, URZ ;  /* 0x0000000434347290 */ /* 0x000fe4000fffe13f */
        /* <DEDUP_REMOVED lines=10> */
[----:B------:R-:W-:Y:S02]  /*1870*/  UIADD3 UR52, UR52, 0x40, -UR53 ;  /* 0x0000004034347890 */ /* 0x000fe4000fffe835 */
[----:B------:R-:W-:-:S07]  /*1880*/  ULOP3.LUT UR20, UR43, 0xff, URZ, 0xc0, !UPT ;  /* 0x000000ff2b147892 */ /* 0x000fce000f8ec03f */
[----:B------:R-:W-:Y:S01]  /*1890*/  @UP0 ULDC UR4, c[0x0][0x44c] ;  /* 0x0001130000040ab9 */ /* 0x000fe20000000800 */
[----:B------:R-:W-:Y:S01]  /*18a0*/  @UP0 ULDC UR8, c[0x0][0x450] ;  /* 0x0001140000080ab9 */ /* 0x000fe20000000800 */
[----:B------:R-:W-:-:S04]  /*18b0*/  UIMAD.WIDE.U32 UR4, UR6, UR4, URZ ;  /* 0x00000004060472a5 */ /* 0x000fc8000f8e003f */
[----:B------:R-:W-:-:S04]  /*18c0*/  @UP0 USHF.R.U32.HI UR6, URZ, UR8, UR5 ;  /* 0x000000083f060299 */ /* 0x000fc80008011605 */
[----:B------:R-:W-:-:S04]  /*18d0*/  UIADD3 UR6, UR52, UR6, URZ ;  /* 0x0000000634067290 */ /* 0x000fc8000fffe03f */
[----:B------:R-:W-:-:S04]  /*18e0*/  USHF.R.S32.HI UR4, URZ, 0x1f, UR6 ;  /* 0x0000001f3f047899 */ /* 0x000fc80008011406 */
[----:B------:R-:W-:-:S04]  /*18f0*/  ULEA.HI UR4, UR4, UR6, URZ, 0x6 ;  /* 0x0000000604047291 */ /* 0x000fc8000f8f303f */
[----:B------:R-:W-:-:S04]  /*1900*/  USHF.R.S32.HI UR4, URZ, 0x6, UR4 ;  /* 0x000000063f047899 */ /* 0x000fc80008011404 */
[----:B------:R-:W-:-:S04]  /*1910*/  UISETP.LT.AND UP0, UPT, UR7, UR4, UPT ;  /* 0x000000040700728c */ /* 0x000fc8000bf01270 */
[----:B------:R-:W-:-:S03]  /*1920*/  USEL UR9, UR7, UR4, UP0 ;  /* 0x0000000407097287 */ /* 0x000fc60008000000 */
[----:B------:R-:W-:Y:S01]  /*1930*/  UMOV UR4, URZ ;  /* 0x0000003f00047c82 */ /* 0x000fe20008000000 */
[----:B------:R-:W-:-:S06]  /*1940*/  UISETP.GE.AND UP0, UPT, UR9, 0x1, UPT ;  /* 0x000000010900788c */ /* 0x000fcc000bf06270 */
[----:B------:R-:W-:-:S13]  /*1950*/  PLOP3.LUT P0, PT, PT, PT, UP0, 0x80, 0x0 ;  /* 0x000000000000781c */ /* 0x000fda0003f0f008 */
[----:B------:R-:W-:Y:S05]  /*1960*/  @!P0 BRA `(.L_x_4239) ;  /* 0x0000000000908947 */ /* 0x000fea0003800000 */
[----:B------:R-:W-:Y:S01]  /*1970*/  USHF.R.U32.HI UR10, URZ, 0x10, UR43 ;  /* 0x000000103f0a7899 */ /* 0x000fe2000801162b */
[----:B------:R-:W-:-:S03]  /*1980*/  UMOV UR4, URZ ;  /* 0x0000003f00047c82 */ /* 0x000fc60008000000 */
[----:B------:R-:W-:-:S11]  /*1990*/  UISETP.NE.AND UP0, UPT, UR10, URZ, UPT ;  /* 0x0000003f0a00728c */ /* 0x000fd6000bf05270 */
[----:B------:R-:W-:Y:S02]  /*19a0*/  @!UP0 ULDC UR10, c[0x0][0x9f0] ;  /* 0x00027c00000a8ab9 */ /* 0x000fe40000000800 */
[----:B------:R-:W-:Y:S01]  /*19b0*/  IMAD.U32 R4, RZ, RZ, UR10 ;  /* 0x0000000aff047e24 */ /* 0x000fe2000f8e00ff */
[----:B------:R-:W-:-:S04]  /*19c0*/  UIADD3 UR6, UR10, -0x1, UR9 ;  /* 0xffffffff0a067890 */ /* 0x000fc8000fffe009 */
        /* <DEDUP_REMOVED lines=30> */
.L_x_4239:
        /* <DEDUP_REMOVED lines=91> */
.L_x_4241:
[----:B------:R-:W-:Y:S01]  /*2160*/  ULEA UR23, UR37, UR40, 0x3 ;  /* 0x0000002825177291 */ /* 0x000fe2000f8e183f */
[----:B------:R-:W-:-:S05]  /*2170*/  IMAD.U32 R0, RZ, RZ, UR36 ;  /* 0x00000024ff007e24 */ /* 0x000fca000f8e00ff */
[----:B------:R-:W-:-:S04]  /*2180*/  SHF.L.U32 R0, R0, 0x1f, RZ ;  /* 0x0000001f00007819 */ /* 0x000fc800000006ff */
[----:B------:R-:W0:Y:S02]  /*2190*/  SYNCS.PHASECHK.TRANS64.TRYWAIT P1, [UR23+0x28c50], R0 ;  /* 0x028c5000ff0075a7 */ /* 0x000e240008020157 */
[----:B0-----:R-:W-:Y:S05]  /*21a0*/  @!P1 BRA `(.L_x_4242) ;  /* 0x0000012800449947 */ /* 0x001fea0003800000 */
.L_x_4390:
        /* <DEDUP_REMOVED lines=38> */
.L_x_4243:
        /* <DEDUP_REMOVED lines=8> */
.L_x_4250:
        /* <DEDUP_REMOVED lines=144> */
.L_x_4245:
[----:B------:R-:W-:Y:S01]  /*2d90*/  ULEA UR23, UR37, UR40, 0x3 ;  /* 0x0000002825177291 */ /* 0x000fe2000f8e183f */
[----:B------:R-:W-:-:S05]  /*2da0*/  IMAD.U32 R0, RZ, RZ, UR36 ;  /* 0x00000024ff007e24 */ /* 0x000fca000f8e00ff */
[----:B------:R-:W-:-:S04]  /*2db0*/  SHF.L.U32 R0, R0, 0x1f, RZ ;  /* 0x0000001f00007819 */ /* 0x000fc800000006ff */
[----:B------:R0:W1:Y:S01]  /*2dc0*/  SYNCS.PHASECHK.TRANS64.TRYWAIT P1, [UR23+0x28c50], R0 ;  /* 0x028c5000ff0075a7 */ /* 0x0000620008020157 */
[----:B------:R-:W-:Y:S05]  /*2dd0*/  @!P0 BRA `(.L_x_4246) ;  /* 0x0000000000048947 */ /* 0x000fea0003800000 */
[----:B------:R-:W-:Y:S01]  /*2de0*/  BPT.TRAP 0x1 ;  /* 0x000000040000795c */ /* 0x000fe20000300000 */
.L_x_4246:
[----:B-1----:R-:W-:Y:S05]  /*2df0*/  @P1 BRA `(.L_x_4247) ;  /* 0x0000000000081947 */ /* 0x002fea0003800000 */
[----:B------:R-:W1:Y:S02]  /*2e00*/  SYNCS.PHASECHK.TRANS64.TRYWAIT P1, [UR23+0x28c50], R0 ;  /* 0x028c5000ff0075a7 */ /* 0x000e640008020157 */
[----:B-1----:R-:W-:Y:S05]  /*2e10*/  @!P1 BRA `(.L_x_4248) ;  /* 0x0000011c00409947 */ /* 0x002fea0003800000 */
.L_x_4247:
        /* <DEDUP_REMOVED lines=26> */
.L_x_4249:
[----:B------:R-:W-:Y:S01]  /*2fc0*/  UIADD3 UR6, UR23, 0x28c60, URZ ;  /* 0x00028c6017067890 */ /* 0x000fe2000fffe03f */
[----:B------:R-:W-:-:S03]  /*2fd0*/  PLOP3.LUT P1, PT, PT, PT, UP1, 0x80, 0x0 ;  /* 0x000000000000781c */ /* 0x000fc60003f2f018 */
[----:B------:R-:W-:-:S09]  /*2fe0*/  UPRMT UR6, UR39, 0x654, UR6 ;  /* 0x0000065427067896 */ /* 0x000fd20008000006 */
[----:B------:R-:W-:Y:S01]  /*2ff0*/  SYNCS.ARRIVE.TRANS64.RED.A1T0 RZ, [UR6], RZ ;  /* 0x000000ffffff79a7 */ /* 0x000fe20008100406 */
[----:B------:R-:W-:Y:S05]  /*3000*/  @P1 BRA `(.L_x_4250) ;  /* 0xfffffff400201947 */ /* 0x000fea000383ffff */
.L_x_4244:
        /* <DEDUP_REMOVED lines=143> */
.L_x_4238:
[----:B------:R-:W-:Y:S01]  /*3900*/  ULDC UR4, c[0x0][0x448] ;  /* 0x0001120000047ab9 */ /* 0x000fe20000000800 */
[----:B------:R-:W-:Y:S02]  /*3910*/  UIADD3 UR6, UR45, 0x3f, URZ ;  /* 0x0000003f2d067890 */ /* 0x000fe4000fffe03f */
[----:B------:R-:W-:Y:S02]  /*3920*/  UISETP.NE.AND UP0, UPT, UR4, 0x1, UPT ;  /* 0x000000010400788c */ /* 0x000fe4000bf05270 */
[----:B------:R-:W-:Y:S02]  /*3930*/  UIADD3 UR8, UR52, 0x40, -UR53 ;  /* 0x0000004034087890 */ /* 0x000fe4000fffe835 */
[----:B------:R-:W-:Y:S02]  /*3940*/  UP2UR UR54, UPR, URZ, 0x1 ;  /* 0x000000013f367883 */ /* 0x000fe40008000000 */
[----:B------:R-:W-:-:S05]  /*3950*/  ULOP3.LUT UR48, UR43, 0xff, URZ, 0xc0, !UPT ;  /* 0x000000ff2b307892 */ /* 0x000fca000f8ec03f */
        /* <DEDUP_REMOVED lines=50> */
.L_x_4251:
        /* <DEDUP_REMOVED lines=104> */
.L_x_4252:
        /* <DEDUP_REMOVED lines=12> */
.L_x_4391:
[----:B------:R-:W-:Y:S05]  /*43c0*/  @!P0 BRA `(.L_x_4254) ;  /* 0x0000000000048947 */ /* 0x000fea0003800000 */
[----:B------:R-:W-:Y:S01]  /*43d0*/  BPT.TRAP 0x1 ;  /* 0x000000040000795c */ /* 0x000fe20000300000 */
.L_x_4254:
[----:B------:R-:W-:Y:S02]  /*43e0*/  IMAD.U32 R7, RZ, RZ, UR37 ;  /* 0x00000025ff077e24 */ /* 0x000fe4000f8e00ff */
[----:B------:R-:W-:-:S03]  /*43f0*/  IMAD.U32 R8, RZ, RZ, UR36 ;  /* 0x00000024ff087e24 */ /* 0x000fc6000f8e00ff */
[----:B------:R-:W-:Y:S02]  /*4400*/  LEA R7, R7, UR40, 0x3 ;  /* 0x0000002807077c11 */ /* 0x000fe4000f8e18ff */
[----:B------:R-:W-:-:S04]  /*4410*/  SHF.L.U32 R8, R8, 0x1f, RZ ;  /* 0x0000001f08087819 */ /* 0x000fc800000006ff */
[----:B------:R1:W2:Y:S01]  /*4420*/  SYNCS.PHASECHK.TRANS64.TRYWAIT P1, [R7+URZ+0x28c30], R8 ;  /* 0x028c3008070075a7 */ /* 0x0002a2000802017f */
[----:B------:R-:W-:Y:S05]  /*4430*/  @!P0 BRA `(.L_x_4255) ;  /* 0x0000000000048947 */ /* 0x000fea0003800000 */
[----:B------:R-:W-:Y:S01]  /*4440*/  BPT.TRAP 0x1 ;  /* 0x000000040000795c */ /* 0x000fe20000300000 */
.L_x_4255:
[----:B--2---:R-:W-:Y:S05]  /*4450*/  @P1 BRA `(.L_x_4256) ;  /* 0x0000000000081947 */ /* 0x004fea0003800000 */
[----:B------:R-:W2:Y:S02]  /*4460*/  SYNCS.PHASECHK.TRANS64.TRYWAIT P1, [R7+URZ+0x28c30], R8 ;  /* 0x028c3008070075a7 */ /* 0x000ea4000802017f */
[----:B--2---:R-:W-:Y:S05]  /*4470*/  @!P1 BRA `(.L_x_4257) ;  /* 0x0000010400d89947 */ /* 0x004fea0003800000 */
.L_x_4256:
        /* <DEDUP_REMOVED lines=40> */
.L_x_4258:
[----:B------:R-:W-:Y:S01]  /*4700*/  UISETP.NE.AND UP0, UPT, UR54, URZ, UPT ;  /* 0x0000003f3600728c */ /* 0x000fe2000bf05270 */
[----:B------:R-:W-:Y:S01]  /*4710*/  VIADD R3, R186, UR45 ;  /* 0x0000002dba037c36 */ /* 0x000fe20008000000 */
[----:B------:R-:W-:-:S04]  /*4720*/  ULDC UR10, c[0x0][0x988] ;  /* 0x00026200000a7ab9 */ /* 0x000fc80000000800 */
[----:B------:R-:W-:Y:S02]  /*4730*/  PLOP3.LUT P1, PT, PT, PT, UP0, 0x80, 0x0 ;  /* 0x000000000000781c */ /* 0x000fe40003f2f008 */
[----:B------:R-:W-:-:S03]  /*4740*/  PLOP3.LUT P2, PT, PT, PT, UP0, 0x80, 0x0 ;  /* 0x000000000000781c */ /* 0x000fc60003f4f008 */
[----:B------:R-:W-:-:S08]  /*4750*/  @UP0 ULDC UR6, c[0x0][0x44c] ;  /* 0x0001130000060ab9 */ /* 0x000fd00000000800 */
[----:B------:R-:W-:Y:S01]  /*4760*/  @P1 IMAD.HI.U32 R4, R3, UR6, RZ ;  /* 0x0000000603041c27 */ /* 0x000fe2000f8e00ff */
[----:B------:R-:W-:-:S04]  /*4770*/  @UP0 ULDC UR6, c[0x0][0x450] ;  /* 0x0001140000060ab9 */ /* 0x000fc80000000800 */
[----:B------:R-:W-:Y:S01]  /*4780*/  @P2 SHF.R.U32.HI R3, RZ, UR6, R4 ;  /* 0x00000006ff032c19 */ /* 0x000fe20008011604 */
[----:B------:R-:W-:Y:S02]  /*4790*/  UMOV UR6, 0xffffffc0 ;  /* 0xffffffc000067882 */ /* 0x000fe40000000000 */
[----:B------:R-:W-:Y:S02]  /*47a0*/  UIMAD UR6, UR55, UR6, 0x40 ;  /* 0x00000040370674a4 */ /* 0x000fe4000f8e0206 */
[----:B------:R-:W0:Y:S02]  /*47b0*/  SHFL.IDX PT, R6, R3, 0x1, 0x1c1f ;  /* 0x003c1f0003067f89 */ /* 0x000e2400000e0000 */
[----:B------:R-:W-:Y:S02]  /*47c0*/  UIADD3 UR7, UR52, 0x1, UR6 ;  /* 0x0000000134077890 */ /* 0x000fe4000fffe006 */
[----:B------:R-:W-:Y:S01]  /*47d0*/  IMAD.U32 R4, RZ, RZ, UR6 ;  /* 0x00000006ff047e24 */ /* 0x000fe2000f8e00ff */
[----:B------:R-:W3:Y:S01]  /*47e0*/  SHFL.IDX PT, R3, R3, RZ, 0x1c1f ;  /* 0x001c1fff03037589 */ /* 0x000ee200000e0000 */
[----:B------:R-:W-:-:S02]  /*47f0*/  R2UR UR6, R7 ;  /* 0x00000000070672ca */ /* 0x000fc400000e0000 */
[----:B------:R-:W-:Y:S01]  /*4800*/  IMAD.U32 R10, RZ, RZ, UR7 ;  /* 0x00000007ff0a7e24 */ /* 0x000fe2000f8e00ff */
[----:B------:R-:W-:-:S04]  /*4810*/  IADD3 R4, -R185, UR52, R4 ;  /* 0x00000034b9047c10 */ /* 0x000fc8000fffe104 */
[----:B------:R-:W-:-:S06]  /*4820*/  IADD3 R5, R10, -UR53, -R185 ;  /* 0x800000350a057c10 */ /* 0x000fcc000fffe8b9 */
[----:B------:R-:W-:-:S04]  /*4830*/  UIADD3 UR6, UR6, 0x28c40, URZ ;  /* 0x00028c4006067890 */ /* 0x000fc8000fffe03f */
[----:B------:R-:W-:Y:S01]  /*4840*/  UPRMT UR6, UR39, 0x654, UR6 ;  /* 0x0000065427067896 */ /* 0x000fe20008000006 */
[----:B0-----:R-:W-:-:S04]  /*4850*/  VIADDMNMX R6, R6, R5, R4, PT ;  /* 0x0000000506067246 */ /* 0x001fc80003800104 */
[C---:B------:R-:W-:Y:S02]  /*4860*/  ISETP.GT.AND P1, PT, R6.reuse, RZ, PT ;  /* 0x000000ff0600720c */ /* 0x040fe40003f24270 */
[C---:B------:R-:W-:Y:S02]  /*4870*/  ISETP.GT.AND P2, PT, R6.reuse, 0x1, PT ;  /* 0x000000010600780c */ /* 0x040fe40003f44270 */
[----:B------:R-:W-:Y:S01]  /*4880*/  ISETP.GT.AND P3, PT, R6, 0x8, PT ;  /* 0x000000080600780c */ /* 0x000fe20003f64270 */
[----:B------:R-:W-:Y:S01]  /*4890*/  SYNCS.ARRIVE.TRANS64.RED.A1T0 RZ, [UR6], RZ ;  /* 0x000000ffffff79a7 */ /* 0x000fe20008100406 */
[----:B------:R-:W-:Y:S02]  /*48a0*/  FSEL R26, R26, -INF , P1 ;  /* 0xff8000001a1a7808 */ /* 0x000fe40000800000 */
[----:B------:R-:W-:Y:S01]  /*48b0*/  FSEL R27, R27, -INF , P2 ;  /* 0xff8000001b1b7808 */ /* 0x000fe20001000000 */
[----:B------:R-:W-:Y:S01]  /*48c0*/  BAR.SYNC.DEFER_BLOCKING 0xf, 0x100 ;  /* 0x03c4000000007b1d */ /* 0x000fe20000010000 */
        /* <DEDUP_REMOVED lines=41> */
[----:B---3--:R-:W-:Y:S02]  /*4b60*/  VIADDMNMX R4, R3, R5, R4, PT ;  /* 0x0000000503047246 */ /* 0x008fe40003800104 */
        /* <DEDUP_REMOVED lines=9> */
[----:B------:R-:W-:Y:S02]  /*4c00*/  FMNMX.FTZ R3, R24, R25, !PT ;  /* 0x0000001918037209 */ /* 0x000fe40007810000 */
[C---:B------:R-:W-:Y:S02]  /*4c10*/  ISETP.GT.AND P2, PT, R4.reuse, 0x10, PT ;  /* 0x000000100400780c */ /* 0x040fe40003f44270 */
[----:B------:R-:W-:Y:S02]  /*4c20*/  FSEL R29, R29, -INF , P1 ;  /* 0xff8000001d1d7808 */ /* 0x000fe40000800000 */
[----:B------:R-:W-:Y:S02]  /*4c30*/  ISETP.GT.AND P1, PT, R4, 0x11, PT ;  /* 0x000000110400780c */ /* 0x000fe40003f24270 */
[----:B------:R-:W-:-:S02]  /*4c40*/  FSEL R32, R32, -INF , P2 ;  /* 0xff80000020207808 */ /* 0x000fc40001000000 */
        /* <DEDUP_REMOVED lines=36> */
[----:B0-----:R-:W-:-:S02]  /*4e90*/  FMNMX.FTZ R3, R9, R10, !PT ;  /* 0x0000000a09037209 */ /* 0x001fc40007810000 */
[----:B------:R-:W-:Y:S02]  /*4ea0*/  FMNMX.FTZ R4, R53, R4, !PT ;  /* 0x0000000435047209 */ /* 0x000fe40007810000 */
[C---:B------:R-:W-:Y:S01]  /*4eb0*/  FSETP.NEU.FTZ.AND P4, PT, R3.reuse, -INF , PT ;  /* 0xff8000000300780b */ /* 0x040fe20003f9d000 */
[----:B------:R-:W-:Y:S02]  /*4ec0*/  FMUL.FTZ R9, R3, UR10 ;  /* 0x0000000a03097c20 */ /* 0x000fe40008410000 */
[----:B------:R-:W0:Y:S03]  /*4ed0*/  SHFL.BFLY PT, R5, R4, 0x2, 0x1f ;  /* 0x0c401f0004057f89 */ /* 0x000e2600000e0000 */
        /* <DEDUP_REMOVED lines=17> */
[----:B0-----:R-:W-:Y:S01]  /*4ff0*/  FMNMX.FTZ R5, R4, R5, !PT ;  /* 0x0000000504057209 */ /* 0x001fe20007810000 */
[--C-:B------:R-:W-:Y:S01]  /*5000*/  FFMA.FTZ R54, R54, UR10, -R9.reuse ;  /* 0x0000000a36367c23 */ /* 0x100fe20008010809 */
[----:B------:R-:W-:-:S03]  /*5010*/  FFMA.FTZ R9, R55, UR10, -R9 ;  /* 0x0000000a37097c23 */ /* 0x000fc60008010809 */
[----:B------:R-:W0:Y:S01]  /*5020*/  SHFL.BFLY PT, R6, R5, 0x1, 0x1f ;  /* 0x0c201f0005067f89 */ /* 0x000e2200000e0000 */
[----:B------:R-:W-:Y:S08]  /*5030*/  MUFU.EX2 R30, R30 ;  /* 0x0000001e001e7308 */ /* 0x000ff00000000800 */
[----:B------:R-:W4:Y:S01]  /*5040*/  MUFU.EX2 R31, R31 ;  /* 0x0000001f001f7308 */ /* 0x000f220000000800 */
[----:B---3--:R-:W-:-:S07]  /*5050*/  F2FP.BF16.F32.PACK_AB R153, R27, R26 ;  /* 0x0000001a1b99723e */ /* 0x008fce00000010ff */
[----:B------:R-:W3:Y:S01]  /*5060*/  MUFU.EX2 R34, R34 ;  /* 0x0000002200227308 */ /* 0x000ee20000000800 */
[----:B0-----:R-:W-:-:S07]  /*5070*/  FMNMX.FTZ R6, R5, R6, !PT ;  /* 0x0000000605067209 */ /* 0x001fce0007810000 */
[----:B------:R-:W0:Y:S01]  /*5080*/  MUFU.EX2 R35, R35 ;  /* 0x0000002300237308 */ /* 0x000e220000000800 */
[----:B------:R-:W-:Y:S01]  /*5090*/  FADD.FTZ R5, R26, R27 ;  /* 0x0000001b1a057221 */ /* 0x000fe20000010000 */
[----:B----4-:R-:W-:Y:S01]  /*50a0*/  F2FP.BF16.F32.PACK_AB R155, R31, R30 ;  /* 0x0000001e1f9b723e */ /* 0x010fe200000010ff */
[C---:B------:R-:W-:Y:S01]  /*50b0*/  FMUL.FTZ R4, R6.reuse, UR10 ;  /* 0x0000000a06047c20 */ /* 0x040fe20008410000 */
[----:B------:R-:W-:Y:S01]  /*50c0*/  FSETP.NEU.FTZ.AND P1, PT, R6, -INF , PT ;  /* 0xff8000000600780b */ /* 0x000fe20003f3d000 */
[----:B------:R-:W-:-:S03]  /*50d0*/  FADD.FTZ R10, R30, R5 ;  /* 0x000000051e0a7221 */ /* 0x000fc60000010000 */
[----:B------:R-:W4:Y:S01]  /*50e0*/  MUFU.EX2 R38, R38 ;  /* 0x0000002600267308 */ /* 0x000f220000000800 */
[----:B------:R-:W-:Y:S01]  /*50f0*/  FSEL R4, R4, RZ, P1 ;  /* 0x000000ff04047208 */ /* 0x000fe20000800000 */
[----:B------:R-:W-:-:S04]  /*5100*/  FADD.FTZ R11, R31, R10 ;  /* 0x0000000a1f0b7221 */ /* 0x000fc80000010000 */
        /* <DEDUP_REMOVED lines=10> */
[----:B---3--:R-:W-:Y:S01]  /*51b0*/  FADD.FTZ R12, R34, R11 ;  /* 0x0000000b220c7221 */ /* 0x008fe20000010000 */
[--C-:B------:R-:W-:Y:S01]  /*51c0*/  FFMA.FTZ R41, R41, UR10, -R4.reuse ;  /* 0x0000000a29297c23 */ /* 0x100fe20008010804 */
[--C-:B------:R-:W-:Y:S01]  /*51d0*/  FFMA.FTZ R44, R44, UR10, -R4.reuse ;  /* 0x0000000a2c2c7c23 */ /* 0x100fe20008010804 */
[----:B------:R-:W-:Y:S01]  /*51e0*/  FFMA.FTZ R45, R45, UR10, -R4 ;  /* 0x0000000a2d2d7c23 */ /* 0x000fe20008010804 */
[----:B------:R-:W3:Y:S01]  /*51f0*/  MUFU.EX2 R25, R25 ;  /* 0x0000001900197308 */ /* 0x000ee20000000800 */
[----:B0-----:R-:W-:Y:S01]  /*5200*/  FADD.FTZ R11, R35, R12 ;  /* 0x0000000c230b7221 */ /* 0x001fe20000010000 */
[--C-:B------:R-:W-:Y:S01]  /*5210*/  FFMA.FTZ R48, R48, UR10, -R4.reuse ;  /* 0x0000000a30307c23 */ /* 0x100fe20008010804 */
[--C-:B------:R-:W-:Y:S01]  /*5220*/  FFMA.FTZ R49, R49, UR10, -R4.reuse ;  /* 0x0000000a31317c23 */ /* 0x100fe20008010804 */
[--C-:B------:R-:W-:Y:S01]  /*5230*/  FFMA.FTZ R52, R52, UR10, -R4.reuse ;  /* 0x0000000a34347c23 */ /* 0x100fe20008010804 */
[----:B----4-:R-:W-:Y:S01]  /*5240*/  FADD.FTZ R12, R38, R11 ;  /* 0x0000000b260c7221 */ /* 0x010fe20000010000 */
[----:B------:R-:W-:Y:S01]  /*5250*/  FFMA.FTZ R4, R53, UR10, -R4 ;  /* 0x0000000a35047c23 */ /* 0x000fe20008010804 */
[----:B------:R-:W-:Y:S01]  /*5260*/  F2FP.BF16.F32.PACK_AB R157, R35, R34 ;  /* 0x00000022239d723e */ /* 0x000fe200000010ff */
[----:B------:R-:W0:Y:S08]  /*5270*/  MUFU.EX2 R28, R28 ;  /* 0x0000001c001c7308 */ /* 0x000e300000000800 */
[----:B------:R-:W4:Y:S01]  /*5280*/  MUFU.EX2 R29, R29 ;  /* 0x0000001d001d7308 */ /* 0x000f220000000800 */
[----:B---3--:R-:W-:Y:S01]  /*5290*/  FADD.FTZ R5, R24, R25 ;  /* 0x0000001918057221 */ /* 0x008fe20000010000 */
[----:B------:R-:W-:-:S06]  /*52a0*/  F2FP.BF16.F32.PACK_AB R152, R25, R24 ;  /* 0x000000181998723e */ /* 0x000fcc00000010ff */
[----:B------:R-:W3:Y:S01]  /*52b0*/  MUFU.EX2 R32, R32 ;  /* 0x0000002000207308 */ /* 0x000ee20000000800 */
[----:B0-----:R-:W-:-:S07]  /*52c0*/  FADD.FTZ R10, R28, R5 ;  /* 0x000000051c0a7221 */ /* 0x001fce0000010000 */
[----:B------:R-:W0:Y:S01]  /*52d0*/  MUFU.EX2 R33, R33 ;  /* 0x0000002100217308 */ /* 0x000e220000000800 */
[C---:B----4-:R-:W-:Y:S01]  /*52e0*/  FADD.FTZ R5, R29.reuse, R10 ;  /* 0x0000000a1d057221 */ /* 0x050fe20000010000 */
[----:B------:R-:W-:-:S05]  /*52f0*/  F2FP.BF16.F32.PACK_AB R154, R29, R28 ;  /* 0x0000001c1d9a723e */ /* 0x000fca00000010ff */
[----:B------:R4:W-:Y:S01]  /*5300*/  STSM.16.M88.4 [R19+0x26800], R152 ;  /* 0x0268009813007844 */ /* 0x0009e20000000200 */
[----:B------:R-:W5:Y:S01]  /*5310*/  MUFU.EX2 R39, R39 ;  /* 0x0000002700277308 */ /* 0x000f620000000800 */
[----:B---3--:R-:W-:-:S07]  /*5320*/  FADD.FTZ R10, R32, R5 ;  /* 0x00000005200a7221 */ /* 0x008fce0000010000 */
[----:B------:R-:W3:Y:S01]  /*5330*/  MUFU.EX2 R36, R36 ;  /* 0x0000002400247308 */ /* 0x000ee20000000800 */
[C---:B0-----:R-:W-:Y:S01]  /*5340*/  FADD.FTZ R5, R33.reuse, R10 ;  /* 0x0000000a21057221 */ /* 0x041fe20000010000 */
[----:B------:R-:W-:-:S06]  /*5350*/  F2FP.BF16.F32.PACK_AB R156, R33, R32 ;  /* 0x00000020219c723e */ /* 0x000fcc00000010ff */
[----:B------:R-:W0:Y:S01]  /*5360*/  MUFU.EX2 R42, R42 ;  /* 0x0000002a002a7308 */ /* 0x000e220000000800 */
[C---:B-----5:R-:W-:Y:S01]  /*5370*/  FADD.FTZ R11, R39.reuse, R12 ;  /* 0x0000000c270b7221 */ /* 0x060fe20000010000 */
[----:B------:R-:W-:-:S06]  /*5380*/  F2FP.BF16.F32.PACK_AB R159, R39, R38 ;  /* 0x00000026279f723e */ /* 0x000fcc00000010ff */
[----:B------:R-:W5:Y:S01]  /*5390*/  MUFU.EX2 R37, R37 ;  /* 0x0000002500257308 */ /* 0x000f620000000800 */
[----:B---3--:R-:W-:-:S07]  /*53a0*/  FADD.FTZ R10, R36, R5 ;  /* 0x00000005240a7221 */ /* 0x008fce0000010000 */
[----:B------:R-:W3:Y:S01]  /*53b0*/  MUFU.EX2 R40, R40 ;  /* 0x0000002800287308 */ /* 0x000ee20000000800 */
[----:B0-----:R-:W-:-:S07]  /*53c0*/  FADD.FTZ R12, R42, R11 ;  /* 0x0000000b2a0c7221 */ /* 0x001fce0000010000 */
[----:B------:R-:W0:Y:S01]  /*53d0*/  MUFU.EX2 R43, R43 ;  /* 0x0000002b002b7308 */ /* 0x000e220000000800 */
[C---:B-----5:R-:W-:Y:S01]  /*53e0*/  FADD.FTZ R11, R37.reuse, R10 ;  /* 0x0000000a250b7221 */ /* 0x060fe20000010000 */
[----:B------:R-:W-:-:S05]  /*53f0*/  F2FP.BF16.F32.PACK_AB R158, R37, R36 ;  /* 0x00000024259e723e */ /* 0x000fca00000010ff */
[----:B------:R4:W-:Y:S01]  /*5400*/  STSM.16.M88.4 [R22], R156 ;  /* 0x0000009c16007844 */ /* 0x0009e20000000200 */
[----:B------:R-:W5:Y:S01]  /*5410*/  MUFU.EX2 R41, R41 ;  /* 0x0000002900297308 */ /* 0x000f620000000800 */
[----:B---3--:R-:W-:-:S07]  /*5420*/  FADD.FTZ R10, R40, R11 ;  /* 0x0000000b280a7221 */ /* 0x008fce0000010000 */
[----:B------:R-:W3:Y:S01]  /*5430*/  MUFU.EX2 R46, R46 ;  /* 0x0000002e002e7308 */ /* 0x000ee20000000800 */
[C---:B0-----:R-:W-:Y:S01]  /*5440*/  FADD.FTZ R13, R43.reuse, R12 ;  /* 0x0000000c2b0d7221 */ /* 0x041fe20000010000 */
[----:B------:R-:W-:-:S06]  /*5450*/  F2FP.BF16.F32.PACK_AB R161, R43, R42 ;  /* 0x0000002a2ba1723e */ /* 0x000fcc00000010ff */
[----:B------:R-:W-:Y:S01]  /*5460*/  MUFU.EX2 R44, R44 ;  /* 0x0000002c002c7308 */ /* 0x000fe20000000800 */
[C---:B-----5:R-:W-:Y:S01]  /*5470*/  FADD.FTZ R11, R41.reuse, R10 ;  /* 0x0000000a290b7221 */ /* 0x060fe20000010000 */
[----:B------:R-:W-:-:S06]  /*5480*/  F2FP.BF16.F32.PACK_AB R160, R41, R40 ;  /* 0x0000002829a0723e */ /* 0x000fcc00000010ff */
[----:B------:R-:W0:Y:S01]  /*5490*/  MUFU.EX2 R47, R47 ;  /* 0x0000002f002f7308 */ /* 0x000e220000000800 */
[----:B---3--:R-:W-:-:S07]  /*54a0*/  FADD.FTZ R10, R46, R13 ;  /* 0x0000000d2e0a7221 */ /* 0x008fce0000010000 */
[----:B------:R-:W3:Y:S08]  /*54b0*/  MUFU.EX2 R45, R45 ;  /* 0x0000002d002d7308 */ /* 0x000ef00000000800 */
[----:B------:R-:W-:Y:S01]  /*54c0*/  MUFU.EX2 R50, R50 ;  /* 0x0000003200327308 */ /* 0x000fe20000000800 */
[C---:B0-----:R-:W-:Y:S01]  /*54d0*/  F2FP.BF16.F32.PACK_AB R163, R47.reuse, R46 ;  /* 0x0000002e2fa3723e */ /* 0x041fe200000010ff */
[----:B------:R-:W-:-:S06]  /*54e0*/  FADD.FTZ R47, R47, R10 ;  /* 0x0000000a2f2f7221 */ /* 0x000fcc0000010000 */
[----:B------:R-:W0:Y:S01]  /*54f0*/  MUFU.EX2 R51, R51 ;  /* 0x0000003300337308 */ /* 0x000e220000000800 */
[----:B---3--:R-:W-:-:S05]  /*5500*/  F2FP.BF16.F32.PACK_AB R162, R45, R44 ;  /* 0x0000002c2da2723e */ /* 0x008fca00000010ff */
[----:B------:R4:W-:Y:S02]  /*5510*/  STSM.16.M88.4 [R184], R160 ;  /* 0x000000a0b8007844 */ /* 0x0009e40000000200 */
[----:B------:R-:W-:Y:S08]  /*5520*/  MUFU.EX2 R48, R48 ;  /* 0x0000003000307308 */ /* 0x000ff00000000800 */
[----:B------:R-:W3:Y:S01]  /*5530*/  MUFU.EX2 R49, R49 ;  /* 0x0000003100317308 */ /* 0x000ee20000000800 */
[----:B0-----:R-:W-:Y:S01]  /*5540*/  F2FP.BF16.F32.PACK_AB R165, R51, R50 ;  /* 0x0000003233a5723e */ /* 0x001fe200000010ff */
[----:B------:R-:W-:-:S04]  /*5550*/  FADD.FTZ R50, R50, R47 ;  /* 0x0000002f32327221 */ /* 0x000fc80000010000 */
[----:B------:R-:W-:Y:S02]  /*5560*/  FADD.FTZ R51, R51, R50 ;  /* 0x0000003233337221 */ /* 0x000fe40000010000 */
[----:B------:R-:W-:Y:S08]  /*5570*/  MUFU.EX2 R54, R54 ;  /* 0x0000003600367308 */ /* 0x000ff00000000800 */
[----:B------:R-:W0:Y:S01]  /*5580*/  MUFU.EX2 R9, R9 ;  /* 0x0000000900097308 */ /* 0x000e220000000800 */
[----:B---3--:R-:W-:-:S07]  /*5590*/  F2FP.BF16.F32.PACK_AB R164, R49, R48 ;  /* 0x0000003031a4723e */ /* 0x008fce00000010ff */
[----:B------:R-:W-:Y:S08]  /*55a0*/  MUFU.EX2 R52, R52 ;  /* 0x0000003400347308 */ /* 0x000ff00000000800 */
[----:B------:R3:W5:Y:S01]  /*55b0*/  MUFU.EX2 R5, R4 ;  /* 0x0000000400057308 */ /* 0x0007620000000800 */
[----:B0-----:R-:W-:Y:S01]  /*55c0*/  F2FP.BF16.F32.PACK_AB R167, R9, R54 ;  /* 0x0000003609a7723e */ /* 0x001fe200000010ff */
[----:B---3--:R-:W-:-:S04]  /*55d0*/  FADD.FTZ R4, R44, R11 ;  /* 0x0000000b2c047221 */ /* 0x008fc80000010000 */
[----:B------:R-:W-:Y:S01]  /*55e0*/  FADD.FTZ R45, R45, R4 ;  /* 0x000000042d2d7221 */ /* 0x000fe20000010000 */
[----:B------:R-:W-:-:S03]  /*55f0*/  FADD.FTZ R4, R54, R51 ;  /* 0x0000003336047221 */ /* 0x000fc60000010000 */
[----:B------:R-:W-:Y:S01]  /*5600*/  FADD.FTZ R48, R48, R45 ;  /* 0x0000002d30307221 */ /* 0x000fe20000010000 */
[----:B-----5:R-:W-:Y:S01]  /*5610*/  F2FP.BF16.F32.PACK_AB R166, R5, R52 ;  /* 0x0000003405a6723e */ /* 0x020fe200000010ff */
[----:B------:R-:W-:Y:S02]  /*5620*/  FADD.FTZ R4, R9, R4 ;  /* 0x0000000409047221 */ /* 0x000fe40000010000 */
[----:B------:R-:W-:Y:S02]  /*5630*/  FADD.FTZ R49, R49, R48 ;  /* 0x0000003031317221 */ /* 0x000fe40000010000 */
[----:B------:R4:W-:Y:S02]  /*5640*/  STSM.16.M88.4 [R23], R164 ;  /* 0x000000a417007844 */ /* 0x0009e40000000200 */
[----:B------:R-:W-:-:S04]  /*5650*/  FADD.FTZ R52, R52, R49 ;  /* 0x0000003134347221 */ /* 0x000fc80000010000 */
[----:B------:R-:W-:Y:S01]  /*5660*/  FADD.FTZ R5, R5, R52 ;  /* 0x0000003405057221 */ /* 0x000fe20000010000 */
[----:B------:R-:W-:Y:S06]  /*5670*/  @!P0 BRA `(.L_x_4259) ;  /* 0x0000000000048947 */ /* 0x000fec0003800000 */
[----:B------:R-:W-:Y:S01]  /*5680*/  BPT.TRAP 0x1 ;  /* 0x000000040000795c */ /* 0x000fe20000300000 */
.L_x_4259:
[----:B------:R0:W3:Y:S01]  /*5690*/  SYNCS.PHASECHK.TRANS64.TRYWAIT P1, [R7+URZ+0x28c50], R8 ;  /* 0x028c5008070075a7 */ /* 0x0000e2000802017f */
[----:B------:R-:W-:Y:S05]  /*56a0*/  @!P0 BRA `(.L_x_4260) ;  /* 0x0000000000048947 */ /* 0x000fea0003800000 */
[----:B------:R-:W-:Y:S01]  /*56b0*/  BPT.TRAP 0x1 ;  /* 0x000000040000795c */ /* 0x000fe20000300000 */
.L_x_4260:
[----:B---3--:R-:W-:Y:S05]  /*56c0*/  @P1 BRA `(.L_x_4261) ;  /* 0x0000000000081947 */ /* 0x008fea0003800000 */
[----:B------:R-:W3:Y:S02]  /*56d0*/  SYNCS.PHASECHK.TRANS64.TRYWAIT P1, [R7+URZ+0x28c50], R8 ;  /* 0x028c5008070075a7 */ /* 0x000ee4000802017f */
[----:B---3--:R-:W-:Y:S05]  /*56e0*/  @!P1 BRA `(.L_x_4262) ;  /* 0x000000f400509947 */ /* 0x008fea0003800000 */
.L_x_4261:
        /* <DEDUP_REMOVED lines=34> */
.L_x_4263:
[----:B------:R-:W-:Y:S01]  /*5910*/  UISETP.NE.AND UP0, UPT, UR54, URZ, UPT ;  /* 0x0000003f3600728c */ /* 0x000fe2000bf05270 */
[----:B------:R-:W-:Y:S01]  /*5920*/  R2UR UR14, R7 ;  /* 0x00000000070e72ca */ /* 0x000fe200000e0000 */
[----:B------:R-:W-:Y:S01]  /*5930*/  UMOV UR11, UR45 ;  /* 0x0000002d000b7c82 */ /* 0x000fe20008000000 */
[----:B------:R-:W-:-:S08]  /*5940*/  UIADD3 UR21, UR55, -0x2, URZ ;  /* 0xfffffffe37157890 */ /* 0x000fd0000fffe03f */
[----:B------:R-:W-:Y:S01]  /*5950*/  @UP0 ULDC UR6, c[0x0][0x44c] ;  /* 0x0001130000060ab9 */ /* 0x000fe20000000800 */
[----:B------:R-:W-:Y:S01]  /*5960*/  @UP0 ULDC UR15, c[0x0][0x450] ;  /* 0x00011400000f0ab9 */ /* 0x000fe20000000800 */
[----:B------:R-:W-:Y:S02]  /*5970*/  UIMAD.WIDE.U32 UR6, UR45, UR6, URZ ;  /* 0x000000062d0672a5 */ /* 0x000fe4000f8e003f */
[----:B------:R-:W-:Y:S02]  /*5980*/  UIADD3 UR6, UR14, 0x28c60, URZ ;  /* 0x00028c600e067890 */ /* 0x000fe4000fffe03f */
[----:B------:R-:W-:Y:S02]  /*5990*/  @UP0 USHF.R.U32.HI UR11, URZ, UR15, UR7 ;  /* 0x0000000f3f0b0299 */ /* 0x000fe40008011607 */
[----:B------:R-:W-:Y:S02]  /*59a0*/  UPRMT UR6, UR39, 0x654, UR6 ;  /* 0x0000065427067896 */ /* 0x000fe40008000006 */
[----:B------:R-:W-:-:S04]  /*59b0*/  UIADD3 UR7, UR11, UR52, -UR53 ;  /* 0x000000340b077290 */ /* 0x000fc8000fffe835 */
[----:B------:R-:W-:-:S03]  /*59c0*/  USHF.R.S32.HI UR11, URZ, 0x1f, UR7 ;  /* 0x0000001f3f0b7899 */ /* 0x000fc60008011407 */
[----:B------:R-:W-:Y:S01]  /*59d0*/  SYNCS.ARRIVE.TRANS64.RED.A1T0 RZ, [UR6], RZ ;  /* 0x000000ffffff79a7 */ /* 0x000fe20008100406 */
        /* <DEDUP_REMOVED lines=9> */
[----:B0123--:R-:W-:Y:S01]  /*5a70*/  IMAD.MOV.U32 R8, RZ, RZ, R6 ;  /* 0x000000ffff087224 */ /* 0x00ffe200078e0006 */
[----:B------:R-:W-:-:S06]  /*5a80*/  ULDC UR22, c[0x0][0x988] ;  /* 0x0002620000167ab9 */ /* 0x000fcc0000000800 */
.L_x_4275:
[----:B------:R-:W-:-:S04]  /*5a90*/  UIADD3 UR37, UR24, 0x1, URZ ;  /* 0x0000000118257890 */ /* 0x000fc8000fffe03f */
[----:B------:R-:W-:-:S04]  /*5aa0*/  UISETP.NE.AND UP0, UPT, UR37, 0x2, UPT ;  /* 0x000000022500788c */ /* 0x000fc8000bf05270 */
[----:B------:R-:W-:Y:S02]  /*5ab0*/  USEL UR6, URZ, 0x1, UP0 ;  /* 0x000000013f067887 */ /* 0x000fe40008000000 */
[----:B------:R-:W-:Y:S02]  /*5ac0*/  USEL UR37, UR37, URZ, UP0 ;  /* 0x0000003f25257287 */ /* 0x000fe40008000000 */
[----:B------:R-:W-:Y:S01]  /*5ad0*/  ULOP3.LUT UR36, UR36, UR6, URZ, 0x3c, !UPT ;  /* 0x0000000624247292 */ /* 0x000fe2000f8e3c3f */
[----:B012---:R-:W-:Y:S11]  /*5ae0*/  @!P0 BRA `(.L_x_4265) ;  /* 0x0000000000048947 */ /* 0x007ff60003800000 */
[----:B------:R-:W-:Y:S01]  /*5af0*/  BPT.TRAP 0x1 ;  /* 0x000000040000795c */ /* 0x000fe20000300000 */
.L_x_4265:
[----:B------:R-:W-:Y:S01]  /*5b00*/  ULEA UR23, UR37, UR40, 0x3 ;  /* 0x0000002825177291 */ /* 0x000fe2000f8e183f */
[----:B------:R-:W-:-:S05]  /*5b10*/  IMAD.U32 R7, RZ, RZ, UR36 ;  /* 0x00000024ff077e24 */ /* 0x000fca000f8e00ff */
[----:B------:R-:W-:-:S04]  /*5b20*/  SHF.L.U32 R7, R7, 0x1f, RZ ;  /* 0x0000001f07077819 */ /* 0x000fc800000006ff */
[----:B------:R0:W1:Y:S01]  /*5b30*/  SYNCS.PHASECHK.TRANS64.TRYWAIT P1, [UR23+0x28c30], R7 ;  /* 0x028c3007ff0075a7 */ /* 0x0000620008020157 */
[----:B------:R-:W-:Y:S05]  /*5b40*/  @!P0 BRA `(.L_x_4266) ;  /* 0x0000000000048947 */ /* 0x000fea0003800000 */
[----:B------:R-:W-:Y:S01]  /*5b50*/  BPT.TRAP 0x1 ;  /* 0x000000040000795c */ /* 0x000fe20000300000 */
.L_x_4266:
[----:B-1----:R-:W-:Y:S05]  /*5b60*/  @P1 BRA `(.L_x_4267) ;  /* 0x0000000000081947 */ /* 0x002fea0003800000 */
[----:B------:R-:W1:Y:S02]  /*5b70*/  SYNCS.PHASECHK.TRANS64.TRYWAIT P1, [UR23+0x28c30], R7 ;  /* 0x028c3007ff0075a7 */ /* 0x000e640008020157 */
[----:B-1----:R-:W-:Y:S05]  /*5b80*/  @!P1 BRA `(.L_x_4268) ;  /* 0x000000f0003c9947 */ /* 0x002fea0003800000 */
.L_x_4267:
[----:B------:R-:W-:Y:S01]  /*5b90*/  R2UR UR18, R0 ;  /* 0x00000000001272ca */ /* 0x000fe200000e0000 */
[----:B----4-:R-:W-:Y:S01]  /*5ba0*/  WARPGROUP.ARRIVE ;  /* 0x00000000000079c5 */ /* 0x010fe20000000000 */
        /* <DEDUP_REMOVED lines=21> */
.L_x_4269:
[----:B------:R-:W-:Y:S01]  /*5d00*/  UISETP.NE.AND UP0, UPT, UR54, URZ, UPT ;  /* 0x0000003f3600728c */ /* 0x000fe2000bf05270 */
[----:B------:R-:W-:Y:S01]  /*5d10*/  VIADD R11, R186, UR45 ;  /* 0x0000002dba0b7c36 */ /* 0x000fe20008000000 */
[----:B------:R-:W-:Y:S01]  /*5d20*/  UMOV UR10, UR22 ;  /* 0x00000016000a7c82 */ /* 0x000fe20008000000 */
[----:B------:R-:W-:-:S03]  /*5d30*/  LOP3.LUT R16, R16, 0xffffbfff, RZ, 0xc0, !PT ;  /* 0xffffbfff10107812 */ /* 0x000fc600078ec0ff */
[----:B------:R-:W-:Y:S02]  /*5d40*/  PLOP3.LUT P1, PT, PT, PT, UP0, 0x80, 0x0 ;  /* 0x000000000000781c */ /* 0x000fe40003f2f008 */
[----:B------:R-:W-:Y:S02]  /*5d50*/  PLOP3.LUT P2, PT, PT, PT, UP0, 0x80, 0x0 ;  /* 0x000000000000781c */ /* 0x000fe40003f4f008 */
[----:B------:R-:W-:Y:S01]  /*5d60*/  @P0 LOP3.LUT R16, R16, 0x4000, RZ, 0xfc, !PT ;  /* 0x0000400010100812 */ /* 0x000fe200078efcff */
[----:B------:R-:W-:-:S03]  /*5d70*/  @UP0 ULDC UR6, c[0x0][0x44c] ;  /* 0x0001130000060ab9 */ /* 0x000fc60000000800 */
[----:B------:R-:W-:-:S05]  /*5d80*/  LOP3.LUT R16, R16, 0xffff7fff, RZ, 0xc0, !PT ;  /* 0xffff7fff10107812 */ /* 0x000fca00078ec0ff */
[----:B------:R-:W-:Y:S01]  /*5d90*/  @P1 IMAD.HI.U32 R3, R11, UR6, RZ ;  /* 0x000000060b031c27 */ /* 0x000fe2000f8e00ff */
[----:B------:R-:W-:-:S04]  /*5da0*/  @UP0 ULDC UR6, c[0x0][0x450] ;  /* 0x0001140000060ab9 */ /* 0x000fc80000000800 */
[----:B------:R-:W-:Y:S01]  /*5db0*/  @P2 SHF.R.U32.HI R11, RZ, UR6, R3 ;  /* 0x00000006ff0b2c19 */ /* 0x000fe20008011603 */
[----:B------:R-:W-:Y:S01]  /*5dc0*/  UMOV UR6, 0xffffffc0 ;  /* 0xffffffc000067882 */ /* 0x000fe20000000000 */
[----:B------:R-:W-:Y:S01]  /*5dd0*/  IMAD.U32 R3, RZ, RZ, UR52 ;  /* 0x00000034ff037e24 */ /* 0x000fe2000f8e00ff */
[----:B------:R-:W-:Y:S02]  /*5de0*/  UIMAD UR6, UR21, UR6, 0x1 ;  /* 0x00000001150674a4 */ /* 0x000fe4000f8e0206 */
[----:B-1----:R-:W1:Y:S04]  /*5df0*/  SHFL.IDX PT, R6, R11, RZ, 0x1c1f ;  /* 0x001c1fff0b067589 */ /* 0x002e6800000e0000 */
[----:B------:R-:W2:Y:S01]  /*5e00*/  SHFL.IDX PT, R11, R11, 0x1, 0x1c1f ;  /* 0x003c1f000b0b7f89 */ /* 0x000ea200000e0000 */
[----:B------:R-:W-:Y:S01]  /*5e10*/  IADD3 R3, R3, UR6, -R185 ;  /* 0x0000000603037c10 */ /* 0x000fe2000fffe8b9 */
[----:B------:R-:W-:-:S04]  /*5e20*/  UIADD3 UR6, UR23, 0x28c40, URZ ;  /* 0x00028c4017067890 */ /* 0x000fc8000fffe03f */
[----:B------:R-:W-:Y:S01]  /*5e30*/  VIADD R3, R3, -UR53 ;  /* 0x8000003503037c36 */ /* 0x000fe20008000000 */
[----:B------:R-:W-:-:S09]  /*5e40*/  UPRMT UR6, UR39, 0x654, UR6 ;  /* 0x0000065427067896 */ /* 0x000fd20008000006 */
[----:B------:R-:W-:Y:S01]  /*5e50*/  SYNCS.ARRIVE.TRANS64.RED.A1T0 RZ, [UR6], RZ ;  /* 0x000000ffffff79a7 */ /* 0x000fe20008100406 */
[C---:B-1----:R-:W-:Y:S02]  /*5e60*/  IMAD.IADD R6, R3.reuse, 0x1, R6 ;  /* 0x0000000103067824 */ /* 0x042fe400078e0206 */
[----:B--2---:R-:W-:-:S03]  /*5e70*/  IMAD.IADD R3, R3, 0x1, R11 ;  /* 0x0000000103037824 */ /* 0x004fc600078e020b */
[C---:B------:R-:W-:Y:S02]  /*5e80*/  ISETP.GT.AND P6, PT, R6.reuse, RZ, PT ;  /* 0x000000ff0600720c */ /* 0x040fe40003fc4270 */
[----:B------:R-:W-:Y:S02]  /*5e90*/  ISETP.GT.AND P0, PT, R6, 0x20, PT ;  /* 0x000000200600780c */ /* 0x000fe40003f04270 */
[----:B------:R-:W-:Y:S02]  /*5ea0*/  FSEL R152, R152, -INF , P6 ;  /* 0xff80000098987808 */ /* 0x000fe40003000000 */
[----:B------:R-:W-:Y:S02]  /*5eb0*/  ISETP.GT.AND P6, PT, R3, RZ, PT ;  /* 0x000000ff0300720c */ /* 0x000fe40003fc4270 */
[----:B------:R-:W-:Y:S02]  /*5ec0*/  ISETP.GT.AND P5, PT, R6, 0x1, PT ;  /* 0x000000010600780c */ /* 0x000fe40003fa4270 */
[----:B------:R-:W-:-:S02]  /*5ed0*/  FSEL R154, R154, -INF , P6 ;  /* 0xff8000009a9a7808 */ /* 0x000fc40003000000 */
[----:B------:R-:W-:Y:S02]  /*5ee0*/  ISETP.GT.AND P6, PT, R3, 0x1, PT ;  /* 0x000000010300780c */ /* 0x000fe40003fc4270 */
[----:B------:R-:W-:Y:S02]  /*5ef0*/  ISETP.GT.AND P4, PT, R6, 0x8, PT ;  /* 0x000000080600780c */ /* 0x000fe40003f84270 */
[----:B------:R-:W-:Y:S02]  /*5f00*/  FSEL R155, R155, -INF , P6 ;  /* 0xff8000009b9b7808 */ /* 0x000fe40003000000 */
[----:B------:R-:W-:Y:S02]  /*5f10*/  ISETP.GT.AND P6, PT, R3, 0x8, PT ;  /* 0x000000080300780c */ /* 0x000fe40003fc4270 */
[----:B------:R-:W-:Y:S02]  /*5f20*/  FSEL R10, R153, -INF , P5 ;  /* 0xff800000990a7808 */ /* 0x000fe40002800000 */
[----:B------:R-:W-:-:S02]  /*5f30*/  FSEL R158, R158, -INF , P6 ;  /* 0xff8000009e9e7808 */ /* 0x000fc40003000000 */
[----:B------:R-:W-:Y:S02]  /*5f40*/  ISETP.GT.AND P6, PT, R3, 0x9, PT ;  /* 0x000000090300780c */ /* 0x000fe40003fc4270 */
[C---:B------:R-:W-:Y:S02]  /*5f50*/  ISETP.GT.AND P5, PT, R6.reuse, 0x29, PT ;  /* 0x000000290600780c */ /* 0x040fe40003fa4270 */
[----:B------:R-:W-:Y:S02]  /*5f60*/  FSEL R159, R159, -INF , P6 ;  /* 0xff8000009f9f7808 */ /* 0x000fe40003000000 */
[----:B------:R-:W-:Y:S02]  /*5f70*/  ISETP.GT.AND P6, PT, R3, 0x10, PT ;  /* 0x000000100300780c */ /* 0x000fe40003fc4270 */
[----:B------:R-:W-:Y:S02]  /*5f80*/  ISETP.GT.AND P3, PT, R6, 0x9, PT ;  /* 0x000000090600780c */ /* 0x000fe40003f64270 */
[----:B------:R-:W-:-:S02]  /*5f90*/  FSEL R162, R162, -INF , P6 ;  /* 0xff800000a2a27808 */ /* 0x000fc40003000000 */
[----:B------:R-:W-:Y:S02]  /*5fa0*/  ISETP.GT.AND P6, PT, R3, 0x11, PT ;  /* 0x000000110300780c */ /* 0x000fe40003fc4270 */
[----:B------:R-:W-:Y:S02]  /*5fb0*/  FSEL R156, R156, -INF , P4 ;  /* 0xff8000009c9c7808 */ /* 0x000fe40002000000 */
[----:B------:R-:W-:Y:S02]  /*5fc0*/  FSEL R163, R163, -INF , P6 ;  /* 0xff800000a3a37808 */ /* 0x000fe40003000000 */
[----:B------:R-:W-:Y:S02]  /*5fd0*/  ISETP.GT.AND P6, PT, R3, 0x18, PT ;  /* 0x000000180300780c */ /* 0x000fe40003fc4270 */
[----:B------:R-:W-:Y:S02]  /*5fe0*/  @P0 LOP3.LUT R16, R16, 0x8000, RZ, 0xfc, !PT ;  /* 0x0000800010100812 */ /* 0x000fe400078efcff */
        /* <DEDUP_REMOVED lines=8> */
[----:B------:R-:W-:Y:S02]  /*6070*/  LOP3.LUT R16, R16, 0xfffeffff, RZ, 0xc0, !PT ;  /* 0xfffeffff10107812 */ /* 0x000fe400078ec0ff */
        /* <DEDUP_REMOVED lines=11> */
[----:B------:R-:W-:Y:S02]  /*6130*/  FSEL R161, R161, -INF , P1 ;  /* 0xff800000a1a17808 */ /* 0x000fe40000800000 */
[----:B------:R-:W-:Y:S02]  /*6140*/  FSEL R179, R179, -INF , P6 ;  /* 0xff800000b3b37808 */ /* 0x000fe40003000000 */
[----:B------:R-:W-:Y:S02]  /*6150*/  ISETP.GT.AND P6, PT, R3, 0x38, PT ;  /* 0x000000380300780c */ /* 0x000fe40003fc4270 */
[----:B------:R-:W-:Y:S02]  /*6160*/  ISETP.GT.AND P5, PT, R6, 0x18, PT ;  /* 0x000000180600780c */ /* 0x000fe40003fa4270 */
[----:B------:R-:W-:-:S02]  /*6170*/  FSEL R182, R182, -INF , P6 ;  /* 0xff800000b6b67808 */ /* 0x000fc40003000000 */
        /* <DEDUP_REMOVED lines=8> */
[----:B------:R-:W-:Y:S02]  /*6200*/  FSEL R165, R165, -INF , P0 ;  /* 0xff800000a5a57808 */ /* 0x000fe40000000000 */
[----:B------:R-:W-:Y:S02]  /*6210*/  FMNMX.FTZ R3, R162, R3, !PT ;  /* 0x00000003a2037209 */ /* 0x000fe40007810000 */
[----:B------:R-:W-:Y:S02]  /*6220*/  LOP3.LUT P0, RZ, R16, 0x8000, RZ, 0xc0, !PT ;  /* 0x0000800010ff7812 */ /* 0x000fe4000780c0ff */
[----:B------:R-:W-:-:S02]  /*6230*/  FMNMX.FTZ R3, R163, R3, !PT ;  /* 0x00000003a3037209 */ /* 0x000fc40007810000 */
[----:B------:R-:W-:Y:S02]  /*6240*/  ISETP.GT.AND P4, PT, R6, 0x30, PT ;  /* 0x000000300600780c */ /* 0x000fe40003f84270 */
[----:B------:R-:W-:Y:S02]  /*6250*/  FMNMX.FTZ R3, R166, R3, !PT ;  /* 0x00000003a6037209 */ /* 0x000fe40007810000 */
[C---:B------:R-:W-:Y:S02]  /*6260*/  ISETP.GT.AND P3, PT, R6.reuse, 0x31, PT ;  /* 0x000000310600780c */ /* 0x040fe40003f64270 */
[----:B------:R-:W-:Y:S02]  /*6270*/  FMNMX.FTZ R3, R167, R3, !PT ;  /* 0x00000003a7037209 */ /* 0x000fe40007810000 */
[----:B------:R-:W-:Y:S02]  /*6280*/  ISETP.GT.AND P2, PT, R6, 0x38, PT ;  /* 0x000000380600780c */ /* 0x000fe40003f44270 */
[----:B------:R-:W-:-:S02]  /*6290*/  FMNMX.FTZ R3, R170, R3, !PT ;  /* 0x00000003aa037209 */ /* 0x000fc40007810000 */
[----:B------:R-:W-:Y:S02]  /*62a0*/  ISETP.GT.AND P1, PT, R6, 0x39, PT ;  /* 0x000000390600780c */ /* 0x000fe40003f24270 */
[----:B------:R-:W-:Y:S02]  /*62b0*/  FMNMX.FTZ R3, R171, R3, !PT ;  /* 0x00000003ab037209 */ /* 0x000fe40007810000 */
[----:B------:R-:W-:Y:S02]  /*62c0*/  FSEL R168, R168, -INF , P0 ;  /* 0xff800000a8a87808 */ /* 0x000fe40000000000 */
[----:B------:R-:W-:Y:S02]  /*62d0*/  FMNMX.FTZ R3, R174, R3, !PT ;  /* 0x00000003ae037209 */ /* 0x000fe40007810000 */
[----:B------:R-:W-:Y:S02]  /*62e0*/  LOP3.LUT P5, RZ, R16, 0x10000, RZ, 0xc0, !PT ;  /* 0x0001000010ff7812 */ /* 0x000fe400078ac0ff */
[----:B------:R-:W-:-:S02]  /*62f0*/  FMNMX.FTZ R3, R175, R3, !PT ;  /* 0x00000003af037209 */ /* 0x000fc40007810000 */
[----:B------:R-:W-:Y:S02]  /*6300*/  FSEL R173, R173, -INF , P5 ;  /* 0xff800000adad7808 */ /* 0x000fe40002800000 */
[----:B------:R-:W-:Y:S02]  /*6310*/  FMNMX.FTZ R3, R178, R3, !PT ;  /* 0x00000003b2037209 */ /* 0x000fe40007810000 */
[----:B------:R-:W-:Y:S02]  /*6320*/  FSEL R176, R176, -INF , P4 ;  /* 0xff800000b0b07808 */ /* 0x000fe40002000000 */
[----:B------:R-:W-:Y:S02]  /*6330*/  FMNMX.FTZ R3, R179, R3, !PT ;  /* 0x00000003b3037209 */ /* 0x000fe40007810000 */
[----:B------:R-:W-:Y:S02]  /*6340*/  FSEL R177, R177, -INF , P3 ;  /* 0xff800000b1b17808 */ /* 0x000fe40001800000 */
[----:B------:R-:W-:-:S02]  /*6350*/  FMNMX.FTZ R3, R182, R3, !PT ;  /* 0x00000003b6037209 */ /* 0x000fc40007810000 */
[----:B------:R-:W-:Y:S02]  /*6360*/  FSEL R180, R180, -INF , P2 ;  /* 0xff800000b4b47808 */ /* 0x000fe40001000000 */
[----:B------:R-:W-:Y:S02]  /*6370*/  FMNMX.FTZ R3, R183, R3, !PT ;  /* 0x00000003b7037209 */ /* 0x000fe40007810000 */
[----:B------:R-:W-:Y:S02]  /*6380*/  FSEL R181, R181, -INF , P1 ;  /* 0xff800000b5b57808 */ /* 0x000fe40000800000 */
[----:B------:R-:W-:Y:S01]  /*6390*/  ISETP.NE.AND P1, PT, R18, RZ, PT ;  /* 0x000000ff1200720c */ /* 0x000fe20003f25270 */
[----:B------:R-:W1:Y:S01]  /*63a0*/  SHFL.BFLY PT, R11, R3, 0x2, 0x1f ;  /* 0x0c401f00030b7f89 */ /* 0x000e6200000e0000 */
[----:B------:R-:W-:Y:S02]  /*63b0*/  LOP3.LUT P0, RZ, R16, 0x4000, RZ, 0xc0, !PT ;  /* 0x0000400010ff7812 */ /* 0x000fe4000780c0ff */
[----:B-1----:R-:W-:-:S05]  /*63c0*/  FMNMX.FTZ R3, R3, R11, !PT ;  /* 0x0000000b03037209 */ /* 0x002fca0007810000 */
[----:B------:R-:W1:Y:S02]  /*63d0*/  SHFL.BFLY PT, R11, R3, 0x1, 0x1f ;  /* 0x0c201f00030b7f89 */ /* 0x000e6400000e0000 */
[----:B-1----:R-:W-:-:S04]  /*63e0*/  FMNMX.FTZ R3, R3, R11, !PT ;  /* 0x0000000b03037209 */ /* 0x002fc80007810000 */
[----:B------:R-:W-:-:S04]  /*63f0*/  FSETP.NEU.FTZ.AND P6, PT, R3, -INF , PT ;  /* 0xff8000000300780b */ /* 0x000fc80003fdd000 */
[----:B------:R-:W-:-:S05]  /*6400*/  FSEL R11, R3, RZ, P6 ;  /* 0x000000ff030b7208 */ /* 0x000fca0003000000 */
[----:B------:R-:W-:Y:S01]  /*6410*/  FADD.FTZ R11, -R11, R9 ;  /* 0x000000090b0b7221 */ /* 0x000fe20000010100 */
[----:B------:R-:W-:-:S05]  /*6420*/  FMUL.FTZ R9, R3, UR10 ;  /* 0x0000000a03097c20 */ /* 0x000fca0008410000 */
[----:B------:R-:W-:Y:S02]  /*6430*/  FSEL R9, R9, RZ, P6 ;  /* 0x000000ff09097208 */ /* 0x000fe40003000000 */
[----:B------:R-:W-:-:S03]  /*6440*/  ISETP.GT.AND P6, PT, R6, 0x21, PT ;  /* 0x000000210600780c */ /* 0x000fc60003fc4270 */
        /* <DEDUP_REMOVED lines=16> */
[----:B------:R-:W-:Y:S01]  /*6550*/  FMUL.FTZ R9, R11, UR10 ;  /* 0x0000000a0b097c20 */ /* 0x000fe20008410000 */
[----:B------:R-:W-:Y:S01]  /*6560*/  FMNMX.FTZ R11, R152, R8, !PT ;  /* 0x00000008980b7209 */ /* 0x000fe20007810000 */
[----:B------:R-:W-:Y:S01]  /*6570*/  MUFU.EX2 R153, R154 ;  /* 0x0000009a00997308 */ /* 0x000fe20000000800 */
[----:B------:R-:W-:-:S02]  /*6580*/  FSEL R169, R169, -INF , P6 ;  /* 0xff800000a9a97808 */ /* 0x000fc40003000000 */
[----:B------:R-:W-:Y:S02]  /*6590*/  FMNMX.FTZ R11, R10, R11, !PT ;  /* 0x0000000b0a0b7209 */ /* 0x000fe40007810000 */
[----:B------:R-:W-:Y:S02]  /*65a0*/  ISETP.GT.AND P6, PT, R6, 0x28, PT ;  /* 0x000000280600780c */ /* 0x000fe40003fc4270 */
[----:B------:R-:W-:Y:S01]  /*65b0*/  FMNMX.FTZ R11, R156, R11, !PT ;  /* 0x0000000b9c0b7209 */ /* 0x000fe20007810000 */
[----:B------:R-:W1:Y:S01]  /*65c0*/  MUFU.EX2 R9, R9 ;  /* 0x0000000900097308 */ /* 0x000e620000000800 */
[----:B------:R-:W-:Y:S02]  /*65d0*/  FSEL R172, R172, -INF , P6 ;  /* 0xff800000acac7808 */ /* 0x000fe40003000000 */
[----:B------:R-:W-:-:S04]  /*65e0*/  FMNMX.FTZ R11, R157, R11, !PT ;  /* 0x0000000b9d0b7209 */ /* 0x000fc80007810000 */
[----:B------:R-:W-:Y:S01]  /*65f0*/  FMNMX.FTZ R11, R160, R11, !PT ;  /* 0x0000000ba00b7209 */ /* 0x000fe20007810000 */
[----:B------:R-:W2:Y:S03]  /*6600*/  MUFU.EX2 R155, R155 ;  /* 0x0000009b009b7308 */ /* 0x000ea60000000800 */
[----:B------:R-:W-:-:S04]  /*6610*/  FMNMX.FTZ R11, R161, R11, !PT ;  /* 0x0000000ba10b7209 */ /* 0x000fc80007810000 */
[----:B------:R-:W-:Y:S01]  /*6620*/  FMNMX.FTZ R11, R164, R11, !PT ;  /* 0x0000000ba40b7209 */ /* 0x000fe20007810000 */
[----:B------:R-:W-:Y:S01]  /*6630*/  MUFU.EX2 R159, R159 ;  /* 0x0000009f009f7308 */ /* 0x000fe20000000800 */
[----:B-1----:R-:W-:Y:S01]  /*6640*/  FFMA.FTZ R4, R9, R4, R153 ;  /* 0x0000000409047223 */ /* 0x002fe20000010099 */
[----:B------:R-:W-:Y:S01]  /*6650*/  FMUL.FTZ R26, R26, R9 ;  /* 0x000000091a1a7220 */ /* 0x000fe20000410000 */
[----:B------:R-:W-:Y:S01]  /*6660*/  FMNMX.FTZ R6, R165, R11, !PT ;  /* 0x0000000ba5067209 */ /* 0x000fe20007810000 */
[-C--:B------:R-:W-:Y:S01]  /*6670*/  FMUL.FTZ R27, R27, R9.reuse ;  /* 0x000000091b1b7220 */ /* 0x080fe20000410000 */
[-C--:B------:R-:W-:Y:S01]  /*6680*/  FMUL.FTZ R30, R30, R9.reuse ;  /* 0x000000091e1e7220 */ /* 0x080fe20000410000 */
[----:B------:R-:W-:Y:S01]  /*6690*/  FMUL.FTZ R31, R31, R9 ;  /* 0x000000091f1f7220 */ /* 0x000fe20000410000 */
[----:B------:R-:W-:Y:S01]  /*66a0*/  FMNMX.FTZ R6, R168, R6, !PT ;  /* 0x00000006a8067209 */ /* 0x000fe20007810000 */
[----:B------:R-:W-:Y:S01]  /*66b0*/  MUFU.EX2 R162, R162 ;  /* 0x000000a200a27308 */ /* 0x000fe20000000800 */
[C---:B--2---:R-:W-:Y:S01]  /*66c0*/  FADD.FTZ R4, R155.reuse, R4 ;  /* 0x000000049b047221 */ /* 0x044fe20000010000 */
[----:B------:R-:W-:Y:S01]  /*66d0*/  F2FP.BF16.F32.PACK_AB R153, R155, R153 ;  /* 0x000000999b99723e */ /* 0x000fe200000010ff */
        /* <DEDUP_REMOVED lines=54> */
[----:B-1----:R-:W-:Y:S01]  /*6a40*/  FMNMX.FTZ R6, R6, R11, !PT ;  /* 0x0000000b06067209 */ /* 0x002fe20007810000 */
[----:B------:R-:W-:Y:S01]  /*6a50*/  MUFU.EX2 R175, R175 ;  /* 0x000000af00af7308 */ /* 0x000fe20000000800 */
        /* <DEDUP_REMOVED lines=24> */
[----:B-1----:R-:W-:-:S04]  /*6be0*/  FMNMX.FTZ R6, R6, R11, !PT ;  /* 0x0000000b06067209 */ /* 0x002fc80007810000 */
[----:B------:R-:W-:-:S04]  /*6bf0*/  FSETP.NEU.FTZ.AND P2, PT, R6, -INF , PT ;  /* 0xff8000000600780b */ /* 0x000fc80003f5d000 */
[----:B------:R-:W-:-:S05]  /*6c00*/  FSEL R11, R6, RZ, P2 ;  /* 0x000000ff060b7208 */ /* 0x000fca0001000000 */
[----:B------:R-:W-:-:S04]  /*6c10*/  FADD.FTZ R11, -R11, R8 ;  /* 0x000000080b0b7221 */ /* 0x000fc80000010100 */
[----:B------:R-:W-:Y:S01]  /*6c20*/  FMUL.FTZ R8, R11, UR10 ;  /* 0x0000000a0b087c20 */ /* 0x000fe20008410000 */
[----:B------:R-:W-:-:S04]  /*6c30*/  IMAD.U32 R11, RZ, RZ, UR24 ;  /* 0x00000018ff0b7e24 */ /* 0x000fc8000f8e00ff */
[----:B------:R-:W-:Y:S01]  /*6c40*/  @!P1 IMAD R11, R11, 0x40, R17 ;  /* 0x000000400b0b9824 */ /* 0x000fe200078e0211 */
[----:B------:R-:W1:Y:S04]  /*6c50*/  MUFU.EX2 R8, R8 ;  /* 0x0000000800087308 */ /* 0x000e680000000800 */
[----:B------:R-:W-:-:S05]  /*6c60*/  @!P1 LEA R11, R11, UR40, 0x2 ;  /* 0x000000280b0b9c11 */ /* 0x000fca000f8e10ff */
[----:B------:R-:W-:Y:S04]  /*6c70*/  @!P1 STS [R11+0x28820], R9 ;  /* 0x028820090b009388 */ /* 0x000fe80000000800 */
        /* <DEDUP_REMOVED lines=10> */
[----:B-1----:R-:W-:Y:S01]  /*6d20*/  FMUL.FTZ R11, R6, UR10 ;  /* 0x0000000a060b7c20 */ /* 0x002fe20008410000 */
        /* <DEDUP_REMOVED lines=8> */
[-C--:B------:R-:W-:Y:S01]  /*6db0*/  FMUL.FTZ R56, R56, R8.reuse ;  /* 0x0000000838387220 */ /* 0x080fe20000410000 */
        /* <DEDUP_REMOVED lines=16> */
[--C-:B------:R-:W-:Y:S01]  /*6ec0*/  FFMA.FTZ R180, R180, UR10, -R11.reuse ;  /* 0x0000000ab4b47c23 */ /* 0x100fe2000801080b */
[----:B------:R-:W-:Y:S01]  /*6ed0*/  FFMA.FTZ R11, R181, UR10, -R11 ;  /* 0x0000000ab50b7c23 */ /* 0x000fe2000801080b */
        /* <DEDUP_REMOVED lines=22> */
[----:B------:R-:W-:Y:S01]  /*7040*/  FADD.FTZ R5, R155, R4 ;  /* 0x000000049b057221 */ /* 0x000fe20000010000 */
[----:B------:R-:W-:Y:S01]  /*7050*/  F2FP.BF16.F32.PACK_AB R155, R159, R155 ;  /* 0x0000009b9f9b723e */ /* 0x000fe200000010ff */
[-C--:B------:R-:W-:Y:S01]  /*7060*/  FMUL.FTZ R88, R88, R8.reuse ;  /* 0x0000000858587220 */ /* 0x080fe20000410000 */
[----:B------:R-:W-:Y:S01]  /*7070*/  FMUL.FTZ R89, R89, R8 ;  /* 0x0000000859597220 */ /* 0x000fe20000410000 */
[----:B------:R-:W-:Y:S01]  /*7080*/  FADD.FTZ R5, R159, R5 ;  /* 0x000000059f057221 */ /* 0x000fe20000010000 */
[----:B------:R-:W-:Y:S01]  /*7090*/  F2FP.BF16.F32.PACK_AB R159, R167, R166 ;  /* 0x000000a6a79f723e */ /* 0x000fe200000010ff */
[----:B------:R-:W3:Y:S01]  /*70a0*/  MUFU.EX2 R12, R12 ;  /* 0x0000000c000c7308 */ /* 0x000ee20000000800 */
[C---:B-1----:R-:W-:Y:S01]  /*70b0*/  FADD.FTZ R4, R157.reuse, R10 ;  /* 0x0000000a9d047221 */ /* 0x042fe20000010000 */
[----:B------:R-:W-:Y:S01]  /*70c0*/  FADD.FTZ R5, R162, R5 ;  /* 0x00000005a2057221 */ /* 0x000fe20000010000 */
[----:B------:R-:W-:Y:S01]  /*70d0*/  F2FP.BF16.F32.PACK_AB R154, R157, R154 ;  /* 0x0000009a9d9a723e */ /* 0x000fe200000010ff */
[----:B------:R-:W-:Y:S01]  /*70e0*/  BAR.SYNC.DEFER_BLOCKING 0xf, 0x100 ;  /* 0x03c4000000007b1d */ /* 0x000fe20000010000 */
[C---:B------:R-:W-:Y:S01]  /*70f0*/  F2FP.BF16.F32.PACK_AB R157, R163.reuse, R162 ;  /* 0x000000a2a39d723e */ /* 0x040fe200000010ff */
[----:B------:R-:W-:Y:S01]  /*7100*/  FADD.FTZ R5, R163, R5 ;  /* 0x00000005a3057221 */ /* 0x000fe20000010000 */
[----:B------:R-:W-:Y:S01]  /*7110*/  F2FP.BF16.F32.PACK_AB R163, R175, R174 ;  /* 0x000000aeafa3723e */ /* 0x000fe200000010ff */
[-C--:B------:R-:W-:Y:S01]  /*7120*/  FMUL.FTZ R92, R92, R8.reuse ;  /* 0x000000085c5c7220 */ /* 0x080fe20000410000 */
[----:B--2---:R-:W-:Y:S01]  /*7130*/  FADD.FTZ R4, R156, R4 ;  /* 0x000000049c047221 */ /* 0x004fe20000010000 */
[----:B------:R-:W1:Y:S01]  /*7140*/  MUFU.EX2 R158, R164 ;  /* 0x000000a4009e7308 */ /* 0x000e620000000800 */
[----:B------:R-:W-:Y:S01]  /*7150*/  FADD.FTZ R5, R166, R5 ;  /* 0x00000005a6057221 */ /* 0x000fe20000010000 */
[-C--:B------:R-:W-:Y:S01]  /*7160*/  FMUL.FTZ R93, R93, R8.reuse ;  /* 0x000000085d5d7220 */ /* 0x080fe20000410000 */
[-C--:B------:R-:W-:Y:S01]  /*7170*/  FMUL.FTZ R96, R96, R8.reuse ;  /* 0x0000000860607220 */ /* 0x080fe20000410000 */
[-C--:B------:R-:W-:Y:S01]  /*7180*/  FMUL.FTZ R97, R97, R8.reuse ;  /* 0x0000000861617220 */ /* 0x080fe20000410000 */
[----:B------:R-:W-:Y:S01]  /*7190*/  FADD.FTZ R5, R167, R5 ;  /* 0x00000005a7057221 */ /* 0x000fe20000010000 */
[----:B------:R-:W-:Y:S01]  /*71a0*/  FMUL.FTZ R100, R100, R8 ;  /* 0x0000000864647220 */ /* 0x000fe20000410000 */
[----:B---3--:R-:W-:Y:S01]  /*71b0*/  FADD.FTZ R4, R12, R4 ;  /* 0x000000040c047221 */ /* 0x008fe20000010000 */
[----:B------:R-:W2:Y:S01]  /*71c0*/  MUFU.EX2 R165, R165 ;  /* 0x000000a500a57308 */ /* 0x000ea20000000800 */
[----:B------:R-:W-:Y:S01]  /*71d0*/  FADD.FTZ R5, R170, R5 ;  /* 0x00000005aa057221 */ /* 0x000fe20000010000 */
        /* <DEDUP_REMOVED lines=17> */
[----:B------:R-:W-:Y:S01]  /*72f0*/  FMUL.FTZ R121, R121, R8 ;  /* 0x0000000879797220 */ /* 0x000fe20000410000 */
[----:B------:R-:W-:Y:S01]  /*7300*/  F2FP.BF16.F32.PACK_AB R165, R179, R178 ;  /* 0x000000b2b3a5723e */ /* 0x000fe200000010ff */
        /* <DEDUP_REMOVED lines=22> */
[----:B------:R-:W-:-:S02]  /*7470*/  FMUL.FTZ R149, R149, R8 ;  /* 0x0000000895957220 */ /* 0x000fc40000410000 */
[----:B------:R-:W-:-:S03]  /*7480*/  FADD.FTZ R5, R174, R5 ;  /* 0x00000005ae057221 */ /* 0x000fc60000010000 */
[----:B------:R-:W2:Y:S01]  /*7490*/  MUFU.EX2 R164, R176 ;  /* 0x000000b000a47308 */ /* 0x000ea20000000800 */
[----:B---3--:R-:W-:Y:S01]  /*74a0*/  FADD.FTZ R4, R172, R4 ;  /* 0x00000004ac047221 */ /* 0x008fe20000010000 */
[----:B------:R-:W-:-:S04]  /*74b0*/  FADD.FTZ R5, R175, R5 ;  /* 0x00000005af057221 */ /* 0x000fc80000010000 */
[----:B------:R-:W-:Y:S02]  /*74c0*/  FADD.FTZ R5, R178, R5 ;  /* 0x00000005b2057221 */ /* 0x000fe40000010000 */
[----:B------:R-:W3:Y:S01]  /*74d0*/  MUFU.EX2 R177, R177 ;  /* 0x000000b100b17308 */ /* 0x000ee20000000800 */
[----:B----4-:R-:W-:Y:S01]  /*74e0*/  FADD.FTZ R4, R173, R4 ;  /* 0x00000004ad047221 */ /* 0x010fe20000010000 */
[----:B------:R-:W-:Y:S01]  /*74f0*/  FADD.FTZ R5, R179, R5 ;  /* 0x00000005b3057221 */ /* 0x000fe20000010000 */
[----:B------:R-:W-:-:S05]  /*7500*/  F2FP.BF16.F32.PACK_AB R162, R173, R172 ;  /* 0x000000acada2723e */ /* 0x000fca00000010ff */
[----:B------:R-:W4:Y:S01]  /*7510*/  MUFU.EX2 R166, R180 ;  /* 0x000000b400a67308 */ /* 0x000f220000000800 */
[----:B--2---:R-:W-:Y:S01]  /*7520*/  FADD.FTZ R4, R164, R4 ;  /* 0x00000004a4047221 */ /* 0x004fe20000010000 */
[----:B------:R1:W-:Y:S06]  /*7530*/  STSM.16.M88.4 [R184], R160 ;  /* 0x000000a0b8007844 */ /* 0x0003ec0000000200 */
[----:B------:R-:W2:Y:S01]  /*7540*/  MUFU.EX2 R167, R183 ;  /* 0x000000b700a77308 */ /* 0x000ea20000000800 */
[C---:B---3--:R-:W-:Y:S01]  /*7550*/  FADD.FTZ R4, R177.reuse, R4 ;  /* 0x00000004b1047221 */ /* 0x048fe20000010000 */
[----:B------:R-:W-:-:S06]  /*7560*/  F2FP.BF16.F32.PACK_AB R164, R177, R164 ;  /* 0x000000a4b1a4723e */ /* 0x000fcc00000010ff */
[----:B------:R-:W3:Y:S01]  /*7570*/  MUFU.EX2 R11, R11 ;  /* 0x0000000b000b7308 */ /* 0x000ee20000000800 */
[----:B----4-:R-:W-:Y:S01]  /*7580*/  FADD.FTZ R10, R166, R4 ;  /* 0x00000004a60a7221 */ /* 0x010fe20000010000 */
[----:B------:R-:W-:-:S04]  /*7590*/  FADD.FTZ R4, R182, R5 ;  /* 0x00000005b6047221 */ /* 0x000fc80000010000 */
[C---:B--2---:R-:W-:Y:S01]  /*75a0*/  FADD.FTZ R4, R167.reuse, R4 ;  /* 0x00000004a7047221 */ /* 0x044fe20000010000 */
[----:B------:R-:W-:Y:S02]  /*75b0*/  F2FP.BF16.F32.PACK_AB R167, R167, R182 ;  /* 0x000000b6a7a7723e */ /* 0x000fe400000010ff */
[C---:B---3--:R-:W-:Y:S01]  /*75c0*/  F2FP.BF16.F32.PACK_AB R166, R11.reuse, R166 ;  /* 0x000000a60ba6723e */ /* 0x048fe200000010ff */
[----:B------:R-:W-:-:S04]  /*75d0*/  FADD.FTZ R5, R11, R10 ;  /* 0x0000000a0b057221 */ /* 0x000fc80000010000 */
[----:B------:R1:W-:Y:S01]  /*75e0*/  STSM.16.M88.4 [R23], R164 ;  /* 0x000000a417007844 */ /* 0x0003e20000000200 */
[----:B------:R-:W-:Y:S05]  /*75f0*/  @!P0 BRA `(.L_x_4270) ;  /* 0x0000000000048947 */ /* 0x000fea0003800000 */
[----:B------:R-:W-:Y:S01]  /*7600*/  BPT.TRAP 0x1 ;  /* 0x000000040000795c */ /* 0x000fe20000300000 */
.L_x_4270:
[----:B------:R2:W3:Y:S01]  /*7610*/  SYNCS.PHASECHK.TRANS64.TRYWAIT P1, [UR23+0x28c50], R7 ;  /* 0x028c5007ff0075a7 */ /* 0x0004e20008020157 */
[----:B------:R-:W-:Y:S05]  /*7620*/  @!P0 BRA `(.L_x_4271) ;  /* 0x0000000000048947 */ /* 0x000fea0003800000 */
[----:B------:R-:W-:Y:S01]  /*7630*/  BPT.TRAP 0x1 ;  /* 0x000000040000795c */ /* 0x000fe20000300000 */
.L_x_4271:
[----:B---3--:R-:W-:Y:S05]  /*7640*/  @P1 BRA `(.L_x_4272) ;  /* 0x0000000000081947 */ /* 0x008fea0003800000 */
[----:B------:R-:W3:Y:S02]  /*7650*/  SYNCS.PHASECHK.TRANS64.TRYWAIT P1, [UR23+0x28c50], R7 ;  /* 0x028c5007ff0075a7 */ /* 0x000ee40008020157 */
[----:B---3--:R-:W-:Y:S05]  /*7660*/  @!P1 BRA `(.L_x_4273) ;  /* 0x000000d4009c9947 */ /* 0x008fea0003800000 */
.L_x_4272:
        /* <DEDUP_REMOVED lines=34> */
.L_x_4274:
[----:B------:R-:W-:Y:S01]  /*7890*/  UISETP.GT.AND UP0, UPT, UR21, UR20, UPT ;  /* 0x000000141500728c */ /* 0x000fe2000bf04270 */
[----:B------:R-:W-:Y:S01]  /*78a0*/  IMAD.MOV.U32 R9, RZ, RZ, R3 ;  /* 0x000000ffff097224 */ /* 0x000fe200078e0003 */
[----:B------:R-:W-:Y:S01]  /*78b0*/  UIADD3 UR23, UR23, 0x28c60, URZ ;  /* 0x00028c6017177890 */ /* 0x000fe2000fffe03f */
[----:B---3--:R-:W-:Y:S01]  /*78c0*/  IMAD.MOV.U32 R8, RZ, RZ, R6 ;  /* 0x000000ffff087224 */ /* 0x008fe200078e0006 */
[----:B------:R-:W-:Y:S02]  /*78d0*/  UIADD3 UR21, UR21, -0x1, URZ ;  /* 0xffffffff15157890 */ /* 0x000fe4000fffe03f */
[----:B------:R-:W-:Y:S01]  /*78e0*/  PLOP3.LUT P1, PT, PT, PT, UP0, 0x80, 0x0 ;  /* 0x000000000000781c */ /* 0x000fe20003f2f008 */
[----:B------:R-:W-:Y:S01]  /*78f0*/  UPRMT UR23, UR39, 0x654, UR23 ;  /* 0x0000065427177896 */ /* 0x000fe20008000017 */
[----:B------:R-:W-:-:S08]  /*7900*/  UMOV UR24, UR37 ;  /* 0x0000002500187c82 */ /* 0x000fd00008000000 */
[----:B------:R-:W-:Y:S03]  /*7910*/  SYNCS.ARRIVE.TRANS64.RED.A1T0 RZ, [UR23], RZ ;  /* 0x000000ffffff79a7 */ /* 0x000fe60008100417 */
[----:B------:R-:W-:Y:S05]  /*7920*/  @P1 BRA `(.L_x_4275) ;  /* 0xffffffe000581947 */ /* 0x000fea000383ffff */
.L_x_4264:
[----:B------:R-:W-:-:S06]  /*7930*/  UISETP.GE.AND UP0, UPT, UR21, UR48, UPT ;  /* 0x000000301500728c */ /* 0x000fcc000bf06270 */
[----:B------:R-:W-:-:S13]  /*7940*/  PLOP3.LUT P1, PT, PT, PT, UP0, 0x80, 0x0 ;  /* 0x000000000000781c */ /* 0x000fda0003f2f008 */
[----:B------:R-:W-:Y:S05]  /*7950*/  @!P1 BRA `(.L_x_4276) ;  /* 0x0000001800389947 */ /* 0x000fea0003800000 */
[----:B------:R-:W-:Y:S01]  /*7960*/  IMAD.MOV.U32 R9, RZ, RZ, R3 ;  /* 0x000000ffff097224 */ /* 0x000fe200078e0003 */
[----:B------:R-:W-:Y:S01]  /*7970*/  UMOV UR23, UR37 ;  /* 0x0000002500177c82 */ /* 0x000fe20008000000 */
[----:B0123--:R-:W-:Y:S01]  /*7980*/  IMAD.MOV.U32 R8, RZ, RZ, R6 ;  /* 0x000000ffff087224 */ /* 0x00ffe200078e0006 */
[----:B------:R-:W-:-:S06]  /*7990*/  ULDC UR20, c[0x0][0x988] ;  /* 0x0002620000147ab9 */ /* 0x000fcc0000000800 */
.L_x_4287:
[----:B------:R-:W-:-:S04]  /*79a0*/  UIADD3 UR37, UR23, 0x1, URZ ;  /* 0x0000000117257890 */ /* 0x000fc8000fffe03f */
[----:B------:R-:W-:-:S04]  /*79b0*/  UISETP.NE.AND UP0, UPT, UR37, 0x2, UPT ;  /* 0x000000022500788c */ /* 0x000fc8000bf05270 */
[----:B------:R-:W-:Y:S02]  /*79c0*/  USEL UR6, URZ, 0x1, UP0 ;  /* 0x000000013f067887 */ /* 0x000fe40008000000 */
[----:B------:R-:W-:Y:S02]  /*79d0*/  USEL UR37, UR37, URZ, UP0 ;  /* 0x0000003f25257287 */ /* 0x000fe40008000000 */
[----:B------:R-:W-:Y:S01]  /*79e0*/  ULOP3.LUT UR36, UR36, UR6, URZ, 0x3c, !UPT ;  /* 0x0000000624247292 */ /* 0x000fe2000f8e3c3f */
[----:B0-2---:R-:W-:Y:S11]  /*79f0*/  @!P0 BRA `(.L_x_4277) ;  /* 0x0000000000048947 */ /* 0x005ff60003800000 */
[----:B------:R-:W-:Y:S01]  /*7a00*/  BPT.TRAP 0x1 ;  /* 0x000000040000795c */ /* 0x000fe20000300000 */
.L_x_4277:
[----:B------:R-:W-:Y:S01]  /*7a10*/  ULEA UR22, UR37, UR40, 0x3 ;  /* 0x0000002825167291 */ /* 0x000fe2000f8e183f */
[----:B------:R-:W-:-:S05]  /*7a20*/  IMAD.U32 R7, RZ, RZ, UR36 ;  /* 0x00000024ff077e24 */ /* 0x000fca000f8e00ff */
[----:B------:R-:W-:-:S04]  /*7a30*/  SHF.L.U32 R7, R7, 0x1f, RZ ;  /* 0x0000001f07077819 */ /* 0x000fc800000006ff */
[----:B------:R0:W1:Y:S01]  /*7a40*/  SYNCS.PHASECHK.TRANS64.TRYWAIT P1, [UR22+0x28c30], R7 ;  /* 0x028c3007ff0075a7 */ /* 0x0000620008020156 */
[----:B------:R-:W-:Y:S05]  /*7a50*/  @!P0 BRA `(.L_x_4278) ;  /* 0x0000000000048947 */ /* 0x000fea0003800000 */
[----:B------:R-:W-:Y:S01]  /*7a60*/  BPT.TRAP 0x1 ;  /* 0x000000040000795c */ /* 0x000fe20000300000 */
.L_x_4278:
[----:B-1----:R-:W-:Y:S05]  /*7a70*/  @P1 BRA `(.L_x_4279) ;  /* 0x0000000000081947 */ /* 0x002fea0003800000 */
[----:B------:R-:W1:Y:S02]  /*7a80*/  SYNCS.PHASECHK.TRANS64.TRYWAIT P1, [UR22+0x28c30], R7 ;  /* 0x028c3007ff0075a7 */ /* 0x000e640008020156 */
[----:B-1----:R-:W-:Y:S05]  /*7a90*/  @!P1 BRA `(.L_x_4280) ;  /* 0x000000d000a89947 */ /* 0x002fea0003800000 */
.L_x_4279:
        /* <DEDUP_REMOVED lines=23> */
.L_x_4281:
        /* <DEDUP_REMOVED lines=48> */
[----:B------:R-:W-:-:S04]  /*7f10*/  FFMA.FTZ R181, R181, UR10, -R3 ;  /* 0x0000000ab5b57c23 */ /* 0x000fc80008010803 */
[----:B------:R-:W2:Y:S08]  /*7f20*/  MUFU.EX2 R153, R153 ;  /* 0x0000009900997308 */ /* 0x000eb00000000800 */
[----:B------:R-:W3:Y:S01]  /*7f30*/  MUFU.EX2 R156, R156 ;  /* 0x0000009c009c7308 */ /* 0x000ee20000000800 */
[----:B-1----:R-:W-:Y:S01]  /*7f40*/  FFMA.FTZ R3, R8, R5, R152 ;  /* 0x0000000508037223 */ /* 0x002fe20000010098 */
[----:B------:R-:W-:Y:S01]  /*7f50*/  @!P1 STS [R12+0x28800], R8 ;  /* 0x028800080c009388 */ /* 0x000fe20000000800 */
        /* <DEDUP_REMOVED lines=20> */
[-C--:B------:R-:W-:Y:S01]  /*80a0*/  FMUL.FTZ R53, R53, R8.reuse ;  /* 0x0000000835357220 */ /* 0x080fe20000410000 */
[----:B------:R-:W-:Y:S01]  /*80b0*/  MUFU.EX2 R161, R161 ;  /* 0x000000a100a17308 */ /* 0x000fe20000000800 */
[C---:B-1----:R-:W-:Y:S01]  /*80c0*/  FADD.FTZ R5, R157.reuse, R3 ;  /* 0x000000039d057221 */ /* 0x042fe20000010000 */
[----:B------:R-:W-:Y:S01]  /*80d0*/  FMNMX.FTZ R3, R154, R9, !PT ;  /* 0x000000099a037209 */ /* 0x000fe20007810000 */
[----:B------:R-:W-:Y:S01]  /*80e0*/  FMUL.FTZ R56, R56, R8 ;  /* 0x0000000838387220 */ /* 0x000fe20000410000 */
[----:B------:R-:W-:Y:S01]  /*80f0*/  F2FP.BF16.F32.PACK_AB R190, R157, R156 ;  /* 0x0000009c9dbe723e */ /* 0x000fe200000010ff */
[-C--:B------:R-:W-:Y:S01]  /*8100*/  FMUL.FTZ R57, R57, R8.reuse ;  /* 0x0000000839397220 */ /* 0x080fe20000410000 */
[----:B------:R-:W-:Y:S01]  /*8110*/  FMNMX.FTZ R3, R155, R3, !PT ;  /* 0x000000039b037209 */ /* 0x000fe20007810000 */
[-C--:B------:R-:W-:Y:S01]  /*8120*/  FMUL.FTZ R60, R60, R8.reuse ;  /* 0x000000083c3c7220 */ /* 0x080fe20000410000 */
[----:B------:R-:W-:Y:S01]  /*8130*/  MUFU.EX2 R164, R164 ;  /* 0x000000a400a47308 */ /* 0x000fe20000000800 */
[-C--:B------:R-:W-:Y:S01]  /*8140*/  FMUL.FTZ R61, R61, R8.reuse ;  /* 0x000000083d3d7220 */ /* 0x080fe20000410000 */
[----:B------:R-:W-:Y:S01]  /*8150*/  FMNMX.FTZ R3, R158, R3, !PT ;  /* 0x000000039e037209 */ /* 0x000fe20007810000 */
[-C--:B------:R-:W-:Y:S01]  /*8160*/  FMUL.FTZ R64, R64, R8.reuse ;  /* 0x0000000840407220 */ /* 0x080fe20000410000 */
[-C--:B------:R-:W-:Y:S01]  /*8170*/  FMUL.FTZ R65, R65, R8.reuse ;  /* 0x0000000841417220 */ /* 0x080fe20000410000 */
        /* <DEDUP_REMOVED lines=116> */
[----:B------:R-:W-:Y:S01]  /*88c0*/  FADD.FTZ R11, R152, R5 ;  /* 0x00000005980b7221 */ /* 0x000fe20000010000 */
[----:B------:R-:W-:Y:S01]  /*88d0*/  F2FP.BF16.F32.PACK_AB R152, R161, R152 ;  /* 0x00000098a198723e */ /* 0x000fe200000010ff */
[----:B------:R-:W-:Y:S01]  /*88e0*/  BAR.SYNC.DEFER_BLOCKING 0xf, 0x100 ;  /* 0x03c4000000007b1d */ /* 0x000fe20000010000 */
[----:B--2---:R-:W-:Y:S01]  /*88f0*/  F2FP.BF16.F32.PACK_AB R162, R181, R180 ;  /* 0x000000b4b5a2723e */ /* 0x004fe200000010ff */
[-C--:B------:R-:W-:Y:S01]  /*8900*/  FMUL.FTZ R55, R55, R9.reuse ;  /* 0x0000000937377220 */ /* 0x080fe20000410000 */
[-C--:B------:R-:W-:Y:S01]  /*8910*/  FMUL.FTZ R58, R58, R9.reuse ;  /* 0x000000093a3a7220 */ /* 0x080fe20000410000 */
[----:B-----5:R-:W-:Y:S01]  /*8920*/  FADD.FTZ R5, R153, R4 ;  /* 0x0000000499057221 */ /* 0x020fe20000010000 */
[----:B------:R-:W-:Y:S01]  /*8930*/  FADD.FTZ R4, R161, R11 ;  /* 0x0000000ba1047221 */ /* 0x000fe20000010000 */
[----:B------:R-:W2:Y:S01]  /*8940*/  MUFU.EX2 R155, R166 ;  /* 0x000000a6009b7308 */ /* 0x000ea20000000800 */
[-C--:B------:R-:W-:Y:S01]  /*8950*/  FMUL.FTZ R59, R59, R9.reuse ;  /* 0x000000093b3b7220 */ /* 0x080fe20000410000 */
[-C--:B------:R-:W-:Y:S01]  /*8960*/  FMUL.FTZ R62, R62, R9.reuse ;  /* 0x000000093e3e7220 */ /* 0x080fe20000410000 */
[----:B------:R-:W-:Y:S01]  /*8970*/  FADD.FTZ R4, R164, R4 ;  /* 0x00000004a4047221 */ /* 0x000fe20000010000 */
[-C--:B------:R-:W-:Y:S01]  /*8980*/  FMUL.FTZ R63, R63, R9.reuse ;  /* 0x000000093f3f7220 */ /* 0x080fe20000410000 */
[----:B------:R-:W-:Y:S01]  /*8990*/  FMUL.FTZ R66, R66, R9 ;  /* 0x0000000942427220 */ /* 0x000fe20000410000 */
[----:B---3--:R-:W-:Y:S01]  /*89a0*/  FADD.FTZ R5, R163, R5 ;  /* 0x00000005a3057221 */ /* 0x008fe20000010000 */
[----:B------:R-:W-:Y:S01]  /*89b0*/  FADD.FTZ R4, R165, R4 ;  /* 0x00000004a5047221 */ /* 0x000fe20000010000 */
[----:B------:R-:W3:Y:S01]  /*89c0*/  MUFU.EX2 R167, R167 ;  /* 0x000000a700a77308 */ /* 0x000ee20000000800 */
[----:B------:R-:W-:Y:S01]  /*89d0*/  F2FP.BF16.F32.PACK_AB R153, R163, R153 ;  /* 0x00000099a399723e */ /* 0x000fe200000010ff */
[-C--:B------:R-:W-:Y:S01]  /*89e0*/  FMUL.FTZ R67, R67, R9.reuse ;  /* 0x0000000943437220 */ /* 0x080fe20000410000 */
[----:B------:R-:W-:Y:S01]  /*89f0*/  FADD.FTZ R4, R156, R4 ;  /* 0x000000049c047221 */ /* 0x000fe20000010000 */
[----:B------:R-:W-:Y:S01]  /*8a00*/  F2FP.BF16.F32.PACK_AB R156, R169, R156 ;  /* 0x0000009ca99c723e */ /* 0x000fe200000010ff */
[-C--:B------:R-:W-:Y:S01]  /*8a10*/  FMUL.FTZ R70, R70, R9.reuse ;  /* 0x0000000946467220 */ /* 0x080fe20000410000 */
[-C--:B------:R-:W-:Y:S01]  /*8a20*/  FMUL.FTZ R71, R71, R9.reuse ;  /* 0x0000000947477220 */ /* 0x080fe20000410000 */
[----:B------:R-:W-:Y:S01]  /*8a30*/  FADD.FTZ R4, R169, R4 ;  /* 0x00000004a9047221 */ /* 0x000fe20000010000 */
[----:B------:R-:W4:Y:S01]  /*8a40*/  MUFU.EX2 R157, R170 ;  /* 0x000000aa009d7308 */ /* 0x000f220000000800 */
        /* <DEDUP_REMOVED lines=42> */
[----:B------:R-:W-:Y:S01]  /*8cf0*/  F2FP.BF16.F32.PACK_AB R160, R177, R160 ;  /* 0x000000a0b1a0723e */ /* 0x000fe200000010ff */
[-C--:B------:R-:W-:Y:S01]  /*8d00*/  FMUL.FTZ R122, R122, R9.reuse ;  /* 0x000000097a7a7220 */ /* 0x080fe20000410000 */
[-C--:B------:R-:W-:Y:S01]  /*8d10*/  FMUL.FTZ R123, R123, R9.reuse ;  /* 0x000000097b7b7220 */ /* 0x080fe20000410000 */
[----:B------:R-:W-:Y:S01]  /*8d20*/  FADD.FTZ R4, R177, R4 ;  /* 0x00000004b1047221 */ /* 0x000fe20000010000 */
[----:B------:R-:W-:Y:S01]  /*8d30*/  FMUL.FTZ R126, R126, R9 ;  /* 0x000000097e7e7220 */ /* 0x000fe20000410000 */
[----:B------:R-:W4:Y:S01]  /*8d40*/  MUFU.EX2 R179, R179 ;  /* 0x000000b300b37308 */ /* 0x000f220000000800 */
[C---:B--2---:R-:W-:Y:S01]  /*8d50*/  FADD.FTZ R5, R175.reuse, R5 ;  /* 0x00000005af057221 */ /* 0x044fe20000010000 */
[----:B------:R-:W-:Y:S01]  /*8d60*/  FADD.FTZ R11, R180, R4 ;  /* 0x00000004b40b7221 */ /* 0x000fe20000010000 */
[----:B------:R-:W-:Y:S01]  /*8d70*/  F2FP.BF16.F32.PACK_AB R159, R175, R159 ;  /* 0x0000009faf9f723e */ /* 0x000fe200000010ff */
[-C--:B------:R-:W-:Y:S01]  /*8d80*/  FMUL.FTZ R127, R127, R9.reuse ;  /* 0x000000097f7f7220 */ /* 0x080fe20000410000 */
[-C--:B------:R-:W-:Y:S01]  /*8d90*/  FMUL.FTZ R130, R130, R9.reuse ;  /* 0x0000000982827220 */ /* 0x080fe20000410000 */
[-C--:B------:R-:W-:Y:S01]  /*8da0*/  FMUL.FTZ R131, R131, R9.reuse ;  /* 0x0000000983837220 */ /* 0x080fe20000410000 */
[-C--:B------:R-:W-:Y:S01]  /*8db0*/  FMUL.FTZ R134, R134, R9.reuse ;  /* 0x0000000986867220 */ /* 0x080fe20000410000 */
[----:B------:R-:W2:Y:S01]  /*8dc0*/  MUFU.EX2 R163, R182 ;  /* 0x000000b600a37308 */ /* 0x000ea20000000800 */
[----:B---3--:R-:W-:Y:S01]  /*8dd0*/  FADD.FTZ R5, R161, R5 ;  /* 0x00000005a1057221 */ /* 0x008fe20000010000 */
[----:B------:R1:W-:Y:S01]  /*8de0*/  STSM.16.M88.4 [R184], R156 ;  /* 0x0000009cb8007844 */ /* 0x0003e20000000200 */
        /* <DEDUP_REMOVED lines=11> */
[----:B------:R-:W-:Y:S01]  /*8ea0*/  FMUL.FTZ R151, R151, R9 ;  /* 0x0000000997977220 */ /* 0x000fe20000410000 */
[----:B--2---:R-:W-:Y:S01]  /*8eb0*/  FADD.FTZ R4, R163, R5 ;  /* 0x00000005a3047221 */ /* 0x004fe20000010000 */
[----:B------:R-:W-:Y:S01]  /*8ec0*/  FADD.FTZ R5, R181, R11 ;  /* 0x0000000bb5057221 */ /* 0x000fe20000010000 */
[----:B---3--:R-:W-:-:S02]  /*8ed0*/  F2FP.BF16.F32.PACK_AB R163, R10, R163 ;  /* 0x000000a30aa3723e */ /* 0x008fc400000010ff */
[----:B------:R-:W-:-:S03]  /*8ee0*/  FADD.FTZ R4, R10, R4 ;  /* 0x000000040a047221 */ /* 0x000fc60000010000 */
[----:B------:R1:W-:Y:S01]  /*8ef0*/  STSM.16.M88.4 [R23], R160 ;  /* 0x000000a017007844 */ /* 0x0003e20000000200 */
[----:B------:R-:W-:Y:S05]  /*8f00*/  @!P0 BRA `(.L_x_4282) ;  /* 0x0000000000048947 */ /* 0x000fea0003800000 */
[----:B------:R-:W-:Y:S01]  /*8f10*/  BPT.TRAP 0x1 ;  /* 0x000000040000795c */ /* 0x000fe20000300000 */
.L_x_4282:
[----:B------:R2:W3:Y:S01]  /*8f20*/  SYNCS.PHASECHK.TRANS64.TRYWAIT P1, [UR22+0x28c50], R7 ;  /* 0x028c5007ff0075a7 */ /* 0x0004e20008020156 */
[----:B------:R-:W-:Y:S05]  /*8f30*/  @!P0 BRA `(.L_x_4283) ;  /* 0x0000000000048947 */ /* 0x000fea0003800000 */
[----:B------:R-:W-:Y:S01]  /*8f40*/  BPT.TRAP 0x1 ;  /* 0x000000040000795c */ /* 0x000fe20000300000 */
.L_x_4283:
[----:B---3--:R-:W-:Y:S05]  /*8f50*/  @P1 BRA `(.L_x_4284) ;  /* 0x0000000000081947 */ /* 0x008fea0003800000 */
[----:B------:R-:W3:Y:S02]  /*8f60*/  SYNCS.PHASECHK.TRANS64.TRYWAIT P1, [UR22+0x28c50], R7 ;  /* 0x028c5007ff0075a7 */ /* 0x000ee40008020156 */
[----:B---3--:R-:W-:Y:S05]  /*8f70*/  @!P1 BRA `(.L_x_4285) ;  /* 0x000000bc00889947 */ /* 0x008fea0003800000 */
.L_x_4284:
        /* <DEDUP_REMOVED lines=34> */
.L_x_4286:
[----:B------:R-:W-:Y:S01]  /*91a0*/  UISETP.GT.AND UP0, UPT, UR21, UR48, UPT ;  /* 0x000000301500728c */ /* 0x000fe2000bf04270 */
[----:B-1----:R-:W-:Y:S01]  /*91b0*/  IMAD.MOV.U32 R9, RZ, RZ, R3 ;  /* 0x000000ffff097224 */ /* 0x002fe200078e0003 */
        /* <DEDUP_REMOVED lines=8> */
.L_x_4276:
[----:B------:R-:W5:Y:S01]  /*9240*/  SHFL.BFLY PT, R0, R5, 0x2, 0x1f ;  /* 0x0c401f0005007f89 */ /* 0x000f6200000e0000 */
[----:B------:R-:W-:Y:S01]  /*9250*/  IMAD.U32 R12, RZ, RZ, UR10 ;  /* 0x0000000aff0c7e24 */ /* 0x000fe2000f8e00ff */
[----:B------:R-:W-:Y:S08]  /*9260*/  BAR.ARV 0x8, 0x100 ;  /* 0x0204000000007b1d */ /* 0x000ff00000002000 */
[----:B------:R-:W-:Y:S01]  /*9270*/  BAR.SYNC.DEFER_BLOCKING 0xf, 0x100 ;  /* 0x03c4000000007b1d */ /* 0x000fe20000010000 */
[----:B------:R-:W-:Y:S01]  /*9280*/  ISETP.NE.AND P2, PT, R18, RZ, PT ;  /* 0x000000ff1200720c */ /* 0x000fe20003f45270 */
[----:B------:R-:W-:Y:S01]  /*9290*/  IMAD.MOV.U32 R13, RZ, RZ, -0x800000 ;  /* 0xff800000ff0d7424 */ /* 0x000fe200078e00ff */
[----:B------:R-:W-:-:S03]  /*92a0*/  UIADD3 UR46, UR46, 0x1, URZ ;  /* 0x000000012e2e7890 */ /* 0x000fc6000fffe03f */
[----:B------:R-:W4:Y:S01]  /*92b0*/  SHFL.BFLY PT, R9, R4, 0x2, 0x1f ;  /* 0x0c401f0004097f89 */ /* 0x000f2200000e0000 */
[----:B-----5:R-:W-:-:S05]  /*92c0*/  FADD.FTZ R0, R0, R5 ;  /* 0x0000000500007221 */ /* 0x020fca0000010000 */
[----:B0123--:R-:W0:Y:S01]  /*92d0*/  SHFL.BFLY PT, R7, R0, 0x1, 0x1f ;  /* 0x0c201f0000077f89 */ /* 0x00fe2200000e0000 */
[----:B----4-:R-:W-:Y:S01]  /*92e0*/  FADD.FTZ R9, R9, R4 ;  /* 0x0000000409097221 */ /* 0x010fe20000010000 */
[----:B------:R-:W-:-:S04]  /*92f0*/  IMAD.MOV.U32 R4, RZ, RZ, RZ ;  /* 0x000000ffff047224 */ /* 0x000fc800078e00ff */
[----:B------:R-:W1:Y:S01]  /*9300*/  SHFL.BFLY PT, R8, R9, 0x1, 0x1f ;  /* 0x0c201f0009087f89 */ /* 0x000e6200000e0000 */
[----:B0-----:R-:W-:Y:S01]  /*9310*/  FADD.FTZ R10, R0, R7 ;  /* 0x00000007000a7221 */ /* 0x001fe20000010000 */
[----:B------:R-:W-:-:S04]  /*9320*/  IMAD.MOV.U32 R0, RZ, RZ, RZ ;  /* 0x000000ffff007224 */ /* 0x000fc800078e00ff */
[----:B------:R-:W-:-:S13]  /*9330*/  FSETP.NE.FTZ.AND P0, PT, R10, RZ, PT ;  /* 0x000000ff0a00720b */ /* 0x000fda0003f15000 */
[----:B------:R-:W0:Y:S01]  /*9340*/  @P0 MUFU.LG2 R7, R10 ;  /* 0x0000000a00070308 */ /* 0x000e220000000c00 */
[----:B------:R-:W-:Y:S01]  /*9350*/  @P0 FMUL.FTZ R5, R12, 0.69314718246459960938 ;  /* 0x3f3172180c050820 */ /* 0x000fe20000410000 */
[----:B-1----:R-:W-:Y:S01]  /*9360*/  FADD.FTZ R11, R9, R8 ;  /* 0x00000008090b7221 */ /* 0x002fe20000010000 */
[----:B------:R-:W-:-:S04]  /*9370*/  IMAD.MOV.U32 R12, RZ, RZ, -0x800000 ;  /* 0xff800000ff0c7424 */ /* 0x000fc800078e00ff */
[----:B------:R-:W-:Y:S01]  /*9380*/  FSETP.NE.FTZ.AND P1, PT, R11, RZ, PT ;  /* 0x000000ff0b00720b */ /* 0x000fe20003f35000 */
[----:B------:R-:W1:Y:S01]  /*9390*/  @P0 MUFU.RCP R4, R10 ;  /* 0x0000000a00040308 */ /* 0x000e620000001000 */
[----:B0-----:R-:W-:-:S11]  /*93a0*/  @P0 FMUL.FTZ R8, R7, 0.69314718246459960938 ;  /* 0x3f31721807080820 */ /* 0x001fd60000410000 */
[----:B------:R-:W0:Y:S01]  /*93b0*/  @P1 MUFU.RCP R0, R11 ;  /* 0x0000000b00001308 */ /* 0x000e220000001000 */
[----:B------:R-:W-:Y:S01]  /*93c0*/  @P0 FFMA.FTZ R12, R5, R6, R8 ;  /* 0x00000006050c0223 */ /* 0x000fe20000010008 */
[----:B------:R-:W-:Y:S01]  /*93d0*/  IMAD.U32 R6, RZ, RZ, UR37 ;  /* 0x00000025ff067e24 */ /* 0x000fe2000f8e00ff */
[----:B------:R-:W-:Y:S01]  /*93e0*/  UIADD3 UR37, UR37, 0x1, URZ ;  /* 0x0000000125257890 */ /* 0x000fe2000fffe03f */
[----:B------:R-:W-:Y:S01]  /*93f0*/  PLOP3.LUT P0, PT, PT, PT, PT, 0x8, 0x0 ;  /* 0x000000000000781c */ /* 0x000fe20003f0e170 */
[-C--:B-1----:R-:W-:Y:S01]  /*9400*/  FMUL.FTZ R24, R24, R4.reuse ;  /* 0x0000000418187220 */ /* 0x082fe20000410000 */
[----:B------:R-:W-:Y:S01]  /*9410*/  @!P2 IMAD R5, R6, 0x40, R17 ;  /* 0x000000400605a824 */ /* 0x000fe200078e0211 */
[----:B------:R-:W-:Y:S01]  /*9420*/  UISETP.NE.AND UP0, UPT, UR37, 0x2, UPT ;  /* 0x000000022500788c */ /* 0x000fe2000bf05270 */
[----:B------:R-:W-:Y:S02]  /*9430*/  IMAD.U32 R6, RZ, RZ, UR10 ;  /* 0x0000000aff067e24 */ /* 0x000fe4000f8e00ff */
[-C--:B------:R-:W-:Y:S01]  /*9440*/  FMUL.FTZ R25, R25, R4.reuse ;  /* 0x0000000419197220 */ /* 0x080fe20000410000 */
[-C--:B------:R-:W-:Y:S01]  /*9450*/  FMUL.FTZ R28, R28, R4.reuse ;  /* 0x000000041c1c7220 */ /* 0x080fe20000410000 */
[----:B------:R-:W-:Y:S01]  /*9460*/  @!P2 LEA R7, R5, UR40, 0x2 ;  /* 0x000000280507ac11 */ /* 0x000fe2000f8e10ff */
[-C--:B------:R-:W-:Y:S01]  /*9470*/  FMUL.FTZ R29, R29, R4.reuse ;  /* 0x000000041d1d7220 */ /* 0x080fe20000410000 */
[----:B------:R-:W1:Y:S01]  /*9480*/  @P1 MUFU.LG2 R5, R11 ;  /* 0x0000000b00051308 */ /* 0x000e620000000c00 */
        /* <DEDUP_REMOVED lines=63> */
[----:B-1----:R-:W-:Y:S01]  /*9880*/  @P1 FMUL.FTZ R4, R5, 0.69314718246459960938 ;  /* 0x3f31721805041820 */ /* 0x002fe20000410000 */
[----:B------:R-:W-:Y:S01]  /*9890*/  USEL UR4, URZ, 0x1, UP0 ;  /* 0x000000013f047887 */ /* 0x000fe20008000000 */
        /* <DEDUP_REMOVED lines=65> */
[----:B------:R-:W-:-:S02]  /*9cb0*/  USEL UR37, UR37, URZ, UP0 ;  /* 0x0000003f25257287 */ /* 0x000fc40008000000 */
[----:B------:R-:W-:Y:S01]  /*9cc0*/  ULOP3.LUT UR36, UR36, UR4, URZ, 0x3c, !UPT ;  /* 0x0000000424247292 */ /* 0x000fe2000f8e3c3f */
[----:B0-----:R-:W-:Y:S11]  /*9cd0*/  BAR.ARV 0xe, 0x100 ;  /* 0x0384000000007b1d */ /* 0x001ff60000002000 */
.L_x_4240:
        /* <DEDUP_REMOVED lines=22> */
[----:B0-----:R-:W-:Y:S01]  /*9e40*/  UMOV UR11, UR4 ;  /* 0x00000004000b7c82 */ /* 0x001fe20008000000 */
        /* <DEDUP_REMOVED lines=10> */
[----:B------:R-:W-:-:S04]  /*9ef0*/  UIADD3 UR4, UP0, UR4, UR12, URZ ;  /* 0x0000000c04047290 */ /* 0x000fc8000ff1e03f */
[----:B------:R-:W-:Y:S01]  /*9f00*/  UIADD3.X UR8, UR8, UR13, URZ, UP0, !UPT ;  /* 0x0000000d08087290 */ /* 0x000fe200087fe43f */
        /* <DEDUP_REMOVED lines=25> */
[----:B0-----:R-:W-:Y:S02]  /*a0a0*/  IADD3 R8, P0, R20, 0x60, RZ ;  /* 0x0000006014087810 */ /* 0x001fe40007f1e0ff */
        /* <DEDUP_REMOVED lines=8> */
[----:B0-----:R-:W-:Y:S01]  /*a130*/  IMAD.X R5, RZ, RZ, R21, P0 ;  /* 0x000000ffff057224 */ /* 0x001fe200000e0615 */
        /* <DEDUP_REMOVED lines=139> */
[----:B0-----:R-:W-:Y:S02]  /*a9f0*/  IMAD.U32 R4, RZ, RZ, UR10 ;  /* 0x0000000aff047e24 */ /* 0x001fe4000f8e00ff */
[----:B------:R-:W-:-:S05]  /*aa00*/  IMAD.U32 R5, RZ, RZ, UR11 ;  /* 0x0000000bff057e24 */ /* 0x000fca000f8e00ff */
[----:B------:R0:W2:Y:S02]  /*aa10*/  @P1 LDG.E R3, desc[UR50][R4.64] ;  /* 0x0000003204031981 */ /* 0x0000a4000c1e1900 */
[----:B0-----:R-:W-:Y:S01]  /*aa20*/  IMAD.U32 R4, RZ, RZ, UR4 ;  /* 0x00000004ff047e24 */ /* 0x001fe2000f8e00ff */
[----:B------:R-:W-:Y:S01]  /*aa30*/  UISETP.NE.AND UP0, UPT, UR9, URZ, UPT ;  /* 0x0000003f0900728c */ /* 0x000fe2000bf05270 */
[----:B------:R-:W-:Y:S01]  /*aa40*/  IMAD.U32 R5, RZ, RZ, UR8 ;  /* 0x00000008ff057e24 */ /* 0x000fe2000f8e00ff */
[----:B------:R-:W-:-:S04]  /*aa50*/  ULDC UR4, c[0x0][0xad4] ;  /* 0x0002b50000047ab9 */ /* 0x000fc80000000800 */
[----:B------:R1:W5:Y:S01]  /*aa60*/  @P0 LDG.E R0, desc[UR50][R4.64] ;  /* 0x0000003204000981 */ /* 0x000362000c1e1900 */
[----:B------:R-:W-:Y:S01]  /*aa70*/  ULDC UR8, c[0x0][0xa88] ;  /* 0x0002a20000087ab9 */ /* 0x000fe20000000800 */
[----:B------:R-:W-:Y:S02]  /*aa80*/  ULOP3.LUT UR43, UR43, 0xff, URZ, 0xc0, !UPT ;  /* 0x000000ff2b2b7892 */ /* 0x000fe4000f8ec03f */
[----:B------:R-:W-:Y:S01]  /*aa90*/  USEL UR10, UR9, UR4, UP0 ;  /* 0x00000004090a7287 */ /* 0x000fe20008000000 */
[----:B--2---:R-:W-:Y:S01]  /*aaa0*/  @P1 R2UR UR8, R3 ;  /* 0x00000000030812ca */ /* 0x004fe200000e0000 */
[----:B-1----:R-:W-:-:S14]  /*aab0*/  @P1 BRA `(.L_x_4290) ;  /* 0x0000000000181947 */ /* 0x002fdc0003800000 */
[----:B------:R-:W-:Y:S05]  /*aac0*/  @!P0 BRA `(.L_x_4290) ;  /* 0x0000000000148947 */ /* 0x000fea0003800000 */
[----:B------:R-:W2:Y:S04]  /*aad0*/  LDG.E R6, desc[UR50][R4.64] ;  /* 0x0000003204067981 */ /* 0x000ea8000c1e1900 */
[----:B------:R-:W3:Y:S01]  /*aae0*/  LDG.E R3, desc[UR50][R4.64+0x4] ;  /* 0x0000043204037981 */ /* 0x000ee2000c1e1900 */
[----:B--2---:R-:W-:Y:S02]  /*aaf0*/  R2UR UR4, R6 ;  /* 0x00000000060472ca */ /* 0x004fe400000e0000 */
[----:B---3--:R-:W-:-:S13]  /*ab00*/  R2UR UR8, R3 ;  /* 0x00000000030872ca */ /* 0x008fda00000e0000 */
[----:B------:R-:W-:-:S12]  /*ab10*/  UIADD3 UR8, -UR4, UR8, URZ ;  /* 0x0000000804087290 */ /* 0x000fd8000fffe13f */
.L_x_4290:
        /* <DEDUP_REMOVED lines=22> */
[----:B------:R-:W-:-:S04]  /*ac80*/  USEL UR42, UR42, URZ, !UP0 ;  /* 0x0000003f2a2a7287 */ /* 0x000fc8000c000000 */
[----:B------:R-:W-:Y:S01]  /*ac90*/  ULDC.64 UR14, c[0x0][UR19+0x228] ;  /* 0x00008a00130e7abb */ /* 0x000fe20008000a00 */
[----:B------:R-:W-:Y:S01]  /*aca0*/  ULDC.64 UR12, c[0x0][UR19+0x220] ;  /* 0x00008800130c7abb */ /* 0x000fe20008000a00 */
[----:B------:R-:W-:Y:S02]  /*acb0*/  UIMAD.WIDE.U32 UR20, UR14, UR16, URZ ;  /* 0x000000100e1472a5 */ /* 0x000fe4000f8e003f */
[----:B------:R-:W-:Y:S01]  /*acc0*/  UIMAD UR22, UR15, UR16, URZ ;  /* 0x000000100f1672a4 */ /* 0x000fe2000f8e023f */
[----:B0-----:R-:W-:Y:S01]  /*acd0*/  ISETP.NE.AND P0, PT, R0, 0x1, PT ;  /* 0x000000010000780c */ /* 0x001fe20003f05270 */
[----:B------:R-:W-:Y:S01]  /*ace0*/  UIMAD.WIDE.U32 UR14, UR12, UR41, URZ ;  /* 0x000000290c0e72a5 */ /* 0x000fe2000f8e003f */
[----:B------:R-:W-:Y:S01]  /*acf0*/  ULDC.64 UR10, c[0x0][UR19+0x218] ;  /* 0x00008600130a7abb */ /* 0x000fe20008000a00 */
[----:B------:R-:W-:Y:S02]  /*ad00*/  UIMAD UR41, UR13, UR41, URZ ;  /* 0x000000290d2972a4 */ /* 0x000fe4000f8e023f */
[----:B------:R-:W-:-:S02]  /*ad10*/  UIMAD.WIDE.U32 UR16, UR10, UR44, URZ ;  /* 0x0000002c0a1072a5 */ /* 0x000fc4000f8e003f */
[----:B------:R-:W-:Y:S02]  /*ad20*/  UIMAD UR10, UR11, UR44, URZ ;  /* 0x0000002c0b0a72a4 */ /* 0x000fe4000f8e023f */
[----:B------:R-:W-:Y:S02]  /*ad30*/  UIMAD UR41, UR12, UR42, UR41 ;  /* 0x0000002a0c2972a4 */ /* 0x000fe4000f8e0229 */
[----:B------:R-:W-:Y:S02]  /*ad40*/  UIADD3 UR22, UR21, UR22, URZ ;  /* 0x0000001615167290 */ /* 0x000fe4000fffe03f */
[----:B------:R-:W0:Y:S01]  /*ad50*/  @P0 LDC R4, c[0x0][0xbec] ;  /* 0x0002fb00ff040b82 */ /* 0x000e220000000800 */
[----:B------:R-:W-:Y:S02]  /*ad60*/  UIADD3 UR11, UR17, UR10, URZ ;  /* 0x0000000a110b7290 */ /* 0x000fe4000fffe03f */
[----:B------:R-:W-:Y:S02]  /*ad70*/  UIADD3 UR16, UP0, UP2, UR14, UR16, UR4 ;  /* 0x000000100e107290 */ /* 0x000fe4000fa1e004 */
[----:B------:R-:W-:Y:S01]  /*ad80*/  UIADD3 UR10, UR15, UR41, URZ ;  /* 0x000000290f0a7290 */ /* 0x000fe2000fffe03f */
[----:B------:R-:W-:-:S02]  /*ad90*/  IMAD.U32 R6, RZ, RZ, UR22 ;  /* 0x00000016ff067e24 */ /* 0x000fc4000f8e00ff */
[----:B------:R-:W1:Y:S01]  /*ada0*/  @P0 LDC R5, c[0x0][0xbf0] ;  /* 0x0002fc00ff050b82 */ /* 0x000e620000000800 */
[----:B------:R-:W-:Y:S01]  /*adb0*/  UIADD3.X UR10, UR10, UR11, UR18, UP0, UP2 ;  /* 0x0000000b0a0a7290 */ /* 0x000fe200087e4412 */
[----:B0-----:R-:W-:-:S05]  /*adc0*/  @P0 IMAD.HI.U32 R4, R9, R4, RZ ;  /* 0x0000000409040227 */ /* 0x001fca00078e00ff */
[----:B-1----:R-:W-:Y:S01]  /*add0*/  @P0 SHF.R.U32.HI R3, RZ, R5, R4 ;  /* 0x00000005ff030219 */ /* 0x002fe20000011604 */
[----:B------:R-:W-:-:S04]  /*ade0*/  IMAD.U32 R4, RZ, RZ, UR20 ;  /* 0x00000014ff047e24 */ /* 0x000fc8000f8e00ff */
[--C-:B------:R-:W-:Y:S01]  /*adf0*/  IMAD.MOV R7, RZ, RZ, -R3.reuse ;  /* 0x000000ffff077224 */ /* 0x100fe200078e0a03 */
[----:B------:R-:W-:Y:S02]  /*ae00*/  IADD3 R4, P0, P2, R3, UR16, R4 ;  /* 0x0000001003047c10 */ /* 0x000fe4000fa1e004 */
[----:B------:R-:W-:Y:S01]  /*ae10*/  SHF.R.S32.HI R3, RZ, 0x1f, R3 ;  /* 0x0000001fff037819 */ /* 0x000fe20000011403 */
[C---:B------:R-:W-:Y:S02]  /*ae20*/  IMAD R7, R0.reuse, R7, R9 ;  /* 0x0000000700077224 */ /* 0x040fe400078e0209 */
[----:B------:R-:W-:Y:S01]  /*ae30*/  IMAD R9, R0, UR8, RZ ;  /* 0x0000000800097c24 */ /* 0x000fe2000f8e02ff */
        /* <DEDUP_REMOVED lines=10> */
[----:B------:R-:W-:Y:S01]  /*aee0*/  LEA R8, P0, R4, UR10, 0x2 ;  /* 0x0000000a04087c11 */ /* 0x000fe2000f8010ff */
[----:B------:R-:W-:-:S03]  /*aef0*/  VIADD R0, R17, UR45 ;  /* 0x0000002d11007c36 */ /* 0x000fc60008000000 */
        /* <DEDUP_REMOVED lines=12> */
.L_x_4291:
[----:B------:R-:W-:Y:S05]  /*afc0*/  @P1 BRA `(.L_x_4292) ;  /* 0x0000001000601947 */ /* 0x000fea0003800000 */
[----:B------:R-:W1:Y:S01]  /*afd0*/  S2R R0, SR_TID.X ;  /* 0x0000000000007919 */ /* 0x000e620000002100 */
[----:B------:R-:W2:Y:S01]  /*afe0*/  LDC R82, c[0x0][0xbe8] ;  /* 0x0002fa00ff527b82 */ /* 0x000ea20000000800 */
[----:B------:R-:W-:Y:S01]  /*aff0*/  ULDC UR14, c[0x0][0xac8] ;  /* 0x0002b200000e7ab9 */ /* 0x000fe20000000800 */
[----:B------:R-:W-:Y:S01]  /*b000*/  ULDC.64 UR12, c[0x0][0xaa0] ;  /* 0x0002a800000c7ab9 */ /* 0x000fe20000000a00 */
[----:B-1----:R-:W-:-:S05]  /*b010*/  VIADD R0, R0, 0xffffff80 ;  /* 0xffffff8000007836 */ /* 0x002fca0000000000 */
[----:B------:R-:W-:-:S04]  /*b020*/  SHF.R.S32.HI R3, RZ, 0x1f, R0 ;  /* 0x0000001fff037819 */ /* 0x000fc80000011400 */
[----:B------:R-:W-:-:S04]  /*b030*/  LEA.HI R20, R3, R0, RZ, 0x3 ;  /* 0x0000000003147211 */ /* 0x000fc800078f18ff */
[----:B------:R-:W-:-:S05]  /*b040*/  SHF.R.S32.HI R3, RZ, 0x3, R20 ;  /* 0x00000003ff037819 */ /* 0x000fca0000011414 */
[----:B0-----:R-:W-:-:S04]  /*b050*/  IMAD R5, R3, 0x40, R2 ;  /* 0x0000004003057824 */ /* 0x001fc800078e0202 */
[----:B------:R-:W-:-:S03]  /*b060*/  IMAD.WIDE R14, R5, 0x2, R14 ;  /* 0x00000002050e7825 */ /* 0x000fc600078e020e */
[C---:B------:R-:W-:Y:S02]  /*b070*/  IADD3 R41, P2, R14.reuse, 0x7000, RZ ;  /* 0x000070000e297810 */ /* 0x040fe40007f5e0ff */
[C---:B------:R-:W-:Y:S02]  /*b080*/  IADD3 R33, P0, R14.reuse, 0x5000, RZ ;  /* 0x000050000e217810 */ /* 0x040fe40007f1e0ff */
[----:B------:R-:W-:Y:S02]  /*b090*/  LOP3.LUT R40, R41, 0x380, RZ, 0xc0, !PT ;  /* 0x0000038029287812 */ /* 0x000fe400078ec0ff */
[----:B------:R-:W-:Y:S02]  /*b0a0*/  LOP3.LUT R32, R33, 0x380, RZ, 0xc0, !PT ;  /* 0x0000038021207812 */ /* 0x000fe400078ec0ff */
[----:B------:R-:W-:Y:S02]  /*b0b0*/  IADD3 R37, P1, R14, 0x6000, RZ ;  /* 0x000060000e257810 */ /* 0x000fe40007f3e0ff */
[----:B------:R-:W-:-:S02]  /*b0c0*/  SHF.R.U64 R40, R40, 0x3, RZ ;  /* 0x0000000328287819 */ /* 0x000fc400000012ff */
[----:B------:R-:W-:Y:S02]  /*b0d0*/  SHF.R.U64 R32, R32, 0x3, RZ ;  /* 0x0000000320207819 */ /* 0x000fe400000012ff */
[----:B------:R-:W-:Y:S02]  /*b0e0*/  LOP3.LUT R36, R37, 0x380, RZ, 0xc0, !PT ;  /* 0x0000038025247812 */ /* 0x000fe400078ec0ff */
[----:B------:R-:W-:Y:S01]  /*b0f0*/  LOP3.LUT R40, R40, R41, RZ, 0x3c, !PT ;  /* 0x0000002928287212 */ /* 0x000fe200078e3cff */
[--C-:B------:R-:W-:Y:S01]  /*b100*/  IMAD.X R41, RZ, RZ, R15.reuse, P2 ;  /* 0x000000ffff297224 */ /* 0x100fe200010e060f */
[----:B------:R-:W-:Y:S01]  /*b110*/  LOP3.LUT R32, R32, R33, RZ, 0x3c, !PT ;  /* 0x0000002120207212 */ /* 0x000fe200078e3cff */
[--C-:B------:R-:W-:Y:S01]  /*b120*/  IMAD.X R33, RZ, RZ, R15.reuse, P0 ;  /* 0x000000ffff217224 */ /* 0x100fe200000e060f */
[----:B------:R-:W-:Y:S02]  /*b130*/  IADD3 R69, P2, R14, 0xe000, RZ ;  /* 0x0000e0000e457810 */ /* 0x000fe40007f5e0ff */
[----:B------:R-:W-:Y:S01]  /*b140*/  SHF.R.U64 R36, R36, 0x3, RZ ;  /* 0x0000000324247819 */ /* 0x000fe200000012ff */
[----:B------:R-:W-:Y:S01]  /*b150*/  UIMAD UR18, UR18, UR12, URZ ;  /* 0x0000000c121272a4 */ /* 0x000fe2000f8e023f */
[----:B------:R-:W-:Y:S01]  /*b160*/  IADD3 R61, P0, R14, 0xc000, RZ ;  /* 0x0000c0000e3d7810 */ /* 0x000fe20007f1e0ff */
[----:B------:R-:W-:Y:S01]  /*b170*/  UIMAD.WIDE.U32 UR10, UR4, UR12, URZ ;  /* 0x0000000c040a72a5 */ /* 0x000fe2000f8e003f */
[----:B------:R-:W-:Y:S01]  /*b180*/  LOP3.LUT R68, R69, 0x380, RZ, 0xc0, !PT ;  /* 0x0000038045447812 */ /* 0x000fe200078ec0ff */
[----:B------:R-:W-:Y:S01]  /*b190*/  VIADD R89, R2, 0xc0 ;  /* 0x000000c002597836 */ /* 0x000fe20000000000 */
[----:B------:R-:W-:Y:S01]  /*b1a0*/  LOP3.LUT R36, R36, R37, RZ, 0x3c, !PT ;  /* 0x0000002524247212 */ /* 0x000fe200078e3cff */
[----:B------:R-:W-:Y:S01]  /*b1b0*/  IMAD.X R37, RZ, RZ, R15, P1 ;  /* 0x000000ffff257224 */ /* 0x000fe200008e060f */
[----:B------:R-:W-:Y:S01]  /*b1c0*/  LOP3.LUT R60, R61, 0x380, RZ, 0xc0, !PT ;  /* 0x000003803d3c7812 */ /* 0x000fe200078ec0ff */
[----:B------:R-:W-:Y:S01]  /*b1d0*/  VIADD R87, R2, 0x100 ;  /* 0x0000010002577836 */ /* 0x000fe20000000000 */
[----:B------:R-:W-:Y:S01]  /*b1e0*/  IADD3 R65, P1, R14, 0xd000, RZ ;  /* 0x0000d0000e417810 */ /* 0x000fe20007f3e0ff */
[----:B------:R-:W-:Y:S01]  /*b1f0*/  VIADD R91, R2, 0x140 ;  /* 0x00000140025b7836 */ /* 0x000fe20000000000 */
[----:B------:R-:W-:-:S02]  /*b200*/  SHF.R.U64 R68, R68, 0x3, RZ ;  /* 0x0000000344447819 */ /* 0x000fc400000012ff */
[----:B------:R-:W-:Y:S02]  /*b210*/  IADD3 R9, P3, R14, 0x1000, RZ ;  /* 0x000010000e097810 */ /* 0x000fe40007f7e0ff */
[----:B------:R-:W-:Y:S02]  /*b220*/  LOP3.LUT R77, R20, 0xfffffff8, RZ, 0xc0, !PT ;  /* 0xfffffff8144d7812 */ /* 0x000fe400078ec0ff */
[C---:B------:R-:W-:Y:S02]  /*b230*/  IADD3 R13, P4, R14.reuse, 0x2000, RZ ;  /* 0x000020000e0d7810 */ /* 0x040fe40007f9e0ff */
[C---:B------:R-:W-:Y:S02]  /*b240*/  IADD3 R25, P5, R14.reuse, 0x3000, RZ ;  /* 0x000030000e197810 */ /* 0x040fe40007fbe0ff */
[----:B------:R-:W-:Y:S01]  /*b250*/  IADD3 R29, P6, R14, 0x4000, RZ ;  /* 0x000040000e1d7810 */ /* 0x000fe20007fde0ff */
[----:B------:R-:W-:Y:S01]  /*b260*/  UIMAD UR18, UR4, UR13, UR18 ;  /* 0x0000000d041272a4 */ /* 0x000fe2000f8e0212 */
[----:B------:R-:W-:Y:S01]  /*b270*/  SHF.R.U64 R60, R60, 0x3, RZ ;  /* 0x000000033c3c7819 */ /* 0x000fe200000012ff */
[----:B------:R-:W-:Y:S01]  /*b280*/  VIADD R95, R2, 0x180 ;  /* 0x00000180025f7836 */ /* 0x000fe20000000000 */
[----:B------:R-:W-:Y:S01]  /*b290*/  LOP3.LUT R64, R65, 0x380, RZ, 0xc0, !PT ;  /* 0x0000038041407812 */ /* 0x000fe200078ec0ff */
[----:B------:R-:W-:Y:S01]  /*b2a0*/  ULDC.64 UR12, c[0x0][0xae8] ;  /* 0x0002ba00000c7ab9 */ /* 0x000fe20000000a00 */
[----:B------:R-:W-:Y:S01]  /*b2b0*/  LOP3.LUT R68, R68, R69, RZ, 0x3c, !PT ;  /* 0x0000004544447212 */ /* 0x000fe200078e3cff */
[--C-:B------:R-:W-:Y:S01]  /*b2c0*/  IMAD.X R69, RZ, RZ, R15.reuse, P2 ;  /* 0x000000ffff457224 */ /* 0x100fe200010e060f */
[----:B------:R-:W-:Y:S01]  /*b2d0*/  LOP3.LUT R60, R60, R61, RZ, 0x3c, !PT ;  /* 0x0000003d3c3c7212 */ /* 0x000fe200078e3cff */
[----:B------:R-:W-:Y:S01]  /*b2e0*/  IMAD.X R61, RZ, RZ, R15, P0 ;  /* 0x000000ffff3d7224 */ /* 0x000fe200000e060f */
[----:B--2---:R-:W-:Y:S01]  /*b2f0*/  ISETP.NE.AND P2, PT, R82, 0x1, PT ;  /* 0x000000015200780c */ /* 0x004fe20003f45270 */
[----:B------:R-:W5:Y:S01]  /*b300*/  LD.E.128 R32, desc[UR50][R32.64] ;  /* 0x0000003220207980 */ /* 0x000f62000c101d00 */
[----:B------:R-:W-:-:S02]  /*b310*/  SHF.R.U64 R64, R64, 0x3, RZ ;  /* 0x0000000340407819 */ /* 0x000fc400000012ff */
[----:B------:R-:W-:Y:S01]  /*b320*/  ISETP.GE.AND P0, PT, R192, UR14, PT ;  /* 0x0000000ec0007c0c */ /* 0x000fe2000bf06270 */
[----:B------:R-:W5:Y:S01]  /*b330*/  LD.E.128 R36, desc[UR50][R36.64] ;  /* 0x0000003224247980 */ /* 0x000f62000c101d00 */
[----:B------:R-:W-:Y:S01]  /*b340*/  LOP3.LUT R64, R64, R65, RZ, 0x3c, !PT ;  /* 0x0000004140407212 */ /* 0x000fe200078e3cff */
[----:B------:R-:W-:Y:S01]  /*b350*/  IMAD.X R65, RZ, RZ, R15, P1 ;  /* 0x000000ffff417224 */ /* 0x000fe200008e060f */
[----:B------:R-:W-:Y:S01]  /*b360*/  SEL R76, RZ, 0xffffffff, P0 ;  /* 0xffffffffff4c7807 */ /* 0x000fe20000000000 */
[----:B------:R-:W5:Y:S01]  /*b370*/  LD.E.128 R40, desc[UR50][R40.64] ;  /* 0x0000003228287980 */ /* 0x000f62000c101d00 */
[----:B------:R-:W-:Y:S02]  /*b380*/  ISETP.GE.AND P1, PT, R2, UR14, PT ;  /* 0x0000000e02007c0c */ /* 0x000fe4000bf26270 */
[----:B------:R-:W-:Y:S01]  /*b390*/  LOP3.LUT R8, R9, 0x380, RZ, 0xc0, !PT ;  /* 0x0000038009087812 */ /* 0x000fe200078ec0ff */
[----:B------:R-:W-:Y:S01]  /*b3a0*/  IMAD.SHL.U32 R76, R76, 0x2, RZ ;  /* 0x000000024c4c7824 */ /* 0x000fe200078e00ff */
[----:B------:R-:W-:Y:S01]  /*b3b0*/  SEL R21, RZ, 0x1, P1 ;  /* 0x00000001ff157807 */ /* 0x000fe20000800000 */
[----:B------:R-:W0:Y:S01]  /*b3c0*/  @P2 LDC R79, c[0x0][0xbec] ;  /* 0x0002fb00ff4f2b82 */ /* 0x000e220000000800 */
[----:B------:R-:W-:-:S02]  /*b3d0*/  ISETP.GE.AND P0, PT, R187, UR14, PT ;  /* 0x0000000ebb007c0c */ /* 0x000fc4000bf06270 */
[----:B------:R-:W-:Y:S02]  /*b3e0*/  LOP3.LUT R12, R13, 0x380, RZ, 0xc0, !PT ;  /* 0x000003800d0c7812 */ /* 0x000fe400078ec0ff */
[----:B------:R-:W-:Y:S02]  /*b3f0*/  LOP3.LUT R24, R25, 0x380, RZ, 0xc0, !PT ;  /* 0x0000038019187812 */ /* 0x000fe400078ec0ff */
[----:B------:R-:W-:Y:S01]  /*b400*/  LOP3.LUT R28, R29, 0x380, RZ, 0xc0, !PT ;  /* 0x000003801d1c7812 */ /* 0x000fe200078ec0ff */
[----:B------:R-:W1:Y:S01]  /*b410*/  @P2 LDC R81, c[0x0][0xbf0] ;  /* 0x0002fc00ff512b82 */ /* 0x000e620000000800 */
[----:B------:R-:W-:Y:S01]  /*b420*/  SHF.R.U64 R8, R8, 0x3, RZ ;  /* 0x0000000308087819 */ /* 0x000fe200000012ff */
[----:B------:R-:W-:Y:S01]  /*b430*/  UIADD3 UR11, UR11, UR18, URZ ;  /* 0x000000120b0b7290 */ /* 0x000fe2000fffe03f */
[----:B------:R-:W-:Y:S01]  /*b440*/  LOP3.LUT R21, R76, 0x2, R21, 0xe2, !PT ;  /* 0x000000024c157812 */ /* 0x000fe200078ee215 */
[----:B------:R-:W-:Y:S01]  /*b450*/  IMAD.IADD R76, R0, 0x1, -R77 ;  /* 0x00000001004c7824 */ /* 0x000fe200078e0a4d */
[----:B------:R-:W-:Y:S01]  /*b460*/  SEL R0, RZ, 0xffffffff, P0 ;  /* 0xffffffffff007807 */ /* 0x000fe20000000000 */
[----:B------:R-:W-:Y:S01]  /*b470*/  USHF.R.S32.HI UR4, URZ, 0x1f, UR9 ;  /* 0x0000001f3f047899 */ /* 0x000fe20008011409 */
[----:B------:R-:W-:Y:S01]  /*b480*/  LOP3.LUT R8, R8, R9, RZ, 0x3c, !PT ;  /* 0x0000000908087212 */ /* 0x000fe200078e3cff */
[----:B------:R-:W-:Y:S01]  /*b490*/  IMAD.X R9, RZ, RZ, R15, P3 ;  /* 0x000000ffff097224 */ /* 0x000fe200018e060f */
[----:B------:R-:W-:Y:S01]  /*b4a0*/  IADD3 R45, P3, R14, 0x8000, RZ ;  /* 0x000080000e2d7810 */ /* 0x000fe20007f7e0ff */
[----:B------:R-:W-:Y:S01]  /*b4b0*/  IMAD.SHL.U32 R0, R0, 0x4, RZ ;  /* 0x0000000400007824 */ /* 0x000fe200078e00ff */
[----:B------:R-:W-:Y:S01]  /*b4c0*/  SHF.R.U64 R12, R12, 0x3, RZ ;  /* 0x000000030c0c7819 */ /* 0x000fe200000012ff */
[----:B------:R-:W5:Y:S01]  /*b4d0*/  LD.E.128 R60, desc[UR50][R60.64] ;  /* 0x000000323c3c7980 */ /* 0x000f62000c101d00 */
[----:B------:R-:W-:-:S02]  /*b4e0*/  LOP3.LUT R44, R45, 0x380, RZ, 0xc0, !PT ;  /* 0x000003802d2c7812 */ /* 0x000fc400078ec0ff */
[----:B------:R-:W-:Y:S01]  /*b4f0*/  LOP3.LUT R21, R0, 0x4, R21, 0xe2, !PT ;  /* 0x0000000400157812 */ /* 0x000fe200078ee215 */
[----:B------:R-:W-:Y:S01]  /*b500*/  IMAD R0, R76, 0x20, R3 ;  /* 0x000000204c007824 */ /* 0x000fe200078e0203 */
[----:B------:R-:W-:Y:S01]  /*b510*/  SHF.R.U64 R24, R24, 0x3, RZ ;  /* 0x0000000318187819 */ /* 0x000fe200000012ff */
[----:B------:R-:W5:Y:S01]  /*b520*/  LD.E.128 R64, desc[UR50][R64.64] ;  /* 0x0000003240407980 */ /* 0x000f62000c101d00 */
[----:B------:R-:W-:Y:S02]  /*b530*/  SHF.R.U64 R28, R28, 0x3, RZ ;  /* 0x000000031c1c7819 */ /* 0x000fe400000012ff */
[----:B------:R-:W-:Y:S01]  /*b540*/  SHF.R.U64 R44, R44, 0x3, RZ ;  /* 0x000000032c2c7819 */ /* 0x000fe200000012ff */
[----:B------:R-:W-:Y:S01]  /*b550*/  UIMAD.WIDE.U32 UR10, UR44, UR12, UR10 ;  /* 0x0000000c2c0a72a5 */ /* 0x000fe2000f8e000a */
[----:B------:R-:W-:Y:S01]  /*b560*/  ISETP.GE.AND P1, PT, R89, UR14, PT ;  /* 0x0000000e59007c0c */ /* 0x000fe2000bf26270 */
[----:B------:R-:W-:Y:S01]  /*b570*/  VIADD R80, R0, UR45 ;  /* 0x0000002d00507c36 */ /* 0x000fe20008000000 */
        /* <DEDUP_REMOVED lines=9> */
[----:B------:R-:W-:Y:S01]  /*b610*/  UIMAD UR11, UR44, UR13, UR11 ;  /* 0x0000000d2c0b72a4 */ /* 0x000fe2000f8e020b */
[----:B------:R-:W-:Y:S01]  /*b620*/  IADD3 R53, P5, R14, 0xa000, RZ ;  /* 0x0000a0000e357810 */ /* 0x000fe20007fbe0ff */
[----:B0-----:R-:W-:Y:S01]  /*b630*/  @P2 IMAD.HI.U32 R0, R80, R79, RZ ;  /* 0x0000004f50002227 */ /* 0x001fe200078e00ff */
[C---:B------:R-:W-:Y:S01]  /*b640*/  IADD3 R57, P6, R14.reuse, 0xb000, RZ ;  /* 0x0000b0000e397810 */ /* 0x040fe20007fde0ff */
[----:B------:R-:W-:Y:S01]  /*b650*/  ULDC.64 UR12, c[0x0][0xaf0] ;  /* 0x0002bc00000c7ab9 */ /* 0x000fe20000000a00 */
[----:B------:R-:W-:Y:S01]  /*b660*/  IADD3 R7, P3, R14, 0xf000, RZ ;  /* 0x0000f0000e077810 */ /* 0x000fe20007f7e0ff */
[----:B------:R-:W5:Y:S01]  /*b670*/  LD.E.128 R8, desc[UR50][R8.64] ;  /* 0x0000003208087980 */ /* 0x000f62000c101d00 */
[----:B------:R-:W-:Y:S01]  /*b680*/  SEL R20, RZ, 0xffffffff, P1 ;  /* 0xffffffffff147807 */ /* 0x000fe20000800000 */
[----:B------:R-:W-:Y:S01]  /*b690*/  UIMAD UR4, UR4, UR12, URZ ;  /* 0x0000000c040472a4 */ /* 0x000fe2000f8e023f */
[----:B------:R-:W-:-:S02]  /*b6a0*/  ISETP.GE.AND P0, PT, R87, UR14, PT ;  /* 0x0000000e57007c0c */ /* 0x000fc4000bf06270 */
[----:B------:R-:W-:Y:S01]  /*b6b0*/  LOP3.LUT R5, R14, 0x380, RZ, 0xc0, !PT ;  /* 0x000003800e057812 */ /* 0x000fe200078ec0ff */
[----:B------:R-:W-:Y:S01]  /*b6c0*/  IMAD.MOV.U32 R77, RZ, RZ, R80 ;  /* 0x000000ffff4d7224 */ /* 0x000fe200078e0050 */
[----:B------:R-:W-:Y:S01]  /*b6d0*/  LOP3.LUT R48, R49, 0x380, RZ, 0xc0, !PT ;  /* 0x0000038031307812 */ /* 0x000fe200078ec0ff */
[----:B------:R-:W5:Y:S01]  /*b6e0*/  LD.E.128 R24, desc[UR50][R24.64] ;  /* 0x0000003218187980 */ /* 0x000f62000c101d00 */
[----:B------:R-:W-:Y:S02]  /*b6f0*/  LOP3.LUT R52, R53, 0x380, RZ, 0xc0, !PT ;  /* 0x0000038035347812 */ /* 0x000fe400078ec0ff */
[----:B------:R-:W-:Y:S01]  /*b700*/  LOP3.LUT R56, R57, 0x380, RZ, 0xc0, !PT ;  /* 0x0000038039387812 */ /* 0x000fe200078ec0ff */
[----:B------:R-:W-:Y:S01]  /*b710*/  IMAD.SHL.U32 R76, R20, 0x8, RZ ;  /* 0x00000008144c7824 */ /* 0x000fe200078e00ff */
[----:B------:R-:W-:Y:S01]  /*b720*/  LOP3.LUT R6, R7, 0x380, RZ, 0xc0, !PT ;  /* 0x0000038007067812 */ /* 0x000fe200078ec0ff */
[----:B------:R-:W-:Y:S01]  /*b730*/  UIMAD.WIDE.U32 UR10, UR9, UR12, UR10 ;  /* 0x0000000c090a72a5 */ /* 0x000fe2000f8e000a */
[----:B------:R-:W-:Y:S01]  /*b740*/  SEL R20, RZ, 0xffffffff, P0 ;  /* 0xffffffffff147807 */ /* 0x000fe20000000000 */
[----:B------:R-:W-:Y:S01]  /*b750*/  UIMAD UR4, UR9, UR13, UR4 ;  /* 0x0000000d090472a4 */ /* 0x000fe2000f8e0204 */
[----:B-1----:R-:W-:Y:S01]  /*b760*/  @P2 SHF.R.U32.HI R77, RZ, R81, R0 ;  /* 0x00000051ff4d2219 */ /* 0x002fe20000011600 */
[----:B------:R-:W-:Y:S01]  /*b770*/  IMAD.X R73, RZ, RZ, R15, P3 ;  /* 0x000000ffff497224 */ /* 0x000fe200018e060f */
[----:B------:R-:W-:Y:S01]  /*b780*/  SHF.R.U64 R48, R48, 0x3, RZ ;  /* 0x0000000330307819 */ /* 0x000fe200000012ff */
        /* <DEDUP_REMOVED lines=8> */
[----:B------:R-:W-:Y:S01]  /*b810*/  IMAD.SHL.U32 R83, R20, 0x10, RZ ;  /* 0x0000001014537824 */ /* 0x000fe200078e00ff */
[--C-:B------:R-:W-:Y:S01]  /*b820*/  SHF.R.S32.HI R78, RZ, 0x1f, R77.reuse ;  /* 0x0000001fff4e7819 */ /* 0x100fe2000001144d */
[----:B------:R-:W-:Y:S01]  /*b830*/  IMAD.MOV R79, RZ, RZ, -R77 ;  /* 0x000000ffff4f7224 */ /* 0x000fe200078e0a4d */
        /* <DEDUP_REMOVED lines=10> */
[----:B------:R-:W-:Y:S01]  /*b8e0*/  LOP3.LUT R72, R6, R7, RZ, 0x3c, !PT ;  /* 0x0000000706487212 */ /* 0x000fe200078e3cff */
[----:B------:R-:W-:Y:S01]  /*b8f0*/  IMAD.U32 R21, RZ, RZ, UR11 ;  /* 0x0000000bff157e24 */ /* 0x000fe2000f8e00ff */
[----:B------:R-:W-:Y:S01]  /*b900*/  ULDC.64 UR10, c[0x0][0xae0] ;  /* 0x0002b800000a7ab9 */ /* 0x000fe20000000a00 */
[----:B------:R-:W-:Y:S01]  /*b910*/  SEL R0, RZ, 0xffffffff, P0 ;  /* 0xffffffffff007807 */ /* 0x000fe20000000000 */
[----:B------:R-:W-:Y:S01]  /*b920*/  IMAD R79, R82, R79, R80 ;  /* 0x0000004f524f7224 */ /* 0x000fe200078e0250 */
[----:B------:R-:W5:Y:S01]  /*b930*/  LD.E.128 R4, desc[UR50][R4.64] ;  /* 0x0000003204047980 */ /* 0x000f62000c101d00 */
[----:B------:R-:W-:Y:S01]  /*b940*/  IMAD R78, R78, UR10, RZ ;  /* 0x0000000a4e4e7c24 */ /* 0x000fe2000f8e02ff */
[----:B------:R-:W-:Y:S01]  /*b950*/  LOP3.LUT R76, R83, 0x10, R76, 0xe2, !PT ;  /* 0x00000010534c7812 */ /* 0x000fe200078ee24c */
[----:B------:R-:W-:Y:S01]  /*b960*/  IMAD.U32 R21, RZ, RZ, UR4 ;  /* 0x00000004ff157e24 */ /* 0x000fe2000f8e00ff */
[----:B------:R-:W5:Y:S01]  /*b970*/  LD.E.128 R12, desc[UR50][R12.64] ;  /* 0x000000320c0c7980 */ /* 0x000f62000c101d00 */
[----:B------:R-:W-:Y:S01]  /*b980*/  IMAD.SHL.U32 R83, R0, 0x20, RZ ;  /* 0x0000002000537824 */ /* 0x000fe200078e00ff */
[----:B------:R-:W-:Y:S01]  /*b990*/  ISETP.GE.AND P0, PT, R95, UR14, PT ;  /* 0x0000000e5f007c0c */ /* 0x000fe2000bf06270 */
[----:B------:R-:W-:Y:S01]  /*b9a0*/  IMAD R81, R77, UR11, R78 ;  /* 0x0000000b4d517c24 */ /* 0x000fe2000f8e024e */
[----:B------:R-:W5:Y:S01]  /*b9b0*/  LD.E.128 R48, desc[UR50][R48.64] ;  /* 0x0000003230307980 */ /* 0x000f62000c101d00 */
[----:B------:R-:W-:-:S03]  /*b9c0*/  SHF.R.S32.HI R78, RZ, 0x1f, R79 ;  /* 0x0000001fff4e7819 */ /* 0x000fc6000001144f */
[----:B------:R-:W5:Y:S01]  /*b9d0*/  LD.E.128 R52, desc[UR50][R52.64] ;  /* 0x0000003234347980 */ /* 0x000f62000c101d00 */
[----:B------:R-:W-:Y:S01]  /*b9e0*/  IMAD.WIDE.U32 R20, R77, UR10, R20 ;  /* 0x0000000a4d147c25 */ /* 0x000fe2000f8e0014 */
[----:B------:R-:W-:Y:S02]  /*b9f0*/  ULDC.64 UR10, c[0x0][0xad8] ;  /* 0x0002b600000a7ab9 */ /* 0x000fe40000000a00 */
        /* <DEDUP_REMOVED lines=11> */
[----:B------:R-:W-:Y:S01]  /*bab0*/  IMAD.IADD R21, R21, 0x1, R81 ;  /* 0x0000000115157824 */ /* 0x000fe200078e0251 */
[----:B------:R-:W-:Y:S01]  /*bac0*/  SEL R77, RZ, 0x40, P0 ;  /* 0x00000040ff4d7807 */ /* 0x000fe20000000000 */
[----:B------:R-:W-:Y:S01]  /*bad0*/  IMAD R78, R78, UR10, RZ ;  /* 0x0000000a4e4e7c24 */ /* 0x000fe2000f8e02ff */
[----:B------:R-:W-:Y:S01]  /*bae0*/  ISETP.GE.AND P0, PT, R97, UR14, PT ;  /* 0x0000000e61007c0c */ /* 0x000fe2000bf06270 */
[----:B------:R-:W-:-:S02]  /*baf0*/  IMAD R93, R82, UR8, RZ ;  /* 0x00000008525d7c24 */ /* 0x000fc4000f8e02ff */
[----:B------:R-:W-:Y:S01]  /*bb00*/  VIADD R90, R3, UR45 ;  /* 0x0000002d035a7c36 */ /* 0x000fe20008000000 */
        /* <DEDUP_REMOVED lines=12> */
[----:B0-----:R0:W1:Y:S02]  /*bbd0*/  SHFL.IDX PT, R20, R86, RZ, 0x181f ;  /* 0x00181fff56147589 */ /* 0x00106400000e0000 */
[----:B------:R-:W-:Y:S02]  /*bbe0*/  SYNCS.ARRIVE.TRANS64.RED.A1T0 RZ, [UR4], RZ ;  /* 0x000000ffffff79a7 */ /* 0x000fe40008100404 */
        /* <DEDUP_REMOVED lines=11> */
[-C--:B-1----:R-:W-:Y:S01]  /*bca0*/  @!P1 LEA R76, P2, R192, R20.reuse, 0x1 ;  /* 0x00000014c04c9211 */ /* 0x082fe200078408ff */
[----:B--2---:R-:W-:Y:S02]  /*bcb0*/  @!P0 IMAD.WIDE R78, R2, 0x2, R20 ;  /* 0x00000002024e8825 */ /* 0x004fe400078e0214 */
[----:B------:R-:W-:Y:S02]  /*bcc0*/  @!P4 LEA R80, P5, R187, R20, 0x1 ;  /* 0x00000014bb50c211 */ /* 0x000fe400078a08ff */
[----:B------:R-:W-:Y:S01]  /*bcd0*/  @!P1 LEA.HI.X R77, R192, R21, R152, 0x1, P2 ;  /* 0x00000015c04d9211 */ /* 0x000fe200010f0c98 */
[----:B-----5:R1:W-:Y:S01]  /*bce0*/  @!P0 ST.E.128 desc[UR50][R78.64], R4 ;  /* 0x000000044e008985 */ /* 0x0203e2000c101d32 */
[----:B------:R-:W-:Y:S02]  /*bcf0*/  ISETP.GE.AND P2, PT, R87, UR14, PT ;  /* 0x0000000e57007c0c */ /* 0x000fe4000bf46270 */
[----:B------:R-:W-:Y:S01]  /*bd00*/  LOP3.LUT P0, RZ, R0, 0x40, RZ, 0xc0, !PT ;  /* 0x0000004000ff7812 */ /* 0x000fe2000780c0ff */
[----:B------:R2:W-:Y:S01]  /*bd10*/  @!P1 ST.E.128 desc[UR50][R76.64], R12 ;  /* 0x0000000c4c009985 */ /* 0x0005e2000c101d32 */
[----:B------:R-:W-:-:S02]  /*bd20*/  ISETP.GE.AND P1, PT, R91, UR14, PT ;  /* 0x0000000e5b007c0c */ /* 0x000fc4000bf26270 */
[-C--:B------:R-:W-:Y:S02]  /*bd30*/  @!P3 LEA R82, P6, R89, R20.reuse, 0x1 ;  /* 0x000000145952b211 */ /* 0x080fe400078c08ff */
[-C--:B------:R-:W-:Y:S02]  /*bd40*/  @!P4 LEA.HI.X R81, R187, R21.reuse, R81, 0x1, P5 ;  /* 0x00000015bb51c211 */ /* 0x080fe400028f0c51 */
[-C--:B------:R-:W-:Y:S02]  /*bd50*/  @!P3 LEA.HI.X R83, R89, R21.reuse, R83, 0x1, P6 ;  /* 0x000000155953b211 */ /* 0x080fe400030f0c53 */
[----:B------:R-:W-:Y:S01]  /*bd60*/  LOP3.LUT P6, RZ, R3, 0x80, RZ, 0xc0, !PT ;  /* 0x0000008003ff7812 */ /* 0x000fe200078cc0ff */
[----:B------:R3:W-:Y:S01]  /*bd70*/  @!P4 ST.E.128 desc[UR50][R80.64], R28 ;  /* 0x0000001c5000c985 */ /* 0x0007e2000c101d32 */
[C---:B------:R-:W-:Y:S02]  /*bd80*/  @!P2 LEA R84, P5, R87.reuse, R20, 0x1 ;  /* 0x000000145754a211 */ /* 0x040fe400078a08ff */
[----:B-1----:R-:W-:Y:S01]  /*bd90*/  SHF.R.S32.HI R5, RZ, 0x1f, R91 ;  /* 0x0000001fff057819 */ /* 0x002fe2000001145b */
        /* <DEDUP_REMOVED lines=14> */
.L_x_4294:
[----:B------:R-:W-:Y:S05]  /*be80*/  BSYNC B1 ;  /* 0x0000000000017941 */ /* 0x000fea0003800000 */
.L_x_4293:
        /* <DEDUP_REMOVED lines=9> */
[----:B------:R-:W-:Y:S02]  /*bf20*/  ISETP.GE.AND P1, PT, R87, UR14, PT ;  /* 0x0000000e57007c0c */ /* 0x000fe4000bf26270 */
[----:B------:R-:W-:-:S02]  /*bf30*/  SHF.R.S32.HI R15, RZ, 0x1f, R187 ;  /* 0x0000001fff0f7819 */ /* 0x000fc400000114bb */
[----:B--2---:R-:W-:Y:S01]  /*bf40*/  SHF.R.S32.HI R21, RZ, 0x1f, R89 ;  /* 0x0000001fff157819 */ /* 0x004fe20000011459 */
[----:B0---4-:R-:W-:Y:S02]  /*bf50*/  @!P0 IMAD.WIDE R6, R2, 0x2, R4 ;  /* 0x0000000202068825 */ /* 0x011fe400078e0204 */
[CC--:B------:R-:W-:Y:S02]  /*bf60*/  @!P4 LEA R12, P5, R192.reuse, R4.reuse, 0x1 ;  /* 0x00000004c00cc211 */ /* 0x0c0fe400078a08ff */
[-C--:B------:R-:W-:Y:S01]  /*bf70*/  @!P3 LEA R14, P6, R187, R4.reuse, 0x1 ;  /* 0x00000004bb0eb211 */ /* 0x080fe200078c08ff */
[----:B------:R0:W-:Y:S01]  /*bf80*/  @!P0 ST.E.128 desc[UR50][R6.64], R8 ;  /* 0x0000000806008985 */ /* 0x0001e2000c101d32 */
[----:B------:R-:W-:Y:S02]  /*bf90*/  ISETP.GE.AND P0, PT, R91, UR14, PT ;  /* 0x0000000e5b007c0c */ /* 0x000fe4000bf06270 */
[----:B------:R-:W-:Y:S02]  /*bfa0*/  @!P4 LEA.HI.X R13, R192, R5, R152, 0x1, P5 ;  /* 0x00000005c00dc211 */ /* 0x000fe400028f0c98 */
[----:B-1----:R-:W-:-:S02]  /*bfb0*/  @!P2 LEA R20, P5, R89, R4, 0x1 ;  /* 0x000000045914a211 */ /* 0x002fc400078a08ff */
        /* <DEDUP_REMOVED lines=25> */
.L_x_4292:
        /* <DEDUP_REMOVED lines=44> */
[----:B------:R-:W-:Y:S01]  /*c410*/  UIADD3 UR4, UR40, 0x28c20, URZ ;  /* 0x00028c2028047890 */ /* 0x000fe2000fffe03f */
[----:B------:R-:W-:Y:S01]  /*c420*/  IMAD R7, R7, UR14, R4 ;  /* 0x0000000e07077c24 */ /* 0x000fe2000f8e0204 */
[----:B------:R-:W-:Y:S01]  /*c430*/  SHF.R.S32.HI R162, RZ, 0x1f, R209 ;  /* 0x0000001fffa27819 */ /* 0x000fe200000114d1 */
[----:B------:R-:W-:Y:S01]  /*c440*/  IMAD R0, R0, UR12, RZ ;  /* 0x0000000c00007c24 */ /* 0x000fe2000f8e02ff */
[----:B------:R-:W-:Y:S01]  /*c450*/  UPRMT UR4, URZ, 0x654, UR4 ;  /* 0x000006543f047896 */ /* 0x000fe20008000004 */
[----:B------:R-:W-:Y:S01]  /*c460*/  IMAD.U32 R4, RZ, RZ, UR10 ;  /* 0x0000000aff047e24 */ /* 0x000fe2000f8e00ff */
[----:B------:R-:W-:Y:S01]  /*c470*/  ULDC.64 UR10, c[0x0][0xb28] ;  /* 0x0002ca00000a7ab9 */ /* 0x000fe20000000a00 */
[C---:B------:R-:W-:Y:S01]  /*c480*/  IMAD R9, R3.reuse, UR13, R0 ;  /* 0x0000000d03097c24 */ /* 0x040fe2000f8e0200 */
[----:B------:R-:W-:Y:S01]  /*c490*/  SHF.R.S32.HI R0, RZ, 0x1f, R7 ;  /* 0x0000001fff007819 */ /* 0x000fe20000011407 */
[----:B------:R-:W-:Y:S01]  /*c4a0*/  IMAD.WIDE.U32 R4, R3, UR12, R4 ;  /* 0x0000000c03047c25 */ /* 0x000fe2000f8e0004 */
[----:B------:R-:W-:-:S02]  /*c4b0*/  SHF.R.S32.HI R163, RZ, 0x1f, R210 ;  /* 0x0000001fffa37819 */ /* 0x000fc400000114d2 */
        /* <DEDUP_REMOVED lines=39> */
[----:B0-----:R-:W-:-:S04]  /*c730*/  @!P1 LEA R4, P2, R223, R12, 0x2 ;  /* 0x0000000cdf049211 */ /* 0x001fc800078410ff */
[----:B------:R-:W-:Y:S02]  /*c740*/  @!P1 LEA.HI.X R5, R223, R11, R174, 0x2, P2 ;  /* 0x0000000bdf059211 */ /* 0x000fe400010f14ae */
[----:B------:R-:W-:-:S03]  /*c750*/  ISETP.GE.AND P2, PT, R217, UR4, PT ;  /* 0x00000004d9007c0c */ /* 0x000fc6000bf46270 */
[----:B------:R0:W-:Y:S01]  /*c760*/  @!P1 ST.E.64 desc[UR50][R4.64], R28 ;  /* 0x0000001c04009985 */ /* 0x0001e2000c101b32 */
[----:B------:R-:W-:-:S03]  /*c770*/  ISETP.GE.AND P1, PT, R218, UR4, PT ;  /* 0x00000004da007c0c */ /* 0x000fc6000bf26270 */
[----:B------:R1:W-:Y:S01]  /*c780*/  @!P0 ST.E.64 desc[UR50][R6.64], R32 ;  /* 0x0000002006008985 */ /* 0x0003e2000c101b32 */
[----:B------:R-:W-:Y:S02]  /*c790*/  ISETP.GE.AND P0, PT, R219, UR4, PT ;  /* 0x00000004db007c0c */ /* 0x000fe4000bf06270 */
[CC--:B0-----:R-:W-:Y:S02]  /*c7a0*/  @!P3 LEA R4, P5, R221.reuse, R12.reuse, 0x2 ;  /* 0x0000000cdd04b211 */ /* 0x0c1fe400078a10ff */
[CC--:B-1----:R-:W-:Y:S02]  /*c7b0*/  @!P4 LEA R6, P6, R220.reuse, R12.reuse, 0x2 ;  /* 0x0000000cdc06c211 */ /* 0x0c2fe400078c10ff */
[-C--:B------:R-:W-:Y:S02]  /*c7c0*/  @!P3 LEA.HI.X R5, R221, R11.reuse, R14, 0x2, P5 ;  /* 0x0000000bdd05b211 */ /* 0x080fe400028f140e */
[----:B------:R-:W-:Y:S02]  /*c7d0*/  @!P4 LEA.HI.X R7, R220, R11, R173, 0x2, P6 ;  /* 0x0000000bdc07c211 */ /* 0x000fe400030f14ad */
[----:B------:R-:W-:Y:S01]  /*c7e0*/  @!P2 LEA R8, P6, R217, R12, 0x2 ;  /* 0x0000000cd908a211 */ /* 0x000fe200078c10ff */
[----:B------:R0:W-:Y:S01]  /*c7f0*/  @!P3 ST.E.64 desc[UR50][R4.64], R36 ;  /* 0x000000240400b985 */ /* 0x0001e2000c101b32 */
[----:B------:R-:W-:-:S02]  /*c800*/  ISETP.GE.AND P3, PT, R216, UR4, PT ;  /* 0x00000004d8007c0c */ /* 0x000fc4000bf66270 */
[-C--:B------:R-:W-:Y:S01]  /*c810*/  @!P2 LEA.HI.X R9, R217, R11.reuse, R170, 0x2, P6 ;  /* 0x0000000bd909a211 */ /* 0x080fe200030f14aa */
[----:B------:R1:W-:Y:S01]  /*c820*/  @!P4 ST.E.64 desc[UR50][R6.64], R40 ;  /* 0x000000280600c985 */ /* 0x0003e2000c101b32 */
[CC--:B0-----:R-:W-:Y:S02]  /*c830*/  @!P0 LEA R4, P4, R219.reuse, R12.reuse, 0x2 ;  /* 0x0000000cdb048211 */ /* 0x0c1fe400078810ff */
[C---:B-1----:R-:W-:Y:S02]  /*c840*/  @!P1 LEA R6, P5, R218.reuse, R12, 0x2 ;  /* 0x0000000cda069211 */ /* 0x042fe400078a10ff */
        /* <DEDUP_REMOVED lines=9> */
[CC--:B0-----:R-:W-:Y:S02]  /*c8e0*/  @!P3 LEA R4, P6, R216.reuse, R12.reuse, 0x2 ;  /* 0x0000000cd804b211 */ /* 0x0c1fe400078c10ff */
[CC--:B-1----:R-:W-:Y:S02]  /*c8f0*/  @!P4 LEA R6, P2, R215.reuse, R12.reuse, 0x2 ;  /* 0x0000000cd706c211 */ /* 0x0c2fe400078410ff */
[-C--:B------:R-:W-:Y:S02]  /*c900*/  @!P3 LEA.HI.X R5, R216, R11.reuse, R169, 0x2, P6 ;  /* 0x0000000bd805b211 */ /* 0x080fe400030f14a9 */
[----:B--2---:R-:W-:Y:S02]  /*c910*/  @!P5 LEA R8, P6, R214, R12, 0x2 ;  /* 0x0000000cd608d211 */ /* 0x004fe400078c10ff */
        /* <DEDUP_REMOVED lines=87> */
.L_x_4297:
[----:B------:R-:W-:Y:S05]  /*ce90*/  BSYNC B1 ;  /* 0x0000000000017941 */ /* 0x000fea0003800000 */
.L_x_4296:
        /* <DEDUP_REMOVED lines=10> */
[CC--:B0-----:R-:W-:Y:S02]  /*cf40*/  @!P4 LEA R10, P3, R18.reuse, R3.reuse, 0x2 ;  /* 0x00000003120ac211 */ /* 0x0c1fe400078610ff */
[-C--:B------:R-:W-:Y:S02]  /*cf50*/  @!P2 LEA R4, P6, R223, R3.reuse, 0x2 ;  /* 0x00000003df04a211 */ /* 0x080fe400078c10ff */
[----:B--2-4-:R-:W-:Y:S02]  /*cf60*/  @!P4 LEA.HI.X R11, R18, R20, R175, 0x2, P3 ;  /* 0x00000014120bc211 */ /* 0x014fe400018f14af */
        /* <DEDUP_REMOVED lines=9> */
[----:B------:R-:W-:Y:S01]  /*d000*/  @!P0 LEA.HI.X R9, R221, R20, R14, 0x2, P6 ;  /* 0x00000014dd098211 */ /* 0x000fe200030f140e */
        /* <DEDUP_REMOVED lines=14> */
[-C--:B--2---:R-:W-:Y:S02]  /*d0f0*/  @!P0 LEA R4, P6, R217, R3.reuse, 0x2 ;  /* 0x00000003d9048211 */ /* 0x084fe400078c10ff */
[----:B------:R-:W-:Y:S01]  /*d100*/  ISETP.GE.AND P4, PT, R213, UR4, PT ;  /* 0x00000004d5007c0c */ /* 0x000fe2000bf86270 */
[----:B------:R2:W-:Y:S01]  /*d110*/  @!P5 ST.E.64 desc[UR50][R14.64], R50 ;  /* 0x000000320e00d985 */ /* 0x0005e2000c101b32 */
[----:B---3--:R-:W-:-:S02]  /*d120*/  @!P1 LEA R6, P5, R216, R3, 0x2 ;  /* 0x00000003d8069211 */ /* 0x008fc400078a10ff */
        /* <DEDUP_REMOVED lines=10> */
[CC--:B----4-:R-:W-:Y:S02]  /*d1d0*/  @!P4 LEA R12, P2, R213.reuse, R3.reuse, 0x2 ;  /* 0x00000003d50cc211 */ /* 0x0d0fe400078410ff */
[----:B------:R-:W-:Y:S02]  /*d1e0*/  ISETP.GE.AND P1, PT, R210, UR4, PT ;  /* 0x00000004d2007c0c */ /* 0x000fe4000bf26270 */
[-C--:B------:R-:W-:Y:S02]  /*d1f0*/  @!P3 LEA.HI.X R11, R214, R20.reuse, R167, 0x2, P6 ;  /* 0x00000014d60bb211 */ /* 0x080fe400030f14a7 */
[----:B------:R-:W-:Y:S02]  /*d200*/  @!P4 LEA.HI.X R13, R213, R20, R166, 0x2, P2 ;  /* 0x00000014d50dc211 */ /* 0x000fe400010f14a6 */
[----:B------:R-:W-:Y:S01]  /*d210*/  ISETP.GE.AND P2, PT, R209, UR4, PT ;  /* 0x00000004d1007c0c */ /* 0x000fe2000bf46270 */
[----:B------:R-:W-:Y:S01]  /*d220*/  @!P3 ST.E.64 desc[UR50][R10.64], R66 ;  /* 0x000000420a00b985 */ /* 0x000fe2000c101b32 */
[----:B--2---:R-:W-:-:S03]  /*d230*/  @!P5 LEA R14, P6, R212, R3, 0x2 ;  /* 0x00000003d40ed211 */ /* 0x004fc600078c10ff */
[----:B------:R2:W-:Y:S01]  /*d240*/  @!P4 ST.E.64 desc[UR50][R12.64], R70 ;  /* 0x000000460c00c985 */ /* 0x0005e2000c101b32 */
[-C--:B------:R-:W-:Y:S02]  /*d250*/  @!P5 LEA.HI.X R15, R212, R20.reuse, R165, 0x2, P6 ;  /* 0x00000014d40fd211 */ /* 0x080fe400030f14a5 */
[CC--:B0-----:R-:W-:Y:S02]  /*d260*/  @!P0 LEA R4, P4, R211.reuse, R3.reuse, 0x2 ;  /* 0x00000003d3048211 */ /* 0x0c1fe400078810ff */
[-C--:B---3--:R-:W-:Y:S01]  /*d270*/  @!P1 LEA R6, P3, R210, R3.reuse, 0x2 ;  /* 0x00000003d2069211 */ /* 0x088fe200078610ff */
        /* <DEDUP_REMOVED lines=23> */
[-C--:B---3--:R-:W-:Y:S02]  /*d3f0*/  @!P2 LEA R4, P6, R205, R3.reuse, 0x2 ;  /* 0x00000003cd04a211 */ /* 0x088fe400078c10ff */
[----:B------:R-:W-:Y:S01]  /*d400*/  ISETP.GE.AND P4, PT, R201, UR4, PT ;  /* 0x00000004c9007c0c */ /* 0x000fe2000bf86270 */
[----:B------:R3:W-:Y:S01]  /*d410*/  @!P3 ST.E.64 desc[UR50][R14.64], R98 ;  /* 0x000000620e00b985 */ /* 0x0007e2000c101b32 */
[-C--:B-1----:R-:W-:Y:S02]  /*d420*/  @!P1 LEA R6, P3, R204, R3.reuse, 0x2 ;  /* 0x00000003cc069211 */ /* 0x082fe400078610ff */
[----:B------:R-:W-:Y:S02]  /*d430*/  @!P2 LEA.HI.X R5, R205, R20, R158, 0x2, P6 ;  /* 0x00000014cd05a211 */ /* 0x000fe400030f149e */
[----:B--2---:R-:W-:-:S02]  /*d440*/  @!P0 LEA R8, P6, R203, R3, 0x2 ;  /* 0x00000003cb088211 */ /* 0x004fc400078c10ff */
[-C--:B------:R-:W-:Y:S01]  /*d450*/  @!P1 LEA.HI.X R7, R204, R20.reuse, R157, 0x2, P3 ;  /* 0x00000014cc079211 */ /* 0x080fe200018f149d */
[----:B------:R1:W-:Y:S01]  /*d460*/  @!P2 ST.E.64 desc[UR50][R4.64], R102 ;  /* 0x000000660400a985 */ /* 0x0003e2000c101b32 */
[----:B------:R-:W-:Y:S02]  /*d470*/  ISETP.GE.AND P3, PT, R200, UR4, PT ;  /* 0x00000004c8007c0c */ /* 0x000fe4000bf66270 */
[----:B------:R-:W-:Y:S01]  /*d480*/  @!P0 LEA.HI.X R9, R203, R20, R156, 0x2, P6 ;  /* 0x00000014cb098211 */ /* 0x000fe200030f149c */
[----:B------:R2:W-:Y:S01]  /*d490*/  @!P1 ST.E.64 desc[UR50][R6.64], R106 ;  /* 0x0000006a06009985 */ /* 0x0005e2000c101b32 */
[-C--:B0-----:R-:W-:Y:S02]  /*d4a0*/  @!P5 LEA R10, P1, R202, R3.reuse, 0x2 ;  /* 0x00000003ca0ad211 */ /* 0x081fe400078210ff */
[----:B----4-:R-:W-:Y:S01]  /*d4b0*/  @!P4 LEA R12, P2, R201, R3, 0x2 ;  /* 0x00000003c90cc211 */ /* 0x010fe200078410ff */
[----:B------:R0:W-:Y:S01]  /*d4c0*/  @!P0 ST.E.64 desc[UR50][R8.64], R110 ;  /* 0x0000006e08008985 */ /* 0x0001e2000c101b32 */
[----:B------:R-:W-:-:S02]  /*d4d0*/  ISETP.GE.AND P0, PT, R199, UR4, PT ;  /* 0x00000004c7007c0c */ /* 0x000fc4000bf06270 */
[-C--:B------:R-:W-:Y:S02]  /*d4e0*/  @!P5 LEA.HI.X R11, R202, R20.reuse, R155, 0x2, P1 ;  /* 0x00000014ca0bd211 */ /* 0x080fe400008f149b */
        /* <DEDUP_REMOVED lines=13> */
[-C--:B--2---:R-:W-:Y:S01]  /*d5c0*/  @!P1 LEA R6, P6, R198, R3.reuse, 0x2 ;  /* 0x00000003c6069211 */ /* 0x084fe200078c10ff */
[----:B------:R2:W-:Y:S02]  /*d5d0*/  @!P0 ST.E.64 desc[UR50][R4.64], R126 ;  /* 0x0000007e04008985 */ /* 0x0005e4000c101b32 */
[----:B0-----:R-:W-:-:S02]  /*d5e0*/  @!P4 LEA R8, P0, R197, R3, 0x2 ;  /* 0x00000003c508c211 */ /* 0x001fc400078010ff */
[-C--:B------:R-:W-:Y:S02]  /*d5f0*/  @!P1 LEA.HI.X R7, R198, R20.reuse, R21, 0x2, P6 ;  /* 0x00000014c6079211 */ /* 0x080fe400030f1415 */
[-C--:B---3--:R-:W-:Y:S02]  /*d600*/  @!P3 LEA R10, P6, R196, R3.reuse, 0x2 ;  /* 0x00000003c40ab211 */ /* 0x088fe400078c10ff */
[-C--:B------:R-:W-:Y:S01]  /*d610*/  @!P4 LEA.HI.X R9, R197, R20.reuse, R229, 0x2, P0 ;  /* 0x00000014c509c211 */ /* 0x080fe200000f14e5 */
[----:B------:R2:W-:Y:S01]  /*d620*/  @!P1 ST.E.64 desc[UR50][R6.64], R130 ;  /* 0x0000008206009985 */ /* 0x0005e2000c101b32 */
[-C--:B----4-:R-:W-:Y:S02]  /*d630*/  @!P2 LEA R12, P1, R195, R3.reuse, 0x2 ;  /* 0x00000003c30ca211 */ /* 0x090fe400078210ff */
        /* <DEDUP_REMOVED lines=14> */
.L_x_4289:
        /* <DEDUP_REMOVED lines=22> */
[----:B------:R-:W1:Y:S10]  /*d880*/  S2R R3, SR_TID.X ;  /* 0x0000000000037919 */ /* 0x000e740000002100 */
[----:B------:R-:W-:Y:S01]  /*d890*/  @!UP1 ULDC UR9, c[0x0][0xad4] ;  /* 0x0002b50000099ab9 */ /* 0x000fe20000000800 */
[----:B--2---:R-:W-:Y:S01]  /*d8a0*/  @P1 R2UR UR4, R8 ;  /* 0x00000000080412ca */ /* 0x004fe200000e0000 */
[----:B-1----:R-:W-:-:S05]  /*d8b0*/  VIADD R8, R3, 0xffffff80 ;  /* 0xffffff8003087836 */ /* 0x002fca0000000000 */
[----:B------:R-:W-:-:S07]  /*d8c0*/  ISETP.GT.AND P0, PT, R8, 0x3f, PT ;  /* 0x0000003f0800780c */ /* 0x000fce0003f04270 */
[----:B------:R-:W-:Y:S01]  /*d8d0*/  USHF.R.S32.HI UR22, URZ, 0x1f, UR4 ;  /* 0x0000001f3f167899 */ /* 0x000fe20008011404 */
[----:B0-----:R-:W-:Y:S11]  /*d8e0*/  @P2 BRA `(.L_x_4298) ;  /* 0x0000000000102947 */ /* 0x001ff60003800000 */
[----:B------:R-:W-:Y:S05]  /*d8f0*/  @!P1 BRA `(.L_x_4298) ;  /* 0x00000000000c9947 */ /* 0x000fea0003800000 */
[----:B------:R-:W2:Y:S04]  /*d900*/  LDG.E R3, desc[UR50][R4.64] ;  /* 0x0000003204037981 */ /* 0x000ea8000c1e1900 */
[----:B-----5:R-:W2:Y:S02]  /*d910*/  LDG.E R0, desc[UR50][R4.64+0x4] ;  /* 0x0000043204007981 */ /* 0x020ea4000c1e1900 */
[----:B--2---:R-:W-:-:S07]  /*d920*/  IMAD.IADD R0, R0, 0x1, -R3 ;  /* 0x0000000100007824 */ /* 0x004fce00078e0a03 */
.L_x_4298:
[----:B------:R-:W-:Y:S01]  /*d930*/  USEL UR41, UR41, URZ, !UP0 ;  /* 0x0000003f29297287 */ /* 0x000fe2000c000000 */
[----:B------:R-:W-:Y:S01]  /*d940*/  BSSY B1, `(.L_x_4299) ;  /* 0x0000039000017945 */ /* 0x000fe20003800000 */
[----:B------:R-:W-:-:S03]  /*d950*/  USEL UR42, UR42, URZ, !UP0 ;  /* 0x0000003f2a2a7287 */ /* 0x000fc6000c000000 */
[----:B------:R-:W-:Y:S09]  /*d960*/  @P0 BRA `(.L_x_4300) ;  /* 0x0000000000d80947 */ /* 0x000ff20003800000 */
[----:B------:R-:W0:Y:S01]  /*d970*/  S2R R6, SR_TID.X ;  /* 0x0000000000067919 */ /* 0x000e220000002100 */
[----:B------:R-:W1:Y:S01]  /*d980*/  LDC R9, c[0x0][0xbe8] ;  /* 0x0002fa00ff097b82 */ /* 0x000e620000000800 */
[----:B------:R-:W-:Y:S02]  /*d990*/  IMAD.U32 R5, RZ, RZ, UR45 ;  /* 0x0000002dff057e24 */ /* 0x000fe4000f8e00ff */
[----:B-1---5:R-:W-:-:S03]  /*d9a0*/  IMAD R3, R0, R9, RZ ;  /* 0x0000000900037224 */ /* 0x022fc600078e02ff */
[----:B0-----:R-:W-:-:S04]  /*d9b0*/  IADD3 R6, R5, -0x80, R6 ;  /* 0xffffff8005067810 */ /* 0x001fc80007ffe006 */
        /* <DEDUP_REMOVED lines=13> */
[----:B------:R-:W-:Y:S02]  /*da90*/  UIMAD UR15, UR15, UR41, URZ ;  /* 0x000000290f0f72a4 */ /* 0x000fe4000f8e023f */
[----:B------:R-:W-:-:S02]  /*daa0*/  UIMAD.WIDE.U32 UR12, UR10, UR44, URZ ;  /* 0x0000002c0a0c72a5 */ /* 0x000fc4000f8e003f */
        /* <DEDUP_REMOVED lines=14> */
[----:B------:R-:W-:Y:S01]  /*db90*/  UIADD3.X UR8, UR8, UR19, UR22, UP1, UP2 ;  /* 0x0000001308087290 */ /* 0x000fe20008fe4416 */
[----:B------:R-:W-:Y:S01]  /*dba0*/  IMAD.U32 R5, RZ, RZ, UR21 ;  /* 0x00000015ff057e24 */ /* 0x000fe2000f8e00ff */
[--C-:B------:R-:W-:Y:S01]  /*dbb0*/  SHF.R.S32.HI R5, RZ, 0x1f, R3.reuse ;  /* 0x0000001fff057819 */ /* 0x100fe20000011403 */
[----:B------:R-:W-:Y:S01]  /*dbc0*/  IMAD.MOV R7, RZ, RZ, -R3 ;  /* 0x000000ffff077224 */ /* 0x000fe200078e0a03 */
[----:B------:R-:W-:Y:S01]  /*dbd0*/  IADD3 R4, P0, P1, R3, UR12, R4 ;  /* 0x0000000c03047c10 */ /* 0x000fe2000f91e004 */
[----:B------:R-:W-:Y:S01]  /*dbe0*/  ULDC.64 UR10, c[0x0][UR18+0x210] ;  /* 0x00008400120a7abb */ /* 0x000fe20008000a00 */
[----:B------:R-:W-:Y:S01]  /*dbf0*/  ULDC.64 UR12, c[0x0][0xba8] ;  /* 0x0002ea00000c7ab9 */ /* 0x000fe20000000a00 */
[----:B------:R-:W-:Y:S01]  /*dc00*/  IMAD R7, R9, R7, R6 ;  /* 0x0000000709077224 */ /* 0x000fe200078e0206 */
[----:B------:R-:W-:Y:S01]  /*dc10*/  IADD3.X R5, R5, UR8, R10, P0, P1 ;  /* 0x0000000805057c10 */ /* 0x000fe200087e240a */
[----:B------:R-:W-:Y:S01]  /*dc20*/  @!UP0 ULDC UR12, c[0x0][0xb50] ;  /* 0x0002d400000c8ab9 */ /* 0x000fe20000000800 */
[----:B------:R-:W-:Y:S01]  /*dc30*/  @!UP0 ULDC UR13, c[0x0][0xb54] ;  /* 0x0002d500000d8ab9 */ /* 0x000fe20000000800 */
[C---:B------:R-:W-:Y:S01]  /*dc40*/  IMAD R6, R7.reuse, UR11, RZ ;  /* 0x0000000b07067c24 */ /* 0x040fe2000f8e02ff */
[----:B------:R-:W-:Y:S01]  /*dc50*/  SHF.R.S32.HI R3, RZ, 0x1f, R7 ;  /* 0x0000001fff037819 */ /* 0x000fe20000011407 */
[----:B------:R-:W-:-:S04]  /*dc60*/  IMAD.WIDE.U32 R4, R7, UR10, R4 ;  /* 0x0000000a07047c25 */ /* 0x000fc8000f8e0004 */
[----:B------:R-:W-:Y:S01]  /*dc70*/  IMAD R3, R3, UR10, R6 ;  /* 0x0000000a03037c24 */ /* 0x000fe2000f8e0206 */
[----:B------:R-:W-:-:S03]  /*dc80*/  LEA R6, P0, R4, UR12, 0x2 ;  /* 0x0000000c04067c11 */ /* 0x000fc6000f8010ff */
[----:B------:R-:W-:-:S05]  /*dc90*/  IMAD.IADD R3, R5, 0x1, R3 ;  /* 0x0000000105037824 */ /* 0x000fca00078e0203 */
[----:B------:R-:W-:Y:S01]  /*dca0*/  LEA.HI.X R7, R4, UR13, R3, 0x2, P0 ;  /* 0x0000000d04077c11 */ /* 0x000fe200080f1403 */
[----:B------:R-:W-:-:S05]  /*dcb0*/  IMAD.MOV.U32 R3, RZ, RZ, -0x800000 ;  /* 0xff800000ff037424 */ /* 0x000fca00078e00ff */
[----:B------:R0:W-:Y:S02]  /*dcc0*/  STG.E desc[UR50][R6.64], R3 ;  /* 0x0000000306007986 */ /* 0x0001e4000c101932 */
.L_x_4300:
[----:B------:R-:W-:Y:S05]  /*dcd0*/  BSYNC B1 ;  /* 0x0000000000017941 */ /* 0x000fea0003800000 */
.L_x_4299:
[----:B------:R-:W-:-:S06]  /*dce0*/  UISETP.GT.AND UP0, UPT, UR9, 0x1, UPT ;  /* 0x000000010900788c */ /* 0x000fcc000bf04270 */
[----:B------:R-:W-:-:S13]  /*dcf0*/  PLOP3.LUT P0, PT, PT, PT, UP0, 0x80, 0x0 ;  /* 0x000000000000781c */ /* 0x000fda0003f0f008 */
[----:B------:R-:W-:Y:S05]  /*dd00*/  @P0 BRA `(.L_x_4295) ;  /* 0x00000008008c0947 */ /* 0x000fea0003800000 */
[----:B------:R-:W1:Y:S01]  /*dd10*/  LDC R11, c[0x0][0xbe8] ;  /* 0x0002fa00ff0b7b82 */ /* 0x000e620000000800 */
[----:B0-----:R-:W-:Y:S01]  /*dd20*/  SHF.R.S32.HI R3, RZ, 0x1f, R8 ;  /* 0x0000001fff037819 */ /* 0x001fe20000011408 */
[----:B------:R-:W-:Y:S01]  /*dd30*/  ULDC UR14, c[0x0][0xac8] ;  /* 0x0002b200000e7ab9 */ /* 0x000fe20000000800 */
[----:B------:R-:W-:Y:S01]  /*dd40*/  ULDC.64 UR12, c[0x0][0xaa0] ;  /* 0x0002a800000c7ab9 */ /* 0x000fe20000000a00 */
[----:B------:R-:W-:Y:S01]  /*dd50*/  ISETP.GE.AND P1, PT, R192, UR14, PT ;  /* 0x0000000ec0007c0c */ /* 0x000fe2000bf26270 */
[----:B------:R-:W-:Y:S01]  /*dd60*/  UIMAD UR10, UR22, UR12, URZ ;  /* 0x0000000c160a72a4 */ /* 0x000fe2000f8e023f */
[----:B------:R-:W-:Y:S01]  /*dd70*/  LEA.HI R6, R3, R8, RZ, 0x3 ;  /* 0x0000000803067211 */ /* 0x000fe200078f18ff */
[----:B------:R-:W-:Y:S01]  /*dd80*/  UIMAD.WIDE.U32 UR8, UR4, UR12, URZ ;  /* 0x0000000c040872a5 */ /* 0x000fe2000f8e003f */
[----:B------:R-:W-:Y:S01]  /*dd90*/  SEL R4, RZ, 0xffffffff, P1 ;  /* 0xffffffffff047807 */ /* 0x000fe20000800000 */
[----:B------:R-:W-:Y:S01]  /*dda0*/  UIMAD UR10, UR4, UR13, UR10 ;  /* 0x0000000d040a72a4 */ /* 0x000fe2000f8e020a */
[----:B------:R-:W-:Y:S01]  /*ddb0*/  LOP3.LUT R3, R6, 0xfffffff8, RZ, 0xc0, !PT ;  /* 0xfffffff806037812 */ /* 0x000fe200078ec0ff */
[C---:B------:R-:W-:Y:S01]  /*ddc0*/  VIADD R33, R2.reuse, 0xc0 ;  /* 0x000000c002217836 */ /* 0x040fe20000000000 */
[----:B------:R-:W-:Y:S01]  /*ddd0*/  ISETP.GE.AND P2, PT, R2, UR14, PT ;  /* 0x0000000e02007c0c */ /* 0x000fe2000bf46270 */
[----:B------:R-:W-:Y:S01]  /*dde0*/  IMAD.SHL.U32 R4, R4, 0x2, RZ ;  /* 0x0000000204047824 */ /* 0x000fe200078e00ff */
[----:B------:R-:W-:Y:S01]  /*ddf0*/  SHF.R.S32.HI R13, RZ, 0x3, R6 ;  /* 0x00000003ff0d7819 */ /* 0x000fe20000011406 */
[----:B------:R-:W-:Y:S01]  /*de00*/  IMAD.IADD R8, R8, 0x1, -R3 ;  /* 0x0000000108087824 */ /* 0x000fe200078e0a03 */
[----:B------:R-:W-:Y:S01]  /*de10*/  SEL R3, RZ, 0x1, P2 ;  /* 0x00000001ff037807 */ /* 0x000fe20001000000 */
[----:B------:R-:W-:Y:S01]  /*de20*/  UIADD3 UR9, UR9, UR10, URZ ;  /* 0x0000000a09097290 */ /* 0x000fe2000fffe03f */
[----:B------:R-:W-:Y:S01]  /*de30*/  ISETP.GE.AND P1, PT, R187, UR14, PT ;  /* 0x0000000ebb007c0c */ /* 0x000fe2000bf26270 */
[----:B------:R-:W-:Y:S01]  /*de40*/  ULDC.64 UR12, c[0x0][0xae8] ;  /* 0x0002ba00000c7ab9 */ /* 0x000fe20000000a00 */
[----:B------:R-:W-:Y:S01]  /*de50*/  LOP3.LUT R6, R4, 0x2, R3, 0xe2, !PT ;  /* 0x0000000204067812 */ /* 0x000fe200078ee203 */
[----:B------:R-:W-:Y:S01]  /*de60*/  IMAD R3, R8, 0x20, R13 ;  /* 0x0000002008037824 */ /* 0x000fe200078e020d */
[----:B------:R-:W-:Y:S01]  /*de70*/  SEL R4, RZ, 0xffffffff, P1 ;  /* 0xffffffffff047807 */ /* 0x000fe20000800000 */
[----:B------:R-:W-:Y:S01]  /*de80*/  UIMAD.WIDE.U32 UR8, UR44, UR12, UR8 ;  /* 0x0000000c2c0872a5 */ /* 0x000fe2000f8e0008 */
[----:B-1----:R-:W-:Y:S01]  /*de90*/  ISETP.NE.AND P0, PT, R11, 0x1, PT ;  /* 0x000000010b00780c */ /* 0x002fe20003f05270 */
[----:B------:R-:W-:Y:S01]  /*dea0*/  VIADD R8, R3, UR45 ;  /* 0x0000002d03087c36 */ /* 0x000fe20008000000 */
[----:B------:R-:W-:Y:S01]  /*deb0*/  ISETP.GE.AND P1, PT, R33, UR14, PT ;  /* 0x0000000e21007c0c */ /* 0x000fe2000bf26270 */
[----:B------:R-:W-:Y:S01]  /*dec0*/  IMAD.SHL.U32 R9, R4, 0x4, RZ ;  /* 0x0000000404097824 */ /* 0x000fe200078e00ff */
[----:B------:R-:W-:Y:S01]  /*ded0*/  ULDC.64 UR10, c[0x0][0xaf0] ;  /* 0x0002bc00000a7ab9 */ /* 0x000fe20000000a00 */
[----:B------:R-:W-:Y:S01]  /*dee0*/  UIMAD UR9, UR44, UR13, UR9 ;  /* 0x0000000d2c0972a4 */ /* 0x000fe2000f8e0209 */
[----:B------:R-:W-:Y:S01]  /*def0*/  IMAD.MOV.U32 R3, RZ, RZ, R8 ;  /* 0x000000ffff037224 */ /* 0x000fe200078e0008 */
[----:B------:R-:W-:Y:S01]  /*df00*/  UIMAD UR42, UR42, UR10, URZ ;  /* 0x0000000a2a2a72a4 */ /* 0x000fe2000f8e023f */
[C---:B------:R-:W-:Y:S01]  /*df10*/  VIADD R27, R2.reuse, 0x100 ;  /* 0x00000100021b7836 */ /* 0x040fe20000000000 */
[----:B------:R-:W-:Y:S01]  /*df20*/  UIMAD.WIDE.U32 UR8, UR41, UR10, UR8 ;  /* 0x0000000a290872a5 */ /* 0x000fe2000f8e0008 */
[----:B------:R-:W-:Y:S01]  /*df30*/  LOP3.LUT R6, R9, 0x4, R6, 0xe2, !PT ;  /* 0x0000000409067812 */ /* 0x000fe200078ee206 */
[----:B------:R-:W-:Y:S01]  /*df40*/  UIMAD UR4, UR41, UR11, UR42 ;  /* 0x0000000b290472a4 */ /* 0x000fe2000f8e022a */
[C---:B------:R-:W-:Y:S01]  /*df50*/  VIADD R37, R2.reuse, 0x140 ;  /* 0x0000014002257836 */ /* 0x040fe20000000000 */
[----:B------:R-:W0:Y:S01]  /*df60*/  @P0 LDC R5, c[0x0][0xbec] ;  /* 0x0002fb00ff050b82 */ /* 0x000e220000000800 */
[----:B------:R-:W-:Y:S01]  /*df70*/  VIADD R29, R2, 0x180 ;  /* 0x00000180021d7836 */ /* 0x000fe20000000000 */
[----:B------:R-:W-:Y:S01]  /*df80*/  UIADD3 UR4, UR9, UR4, URZ ;  /* 0x0000000409047290 */ /* 0x000fe2000fffe03f */
[----:B-----5:R-:W-:Y:S01]  /*df90*/  IMAD R25, R0, R11, RZ ;  /* 0x0000000b00197224 */ /* 0x020fe200078e02ff */
[----:B------:R-:W-:Y:S01]  /*dfa0*/  BSSY B1, `(.L_x_4301) ;  /* 0x0000055000017945 */ /* 0x000fe20003800000 */
[----:B------:R-:W-:Y:S01]  /*dfb0*/  VIADD R26, R13, UR45 ;  /* 0x0000002d0d1a7c36 */ /* 0x000fe20008000000 */
[----:B------:R-:W-:Y:S01]  /*dfc0*/  SHF.R.S32.HI R35, RZ, 0x1f, R187 ;  /* 0x0000001fff237819 */ /* 0x000fe200000114bb */
[----:B------:R-:W-:Y:S01]  /*dfd0*/  VIADD R31, R2, 0x1c0 ;  /* 0x000001c0021f7836 */ /* 0x000fe20000000000 */
[----:B------:R-:W1:Y:S01]  /*dfe0*/  @P0 LDC R7, c[0x0][0xbf0] ;  /* 0x0002fc00ff070b82 */ /* 0x000e620000000800 */
[----:B------:R-:W-:-:S02]  /*dff0*/  SHF.R.S32.HI R28, RZ, 0x1f, R27 ;  /* 0x0000001fff1c7819 */ /* 0x000fc4000001141b */
[----:B------:R-:W-:Y:S02]  /*e000*/  SHF.R.S32.HI R30, RZ, 0x1f, R29 ;  /* 0x0000001fff1e7819 */ /* 0x000fe4000001141d */
[----:B------:R-:W-:Y:S02]  /*e010*/  SHF.R.S32.HI R32, RZ, 0x1f, R33 ;  /* 0x0000001fff207819 */ /* 0x000fe40000011421 */
[----:B------:R-:W-:Y:S02]  /*e020*/  SHF.R.S32.HI R34, RZ, 0x1f, R31 ;  /* 0x0000001fff227819 */ /* 0x000fe4000001141f */
[----:B------:R-:W-:Y:S02]  /*e030*/  SHF.R.S32.HI R36, RZ, 0x1f, R37 ;  /* 0x0000001fff247819 */ /* 0x000fe40000011425 */
[----:B------:R-:W-:Y:S01]  /*e040*/  SHF.R.S32.HI R38, RZ, 0x1f, R192 ;  /* 0x0000001fff267819 */ /* 0x000fe200000114c0 */
[----:B0-----:R-:W-:Y:S01]  /*e050*/  @P0 IMAD.HI.U32 R4, R8, R5, RZ ;  /* 0x0000000508040227 */ /* 0x001fe200078e00ff */
[----:B------:R-:W-:-:S02]  /*e060*/  SEL R5, RZ, 0xffffffff, P1 ;  /* 0xffffffffff057807 */ /* 0x000fc40000800000 */
        /* <DEDUP_REMOVED lines=72> */
.L_x_4302:
[----:B------:R-:W-:Y:S05]  /*e4f0*/  BSYNC B1 ;  /* 0x0000000000017941 */ /* 0x000fea0003800000 */
.L_x_4301:
        /* <DEDUP_REMOVED lines=36> */
.L_x_4295:
[----:B------:R-:W-:Y:S05]  /*e740*/  BSYNC B0 ;  /* 0x0000000000007941 */ /* 0x000fea0003800000 */
.L_x_4288:
[----:B------:R-:W-:Y:S02]  /*e750*/  ULDC UR4, c[0x0][0xc3c] ;  /* 0x00030f0000047ab9 */ /* 0x000fe40000000800 */
[----:B------:R-:W-:-:S06]  /*e760*/  UISETP.GE.AND UP0, UPT, UR7, UR4, UPT ;  /* 0x000000040700728c */ /* 0x000fcc000bf06270 */
[----:B------:R-:W-:-:S13]  /*e770*/  PLOP3.LUT P0, PT, PT, PT, UP0, 0x80, 0x0 ;  /* 0x000000000000781c */ /* 0x000fda0003f0f008 */
[----:B------:R-:W-:Y:S05]  /*e780*/  @!P0 BRA `(.L_x_4303) ;  /* 0xffffff2800cc8947 */ /* 0x000fea000383ffff */
[----:B------:R-:W-:Y:S05]  /*e790*/  EXIT ;  /* 0x000000000000794d */ /* 0x000fea0003800000 */
.L_x_4233:
        /* <DEDUP_REMOVED lines=16> */
.L_x_4304:
        /* <DEDUP_REMOVED lines=43> */
.L_x_4308:
        /* <DEDUP_REMOVED lines=35> */
.L_x_4306:
        /* <DEDUP_REMOVED lines=13> */
.L_x_4309:
        /* <DEDUP_REMOVED lines=62> */
.L_x_4310:
        /* <DEDUP_REMOVED lines=61> */
.L_x_4311:
[----:B------:R-:W-:-:S05]  /*f600*/  LOP3.LUT R25, RZ, R2, RZ, 0x33, !PT ;  /* 0x00000002ff197212 */ /* 0x000fca00078e33ff */
[----:B------:R-:W-:Y:S01]  /*f610*/  IMAD.IADD R25, R6, 0x1, R25 ;  /* 0x0000000106197824 */ /* 0x000fe200078e0219 */
[----:B------:R-:W-:Y:S06]  /*f620*/  BRA `(.L_x_4312) ;  /* 0x0000000000147947 */ /* 0x000fec0003800000 */
.L_x_4307:
[----:B------:R-:W-:Y:S01]  /*f630*/  ULDC UR4, c[0x0][0xc3c] ;  /* 0x00030f0000047ab9 */ /* 0x000fe20000000800 */
[----:B------:R-:W-:Y:S02]  /*f640*/  IMAD.MOV.U32 R25, RZ, RZ, RZ ;  /* 0x000000ffff197224 */ /* 0x000fe400078e00ff */
[----:B------:R-:W-:Y:S02]  /*f650*/  IMAD.U32 R24, RZ, RZ, UR6 ;  /* 0x00000006ff187e24 */ /* 0x000fe4000f8e00ff */
[----:B------:R-:W-:Y:S02]  /*f660*/  IMAD.MOV.U32 R26, RZ, RZ, RZ ;  /* 0x000000ffff1a7224 */ /* 0x000fe400078e00ff */
[----:B------:R-:W-:-:S07]  /*f670*/  IMAD.U32 R27, RZ, RZ, UR4 ;  /* 0x00000004ff1b7e24 */ /* 0x000fce000f8e00ff */
.L_x_4312:
[----:B------:R-:W-:-:S13]  /*f680*/  ISETP.NE.AND P0, PT, R7, RZ, PT ;  /* 0x000000ff0700720c */ /* 0x000fda0003f05270 */
[----:B------:R-:W0:Y:S01]  /*f690*/  @!P0 S2R R3, SR_CgaCtaId ;  /* 0x0000000000038919 */ /* 0x000e220000008800 */
[----:B------:R-:W-:-:S04]  /*f6a0*/  @!P0 MOV R2, 0x400 ;  /* 0x0000040000028802 */ /* 0x000fc80000000f00 */
[----:B0-----:R-:W-:-:S05]  /*f6b0*/  @!P0 LEA R2, R3, R2, 0x18 ;  /* 0x0000000203028211 */ /* 0x001fca00078ec0ff */
[----:B------:R0:W-:Y:S01]  /*f6c0*/  @!P0 STS.128 [R2+0x28cd0], R24 ;  /* 0x028cd01802008388 */ /* 0x0001e20000000c00 */
[----:B------:R-:W-:Y:S06]  /*f6d0*/  BAR.ARV 0x5, 0x180 ;  /* 0x0146000000007b1d */ /* 0x000fec0000002000 */
.L_x_4305:
[----:B------:R2:W-:Y:S01]  /*f6e0*/  STL [R1+0x20], RZ ;  /* 0x000020ff01007387 */ /* 0x0005e20000100800 */
[----:B------:R-:W-:Y:S01]  /*f6f0*/  ULDC UR4, c[0x0][0xc3c] ;  /* 0x00030f0000047ab9 */ /* 0x000fe20000000800 */
[----:B------:R-:W-:Y:S01]  /*f700*/  IMAD.MOV.U32 R22, RZ, RZ, 0x1 ;  /* 0x00000001ff167424 */ /* 0x000fe200078e00ff */
[----:B-1----:R-:W-:Y:S01]  /*f710*/  ISETP.GE.AND P0, PT, R27, UR4, PT ;  /* 0x000000041b007c0c */ /* 0x002fe2000bf06270 */
[----:B------:R-:W-:-:S12]  /*f720*/  IMAD.MOV.U32 R18, RZ, RZ, RZ ;  /* 0x000000ffff127224 */ /* 0x000fd800078e00ff */
[----:B--2---:R-:W-:Y:S05]  /*f730*/  @P0 BRA `(.L_x_4313) ;  /* 0x0000004c00f80947 */ /* 0x004fea0003800000 */
[----:B------:R-:W1:Y:S01]  /*f740*/  S2UR UR5, SR_CgaCtaId ;  /* 0x00000000000579c3 */ /* 0x000e620000008800 */
[C---:B0-----:R-:W-:Y:S01]  /*f750*/  IMAD.SHL.U32 R2, R0.reuse, 0x8, RZ ;  /* 0x0000000800027824 */ /* 0x041fe200078e00ff */
        /* <DEDUP_REMOVED lines=18> */
[----:B-1----:R-:W-:Y:S01]  /*f880*/  ULEA UR4, UR5, UR4, 0x18 ;  /* 0x0000000405047291 */ /* 0x002fe2000f8ec03f */
[C---:B------:R-:W-:Y:S02]  /*f890*/  LOP3.LUT R2, R0.reuse, 0x100, RZ, 0xfc, !PT ;  /* 0x0000010000027812 */ /* 0x040fe400078efcff */
[C---:B------:R-:W-:Y:S02]  /*f8a0*/  LOP3.LUT R4, R0.reuse, 0x140, RZ, 0xfc, !PT ;  /* 0x0000014000047812 */ /* 0x040fe400078efcff */
[C---:B------:R-:W-:Y:S01]  /*f8b0*/  LOP3.LUT R3, R0.reuse, 0x180, RZ, 0xfc, !PT ;  /* 0x0000018000037812 */ /* 0x040fe200078efcff */
[----:B------:R-:W-:Y:S01]  /*f8c0*/  IMAD.U32 R17, RZ, RZ, UR4 ;  /* 0x00000004ff117e24 */ /* 0x000fe2000f8e00ff */
[----:B------:R-:W-:-:S03]  /*f8d0*/  LOP3.LUT R2, R0, 0x1c0, RZ, 0xfc, !PT ;  /* 0x000001c000027812 */ /* 0x000fc600078efcff */
[----:B------:R-:W-:-:S05]  /*f8e0*/  IMAD R0, R33, 0x2, R17 ;  /* 0x0000000221007824 */ /* 0x000fca00078e0211 */
[----:B------:R0:W-:Y:S02]  /*f8f0*/  STL [R1+0x28], R0 ;  /* 0x0000280001007387 */ /* 0x0001e40000100800 */
.L_x_4376:
[----:B-1----:R-:W1:Y:S02]  /*f900*/  LDC.64 R2, c[0x0][0xc88] ;  /* 0x00032200ff027b82 */ /* 0x002e640000000a00 */
[----:B-1----:R-:W-:-:S05]  /*f910*/  IMAD.WIDE R2, R27, 0x4, R2 ;  /* 0x000000041b027825 */ /* 0x002fca00078e0202 */
[----:B------:R-:W0:Y:S01]  /*f920*/  LDG.E R29, desc[UR50][R2.64] ;  /* 0x00000032021d7981 */ /* 0x000e22000c1e1900 */
[----:B------:R-:W-:Y:S05]  /*f930*/  YIELD ;  /* 0x0000000000007946 */ /* 0x000fea0003800000 */
[----:B------:R-:W-:Y:S01]  /*f940*/  ULDC.64 UR4, c[0x0][0xa28] ;  /* 0x00028a0000047ab9 */ /* 0x000fe20000000a00 */
[----:B------:R-:W-:Y:S01]  /*f950*/  IMAD.MOV.U32 R31, RZ, RZ, RZ ;  /* 0x000000ffff1f7224 */ /* 0x000fe200078e00ff */
[----:B------:R-:W-:Y:S01]  /*f960*/  ISETP.NE.U32.AND P0, PT, RZ, UR4, PT ;  /* 0x00000004ff007c0c */ /* 0x000fe2000bf05070 */
[----:B------:R-:W-:-:S03]  /*f970*/  ULDC.64 UR6, c[0x0][0xa18] ;  /* 0x0002860000067ab9 */ /* 0x000fc60000000a00 */
[----:B------:R-:W-:Y:S01]  /*f980*/  ISETP.NE.AND.EX P0, PT, RZ, UR5, PT, P0 ;  /* 0x00000005ff007c0c */ /* 0x000fe2000bf05300 */
[----:B------:R-:W-:Y:S01]  /*f990*/  IMAD.MOV.U32 R37, RZ, RZ, RZ ;  /* 0x000000ffff257224 */ /* 0x000fe200078e00ff */
[----:B0-----:R-:W-:-:S11]  /*f9a0*/  SHF.R.S32.HI R0, RZ, 0x1f, R29 ;  /* 0x0000001fff007819 */ /* 0x001fd6000001141d */
        /* <DEDUP_REMOVED lines=37> */
.L_x_4314:
        /* <DEDUP_REMOVED lines=9> */
.L_x_4315:
        /* <DEDUP_REMOVED lines=9> */
.L_x_4316:
[----:B------:R-:W3:Y:S01]  /*fd20*/  LDL R4, [R1+0x4] ;  /* 0x0000040001047983 */ /* 0x000ee20000100800 */
[----:B012---:R-:W0:Y:S01]  /*fd30*/  LDC R0, c[0x0][0x448] ;  /* 0x00011200ff007b82 */ /* 0x007e220000000800 */
[----:B-----5:R-:W-:Y:S01]  /*fd40*/  IMAD.IADD R28, R28, 0x1, -R31 ;  /* 0x000000011c1c7824 */ /* 0x020fe200078e0a1f */
[----:B------:R-:W-:Y:S01]  /*fd50*/  LOP3.LUT R16, R16, 0xfffffdff, RZ, 0xc0, !PT ;  /* 0xfffffdff10107812 */ /* 0x000fe200078ec0ff */
[----:B------:R-:W-:Y:S01]  /*fd60*/  BSSY B0, `(.L_x_4317) ;  /* 0x0000037000007945 */ /* 0x000fe20003800000 */
[----:B0-----:R-:W-:Y:S01]  /*fd70*/  ISETP.NE.AND P0, PT, R0, 0x1, PT ;  /* 0x000000010000780c */ /* 0x001fe20003f05270 */
[----:B------:R-:W-:-:S04]  /*fd80*/  IMAD.SHL.U32 R0, R25, 0x40, RZ ;  /* 0x0000004019007824 */ /* 0x000fc800078e00ff */
[----:B------:R-:W-:-:S08]  /*fd90*/  VIADD R0, R0, 0x3f ;  /* 0x0000003f00007836 */ /* 0x000fd00000000000 */
[----:B------:R-:W0:Y:S01]  /*fda0*/  @P0 LDC R3, c[0x0][0x44c] ;  /* 0x00011300ff030b82 */ /* 0x000e220000000800 */
[----:B------:R-:W-:-:S07]  /*fdb0*/  @P0 LOP3.LUT R16, R16, 0x200, RZ, 0xfc, !PT ;  /* 0x0000020010100812 */ /* 0x000fce00078efcff */
[----:B------:R-:W1:Y:S01]  /*fdc0*/  @P0 LDC R2, c[0x0][0x450] ;  /* 0x00011400ff020b82 */ /* 0x000e620000000800 */
[----:B0-----:R-:W-:-:S05]  /*fdd0*/  @P0 IMAD.HI.U32 R3, R0, R3, RZ ;  /* 0x0000000300030227 */ /* 0x001fca00078e00ff */
[----:B-1----:R-:W-:Y:S01]  /*fde0*/  @P0 SHF.R.U32.HI R0, RZ, R2, R3 ;  /* 0x00000002ff000219 */ /* 0x002fe20000011603 */
[C---:B------:R-:W-:Y:S01]  /*fdf0*/  VIADD R2, R28.reuse, 0x3f ;  /* 0x0000003f1c027836 */ /* 0x040fe20000000000 */
[----:B---3--:R-:W-:-:S05]  /*fe00*/  IADD3 R3, R28, 0x40, -R4 ;  /* 0x000000401c037810 */ /* 0x008fca0007ffe804 */
[----:B------:R-:W-:-:S05]  /*fe10*/  IMAD.IADD R0, R3, 0x1, R0 ;  /* 0x0000000103007824 */ /* 0x000fca00078e0200 */
[----:B------:R-:W-:-:S04]  /*fe20*/  SHF.R.S32.HI R3, RZ, 0x1f, R0 ;  /* 0x0000001fff037819 */ /* 0x000fc80000011400 */
[----:B------:R-:W-:Y:S02]  /*fe30*/  LEA.HI R0, R3, R0, RZ, 0x6 ;  /* 0x0000000003007211 */ /* 0x000fe400078f30ff */
[----:B------:R-:W-:Y:S02]  /*fe40*/  SHF.R.S32.HI R3, RZ, 0x1f, R2 ;  /* 0x0000001fff037819 */ /* 0x000fe40000011402 */
[----:B------:R-:W-:Y:S02]  /*fe50*/  SHF.R.S32.HI R0, RZ, 0x6, R0 ;  /* 0x00000006ff007819 */ /* 0x000fe40000011400 */
[----:B------:R-:W-:Y:S02]  /*fe60*/  LEA.HI R3, R3, R2, RZ, 0x6 ;  /* 0x0000000203037211 */ /* 0x000fe400078f30ff */
[----:B------:R-:W-:Y:S02]  /*fe70*/  LOP3.LUT R2, R26, 0xff000000, RZ, 0xc0, !PT ;  /* 0xff0000001a027812 */ /* 0x000fe400078ec0ff */
[----:B------:R-:W-:-:S02]  /*fe80*/  SHF.R.S32.HI R3, RZ, 0x6, R3 ;  /* 0x00000006ff037819 */ /* 0x000fc40000011403 */
[----:B------:R-:W-:Y:S02]  /*fe90*/  SHF.R.U32.HI R2, RZ, 0x8, R2 ;  /* 0x00000008ff027819 */ /* 0x000fe40000011602 */
[----:B------:R-:W-:Y:S02]  /*fea0*/  VIMNMX R0, R3, R0, PT ;  /* 0x0000000003007248 */ /* 0x000fe40003fe0100 */
[----:B------:R-:W-:Y:S02]  /*feb0*/  LOP3.LUT R3, R26, 0xff0000, RZ, 0xc0, !PT ;  /* 0x00ff00001a037812 */ /* 0x000fe400078ec0ff */
[----:B------:R-:W-:Y:S02]  /*fec0*/  ISETP.GE.AND P0, PT, R0, 0x1, PT ;  /* 0x000000010000780c */ /* 0x000fe40003f06270 */
[----:B------:R-:W-:Y:S01]  /*fed0*/  LEA.HI R4, R3, R2, RZ, 0x10 ;  /* 0x0000000203047211 */ /* 0x000fe200078f80ff */
[----:B------:R-:W-:-:S10]  /*fee0*/  IMAD.MOV.U32 R2, RZ, RZ, RZ ;  /* 0x000000ffff027224 */ /* 0x000fd400078e00ff */
[----:B------:R-:W-:Y:S05]  /*fef0*/  @!P0 BRA `(.L_x_4318) ;  /* 0x0000000000748947 */ /* 0x000fea0003800000 */
        /* <DEDUP_REMOVED lines=29> */
.L_x_4318:
[----:B------:R-:W-:Y:S05]  /*100d0*/  BSYNC B0 ;  /* 0x0000000000007941 */ /* 0x000fea0003800000 */
.L_x_4317:
        /* <DEDUP_REMOVED lines=24> */
.L_x_4320:
        /* <DEDUP_REMOVED lines=20> */
.L_x_4323:
[----:B------:R-:W-:Y:S05]  /*103a0*/  BSYNC B6 ;  /* 0x0000000000067941 */ /* 0x000fea0003800000 */
.L_x_4322:
        /* <DEDUP_REMOVED lines=20> */
.L_x_4326:
        /* <DEDUP_REMOVED lines=15> */
.L_x_4325:
[----:B------:R-:W-:Y:S05]  /*105e0*/  BSYNC B6 ;  /* 0x0000000000067941 */ /* 0x000fea0003800000 */
.L_x_4324:
[----:B------:R-:W0:Y:S01]  /*105f0*/  S2R R34, SR_TID.X ;  /* 0x0000000000227919 */ /* 0x000e220000002100 */
[----:B------:R-:W-:Y:S01]  /*10600*/  ULDC.64 UR4, c[0x0][0x9f8] ;  /* 0x00027e0000047ab9 */ /* 0x000fe20000000a00 */
[----:B------:R-:W1:Y:S01]  /*10610*/  LDC R20, c[0x0][0x430] ;  /* 0x00010c00ff147b82 */ /* 0x000e620000000800 */
[----:B------:R-:W-:-:S04]  /*10620*/  ISETP.NE.U32.AND P0, PT, RZ, UR4, PT ;  /* 0x00000004ff007c0c */ /* 0x000fc8000bf05070 */
[----:B------:R-:W-:Y:S01]  /*10630*/  ISETP.NE.AND.EX P0, PT, RZ, UR5, PT, P0 ;  /* 0x00000005ff007c0c */ /* 0x000fe2000bf05300 */
[----:B------:R-:W2:-:S12]  /*10640*/  S2R R21, SR_TID.X ;  /* 0x0000000000157919 */ /* 0x000e980000002100 */
[----:B------:R-:W-:Y:S01]  /*10650*/  @P0 IADD3 R2, P1, R19, UR4, RZ ;  /* 0x0000000413020c10 */ /* 0x000fe2000ff3e0ff */
[----:B------:R-:W-:-:S03]  /*10660*/  ULDC UR4, c[0x0][0x320] ;  /* 0x0000c80000047ab9 */ /* 0x000fc60000000800 */
[----:B------:R-:W-:-:S05]  /*10670*/  @P0 IADD3.X R3, R32, UR5, RZ, P1, !PT ;  /* 0x0000000520030c10 */ /* 0x000fca0008ffe4ff */
[----:B------:R3:W5:Y:S01]  /*10680*/  @P0 LDG.E R23, desc[UR50][R2.64] ;  /* 0x0000003202170981 */ /* 0x000762000c1e1900 */
[----:B------:R-:W-:Y:S01]  /*10690*/  LOP3.LUT R16, R16, 0xffffffbf, RZ, 0xc0, !PT ;  /* 0xffffffbf10107812 */ /* 0x000fe200078ec0ff */
[----:B------:R-:W-:Y:S01]  /*106a0*/  UMOV UR5, 0xffffffff ;  /* 0xffffffff00057882 */ /* 0x000fe20000000000 */
[----:B0-----:R-:W-:-:S05]  /*106b0*/  IMAD.SHL.U32 R34, R34, 0x8, RZ ;  /* 0x0000000822227824 */ /* 0x001fca00078e00ff */
[----:B------:R-:W-:Y:S01]  /*106c0*/  LOP3.LUT R34, R34, 0x38, RZ, 0xc0, !PT ;  /* 0x0000003822227812 */ /* 0x000fe200078ec0ff */
[----:B--2---:R-:W-:-:S03]  /*106d0*/  IMAD.SHL.U32 R21, R21, 0x8, RZ ;  /* 0x0000000815157824 */ /* 0x004fc600078e00ff */
[C---:B------:R-:W-:Y:S02]  /*106e0*/  LOP3.LUT R0, R34.reuse, 0x40, RZ, 0xfc, !PT ;  /* 0x0000004022007812 */ /* 0x040fe400078efcff */
[----:B------:R-:W-:Y:S02]  /*106f0*/  LOP3.LUT R4, R34, 0x180, RZ, 0xfc, !PT ;  /* 0x0000018022047812 */ /* 0x000fe400078efcff */
[----:B------:R-:W-:Y:S02]  /*10700*/  ISETP.GE.AND P3, PT, R0, UR4, PT ;  /* 0x0000000400007c0c */ /* 0x000fe4000bf66270 */
[----:B------:R-:W0:Y:S01]  /*10710*/  S2R R0, SR_TID.X ;  /* 0x0000000000007919 */ /* 0x000e220000002100 */
[----:B------:R-:W-:Y:S02]  /*10720*/  LOP3.LUT R34, R34, 0x1c0, RZ, 0xfc, !PT ;  /* 0x000001c022227812 */ /* 0x000fe400078efcff */
[----:B------:R-:W-:Y:S02]  /*10730*/  LOP3.LUT R21, R21, 0x38, RZ, 0xc0, !PT ;  /* 0x0000003815157812 */ /* 0x000fe400078ec0ff */
[----:B------:R-:W-:-:S02]  /*10740*/  ISETP.GE.AND P0, PT, R34, UR4, PT ;  /* 0x0000000422007c0c */ /* 0x000fc4000bf06270 */
[----:B------:R-:W2:Y:S01]  /*10750*/  S2R R34, SR_TID.X ;  /* 0x0000000000227919 */ /* 0x000ea20000002100 */
[----:B------:R-:W-:Y:S02]  /*10760*/  ISETP.GE.AND P2, PT, R21, UR4, PT ;  /* 0x0000000415007c0c */ /* 0x000fe4000bf46270 */
[----:B------:R-:W-:Y:S02]  /*10770*/  ISETP.GE.AND P1, PT, R4, UR4, PT ;  /* 0x0000000404007c0c */ /* 0x000fe4000bf26270 */
[----:B------:R-:W-:Y:S02]  /*10780*/  @P3 LOP3.LUT R16, R16, 0x40, RZ, 0xfc, !PT ;  /* 0x0000004010103812 */ /* 0x000fe400078efcff */
[----:B------:R-:W-:Y:S02]  /*10790*/  SEL R7, RZ, 0x40, P1 ;  /* 0x00000040ff077807 */ /* 0x000fe40000800000 */
[----:B------:R-:W-:Y:S02]  /*107a0*/  LOP3.LUT R16, R16, 0xffffff7f, RZ, 0xc0, !PT ;  /* 0xffffff7f10107812 */ /* 0x000fe400078ec0ff */
[----:B------:R-:W-:-:S03]  /*107b0*/  SEL R8, RZ, 0x80, P0 ;  /* 0x00000080ff087807 */ /* 0x000fc60000000000 */
[----:B------:R-:W-:-:S04]  /*107c0*/  @P2 LOP3.LUT R16, R16, 0x80, RZ, 0xfc, !PT ;  /* 0x0000008010102812 */ /* 0x000fc800078efcff */
[----:B------:R-:W-:Y:S01]  /*107d0*/  LOP3.LUT R16, R16, 0xffffffdf, RZ, 0xc0, !PT ;  /* 0xffffffdf10107812 */ /* 0x000fe200078ec0ff */
[----:B0-----:R-:W-:-:S05]  /*107e0*/  IMAD.SHL.U32 R0, R0, 0x8, RZ ;  /* 0x0000000800007824 */ /* 0x001fca00078e00ff */
[----:B------:R-:W-:Y:S01]  /*107f0*/  LOP3.LUT R0, R0, 0x38, RZ, 0xc0, !PT ;  /* 0x0000003800007812 */ /* 0x000fe200078ec0ff */
[----:B--2---:R-:W-:-:S03]  /*10800*/  IMAD.SHL.U32 R34, R34, 0x8, RZ ;  /* 0x0000000822227824 */ /* 0x004fc600078e00ff */
[----:B------:R-:W-:Y:S02]  /*10810*/  LOP3.LUT R0, R0, 0x80, RZ, 0xfc, !PT ;  /* 0x0000008000007812 */ /* 0x000fe400078efcff */
[----:B------:R-:W-:Y:S02]  /*10820*/  LOP3.LUT R34, R34, 0x38, RZ, 0xc0, !PT ;  /* 0x0000003822227812 */ /* 0x000fe400078ec0ff */
[----:B------:R-:W-:Y:S02]  /*10830*/  ISETP.GE.AND P5, PT, R0, UR4, PT ;  /* 0x0000000400007c0c */ /* 0x000fe4000bfa6270 */
[----:B------:R-:W-:Y:S02]  /*10840*/  LOP3.LUT R34, R34, 0xc0, RZ, 0xfc, !PT ;  /* 0x000000c022227812 */ /* 0x000fe400078efcff */
[----:B------:R-:W-:Y:S02]  /*10850*/  LEA R0, R35, 0xffffffc0, 0x6 ;  /* 0xffffffc023007811 */ /* 0x000fe400078e30ff */
        /* <DEDUP_REMOVED lines=12> */
[----:B-1-3--:R-:W-:Y:S06]  /*10920*/  BRA.DIV UR5, `(.L_x_4327) ;  /* 0x0000004605347947 */ /* 0x00afec000b800000 */
.L_x_4394:
        /* <DEDUP_REMOVED lines=56> */
.L_x_4328:
[----:B------:R-:W-:Y:S01]  /*10cb0*/  IADD3 R28, -R36, R28, -R0 ;  /* 0x0000001c241c7210 */ /* 0x000fe20007ffe900 */
[----:B------:R-:W-:Y:S01]  /*10cc0*/  IMAD R19, R18, 0x8, R17 ;  /* 0x0000000812137824 */ /* 0x000fe200078e0211 */
[----:B------:R-:W-:Y:S01]  /*10cd0*/  SHF.L.U32 R0, R22, 0x1f, RZ ;  /* 0x0000001f16007819 */ /* 0x000fe200000006ff */
[----:B------:R-:W-:Y:S03]  /*10ce0*/  BSSY B0, `(.L_x_4329) ;  /* 0x0000003000007945 */ /* 0x000fe60003800000 */
[----:B------:R-:W0:Y:S02]  /*10cf0*/  SYNCS.PHASECHK.TRANS64.TRYWAIT P0, [R19+URZ+0x28c40], R0 ;  /* 0x028c4000130075a7 */ /* 0x000e24000800017f */
[----:B0-----:R-:W-:Y:S05]  /*10d00*/  @!P0 BRA `(.L_x_4330) ;  /* 0x0000004000708947 */ /* 0x001fea0003800000 */
.L_x_4395:
[----:B------:R-:W-:Y:S05]  /*10d10*/  BSYNC B0 ;  /* 0x0000000000007941 */ /* 0x000fea0003800000 */
.L_x_4329:
        /* <DEDUP_REMOVED lines=63> */
.L_x_4405:
        /* <DEDUP_REMOVED lines=10> */
.L_x_4332:
        /* <DEDUP_REMOVED lines=11> */
.L_x_4333:
        /* <DEDUP_REMOVED lines=39> */
.L_x_4335:
[----:B------:R-:W-:Y:S05]  /*114d0*/  BSYNC B6 ;  /* 0x0000000000067941 */ /* 0x000fea0003800000 */
.L_x_4334:
        /* <DEDUP_REMOVED lines=28> */
[----:B--2---:R-:W-:Y:S02]  /*116a0*/  @P6 SHF.R.U32.HI R4, RZ, R0, R6 ;  /* 0x00000000ff046219 */ /* 0x004fe40000011606 */
        /* <DEDUP_REMOVED lines=55> */
.L_x_4414:
        /* <DEDUP_REMOVED lines=10> */
.L_x_4337:
        /* <DEDUP_REMOVED lines=18> */
.L_x_4415:
[----:B------:R-:W-:Y:S05]  /*11be0*/  BSYNC B0 ;  /* 0x0000000000007941 */ /* 0x000fea0003800000 */
.L_x_4338:
[----:B------:R-:W-:-:S05]  /*11bf0*/  IMAD.U32 R2, RZ, RZ, UR36 ;  /* 0x00000024ff027e24 */ /* 0x000fca000f8e00ff */
[----:B------:R-:W-:-:S13]  /*11c00*/  ISETP.NE.AND P0, PT, R2, 0x3, PT ;  /* 0x000000030200780c */ /* 0x000fda0003f05270 */
[----:B------:R-:W-:Y:S05]  /*11c10*/  @!P0 BRA `(.L_x_4340) ;  /* 0x0000000000048947 */ /* 0x000fea0003800000 */
[----:B------:R-:W-:Y:S01]  /*11c20*/  BPT.TRAP 0x1 ;  /* 0x000000040000795c */ /* 0x000fe20000300000 */
.L_x_4340:
[----:B0-----:R-:W-:Y:S01]  /*11c30*/  SHF.L.U32 R0, R22, 0x1f, RZ ;  /* 0x0000001f16007819 */ /* 0x001fe200000006ff */
[----:B------:R-:W-:Y:S03]  /*11c40*/  BSSY B0, `(.L_x_4341) ;  /* 0x0000003000007945 */ /* 0x000fe60003800000 */
[----:B------:R-:W0:Y:S02]  /*11c50*/  SYNCS.PHASECHK.TRANS64.TRYWAIT P0, [R19+URZ+0x28c60], R0 ;  /* 0x028c6000130075a7 */ /* 0x000e24000800017f */
[----:B0-----:R-:W-:Y:S05]  /*11c60*/  @!P0 BRA `(.L_x_4342) ;  /* 0x0000003c00548947 */ /* 0x001fea0003800000 */
.L_x_4416:
[----:B------:R-:W-:Y:S05]  /*11c70*/  BSYNC B0 ;  /* 0x0000000000007941 */ /* 0x000fea0003800000 */
.L_x_4341:
        /* <DEDUP_REMOVED lines=109> */
.L_x_4426:
        /* <DEDUP_REMOVED lines=34> */
.L_x_4344:
        /* <DEDUP_REMOVED lines=11> */
.L_x_4345:
        /* <DEDUP_REMOVED lines=12> */
.L_x_4360:
        /* <DEDUP_REMOVED lines=41> */
.L_x_4348:
[----:B------:R-:W-:Y:S01]  /*12970*/  IMAD R6, R18, 0x8, R17 ;  /* 0x0000000812067824 */ /* 0x000fe200078e0211 */
[----:B------:R-:W-:Y:S01]  /*12980*/  SHF.L.U32 R19, R22, 0x1f, RZ ;  /* 0x0000001f16137819 */ /* 0x000fe200000006ff */
[----:B------:R-:W-:Y:S01]  /*12990*/  BSSY B1, `(.L_x_4349) ;  /* 0x0000004000017945 */ /* 0x000fe20003800000 */
[----:B------:R-:W-:Y:S02]  /*129a0*/  SHF.R.S32.HI R9, RZ, 0x1f, R5 ;  /* 0x0000001fff097819 */ /* 0x000fe40000011405 */
[----:B------:R-:W0:Y:S02]  /*129b0*/  SYNCS.PHASECHK.TRANS64.TRYWAIT P0, [R6+URZ+0x28c40], R19 ;  /* 0x028c4013060075a7 */ /* 0x000e24000800017f */
[----:B0-----:R-:W-:Y:S05]  /*129c0*/  @!P0 BRA `(.L_x_4350) ;  /* 0x00000038003c8947 */ /* 0x001fea0003800000 */
.L_x_4427:
[----:B------:R-:W-:Y:S05]  /*129d0*/  BSYNC B1 ;  /* 0x0000000000017941 */ /* 0x000fea0003800000 */
.L_x_4349:
        /* <DEDUP_REMOVED lines=40> */
.L_x_4437:
        /* <DEDUP_REMOVED lines=8> */
.L_x_4352:
        /* <DEDUP_REMOVED lines=11> */
.L_x_4353:
[----:B------:R2:W-:Y:S01]  /*12d90*/  SYNCS.ARRIVE.TRANS64.A1T0 RZ, [R6+URZ+0x28c30], RZ ;  /* 0x028c30ff06ff79a7 */ /* 0x0005e2000810003f */
[----:B------:R-:W-:Y:S05]  /*12da0*/  @!P2 BRA `(.L_x_4354) ;  /* 0x000000000004a947 */ /* 0x000fea0003800000 */
[----:B------:R-:W-:Y:S01]  /*12db0*/  BPT.TRAP 0x1 ;  /* 0x000000040000795c */ /* 0x000fe20000300000 */
.L_x_4354:
[----:B------:R-:W3:Y:S01]  /*12dc0*/  SYNCS.PHASECHK.TRANS64.TRYWAIT P0, [R6+URZ+0x28c60], R19 ;  /* 0x028c6013060075a7 */ /* 0x000ee2000800017f */
[----:B------:R-:W-:Y:S04]  /*12dd0*/  BSSY B1, `(.L_x_4355) ;  /* 0x0000002000017945 */ /* 0x000fe80003800000 */
[----:B---3--:R-:W-:Y:S05]  /*12de0*/  @!P0 BRA `(.L_x_4356) ;  /* 0x0000003800648947 */ /* 0x008fea0003800000 */
.L_x_4438:
[----:B------:R-:W-:Y:S05]  /*12df0*/  BSYNC B1 ;  /* 0x0000000000017941 */ /* 0x000fea0003800000 */
.L_x_4355:
        /* <DEDUP_REMOVED lines=79> */
.L_x_4448:
        /* <DEDUP_REMOVED lines=25> */
.L_x_4358:
        /* <DEDUP_REMOVED lines=11> */
.L_x_4359:
[----:B------:R3:W-:Y:S01]  /*13530*/  SYNCS.ARRIVE.TRANS64.A1T0 RZ, [R6+URZ+0x28c50], RZ ;  /* 0x028c50ff06ff79a7 */ /* 0x0007e2000810003f */
[----:B------:R-:W-:Y:S05]  /*13540*/  @P3 BRA `(.L_x_4360) ;  /* 0xfffffff000643947 */ /* 0x000fea000383ffff */
.L_x_4347:
[----:B------:R-:W-:Y:S05]  /*13550*/  BSYNC B0 ;  /* 0x0000000000007941 */ /* 0x000fea0003800000 */
.L_x_4346:
        /* <DEDUP_REMOVED lines=21> */
.L_x_4362:
[----:B------:R-:W-:Y:S05]  /*136b0*/  BSYNC B0 ;  /* 0x0000000000007941 */ /* 0x000fea0003800000 */
.L_x_4361:
[----:B------:R-:W-:-:S07]  /*136c0*/  SEL R18, R18, RZ, P0 ;  /* 0x000000ff12127207 */ /* 0x000fce0000000000 */
.L_x_4321:
[----:B------:R-:W-:Y:S05]  /*136d0*/  BSYNC B7 ;  /* 0x0000000000077941 */ /* 0x000fea0003800000 */
.L_x_4319:
        /* <DEDUP_REMOVED lines=11> */
.L_x_4363:
        /* <DEDUP_REMOVED lines=43> */
.L_x_4458:
[----:B------:R-:W-:Y:S02]  /*13a40*/  ULDC UR4, c[0x0][0xc38] ;  /* 0x00030e0000047ab9 */ /* 0x000fe40000000800 */
[----:B------:R-:W-:-:S04]  /*13a50*/  IMAD.U32 R4, RZ, RZ, UR4 ;  /* 0x00000004ff047e24 */ /* 0x000fc8000f8e00ff */
[----:B--2---:R-:W-:-:S04]  /*13a60*/  IMAD R5, R14, R4, RZ ;  /* 0x000000040e057224 */ /* 0x004fc800078e02ff */
[----:B------:R-:W-:-:S05]  /*13a70*/  IMAD.IADD R6, R6, 0x1, R5 ;  /* 0x0000000106067824 */ /* 0x000fca00078e0205 */
[----:B------:R-:W-:-:S13]  /*13a80*/  ISETP.GT.AND P6, PT, R6, R0, PT ;  /* 0x000000000600720c */ /* 0x000fda0003fc4270 */
[----:B------:R-:W-:Y:S05]  /*13a90*/  @P6 BRA `(.L_x_4366) ;  /* 0x0000000000a46947 */ /* 0x000fea0003800000 */
.L_x_4369:
        /* <DEDUP_REMOVED lines=11> */
[----:B------:R-:W-:Y:S02]  /*13b50*/  IMAD.MOV.U32 R8, RZ, RZ, RZ ;  /* 0x000000ffff087224 */ /* 0x000fe400078e00ff */
[----:B0-----:R-:W-:-:S05]  /*13b60*/  @!P6 IMAD.WIDE R2, R7, 0x4, R2 ;  /* 0x000000040702e825 */ /* 0x001fca00078e0202 */
[----:B------:R2:W3:Y:S02]  /*13b70*/  @!P6 LDG.E R25, desc[UR50][R2.64] ;  /* 0x000000320219e981 */ /* 0x0004e4000c1e1900 */
[----:B--2---:R-:W-:-:S05]  /*13b80*/  @!P6 IMAD.WIDE R2, R7, 0x4, R4 ;  /* 0x000000040702e825 */ /* 0x004fca00078e0204 */
        /* <DEDUP_REMOVED lines=20> */
.L_x_4466:
[----:B------:R-:W-:Y:S02]  /*13cd0*/  ULDC UR4, c[0x0][0xc38] ;  /* 0x00030e0000047ab9 */ /* 0x000fe40000000800 */
[----:B------:R-:W-:-:S04]  /*13ce0*/  IMAD.U32 R4, RZ, RZ, UR4 ;  /* 0x00000004ff047e24 */ /* 0x000fc8000f8e00ff */
[----:B--2---:R-:W-:-:S04]  /*13cf0*/  IMAD R5, R14, R4, RZ ;  /* 0x000000040e057224 */ /* 0x004fc800078e02ff */
[----:B------:R-:W-:-:S05]  /*13d00*/  IMAD.IADD R6, R5, 0x1, R6 ;  /* 0x0000000105067824 */ /* 0x000fca00078e0206 */
[----:B------:R-:W-:-:S13]  /*13d10*/  ISETP.GT.AND P6, PT, R6, R0, PT ;  /* 0x000000000600720c */ /* 0x000fda0003fc4270 */
[----:B------:R-:W-:Y:S05]  /*13d20*/  @!P6 BRA `(.L_x_4369) ;  /* 0xfffffffc005ce947 */ /* 0x000fea000383ffff */
.L_x_4366:
[----:B------:R-:W-:Y:S01]  /*13d30*/  IMAD.IADD R5, R6, 0x1, -R5 ;  /* 0x0000000106057824 */ /* 0x000fe200078e0a05 */
[----:B------:R-:W-:-:S03]  /*13d40*/  UMOV UR4, 0xffffffff ;  /* 0xffffffff00047882 */ /* 0x000fc60000000000 */
[----:B------:R-:W-:-:S05]  /*13d50*/  IMAD R7, R3, R4, R5 ;  /* 0x0000000403077224 */ /* 0x000fca00078e0205 */
[----:B------:R-:W-:Y:S01]  /*13d60*/  ISETP.GT.AND P6, PT, R7, R0, PT ;  /* 0x000000000700720c */ /* 0x000fe20003fc4270 */
[----:B------:R-:W-:-:S12]  /*13d70*/  BRA.DIV UR4, `(.L_x_4370) ;  /* 0x0000003a04607947 */ /* 0x000fd8000b800000 */
[----:B------:R-:W-:-:S04]  /*13d80*/  VOTE.ANY R2, PT, !P6 ;  /* 0x0000000000027806 */ /* 0x000fc800070e0100 */
[----:B------:R-:W2:Y:S02]  /*13d90*/  POPC R12, R2 ;  /* 0x00000002000c7309 */ /* 0x000ea40000000000 */
[----:B--2---:R2:W3:Y:S01]  /*13da0*/  SHFL.IDX PT, R25, R25, R12, 0x1f ;  /* 0x00001f0c19197589 */ /* 0x0044e200000e0000 */
[----:B------:R-:W-:-:S03]  /*13db0*/  IMAD.IADD R27, R12, 0x1, R27 ;  /* 0x000000010c1b7824 */ /* 0x000fc600078e021b */
[----:B------:R2:W4:Y:S04]  /*13dc0*/  SHFL.IDX PT, R8, R8, R12, 0x1f ;  /* 0x00001f0c08087589 */ /* 0x00052800000e0000 */
.L_x_4471:
[----:B------:R-:W-:-:S13]  /*13dd0*/  ISETP.NE.AND P0, PT, R2, RZ, PT ;  /* 0x000000ff0200720c */ /* 0x000fda0003f05270 */
[----:B------:R-:W-:Y:S05]  /*13de0*/  @!P0 BRA `(.L_x_4371) ;  /* 0x0000000000108947 */ /* 0x000fea0003800000 */
[----:B------:R-:W-:Y:S01]  /*13df0*/  UMOV UR4, 0xffffffff ;  /* 0xffffffff00047882 */ /* 0x000fe20000000000 */
[----:B--2---:R-:W-:Y:S02]  /*13e00*/  VIADD R12, R12, 0xffffffff ;  /* 0xffffffff0c0c7836 */ /* 0x004fe40000000000 */
[----:B------:R-:W-:Y:S05]  /*13e10*/  BRA.DIV UR4, `(.L_x_4372) ;  /* 0x0000003a04947947 */ /* 0x000fea000b800000 */
[----:B------:R2:W0:Y:S02]  /*13e20*/  SHFL.IDX PT, R24, R3, R12, 0x1f ;  /* 0x00001f0c03187589 */ /* 0x00042400000e0000 */
.L_x_4371:
[----:B----4-:R-:W-:Y:S01]  /*13e30*/  ISETP.NE.AND P0, PT, R8, 0x1, PT ;  /* 0x000000010800780c */ /* 0x010fe20003f05270 */
[----:B0-----:R-:W-:-:S04]  /*13e40*/  IMAD R24, R24, R4, R5 ;  /* 0x0000000418187224 */ /* 0x001fc800078e0205 */
[----:B------:R-:W-:-:S08]  /*13e50*/  IMAD.IADD R0, R0, 0x1, -R24 ;  /* 0x0000000100007824 */ /* 0x000fd000078e0a18 */
[----:B------:R-:W-:Y:S05]  /*13e60*/  @!P0 BRA `(.L_x_4373) ;  /* 0x0000000000dc8947 */ /* 0x000fea0003800000 */
[----:B---3--:R-:W-:Y:S02]  /*13e70*/  IABS R4, R25 ;  /* 0x0000001900047213 */ /* 0x008fe40000000000 */
[----:B------:R-:W-:Y:S02]  /*13e80*/  IABS R5, R8 ;  /* 0x0000000800057213 */ /* 0x000fe40000000000 */
[----:B------:R-:W0:Y:S08]  /*13e90*/  I2F.RP R6, R4 ;  /* 0x0000000400067306 */ /* 0x000e300000209400 */
[----:B------:R-:W3:Y:S08]  /*13ea0*/  I2F.RP R9, R5 ;  /* 0x0000000500097306 */ /* 0x000ef00000209400 */
[----:B0-----:R-:W0:Y:S08]  /*13eb0*/  MUFU.RCP R6, R6 ;  /* 0x0000000600067308 */ /* 0x001e300000001000 */
[----:B---3--:R-:W-:Y:S01]  /*13ec0*/  MUFU.RCP R9, R9 ;  /* 0x0000000900097308 */ /* 0x008fe20000001000 */
[----:B0-----:R-:W-:-:S07]  /*13ed0*/  VIADD R2, R6, 0xffffffe ;  /* 0x0ffffffe06027836 */ /* 0x001fce0000000000 */
[----:B--2---:R0:W2:Y:S02]  /*13ee0*/  F2I.FTZ.U32.TRUNC.NTZ R3, R2 ;  /* 0x0000000200037305 */ /* 0x0040a4000021f000 */
[----:B0-----:R-:W-:Y:S02]  /*13ef0*/  IMAD.MOV.U32 R2, RZ, RZ, RZ ;  /* 0x000000ffff027224 */ /* 0x001fe400078e00ff */
[----:B--2---:R-:W-:-:S04]  /*13f00*/  IMAD.MOV R7, RZ, RZ, -R3 ;  /* 0x000000ffff077224 */ /* 0x004fc800078e0a03 */
        /* <DEDUP_REMOVED lines=45> */
.L_x_4373:
[----:B--2---:R-:W0:Y:S02]  /*141e0*/  LDC.64 R2, c[0x0][0xc90] ;  /* 0x00032400ff027b82 */ /* 0x004e240000000a00 */
[----:B0-----:R-:W-:-:S05]  /*141f0*/  IMAD.WIDE R2, R27, 0x4, R2 ;  /* 0x000000041b027825 */ /* 0x001fca00078e0202 */
[----:B------:R0:W3:Y:S02]  /*14200*/  LDG.E R6, desc[UR50][R2.64] ;  /* 0x0000003202067981 */ /* 0x0000e4000c1e1900 */
[----:B0-----:R-:W-:Y:S02]  /*14210*/  IMAD.MOV.U32 R2, RZ, RZ, RZ ;  /* 0x000000ffff027224 */ /* 0x001fe400078e00ff */
[----:B---3--:R-:W-:-:S05]  /*14220*/  IMAD R5, R25, R6, RZ ;  /* 0x0000000619057224 */ /* 0x008fca00078e02ff */
        /* <DEDUP_REMOVED lines=33> */
[----:B------:R0:W2:Y:S02]  /*14440*/  F2I.FTZ.U32.TRUNC.NTZ R3, R2 ;  /* 0x0000000200037305 */ /* 0x0000a4000021f000 */
[----:B0-----:R-:W-:Y:S02]  /*14450*/  IMAD.MOV.U32 R2, RZ, RZ, RZ ;  /* 0x000000ffff027224 */ /* 0x001fe400078e00ff */
[----:B--2---:R-:W-:-:S04]  /*14460*/  IMAD.MOV R5, RZ, RZ, -R3 ;  /* 0x000000ffff057224 */ /* 0x004fc800078e0a03 */
        /* <DEDUP_REMOVED lines=19> */
.L_x_4374:
[----:B------:R-:W-:-:S05]  /*145a0*/  LOP3.LUT R0, RZ, R3, RZ, 0x33, !PT ;  /* 0x00000003ff007212 */ /* 0x000fca00078e33ff */
[----:B------:R-:W-:Y:S01]  /*145b0*/  IMAD.IADD R25, R25, 0x1, R0 ;  /* 0x0000000119197824 */ /* 0x000fe200078e0200 */
[----:B------:R-:W-:Y:S06]  /*145c0*/  BRA `(.L_x_4375) ;  /* 0x00000000001c7947 */ /* 0x000fec0003800000 */
.L_x_4367:
[----:B------:R-:W-:Y:S01]  /*145d0*/  UMOV UR4, URZ ;  /* 0x0000003f00047c82 */ /* 0x000fe20008000000 */
[----:B------:R-:W-:Y:S01]  /*145e0*/  UMOV UR5, URZ ;  /* 0x0000003f00057c82 */ /* 0x000fe20008000000 */
[----:B------:R-:W-:Y:S01]  /*145f0*/  ULDC UR6, c[0x0][0xc3c] ;  /* 0x00030f0000067ab9 */ /* 0x000fe20000000800 */
[----:B------:R-:W-:Y:S02]  /*14600*/  IMAD.MOV.U32 R24, RZ, RZ, R0 ;  /* 0x000000ffff187224 */ /* 0x000fe400078e0000 */
[----:B------:R-:W-:Y:S02]  /*14610*/  IMAD.U32 R25, RZ, RZ, UR4 ;  /* 0x00000004ff197e24 */ /* 0x000fe4000f8e00ff */
[----:B------:R-:W-:Y:S02]  /*14620*/  IMAD.U32 R26, RZ, RZ, UR5 ;  /* 0x00000005ff1a7e24 */ /* 0x000fe4000f8e00ff */
[----:B------:R-:W-:-:S07]  /*14630*/  IMAD.U32 R27, RZ, RZ, UR6 ;  /* 0x00000006ff1b7e24 */ /* 0x000fce000f8e00ff */
.L_x_4375:
        /* <DEDUP_REMOVED lines=10> */
.L_x_4364:
[----:B------:R-:W-:Y:S02]  /*146e0*/  ULDC UR4, c[0x0][0xc3c] ;  /* 0x00030f0000047ab9 */ /* 0x000fe40000000800 */
[----:B0-----:R-:W-:-:S13]  /*146f0*/  ISETP.GE.AND P0, PT, R27, UR4, PT ;  /* 0x000000041b007c0c */ /* 0x001fda000bf06270 */
[----:B------:R-:W-:Y:S05]  /*14700*/  @!P0 BRA `(.L_x_4376) ;  /* 0xffffffb0007c8947 */ /* 0x000fea000383ffff */
[----:B------:R-:W-:Y:S05]  /*14710*/  BSYNC B8 ;  /* 0x0000000000087941 */ /* 0x000fea0003800000 */
.L_x_4313:
        /* <DEDUP_REMOVED lines=12> */
.L_x_4474:
[----:B------:R-:W-:Y:S05]  /*147e0*/  BSYNC B0 ;  /* 0x0000000000007941 */ /* 0x000fea0003800000 */
.L_x_4377:
[----:B------:R-:W-:-:S03]  /*147f0*/  UMOV UR4, 0xffffffff ;  /* 0xffffffff00047882 */ /* 0x000fc60000000000 */
[----:B------:R-:W-:Y:S05]  /*14800*/  BRA.DIV UR4, `(.L_x_4379) ;  /* 0x0000003204547947 */ /* 0x000fea000b800000 */
[----:B0-----:R-:W0:Y:S02]  /*14810*/  S2R R0, SR_TID.X ;  /* 0x0000000000007919 */ /* 0x001e240000002100 */
[----:B0-----:R-:W-:-:S04]  /*14820*/  SHF.R.U32.HI R0, RZ, 0x5, R0 ;  /* 0x00000005ff007819 */ /* 0x001fc80000011600 */
[----:B------:R-:W-:-:S05]  /*14830*/  LOP3.LUT R0, R0, 0x3, RZ, 0xc0, !PT ;  /* 0x0000000300007812 */ /* 0x000fca00078ec0ff */
[----:B------:R0:W1:Y:S02]  /*14840*/  SHFL.IDX PT, R14, R0, RZ, 0x1f ;  /* 0x00001fff000e7589 */ /* 0x00006400000e0000 */
.L_x_4477:
[----:B-1----:R-:W-:Y:S01]  /*14850*/  ISETP.NE.AND P0, PT, R14, RZ, PT ;  /* 0x000000ff0e00720c */ /* 0x002fe20003f05270 */
[----:B------:R-:W-:-:S12]  /*14860*/  BSSY B0, `(.L_x_4380) ;  /* 0x0000024000007945 */ /* 0x000fd80003800000 */
[----:B------:R-:W-:Y:S05]  /*14870*/  @P0 BRA `(.L_x_4381) ;  /* 0x0000000000880947 */ /* 0x000fea0003800000 */
[----:B------:R-:W-:-:S03]  /*14880*/  UMOV UR4, 0xffffffff ;  /* 0xffffffff00047882 */ /* 0x000fc60000000000 */
[----:B------:R-:W-:Y:S05]  /*14890*/  BRA.DIV UR4, `(.L_x_4382) ;  /* 0x0000003204647947 */ /* 0x000fea000b800000 */
[----:B------:R-:W-:-:S13]  /*148a0*/  ELECT P6, URZ, PT ;  /* 0x00000000003f782f */ /* 0x000fda00038c0000 */
.L_x_4480:
[----:B------:R-:W-:Y:S05]  /*148b0*/  @!P6 BRA `(.L_x_4381) ;  /* 0x000000000078e947 */ /* 0x000fea0003800000 */
[----:B------:R-:W-:-:S06]  /*148c0*/  ULOP3.LUT UR4, UR38, 0x2, URZ, 0xfc, !UPT ;  /* 0x0000000226047892 */ /* 0x000fcc000f8efc3f */
[----:B0-----:R-:W-:-:S05]  /*148d0*/  IMAD.U32 R0, RZ, RZ, UR4 ;  /* 0x00000004ff007e24 */ /* 0x001fca000f8e00ff */
[----:B------:R-:W-:-:S13]  /*148e0*/  ISETP.NE.AND P0, PT, R0, 0x3, PT ;  /* 0x000000030000780c */ /* 0x000fda0003f05270 */
[----:B------:R-:W-:Y:S05]  /*148f0*/  @!P0 BRA `(.L_x_4383) ;  /* 0x0000000000048947 */ /* 0x000fea0003800000 */
[----:B------:R-:W-:Y:S01]  /*14900*/  BPT.TRAP 0x1 ;  /* 0x000000040000795c */ /* 0x000fe20000300000 */
.L_x_4383:
[----:B------:R-:W-:Y:S01]  /*14910*/  IMAD R5, R18, 0x8, R7 ;  /* 0x0000000812057824 */ /* 0x000fe200078e0207 */
[----:B------:R-:W-:Y:S01]  /*14920*/  SHF.L.U32 R0, R22, 0x1f, RZ ;  /* 0x0000001f16007819 */ /* 0x000fe200000006ff */
[----:B------:R-:W-:-:S03]  /*14930*/  VIADD R18, R18, 0x1 ;  /* 0x0000000112127836 */ /* 0x000fc60000000000 */
[----:B------:R-:W0:Y:S02]  /*14940*/  SYNCS.PHASECHK.TRANS64.TRYWAIT P1, [R5+URZ+0x28c40], R0 ;  /* 0x028c4000050075a7 */ /* 0x000e24000802017f */
[----:B------:R-:W-:-:S04]  /*14950*/  ISETP.NE.AND P2, PT, R18, 0x2, PT ;  /* 0x000000021200780c */ /* 0x000fc80003f45270 */
[----:B------:R-:W-:Y:S01]  /*14960*/  SEL R3, RZ, 0x1, P2 ;  /* 0x00000001ff037807 */ /* 0x000fe20001000000 */
[----:B0-----:R-:W-:Y:S08]  /*14970*/  @!P1 BRA `(.L_x_4384) ;  /* 0x00000030004c9947 */ /* 0x001ff00003800000 */
.L_x_4481:
[----:B------:R-:W-:Y:S02]  /*14980*/  SEL R18, R18, RZ, P2 ;  /* 0x000000ff12127207 */ /* 0x000fe40001000000 */
[----:B------:R-:W-:Y:S01]  /*14990*/  LOP3.LUT R2, R22, R3, RZ, 0x3c, !PT ;  /* 0x0000000316027212 */ /* 0x000fe200078e3cff */
[----:B------:R-:W-:Y:S06]  /*149a0*/  @!P0 BRA `(.L_x_4385) ;  /* 0x0000000000048947 */ /* 0x000fec0003800000 */
[----:B------:R-:W-:Y:S01]  /*149b0*/  BPT.TRAP 0x1 ;  /* 0x000000040000795c */ /* 0x000fe20000300000 */
.L_x_4385:
[----:B------:R-:W-:Y:S01]  /*149c0*/  IMAD R3, R18, 0x8, R7 ;  /* 0x0000000812037824 */ /* 0x000fe200078e0207 */
[----:B------:R-:W-:-:S04]  /*149d0*/  SHF.L.U32 R2, R2, 0x1f, RZ ;  /* 0x0000001f02027819 */ /* 0x000fc800000006ff */
[----:B------:R-:W1:Y:S02]  /*149e0*/  SYNCS.PHASECHK.TRANS64.TRYWAIT P1, [R3+URZ+0x28c40], R2 ;  /* 0x028c4002030075a7 */ /* 0x000e64000802017f */
[----:B-1----:R-:W-:Y:S05]  /*149f0*/  @!P1 BRA `(.L_x_4386) ;  /* 0x0000003000409947 */ /* 0x002fea0003800000 */
.L_x_4482:
[----:B------:R-:W-:Y:S05]  /*14a00*/  @!P0 BRA `(.L_x_4387) ;  /* 0x0000000000048947 */ /* 0x000fea0003800000 */
[----:B------:R-:W-:Y:S01]  /*14a10*/  BPT.TRAP 0x1 ;  /* 0x000000040000795c */ /* 0x000fe20000300000 */
.L_x_4387:
[----:B------:R-:W5:Y:S02]  /*14a20*/  SYNCS.PHASECHK.TRANS64.TRYWAIT P1, [R5+URZ+0x28c60], R0 ;  /* 0x028c6000050075a7 */ /* 0x000f64000802017f */
[----:B-----5:R-:W-:Y:S05]  /*14a30*/  @!P1 BRA `(.L_x_4388) ;  /* 0x0000003000449947 */ /* 0x020fea0003800000 */
.L_x_4483:
[----:B------:R-:W-:Y:S05]  /*14a40*/  @!P0 BRA `(.L_x_4389) ;  /* 0x0000000000048947 */ /* 0x000fea0003800000 */
[----:B------:R-:W-:Y:S01]  /*14a50*/  BPT.TRAP 0x1 ;  /* 0x000000040000795c */ /* 0x000fe20000300000 */
.L_x_4389:
[----:B------:R0:W0:Y:S02]  /*14a60*/  SYNCS.PHASECHK.TRANS64.TRYWAIT P0, [R3+URZ+0x28c60], R2 ;  /* 0x028c6002030075a7 */ /* 0x000024000800017f */
[----:B0-----:R-:W-:Y:S05]  /*14a70*/  @!P0 NANOSLEEP.SYNCS 0x989680 ;  /* 0x009896800000895d */ /* 0x001fea0003900000 */
[----:B------:R-:W0:Y:S02]  /*14a80*/  @!P0 SYNCS.PHASECHK.TRANS64 P0, [R3+URZ+0x28c60], R2 ;  /* 0x028c6002030085a7 */ /* 0x000e24000800007f */
[----:B0-----:R-:W-:Y:S05]  /*14a90*/  @!P0 BRA `(.L_x_4389) ;  /* 0xfffffffc00f08947 */ /* 0x001fea000383ffff */
.L_x_4381:
[----:B------:R-:W-:Y:S05]  /*14aa0*/  BSYNC B0 ;  /* 0x0000000000007941 */ /* 0x000fea0003800000 */
.L_x_4380:
[----:B------:R-:W-:Y:S05]  /*14ab0*/  EXIT ;  /* 0x000000000000794d */ /* 0x000fea0003800000 */
.L_x_4242:
[----:B0-----:R-:W-:-:S04]  /*14ac0*/  IMAD.U32 R3, RZ, RZ, UR23 ;  /* 0x00000017ff037e24 */ /* 0x001fc8000f8e00ff */
[----:B------:R0:W1:Y:S03]  /*14ad0*/  SYNCS.PHASECHK.TRANS64.TRYWAIT P1, [R3+URZ+0x28c50], R0 ;  /* 0x028c5000030075a7 */ /* 0x000066000802017f */
[----:B-1----:R-:W-:Y:S05]  /*14ae0*/  @!P1 NANOSLEEP.SYNCS 0x989680 ;  /* 0x009896800000995d */ /* 0x002fea0003900000 */
[----:B------:R-:W1:Y:S02]  /*14af0*/  @!P1 SYNCS.PHASECHK.TRANS64 P1, [R3+URZ+0x28c50], R0 ;  /* 0x028c5000030095a7 */ /* 0x000e64000802007f */
[----:B-1----:R-:W-:Y:S05]  /*14b00*/  @!P1 BRA `(.L_x_4242) ;  /* 0xfffffffc00ec9947 */ /* 0x002fea000383ffff */
[----:B------:R-:W-:Y:S05]  /*14b10*/  BRA `(.L_x_4390) ;  /* 0xfffffed400a47947 */ /* 0x000fea000383ffff */
.L_x_4248:
[----:B-1----:R-:W-:-:S04]  /*14b20*/  IMAD.U32 R3, RZ, RZ, UR23 ;  /* 0x00000017ff037e24 */ /* 0x002fc8000f8e00ff */
[----:B------:R1:W2:Y:S03]  /*14b30*/  SYNCS.PHASECHK.TRANS64.TRYWAIT P1, [R3+URZ+0x28c50], R0 ;  /* 0x028c5000030075a7 */ /* 0x0002a6000802017f */
[----:B--2---:R-:W-:Y:S05]  /*14b40*/  @!P1 NANOSLEEP.SYNCS 0x989680 ;  /* 0x009896800000995d */ /* 0x004fea0003900000 */
[----:B------:R-:W2:Y:S02]  /*14b50*/  @!P1 SYNCS.PHASECHK.TRANS64 P1, [R3+URZ+0x28c50], R0 ;  /* 0x028c5000030095a7 */ /* 0x000ea4000802007f */
[----:B--2---:R-:W-:Y:S05]  /*14b60*/  @!P1 BRA `(.L_x_4248) ;  /* 0xfffffffc00ec9947 */ /* 0x004fea000383ffff */
[----:B------:R-:W-:Y:S05]  /*14b70*/  BRA `(.L_x_4247) ;  /* 0xfffffee000a87947 */ /* 0x000fea000383ffff */
.L_x_4253:
[----:B0-----:R-:W-:-:S04]  /*14b80*/  IMAD.U32 R3, RZ, RZ, UR40 ;  /* 0x00000028ff037e24 */ /* 0x001fc8000f8e00ff */
[----:B------:R0:W1:Y:S03]  /*14b90*/  SYNCS.PHASECHK.TRANS64.TRYWAIT P1, [R3+URZ+0x28c00], R0 ;  /* 0x028c0000030075a7 */ /* 0x000066000802017f */
[----:B-1----:R-:W-:Y:S05]  /*14ba0*/  @!P1 NANOSLEEP.SYNCS 0x989680 ;  /* 0x009896800000995d */ /* 0x002fea0003900000 */
[----:B------:R-:W1:Y:S02]  /*14bb0*/  @!P1 SYNCS.PHASECHK.TRANS64 P1, [R3+URZ+0x28c00], R0 ;  /* 0x028c0000030095a7 */ /* 0x000e64000802007f */
[----:B-1----:R-:W-:Y:S05]  /*14bc0*/  @!P1 BRA `(.L_x_4253) ;  /* 0xfffffffc00ec9947 */ /* 0x002fea000383ffff */
[----:B------:R-:W-:Y:S05]  /*14bd0*/  BRA `(.L_x_4391) ;  /* 0xfffffef400f87947 */ /* 0x000fea000383ffff */
.L_x_4257:
[----:B--2---:R2:W3:Y:S02]  /*14be0*/  SYNCS.PHASECHK.TRANS64.TRYWAIT P1, [R7+URZ+0x28c30], R8 ;  /* 0x028c3008070075a7 */ /* 0x0044e4000802017f */
[----:B---3--:R-:W-:Y:S05]  /*14bf0*/  @!P1 NANOSLEEP.SYNCS 0x989680 ;  /* 0x009896800000995d */ /* 0x008fea0003900000 */
[----:B------:R-:W3:Y:S02]  /*14c00*/  @!P1 SYNCS.PHASECHK.TRANS64 P1, [R7+URZ+0x28c30], R8 ;  /* 0x028c3008070095a7 */ /* 0x000ee4000802007f */
[----:B---3--:R-:W-:Y:S05]  /*14c10*/  @!P1 BRA `(.L_x_4257) ;  /* 0xfffffffc00f09947 */ /* 0x008fea000383ffff */
[----:B------:R-:W-:Y:S05]  /*14c20*/  BRA `(.L_x_4256) ;  /* 0xfffffef800147947 */ /* 0x000fea000383ffff */
.L_x_4262:
[----:B---3--:R3:W0:Y:S02]  /*14c30*/  SYNCS.PHASECHK.TRANS64.TRYWAIT P1, [R7+URZ+0x28c50], R8 ;  /* 0x028c5008070075a7 */ /* 0x008624000802017f */
[----:B0-----:R-:W-:Y:S05]  /*14c40*/  @!P1 NANOSLEEP.SYNCS 0x989680 ;  /* 0x009896800000995d */ /* 0x001fea0003900000 */
[----:B------:R-:W0:Y:S02]  /*14c50*/  @!P1 SYNCS.PHASECHK.TRANS64 P1, [R7+URZ+0x28c50], R8 ;  /* 0x028c5008070095a7 */ /* 0x000e24000802007f */
[----:B0-----:R-:W-:Y:S05]  /*14c60*/  @!P1 BRA `(.L_x_4262) ;  /* 0xfffffffc00f09947 */ /* 0x001fea000383ffff */
[----:B------:R-:W-:Y:S05]  /*14c70*/  BRA `(.L_x_4261) ;  /* 0xffffff08009c7947 */ /* 0x000fea000383ffff */
.L_x_4268:
[----:B-1----:R-:W-:-:S04]  /*14c80*/  IMAD.U32 R6, RZ, RZ, UR23 ;  /* 0x00000017ff067e24 */ /* 0x002fc8000f8e00ff */
[----:B------:R1:W2:Y:S03]  /*14c90*/  SYNCS.PHASECHK.TRANS64.TRYWAIT P1, [R6+URZ+0x28c30], R7 ;  /* 0x028c3007060075a7 */ /* 0x0002a6000802017f */
[----:B--2---:R-:W-:Y:S05]  /*14ca0*/  @!P1 NANOSLEEP.SYNCS 0x989680 ;  /* 0x009896800000995d */ /* 0x004fea0003900000 */
[----:B------:R-:W2:Y:S02]  /*14cb0*/  @!P1 SYNCS.PHASECHK.TRANS64 P1, [R6+URZ+0x28c30], R7 ;  /* 0x028c3007060095a7 */ /* 0x000ea4000802007f */
[----:B--2---:R-:W-:Y:S05]  /*14cc0*/  @!P1 BRA `(.L_x_4268) ;  /* 0xfffffffc00ec9947 */ /* 0x004fea000383ffff */
[----:B------:R-:W-:Y:S05]  /*14cd0*/  BRA `(.L_x_4267) ;  /* 0xffffff0c00ac7947 */ /* 0x000fea000383ffff */
.L_x_4273:
[----:B---3--:R-:W-:-:S04]  /*14ce0*/  IMAD.U32 R8, RZ, RZ, UR23 ;  /* 0x00000017ff087e24 */ /* 0x008fc8000f8e00ff */
[----:B------:R3:W4:Y:S03]  /*14cf0*/  SYNCS.PHASECHK.TRANS64.TRYWAIT P1, [R8+URZ+0x28c50], R7 ;  /* 0x028c5007080075a7 */ /* 0x000726000802017f */
[----:B----4-:R-:W-:Y:S05]  /*14d00*/  @!P1 NANOSLEEP.SYNCS 0x989680 ;  /* 0x009896800000995d */ /* 0x010fea0003900000 */
[----:B------:R-:W4:Y:S02]  /*14d10*/  @!P1 SYNCS.PHASECHK.TRANS64 P1, [R8+URZ+0x28c50], R7 ;  /* 0x028c5007080095a7 */ /* 0x000f24000802007f */
[----:B----4-:R-:W-:Y:S05]  /*14d20*/  @!P1 BRA `(.L_x_4273) ;  /* 0xfffffffc00ec9947 */ /* 0x010fea000383ffff */
[----:B------:R-:W-:Y:S05]  /*14d30*/  BRA `(.L_x_4272) ;  /* 0xffffff28004c7947 */ /* 0x000fea000383ffff */
.L_x_4280:
[----:B-1----:R-:W-:-:S04]  /*14d40*/  IMAD.U32 R6, RZ, RZ, UR22 ;  /* 0x00000016ff067e24 */ /* 0x002fc8000f8e00ff */
[----:B------:R1:W2:Y:S03]  /*14d50*/  SYNCS.PHASECHK.TRANS64.TRYWAIT P1, [R6+URZ+0x28c30], R7 ;  /* 0x028c3007060075a7 */ /* 0x0002a6000802017f */
[----:B--2---:R-:W-:Y:S05]  /*14d60*/  @!P1 NANOSLEEP.SYNCS 0x989680 ;  /* 0x009896800000995d */ /* 0x004fea0003900000 */
[----:B------:R-:W2:Y:S02]  /*14d70*/  @!P1 SYNCS.PHASECHK.TRANS64 P1, [R6+URZ+0x28c30], R7 ;  /* 0x028c3007060095a7 */ /* 0x000ea4000802007f */
[----:B--2---:R-:W-:Y:S05]  /*14d80*/  @!P1 BRA `(.L_x_4280) ;  /* 0xfffffffc00ec9947 */ /* 0x004fea000383ffff */
[----:B------:R-:W-:Y:S05]  /*14d90*/  BRA `(.L_x_4279) ;  /* 0xffffff2c00407947 */ /* 0x000fea000383ffff */
.L_x_4285:
[----:B---3--:R-:W-:-:S04]  /*14da0*/  IMAD.U32 R8, RZ, RZ, UR22 ;  /* 0x00000016ff087e24 */ /* 0x008fc8000f8e00ff */
[----:B------:R3:W4:Y:S03]  /*14db0*/  SYNCS.PHASECHK.TRANS64.TRYWAIT P1, [R8+URZ+0x28c50], R7 ;  /* 0x028c5007080075a7 */ /* 0x000726000802017f */
[----:B----4-:R-:W-:Y:S05]  /*14dc0*/  @!P1 NANOSLEEP.SYNCS 0x989680 ;  /* 0x009896800000995d */ /* 0x010fea0003900000 */
[----:B------:R-:W4:Y:S02]  /*14dd0*/  @!P1 SYNCS.PHASECHK.TRANS64 P1, [R8+URZ+0x28c50], R7 ;  /* 0x028c5007080095a7 */ /* 0x000f24000802007f */
[----:B----4-:R-:W-:Y:S05]  /*14de0*/  @!P1 BRA `(.L_x_4285) ;  /* 0xfffffffc00ec9947 */ /* 0x010fea000383ffff */
[----:B------:R-:W-:Y:S05]  /*14df0*/  BRA `(.L_x_4284) ;  /* 0xffffff4000607947 */ /* 0x000fea000383ffff */
.L_x_4327:
        /* <DEDUP_REMOVED lines=11> */
.L_x_4393:
[----:B------:R-:W-:Y:S05]  /*14eb0*/  BSYNC B0 ;  /* 0x0000000000007941 */ /* 0x000fea0003800000 */
.L_x_4392:
[----:B------:R-:W-:Y:S05]  /*14ec0*/  BRA `(.L_x_4394) ;  /* 0xffffffb800987947 */ /* 0x000fea000383ffff */
.L_x_4330:
[----:B0-----:R0:W1:Y:S02]  /*14ed0*/  SYNCS.PHASECHK.TRANS64.TRYWAIT P0, [R19+URZ+0x28c40], R0 ;  /* 0x028c4000130075a7 */ /* 0x001064000800017f */
[----:B-1----:R-:W-:Y:S05]  /*14ee0*/  @!P0 NANOSLEEP.SYNCS 0x989680 ;  /* 0x009896800000895d */ /* 0x002fea0003900000 */
[----:B------:R-:W1:Y:S02]  /*14ef0*/  @!P0 SYNCS.PHASECHK.TRANS64 P0, [R19+URZ+0x28c40], R0 ;  /* 0x028c4000130085a7 */ /* 0x000e64000800007f */
[----:B-1----:R-:W-:Y:S05]  /*14f00*/  @!P0 BRA `(.L_x_4330) ;  /* 0xfffffffc00f08947 */ /* 0x002fea000383ffff */
[----:B------:R-:W-:Y:S05]  /*14f10*/  BRA `(.L_x_4395) ;  /* 0xffffffbc007c7947 */ /* 0x000fea000383ffff */
.L_x_4331:
        /* <DEDUP_REMOVED lines=8> */
.L_x_4397:
[----:B------:R-:W-:Y:S05]  /*14fa0*/  BSYNC B0 ;  /* 0x0000000000007941 */ /* 0x000fea0003800000 */
.L_x_4396:
        /* <DEDUP_REMOVED lines=9> */
.L_x_4398:
[----:B------:R-:W-:Y:S02]  /*15040*/  IMAD.MOV.U32 R13, RZ, RZ, R5 ;  /* 0x000000ffff0d7224 */ /* 0x000fe400078e0005 */
[----:B------:R-:W-:Y:S02]  /*15050*/  IMAD.MOV.U32 R12, RZ, RZ, 0x1 ;  /* 0x00000001ff0c7424 */ /* 0x000fe400078e00ff */
[----:B------:R-:W-:-:S07]  /*15060*/  IMAD.MOV.U32 R3, RZ, RZ, R14 ;  /* 0x000000ffff037224 */ /* 0x000fce00078e000e */
[----:B------:R-:W-:Y:S05]  /*15070*/  WARPSYNC.COLLECTIVE R15, `(.L_x_4399) ;  /* 0x000000000f087348 */ /* 0x000fea0003c00000 */
[----:B------:R0:W1:Y:S02]  /*15080*/  SHFL.IDX P6, R14, R13, R12, R11 ;  /* 0x0000000c0d0e7389 */ /* 0x00006400000c000b */
[----:B01----:R-:W-:Y:S01]  /*15090*/  ENDCOLLECTIVE ;  /* 0x000000000000791b */ /* 0x003fe20003800000 */
.L_x_4399:
        /* <DEDUP_REMOVED lines=15> */
.L_x_4400:
[----:B------:R-:W-:Y:S02]  /*15190*/  @P0 IMAD R6, R4, 0x2, R17 ;  /* 0x0000000204060824 */ /* 0x000fe400078e0211 */
[----:B------:R-:W-:Y:S02]  /*151a0*/  IMAD.MOV.U32 R13, RZ, RZ, R5 ;  /* 0x000000ffff0d7224 */ /* 0x000fe400078e0005 */
[----:B------:R-:W-:Y:S02]  /*151b0*/  IMAD.MOV.U32 R12, RZ, RZ, 0x2 ;  /* 0x00000002ff0c7424 */ /* 0x000fe400078e00ff */
[----:B------:R-:W-:-:S07]  /*151c0*/  IMAD.MOV.U32 R3, RZ, RZ, R14 ;  /* 0x000000ffff037224 */ /* 0x000fce00078e000e */
[----:B------:R-:W-:Y:S05]  /*151d0*/  WARPSYNC.COLLECTIVE R15, `(.L_x_4401) ;  /* 0x000000000f087348 */ /* 0x000fea0003c00000 */
[----:B------:R0:W1:Y:S02]  /*151e0*/  SHFL.IDX P6, R14, R13, R12, R11 ;  /* 0x0000000c0d0e7389 */ /* 0x00006400000c000b */
[----:B01----:R-:W-:Y:S01]  /*151f0*/  ENDCOLLECTIVE ;  /* 0x000000000000791b */ /* 0x003fe20003800000 */
.L_x_4401:
        /* <DEDUP_REMOVED lines=15> */
.L_x_4402:
[----:B------:R-:W-:Y:S02]  /*152f0*/  @P0 IMAD R6, R4, 0x2, R17 ;  /* 0x0000000204060824 */ /* 0x000fe400078e0211 */
[----:B------:R-:W-:Y:S02]  /*15300*/  IMAD.MOV.U32 R13, RZ, RZ, R5 ;  /* 0x000000ffff0d7224 */ /* 0x000fe400078e0005 */
[----:B------:R-:W-:Y:S02]  /*15310*/  IMAD.MOV.U32 R12, RZ, RZ, 0x3 ;  /* 0x00000003ff0c7424 */ /* 0x000fe400078e00ff */
[----:B------:R-:W-:-:S07]  /*15320*/  IMAD.MOV.U32 R3, RZ, RZ, R14 ;  /* 0x000000ffff037224 */ /* 0x000fce00078e000e */
[----:B------:R-:W-:Y:S05]  /*15330*/  WARPSYNC.COLLECTIVE R15, `(.L_x_4403) ;  /* 0x000000000f087348 */ /* 0x000fea0003c00000 */
[----:B------:R0:W1:Y:S02]  /*15340*/  SHFL.IDX P6, R14, R13, R12, R11 ;  /* 0x0000000c0d0e7389 */ /* 0x00006400000c000b */
[----:B01----:R-:W-:Y:S01]  /*15350*/  ENDCOLLECTIVE ;  /* 0x000000000000791b */ /* 0x003fe20003800000 */
.L_x_4403:
        /* <DEDUP_REMOVED lines=10> */
.L_x_4404:
[----:B------:R-:W-:Y:S01]  /*15400*/  @!PT LDS RZ, [RZ] ;  /* 0x00000000fffff984 */ /* 0x000fe20000000800 */
[----:B------:R-:W-:Y:S01]  /*15410*/  @!PT LDS RZ, [RZ] ;  /* 0x00000000fffff984 */ /* 0x000fe20000000800 */
[----:B------:R-:W-:Y:S01]  /*15420*/  @!PT LDS RZ, [RZ] ;  /* 0x00000000fffff984 */ /* 0x000fe20000000800 */
[----:B------:R0:W-:Y:S01]  /*15430*/  @P0 LDGSTS.E.BYPASS.LTC128B.128 [R6+0x23400], desc[UR50][R2.64], !P2 ;  /* 0x2340000002060fae */ /* 0x0001e2000d101d72 */
[----:B------:R-:W-:Y:S01]  /*15440*/  IMAD.MOV.U32 R0, RZ, RZ, R14 ;  /* 0x000000ffff007224 */ /* 0x000fe200078e000e */
[----:B------:R-:W-:Y:S06]  /*15450*/  BRA `(.L_x_4405) ;  /* 0xffffffbc002c7947 */ /* 0x000fec000383ffff */
.L_x_4336:
        /* <DEDUP_REMOVED lines=9> */
.L_x_4406:
[C---:B------:R-:W-:Y:S01]  /*154f0*/  VIADD R6, R25.reuse, 0x10 ;  /* 0x0000001019067836 */ /* 0x040fe20000000000 */
[----:B------:R-:W-:Y:S01]  /*15500*/  ISETP.GE.AND P0, PT, R25, R5, PT ;  /* 0x000000051900720c */ /* 0x000fe20003f06270 */
[----:B------:R-:W-:Y:S02]  /*15510*/  IMAD.MOV.U32 R13, RZ, RZ, R0 ;  /* 0x000000ffff0d7224 */ /* 0x000fe400078e0000 */
[----:B------:R-:W-:-:S10]  /*15520*/  IMAD.MOV.U32 R2, RZ, RZ, R14 ;  /* 0x000000ffff027224 */ /* 0x000fd400078e000e */
[----:B------:R-:W-:Y:S05]  /*15530*/  WARPSYNC.COLLECTIVE R15, `(.L_x_4407) ;  /* 0x000000000f087348 */ /* 0x000fea0003c00000 */
[----:B------:R0:W1:Y:S02]  /*15540*/  SHFL.IDX P6, R14, R13, R12, R11 ;  /* 0x0000000c0d0e7389 */ /* 0x00006400000c000b */
[----:B01----:R-:W-:Y:S01]  /*15550*/  ENDCOLLECTIVE ;  /* 0x000000000000791b */ /* 0x003fe20003800000 */
.L_x_4407:
[----:B------:R-:W-:Y:S02]  /*15560*/  IMAD.MOV.U32 R13, RZ, RZ, R4 ;  /* 0x000000ffff0d7224 */ /* 0x000fe400078e0004 */
[----:B------:R-:W-:Y:S02]  /*15570*/  IMAD.MOV.U32 R12, RZ, RZ, 0x1 ;  /* 0x00000001ff0c7424 */ /* 0x000fe400078e00ff */
[----:B------:R-:W-:-:S07]  /*15580*/  IMAD.MOV.U32 R3, RZ, RZ, R14 ;  /* 0x000000ffff037224 */ /* 0x000fce00078e000e */
[----:B------:R-:W-:Y:S05]  /*15590*/  WARPSYNC.COLLECTIVE R15, `(.L_x_4408) ;  /* 0x000000000f087348 */ /* 0x000fea0003c00000 */
[----:B------:R0:W1:Y:S02]  /*155a0*/  SHFL.IDX P6, R14, R13, R12, R11 ;  /* 0x0000000c0d0e7389 */ /* 0x00006400000c000b */
[----:B01----:R-:W-:Y:S01]  /*155b0*/  ENDCOLLECTIVE ;  /* 0x000000000000791b */ /* 0x003fe20003800000 */
.L_x_4408:
        /* <DEDUP_REMOVED lines=15> */
.L_x_4409:
[----:B------:R-:W-:Y:S02]  /*156b0*/  IMAD.MOV.U32 R13, RZ, RZ, R4 ;  /* 0x000000ffff0d7224 */ /* 0x000fe400078e0004 */
[----:B------:R-:W-:Y:S02]  /*156c0*/  IMAD.MOV.U32 R12, RZ, RZ, 0x2 ;  /* 0x00000002ff0c7424 */ /* 0x000fe400078e00ff */
[----:B------:R-:W-:-:S07]  /*156d0*/  IMAD.MOV.U32 R3, RZ, RZ, R14 ;  /* 0x000000ffff037224 */ /* 0x000fce00078e000e */
[----:B------:R-:W-:Y:S05]  /*156e0*/  WARPSYNC.COLLECTIVE R15, `(.L_x_4410) ;  /* 0x000000000f087348 */ /* 0x000fea0003c00000 */
[----:B------:R0:W1:Y:S02]  /*156f0*/  SHFL.IDX P6, R14, R13, R12, R11 ;  /* 0x0000000c0d0e7389 */ /* 0x00006400000c000b */
[----:B01----:R-:W-:Y:S01]  /*15700*/  ENDCOLLECTIVE ;  /* 0x000000000000791b */ /* 0x003fe20003800000 */
.L_x_4410:
        /* <DEDUP_REMOVED lines=16> */
.L_x_4411:
[----:B------:R-:W-:Y:S02]  /*15810*/  IMAD.MOV.U32 R13, RZ, RZ, R4 ;  /* 0x000000ffff0d7224 */ /* 0x000fe400078e0004 */
[----:B------:R-:W-:Y:S02]  /*15820*/  IMAD.MOV.U32 R12, RZ, RZ, 0x3 ;  /* 0x00000003ff0c7424 */ /* 0x000fe400078e00ff */
[----:B------:R-:W-:-:S07]  /*15830*/  IMAD.MOV.U32 R3, RZ, RZ, R14 ;  /* 0x000000ffff037224 */ /* 0x000fce00078e000e */
[----:B------:R-:W-:Y:S05]  /*15840*/  WARPSYNC.COLLECTIVE R15, `(.L_x_4412) ;  /* 0x000000000f087348 */ /* 0x000fea0003c00000 */
[----:B------:R0:W1:Y:S02]  /*15850*/  SHFL.IDX P6, R14, R13, R12, R11 ;  /* 0x0000000c0d0e7389 */ /* 0x00006400000c000b */
[----:B01----:R-:W-:Y:S01]  /*15860*/  ENDCOLLECTIVE ;  /* 0x000000000000791b */ /* 0x003fe20003800000 */
.L_x_4412:
        /* <DEDUP_REMOVED lines=10> */
.L_x_4413:
[----:B------:R-:W-:Y:S01]  /*15910*/  @!PT LDS RZ, [RZ] ;  /* 0x00000000fffff984 */ /* 0x000fe20000000800 */
[----:B------:R-:W-:Y:S01]  /*15920*/  @!PT LDS RZ, [RZ] ;  /* 0x00000000fffff984 */ /* 0x000fe20000000800 */
[----:B------:R-:W-:Y:S01]  /*15930*/  @!PT LDS RZ, [RZ] ;  /* 0x00000000fffff984 */ /* 0x000fe20000000800 */
[----:B------:R1:W-:Y:S01]  /*15940*/  @!P0 LDGSTS.E.BYPASS.LTC128B.128 [R7+0x21400], desc[UR50][R2.64], !P1 ;  /* 0x2140000002078fae */ /* 0x0003e2000c901d72 */
[----:B------:R-:W-:Y:S01]  /*15950*/  IMAD.MOV.U32 R0, RZ, RZ, R14 ;  /* 0x000000ffff007224 */ /* 0x000fe200078e000e */
[----:B------:R-:W-:Y:S06]  /*15960*/  BRA `(.L_x_4414) ;  /* 0xffffffc0002c7947 */ /* 0x000fec000383ffff */
.L_x_4339:
[----:B0-----:R0:W1:Y:S02]  /*15970*/  SYNCS.PHASECHK.TRANS64.TRYWAIT P0, [R17+URZ+0x28c20], R0 ;  /* 0x028c2000110075a7 */ /* 0x001064000800017f */
[----:B-1----:R-:W-:Y:S05]  /*15980*/  @!P0 NANOSLEEP.SYNCS 0x989680 ;  /* 0x009896800000895d */ /* 0x002fea0003900000 */
[----:B------:R-:W1:Y:S02]  /*15990*/  @!P0 SYNCS.PHASECHK.TRANS64 P0, [R17+URZ+0x28c20], R0 ;  /* 0x028c2000110085a7 */ /* 0x000e64000800007f */
[----:B-1----:R-:W-:Y:S05]  /*159a0*/  @!P0 BRA `(.L_x_4339) ;  /* 0xfffffffc00f08947 */ /* 0x002fea000383ffff */
[----:B------:R-:W-:Y:S05]  /*159b0*/  BRA `(.L_x_4415) ;  /* 0xffffffc000887947 */ /* 0x000fea000383ffff */
.L_x_4342:
[----:B0-----:R0:W1:Y:S02]  /*159c0*/  SYNCS.PHASECHK.TRANS64.TRYWAIT P0, [R19+URZ+0x28c60], R0 ;  /* 0x028c6000130075a7 */ /* 0x001064000800017f */
[----:B-1----:R-:W-:Y:S05]  /*159d0*/  @!P0 NANOSLEEP.SYNCS 0x989680 ;  /* 0x009896800000895d */ /* 0x002fea0003900000 */
[----:B------:R-:W1:Y:S02]  /*159e0*/  @!P0 SYNCS.PHASECHK.TRANS64 P0, [R19+URZ+0x28c60], R0 ;  /* 0x028c6000130085a7 */ /* 0x000e64000800007f */
[----:B-1----:R-:W-:Y:S05]  /*159f0*/  @!P0 BRA `(.L_x_4342) ;  /* 0xfffffffc00f08947 */ /* 0x002fea000383ffff */
[----:B------:R-:W-:Y:S05]  /*15a00*/  BRA `(.L_x_4416) ;  /* 0xffffffc000987947 */ /* 0x000fea000383ffff */
.L_x_4343:
        /* <DEDUP_REMOVED lines=8> */
.L_x_4418:
[----:B------:R-:W-:Y:S05]  /*15a90*/  BSYNC B0 ;  /* 0x0000000000007941 */ /* 0x000fea0003800000 */
.L_x_4417:
        /* <DEDUP_REMOVED lines=15> */
.L_x_4419:
        /* <DEDUP_REMOVED lines=40> */
.L_x_4420:
[----:B------:R-:W-:Y:S02]  /*15e10*/  IMAD.MOV.U32 R13, RZ, RZ, R4 ;  /* 0x000000ffff0d7224 */ /* 0x000fe400078e0004 */
[----:B------:R-:W-:-:S07]  /*15e20*/  IMAD.MOV.U32 R3, RZ, RZ, R14 ;  /* 0x000000ffff037224 */ /* 0x000fce00078e000e */
[----:B------:R-:W-:Y:S05]  /*15e30*/  WARPSYNC.COLLECTIVE R15, `(.L_x_4421) ;  /* 0x000000000f087348 */ /* 0x000fea0003c00000 */
[----:B------:R0:W1:Y:S02]  /*15e40*/  SHFL.IDX P6, R14, R13, R12, R11 ;  /* 0x0000000c0d0e7389 */ /* 0x00006400000c000b */
[----:B01----:R-:W-:Y:S01]  /*15e50*/  ENDCOLLECTIVE ;  /* 0x000000000000791b */ /* 0x003fe20003800000 */
.L_x_4421:
        /* <DEDUP_REMOVED lines=29> */
.L_x_4422:
[----:B------:R-:W-:Y:S02]  /*16030*/  IMAD.MOV.U32 R13, RZ, RZ, R4 ;  /* 0x000000ffff0d7224 */ /* 0x000fe400078e0004 */
[----:B------:R-:W-:-:S07]  /*16040*/  IMAD.MOV.U32 R7, RZ, RZ, R14 ;  /* 0x000000ffff077224 */ /* 0x000fce00078e000e */
[----:B------:R-:W-:Y:S05]  /*16050*/  WARPSYNC.COLLECTIVE R15, `(.L_x_4423) ;  /* 0x000000000f087348 */ /* 0x000fea0003c00000 */
[----:B------:R0:W1:Y:S02]  /*16060*/  SHFL.IDX P6, R14, R13, R12, R11 ;  /* 0x0000000c0d0e7389 */ /* 0x00006400000c000b */
[----:B01----:R-:W-:Y:S01]  /*16070*/  ENDCOLLECTIVE ;  /* 0x000000000000791b */ /* 0x003fe20003800000 */
.L_x_4423:
        /* <DEDUP_REMOVED lines=29> */
.L_x_4424:
[----:B------:R-:W-:Y:S02]  /*16250*/  IMAD.MOV.U32 R13, RZ, RZ, R4 ;  /* 0x000000ffff0d7224 */ /* 0x000fe400078e0004 */
[----:B------:R-:W-:-:S07]  /*16260*/  IMAD.MOV.U32 R6, RZ, RZ, R14 ;  /* 0x000000ffff067224 */ /* 0x000fce00078e000e */
[----:B------:R-:W-:Y:S05]  /*16270*/  WARPSYNC.COLLECTIVE R15, `(.L_x_4425) ;  /* 0x000000000f087348 */ /* 0x000fea0003c00000 */
[----:B------:R0:W1:Y:S02]  /*16280*/  SHFL.IDX P6, R14, R13, R12, R11 ;  /* 0x0000000c0d0e7389 */ /* 0x00006400000c000b */
[----:B01----:R-:W-:Y:S01]  /*16290*/  ENDCOLLECTIVE ;  /* 0x000000000000791b */ /* 0x003fe20003800000 */
.L_x_4425:
[----:B------:R-:W-:Y:S01]  /*162a0*/  IMAD.MOV.U32 R2, RZ, RZ, R14 ;  /* 0x000000ffff027224 */ /* 0x000fe200078e000e */
[----:B------:R-:W-:Y:S06]  /*162b0*/  BRA `(.L_x_4426) ;  /* 0xffffffc000247947 */ /* 0x000fec000383ffff */
.L_x_4350:
[----:B0-----:R0:W1:Y:S02]  /*162c0*/  SYNCS.PHASECHK.TRANS64.TRYWAIT P0, [R6+URZ+0x28c40], R19 ;  /* 0x028c4013060075a7 */ /* 0x001064000800017f */
[----:B-1----:R-:W-:Y:S05]  /*162d0*/  @!P0 NANOSLEEP.SYNCS 0x989680 ;  /* 0x009896800000895d */ /* 0x002fea0003900000 */
[----:B------:R-:W1:Y:S02]  /*162e0*/  @!P0 SYNCS.PHASECHK.TRANS64 P0, [R6+URZ+0x28c40], R19 ;  /* 0x028c4013060085a7 */ /* 0x000e64000800007f */
[----:B-1----:R-:W-:Y:S05]  /*162f0*/  @!P0 BRA `(.L_x_4350) ;  /* 0xfffffffc00f08947 */ /* 0x002fea000383ffff */
[----:B------:R-:W-:Y:S05]  /*16300*/  BRA `(.L_x_4427) ;  /* 0xffffffc400b07947 */ /* 0x000fea000383ffff */
.L_x_4351:
        /* <DEDUP_REMOVED lines=8> */
.L_x_4429:
[----:B------:R-:W-:Y:S05]  /*16390*/  BSYNC B1 ;  /* 0x0000000000017941 */ /* 0x000fea0003800000 */
.L_x_4428:
        /* <DEDUP_REMOVED lines=9> */
.L_x_4430:
[----:B------:R-:W-:Y:S02]  /*16430*/  IMAD.MOV.U32 R13, RZ, RZ, R25 ;  /* 0x000000ffff0d7224 */ /* 0x000fe400078e0019 */
[----:B------:R-:W-:Y:S02]  /*16440*/  IMAD.MOV.U32 R12, RZ, RZ, 0x1 ;  /* 0x00000001ff0c7424 */ /* 0x000fe400078e00ff */
[----:B------:R-:W-:-:S07]  /*16450*/  IMAD.MOV.U32 R2, RZ, RZ, R14 ;  /* 0x000000ffff027224 */ /* 0x000fce00078e000e */
[----:B------:R-:W-:Y:S05]  /*16460*/  WARPSYNC.COLLECTIVE R15, `(.L_x_4431) ;  /* 0x000000000f087348 */ /* 0x000fea0003c00000 */
[----:B------:R0:W1:Y:S02]  /*16470*/  SHFL.IDX P6, R14, R13, R12, R11 ;  /* 0x0000000c0d0e7389 */ /* 0x00006400000c000b */
[----:B01----:R-:W-:Y:S01]  /*16480*/  ENDCOLLECTIVE ;  /* 0x000000000000791b */ /* 0x003fe20003800000 */
.L_x_4431:
        /* <DEDUP_REMOVED lines=11> */
.L_x_4432:
[----:B------:R-:W-:Y:S02]  /*16540*/  IMAD.MOV.U32 R13, RZ, RZ, R25 ;  /* 0x000000ffff0d7224 */ /* 0x000fe400078e0019 */
[----:B------:R-:W-:Y:S02]  /*16550*/  IMAD.MOV.U32 R12, RZ, RZ, 0x2 ;  /* 0x00000002ff0c7424 */ /* 0x000fe400078e00ff */
[----:B------:R-:W-:-:S07]  /*16560*/  IMAD.MOV.U32 R2, RZ, RZ, R14 ;  /* 0x000000ffff027224 */ /* 0x000fce00078e000e */
[----:B------:R-:W-:Y:S05]  /*16570*/  WARPSYNC.COLLECTIVE R15, `(.L_x_4433) ;  /* 0x000000000f087348 */ /* 0x000fea0003c00000 */
[----:B------:R0:W1:Y:S02]  /*16580*/  SHFL.IDX P6, R14, R13, R12, R11 ;  /* 0x0000000c0d0e7389 */ /* 0x00006400000c000b */
[----:B01----:R-:W-:Y:S01]  /*16590*/  ENDCOLLECTIVE ;  /* 0x000000000000791b */ /* 0x003fe20003800000 */
.L_x_4433:
        /* <DEDUP_REMOVED lines=11> */
.L_x_4434:
[----:B------:R-:W-:Y:S02]  /*16650*/  IMAD.MOV.U32 R13, RZ, RZ, R25 ;  /* 0x000000ffff0d7224 */ /* 0x000fe400078e0019 */
[----:B------:R-:W-:Y:S02]  /*16660*/  IMAD.MOV.U32 R12, RZ, RZ, 0x3 ;  /* 0x00000003ff0c7424 */ /* 0x000fe400078e00ff */
[----:B------:R-:W-:-:S07]  /*16670*/  IMAD.MOV.U32 R2, RZ, RZ, R14 ;  /* 0x000000ffff027224 */ /* 0x000fce00078e000e */
[----:B------:R-:W-:Y:S05]  /*16680*/  WARPSYNC.COLLECTIVE R15, `(.L_x_4435) ;  /* 0x000000000f087348 */ /* 0x000fea0003c00000 */
[----:B------:R0:W1:Y:S02]  /*16690*/  SHFL.IDX P6, R14, R13, R12, R11 ;  /* 0x0000000c0d0e7389 */ /* 0x00006400000c000b */
[----:B01----:R-:W-:Y:S01]  /*166a0*/  ENDCOLLECTIVE ;  /* 0x000000000000791b */ /* 0x003fe20003800000 */
.L_x_4435:
        /* <DEDUP_REMOVED lines=11> */
.L_x_4436:
[----:B------:R-:W-:Y:S01]  /*16760*/  IMAD.MOV.U32 R2, RZ, RZ, R14 ;  /* 0x000000ffff027224 */ /* 0x000fe200078e000e */
[----:B------:R-:W-:Y:S06]  /*16770*/  BRA `(.L_x_4437) ;  /* 0xffffffc400387947 */ /* 0x000fec000383ffff */
.L_x_4356:
[----:B---3--:R3:W4:Y:S02]  /*16780*/  SYNCS.PHASECHK.TRANS64.TRYWAIT P0, [R6+URZ+0x28c60], R19 ;  /* 0x028c6013060075a7 */ /* 0x008724000800017f */
[----:B----4-:R-:W-:Y:S05]  /*16790*/  @!P0 NANOSLEEP.SYNCS 0x989680 ;  /* 0x009896800000895d */ /* 0x010fea0003900000 */
[----:B------:R-:W4:Y:S02]  /*167a0*/  @!P0 SYNCS.PHASECHK.TRANS64 P0, [R6+URZ+0x28c60], R19 ;  /* 0x028c6013060085a7 */ /* 0x000f24000800007f */
[----:B----4-:R-:W-:Y:S05]  /*167b0*/  @!P0 BRA `(.L_x_4356) ;  /* 0xfffffffc00f08947 */ /* 0x010fea000383ffff */
[----:B------:R-:W-:Y:S05]  /*167c0*/  BRA `(.L_x_4438) ;  /* 0xffffffc400887947 */ /* 0x000fea000383ffff */
.L_x_4357:
        /* <DEDUP_REMOVED lines=8> */
.L_x_4440:
[----:B------:R-:W-:Y:S05]  /*16850*/  BSYNC B1 ;  /* 0x0000000000017941 */ /* 0x000fea0003800000 */
.L_x_4439:
        /* <DEDUP_REMOVED lines=13> */
.L_x_4441:
        /* <DEDUP_REMOVED lines=17> */
.L_x_4442:
        /* <DEDUP_REMOVED lines=16> */
.L_x_4443:
        /* <DEDUP_REMOVED lines=19> */
.L_x_4444:
        /* <DEDUP_REMOVED lines=14> */
.L_x_4445:
        /* <DEDUP_REMOVED lines=16> */
.L_x_4446:
        /* <DEDUP_REMOVED lines=14> */
.L_x_4447:
[----:B------:R-:W-:Y:S05]  /*16f30*/  BRA `(.L_x_4448) ;  /* 0xffffffc000ec7947 */ /* 0x000fea000383ffff */
.L_x_4365:
        /* <DEDUP_REMOVED lines=8> */
.L_x_4450:
[----:B------:R-:W-:Y:S05]  /*16fc0*/  BSYNC B0 ;  /* 0x0000000000007941 */ /* 0x000fea0003800000 */
.L_x_4449:
        /* <DEDUP_REMOVED lines=9> */
.L_x_4451:
        /* <DEDUP_REMOVED lines=23> */
.L_x_4452:
[----:B------:R-:W-:Y:S01]  /*171d0*/  IMAD.MOV.U32 R12, RZ, RZ, 0x2 ;  /* 0x00000002ff0c7424 */ /* 0x000fe200078e00ff */
[----:B------:R-:W-:-:S05]  /*171e0*/  SEL R4, R14, RZ, P1 ;  /* 0x000000ff0e047207 */ /* 0x000fca0000800000 */
[----:B------:R-:W-:-:S04]  /*171f0*/  IMAD.IADD R4, R13, 0x1, R4 ;  /* 0x000000010d047824 */ /* 0x000fc800078e0204 */
[----:B------:R-:W-:-:S07]  /*17200*/  IMAD.MOV.U32 R13, RZ, RZ, R4 ;  /* 0x000000ffff0d7224 */ /* 0x000fce00078e0004 */
[----:B------:R-:W-:Y:S05]  /*17210*/  WARPSYNC.COLLECTIVE R15, `(.L_x_4453) ;  /* 0x000000000f087348 */ /* 0x000fea0003c00000 */
[----:B------:R0:W1:Y:S02]  /*17220*/  SHFL.UP P6, R14, R13, R12, R11 ;  /* 0x0400000c0d0e7389 */ /* 0x00006400000c000b */
[----:B01----:R-:W-:Y:S01]  /*17230*/  ENDCOLLECTIVE ;  /* 0x000000000000791b */ /* 0x003fe20003800000 */
.L_x_4453:
[----:B------:R-:W-:Y:S01]  /*17240*/  IMAD.MOV.U32 R12, RZ, RZ, 0x4 ;  /* 0x00000004ff0c7424 */ /* 0x000fe200078e00ff */
[----:B------:R-:W-:-:S05]  /*17250*/  SEL R3, R14, RZ, P2 ;  /* 0x000000ff0e037207 */ /* 0x000fca0001000000 */
[----:B------:R-:W-:-:S04]  /*17260*/  IMAD.IADD R2, R4, 0x1, R3 ;  /* 0x0000000104027824 */ /* 0x000fc800078e0203 */
[----:B------:R-:W-:-:S07]  /*17270*/  IMAD.MOV.U32 R13, RZ, RZ, R2 ;  /* 0x000000ffff0d7224 */ /* 0x000fce00078e0002 */
[----:B------:R-:W-:Y:S05]  /*17280*/  WARPSYNC.COLLECTIVE R15, `(.L_x_4454) ;  /* 0x000000000f087348 */ /* 0x000fea0003c00000 */
[----:B------:R0:W1:Y:S02]  /*17290*/  SHFL.UP P6, R14, R13, R12, R11 ;  /* 0x0400000c0d0e7389 */ /* 0x00006400000c000b */
[----:B01----:R-:W-:Y:S01]  /*172a0*/  ENDCOLLECTIVE ;  /* 0x000000000000791b */ /* 0x003fe20003800000 */
.L_x_4454:
[----:B------:R-:W-:Y:S01]  /*172b0*/  IMAD.MOV.U32 R12, RZ, RZ, 0x8 ;  /* 0x00000008ff0c7424 */ /* 0x000fe200078e00ff */
[----:B------:R-:W-:-:S05]  /*172c0*/  SEL R3, R14, RZ, P3 ;  /* 0x000000ff0e037207 */ /* 0x000fca0001800000 */
[----:B------:R-:W-:-:S04]  /*172d0*/  IMAD.IADD R3, R2, 0x1, R3 ;  /* 0x0000000102037824 */ /* 0x000fc800078e0203 */
[----:B------:R-:W-:-:S07]  /*172e0*/  IMAD.MOV.U32 R13, RZ, RZ, R3 ;  /* 0x000000ffff0d7224 */ /* 0x000fce00078e0003 */
[----:B------:R-:W-:Y:S05]  /*172f0*/  WARPSYNC.COLLECTIVE R15, `(.L_x_4455) ;  /* 0x000000000f087348 */ /* 0x000fea0003c00000 */
[----:B------:R0:W1:Y:S02]  /*17300*/  SHFL.UP P6, R14, R13, R12, R11 ;  /* 0x0400000c0d0e7389 */ /* 0x00006400000c000b */
[----:B01----:R-:W-:Y:S01]  /*17310*/  ENDCOLLECTIVE ;  /* 0x000000000000791b */ /* 0x003fe20003800000 */
.L_x_4455:
[----:B------:R-:W-:Y:S01]  /*17320*/  IMAD.MOV.U32 R12, RZ, RZ, 0x10 ;  /* 0x00000010ff0c7424 */ /* 0x000fe200078e00ff */
[----:B------:R-:W-:-:S05]  /*17330*/  SEL R4, R14, RZ, P4 ;  /* 0x000000ff0e047207 */ /* 0x000fca0002000000 */
[----:B------:R-:W-:-:S04]  /*17340*/  IMAD.IADD R4, R3, 0x1, R4 ;  /* 0x0000000103047824 */ /* 0x000fc800078e0204 */
[----:B------:R-:W-:-:S07]  /*17350*/  IMAD.MOV.U32 R13, RZ, RZ, R4 ;  /* 0x000000ffff0d7224 */ /* 0x000fce00078e0004 */
[----:B------:R-:W-:Y:S05]  /*17360*/  WARPSYNC.COLLECTIVE R15, `(.L_x_4456) ;  /* 0x000000000f087348 */ /* 0x000fea0003c00000 */
[----:B------:R0:W1:Y:S02]  /*17370*/  SHFL.UP P6, R14, R13, R12, R11 ;  /* 0x0400000c0d0e7389 */ /* 0x00006400000c000b */
[----:B01----:R-:W-:Y:S01]  /*17380*/  ENDCOLLECTIVE ;  /* 0x000000000000791b */ /* 0x003fe20003800000 */
.L_x_4456:
        /* <DEDUP_REMOVED lines=8> */
.L_x_4457:
[----:B------:R-:W-:Y:S05]  /*17410*/  BRA `(.L_x_4458) ;  /* 0xffffffc400887947 */ /* 0x000fea000383ffff */
.L_x_4368:
[----:B------:R-:W-:Y:S01]  /*17420*/  BSSY B0, `(.L_x_4459) ;  /* 0x0000007000007945 */ /* 0x000fe20003800000 */
[----:B------:R-:W-:Y:S02]  /*17430*/  IMAD.MOV.U32 R12, RZ, RZ, 0x1 ;  /* 0x00000001ff0c7424 */ /* 0x000fe400078e00ff */
[----:B------:R-:W-:Y:S02]  /*17440*/  IMAD.MOV.U32 R11, RZ, RZ, RZ ;  /* 0x000000ffff0b7224 */ /* 0x000fe400078e00ff */
[----:B------:R-:W-:-:S07]  /*17450*/  IMAD.MOV.U32 R15, RZ, RZ, -0x1 ;  /* 0xffffffffff0f7424 */ /* 0x000fce00078e00ff */
[----:B-1----:R-:W-:Y:S05]  /*17460*/  WARPSYNC.COLLECTIVE R15, `(.L_x_4460) ;  /* 0x000000000f087348 */ /* 0x002fea0003c00000 */
[----:B------:R0:W2:Y:S02]  /*17470*/  SHFL.UP P6, R14, R13, R12, R11 ;  /* 0x0400000c0d0e7389 */ /* 0x0000a400000c000b */
[----:B012---:R-:W-:Y:S01]  /*17480*/  ENDCOLLECTIVE ;  /* 0x000000000000791b */ /* 0x007fe20003800000 */
.L_x_4460:
[----:B------:R-:W-:Y:S05]  /*17490*/  BSYNC B0 ;  /* 0x0000000000007941 */ /* 0x000fea0003800000 */
.L_x_4459:
        /* <DEDUP_REMOVED lines=8> */
.L_x_4461:
[----:B------:R-:W-:Y:S01]  /*17520*/  IMAD.MOV.U32 R12, RZ, RZ, 0x4 ;  /* 0x00000004ff0c7424 */ /* 0x000fe200078e00ff */
[----:B------:R-:W-:-:S05]  /*17530*/  SEL R2, R14, RZ, P2 ;  /* 0x000000ff0e027207 */ /* 0x000fca0001000000 */
[----:B------:R-:W-:-:S04]  /*17540*/  IMAD.IADD R2, R13, 0x1, R2 ;  /* 0x000000010d027824 */ /* 0x000fc800078e0202 */
[----:B------:R-:W-:-:S07]  /*17550*/  IMAD.MOV.U32 R13, RZ, RZ, R2 ;  /* 0x000000ffff0d7224 */ /* 0x000fce00078e0002 */
[----:B------:R-:W-:Y:S05]  /*17560*/  WARPSYNC.COLLECTIVE R15, `(.L_x_4462) ;  /* 0x000000000f087348 */ /* 0x000fea0003c00000 */
[----:B------:R0:W1:Y:S02]  /*17570*/  SHFL.UP P6, R14, R13, R12, R11 ;  /* 0x0400000c0d0e7389 */ /* 0x00006400000c000b */
[----:B01----:R-:W-:Y:S01]  /*17580*/  ENDCOLLECTIVE ;  /* 0x000000000000791b */ /* 0x003fe20003800000 */
.L_x_4462:
[----:B------:R-:W-:Y:S01]  /*17590*/  IMAD.MOV.U32 R12, RZ, RZ, 0x8 ;  /* 0x00000008ff0c7424 */ /* 0x000fe200078e00ff */
[----:B------:R-:W-:-:S05]  /*175a0*/  SEL R3, R14, RZ, P3 ;  /* 0x000000ff0e037207 */ /* 0x000fca0001800000 */
[----:B------:R-:W-:-:S04]  /*175b0*/  IMAD.IADD R3, R2, 0x1, R3 ;  /* 0x0000000102037824 */ /* 0x000fc800078e0203 */
[----:B------:R-:W-:-:S07]  /*175c0*/  IMAD.MOV.U32 R13, RZ, RZ, R3 ;  /* 0x000000ffff0d7224 */ /* 0x000fce00078e0003 */
[----:B------:R-:W-:Y:S05]  /*175d0*/  WARPSYNC.COLLECTIVE R15, `(.L_x_4463) ;  /* 0x000000000f087348 */ /* 0x000fea0003c00000 */
[----:B------:R0:W1:Y:S02]  /*175e0*/  SHFL.UP P6, R14, R13, R12, R11 ;  /* 0x0400000c0d0e7389 */ /* 0x00006400000c000b */
[----:B01----:R-:W-:Y:S01]  /*175f0*/  ENDCOLLECTIVE ;  /* 0x000000000000791b */ /* 0x003fe20003800000 */
.L_x_4463:
[----:B------:R-:W-:Y:S01]  /*17600*/  IMAD.MOV.U32 R12, RZ, RZ, 0x10 ;  /* 0x00000010ff0c7424 */ /* 0x000fe200078e00ff */
[----:B------:R-:W-:-:S05]  /*17610*/  SEL R4, R14, RZ, P4 ;  /* 0x000000ff0e047207 */ /* 0x000fca0002000000 */
[----:B------:R-:W-:-:S04]  /*17620*/  IMAD.IADD R4, R3, 0x1, R4 ;  /* 0x0000000103047824 */ /* 0x000fc800078e0204 */
[----:B------:R-:W-:-:S07]  /*17630*/  IMAD.MOV.U32 R13, RZ, RZ, R4 ;  /* 0x000000ffff0d7224 */ /* 0x000fce00078e0004 */
[----:B------:R-:W-:Y:S05]  /*17640*/  WARPSYNC.COLLECTIVE R15, `(.L_x_4464) ;  /* 0x000000000f087348 */ /* 0x000fea0003c00000 */
[----:B------:R0:W1:Y:S02]  /*17650*/  SHFL.UP P6, R14, R13, R12, R11 ;  /* 0x0400000c0d0e7389 */ /* 0x00006400000c000b */
[----:B01----:R-:W-:Y:S01]  /*17660*/  ENDCOLLECTIVE ;  /* 0x000000000000791b */ /* 0x003fe20003800000 */
.L_x_4464:
        /* <DEDUP_REMOVED lines=8> */
.L_x_4465:
[----:B------:R-:W-:Y:S05]  /*176f0*/  BRA `(.L_x_4466) ;  /* 0xffffffc400747947 */ /* 0x000fea000383ffff */
.L_x_4370:
[----:B------:R-:W-:Y:S01]  /*17700*/  BSSY B0, `(.L_x_4467) ;  /* 0x0000006000007945 */ /* 0x000fe20003800000 */
[----:B------:R-:W-:Y:S01]  /*17710*/  PLOP3.LUT P6, PT, P6, PT, PT, 0x8, 0x0 ;  /* 0x000000000000781c */ /* 0x000fe200037ce170 */
[----:B------:R-:W-:-:S12]  /*17720*/  IMAD.MOV.U32 R15, RZ, RZ, -0x1 ;  /* 0xffffffffff0f7424 */ /* 0x000fd800078e00ff */
[----:B01----:R-:W-:Y:S05]  /*17730*/  WARPSYNC.COLLECTIVE R15, `(.L_x_4468) ;  /* 0x000000000f087348 */ /* 0x003fea0003c00000 */
[----:B------:R-:W-:Y:S01]  /*17740*/  VOTE.ANY R14, PT, P6 ;  /* 0x00000000000e7806 */ /* 0x000fe200030e0100 */
[----:B01----:R-:W-:Y:S06]  /*17750*/  ENDCOLLECTIVE ;  /* 0x000000000000791b */ /* 0x003fec0003800000 */
.L_x_4468:
[----:B------:R-:W-:Y:S05]  /*17760*/  BSYNC B0 ;  /* 0x0000000000007941 */ /* 0x000fea0003800000 */
.L_x_4467:
        /* <DEDUP_REMOVED lines=8> */
.L_x_4469:
[----:B------:R-:W-:Y:S02]  /*177f0*/  IMAD.IADD R27, R12, 0x1, R27 ;  /* 0x000000010c1b7824 */ /* 0x000fe400078e021b */
[----:B------:R-:W-:Y:S02]  /*17800*/  IMAD.MOV.U32 R13, RZ, RZ, R8 ;  /* 0x000000ffff0d7224 */ /* 0x000fe400078e0008 */
[----:B------:R-:W-:-:S07]  /*17810*/  IMAD.MOV.U32 R25, RZ, RZ, R14 ;  /* 0x000000ffff197224 */ /* 0x000fce00078e000e */
[----:B------:R-:W-:Y:S05]  /*17820*/  WARPSYNC.COLLECTIVE R15, `(.L_x_4470) ;  /* 0x000000000f087348 */ /* 0x000fea0003c00000 */
[----:B------:R0:W1:Y:S02]  /*17830*/  SHFL.IDX P6, R14, R13, R12, R11 ;  /* 0x0000000c0d0e7389 */ /* 0x00006400000c000b */
[----:B01----:R-:W-:Y:S01]  /*17840*/  ENDCOLLECTIVE ;  /* 0x000000000000791b */ /* 0x003fe20003800000 */
.L_x_4470:
[----:B------:R-:W-:Y:S01]  /*17850*/  IMAD.MOV.U32 R8, RZ, RZ, R14 ;  /* 0x000000ffff087224 */ /* 0x000fe200078e000e */
[----:B------:R-:W-:Y:S06]  /*17860*/  BRA `(.L_x_4471) ;  /* 0xffffffc400587947 */ /* 0x000fec000383ffff */
.L_x_4372:
[----:B------:R-:W-:Y:S01]  /*17870*/  BSSY B0, `(.L_x_4472) ;  /* 0x0000007000007945 */ /* 0x000fe20003800000 */
[----:B------:R-:W-:Y:S02]  /*17880*/  IMAD.MOV.U32 R13, RZ, RZ, R3 ;  /* 0x000000ffff0d7224 */ /* 0x000fe400078e0003 */
[----:B------:R-:W-:Y:S02]  /*17890*/  IMAD.MOV.U32 R11, RZ, RZ, 0x1f ;  /* 0x0000001fff0b7424 */ /* 0x000fe400078e00ff */
[----:B------:R-:W-:-:S07]  /*178a0*/  IMAD.MOV.U32 R15, RZ, RZ, -0x1 ;  /* 0xffffffffff0f7424 */ /* 0x000fce00078e00ff */
[----:B01-34-:R-:W-:Y:S05]  /*178b0*/  WARPSYNC.COLLECTIVE R15, `(.L_x_4473) ;  /* 0x000000000f087348 */ /* 0x01bfea0003c00000 */
[----:B------:R2:W0:Y:S02]  /*178c0*/  SHFL.IDX P6, R14, R13, R12, R11 ;  /* 0x0000000c0d0e7389 */ /* 0x00042400000c000b */
[----:B01234-:R-:W-:Y:S01]  /*178d0*/  ENDCOLLECTIVE ;  /* 0x000000000000791b */ /* 0x01ffe20003800000 */
.L_x_4473:
[----:B------:R-:W-:Y:S05]  /*178e0*/  BSYNC B0 ;  /* 0x0000000000007941 */ /* 0x000fea0003800000 */
.L_x_4472:
[----:B------:R-:W-:Y:S01]  /*178f0*/  IMAD.MOV.U32 R24, RZ, RZ, R14 ;  /* 0x000000ffff187224 */ /* 0x000fe200078e000e */
[----:B------:R-:W-:Y:S06]  /*17900*/  BRA `(.L_x_4371) ;  /* 0xffffffc400487947 */ /* 0x000fec000383ffff */
.L_x_4378:
[----:B0-----:R0:W1:Y:S02]  /*17910*/  SYNCS.PHASECHK.TRANS64.TRYWAIT P0, [R7+URZ+0x28c20], R0 ;  /* 0x028c2000070075a7 */ /* 0x001064000800017f */
[----:B-1----:R-:W-:Y:S05]  /*17920*/  @!P0 NANOSLEEP.SYNCS 0x989680 ;  /* 0x009896800000895d */ /* 0x002fea0003900000 */
[----:B------:R-:W1:Y:S02]  /*17930*/  @!P0 SYNCS.PHASECHK.TRANS64 P0, [R7+URZ+0x28c20], R0 ;  /* 0x028c2000070085a7 */ /* 0x000e64000800007f */
[----:B-1----:R-:W-:Y:S05]  /*17940*/  @!P0 BRA `(.L_x_4378) ;  /* 0xfffffffc00f08947 */ /* 0x002fea000383ffff */
[----:B------:R-:W-:Y:S05]  /*17950*/  BRA `(.L_x_4474) ;  /* 0xffffffcc00a07947 */ /* 0x000fea000383ffff */
.L_x_4379:
        /* <DEDUP_REMOVED lines=11> */
.L_x_4476:
[----:B------:R-:W-:Y:S05]  /*17a10*/  BSYNC B0 ;  /* 0x0000000000007941 */ /* 0x000fea0003800000 */
.L_x_4475:
[----:B------:R-:W-:Y:S05]  /*17a20*/  BRA `(.L_x_4477) ;  /* 0xffffffcc00887947 */ /* 0x000fea000383ffff */
.L_x_4382:
[----:B------:R-:W-:Y:S01]  /*17a30*/  BSSY B1, `(.L_x_4478) ;  /* 0x0000006000017945 */ /* 0x000fe20003800000 */
[----:B------:R-:W-:-:S07]  /*17a40*/  IMAD.MOV.U32 R15, RZ, RZ, -0x1 ;  /* 0xffffffffff0f7424 */ /* 0x000fce00078e00ff */
[----:B0-234-:R-:W-:Y:S05]  /*17a50*/  WARPSYNC.COLLECTIVE R15, `(.L_x_4479) ;  /* 0x000000000f0c7348 */ /* 0x01dfea0003c00000 */
[----:B------:R-:W-:Y:S02]  /*17a60*/  ELECT P6, UR62, PT ;  /* 0x00000000003e782f */ /* 0x000fe400038c0000 */
[----:B------:R-:W-:Y:S01]  /*17a70*/  MOV R14, UR62 ;  /* 0x0000003e000e7c02 */ /* 0x000fe20008000f00 */
[----:B0-234-:R-:W-:Y:S10]  /*17a80*/  ENDCOLLECTIVE ;  /* 0x000000000000791b */ /* 0x01dff40003800000 */
.L_x_4479:
[----:B------:R-:W-:Y:S05]  /*17a90*/  BSYNC B1 ;  /* 0x0000000000017941 */ /* 0x000fea0003800000 */
.L_x_4478:
[----:B------:R-:W-:Y:S05]  /*17aa0*/  BRA `(.L_x_4480) ;  /* 0xffffffcc00807947 */ /* 0x000fea000383ffff */
.L_x_4384:
[----:B0-----:R0:W1:Y:S02]  /*17ab0*/  SYNCS.PHASECHK.TRANS64.TRYWAIT P1, [R5+URZ+0x28c40], R0 ;  /* 0x028c4000050075a7 */ /* 0x001064000802017f */
[----:B-1----:R-:W-:Y:S05]  /*17ac0*/  @!P1 NANOSLEEP.SYNCS 0x989680 ;  /* 0x009896800000995d */ /* 0x002fea0003900000 */
[----:B------:R-:W1:Y:S02]  /*17ad0*/  @!P1 SYNCS.PHASECHK.TRANS64 P1, [R5+URZ+0x28c40], R0 ;  /* 0x028c4000050095a7 */ /* 0x000e64000802007f */
[----:B-1----:R-:W-:Y:S05]  /*17ae0*/  @!P1 BRA `(.L_x_4384) ;  /* 0xfffffffc00f09947 */ /* 0x002fea000383ffff */
[----:B------:R-:W-:Y:S05]  /*17af0*/  BRA `(.L_x_4481) ;  /* 0xffffffcc00a07947 */ /* 0x000fea000383ffff */
.L_x_4386:
[----:B-1----:R1:W0:Y:S02]  /*17b00*/  SYNCS.PHASECHK.TRANS64.TRYWAIT P1, [R3+URZ+0x28c40], R2 ;  /* 0x028c4002030075a7 */ /* 0x002224000802017f */
[----:B0-----:R-:W-:Y:S05]  /*17b10*/  @!P1 NANOSLEEP.SYNCS 0x989680 ;  /* 0x009896800000995d */ /* 0x001fea0003900000 */
[----:B------:R-:W0:Y:S02]  /*17b20*/  @!P1 SYNCS.PHASECHK.TRANS64 P1, [R3+URZ+0x28c40], R2 ;  /* 0x028c4002030095a7 */ /* 0x000e24000802007f */
[----:B0-----:R-:W-:Y:S05]  /*17b30*/  @!P1 BRA `(.L_x_4386) ;  /* 0xfffffffc00f09947 */ /* 0x001fea000383ffff */
[----:B------:R-:W-:Y:S05]  /*17b40*/  BRA `(.L_x_4482) ;  /* 0xffffffcc00ac7947 */ /* 0x000fea000383ffff */
.L_x_4388:
[----:B------:R0:W0:Y:S02]  /*17b50*/  SYNCS.PHASECHK.TRANS64.TRYWAIT P1, [R5+URZ+0x28c60], R0 ;  /* 0x028c6000050075a7 */ /* 0x000024000802017f */
[----:B0-----:R-:W-:Y:S05]  /*17b60*/  @!P1 NANOSLEEP.SYNCS 0x989680 ;  /* 0x009896800000995d */ /* 0x001fea0003900000 */
[----:B------:R-:W0:Y:S02]  /*17b70*/  @!P1 SYNCS.PHASECHK.TRANS64 P1, [R5+URZ+0x28c60], R0 ;  /* 0x028c6000050095a7 */ /* 0x000e24000802007f */
[----:B0-----:R-:W-:Y:S05]  /*17b80*/  @!P1 BRA `(.L_x_4388) ;  /* 0xfffffffc00f09947 */ /* 0x001fea000383ffff */
[----:B------:R-:W-:Y:S05]  /*17b90*/  BRA `(.L_x_4483) ;  /* 0xffffffcc00a87947 */ /* 0x000fea000383ffff */
.L_x_4484:
        /* <DEDUP_REMOVED lines=14> */
.L_x_5661:


//--------------------- .text._ZN7cutlass13device_kernelIN5flash11enable_sm90INS1_16FlashAttnFwdSm90INS1_25CollectiveMainloopFwdSm90ILi2EN4cute5tupleIJNS5_1CILi1EEES8_S8_EEENS6_IJNS7_ILi64EEESA_SA_EEELi512ENS_10bfloat16_tEfNS_4arch4Sm90ELb1ELb0ELb0ELb1ELb1ELb1ELb0ELb0ELb0ELb1ELb1ELb0EEENS1_21CollectiveEpilogueFwdINS6_IJSA_NS7_ILi512EEESA_EEES9_SC_SE_Li256ELb1ELb1ELb1ELb0EEENS1_36VarlenDynamicPersistentTileSchedulerILi64ELi64ELi256ELi128ELb1ELb1ELb1ELb1ELb1ELb1EEEEEEEEEvNT_6ParamsE --------------------------
	.section	.text._ZN7cutlass13device_kernelIN5flash11enable_sm90INS1_16FlashAttnFwdSm90INS1_25CollectiveMainloopFwdSm90ILi2EN4cute5tupleIJNS5_1CILi1EEES8_S8_EEENS6_IJNS7_ILi64EEESA_SA_EEELi512ENS_10bfloat16_tEfNS_4arch4Sm90ELb1ELb0ELb0ELb1ELb1ELb1ELb0ELb0ELb0ELb1ELb1ELb0EEENS1_21CollectiveEpilogueFwdINS6_IJSA_NS7_ILi512EEESA_EEES9_SC_SE_Li256ELb1ELb1ELb1ELb0EEENS1_36VarlenDynamicPersistentTileSchedulerILi64ELi64ELi256ELi128ELb1ELb1ELb1ELb1ELb1ELb1EEEEEEEEEvNT_6ParamsE,"ax",@progbits
	.align	128
.text._ZN7cutlass13device_kernelIN5flash11enable_sm90INS1_16FlashAttnFwdSm90INS1_25CollectiveMainloopFwdSm90ILi2EN4cute5tupleIJNS5_1CILi1EEES8_S8_EEENS6_IJNS7_ILi64EEESA_SA_EEELi512ENS_10bfloat16_tEfNS_4arch4Sm90ELb1ELb0ELb0ELb1ELb1ELb1ELb0ELb0ELb0ELb1ELb1ELb0EEENS1_21CollectiveEpilogueFwdINS6_IJSA_NS7_ILi512EEESA_EEES9_SC_SE_Li256ELb1ELb1ELb1ELb0EEENS1_36VarlenDynamicPersistentTileSchedulerILi64ELi64ELi256ELi128ELb1ELb1ELb1ELb1ELb1ELb1EEEEEEEEEvNT_6ParamsE:
        .type           _ZN7cutlass13device_kernelIN5flash11enable_sm90INS1_16FlashAttnFwdSm90INS1_25CollectiveMainloopFwdSm90ILi2EN4cute5tupleIJNS5_1CILi1EEES8_S8_EEENS6_IJNS7_ILi64EEESA_SA_EEELi512ENS_10bfloat16_tEfNS_4arch4Sm90ELb1ELb0ELb0ELb1ELb1ELb1ELb0ELb0ELb0ELb1ELb1ELb0EEENS1_21CollectiveEpilogueFwdINS6_IJSA_NS7_ILi512EEESA_EEES9_SC_SE_Li256ELb1ELb1ELb1ELb0EEENS1_36VarlenDynamicPersistentTileSchedulerILi64ELi64ELi256ELi128ELb1ELb1ELb1ELb1ELb1ELb1EEEEEEEEEvNT_6ParamsE,@function
        .size           _ZN7cutlass13device_kernelIN5flash11enable_sm90INS1_16FlashAttnFwdSm90INS1_25CollectiveMainloopFwdSm90ILi2EN4cute5tupleIJNS5_1CILi1EEES8_S8_EEENS6_IJNS7_ILi64EEESA_SA_EEELi512ENS_10bfloat16_tEfNS_4arch4Sm90ELb1ELb0ELb0ELb1ELb1ELb1ELb0ELb0ELb0ELb1ELb1ELb0EEENS1_21CollectiveEpilogueFwdINS6_IJSA_NS7_ILi512EEESA_EEES9_SC_SE_Li256ELb1ELb1ELb1ELb0EEENS1_36VarlenDynamicPersistentTileSchedulerILi64ELi64ELi256ELi128ELb1ELb1ELb1ELb1ELb1ELb1EEEEEEEEEvNT_6ParamsE,(.L_x_5662 - _ZN7cutlass13device_kernelIN5flash11enable_sm90INS1_16FlashAttnFwdSm90INS1_25CollectiveMainloopFwdSm90ILi2EN4cute5tupleIJNS5_1CILi1EEES8_S8_EEENS6_IJNS7_ILi64EEESA_SA_EEELi512ENS_10bfloat16_tEfNS_4arch4Sm90ELb1ELb0ELb0ELb1ELb1ELb1ELb0ELb0ELb0ELb1ELb1ELb0EEENS1_21CollectiveEpilogueFwdINS6_IJSA_NS7_ILi512EEESA_EEES9_SC_SE_Li256ELb1ELb1ELb1ELb0EEENS1_36VarlenDynamicPersistentTileSchedulerILi64ELi64ELi256ELi128ELb1ELb1ELb1ELb1ELb1ELb1EEEEEEEEEvNT_6ParamsE)
        .other          _ZN7cutlass13device_kernelIN5flash11enable_sm90INS1_16FlashAttnFwdSm90INS1_25CollectiveMainloopFwdSm90ILi2EN4cute5tupleIJNS5_1CILi1EEES8_S8_EEENS6_IJNS7_ILi64EEESA_SA_EEELi512ENS_10bfloat16_tEfNS_4arch4Sm90ELb1ELb0ELb0ELb1ELb1ELb1ELb0ELb0ELb0ELb1ELb1ELb0EEENS1_21CollectiveEpilogueFwdINS6_IJSA_NS7_ILi512EEESA_EEES9_SC_SE_Li256ELb1ELb1ELb1ELb0EEENS1_36VarlenDynamicPersistentTileSchedulerILi64ELi64ELi256ELi128ELb1ELb1ELb1ELb1ELb1ELb1EEEEEEEEEvNT_6ParamsE,@"STO_CUDA_ENTRY STV_DEFAULT"
_ZN7cutlass13device_kernelIN5flash11enable_sm90INS1_16FlashAttnFwdSm90INS1_25CollectiveMainloopFwdSm90ILi2EN4cute5tupleIJNS5_1CILi1EEES8_S8_EEENS6_IJNS7_ILi64EEESA_SA_EEELi512ENS_10bfloat16_tEfNS_4arch4Sm90ELb1ELb0ELb0ELb1ELb1ELb1ELb0ELb0ELb0ELb1ELb1ELb0EEENS1_21CollectiveEpilogueFwdINS6_IJSA_NS7_ILi512EEESA_EEES9_SC_SE_Li256ELb1ELb1ELb1ELb0EEENS1_36VarlenDynamicPersistentTileSchedulerILi64ELi64ELi256ELi128ELb1ELb1ELb1ELb1ELb1ELb1EEEEEEEEEvNT_6ParamsE:
        /* <DEDUP_REMOVED lines=18> */
.L_x_4486:
[----:B------:R-:W-:Y:S05]  /*0120*/  BSYNC B0 ;  /* 0x0000000000007941 */ /* 0x000fea0003800000 */
.L_x_4485:
        /* <DEDUP_REMOVED lines=37> */
.L_x_4487:
        /* <DEDUP_REMOVED lines=22> */
.L_x_4488:
        /* <DEDUP_REMOVED lines=18> */
.L_x_4489:
        /* <DEDUP_REMOVED lines=22> */
.L_x_4490:
        /* <DEDUP_REMOVED lines=22> */
.L_x_4491:
        /* <DEDUP_REMOVED lines=8> */
.L_x_4494:
        /* <DEDUP_REMOVED lines=30> */
[----:B------:R-:W-:Y:S02]  /*0b20*/  LOP3.LUT R9, R4, 0xffffff80, RZ, 0xc0, !PT ;  /* 0xffffff8004097812 */ /* 0x000fe400078ec0ff */
[----:B------:R-:W-:Y:S02]  /*0b30*/  LOP3.LUT R15, R3, 0xfffffff8, RZ, 0xc0, !PT ;  /* 0xfffffff8030f7812 */ /* 0x000fe400078ec0ff */
[----:B------:R-:W-:Y:S01]  /*0b40*/  LOP3.LUT R3, R5, 0xfffffff0, RZ, 0xc0, !PT ;  /* 0xfffffff005037812 */ /* 0x000fe200078ec0ff */
[C---:B------:R-:W-:Y:S01]  /*0b50*/  IMAD.IADD R9, R0.reuse, 0x1, -R9 ;  /* 0x0000000100097824 */ /* 0x040fe200078e0a09 */
[----:B------:R-:W-:Y:S01]  /*0b60*/  SHF.R.S32.HI R8, RZ, 0x4, R5 ;  /* 0x00000004ff087819 */ /* 0x000fe20000011405 */
[C---:B------:R-:W-:Y:S01]  /*0b70*/  IMAD.IADD R15, R0.reuse, 0x1, -R15 ;  /* 0x00000001000f7824 */ /* 0x040fe200078e0a0f */
[----:B------:R-:W-:Y:S01]  /*0b80*/  LOP3.LUT R11, R13, 0xfffffffc, RZ, 0xc0, !PT ;  /* 0xfffffffc0d0b7812 */ /* 0x000fe200078ec0ff */
[C---:B------:R-:W-:Y:S01]  /*0b90*/  IMAD.IADD R3, R0.reuse, 0x1, -R3 ;  /* 0x0000000100037824 */ /* 0x040fe200078e0a03 */
[--C-:B------:R-:W-:Y:S01]  /*0ba0*/  SHF.R.S32.HI R206, RZ, 0x5, R6.reuse ;  /* 0x00000005ffce7819 */ /* 0x100fe20000011406 */
[----:B------:R-:W-:Y:S01]  /*0bb0*/  IMAD.SHL.U32 R193, R15, 0x8, RZ ;  /* 0x000000080fc17824 */ /* 0x000fe200078e00ff */
[----:B------:R-:W-:Y:S01]  /*0bc0*/  SHF.R.S32.HI R7, RZ, 0x1f, R6 ;  /* 0x0000001fff077819 */ /* 0x000fe20000011406 */
[----:B------:R-:W-:Y:S01]  /*0bd0*/  IMAD.IADD R188, R0, 0x1, -R11 ;  /* 0x0000000100bc7824 */ /* 0x000fe200078e0a0b */
[----:B------:R-:W-:Y:S01]  /*0be0*/  LEA.HI R5, R5, R8, RZ, 0x1 ;  /* 0x0000000805057211 */ /* 0x000fe200078f08ff */
[C---:B------:R-:W-:Y:S01]  /*0bf0*/  VIADD R33, R193.reuse, 0x40 ;  /* 0x00000040c1217836 */ /* 0x040fe20000000000 */
[----:B------:R-:W-:Y:S01]  /*0c00*/  SHF.R.S32.HI R6, RZ, 0x1f, R3 ;  /* 0x0000001fff067819 */ /* 0x000fe20000011403 */
[----:B------:R-:W-:Y:S01]  /*0c10*/  IMAD.SHL.U32 R18, R188, 0x8, RZ ;  /* 0x00000008bc127824 */ /* 0x000fe200078e00ff */
[----:B------:R-:W-:Y:S01]  /*0c20*/  SHF.R.S32.HI R0, RZ, 0x1f, R9 ;  /* 0x0000001fff007819 */ /* 0x000fe20000011409 */
[----:B------:R-:W-:Y:S01]  /*0c30*/  VIADD R32, R193, 0x80 ;  /* 0x00000080c1207836 */ /* 0x000fe20000000000 */
[----:B------:R-:W-:Y:S01]  /*0c40*/  LOP3.LUT R5, R5, 0x1ffffffe, RZ, 0xc0, !PT ;  /* 0x1ffffffe05057812 */ /* 0x000fe200078ec0ff */
[C---:B------:R-:W-:Y:S01]  /*0c50*/  VIADD R229, R18.reuse, 0x40 ;  /* 0x0000004012e57836 */ /* 0x040fe20000000000 */
[----:B------:R-:W-:Y:S01]  /*0c60*/  LEA.HI R7, R7, R206, RZ, 0x2 ;  /* 0x000000ce07077211 */ /* 0x000fe200078f10ff */
[----:B------:R-:W-:Y:S01]  /*0c70*/  VIADD R228, R18, 0x60 ;  /* 0x0000006012e47836 */ /* 0x000fe20000000000 */
[----:B------:R-:W-:Y:S01]  /*0c80*/  LEA.HI R10, R6, R3, RZ, 0x3 ;  /* 0x00000003060a7211 */ /* 0x000fe200078f18ff */
[----:B------:R-:W-:Y:S01]  /*0c90*/  IMAD.IADD R5, R8, 0x1, -R5 ;  /* 0x0000000108057824 */ /* 0x000fe200078e0a05 */
[-C--:B------:R-:W-:Y:S01]  /*0ca0*/  LEA.HI R6, R0, R9.reuse, RZ, 0x2 ;  /* 0x0000000900067211 */ /* 0x080fe200078f10ff */
[C---:B------:R-:W-:Y:S01]  /*0cb0*/  VIADD R227, R18.reuse, 0x80 ;  /* 0x0000008012e37836 */ /* 0x040fe20000000000 */
[----:B------:R-:W-:Y:S01]  /*0cc0*/  SHF.R.S32.HI R20, RZ, 0x7, R4 ;  /* 0x00000007ff147819 */ /* 0x000fe20000011404 */
[----:B------:R-:W-:Y:S01]  /*0cd0*/  IMAD.SHL.U32 R5, R5, 0x8, RZ ;  /* 0x0000000805057824 */ /* 0x000fe200078e00ff */
[----:B------:R-:W-:Y:S01]  /*0ce0*/  LOP3.LUT R7, R7, 0x3ffffc, RZ, 0xc0, !PT ;  /* 0x003ffffc07077812 */ /* 0x000fe200078ec0ff */
[----:B------:R-:W-:Y:S01]  /*0cf0*/  VIADD R226, R18, 0xa0 ;  /* 0x000000a012e27836 */ /* 0x000fe20000000000 */
[--C-:B------:R-:W-:Y:S01]  /*0d00*/  SHF.R.S32.HI R8, RZ, 0x2, R6.reuse ;  /* 0x00000002ff087819 */ /* 0x100fe20000011406 */
[----:B------:R-:W-:Y:S01]  /*0d10*/  IMAD R14, R20, 0x100, R3 ;  /* 0x00000100140e7824 */ /* 0x000fe200078e0203 */
[----:B------:R-:W-:Y:S01]  /*0d20*/  SHF.R.S32.HI R11, RZ, 0x1f, R6 ;  /* 0x0000001fff0b7819 */ /* 0x000fe20000011406 */
[----:B------:R-:W-:Y:S01]  /*0d30*/  IMAD.IADD R7, R206, 0x1, -R7 ;  /* 0x00000001ce077824 */ /* 0x000fe200078e0a07 */
[----:B------:R-:W-:Y:S01]  /*0d40*/  SHF.R.S32.HI R186, RZ, 0x2, R13 ;  /* 0x00000002ffba7819 */ /* 0x000fe2000001140d */
[----:B------:R0:W-:Y:S01]  /*0d50*/  STL [R1+0x54], R20 ;  /* 0x0000541401007387 */ /* 0x0001e20000100800 */
[----:B------:R-:W-:Y:S01]  /*0d60*/  LEA.HI R11, R11, R8, RZ, 0x3 ;  /* 0x000000080b0b7211 */ /* 0x000fe200078f18ff */
[----:B------:R-:W-:Y:S01]  /*0d70*/  IMAD R16, R7, 0x10, R14 ;  /* 0x0000001007107824 */ /* 0x000fe200078e020e */
[----:B------:R-:W-:Y:S01]  /*0d80*/  LEA.HI R0, R0, R9, RZ, 0x5 ;  /* 0x0000000900007211 */ /* 0x000fe200078f28ff */
[----:B------:R-:W-:Y:S01]  /*0d90*/  VIADD R7, R186, 0x20 ;  /* 0x00000020ba077836 */ /* 0x000fe20000000000 */
[----:B------:R-:W-:Y:S01]  /*0da0*/  LOP3.LUT R11, R11, 0xfffffff8, RZ, 0xc0, !PT ;  /* 0xfffffff80b0b7812 */ /* 0x000fe200078ec0ff */
[----:B------:R-:W-:Y:S01]  /*0db0*/  VIADD R225, R18, 0xc0 ;  /* 0x000000c012e17836 */ /* 0x000fe20000000000 */
[C---:B------:R-:W-:Y:S01]  /*0dc0*/  LOP3.LUT R12, R10.reuse, 0xfffffff8, RZ, 0xc0, !PT ;  /* 0xfffffff80a0c7812 */ /* 0x040fe200078ec0ff */
[----:B------:R-:W-:Y:S01]  /*0dd0*/  IMAD.SHL.U32 R10, R10, 0x40, RZ ;  /* 0x000000400a0a7824 */ /* 0x000fe200078e00ff */
[----:B------:R-:W-:Y:S01]  /*0de0*/  SHF.R.S32.HI R0, RZ, 0x5, R0 ;  /* 0x00000005ff007819 */ /* 0x000fe20000011400 */
[----:B------:R-:W-:Y:S01]  /*0df0*/  IMAD.IADD R11, R8, 0x1, -R11 ;  /* 0x00000001080b7824 */ /* 0x000fe200078e0a0b */
[----:B------:R-:W-:Y:S01]  /*0e00*/  SHF.R.S32.HI R14, RZ, 0x1f, R7 ;  /* 0x0000001fff0e7819 */ /* 0x000fe20000011407 */
[----:B------:R-:W-:Y:S01]  /*0e10*/  IMAD.IADD R12, R3, 0x1, -R12 ;  /* 0x00000001030c7824 */ /* 0x000fe200078e0a0c */
[----:B------:R-:W-:Y:S01]  /*0e20*/  LEA.HI R4, R4, R20, RZ, 0x1 ;  /* 0x0000001404047211 */ /* 0x000fe200078f08ff */
[----:B------:R-:W-:Y:S01]  /*0e30*/  IMAD R191, R0, 0x10, R11 ;  /* 0x0000001000bf7824 */ /* 0x000fe200078e020b */
[----:B------:R-:W-:Y:S01]  /*0e40*/  LOP3.LUT R6, R6, 0x7ffffffc, RZ, 0xc0, !PT ;  /* 0x7ffffffc06067812 */ /* 0x000fe200078ec0ff */
[----:B------:R-:W-:Y:S01]  /*0e50*/  IMAD.SHL.U32 R3, R12, 0x40, RZ ;  /* 0x000000400c037824 */ /* 0x000fe200078e00ff */
[----:B------:R-:W-:Y:S01]  /*0e60*/  LEA.HI R14, R14, R7, RZ, 0x3 ;  /* 0x000000070e0e7211 */ /* 0x000fe200078f18ff */
[----:B------:R-:W-:Y:S01]  /*0e70*/  IMAD.SHL.U32 R7, R7, 0x40, RZ ;  /* 0x0000004007077824 */ /* 0x000fe200078e00ff */
[----:B------:R-:W-:Y:S01]  /*0e80*/  LEA.HI R0, R188, R188, RZ, 0x1 ;  /* 0x000000bcbc007211 */ /* 0x000fe200078f08ff */
[----:B------:R-:W-:Y:S01]  /*0e90*/  IMAD.IADD R207, R9, 0x1, -R6 ;  /* 0x0000000109cf7824 */ /* 0x000fe200078e0a06 */
[----:B------:R-:W-:Y:S01]  /*0ea0*/  LOP3.LUT R4, R4, 0xfffffe, RZ, 0xc0, !PT ;  /* 0x00fffffe04047812 */ /* 0x000fe200078ec0ff */
[----:B------:R-:W-:Y:S01]  /*0eb0*/  IMAD.SHL.U32 R14, R14, 0x40, RZ ;  /* 0x000000400e0e7824 */ /* 0x000fe200078e00ff */
[----:B------:R-:W-:Y:S01]  /*0ec0*/  SHF.R.S32.HI R13, RZ, 0x1f, R13 ;  /* 0x0000001fff0d7819 */ /* 0x000fe2000001140d */
[----:B------:R-:W-:Y:S01]  /*0ed0*/  VIADD R224, R18, 0xe0 ;  /* 0x000000e012e07836 */ /* 0x000fe20000000000 */
[----:B------:R-:W-:Y:S01]  /*0ee0*/  LOP3.LUT R9, R0, 0x1ffffffe, RZ, 0xc0, !PT ;  /* 0x1ffffffe00097812 */ /* 0x000fe200078ec0ff */
[----:B------:R-:W-:Y:S01]  /*0ef0*/  IMAD.IADD R4, R20, 0x1, -R4 ;  /* 0x0000000114047824 */ /* 0x000fe200078e0a04 */
[----:B------:R-:W-:Y:S01]  /*0f00*/  LOP3.LUT R7, R7, 0x1c0, RZ, 0xc0, !PT ;  /* 0x000001c007077812 */ /* 0x000fe200078ec0ff */
[----:B------:R-:W-:Y:S01]  /*0f10*/  VIADD R221, R18, 0x100 ;  /* 0x0000010012dd7836 */ /* 0x000fe20000000000 */
[----:B------:R-:W-:Y:S01]  /*0f20*/  LOP3.LUT R6, R3, 0x1c0, RZ, 0xc0, !PT ;  /* 0x000001c003067812 */ /* 0x000fe200078ec0ff */
[----:B------:R-:W-:Y:S01]  /*0f30*/  IMAD.U32 R3, R16, 0x40, R5 ;  /* 0x0000004010037824 */ /* 0x000fe200078e0005 */
[----:B------:R-:W-:Y:S01]  /*0f40*/  SHF.R.S32.HI R0, RZ, 0x1f, R229 ;  /* 0x0000001fff007819 */ /* 0x000fe200000114e5 */
[----:B------:R-:W-:Y:S01]  /*0f50*/  IMAD.IADD R208, R188, 0x1, -R9 ;  /* 0x00000001bcd07824 */ /* 0x000fe200078e0a09 */
[----:B------:R-:W-:Y:S01]  /*0f60*/  LEA.HI R13, R13, R186, RZ, 0x3 ;  /* 0x000000ba0d0d7211 */ /* 0x000fe200078f18ff */
[----:B0-----:R-:W-:Y:S01]  /*0f70*/  IMAD.SHL.U32 R20, R4, 0x100, RZ ;  /* 0x0000010004147824 */ /* 0x001fe200078e00ff */
[----:B------:R-:W-:Y:S01]  /*0f80*/  SHF.R.U32.HI R8, RZ, 0x3, R7 ;  /* 0x00000003ff087819 */ /* 0x000fe20000011607 */
[----:B------:R-:W-:Y:S01]  /*0f90*/  STL [R1+0x60], R3 ;  /* 0x0000600301007387 */ /* 0x000fe20000100800 */
[----:B------:R-:W-:Y:S01]  /*0fa0*/  SHF.R.S32.HI R9, RZ, 0x1f, R228 ;  /* 0x0000001fff097819 */ /* 0x000fe200000114e4 */
[C---:B------:R-:W-:Y:S01]  /*0fb0*/  VIADD R217, R18.reuse, 0x120 ;  /* 0x0000012012d97836 */ /* 0x040fe20000000000 */
[----:B------:R-:W-:Y:S01]  /*0fc0*/  SHF.L.U64.HI R0, R229, 0x1, R0 ;  /* 0x00000001e5007819 */ /* 0x000fe20000010200 */
[----:B------:R-:W-:Y:S01]  /*0fd0*/  STL [R1+0x4c], RZ ;  /* 0x00004cff01007387 */ /* 0x000fe20000100800 */
[----:B------:R-:W-:Y:S01]  /*0fe0*/  LOP3.LUT R7, R7, 0x38, R18, 0xf8, !PT ;  /* 0x0000003807077812 */ /* 0x000fe200078ef812 */
[----:B------:R-:W-:Y:S01]  /*0ff0*/  VIADD R216, R18, 0x140 ;  /* 0x0000014012d87836 */ /* 0x000fe20000000000 */
[----:B------:R-:W-:Y:S01]  /*1000*/  LOP3.LUT R14, R14, 0xfffffe00, RZ, 0xc0, !PT ;  /* 0xfffffe000e0e7812 */ /* 0x000fe200078ec0ff */
[----:B------:R-:W-:Y:S01]  /*1010*/  STL [R1+0x5c], R20 ;  /* 0x00005c1401007387 */ /* 0x000fe20000100800 */
[----:B------:R-:W-:Y:S01]  /*1020*/  LOP3.LUT R13, R13, 0xfffffff8, RZ, 0xc0, !PT ;  /* 0xfffffff80d0d7812 */ /* 0x000fe200078ec0ff */
[----:B------:R-:W-:Y:S01]  /*1030*/  VIADD R215, R18, 0x160 ;  /* 0x0000016012d77836 */ /* 0x000fe20000000000 */
[----:B------:R-:W-:Y:S01]  /*1040*/  SHF.R.S32.HI R4, RZ, 0x1f, R227 ;  /* 0x0000001fff047819 */ /* 0x000fe200000114e3 */
[----:B------:R0:W-:Y:S01]  /*1050*/  STL [R1], R0 ;  /* 0x0000000001007387 */ /* 0x0001e20000100800 */
[----:B------:R-:W-:Y:S01]  /*1060*/  SHF.R.S32.HI R11, RZ, 0x1f, R226 ;  /* 0x0000001fff0b7819 */ /* 0x000fe200000114e2 */
[----:B------:R-:W-:Y:S01]  /*1070*/  IMAD.IADD R192, R186, 0x1, -R13 ;  /* 0x00000001bac07824 */ /* 0x000fe200078e0a0d */
[----:B------:R-:W-:Y:S01]  /*1080*/  SHF.L.U64.HI R9, R228, 0x1, R9 ;  /* 0x00000001e4097819 */ /* 0x000fe20000010209 */
[----:B------:R-:W-:Y:S01]  /*1090*/  VIADD R214, R18, 0x180 ;  /* 0x0000018012d67836 */ /* 0x000fe20000000000 */
[----:B------:R-:W-:Y:S01]  /*10a0*/  LOP3.LUT R25, R14, R7, R8, 0xf6, !PT ;  /* 0x000000070e197212 */ /* 0x000fe200078ef608 */
[C---:B------:R-:W-:Y:S01]  /*10b0*/  VIADD R212, R18.reuse, 0x1a0 ;  /* 0x000001a012d47836 */ /* 0x040fe20000000000 */
[----:B------:R-:W-:Y:S01]  /*10c0*/  SHF.L.U64.HI R4, R227, 0x1, R4 ;  /* 0x00000001e3047819 */ /* 0x000fe20000010204 */
[----:B------:R-:W-:Y:S01]  /*10d0*/  STL [R1+0x4], R9 ;  /* 0x0000040901007387 */ /* 0x000fe20000100800 */
[----:B------:R-:W-:Y:S01]  /*10e0*/  SHF.R.S32.HI R8, RZ, 0x1f, R225 ;  /* 0x0000001fff087819 */ /* 0x000fe200000114e1 */
[----:B------:R-:W-:Y:S01]  /*10f0*/  VIADD R211, R18, 0x1c0 ;  /* 0x000001c012d37836 */ /* 0x000fe20000000000 */
[----:B0-----:R-:W-:Y:S01]  /*1100*/  SHF.L.U64.HI R0, R226, 0x1, R11 ;  /* 0x00000001e2007819 */ /* 0x001fe2000001020b */
[----:B------:R0:W-:Y:S01]  /*1110*/  STL [R1+0x8], R4 ;  /* 0x0000080401007387 */ /* 0x0001e20000100800 */
[----:B------:R-:W-:Y:S01]  /*1120*/  LOP3.LUT R3, R10, 0x7ffffe00, RZ, 0xc0, !PT ;  /* 0x7ffffe000a037812 */ /* 0x000fe200078ec0ff */
[----:B------:R-:W-:Y:S01]  /*1130*/  VIADD R210, R18, 0x1e0 ;  /* 0x000001e012d27836 */ /* 0x000fe20000000000 */
[----:B------:R-:W-:Y:S01]  /*1140*/  SHF.R.S32.HI R13, RZ, 0x1f, R224 ;  /* 0x0000001fff0d7819 */ /* 0x000fe200000114e0 */
[----:B------:R1:W-:Y:S01]  /*1150*/  STL [R1+0xc], R0 ;  /* 0x00000c0001007387 */ /* 0x0003e20000100800 */
[----:B------:R-:W-:Y:S01]  /*1160*/  SHF.R.S32.HI R10, RZ, 0x1f, R221 ;  /* 0x0000001fff0a7819 */ /* 0x000fe200000114dd */
[----:B------:R-:W-:Y:S01]  /*1170*/  IMAD R3, R206, 0x400, R3 ;  /* 0x00000400ce037824 */ /* 0x000fe200078e0203 */
[----:B------:R-:W-:Y:S01]  /*1180*/  SHF.L.U64.HI R8, R225, 0x1, R8 ;  /* 0x00000001e1087819 */ /* 0x000fe20000010208 */
[----:B------:R-:W-:Y:S01]  /*1190*/  IMAD.SHL.U32 R207, R207, 0x2, RZ ;  /* 0x00000002cfcf7824 */ /* 0x000fe200078e00ff */
[----:B------:R-:W-:Y:S01]  /*11a0*/  R2P PR, R12, 0x6 ;  /* 0x000000060c007804 */ /* 0x000fe20000000000 */
[C---:B------:R-:W-:Y:S01]  /*11b0*/  VIADD R31, R193.reuse, 0xc0 ;  /* 0x000000c0c11f7836 */ /* 0x040fe20000000000 */
[----:B0-----:R-:W-:Y:S01]  /*11c0*/  SHF.L.U64.HI R4, R224, 0x1, R13 ;  /* 0x00000001e0047819 */ /* 0x001fe2000001020d */
[----:B------:R0:W-:Y:S01]  /*11d0*/  STL [R1+0x10], R8 ;  /* 0x0000100801007387 */ /* 0x0001e20000100800 */
[----:B------:R-:W-:Y:S01]  /*11e0*/  LOP3.LUT R5, R6, 0x8, R5, 0xf8, !PT ;  /* 0x0000000806057812 */ /* 0x000fe200078ef805 */
[----:B------:R-:W-:Y:S01]  /*11f0*/  VIADD R30, R193, 0x100 ;  /* 0x00000100c11e7836 */ /* 0x000fe20000000000 */
[----:B------:R-:W-:Y:S01]  /*1200*/  SHF.R.S32.HI R12, RZ, 0x1f, R217 ;  /* 0x0000001fff0c7819 */ /* 0x000fe200000114d9 */
[----:B------:R2:W-:Y:S01]  /*1210*/  STL [R1+0x14], R4 ;  /* 0x0000140401007387 */ /* 0x0005e20000100800 */
[----:B-1----:R-:W-:Y:S01]  /*1220*/  SHF.L.U64.HI R0, R221, 0x1, R10 ;  /* 0x00000001dd007819 */ /* 0x002fe2000001020a */
[C---:B------:R-:W-:Y:S01]  /*1230*/  VIADD R28, R193.reuse, 0x140 ;  /* 0x00000140c11c7836 */ /* 0x040fe20000000000 */
[----:B------:R-:W-:Y:S01]  /*1240*/  SHF.R.U32.HI R6, RZ, 0x3, R6 ;  /* 0x00000003ff067819 */ /* 0x000fe20000011606 */
[C---:B------:R-:W-:Y:S01]  /*1250*/  VIADD R26, R193.reuse, 0x180 ;  /* 0x00000180c11a7836 */ /* 0x040fe20000000000 */
[----:B------:R-:W-:Y:S01]  /*1260*/  SHF.R.S32.HI R15, RZ, 0x1f, R216 ;  /* 0x0000001fff0f7819 */ /* 0x000fe200000114d8 */
[----:B------:R1:W-:Y:S01]  /*1270*/  STL [R1+0x18], R0 ;  /* 0x0000180001007387 */ /* 0x0003e20000100800 */
[----:B------:R-:W-:Y:S01]  /*1280*/  SHF.R.S32.HI R14, RZ, 0x1f, R215 ;  /* 0x0000001fff0e7819 */ /* 0x000fe200000114d7 */
[----:B------:R-:W-:Y:S01]  /*1290*/  VIADD R24, R193, 0x1c0 ;  /* 0x000001c0c1187836 */ /* 0x000fe20000000000 */
[----:B0-----:R-:W-:Y:S01]  /*12a0*/  SHF.L.U64.HI R8, R217, 0x1, R12 ;  /* 0x00000001d9087819 */ /* 0x001fe2000001020c */
[----:B------:R-:W-:Y:S01]  /*12b0*/  IMAD.IADD R197, R207, 0x1, R20 ;  /* 0x00000001cfc57824 */ /* 0x000fe200078e0214 */
[----:B------:R-:W-:Y:S01]  /*12c0*/  LOP3.LUT R6, R5, R6, RZ, 0x3c, !PT ;  /* 0x0000000605067212 */ /* 0x000fe200078e3cff */
[----:B------:R-:W-:Y:S01]  /*12d0*/  IMAD.MOV.U32 R5, RZ, RZ, R21 ;  /* 0x000000ffff057224 */ /* 0x000fe200078e0015 */
[----:B--2---:R-:W-:Y:S01]  /*12e0*/  SHF.L.U64.HI R4, R216, 0x1, R15 ;  /* 0x00000001d8047819 */ /* 0x004fe2000001020f */
[----:B------:R0:W-:Y:S01]  /*12f0*/  STL [R1+0x1c], R8 ;  /* 0x00001c0801007387 */ /* 0x0001e20000100800 */
[----:B------:R-:W-:Y:S01]  /*1300*/  SHF.R.S32.HI R21, RZ, 0x1f, R214 ;  /* 0x0000001fff157819 */ /* 0x000fe200000114d6 */
[----:B------:R-:W-:Y:S01]  /*1310*/  IMAD.IADD R3, R3, 0x1, R6 ;  /* 0x0000000103037824 */ /* 0x000fe200078e0206 */
[----:B-1----:R-:W-:Y:S01]  /*1320*/  SHF.L.U64.HI R0, R215, 0x1, R14 ;  /* 0x00000001d7007819 */ /* 0x002fe2000001020e */
[----:B------:R1:W-:Y:S01]  /*1330*/  STL [R1+0x20], R4 ;  /* 0x0000200401007387 */ /* 0x0003e20000100800 */
[----:B------:R-:W-:Y:S01]  /*1340*/  SHF.R.S32.HI R27, RZ, 0x1f, R212 ;  /* 0x0000001fff1b7819 */ /* 0x000fe200000114d4 */
[----:B------:R-:W-:Y:S01]  /*1350*/  IMAD R201, R3, 0x2, R2 ;  /* 0x0000000203c97824 */ /* 0x000fe200078e0202 */
[----:B------:R-:W-:Y:S01]  /*1360*/  SHF.R.S32.HI R16, RZ, 0x1f, R211 ;  /* 0x0000001fff107819 */ /* 0x000fe200000114d3 */
[----:B------:R2:W-:Y:S01]  /*1370*/  STL [R1+0x24], R0 ;  /* 0x0000240001007387 */ /* 0x0005e20000100800 */
[----:B------:R-:W-:Y:S01]  /*1380*/  SHF.R.S32.HI R29, RZ, 0x1f, R210 ;  /* 0x0000001fff1d7819 */ /* 0x000fe200000114d2 */
[----:B------:R-:W-:Y:S01]  /*1390*/  VIADD R204, R201, 0x26800 ;  /* 0x00026800c9cc7836 */ /* 0x000fe20000000000 */
[----:B0-----:R-:W-:Y:S01]  /*13a0*/  SHF.L.U64.HI R8, R214, 0x1, R21 ;  /* 0x00000001d6087819 */ /* 0x001fe20000010215 */
[----:B------:R-:W-:Y:S01]  /*13b0*/  VIADD R11, R197, 0xd0 ;  /* 0x000000d0c50b7836 */ /* 0x000fe20000000000 */
[----:B------:R-:W-:Y:S01]  /*13c0*/  SHF.R.S32.HI R33, RZ, 0x1f, R33 ;  /* 0x0000001fff217819 */ /* 0x000fe20000011421 */
[----:B------:R-:W-:Y:S01]  /*13d0*/  IMAD.MOV.U32 R7, RZ, RZ, R23 ;  /* 0x000000ffff077224 */ /* 0x000fe200078e0017 */
[----:B-1----:R-:W-:Y:S01]  /*13e0*/  SHF.L.U64.HI R4, R211, 0x1, R16 ;  /* 0x00000001d3047819 */ /* 0x002fe20000010210 */
[----:B------:R-:W-:Y:S01]  /*13f0*/  STL [R1+0x28], R8 ;  /* 0x0000280801007387 */ /* 0x000fe20000100800 */
[----:B------:R-:W-:Y:S01]  /*1400*/  SHF.R.S32.HI R32, RZ, 0x1f, R32 ;  /* 0x0000001fff207819 */ /* 0x000fe20000011420 */
[C---:B------:R-:W-:Y:S01]  /*1410*/  VIADD R9, R197.reuse, 0xe0 ;  /* 0x000000e0c5097836 */ /* 0x040fe20000000000 */
[----:B--2---:R-:W-:Y:S01]  /*1420*/  SHF.L.U64.HI R0, R212, 0x1, R27 ;  /* 0x00000001d4007819 */ /* 0x004fe2000001021b */
[----:B------:R-:W-:Y:S01]  /*1430*/  VIADD R23, R18, 0x20 ;  /* 0x0000002012177836 */ /* 0x000fe20000000000 */
[----:B------:R-:W-:Y:S01]  /*1440*/  SHF.R.S32.HI R31, RZ, 0x1f, R31 ;  /* 0x0000001fff1f7819 */ /* 0x000fe2000001141f */
[C---:B------:R-:W-:Y:S01]  /*1450*/  VIADD R41, R197.reuse, 0x8 ;  /* 0x00000008c5297836 */ /* 0x040fe20000000000 */
[----:B------:R-:W-:Y:S01]  /*1460*/  SHF.R.S32.HI R30, RZ, 0x1f, R30 ;  /* 0x0000001fff1e7819 */ /* 0x000fe2000001141e */
[----:B------:R0:W-:Y:S01]  /*1470*/  STL [R1+0x2c], R0 ;  /* 0x00002c0001007387 */ /* 0x0001e20000100800 */
[----:B------:R-:W-:Y:S01]  /*1480*/  SHF.R.S32.HI R28, RZ, 0x1f, R28 ;  /* 0x0000001fff1c7819 */ /* 0x000fe2000001141c */
[C---:B------:R-:W-:Y:S01]  /*1490*/  VIADD R40, R197.reuse, 0x10 ;  /* 0x00000010c5287836 */ /* 0x040fe20000000000 */
[----:B------:R-:W-:Y:S01]  /*14a0*/  SHF.R.S32.HI R26, RZ, 0x1f, R26 ;  /* 0x0000001fff1a7819 */ /* 0x000fe2000001141a */
[----:B------:R1:W-:Y:S01]  /*14b0*/  STL [R1+0x30], R4 ;  /* 0x0000300401007387 */ /* 0x0003e20000100800 */
[----:B------:R-:W-:Y:S01]  /*14c0*/  SHF.R.S32.HI R24, RZ, 0x1f, R24 ;  /* 0x0000001fff187819 */ /* 0x000fe20000011418 */
[----:B------:R-:W-:Y:S01]  /*14d0*/  VIADD R39, R197, 0x18 ;  /* 0x00000018c5277836 */ /* 0x000fe20000000000 */
[----:B------:R-:W-:Y:S01]  /*14e0*/  SEL R203, R203, 0xffffffc0, !P2 ;  /* 0xffffffc0cbcb7807 */ /* 0x000fe20005000000 */
[C---:B------:R-:W-:Y:S01]  /*14f0*/  VIADD R38, R197.reuse, 0x20 ;  /* 0x00000020c5267836 */ /* 0x040fe20000000000 */
[----:B------:R-:W-:Y:S01]  /*1500*/  SHF.R.S32.HI R3, RZ, 0x1f, R11 ;  /* 0x0000001fff037819 */ /* 0x000fe2000001140b */
[C---:B------:R-:W-:Y:S01]  /*1510*/  VIADD R37, R197.reuse, 0x28 ;  /* 0x00000028c5257836 */ /* 0x040fe20000000000 */
[----:B0-----:R-:W-:Y:S01]  /*1520*/  SHF.L.U64.HI R0, R210, 0x1, R29 ;  /* 0x00000001d2007819 */ /* 0x001fe2000001021d */
[----:B------:R-:W-:Y:S01]  /*1530*/  VIADD R36, R197, 0x30 ;  /* 0x00000030c5247836 */ /* 0x000fe20000000000 */
[----:B------:R-:W-:Y:S01]  /*1540*/  SHF.R.S32.HI R3, RZ, 0x1f, R9 ;  /* 0x0000001fff037819 */ /* 0x000fe20000011409 */
[----:B-1----:R-:W-:Y:S01]  /*1550*/  IMAD R4, R25, 0x2, R2 ;  /* 0x0000000219047824 */ /* 0x002fe200078e0202 */
        /* <DEDUP_REMOVED lines=54> */
[----:B------:R-:W-:Y:S01]  /*18c0*/  IMAD.MOV.U32 R6, RZ, RZ, R22 ;  /* 0x000000ffff067224 */ /* 0x000fe200078e0016 */
[----:B------:R-:W-:Y:S01]  /*18d0*/  SHF.R.S32.HI R13, RZ, 0x1f, R13 ;  /* 0x0000001fff0d7819 */ /* 0x000fe2000001140d */
[----:B------:R-:W-:Y:S01]  /*18e0*/  IMAD.IADD R204, R204, 0x1, R203 ;  /* 0x00000001cccc7824 */ /* 0x000fe200078e02cb */
[----:B------:R-:W-:Y:S01]  /*18f0*/  SHF.R.S32.HI R12, RZ, 0x1f, R12 ;  /* 0x0000001fff0c7819 */ /* 0x000fe2000001140c */
[----:B------:R-:W-:Y:S01]  /*1900*/  IMAD.MOV.U32 R22, RZ, RZ, RZ ;  /* 0x000000ffff167224 */ /* 0x000fe200078e00ff */
[----:B------:R-:W-:Y:S01]  /*1910*/  SHF.R.S32.HI R10, RZ, 0x1f, R10 ;  /* 0x0000001fff0a7819 */ /* 0x000fe2000001140a */
[----:B------:R-:W-:Y:S01]  /*1920*/  VIADD R196, R188, 0x10 ;  /* 0x00000010bcc47836 */ /* 0x000fe20000000000 */
[----:B------:R-:W-:Y:S01]  /*1930*/  SHF.R.S32.HI R8, RZ, 0x1f, R8 ;  /* 0x0000001fff087819 */ /* 0x000fe20000011408 */
[----:B------:R-:W-:Y:S01]  /*1940*/  IMAD R208, R208, 0x8, R191 ;  /* 0x00000008d0d07824 */ /* 0x000fe200078e02bf */
[----:B------:R-:W-:Y:S01]  /*1950*/  SHF.R.S32.HI R3, RZ, 0x1f, R4 ;  /* 0x0000001fff037819 */ /* 0x000fe20000011404 */
[----:B------:R-:W-:Y:S01]  /*1960*/  IMAD.IADD R203, R203, 0x1, R202 ;  /* 0x00000001cbcb7824 */ /* 0x000fe200078e02ca */
[----:B------:R-:W-:-:S07]  /*1970*/  SHF.R.S32.HI R0, RZ, 0x1f, R0 ;  /* 0x0000001fff007819 */ /* 0x000fce0000011400 */
.L_x_4651:
[----:B0--34-:R-:W0:Y:S01]  /*1980*/  LDC.64 R8, c[0x0][0xc88] ;  /* 0x00032200ff087b82 */ /* 0x019e220000000a00 */
        /* <DEDUP_REMOVED lines=12> */
[----:B------:R-:W-:Y:S01]  /*1a50*/  ISETP.NE.AND.EX P1, PT, RZ, UR9, PT, P1 ;  /* 0x00000009ff007c0c */ /* 0x000fe2000bf25310 */
[C---:B--2---:R-:W-:Y:S01]  /*1a60*/  IMAD.SHL.U32 R28, R26.reuse, 0x4, RZ ;  /* 0x000000041a1c7824 */ /* 0x044fe200078e00ff */
[----:B------:R-:W-:Y:S01]  /*1a70*/  SHF.R.S32.HI R0, RZ, 0x1f, R26 ;  /* 0x0000001fff007819 */ /* 0x000fe2000001141a */
[----:B------:R-:W-:Y:S04]  /*1a80*/  STL [R1+0x3c], R26 ;  /* 0x00003c1a01007387 */ /* 0x000fe80000100800 */
[C---:B-1----:R-:W-:Y:S02]  /*1a90*/  @P2 LEA R10, P3, R26.reuse, UR4, 0x2 ;  /* 0x000000041a0a2c11 */ /* 0x042fe4000f8610ff */
[--C-:B------:R-:W-:Y:S01]  /*1aa0*/  SHF.L.U64.HI R27, R26, 0x2, R0.reuse ;  /* 0x000000021a1b7819 */ /* 0x100fe20000010200 */
[----:B------:R0:W-:Y:S01]  /*1ab0*/  STL [R1+0x50], R0 ;  /* 0x0000500001007387 */ /* 0x0001e20000100800 */
[----:B------:R-:W-:Y:S01]  /*1ac0*/  IADD3 R8, P4, R28, UR6, RZ ;  /* 0x000000061c087c10 */ /* 0x000fe2000ff9e0ff */
[----:B------:R-:W-:Y:S01]  /*1ad0*/  ULDC UR4, c[0x0][0x288] ;  /* 0x0000a20000047ab9 */ /* 0x000fe20000000800 */
[----:B------:R-:W-:Y:S01]  /*1ae0*/  @P2 LEA.HI.X R11, R26, UR5, R0, 0x2, P3 ;  /* 0x000000051a0b2c11 */ /* 0x000fe200098f1400 */
[----:B------:R1:W-:Y:S01]  /*1af0*/  STL [R1+0x40], R28 ;  /* 0x0000401c01007387 */ /* 0x0003e20000100800 */
[----:B------:R-:W-:Y:S01]  /*1b00*/  IADD3.X R9, R27, UR7, RZ, P4, !PT ;  /* 0x000000071b097c10 */ /* 0x000fe2000a7fe4ff */
[----:B------:R-:W-:Y:S01]  /*1b10*/  IMAD.U32 R198, RZ, RZ, UR4 ;  /* 0x00000004ffc67e24 */ /* 0x000fe2000f8e00ff */
[----:B------:R-:W-:Y:S01]  /*1b20*/  ULDC.64 UR4, c[0x0][0x418] ;  /* 0x0001060000047ab9 */ /* 0x000fe20000000a00 */
[----:B------:R1:W-:Y:S04]  /*1b30*/  STL [R1+0x44], R27 ;  /* 0x0000441b01007387 */ /* 0x0003e80000100800 */
[----:B------:R-:W5:Y:S01]  /*1b40*/  @P0 LDG.E R24, desc[UR42][R8.64] ;  /* 0x0000002a08180981 */ /* 0x000f62000c1e1900 */
[----:B------:R-:W-:-:S03]  /*1b50*/  UISETP.NE.U32.AND UP0, UPT, UR4, URZ, UPT ;  /* 0x0000003f0400728c */ /* 0x000fc6000bf05070 */
[----:B------:R2:W5:Y:S01]  /*1b60*/  @P2 LDG.E R4, desc[UR42][R10.64] ;  /* 0x0000002a0a042981 */ /* 0x000562000c1e1900 */
[----:B------:R-:W-:Y:S01]  /*1b70*/  UISETP.NE.AND.EX UP0, UPT, UR5, URZ, UPT, UP0 ;  /* 0x0000003f0500728c */ /* 0x000fe2000bf05300 */
[----:B------:R-:W-:Y:S01]  /*1b80*/  ULDC UR4, c[0x0][0x424] ;  /* 0x0001090000047ab9 */ /* 0x000fe20000000800 */
[----:B------:R-:W-:Y:S02]  /*1b90*/  LOP3.LUT R3, R6, 0xff000000, RZ, 0xc0, !PT ;  /* 0xff00000006037812 */ /* 0x000fe400078ec0ff */
[----:B--2---:R-:W-:Y:S01]  /*1ba0*/  @P1 IADD3 R10, P2, R28, UR8, RZ ;  /* 0x000000081c0a1c10 */ /* 0x004fe2000ff5e0ff */
[----:B------:R-:W-:Y:S01]  /*1bb0*/  USEL UR4, UR4, 0x1, UP0 ;  /* 0x0000000104047887 */ /* 0x000fe20008000000 */
[----:B------:R-:W-:Y:S02]  /*1bc0*/  ULDC UR5, c[0x0][0x2f0] ;  /* 0x0000bc0000057ab9 */ /* 0x000fe40000000800 */
[----:B------:R-:W-:Y:S01]  /*1bd0*/  @P1 IADD3.X R11, R27, UR9, RZ, P2, !PT ;  /* 0x000000091b0b1c10 */ /* 0x000fe200097fe4ff */
[----:B------:R-:W-:-:S02]  /*1be0*/  ULDC.64 UR8, c[0x0][0xa20] ;  /* 0x0002880000087ab9 */ /* 0x000fc40000000a00 */
[----:B------:R-:W-:Y:S01]  /*1bf0*/  ISETP.NE.U32.AND P2, PT, RZ, UR8, PT ;  /* 0x00000008ff007c0c */ /* 0x000fe2000bf45070 */
[----:B------:R-:W-:Y:S01]  /*1c00*/  UIMAD UR4, UR4, UR5, URZ ;  /* 0x00000005040472a4 */ /* 0x000fe2000f8e023f */
[C---:B0-----:R-:W-:Y:S01]  /*1c10*/  LOP3.LUT R0, R6.reuse, 0xff0000, RZ, 0xc0, !PT ;  /* 0x00ff000006007812 */ /* 0x041fe200078ec0ff */
[----:B------:R0:W5:Y:S01]  /*1c20*/  @P1 LDG.E R198, desc[UR42][R10.64] ;  /* 0x0000002a0ac61981 */ /* 0x000162000c1e1900 */
[----:B------:R-:W-:Y:S01]  /*1c30*/  SHF.R.U32.HI R3, RZ, 0x8, R3 ;  /* 0x00000008ff037819 */ /* 0x000fe20000011603 */
[----:B------:R-:W-:Y:S01]  /*1c40*/  ULDC UR5, c[0x0][0x348] ;  /* 0x0000d20000057ab9 */ /* 0x000fe20000000800 */
[----:B------:R-:W-:Y:S02]  /*1c50*/  ISETP.NE.AND.EX P2, PT, RZ, UR9, PT, P2 ;  /* 0x00000009ff007c0c */ /* 0x000fe4000bf45320 */
[----:B------:R-:W-:Y:S02]  /*1c60*/  LOP3.LUT R185, R6, 0xffff, RZ, 0xc0, !PT ;  /* 0x0000ffff06b97812 */ /* 0x000fe400078ec0ff */
[----:B0-----:R-:W-:Y:S01]  /*1c70*/  LEA.HI R10, R0, R3, RZ, 0x10 ;  /* 0x00000003000a7211 */ /* 0x001fe200078f80ff */
[----:B-1----:R-:W-:Y:S08]  /*1c80*/  @P1 BRA `(.L_x_4496) ;  /* 0x0000000000241947 */ /* 0x002ff00003800000 */
        /* <DEDUP_REMOVED lines=9> */
.L_x_4496:
[----:B------:R-:W-:Y:S02]  /*1d20*/  IMAD.U32 R34, RZ, RZ, UR5 ;  /* 0x00000005ff227e24 */ /* 0x000fe4000f8e00ff */
[----:B------:R-:W-:Y:S01]  /*1d30*/  IMAD.U32 R25, RZ, RZ, UR4 ;  /* 0x00000004ff197e24 */ /* 0x000fe2000f8e00ff */
[----:B------:R-:W-:Y:S06]  /*1d40*/  @!P2 BRA `(.L_x_4497) ;  /* 0x000000000010a947 */ /* 0x000fec0003800000 */
[----:B------:R-:W-:-:S04]  /*1d50*/  IADD3 R6, P0, R28, UR8, RZ ;  /* 0x000000081c067c10 */ /* 0x000fc8000ff1e0ff */
[----:B------:R-:W-:-:S05]  /*1d60*/  IADD3.X R7, R27, UR9, RZ, P0, !PT ;  /* 0x000000091b077c10 */ /* 0x000fca00087fe4ff */
[----:B------:R0:W5:Y:S01]  /*1d70*/  LDG.E R25, desc[UR42][R6.64] ;  /* 0x0000002a06197981 */ /* 0x000162000c1e1900 */
[----:B------:R-:W-:Y:S05]  /*1d80*/  BRA `(.L_x_4498) ;  /* 0x0000000000107947 */ /* 0x000fea0003800000 */
.L_x_4497:
[----:B------:R-:W-:Y:S05]  /*1d90*/  @!P0 BRA `(.L_x_4498) ;  /* 0x00000000000c8947 */ /* 0x000fea0003800000 */
[----:B------:R-:W2:Y:S04]  /*1da0*/  LDG.E R0, desc[UR42][R8.64] ;  /* 0x0000002a08007981 */ /* 0x000ea8000c1e1900 */
[----:B------:R-:W2:Y:S02]  /*1db0*/  LDG.E R25, desc[UR42][R8.64+0x4] ;  /* 0x0000042a08197981 */ /* 0x000ea4000c1e1900 */
[----:B--2---:R-:W-:-:S07]  /*1dc0*/  IMAD.IADD R25, R25, 0x1, -R0 ;  /* 0x0000000119197824 */ /* 0x004fce00078e0a00 */
.L_x_4498:
[----:B------:R-:W-:Y:S01]  /*1dd0*/  ULDC.64 UR4, c[0x0][0xa10] ;  /* 0x0002840000047ab9 */ /* 0x000fe20000000a00 */
[----:B------:R-:W1:Y:S01]  /*1de0*/  LDC R8, c[0x0][0x448] ;  /* 0x00011200ff087b82 */ /* 0x000e620000000800 */
[----:B------:R-:W-:-:S04]  /*1df0*/  ISETP.NE.U32.AND P0, PT, RZ, UR4, PT ;  /* 0x00000004ff007c0c */ /* 0x000fc8000bf05070 */
[----:B------:R-:W-:Y:S01]  /*1e00*/  ISETP.NE.AND.EX P0, PT, RZ, UR5, PT, P0 ;  /* 0x00000005ff007c0c */ /* 0x000fe2000bf05300 */
[----:B------:R-:W-:-:S12]  /*1e10*/  ULDC.64 UR4, c[0x0][0xa30] ;  /* 0x00028c0000047ab9 */ /* 0x000fd80000000a00 */
[----:B0-----:R-:W0:Y:S02]  /*1e20*/  @P0 LDC.64 R6, c[0x0][0xa10] ;  /* 0x00028400ff060b82 */ /* 0x001e240000000a00 */
[----:B0-----:R-:W-:-:S05]  /*1e30*/  @P0 IMAD.WIDE R6, R26, 0x4, R6 ;  /* 0x000000041a060825 */ /* 0x001fca00078e0206 */
[----:B------:R-:W2:Y:S04]  /*1e40*/  @P0 LDG.E R0, desc[UR42][R6.64] ;  /* 0x0000002a06000981 */ /* 0x000ea8000c1e1900 */
[----:B------:R0:W2:Y:S01]  /*1e50*/  @P0 LDG.E R3, desc[UR42][R6.64+0x4] ;  /* 0x0000042a06030981 */ /* 0x0000a2000c1e1900 */
[----:B------:R-:W-:Y:S01]  /*1e60*/  ISETP.NE.U32.AND P1, PT, RZ, UR4, PT ;  /* 0x00000004ff007c0c */ /* 0x000fe2000bf25070 */
[----:B-----5:R-:W-:-:S03]  /*1e70*/  IMAD.MOV.U32 R152, RZ, RZ, R25 ;  /* 0x000000ffff987224 */ /* 0x020fc600078e0019 */
[----:B------:R-:W-:-:S13]  /*1e80*/  ISETP.NE.AND.EX P1, PT, RZ, UR5, PT, P1 ;  /* 0x00000005ff007c0c */ /* 0x000fda000bf25310 */
[----:B0-----:R-:W-:-:S04]  /*1e90*/  @P1 IADD3 R6, P2, R28, UR4, RZ ;  /* 0x000000041c061c10 */ /* 0x001fc8000ff5e0ff */
[----:B------:R-:W-:-:S05]  /*1ea0*/  @P1 IADD3.X R7, R27, UR5, RZ, P2, !PT ;  /* 0x000000051b071c10 */ /* 0x000fca00097fe4ff */
[----:B------:R0:W5:Y:S01]  /*1eb0*/  @P1 LDG.E R152, desc[UR42][R6.64] ;  /* 0x0000002a06981981 */ /* 0x000162000c1e1900 */
[----:B-1----:R-:W-:Y:S01]  /*1ec0*/  ISETP.NE.AND P1, PT, R8, 0x1, PT ;  /* 0x000000010800780c */ /* 0x002fe20003f25270 */
[----:B------:R-:W-:Y:S01]  /*1ed0*/  IMAD.SHL.U32 R199, R5, 0x40, RZ ;  /* 0x0000004005c77824 */ /* 0x000fe200078e00ff */
[----:B------:R-:W-:Y:S01]  /*1ee0*/  LOP3.LUT R13, R10, 0xff, RZ, 0xc0, !PT ;  /* 0x000000ff0a0d7812 */ /* 0x000fe200078ec0ff */
[----:B------:R-:W-:Y:S01]  /*1ef0*/  IMAD.IADD R11, R25, 0x1, -R4 ;  /* 0x00000001190b7824 */ /* 0x000fe200078e0a04 */
[----:B------:R-:W-:Y:S01]  /*1f00*/  SHF.R.U32.HI R12, RZ, 0x10, R10 ;  /* 0x00000010ff0c7819 */ /* 0x000fe2000001160a */
[----:B------:R-:W-:Y:S01]  /*1f10*/  VIADD R5, R199, 0x3f ;  /* 0x0000003fc7057836 */ /* 0x000fe20000000000 */
[----:B------:R-:W-:Y:S01]  /*1f20*/  BSSY B0, `(.L_x_4499) ;  /* 0x0000033000007945 */ /* 0x000fe20003800000 */
[----:B------:R0:W-:Y:S04]  /*1f30*/  STL [R1+0x48], R13 ;  /* 0x0000480d01007387 */ /* 0x0001e80000100800 */
[----:B------:R0:W-:Y:S02]  /*1f40*/  STL [R1+0x38], R12 ;  /* 0x0000380c01007387 */ /* 0x0001e40000100800 */
[----:B------:R-:W1:Y:S08]  /*1f50*/  @P1 LDC R8, c[0x0][0x44c] ;  /* 0x00011300ff081b82 */ /* 0x000e700000000800 */
[----:B------:R-:W3:Y:S01]  /*1f60*/  @P1 LDC R9, c[0x0][0x450] ;  /* 0x00011400ff091b82 */ /* 0x000ee20000000800 */
[----:B--2---:R-:W-:-:S02]  /*1f70*/  @P0 IMAD.IADD R34, R3, 0x1, -R0 ;  /* 0x0000000103220824 */ /* 0x004fc400078e0a00 */
[----:B-1----:R-:W-:-:S04]  /*1f80*/  @P1 IMAD.HI.U32 R0, R5, R8, RZ ;  /* 0x0000000805001227 */ /* 0x002fc800078e00ff */
[----:B------:R-:W-:Y:S01]  /*1f90*/  IMAD.IADD R200, R11, 0x1, R34 ;  /* 0x000000010bc87824 */ /* 0x000fe200078e0222 */
[----:B---3--:R-:W-:-:S03]  /*1fa0*/  @P1 SHF.R.U32.HI R5, RZ, R9, R0 ;  /* 0x00000009ff051219 */ /* 0x008fc60000011600 */
[C---:B------:R-:W-:Y:S01]  /*1fb0*/  VIADD R0, R200.reuse, 0x3f ;  /* 0x0000003fc8007836 */ /* 0x040fe20000000000 */
[----:B------:R-:W-:-:S04]  /*1fc0*/  IADD3 R38, R200, 0x40, -R198 ;  /* 0x00000040c8267810 */ /* 0x000fc80007ffe8c6 */
[----:B------:R-:W-:Y:S01]  /*1fd0*/  SHF.R.S32.HI R3, RZ, 0x1f, R0 ;  /* 0x0000001fff037819 */ /* 0x000fe20000011400 */
[----:B------:R-:W-:-:S03]  /*1fe0*/  IMAD.IADD R5, R38, 0x1, R5 ;  /* 0x0000000126057824 */ /* 0x000fc600078e0205 */
[----:B------:R-:W-:Y:S01]  /*1ff0*/  LEA.HI R3, R3, R0, RZ, 0x6 ;  /* 0x0000000003037211 */ /* 0x000fe200078f30ff */
[----:B------:R-:W-:Y:S01]  /*2000*/  IMAD.MOV.U32 R0, RZ, RZ, RZ ;  /* 0x000000ffff007224 */ /* 0x000fe200078e00ff */
[----:B------:R-:W-:Y:S02]  /*2010*/  SHF.R.S32.HI R4, RZ, 0x1f, R5 ;  /* 0x0000001fff047819 */ /* 0x000fe40000011405 */
[----:B------:R-:W-:Y:S02]  /*2020*/  SHF.R.S32.HI R37, RZ, 0x6, R3 ;  /* 0x00000006ff257819 */ /* 0x000fe40000011403 */
[----:B------:R-:W-:-:S04]  /*2030*/  LEA.HI R4, R4, R5, RZ, 0x6 ;  /* 0x0000000504047211 */ /* 0x000fc800078f30ff */
[----:B------:R-:W-:-:S04]  /*2040*/  SHF.R.S32.HI R4, RZ, 0x6, R4 ;  /* 0x00000006ff047819 */ /* 0x000fc80000011404 */
[----:B------:R-:W-:-:S04]  /*2050*/  VIMNMX R9, R37, R4, PT ;  /* 0x0000000425097248 */ /* 0x000fc80003fe0100 */
[----:B------:R-:W-:-:S13]  /*2060*/  ISETP.GE.AND P0, PT, R9, 0x1, PT ;  /* 0x000000010900780c */ /* 0x000fda0003f06270 */
        /* <DEDUP_REMOVED lines=30> */
.L_x_4500:
[----:B------:R-:W-:Y:S05]  /*2250*/  BSYNC B0 ;  /* 0x0000000000007941 */ /* 0x000fea0003800000 */
.L_x_4499:
[----:B------:R-:W-:-:S05]  /*2260*/  IMAD R3, R13, R0, RZ ;  /* 0x000000000d037224 */ /* 0x000fca00078e02ff */
        /* <DEDUP_REMOVED lines=35> */
.L_x_4503:
[----:B------:R-:W-:Y:S05]  /*24a0*/  BSYNC B6 ;  /* 0x0000000000067941 */ /* 0x000fea0003800000 */
.L_x_4502:
        /* <DEDUP_REMOVED lines=20> */
.L_x_4505:
[----:B------:R-:W-:Y:S05]  /*25f0*/  BSYNC B6 ;  /* 0x0000000000067941 */ /* 0x000fea0003800000 */
.L_x_4504:
        /* <DEDUP_REMOVED lines=17> */
[----:B------:R-:W-:Y:S01]  /*2710*/  SHF.L.U64.HI R40, R6, 0x6, R7 ;  /* 0x0000000606287819 */ /* 0x000fe20000010207 */
        /* <DEDUP_REMOVED lines=8> */
[----:B------:R-:W-:Y:S01]  /*27a0*/  ISETP.GE.AND P2, PT, R18, UR4, PT ;  /* 0x0000000412007c0c */ /* 0x000fe2000bf46270 */
[----:B------:R-:W-:Y:S01]  /*27b0*/  IMAD.IADD R3, R24, 0x1, R25 ;  /* 0x0000000118037824 */ /* 0x000fe200078e0219 */
[----:B------:R-:W-:Y:S01]  /*27c0*/  LEA.HI R13, R13, R8, RZ, 0x2 ;  /* 0x000000080d0d7211 */ /* 0x000fe200078f10ff */
[----:B------:R-:W-:Y:S01]  /*27d0*/  IMAD.IADD R21, R21, 0x1, R11 ;  /* 0x0000000115157824 */ /* 0x000fe200078e020b */
[----:B------:R-:W-:Y:S01]  /*27e0*/  ISETP.GE.AND P1, PT, R23, UR4, PT ;  /* 0x0000000417007c0c */ /* 0x000fe2000bf26270 */
[----:B------:R-:W-:Y:S01]  /*27f0*/  IMAD.IADD R29, R11, 0x1, R29 ;  /* 0x000000010b1d7824 */ /* 0x000fe200078e021d */
[----:B------:R-:W-:Y:S01]  /*2800*/  LOP3.LUT R13, R13, 0xfffffffc, RZ, 0xc0, !PT ;  /* 0xfffffffc0d0d7812 */ /* 0x000fe200078ec0ff */
[----:B-----5:R-:W-:Y:S01]  /*2810*/  IMAD.WIDE.U32 R20, R152, R6, R20 ;  /* 0x0000000698147225 */ /* 0x020fe200078e0014 */
[----:B------:R-:W-:-:S03]  /*2820*/  SHF.R.S32.HI R11, RZ, 0x1f, R152 ;  /* 0x0000001fff0b7819 */ /* 0x000fc60000011498 */
[----:B------:R-:W-:Y:S01]  /*2830*/  IMAD.IADD R49, R8, 0x1, -R13 ;  /* 0x0000000108317824 */ /* 0x000fe200078e0a0d */
[----:B---3--:R-:W-:Y:S01]  /*2840*/  LEA.HI R46, R46, 0x8, RZ, 0x19 ;  /* 0x000000082e2e7811 */ /* 0x008fe200078fc8ff */
[-C--:B------:R-:W-:Y:S02]  /*2850*/  IMAD R10, R11, R6.reuse, RZ ;  /* 0x000000060b0a7224 */ /* 0x080fe400078e02ff */
[----:B------:R-:W-:-:S04]  /*2860*/  IMAD.WIDE.U32 R28, R152, R6, R28 ;  /* 0x00000006981c7225 */ /* 0x000fc800078e001c */
        /* <DEDUP_REMOVED lines=33> */
.L_x_4538:
[----:B0-----:R-:W0:Y:S01]  /*2a80*/  LDC R62, c[0x0][0x430] ;  /* 0x00010c00ff3e7b82 */ /* 0x001e220000000800 */
[----:B------:R-:W-:Y:S02]  /*2a90*/  VIADD R35, R35, 0xffffffff ;  /* 0xffffffff23237836 */ /* 0x000fe40000000000 */
[----:B------:R-:W-:Y:S02]  /*2aa0*/  IMAD.MOV.U32 R61, RZ, RZ, RZ ;  /* 0x000000ffff3d7224 */ /* 0x000fe400078e00ff */
[----:B------:R-:W-:-:S03]  /*2ab0*/  IMAD R4, R35, 0x40, R49 ;  /* 0x0000004023047824 */ /* 0x000fc600078e0231 */
[----:B------:R-:W1:Y:S01]  /*2ac0*/  LDC R69, c[0x0][0x3f4] ;  /* 0x0000fd00ff457b82 */ /* 0x000e620000000800 */
        /* <DEDUP_REMOVED lines=86> */
.L_x_4510:
[----:B------:R-:W-:Y:S05]  /*3030*/  BSYNC B1 ;  /* 0x0000000000017941 */ /* 0x000fea0003800000 */
.L_x_4509:
        /* <DEDUP_REMOVED lines=17> */
.L_x_4511:
[----:B------:R-:W-:Y:S01]  /*3150*/  IMAD R60, R184, 0x8, R2 ;  /* 0x00000008b83c7824 */ /* 0x000fe200078e0202 */
[----:B------:R-:W-:Y:S01]  /*3160*/  SHF.L.U32 R67, R190, 0x1f, RZ ;  /* 0x0000001fbe437819 */ /* 0x000fe200000006ff */
[----:B------:R-:W-:Y:S03]  /*3170*/  BSSY B1, `(.L_x_4512) ;  /* 0x0000003000017945 */ /* 0x000fe60003800000 */
[----:B------:R-:W0:Y:S02]  /*3180*/  SYNCS.PHASECHK.TRANS64.TRYWAIT P6, [R60+URZ+0x28c90], R67 ;  /* 0x028c90433c0075a7 */ /* 0x000e2400080c017f */
[----:B0-----:R-:W-:Y:S05]  /*3190*/  @!P6 BRA `(.L_x_4513) ;  /* 0x000001ac0030e947 */ /* 0x001fea0003800000 */
.L_x_4784:
[----:B------:R-:W-:Y:S05]  /*31a0*/  BSYNC B1 ;  /* 0x0000000000017941 */ /* 0x000fea0003800000 */
.L_x_4512:
[----:B------:R-:W-:-:S03]  /*31b0*/  UMOV UR4, 0xffffffff ;  /* 0xffffffff00047882 */ /* 0x000fc60000000000 */
[----:B------:R-:W-:Y:S05]  /*31c0*/  BRA.DIV UR4, `(.L_x_4514) ;  /* 0x000001ae04387947 */ /* 0x000fea000b800000 */
[----:B------:R1:W2:Y:S04]  /*31d0*/  SHFL.IDX PT, R71, R14, RZ, 0x1c1f ;  /* 0x001c1fff0e477589 */ /* 0x0002a800000e0000 */
[----:B------:R-:W3:Y:S02]  /*31e0*/  SHFL.IDX PT, R68, R68, RZ, 0x1c1f ;  /* 0x001c1fff44447589 */ /* 0x000ee400000e0000 */
.L_x_4788:
        /* <DEDUP_REMOVED lines=10> */
[----:B01----:R-:W-:Y:S01]  /*3290*/  IMAD.U32 R14, R5, 0x10000, RZ ;  /* 0x00010000050e7824 */ /* 0x003fe200078e00ff */
[----:B------:R-:W-:Y:S02]  /*32a0*/  SHF.R.U64 R12, R26, 0x10, R27 ;  /* 0x000000101a0c7819 */ /* 0x000fe4000000121b */
        /* <DEDUP_REMOVED lines=12> */
[-C--:B------:R-:W-:Y:S02]  /*3370*/  FMUL.FTZ R26, R26, R27.reuse ;  /* 0x0000001b1a1a7220 */ /* 0x080fe40000410000 */
[----:B------:R-:W-:Y:S01]  /*3380*/  FFMA.FTZ R5, R14, R27, -R5 ;  /* 0x0000001b0e057223 */ /* 0x000fe20000010805 */
[----:B------:R-:W-:-:S02]  /*3390*/  IMAD.U32 R27, R6, 0x10000, RZ ;  /* 0x00010000061b7824 */ /* 0x000fc400078e00ff */
[----:B------:R-:W-:Y:S01]  /*33a0*/  FFMA.FTZ R14, R14, R55, R26 ;  /* 0x000000370e0e7223 */ /* 0x000fe2000001001a */
[----:B------:R-:W-:Y:S01]  /*33b0*/  LOP3.LUT R26, R6, 0xffff0000, RZ, 0xc0, !PT ;  /* 0xffff0000061a7812 */ /* 0x000fe200078ec0ff */
[----:B------:R-:W-:Y:S02]  /*33c0*/  IMAD.U32 R55, R70, 0x10000, RZ ;  /* 0x0001000046377824 */ /* 0x000fe400078e00ff */
[C---:B------:R-:W-:Y:S01]  /*33d0*/  IMAD.U32 R54, R15.reuse, 0x10000, RZ ;  /* 0x000100000f367824 */ /* 0x040fe200078e00ff */
[----:B------:R-:W-:Y:S01]  /*33e0*/  LOP3.LUT R15, R15, 0xffff0000, RZ, 0xc0, !PT ;  /* 0xffff00000f0f7812 */ /* 0x000fe200078ec0ff */
[----:B------:R-:W-:Y:S01]  /*33f0*/  FMUL.FTZ R6, R26, R55 ;  /* 0x000000371a067220 */ /* 0x000fe20000410000 */
[----:B------:R-:W-:Y:S01]  /*3400*/  F2FP.BF16.F32.PACK_AB R5, R14, R5 ;  /* 0x000000050e05723e */ /* 0x000fe200000010ff */
[-C--:B------:R-:W-:Y:S02]  /*3410*/  FMUL.FTZ R26, R26, R54.reuse ;  /* 0x000000361a1a7220 */ /* 0x080fe40000410000 */
[----:B------:R-:W-:Y:S01]  /*3420*/  FFMA.FTZ R6, R27, R54, -R6 ;  /* 0x000000361b067223 */ /* 0x000fe20000010806 */
[----:B------:R-:W-:Y:S01]  /*3430*/  LOP3.LUT R54, R7, 0xffff0000, RZ, 0xc0, !PT ;  /* 0xffff000007367812 */ /* 0x000fe200078ec0ff */
[----:B------:R-:W-:Y:S01]  /*3440*/  FFMA.FTZ R27, R27, R55, R26 ;  /* 0x000000371b1b7223 */ /* 0x000fe2000001001a */
[----:B------:R-:W-:Y:S01]  /*3450*/  LOP3.LUT R55, R70, 0xffff0000, RZ, 0xc0, !PT ;  /* 0xffff000046377812 */ /* 0x000fe200078ec0ff */
[----:B------:R-:W-:-:S02]  /*3460*/  IMAD.U32 R26, R7, 0x10000, RZ ;  /* 0x00010000071a7824 */ /* 0x000fc400078e00ff */
[C---:B------:R-:W-:Y:S01]  /*3470*/  IMAD.U32 R7, R4.reuse, 0x10000, RZ ;  /* 0x0001000004077824 */ /* 0x040fe200078e00ff */
[----:B------:R-:W-:Y:S01]  /*3480*/  LOP3.LUT R4, R4, 0xffff0000, RZ, 0xc0, !PT ;  /* 0xffff000004047812 */ /* 0x000fe200078ec0ff */
[C---:B------:R-:W-:Y:S01]  /*3490*/  FMUL.FTZ R73, R54.reuse, R55 ;  /* 0x0000003736497220 */ /* 0x040fe20000410000 */
[----:B------:R-:W-:Y:S01]  /*34a0*/  FMUL.FTZ R70, R54, R15 ;  /* 0x0000000f36467220 */ /* 0x000fe20000410000 */
[----:B------:R-:W-:Y:S02]  /*34b0*/  F2FP.BF16.F32.PACK_AB R6, R27, R6 ;  /* 0x000000061b06723e */ /* 0x000fe400000010ff */
[----:B------:R-:W-:Y:S01]  /*34c0*/  FMUL.FTZ R54, R4, R13 ;  /* 0x0000000d04367220 */ /* 0x000fe20000410000 */
[----:B------:R-:W-:Y:S01]  /*34d0*/  FFMA.FTZ R73, R26, R15, -R73 ;  /* 0x0000000f1a497223 */ /* 0x000fe20000010849 */
[-C--:B------:R-:W-:Y:S01]  /*34e0*/  FMUL.FTZ R4, R4, R12.reuse ;  /* 0x0000000c04047220 */ /* 0x080fe20000410000 */
[----:B------:R-:W-:Y:S01]  /*34f0*/  FFMA.FTZ R70, R26, R55, R70 ;  /* 0x000000371a467223 */ /* 0x000fe20000010046 */
[----:B------:R-:W-:-:S02]  /*3500*/  FFMA.FTZ R54, R7, R12, -R54 ;  /* 0x0000000c07367223 */ /* 0x000fc40000010836 */
[----:B------:R-:W-:Y:S02]  /*3510*/  FFMA.FTZ R7, R7, R13, R4 ;  /* 0x0000000d07077223 */ /* 0x000fe40000010004 */
[----:B------:R-:W-:-:S03]  /*3520*/  F2FP.BF16.F32.PACK_AB R70, R70, R73 ;  /* 0x000000494646723e */ /* 0x000fc600000010ff */
[----:B------:R-:W-:Y:S02]  /*3530*/  F2FP.BF16.F32.PACK_AB R4, R7, R54 ;  /* 0x000000360704723e */ /* 0x000fe400000010ff */
[----:B------:R-:W-:-:S07]  /*3540*/  IMAD.MOV.U32 R7, RZ, RZ, R70 ;  /* 0x000000ffff077224 */ /* 0x000fce00078e0046 */
.L_x_4519:
[----:B------:R-:W-:Y:S05]  /*3550*/  BSYNC B2 ;  /* 0x0000000000027941 */ /* 0x000fea0003800000 */
.L_x_4518:
[----:B0-----:R4:W-:Y:S02]  /*3560*/  ST.E.128 desc[UR42][R10.64], R4 ;  /* 0x000000040a007985 */ /* 0x0019e4000c101d2a */
.L_x_4517:
[----:B------:R-:W-:Y:S05]  /*3570*/  BSYNC B1 ;  /* 0x0000000000017941 */ /* 0x000fea0003800000 */
.L_x_4516:
        /* <DEDUP_REMOVED lines=13> */
[----:B-1----:R-:W-:Y:S02]  /*3650*/  SHF.R.U64 R14, R8, 0x10, R9 ;  /* 0x00000010080e7819 */ /* 0x002fe40000001209 */
        /* <DEDUP_REMOVED lines=13> */
[----:B------:R-:W-:Y:S01]  /*3730*/  LOP3.LUT R13, R6, 0xffff0000, RZ, 0xc0, !PT ;  /* 0xffff0000060d7812 */ /* 0x000fe200078ec0ff */
        /* <DEDUP_REMOVED lines=29> */
.L_x_4521:
[----:B------:R-:W-:Y:S05]  /*3910*/  BSYNC B1 ;  /* 0x0000000000017941 */ /* 0x000fea0003800000 */
.L_x_4520:
[----:B--2---:R2:W-:Y:S01]  /*3920*/  ST.E.128 desc[UR42][R10.64], R4 ;  /* 0x000000040a007985 */ /* 0x0045e2000c101d2a */
[----:B------:R-:W-:Y:S05]  /*3930*/  BRA `(.L_x_4515) ;  /* 0x0000000c00a07947 */ /* 0x000fea0003800000 */
.L_x_4508:
        /* <DEDUP_REMOVED lines=43> */
.L_x_4522:
[----:B------:R-:W-:Y:S01]  /*3bf0*/  IMAD R60, R184, 0x8, R2 ;  /* 0x00000008b83c7824 */ /* 0x000fe200078e0202 */
[----:B------:R-:W-:Y:S01]  /*3c00*/  SHF.L.U32 R67, R190, 0x1f, RZ ;  /* 0x0000001fbe437819 */ /* 0x000fe200000006ff */
[----:B------:R-:W-:Y:S03]  /*3c10*/  BSSY B1, `(.L_x_4523) ;  /* 0x0000003000017945 */ /* 0x000fe60003800000 */
[----:B------:R-:W0:Y:S02]  /*3c20*/  SYNCS.PHASECHK.TRANS64.TRYWAIT P6, [R60+URZ+0x28c90], R67 ;  /* 0x028c90433c0075a7 */ /* 0x000e2400080c017f */
[----:B0-----:R-:W-:Y:S05]  /*3c30*/  @!P6 BRA `(.L_x_4524) ;  /* 0x000001a000e8e947 */ /* 0x001fea0003800000 */
.L_x_4789:
[----:B------:R-:W-:Y:S05]  /*3c40*/  BSYNC B1 ;  /* 0x0000000000017941 */ /* 0x000fea0003800000 */
.L_x_4523:
[----:B------:R-:W-:-:S03]  /*3c50*/  UMOV UR4, 0xffffffff ;  /* 0xffffffff00047882 */ /* 0x000fc60000000000 */
[----:B------:R-:W-:Y:S05]  /*3c60*/  BRA.DIV UR4, `(.L_x_4525) ;  /* 0x000001a204f07947 */ /* 0x000fea000b800000 */
[----:B------:R1:W2:Y:S04]  /*3c70*/  SHFL.IDX PT, R69, R14, RZ, 0x1c1f ;  /* 0x001c1fff0e457589 */ /* 0x0002a800000e0000 */
[----:B------:R-:W3:Y:S02]  /*3c80*/  SHFL.IDX PT, R68, R68, RZ, 0x1c1f ;  /* 0x001c1fff44447589 */ /* 0x000ee400000e0000 */
.L_x_4793:
        /* <DEDUP_REMOVED lines=117> */
.L_x_4527:
[----:B------:R-:W-:Y:S05]  /*43e0*/  BSYNC B1 ;  /* 0x0000000000017941 */ /* 0x000fea0003800000 */
.L_x_4526:
        /* <DEDUP_REMOVED lines=8> */
.L_x_4507:
[----:B------:R-:W-:-:S06]  /*4470*/  UISETP.NE.AND UP0, UPT, UR37, 0x3, UPT ;  /* 0x000000032500788c */ /* 0x000fcc000bf05270 */
[----:B------:R-:W-:-:S13]  /*4480*/  PLOP3.LUT P5, PT, PT, PT, UP0, 0x80, 0x0 ;  /* 0x000000000000781c */ /* 0x000fda0003faf008 */
[----:B------:R-:W-:Y:S05]  /*4490*/  @!P5 BRA `(.L_x_4528) ;  /* 0x000000000004d947 */ /* 0x000fea0003800000 */
[----:B------:R-:W-:Y:S01]  /*44a0*/  BPT.TRAP 0x1 ;  /* 0x000000040000795c */ /* 0x000fe20000300000 */
.L_x_4528:
[----:B------:R-:W-:Y:S01]  /*44b0*/  IMAD R60, R184, 0x8, R2 ;  /* 0x00000008b83c7824 */ /* 0x000fe200078e0202 */
[----:B------:R-:W-:Y:S01]  /*44c0*/  SHF.L.U32 R67, R190, 0x1f, RZ ;  /* 0x0000001fbe437819 */ /* 0x000fe200000006ff */
[----:B------:R-:W-:Y:S01]  /*44d0*/  BSSY B1, `(.L_x_4529) ;  /* 0x0000004000017945 */ /* 0x000fe20003800000 */
[----:B------:R-:W-:Y:S02]  /*44e0*/  SHF.R.S32.HI R64, RZ, 0x1f, R62 ;  /* 0x0000001fff407819 */ /* 0x000fe4000001143e */
[----:B------:R-:W0:Y:S02]  /*44f0*/  SYNCS.PHASECHK.TRANS64.TRYWAIT P0, [R60+URZ+0x28c90], R67 ;  /* 0x028c90433c0075a7 */ /* 0x000e24000800017f */
[----:B0-----:R-:W-:Y:S05]  /*4500*/  @!P0 BRA `(.L_x_4530) ;  /* 0x0000019c00148947 */ /* 0x001fea0003800000 */
.L_x_4794:
[----:B------:R-:W-:Y:S05]  /*4510*/  BSYNC B1 ;  /* 0x0000000000017941 */ /* 0x000fea0003800000 */
.L_x_4529:
        /* <DEDUP_REMOVED lines=24> */
.L_x_4798:
        /* <DEDUP_REMOVED lines=18> */
.L_x_4515:
[----:B------:R-:W-:Y:S05]  /*47c0*/  BSYNC B0 ;  /* 0x0000000000007941 */ /* 0x000fea0003800000 */
.L_x_4506:
        /* <DEDUP_REMOVED lines=17> */
.L_x_4533:
[----:B------:R-:W-:Y:S05]  /*48e0*/  BSYNC B0 ;  /* 0x0000000000007941 */ /* 0x000fea0003800000 */
.L_x_4532:
[----:B------:R-:W2:Y:S01]  /*48f0*/  SYNCS.PHASECHK.TRANS64.TRYWAIT P5, [R60+URZ+0x28cb0], R67 ;  /* 0x028cb0433c0075a7 */ /* 0x000ea200080a017f */
[----:B------:R-:W-:Y:S04]  /*4900*/  BSSY B0, `(.L_x_4534) ;  /* 0x0000002000007945 */ /* 0x000fe80003800000 */
[----:B--2---:R-:W-:Y:S05]  /*4910*/  @!P5 BRA `(.L_x_4535) ;  /* 0x000001980068d947 */ /* 0x004fea0003800000 */
.L_x_4799:
[----:B------:R-:W-:Y:S05]  /*4920*/  BSYNC B0 ;  /* 0x0000000000007941 */ /* 0x000fea0003800000 */
.L_x_4534:
        /* <DEDUP_REMOVED lines=21> */
[----:B------:R-:W5:Y:S01]  /*4a80*/  LDL R25, [R1] ;  /* 0x0000000001197983 */ /* 0x000f620000100800 */
[----:B------:R-:W-:-:S03]  /*4a90*/  ULDC UR4, c[0x0][0x320] ;  /* 0x0000c80000047ab9 */ /* 0x000fc60000000800 */
[----:B------:R-:W2:Y:S04]  /*4aa0*/  LDL R24, [R1+0x4] ;  /* 0x0000040001187983 */ /* 0x000ea80000100800 */
[----:B------:R-:W2:Y:S01]  /*4ab0*/  LDL R54, [R1+0x8] ;  /* 0x0000080001367983 */ /* 0x000ea20000100800 */
[----:B------:R-:W-:Y:S01]  /*4ac0*/  ISETP.GE.AND P6, PT, R18, UR4, PT ;  /* 0x0000000412007c0c */ /* 0x000fe2000bfc6270 */
[----:B------:R-:W-:Y:S02]  /*4ad0*/  IMAD R9, R184, 0x8000, R48 ;  /* 0x00008000b8097824 */ /* 0x000fe400078e0230 */
[----:B------:R-:W2:Y:S02]  /*4ae0*/  LDL R27, [R1+0xc] ;  /* 0x00000c00011b7983 */ /* 0x000ea40000100800 */
[----:B------:R-:W-:-:S02]  /*4af0*/  IMAD R13, R9, 0x2, R2 ;  /* 0x00000002090d7824 */ /* 0x000fc400078e0202 */
[----:B------:R-:W2:Y:S01]  /*4b00*/  LDL R26, [R1+0x10] ;  /* 0x00001000011a7983 */ /* 0x000ea20000100800 */
[----:B------:R-:W-:Y:S01]  /*4b10*/  LOP3.LUT P5, RZ, R192, 0x4, RZ, 0xc0, !PT ;  /* 0x00000004c0ff7812 */ /* 0x000fe200078ac0ff */
[C---:B------:R-:W-:Y:S02]  /*4b20*/  VIADD R15, R9.reuse, 0x20 ;  /* 0x00000020090f7836 */ /* 0x040fe40000000000 */
[C---:B---3--:R-:W-:Y:S02]  /*4b30*/  VIADD R14, R18.reuse, 0x40 ;  /* 0x00000040120e7836 */ /* 0x048fe40000000000 */
[----:B------:R-:W3:Y:S08]  /*4b40*/  @!P6 LDS.128 R4, [R13+0x400] ;  /* 0x000400000d04e984 */ /* 0x000ef00000000c00 */
[----:B------:R-:W-:Y:S01]  /*4b50*/  @P5 VIADD R15, R9, 0xffffffe0 ;  /* 0xffffffe0090f5836 */ /* 0x000fe20000000000 */
[----:B-1----:R-:W-:-:S03]  /*4b60*/  @!P6 LEA R8, P5, R18, R11, 0x1 ;  /* 0x0000000b1208e211 */ /* 0x002fc600078a08ff */
[----:B------:R-:W-:Y:S01]  /*4b70*/  IMAD R12, R15, 0x2, R2 ;  /* 0x000000020f0c7824 */ /* 0x000fe200078e0202 */
[----:B----4-:R-:W-:Y:S01]  /*4b80*/  @!P6 LEA.HI.X R9, R18, R10, R19, 0x1, P5 ;  /* 0x0000000a1209e211 */ /* 0x010fe200028f0c13 */
[----:B------:R-:W4:Y:S01]  /*4b90*/  LDL R15, [R1+0x1c] ;  /* 0x00001c00010f7983 */ /* 0x000f220000100800 */
[----:B------:R-:W-:-:S03]  /*4ba0*/  ISETP.GE.AND P5, PT, R23, UR4, PT ;  /* 0x0000000417007c0c */ /* 0x000fc6000bfa6270 */
[----:B---3--:R1:W-:Y:S10]  /*4bb0*/  @!P6 ST.E.128 desc[UR42][R8.64], R4 ;  /* 0x000000040800e985 */ /* 0x0083f4000c101d2a */
[----:B------:R-:W3:Y:S01]  /*4bc0*/  @!P5 LDS.128 R4, [R12+0x400] ;  /* 0x000400000c04d984 */ /* 0x000ee20000000c00 */
[----:B-1----:R-:W-:-:S04]  /*4bd0*/  @!P5 LEA R8, P6, R23, R11, 0x1 ;  /* 0x0000000b1708d211 */ /* 0x002fc800078c08ff */
[----:B------:R-:W-:Y:S02]  /*4be0*/  @!P5 LEA.HI.X R9, R23, R10, R194, 0x1, P6 ;  /* 0x0000000a1709d211 */ /* 0x000fe400030f0cc2 */
[----:B------:R-:W-:Y:S01]  /*4bf0*/  ISETP.GE.AND P6, PT, R14, UR4, PT ;  /* 0x000000040e007c0c */ /* 0x000fe2000bfc6270 */
[----:B------:R-:W-:Y:S02]  /*4c00*/  VIADD R14, R18, 0x60 ;  /* 0x00000060120e7836 */ /* 0x000fe40000000000 */
[----:B---3--:R1:W-:Y:S10]  /*4c10*/  @!P5 ST.E.128 desc[UR42][R8.64], R4 ;  /* 0x000000040800d985 */ /* 0x0083f4000c101d2a */
[----:B------:R-:W3:Y:S01]  /*4c20*/  @!P6 LDS.128 R4, [R13+0x2400] ;  /* 0x002400000d04e984 */ /* 0x000ee20000000c00 */
[----:B-1----:R-:W-:-:S05]  /*4c30*/  @!P6 LEA R8, P5, R229, R11, 0x1 ;  /* 0x0000000be508e211 */ /* 0x002fca00078a08ff */
[----:B-----5:R-:W-:Y:S02]  /*4c40*/  @!P6 IMAD.X R9, R10, 0x1, R25, P5 ;  /* 0x000000010a09e824 */ /* 0x020fe400028e0619 */
[----:B------:R-:W5:Y:S01]  /*4c50*/  LDL R25, [R1+0x14] ;  /* 0x0000140001197983 */ /* 0x000f620000100800 */
[----:B------:R-:W-:Y:S01]  /*4c60*/  ISETP.GE.AND P5, PT, R14, UR4, PT ;  /* 0x000000040e007c0c */ /* 0x000fe2000bfa6270 */
[----:B------:R-:W-:Y:S02]  /*4c70*/  VIADD R14, R18, 0x80 ;  /* 0x00000080120e7836 */ /* 0x000fe40000000000 */
[----:B---3--:R1:W-:Y:S10]  /*4c80*/  @!P6 ST.E.128 desc[UR42][R8.64], R4 ;  /* 0x000000040800e985 */ /* 0x0083f4000c101d2a */
[----:B------:R-:W3:Y:S01]  /*4c90*/  @!P5 LDS.128 R4, [R12+0x2400] ;  /* 0x002400000c04d984 */ /* 0x000ee20000000c00 */
[----:B-1----:R-:W-:-:S05]  /*4ca0*/  @!P5 LEA R8, P6, R228, R11, 0x1 ;  /* 0x0000000be408d211 */ /* 0x002fca00078c08ff */
[----:B--2---:R-:W-:Y:S02]  /*4cb0*/  @!P5 IMAD.X R9, R10, 0x1, R24, P6 ;  /* 0x000000010a09d824 */ /* 0x004fe400030e0618 */
[----:B------:R-:W2:Y:S01]  /*4cc0*/  LDL R24, [R1+0x18] ;  /* 0x0000180001187983 */ /* 0x000ea20000100800 */
[----:B------:R-:W-:Y:S01]  /*4cd0*/  ISETP.GE.AND P6, PT, R14, UR4, PT ;  /* 0x000000040e007c0c */ /* 0x000fe2000bfc6270 */
[----:B------:R-:W-:Y:S02]  /*4ce0*/  VIADD R14, R18, 0xa0 ;  /* 0x000000a0120e7836 */ /* 0x000fe40000000000 */
[----:B---3--:R1:W-:Y:S10]  /*4cf0*/  @!P5 ST.E.128 desc[UR42][R8.64], R4 ;  /* 0x000000040800d985 */ /* 0x0083f4000c101d2a */
[----:B------:R-:W3:Y:S01]  /*4d00*/  @!P6 LDS.128 R4, [R13+0x4400] ;  /* 0x004400000d04e984 */ /* 0x000ee20000000c00 */
[----:B-1----:R-:W-:-:S05]  /*4d10*/  @!P6 LEA R8, P5, R227, R11, 0x1 ;  /* 0x0000000be308e211 */ /* 0x002fca00078a08ff */
[----:B------:R-:W-:Y:S02]  /*4d20*/  @!P6 IMAD.X R9, R10, 0x1, R54, P5 ;  /* 0x000000010a09e824 */ /* 0x000fe400028e0636 */
[----:B------:R-:W4:Y:S01]  /*4d30*/  LDL R54, [R1+0x20] ;  /* 0x0000200001367983 */ /* 0x000f220000100800 */
[----:B------:R-:W-:-:S03]  /*4d40*/  ISETP.GE.AND P5, PT, R14, UR4, PT ;  /* 0x000000040e007c0c */ /* 0x000fc6000bfa6270 */
[----:B---3--:R1:W-:Y:S10]  /*4d50*/  @!P6 ST.E.128 desc[UR42][R8.64], R4 ;  /* 0x000000040800e985 */ /* 0x0083f4000c101d2a */
[----:B------:R-:W3:Y:S01]  /*4d60*/  @!P5 LDS.128 R4, [R12+0x4400] ;  /* 0x004400000c04d984 */ /* 0x000ee20000000c00 */
[----:B-1----:R-:W-:-:S05]  /*4d70*/  @!P5 LEA R8, P6, R226, R11, 0x1 ;  /* 0x0000000be208d211 */ /* 0x002fca00078c08ff */
[----:B------:R-:W-:Y:S02]  /*4d80*/  @!P5 IMAD.X R9, R10, 0x1, R27, P6 ;  /* 0x000000010a09d824 */ /* 0x000fe400030e061b */
[----:B------:R-:W4:Y:S01]  /*4d90*/  LDL R27, [R1+0x24] ;  /* 0x00002400011b7983 */ /* 0x000f220000100800 */
[----:B------:R-:W-:-:S05]  /*4da0*/  VIADD R14, R18, 0xc0 ;  /* 0x000000c0120e7836 */ /* 0x000fca0000000000 */
[----:B------:R-:W-:Y:S01]  /*4db0*/  ISETP.GE.AND P6, PT, R14, UR4, PT ;  /* 0x000000040e007c0c */ /* 0x000fe2000bfc6270 */
[----:B---3--:R1:W-:-:S12]  /*4dc0*/  @!P5 ST.E.128 desc[UR42][R8.64], R4 ;  /* 0x000000040800d985 */ /* 0x0083d8000c101d2a */
        /* <DEDUP_REMOVED lines=8> */
[----:B-1----:R-:W-:Y:S01]  /*4e50*/  @!P5 LEA R8, P6, R224, R11, 0x1 ;  /* 0x0000000be008d211 */ /* 0x002fe200078c08ff */
[----:B------:R-:W-:-:S04]  /*4e60*/  VIADD R14, R18, 0x100 ;  /* 0x00000100120e7836 */ /* 0x000fc80000000000 */
[----:B-----5:R-:W-:Y:S02]  /*4e70*/  @!P5 IMAD.X R9, R10, 0x1, R25, P6 ;  /* 0x000000010a09d824 */ /* 0x020fe400030e0619 */
[----:B------:R-:W5:Y:S01]  /*4e80*/  LDL R25, [R1+0x2c] ;  /* 0x00002c0001197983 */ /* 0x000f620000100800 */
[----:B------:R-:W-:-:S03]  /*4e90*/  ISETP.GE.AND P6, PT, R14, UR4, PT ;  /* 0x000000040e007c0c */ /* 0x000fc6000bfc6270 */
[----:B---3--:R1:W-:Y:S10]  /*4ea0*/  @!P5 ST.E.128 desc[UR42][R8.64], R4 ;  /* 0x000000040800d985 */ /* 0x0083f4000c101d2a */
[----:B------:R-:W3:Y:S01]  /*4eb0*/  @!P6 LDS.128 R4, [R13+0x8400] ;  /* 0x008400000d04e984 */ /* 0x000ee20000000c00 */
[----:B-1----:R-:W-:-:S05]  /*4ec0*/  @!P6 LEA R8, P5, R221, R11, 0x1 ;  /* 0x0000000bdd08e211 */ /* 0x002fca00078a08ff */
[----:B--2---:R-:W-:Y:S02]  /*4ed0*/  @!P6 IMAD.X R9, R10, 0x1, R24, P5 ;  /* 0x000000010a09e824 */ /* 0x004fe400028e0618 */
[----:B------:R-:W2:Y:S01]  /*4ee0*/  LDL R24, [R1+0x30] ;  /* 0x0000300001187983 */ /* 0x000ea20000100800 */
[----:B------:R-:W-:-:S05]  /*4ef0*/  VIADD R14, R18, 0x120 ;  /* 0x00000120120e7836 */ /* 0x000fca0000000000 */
[----:B------:R-:W-:Y:S01]  /*4f00*/  ISETP.GE.AND P5, PT, R14, UR4, PT ;  /* 0x000000040e007c0c */ /* 0x000fe2000bfa6270 */
[----:B---3--:R1:W-:-:S12]  /*4f10*/  @!P6 ST.E.128 desc[UR42][R8.64], R4 ;  /* 0x000000040800e985 */ /* 0x0083d8000c101d2a */
[----:B------:R-:W3:Y:S01]  /*4f20*/  @!P5 LDS.128 R4, [R12+0x8400] ;  /* 0x008400000c04d984 */ /* 0x000ee20000000c00 */
[----:B-1----:R-:W-:-:S05]  /*4f30*/  @!P5 LEA R8, P6, R217, R11, 0x1 ;  /* 0x0000000bd908d211 */ /* 0x002fca00078c08ff */
[----:B----4-:R-:W-:Y:S02]  /*4f40*/  @!P5 IMAD.X R9, R10, 0x1, R15, P6 ;  /* 0x000000010a09d824 */ /* 0x010fe400030e060f */
[----:B------:R-:W4:Y:S01]  /*4f50*/  LDL R15, [R1+0x34] ;  /* 0x00003400010f7983 */ /* 0x000f220000100800 */
[----:B------:R-:W-:-:S05]  /*4f60*/  VIADD R14, R18, 0x140 ;  /* 0x00000140120e7836 */ /* 0x000fca0000000000 */
[----:B------:R-:W-:Y:S01]  /*4f70*/  ISETP.GE.AND P6, PT, R14, UR4, PT ;  /* 0x000000040e007c0c */ /* 0x000fe2000bfc6270 */
[----:B---3--:R1:W-:-:S12]  /*4f80*/  @!P5 ST.E.128 desc[UR42][R8.64], R4 ;  /* 0x000000040800d985 */ /* 0x0083d8000c101d2a */
[----:B------:R-:W3:Y:S01]  /*4f90*/  @!P6 LDS.128 R4, [R13+0xa400] ;  /* 0x00a400000d04e984 */ /* 0x000ee20000000c00 */
[----:B------:R-:W-:Y:S01]  /*4fa0*/  VIADD R14, R18, 0x160 ;  /* 0x00000160120e7836 */ /* 0x000fe20000000000 */
[----:B-1----:R-:W-:-:S05]  /*4fb0*/  @!P6 LEA R8, P5, R216, R11, 0x1 ;  /* 0x0000000bd808e211 */ /* 0x002fca00078a08ff */
[----:B------:R-:W-:Y:S01]  /*4fc0*/  @!P6 IMAD.X R9, R10, 0x1, R54, P5 ;  /* 0x000000010a09e824 */ /* 0x000fe200028e0636 */
[----:B------:R-:W-:-:S04]  /*4fd0*/  ISETP.GE.AND P5, PT, R14, UR4, PT ;  /* 0x000000040e007c0c */ /* 0x000fc8000bfa6270 */
[----:B---3--:R1:W-:Y:S09]  /*4fe0*/  @!P6 ST.E.128 desc[UR42][R8.64], R4 ;  /* 0x000000040800e985 */ /* 0x0083f2000c101d2a */
        /* <DEDUP_REMOVED lines=15> */
[----:B-----5:R-:W-:Y:S01]  /*50e0*/  @!P5 IMAD.X R9, R10, 0x1, R25, P6 ;  /* 0x000000010a09d824 */ /* 0x020fe200030e0619 */
[----:B------:R-:W-:-:S04]  /*50f0*/  ISETP.GE.AND P6, PT, R14, UR4, PT ;  /* 0x000000040e007c0c */ /* 0x000fc8000bfc6270 */
[----:B---3--:R1:W-:Y:S09]  /*5100*/  @!P5 ST.E.128 desc[UR42][R8.64], R4 ;  /* 0x000000040800d985 */ /* 0x0083f2000c101d2a */
[----:B------:R-:W3:Y:S01]  /*5110*/  @!P6 LDS.128 R4, [R13+0xe400] ;  /* 0x00e400000d04e984 */ /* 0x000ee20000000c00 */
[----:B------:R-:W-:Y:S01]  /*5120*/  VIADD R14, R18, 0x1e0 ;  /* 0x000001e0120e7836 */ /* 0x000fe20000000000 */
[----:B-1----:R-:W-:-:S05]  /*5130*/  @!P6 LEA R8, P5, R211, R11, 0x1 ;  /* 0x0000000bd308e211 */ /* 0x002fca00078a08ff */
[----:B--2---:R-:W-:Y:S01]  /*5140*/  @!P6 IMAD.X R9, R10, 0x1, R24, P5 ;  /* 0x000000010a09e824 */ /* 0x004fe200028e0618 */
[----:B------:R-:W-:-:S04]  /*5150*/  ISETP.GE.AND P5, PT, R14, UR4, PT ;  /* 0x000000040e007c0c */ /* 0x000fc8000bfa6270 */
[----:B---3--:R1:W-:Y:S09]  /*5160*/  @!P6 ST.E.128 desc[UR42][R8.64], R4 ;  /* 0x000000040800e985 */ /* 0x0083f2000c101d2a */
[----:B------:R-:W2:Y:S01]  /*5170*/  @!P5 LDS.128 R4, [R12+0xe400] ;  /* 0x00e400000c04d984 */ /* 0x000ea20000000c00 */
[----:B-1----:R-:W-:-:S05]  /*5180*/  @!P5 LEA R8, P6, R210, R11, 0x1 ;  /* 0x0000000bd208d211 */ /* 0x002fca00078c08ff */
[----:B----4-:R-:W-:-:S05]  /*5190*/  @!P5 IMAD.X R9, R10, 0x1, R15, P6 ;  /* 0x000000010a09d824 */ /* 0x010fca00030e060f */
[----:B--2---:R1:W-:Y:S03]  /*51a0*/  @!P5 ST.E.128 desc[UR42][R8.64], R4 ;  /* 0x000000040800d985 */ /* 0x0043e6000c101d2a */
.L_x_4537:
[----:B------:R-:W-:Y:S05]  /*51b0*/  BSYNC B0 ;  /* 0x0000000000007941 */ /* 0x000fea0003800000 */
.L_x_4536:
        /* <DEDUP_REMOVED lines=11> */
[----:B-1----:R-:W-:Y:S02]  /*5270*/  SEL R5, RZ, 0x1, P5 ;  /* 0x00000001ff057807 */ /* 0x002fe40002800000 */
[----:B------:R-:W-:Y:S02]  /*5280*/  SEL R184, R184, RZ, P5 ;  /* 0x000000ffb8b87207 */ /* 0x000fe40002800000 */
[----:B------:R-:W-:Y:S01]  /*5290*/  LOP3.LUT R190, R190, R5, RZ, 0x3c, !PT ;  /* 0x00000005bebe7212 */ /* 0x000fe200078e3cff */
[----:B------:R0:W-:Y:S01]  /*52a0*/  @!P0 SYNCS.ARRIVE.TRANS64.RED.A1T0 RZ, [R60+URZ], RZ ;  /* 0x000000ff3cff89a7 */ /* 0x0001e2000810043f */
[----:B------:R-:W-:Y:S01]  /*52b0*/  PLOP3.LUT P0, PT, PT, PT, PT, 0x8, 0x0 ;  /* 0x000000000000781c */ /* 0x000fe20003f0e170 */
[----:B------:R-:W-:-:S12]  /*52c0*/  @P4 BRA `(.L_x_4538) ;  /* 0xffffffd400ec4947 */ /* 0x000fd8000383ffff */
.L_x_4501:
[----:B------:R-:W-:Y:S04]  /*52d0*/  BSSY B0, `(.L_x_4539) ;  /* 0x0000004000007945 */ /* 0x000fe80003800000 */
[----:B------:R-:W-:Y:S05]  /*52e0*/  @P0 BRA `(.L_x_4540) ;  /* 0x0000000000080947 */ /* 0x000fea0003800000 */
[----:B------:R-:W1:Y:S02]  /*52f0*/  FENCE.VIEW.ASYNC.G ;  /* 0x00000000000073c6 */ /* 0x000e640000000100 */
[----:B-1----:R-:W-:Y:S06]  /*5300*/  BAR.ARV 0xc, 0x180 ;  /* 0x0306000000007b1d */ /* 0x002fec0000002000 */
.L_x_4540:
[----:B------:R-:W-:Y:S05]  /*5310*/  BSYNC B0 ;  /* 0x0000000000007941 */ /* 0x000fea0003800000 */
.L_x_4539:
[----:B------:R-:W-:Y:S01]  /*5320*/  UISETP.NE.AND UP0, UPT, UR39, 0x1, UPT ;  /* 0x000000012700788c */ /* 0x000fe2000bf05270 */
[----:B------:R-:W-:Y:S05]  /*5330*/  BSSY B7, `(.L_x_4541) ;  /* 0x0000b8c000077945 */ /* 0x000fea0003800000 */
[----:B------:R-:W-:-:S13]  /*5340*/  PLOP3.LUT P0, PT, PT, PT, UP0, 0x80, 0x0 ;  /* 0x000000000000781c */ /* 0x000fda0003f0f008 */
[----:B------:R-:W-:Y:S05]  /*5350*/  @!P0 BRA `(.L_x_4542) ;  /* 0x0000002000708947 */ /* 0x000fea0003800000 */
[----:B------:R-:W1:Y:S01]  /*5360*/  LDC R0, c[0x0][0x448] ;  /* 0x00011200ff007b82 */ /* 0x000e620000000800 */
[----:B------:R-:W-:Y:S01]  /*5370*/  VIADD R3, R199, 0x3f ;  /* 0x0000003fc7037836 */ /* 0x000fe20000000000 */
[----:B------:R-:W-:Y:S01]  /*5380*/  BSSY B0, `(.L_x_4543) ;  /* 0x000002c000007945 */ /* 0x000fe20003800000 */
[----:B-1----:R-:W-:-:S13]  /*5390*/  ISETP.NE.AND P0, PT, R0, 0x1, PT ;  /* 0x000000010000780c */ /* 0x002fda0003f05270 */
[----:B------:R-:W1:Y:S08]  /*53a0*/  @P0 LDC R0, c[0x0][0x44c] ;  /* 0x00011300ff000b82 */ /* 0x000e700000000800 */
[----:B------:R-:W2:Y:S01]  /*53b0*/  @P0 LDC R5, c[0x0][0x450] ;  /* 0x00011400ff050b82 */ /* 0x000ea20000000800 */
[----:B-1----:R-:W-:-:S05]  /*53c0*/  @P0 IMAD.HI.U32 R0, R3, R0, RZ ;  /* 0x0000000003000227 */ /* 0x002fca00078e00ff */
[----:B--2---:R-:W-:-:S05]  /*53d0*/  @P0 SHF.R.U32.HI R3, RZ, R5, R0 ;  /* 0x00000005ff030219 */ /* 0x004fca0000011600 */
[----:B------:R-:W-:-:S05]  /*53e0*/  IMAD.IADD R3, R38, 0x1, R3 ;  /* 0x0000000126037824 */ /* 0x000fca00078e0203 */
[----:B------:R-:W-:-:S04]  /*53f0*/  SHF.R.S32.HI R0, RZ, 0x1f, R3 ;  /* 0x0000001fff007819 */ /* 0x000fc80000011403 */
[----:B------:R-:W-:Y:S01]  /*5400*/  LEA.HI R0, R0, R3, RZ, 0x6 ;  /* 0x0000000300007211 */ /* 0x000fe200078f30ff */
[----:B------:R-:W-:-:S03]  /*5410*/  IMAD.MOV.U32 R3, RZ, RZ, RZ ;  /* 0x000000ffff037224 */ /* 0x000fc600078e00ff */
[----:B------:R-:W-:-:S04]  /*5420*/  SHF.R.S32.HI R0, RZ, 0x6, R0 ;  /* 0x00000006ff007819 */ /* 0x000fc80000011400 */
[----:B------:R-:W-:-:S04]  /*5430*/  VIMNMX R37, R37, R0, PT ;  /* 0x0000000025257248 */ /* 0x000fc80003fe0100 */
[----:B------:R-:W-:-:S13]  /*5440*/  ISETP.GE.AND P0, PT, R37, 0x1, PT ;  /* 0x000000012500780c */ /* 0x000fda0003f06270 */
[----:B------:R-:W-:Y:S05]  /*5450*/  @!P0 BRA `(.L_x_4544) ;  /* 0x0000000000788947 */ /* 0x000fea0003800000 */
[----:B------:R-:W2:Y:S01]  /*5460*/  LDL R4, [R1+0x38] ;  /* 0x0000380001047983 */ /* 0x000ea20000100800 */
[----:B------:R-:W-:Y:S01]  /*5470*/  ULDC UR4, c[0x0][0x9f0] ;  /* 0x00027c0000047ab9 */ /* 0x000fe20000000800 */
[----:B--2---:R-:W-:-:S04]  /*5480*/  ISETP.NE.AND P0, PT, R4, RZ, PT ;  /* 0x000000ff0400720c */ /* 0x004fc80003f05270 */
[----:B------:R-:W-:-:S04]  /*5490*/  SEL R9, R4, UR4, P0 ;  /* 0x0000000404097c07 */ /* 0x000fc80008000000 */
[-C--:B------:R-:W-:Y:S02]  /*54a0*/  IABS R6, R9.reuse ;  /* 0x0000000900067213 */ /* 0x080fe40000000000 */
[----:B------:R-:W-:Y:S02]  /*54b0*/  IADD3 R0, R9, -0x1, R37 ;  /* 0xffffffff09007810 */ /* 0x000fe40007ffe025 */
[----:B------:R-:W1:Y:S01]  /*54c0*/  I2F.RP R3, R6 ;  /* 0x0000000600037306 */ /* 0x000e620000209400 */
[-C--:B----4-:R-:W-:Y:S02]  /*54d0*/  IABS R10, R9.reuse ;  /* 0x00000009000a7213 */ /* 0x090fe40000000000 */
[----:B------:R-:W-:Y:S02]  /*54e0*/  IABS R8, R0 ;  /* 0x0000000000087213 */ /* 0x000fe40000000000 */
[----:B------:R-:W-:-:S04]  /*54f0*/  LOP3.LUT R0, R0, R9, RZ, 0x3c, !PT ;  /* 0x0000000900007212 */ /* 0x000fc800078e3cff */
[----:B------:R-:W-:Y:S01]  /*5500*/  ISETP.GE.AND P2, PT, R0, RZ, PT ;  /* 0x000000ff0000720c */ /* 0x000fe20003f46270 */
[----:B-1----:R-:W1:Y:S02]  /*5510*/  MUFU.RCP R3, R3 ;  /* 0x0000000300037308 */ /* 0x002e640000001000 */
[----:B-1----:R-:W-:Y:S02]  /*5520*/  VIADD R4, R3, 0xffffffe ;  /* 0x0ffffffe03047836 */ /* 0x002fe40000000000 */
[----:B------:R-:W-:-:S04]  /*5530*/  IMAD.MOV R3, RZ, RZ, -R10 ;  /* 0x000000ffff037224 */ /* 0x000fc800078e0a0a */
[----:B------:R1:W2:Y:S02]  /*5540*/  F2I.FTZ.U32.TRUNC.NTZ R5, R4 ;  /* 0x0000000400057305 */ /* 0x0002a4000021f000 */
[----:B-1----:R-:W-:Y:S02]  /*5550*/  IMAD.MOV.U32 R4, RZ, RZ, RZ ;  /* 0x000000ffff047224 */ /* 0x002fe400078e00ff */
[----:B--2---:R-:W-:-:S04]  /*5560*/  IMAD.MOV R7, RZ, RZ, -R5 ;  /* 0x000000ffff077224 */ /* 0x004fc800078e0a05 */
        /* <DEDUP_REMOVED lines=13> */
.L_x_4544:
[----:B------:R-:W-:Y:S05]  /*5640*/  BSYNC B0 ;  /* 0x0000000000007941 */ /* 0x000fea0003800000 */
.L_x_4543:
        /* <DEDUP_REMOVED lines=48> */
[----:B0-----:R-:W-:-:S02]  /*5950*/  CS2R R60, SRZ ;  /* 0x00000000003c7805 */ /* 0x001fc4000001ff00 */
        /* <DEDUP_REMOVED lines=17> */
[----:B--2---:R-:W-:-:S05]  /*5a70*/  IMAD R0, R0, R3, RZ ;  /* 0x0000000300007224 */ /* 0x004fca00078e02ff */
        /* <DEDUP_REMOVED lines=18> */
.L_x_4546:
        /* <DEDUP_REMOVED lines=11> */
.L_x_4800:
[----:B------:R-:W-:Y:S05]  /*5c50*/  BSYNC B0 ;  /* 0x0000000000007941 */ /* 0x000fea0003800000 */
.L_x_4547:
[----:B------:R-:W-:Y:S01]  /*5c60*/  BAR.SYNC.DEFER_BLOCKING 0xe, 0x100 ;  /* 0x0384000000007b1d */ /* 0x000fe20000010000 */
[----:B0-----:R-:W-:Y:S01]  /*5c70*/  IMAD.MOV.U32 R5, RZ, RZ, 0x40000040 ;  /* 0x40000040ff057424 */ /* 0x001fe200078e00ff */
[C---:B------:R-:W-:Y:S01]  /*5c80*/  R2UR UR6, R6.reuse ;  /* 0x00000000060672ca */ /* 0x040fe200000e0000 */
[----:B----4-:R-:W-:Y:S01]  /*5c90*/  VIADD R10, R6, 0x100 ;  /* 0x00000100060a7836 */ /* 0x010fe20000000000 */
        /* <DEDUP_REMOVED lines=44> */
.L_x_4549:
[----:B------:R-:W-:Y:S01]  /*5f60*/  VIADD R3, R3, 0xfffffffe ;  /* 0xfffffffe03037836 */ /* 0x000fe20000000000 */
[----:B------:R-:W-:Y:S01]  /*5f70*/  BSSY B0, `(.L_x_4550) ;  /* 0x00000cc000007945 */ /* 0x000fe20003800000 */
[----:B------:R-:W-:-:S03]  /*5f80*/  VIADD R12, R12, 0x28c60 ;  /* 0x00028c600c0c7836 */ /* 0x000fc60000000000 */
[----:B------:R-:W-:Y:S02]  /*5f90*/  ISETP.GE.AND P1, PT, R3, R0, PT ;  /* 0x000000000300720c */ /* 0x000fe40003f26270 */
[----:B------:R-:W-:-:S04]  /*5fa0*/  PRMT R12, R187, 0x654, R12 ;  /* 0x00000654bb0c7816 */ /* 0x000fc8000000000c */
[----:B------:R0:W-:Y:S07]  /*5fb0*/  SYNCS.ARRIVE.TRANS64.RED.A1T0 RZ, [R12+URZ], RZ ;  /* 0x000000ff0cff79a7 */ /* 0x0001ee000810043f */
[----:B------:R-:W-:Y:S05]  /*5fc0*/  @!P1 BRA `(.L_x_4551) ;  /* 0x0000000c00189947 */ /* 0x000fea0003800000 */
.L_x_4558:
        /* <DEDUP_REMOVED lines=142> */
.L_x_4552:
[----:B------:R-:W-:Y:S01]  /*68b0*/  IMAD R21, R17, 0x8, R2 ;  /* 0x0000000811157824 */ /* 0x000fe200078e0202 */
[----:B------:R-:W-:-:S04]  /*68c0*/  SHF.L.U32 R12, R22, 0x1f, RZ ;  /* 0x0000001f160c7819 */ /* 0x000fc800000006ff */
[----:B------:R0:W1:Y:S01]  /*68d0*/  SYNCS.PHASECHK.TRANS64.TRYWAIT P1, [R21+URZ+0x28c50], R12 ;  /* 0x028c500c150075a7 */ /* 0x000062000802017f */
[----:B------:R-:W-:Y:S05]  /*68e0*/  @!P0 BRA `(.L_x_4553) ;  /* 0x0000000000048947 */ /* 0x000fea0003800000 */
[----:B------:R-:W-:Y:S01]  /*68f0*/  BPT.TRAP 0x1 ;  /* 0x000000040000795c */ /* 0x000fe20000300000 */
.L_x_4553:
[----:B------:R-:W-:Y:S04]  /*6900*/  BSSY B1, `(.L_x_4554) ;  /* 0x0000004000017945 */ /* 0x000fe80003800000 */
[----:B-1----:R-:W-:Y:S05]  /*6910*/  @P1 BRA `(.L_x_4555) ;  /* 0x0000000000081947 */ /* 0x002fea0003800000 */
[----:B------:R-:W1:Y:S02]  /*6920*/  SYNCS.PHASECHK.TRANS64.TRYWAIT P1, [R21+URZ+0x28c50], R12 ;  /* 0x028c500c150075a7 */ /* 0x000e64000802017f */
[----:B-1----:R-:W-:Y:S05]  /*6930*/  @!P1 BRA `(.L_x_4556) ;  /* 0x0000017800889947 */ /* 0x002fea0003800000 */
.L_x_4555:
[----:B------:R-:W-:Y:S05]  /*6940*/  BSYNC B1 ;  /* 0x0000000000017941 */ /* 0x000fea0003800000 */
.L_x_4554:
        /* <DEDUP_REMOVED lines=42> */
.L_x_4557:
[----:B------:R-:W-:-:S05]  /*6bf0*/  VIADD R21, R21, 0x28c60 ;  /* 0x00028c6015157836 */ /* 0x000fca0000000000 */
[----:B------:R-:W-:-:S04]  /*6c00*/  PRMT R21, R187, 0x654, R21 ;  /* 0x00000654bb157816 */ /* 0x000fc80000000015 */
[----:B------:R1:W-:Y:S01]  /*6c10*/  SYNCS.ARRIVE.TRANS64.RED.A1T0 RZ, [R21+URZ], RZ ;  /* 0x000000ff15ff79a7 */ /* 0x0003e2000810043f */
[----:B------:R-:W-:Y:S05]  /*6c20*/  @P2 BRA `(.L_x_4558) ;  /* 0xfffffff000e82947 */ /* 0x000fea000383ffff */
.L_x_4551:
[----:B------:R-:W-:Y:S05]  /*6c30*/  BSYNC B0 ;  /* 0x0000000000007941 */ /* 0x000fea0003800000 */
.L_x_4550:
        /* <DEDUP_REMOVED lines=142> */
.L_x_4542:
        /* <DEDUP_REMOVED lines=10> */
[----:B------:R-:W-:-:S04]  /*75c0*/  LEA.HI R0, R0, R3, RZ, 0x6 ;  /* 0x0000000300007211 */ /* 0x000fc800078f30ff */
[----:B------:R-:W-:-:S04]  /*75d0*/  SHF.R.S32.HI R0, RZ, 0x6, R0 ;  /* 0x00000006ff007819 */ /* 0x000fc80000011400 */
[----:B------:R-:W-:Y:S01]  /*75e0*/  VIMNMX R37, R37, R0, PT ;  /* 0x0000000025257248 */ /* 0x000fe20003fe0100 */
[----:B------:R-:W-:-:S03]  /*75f0*/  IMAD.MOV.U32 R0, RZ, RZ, RZ ;  /* 0x000000ffff007224 */ /* 0x000fc600078e00ff */
        /* <DEDUP_REMOVED lines=32> */
.L_x_4560:
[----:B------:R-:W-:Y:S05]  /*7800*/  BSYNC B0 ;  /* 0x0000000000007941 */ /* 0x000fea0003800000 */
.L_x_4559:
        /* <DEDUP_REMOVED lines=95> */
[----:B------:R-:W-:Y:S02]  /*7e00*/  IMAD.U32 R11, RZ, RZ, UR5 ;  /* 0x00000005ff0b7e24 */ /* 0x000fe4000f8e00ff */
[----:B------:R-:W-:Y:S02]  /*7e10*/  IMAD.MOV.U32 R8, RZ, RZ, 0x70 ;  /* 0x00000070ff087424 */ /* 0x000fe400078e00ff */
[----:B------:R-:W-:Y:S02]  /*7e20*/  IMAD.MOV.U32 R12, RZ, RZ, 0x1 ;  /* 0x00000001ff0c7424 */ /* 0x000fe400078e00ff */
[----:B------:R-:W-:-:S07]  /*7e30*/  IMAD.MOV.U32 R13, RZ, RZ, RZ ;  /* 0x000000ffff0d7224 */ /* 0x000fce00078e00ff */
[----:B------:R-:W-:-:S07]  /*7e40*/  LEPC R20, `(.L_x_4562) ;  /* 0x000000001014794e */ /* 0x000fce0000000000 */
[----:B0----5:R-:W-:Y:S05]  /*7e50*/  CALL.ABS.NOINC R14 ;  /* 0x000000000e007343 */ /* 0x021fea0003c00000 */
.L_x_4562:
[----:B------:R-:W-:Y:S05]  /*7e60*/  BSYNC B6 ;  /* 0x0000000000067941 */ /* 0x000fea0003800000 */
.L_x_4561:
        /* <DEDUP_REMOVED lines=13> */
.L_x_4566:
[----:B-1----:R1:W2:Y:S02]  /*7f40*/  SYNCS.PHASECHK.TRANS64.TRYWAIT P0, [R2+URZ+0x28c00], R3 ;  /* 0x028c0003020075a7 */ /* 0x0022a4000800017f */
[----:B--2---:R-:W-:Y:S05]  /*7f50*/  @!P0 NANOSLEEP.SYNCS 0x989680 ;  /* 0x009896800000895d */ /* 0x004fea0003900000 */
[----:B------:R-:W2:Y:S02]  /*7f60*/  @!P0 SYNCS.PHASECHK.TRANS64 P0, [R2+URZ+0x28c00], R3 ;  /* 0x028c0003020085a7 */ /* 0x000ea4000800007f */
[----:B--2---:R-:W-:Y:S05]  /*7f70*/  @!P0 BRA `(.L_x_4566) ;  /* 0xfffffffc00f08947 */ /* 0x004fea000383ffff */
.L_x_4565:
[----:B------:R-:W-:Y:S05]  /*7f80*/  BSYNC B0 ;  /* 0x0000000000007941 */ /* 0x000fea0003800000 */
.L_x_4564:
[----:B------:R-:W-:Y:S05]  /*7f90*/  BRA `(.L_x_4567) ;  /* 0x0000002c00bc7947 */ /* 0x000fea0003800000 */
.L_x_4563:
        /* <DEDUP_REMOVED lines=31> */
.L_x_4569:
[----:B------:R-:W-:Y:S05]  /*8190*/  BSYNC B6 ;  /* 0x0000000000067941 */ /* 0x000fea0003800000 */
.L_x_4568:
[----:B------:R-:W-:Y:S01]  /*81a0*/  ULDC.U8 UR4, c[0x0][0x410] ;  /* 0x0001040000047ab9 */ /* 0x000fe20000000000 */
[----:B------:R-:W-:Y:S01]  /*81b0*/  BSSY B0, `(.L_x_4570) ;  /* 0x00002c5000007945 */ /* 0x000fe20003800000 */
[----:B------:R-:W-:Y:S01]  /*81c0*/  ISETP.NE.AND P0, PT, RZ, UR4, PT ;  /* 0x00000004ff007c0c */ /* 0x000fe2000bf05270 */
[----:B------:R-:W-:-:S12]  /*81d0*/  IMAD.IADD R35, R186, 0x1, R199 ;  /* 0x00000001ba237824 */ /* 0x000fd800078e02c7 */
[----:B------:R-:W-:Y:S05]  /*81e0*/  @!P0 BRA `(.L_x_4571) ;  /* 0x0000001400b08947 */ /* 0x000fea0003800000 */
[----:B------:R-:W0:Y:S01]  /*81f0*/  LDC R5, c[0x0][0x448] ;  /* 0x00011200ff057b82 */ /* 0x000e220000000800 */
[----:B------:R-:W1:Y:S01]  /*8200*/  S2R R0, SR_TID.X ;  /* 0x0000000000007919 */ /* 0x000e620000002100 */
[----:B------:R-:W-:Y:S01]  /*8210*/  ULDC.64 UR4, c[0x0][0x3f8] ;  /* 0x0000fe0000047ab9 */ /* 0x000fe20000000a00 */
[----:B------:R-:W-:Y:S01]  /*8220*/  ULDC.64 UR6, c[0x0][0x408] ;  /* 0x0001020000067ab9 */ /* 0x000fe20000000a00 */
[----:B------:R-:W-:Y:S02]  /*8230*/  IMAD.MOV.U32 R25, RZ, RZ, R27 ;  /* 0x000000ffff197224 */ /* 0x000fe400078e001b */
[----:B------:R-:W-:Y:S01]  /*8240*/  IMAD.MOV.U32 R153, RZ, RZ, R29 ;  /* 0x000000ffff997224 */ /* 0x000fe200078e001d */
[----:B0-----:R-:W-:Y:S01]  /*8250*/  ISETP.NE.AND P0, PT, R5, 0x1, PT ;  /* 0x000000010500780c */ /* 0x001fe20003f05270 */
[----:B-1----:R-:W-:-:S12]  /*8260*/  VIADD R3, R0, 0xffffff80 ;  /* 0xffffff8000037836 */ /* 0x002fd80000000000 */
[----:B------:R-:W0:Y:S01]  /*8270*/  @P0 LDC R0, c[0x0][0x44c] ;  /* 0x00011300ff000b82 */ /* 0x000e220000000800 */
[----:B------:R-:W-:-:S04]  /*8280*/  SHF.R.S32.HI R4, RZ, 0x1f, R3 ;  /* 0x0000001fff047819 */ /* 0x000fc80000011403 */
[----:B------:R-:W-:-:S03]  /*8290*/  LEA.HI R4, R4, R3, RZ, 0x2 ;  /* 0x0000000304047211 */ /* 0x000fc600078f10ff */
[----:B------:R-:W1:Y:S01]  /*82a0*/  @P0 LDC R7, c[0x0][0x450] ;  /* 0x00011400ff070b82 */ /* 0x000e620000000800 */
[----:B------:R-:W-:-:S05]  /*82b0*/  LOP3.LUT R4, R4, 0xfffffffc, RZ, 0xc0, !PT ;  /* 0xfffffffc04047812 */ /* 0x000fca00078ec0ff */
[----:B------:R-:W-:-:S04]  /*82c0*/  IMAD.IADD R4, R3, 0x1, -R4 ;  /* 0x0000000103047824 */ /* 0x000fc800078e0a04 */
[----:B------:R-:W-:-:S04]  /*82d0*/  IMAD R3, R4, 0x20, R35 ;  /* 0x0000002004037824 */ /* 0x000fc800078e0223 */
[----:B0-----:R-:W-:-:S05]  /*82e0*/  @P0 IMAD.HI.U32 R0, R3, R0, RZ ;  /* 0x0000000003000227 */ /* 0x001fca00078e00ff */
[----:B-1----:R-:W-:-:S04]  /*82f0*/  @P0 SHF.R.U32.HI R3, RZ, R7, R0 ;  /* 0x00000007ff030219 */ /* 0x002fc80000011600 */
        /* <DEDUP_REMOVED lines=17> */
[----:B------:R0:W1:Y:S04]  /*8410*/  SHFL.IDX PT, R0, R31, RZ, 0x1c1f ;  /* 0x001c1fff1f007589 */ /* 0x00006800000e0000 */
[----:B------:R0:W2:Y:S04]  /*8420*/  SHFL.IDX PT, R3, R10, RZ, 0x1c1f ;  /* 0x001c1fff0a037589 */ /* 0x0000a800000e0000 */
[----:B------:R0:W3:Y:S04]  /*8430*/  SHFL.IDX PT, R7, R152, RZ, 0x1c1f ;  /* 0x001c1fff98077589 */ /* 0x0000e800000e0000 */
[----:B------:R0:W4:Y:S02]  /*8440*/  SHFL.IDX PT, R8, R30, RZ, 0x1c1f ;  /* 0x001c1fff1e087589 */ /* 0x00012400000e0000 */
.L_x_4806:
        /* <DEDUP_REMOVED lines=9> */
[----:B--2---:R-:W-:Y:S01]  /*84e0*/  IMAD.MOV.U32 R4, RZ, RZ, R3 ;  /* 0x000000ffff047224 */ /* 0x004fe200078e0003 */
[----:B------:R-:W-:Y:S01]  /*84f0*/  ISETP.GE.AND P2, PT, R188, UR4, PT ;  /* 0x00000004bc007c0c */ /* 0x000fe2000bf46270 */
[----:B-1----:R-:W-:Y:S01]  /*8500*/  IMAD.MOV.U32 R5, RZ, RZ, R0 ;  /* 0x000000ffff057224 */ /* 0x002fe200078e0000 */
[----:B------:R-:W-:Y:S02]  /*8510*/  ISETP.GE.AND P3, PT, R196, UR4, PT ;  /* 0x00000004c4007c0c */ /* 0x000fe4000bf66270 */
[----:B------:R-:W-:Y:S02]  /*8520*/  CS2R R28, SRZ ;  /* 0x00000000001c7805 */ /* 0x000fe4000001ff00 */
[----:B------:R-:W-:Y:S01]  /*8530*/  SHF.R.S32.HI R11, RZ, 0x1f, R196 ;  /* 0x0000001fff0b7819 */ /* 0x000fe200000114c4 */
[----:B---3--:R-:W-:-:S06]  /*8540*/  IMAD.MOV.U32 R9, RZ, RZ, R7 ;  /* 0x000000ffff097224 */ /* 0x008fcc00078e0007 */
[----:B------:R-:W-:Y:S02]  /*8550*/  @!P2 IMAD.WIDE R4, R188, 0x2, R4 ;  /* 0x00000002bc04a825 */ /* 0x000fe400078e0204 */
[C---:B------:R-:W-:Y:S02]  /*8560*/  @!P3 SHF.L.U64.HI R11, R196.reuse, 0x1, R11 ;  /* 0x00000001c40bb819 */ /* 0x040fe4000001020b */
[----:B------:R-:W-:Y:S01]  /*8570*/  @!P3 IMAD.SHL.U32 R6, R196, 0x2, RZ ;  /* 0x00000002c406b824 */ /* 0x000fe200078e00ff */
[----:B------:R1:W5:Y:S01]  /*8580*/  @!P2 LD.E.64 R28, desc[UR42][R4.64] ;  /* 0x0000002a041ca980 */ /* 0x000362000c101b00 */
[----:B------:R-:W-:Y:S02]  /*8590*/  CS2R R26, SRZ ;  /* 0x00000000001a7805 */ /* 0x000fe4000001ff00 */
[----:B------:R-:W-:Y:S02]  /*85a0*/  CS2R R20, SRZ ;  /* 0x0000000000147805 */ /* 0x000fe4000001ff00 */
[----:B------:R-:W-:-:S02]  /*85b0*/  CS2R R24, SRZ ;  /* 0x0000000000187805 */ /* 0x000fc4000001ff00 */
[-C--:B-1----:R-:W-:Y:S02]  /*85c0*/  @!P3 IADD3 R4, P0, R3, R6.reuse, RZ ;  /* 0x000000060304b210 */ /* 0x082fe40007f1e0ff */
[----:B----4-:R-:W-:Y:S01]  /*85d0*/  @!P3 IADD3 R6, P1, R8, R6, RZ ;  /* 0x000000060806b210 */ /* 0x010fe20007f3e0ff */
[----:B------:R-:W-:-:S04]  /*85e0*/  @!P2 IMAD.WIDE R8, R188, 0x2, R8 ;  /* 0x00000002bc08a825 */ /* 0x000fc800078e0208 */
[--C-:B------:R-:W-:Y:S01]  /*85f0*/  @!P3 IMAD.X R5, R0, 0x1, R11.reuse, P0 ;  /* 0x000000010005b824 */ /* 0x100fe200000e060b */
[----:B------:R1:W5:Y:S01]  /*8600*/  @!P2 LD.E.64 R26, desc[UR42][R8.64] ;  /* 0x0000002a081aa980 */ /* 0x000362000c101b00 */
[----:B------:R-:W-:-:S03]  /*8610*/  @!P3 IMAD.X R7, R7, 0x1, R11, P1 ;  /* 0x000000010707b824 */ /* 0x000fc600008e060b */
[----:B------:R1:W5:Y:S04]  /*8620*/  @!P3 LD.E.64 R20, desc[UR42][R4.64] ;  /* 0x0000002a0414b980 */ /* 0x000368000c101b00 */
[----:B------:R1:W5:Y:S02]  /*8630*/  @!P3 LD.E.64 R24, desc[UR42][R6.64] ;  /* 0x0000002a0618b980 */ /* 0x000364000c101b00 */
.L_x_4574:
[----:B------:R-:W-:Y:S05]  /*8640*/  BSYNC B1 ;  /* 0x0000000000017941 */ /* 0x000fea0003800000 */
.L_x_4573:
[----:B-1---5:R-:W-:Y:S01]  /*8650*/  IMAD.MOV.U32 R0, RZ, RZ, R26 ;  /* 0x000000ffff007224 */ /* 0x022fe200078e001a */
[----:B------:R-:W-:Y:S01]  /*8660*/  UMOV UR4, 0xffffffff ;  /* 0xffffffff00047882 */ /* 0x000fe20000000000 */
[----:B--2---:R-:W-:Y:S01]  /*8670*/  IMAD.MOV.U32 R3, RZ, RZ, R27 ;  /* 0x000000ffff037224 */ /* 0x004fe200078e001b */
[----:B----4-:R-:W-:Y:S01]  /*8680*/  CS2R R8, SRZ ;  /* 0x0000000000087805 */ /* 0x010fe2000001ff00 */
        /* <DEDUP_REMOVED lines=14> */
[----:B------:R1:W4:Y:S04]  /*8770*/  SHFL.IDX PT, R3, R10, 0x1, 0x1c1f ;  /* 0x003c1f000a037f89 */ /* 0x00032800000e0000 */
[----:B---3--:R1:W3:Y:S04]  /*8780*/  SHFL.IDX PT, R7, R152, 0x1, 0x1c1f ;  /* 0x003c1f0098077f89 */ /* 0x0082e800000e0000 */
[----:B0-----:R-:W0:Y:S02]  /*8790*/  SHFL.IDX PT, R30, R30, 0x1, 0x1c1f ;  /* 0x003c1f001e1e7f89 */ /* 0x001e2400000e0000 */
.L_x_4812:
[----:B------:R-:W5:Y:S01]  /*87a0*/  LDL R5, [R1+0x4c] ;  /* 0x00004c0001057983 */ /* 0x000f620000100800 */
[----:B------:R-:W-:Y:S01]  /*87b0*/  VIADD R35, R35, 0x20 ;  /* 0x0000002023237836 */ /* 0x000fe20000000000 */
[----:B------:R-:W-:Y:S01]  /*87c0*/  BSSY B1, `(.L_x_4576) ;  /* 0x0000023000017945 */ /* 0x000fe20003800000 */
[----:B------:R-:W-:Y:S01]  /*87d0*/  IMAD.SHL.U32 R33, R192, 0x40, RZ ;  /* 0x00000040c0217824 */ /* 0x000fe200078e00ff */
[----:B-1----:R-:W-:Y:S02]  /*87e0*/  CS2R R10, SRZ ;  /* 0x00000000000a7805 */ /* 0x002fe4000001ff00 */
[----:B------:R-:W-:Y:S02]  /*87f0*/  CS2R R14, SRZ ;  /* 0x00000000000e7805 */ /* 0x000fe4000001ff00 */
[----:B------:R-:W-:Y:S02]  /*8800*/  ISETP.GE.AND P0, PT, R35, R34, PT ;  /* 0x000000222300720c */ /* 0x000fe40003f06270 */
[----:B------:R-:W-:-:S02]  /*8810*/  CS2R R12, SRZ ;  /* 0x00000000000c7805 */ /* 0x000fc4000001ff00 */
[----:B-----5:R-:W-:-:S04]  /*8820*/  LEA.HI R4, R5, R5, RZ, 0x1 ;  /* 0x0000000505047211 */ /* 0x020fc800078f08ff */
[----:B------:R-:W-:-:S05]  /*8830*/  LOP3.LUT R4, R4, 0xfffffffe, RZ, 0xc0, !PT ;  /* 0xfffffffe04047812 */ /* 0x000fca00078ec0ff */
[----:B------:R-:W-:-:S05]  /*8840*/  IMAD.IADD R4, R5, 0x1, -R4 ;  /* 0x0000000105047824 */ /* 0x000fca00078e0a04 */
[----:B------:R-:W-:Y:S01]  /*8850*/  SHF.L.U32 R35, R4, 0x1f, RZ ;  /* 0x0000001f04237819 */ /* 0x000fe200000006ff */
[----:B------:R-:W-:Y:S06]  /*8860*/  @P0 BRA `(.L_x_4577) ;  /* 0x0000000000600947 */ /* 0x000fec0003800000 */
[----:B------:R-:W-:Y:S01]  /*8870*/  ULDC UR4, c[0x0][0x3f4] ;  /* 0x0000fd0000047ab9 */ /* 0x000fe20000000800 */
[----:B----4-:R-:W-:Y:S01]  /*8880*/  IMAD.MOV.U32 R4, RZ, RZ, R3 ;  /* 0x000000ffff047224 */ /* 0x010fe200078e0003 */
[----:B------:R-:W-:Y:S01]  /*8890*/  ISETP.GE.AND P2, PT, R188, UR4, PT ;  /* 0x00000004bc007c0c */ /* 0x000fe2000bf46270 */
[----:B--2---:R-:W-:Y:S01]  /*88a0*/  IMAD.MOV.U32 R5, RZ, RZ, R0 ;  /* 0x000000ffff057224 */ /* 0x004fe200078e0000 */
[----:B------:R-:W-:Y:S02]  /*88b0*/  ISETP.GE.AND P3, PT, R196, UR4, PT ;  /* 0x00000004c4007c0c */ /* 0x000fe4000bf66270 */
[----:B------:R-:W-:Y:S02]  /*88c0*/  CS2R R14, SRZ ;  /* 0x00000000000e7805 */ /* 0x000fe4000001ff00 */
[----:B------:R-:W-:Y:S01]  /*88d0*/  SHF.R.S32.HI R9, RZ, 0x1f, R196 ;  /* 0x0000001fff097819 */ /* 0x000fe200000114c4 */
[----:B0-----:R-:W-:Y:S02]  /*88e0*/  IMAD.MOV.U32 R10, RZ, RZ, R30 ;  /* 0x000000ffff0a7224 */ /* 0x001fe400078e001e */
[----:B---3--:R-:W-:-:S04]  /*88f0*/  IMAD.MOV.U32 R11, RZ, RZ, R7 ;  /* 0x000000ffff0b7224 */ /* 0x008fc800078e0007 */
        /* <DEDUP_REMOVED lines=15> */
.L_x_4577:
[----:B------:R-:W-:Y:S05]  /*89f0*/  BSYNC B1 ;  /* 0x0000000000017941 */ /* 0x000fea0003800000 */
.L_x_4576:
[----:B------:R-:W3:Y:S01]  /*8a00*/  SYNCS.PHASECHK.TRANS64.TRYWAIT P0, [R2+URZ+0x28c00], R35 ;  /* 0x028c0023020075a7 */ /* 0x000ee2000800017f */
[----:B------:R-:W-:Y:S01]  /*8a10*/  LOP3.LUT R33, R33, 0x1c0, RZ, 0xc0, !PT ;  /* 0x000001c021217812 */ /* 0x000fe200078ec0ff */
[----:B----45:R-:W-:Y:S01]  /*8a20*/  IMAD.MOV.U32 R3, RZ, RZ, R8 ;  /* 0x000000ffff037224 */ /* 0x030fe200078e0008 */
[----:B-1----:R-:W-:Y:S01]  /*8a30*/  VIADDMNMX R31, R34, -R199, 0x40, PT ;  /* 0x00000040221f7446 */ /* 0x002fe200038009c7 */
        /* <DEDUP_REMOVED lines=12> */
[----:B0-----:R-:W-:Y:S01]  /*8b00*/  PRMT R30, R4, 0x5410, R0 ;  /* 0x00005410041e7816 */ /* 0x001fe20000000000 */
        /* <DEDUP_REMOVED lines=9> */
[----:B---3--:R-:W-:Y:S06]  /*8ba0*/  @!P0 BRA `(.L_x_4579) ;  /* 0x0000015800e88947 */ /* 0x008fec0003800000 */
.L_x_4813:
[----:B------:R-:W-:Y:S05]  /*8bb0*/  BSYNC B1 ;  /* 0x0000000000017941 */ /* 0x000fea0003800000 */
.L_x_4578:
        /* <DEDUP_REMOVED lines=9> */
[----:B------:R-:W1:Y:S01]  /*8c50*/  LDS.128 R4, [R3+0x20400] ;  /* 0x0204000003047984 */ /* 0x000e620000000c00 */
        /* <DEDUP_REMOVED lines=45> */
.L_x_4583:
[----:B------:R-:W-:Y:S05]  /*8f30*/  BSYNC B2 ;  /* 0x0000000000027941 */ /* 0x000fea0003800000 */
.L_x_4582:
[----:B------:R-:W-:Y:S05]  /*8f40*/  @P1 BRA `(.L_x_4581) ;  /* 0x0000000000b81947 */ /* 0x000fea0003800000 */
[----:B-1----:R-:W1:Y:S01]  /*8f50*/  LDS.128 R4, [R0] ;  /* 0x0000000000047984 */ /* 0x002e620000000c00 */
        /* <DEDUP_REMOVED lines=45> */
.L_x_4581:
[----:B------:R-:W-:Y:S05]  /*9230*/  BSYNC B1 ;  /* 0x0000000000017941 */ /* 0x000fea0003800000 */
.L_x_4580:
        /* <DEDUP_REMOVED lines=54> */
.L_x_4586:
[----:B------:R-:W-:Y:S05]  /*95a0*/  BSYNC B1 ;  /* 0x0000000000017941 */ /* 0x000fea0003800000 */
.L_x_4585:
[----:B------:R-:W-:Y:S05]  /*95b0*/  @P1 BRA `(.L_x_4584) ;  /* 0x0000001800101947 */ /* 0x000fea0003800000 */
[----:B-1----:R-:W1:Y:S01]  /*95c0*/  LDS.128 R4, [R0+0x1000] ;  /* 0x0010000000047984 */ /* 0x002e620000000c00 */
        /* <DEDUP_REMOVED lines=46> */
.L_x_4571:
        /* <DEDUP_REMOVED lines=35> */
[----:B------:R-:W1:Y:S01]  /*9ae0*/  SHFL.IDX PT, R4, R26, RZ, 0x1c1f ;  /* 0x001c1fff1a047589 */ /* 0x000e6200000e0000 */
[----:B------:R-:W-:-:S03]  /*9af0*/  IMAD R0, R198, R5, RZ ;  /* 0x00000005c6007224 */ /* 0x000fc600078e02ff */
[----:B------:R-:W2:Y:S04]  /*9b00*/  SHFL.IDX PT, R3, R27, RZ, 0x1c1f ;  /* 0x001c1fff1b037589 */ /* 0x000ea800000e0000 */
[----:B------:R-:W3:Y:S04]  /*9b10*/  SHFL.IDX PT, R14, R34, RZ, 0x1c1f ;  /* 0x001c1fff220e7589 */ /* 0x000ee800000e0000 */
[----:B------:R-:W5:Y:S01]  /*9b20*/  SHFL.IDX PT, R5, R25, RZ, 0x1c1f ;  /* 0x001c1fff19057589 */ /* 0x000f6200000e0000 */
[----:B0-----:R-:W-:-:S04]  /*9b30*/  ISETP.GE.AND P0, PT, R18, R39, PT ;  /* 0x000000271200720c */ /* 0x001fc80003f06270 */
[----:B------:R-:W-:-:S13]  /*9b40*/  ISETP.GE.OR P1, PT, R35, R0, P0 ;  /* 0x000000002300720c */ /* 0x000fda0000726670 */
[C---:B------:R-:W-:Y:S01]  /*9b50*/  @!P1 IMAD.SHL.U32 R7, R18.reuse, 0x2, RZ ;  /* 0x0000000212079824 */ /* 0x040fe200078e00ff */
[----:B------:R-:W-:-:S04]  /*9b60*/  @!P1 SHF.L.U64.HI R6, R18, 0x1, R19 ;  /* 0x0000000112069819 */ /* 0x000fc80000010213 */
[----:B-1----:R-:W-:-:S05]  /*9b70*/  @!P1 IADD3 R8, P2, R4, R7, RZ ;  /* 0x0000000704089210 */ /* 0x002fca0007f5e0ff */
[----:B--2---:R-:W-:-:S06]  /*9b80*/  @!P1 IMAD.X R9, R3, 0x1, R6, P2 ;  /* 0x0000000103099824 */ /* 0x004fcc00010e0606 */
[----:B----4-:R-:W2:Y:S01]  /*9b90*/  @!P1 LD.E.128 R8, desc[UR42][R8.64] ;  /* 0x0000002a08089980 */ /* 0x010ea2000c101d00 */
[----:B---3--:R-:W-:-:S05]  /*9ba0*/  @!P1 IADD3 R4, P2, R14, R7, RZ ;  /* 0x000000070e049210 */ /* 0x008fca0007f5e0ff */
[----:B-----5:R-:W-:-:S06]  /*9bb0*/  @!P1 IMAD.X R5, R5, 0x1, R6, P2 ;  /* 0x0000000105059824 */ /* 0x020fcc00010e0606 */
        /* <DEDUP_REMOVED lines=31> */
[----:B012-4-:R-:W-:-:S07]  /*9db0*/  PRMT R44, R6, 0x5410, R7 ;  /* 0x00005410062c7816 */ /* 0x017fce0000000007 */
.L_x_4823:
        /* <DEDUP_REMOVED lines=24> */
.L_x_4589:
[----:B------:R-:W-:Y:S05]  /*9f40*/  BSYNC B1 ;  /* 0x0000000000017941 */ /* 0x000fea0003800000 */
.L_x_4588:
        /* <DEDUP_REMOVED lines=20> */
.L_x_4824:
[----:B------:R-:W-:Y:S05]  /*a090*/  BSYNC B1 ;  /* 0x0000000000017941 */ /* 0x000fea0003800000 */
.L_x_4590:
[----:B------:R-:W-:Y:S04]  /*a0a0*/  BSSY B1, `(.L_x_4592) ;  /* 0x000006a000017945 */ /* 0x000fe80003800000 */
[----:B------:R-:W-:Y:S05]  /*a0b0*/  @P2 BRA `(.L_x_4593) ;  /* 0x0000000400a02947 */ /* 0x000fea0003800000 */
[----:B------:R-:W-:Y:S01]  /*a0c0*/  IMAD.SHL.U32 R12, R192, 0x40, RZ ;  /* 0x00000040c00c7824 */ /* 0x000fe200078e00ff */
[----:B------:R-:W-:Y:S01]  /*a0d0*/  SHF.R.U64 R47, R30, 0x10, R31 ;  /* 0x000000101e2f7819 */ /* 0x000fe2000000121f */
[----:B------:R-:W-:Y:S01]  /*a0e0*/  IMAD.IADD R14, R18, 0x1, R39 ;  /* 0x00000001120e7824 */ /* 0x000fe200078e0227 */
[--C-:B------:R-:W-:Y:S02]  /*a0f0*/  SHF.R.U64 R46, R20, 0x10, R21.reuse ;  /* 0x00000010142e7819 */ /* 0x100fe40000001215 */
[----:B------:R-:W-:Y:S02]  /*a100*/  LOP3.LUT R15, R12, 0x1c0, RZ, 0xc0, !PT ;  /* 0x000001c00c0f7812 */ /* 0x000fe400078ec0ff */
[----:B------:R-:W-:Y:S02]  /*a110*/  SHF.R.U32.HI R42, RZ, 0x10, R21 ;  /* 0x00000010ff2a7819 */ /* 0x000fe40000011615 */
[----:B------:R-:W-:Y:S02]  /*a120*/  SHF.R.U32.HI R25, RZ, 0x3, R15 ;  /* 0x00000003ff197819 */ /* 0x000fe4000001160f */
[----:B------:R-:W-:-:S02]  /*a130*/  LOP3.LUT R14, R15, 0x38, R14, 0xf8, !PT ;  /* 0x000000380f0e7812 */ /* 0x000fc400078ef80e */
[----:B------:R-:W-:Y:S02]  /*a140*/  LOP3.LUT R12, R15, 0x38, R18, 0xf8, !PT ;  /* 0x000000380f0c7812 */ /* 0x000fe400078ef812 */
[-C--:B------:R-:W-:Y:S02]  /*a150*/  LOP3.LUT R15, R14, R25.reuse, RZ, 0x3c, !PT ;  /* 0x000000190e0f7212 */ /* 0x080fe400078e3cff */
[----:B0-----:R-:W-:Y:S02]  /*a160*/  LOP3.LUT R13, R12, R25, RZ, 0x3c, !PT ;  /* 0x000000190c0d7212 */ /* 0x001fe400078e3cff */
[----:B------:R-:W-:Y:S01]  /*a170*/  SHF.R.U32.HI R40, RZ, 0x10, R29 ;  /* 0x00000010ff287819 */ /* 0x000fe2000001161d */
[C---:B------:R-:W-:Y:S01]  /*a180*/  IMAD R25, R206.reuse, 0x200, R15 ;  /* 0x00000200ce197824 */ /* 0x040fe200078e020f */
[----:B------:R-:W-:Y:S01]  /*a190*/  PRMT R47, R43, 0x5410, R47 ;  /* 0x000054102b2f7816 */ /* 0x000fe2000000002f */
[----:B------:R-:W-:Y:S01]  /*a1a0*/  IMAD R13, R206, 0x200, R13 ;  /* 0x00000200ce0d7824 */ /* 0x000fe200078e020d */
[----:B------:R-:W-:Y:S01]  /*a1b0*/  SHF.R.U64 R41, R28, 0x10, R29 ;  /* 0x000000101c297819 */ /* 0x000fe2000000121d */
[--C-:B------:R-:W-:Y:S01]  /*a1c0*/  IMAD R38, R25, 0x2, R2.reuse ;  /* 0x0000000219267824 */ /* 0x100fe200078e0202 */
[----:B------:R-:W-:Y:S01]  /*a1d0*/  SHF.R.U32.HI R50, RZ, 0x10, R31 ;  /* 0x00000010ff327819 */ /* 0x000fe2000001161f */
[----:B------:R-:W-:Y:S01]  /*a1e0*/  IMAD R35, R13, 0x2, R2 ;  /* 0x000000020d237824 */ /* 0x000fe200078e0202 */
[----:B------:R-:W-:Y:S01]  /*a1f0*/  PRMT R46, R36, 0x5432, R46 ;  /* 0x00005432242e7816 */ /* 0x000fe2000000002e */
[----:B------:R-:W-:Y:S01]  /*a200*/  IMAD.U32 R49, R47, 0x10000, RZ ;  /* 0x000100002f317824 */ /* 0x000fe200078e00ff */
[----:B------:R-:W0:Y:S01]  /*a210*/  LDS.128 R24, [R38+0x20400] ;  /* 0x0204000026187984 */ /* 0x000e220000000c00 */
[----:B------:R-:W-:-:S02]  /*a220*/  PRMT R28, R37, 0x5432, R42 ;  /* 0x00005432251c7816 */ /* 0x000fc4000000002a */
[----:B------:R-:W-:Y:S01]  /*a230*/  PRMT R37, R37, 0x5410, R40 ;  /* 0x0000541025257816 */ /* 0x000fe20000000028 */
[----:B------:R-:W1:Y:S01]  /*a240*/  LDS.128 R12, [R35+0x20400] ;  /* 0x02040000230c7984 */ /* 0x000e620000000c00 */
[--C-:B------:R-:W-:Y:S02]  /*a250*/  SHF.R.U64 R21, R32, 0x10, R33.reuse ;  /* 0x0000001020157819 */ /* 0x100fe40000001221 */
[----:B------:R-:W-:Y:S02]  /*a260*/  SHF.R.U32.HI R20, RZ, 0x10, R33 ;  /* 0x00000010ff147819 */ /* 0x000fe40000011621 */
[----:B------:R-:W-:Y:S02]  /*a270*/  PRMT R50, R43, 0x5432, R50 ;  /* 0x000054322b327816 */ /* 0x000fe40000000032 */
[C---:B------:R-:W-:Y:S02]  /*a280*/  PRMT R21, R44.reuse, 0x5410, R21 ;  /* 0x000054102c157816 */ /* 0x040fe40000000015 */
[----:B------:R-:W-:-:S02]  /*a290*/  PRMT R20, R44, 0x5432, R20 ;  /* 0x000054322c147816 */ /* 0x000fc40000000014 */
[----:B------:R-:W-:Y:S02]  /*a2a0*/  PRMT R36, R36, 0x5410, R41 ;  /* 0x0000541024247816 */ /* 0x000fe40000000029 */
[----:B------:R-:W-:Y:S01]  /*a2b0*/  LOP3.LUT R48, R47, 0xffff0000, RZ, 0xc0, !PT ;  /* 0xffff00002f307812 */ /* 0x000fe200078ec0ff */
[C---:B------:R-:W-:Y:S01]  /*a2c0*/  IMAD.U32 R47, R28.reuse, 0x10000, RZ ;  /* 0x000100001c2f7824 */ /* 0x040fe200078e00ff */
[----:B------:R-:W-:Y:S01]  /*a2d0*/  LOP3.LUT R28, R28, 0xffff0000, RZ, 0xc0, !PT ;  /* 0xffff00001c1c7812 */ /* 0x000fe200078ec0ff */
[C---:B0-----:R-:W-:Y:S01]  /*a2e0*/  IMAD.U32 R40, R24.reuse, 0x10000, RZ ;  /* 0x0001000018287824 */ /* 0x041fe200078e00ff */
[C---:B------:R-:W-:Y:S01]  /*a2f0*/  LOP3.LUT R43, R25.reuse, 0xffff0000, RZ, 0xc0, !PT ;  /* 0xffff0000192b7812 */ /* 0x040fe200078ec0ff */
[----:B------:R-:W-:Y:S01]  /*a300*/  IMAD.U32 R42, R25, 0x10000, RZ ;  /* 0x00010000192a7824 */ /* 0x000fe200078e00ff */
[----:B------:R-:W-:Y:S01]  /*a310*/  LOP3.LUT R41, R24, 0xffff0000, RZ, 0xc0, !PT ;  /* 0xffff000018297812 */ /* 0x000fe200078ec0ff */
[C---:B-1----:R-:W-:Y:S01]  /*a320*/  IMAD.U32 R30, R12.reuse, 0x10000, RZ ;  /* 0x000100000c1e7824 */ /* 0x042fe200078e00ff */
[----:B------:R-:W-:Y:S01]  /*a330*/  LOP3.LUT R31, R12, 0xffff0000, RZ, 0xc0, !PT ;  /* 0xffff00000c1f7812 */ /* 0x000fe200078ec0ff */
[C---:B------:R-:W-:Y:S01]  /*a340*/  IMAD.U32 R32, R13.reuse, 0x10000, RZ ;  /* 0x000100000d207824 */ /* 0x040fe200078e00ff */
[----:B------:R-:W-:Y:S01]  /*a350*/  LOP3.LUT R33, R13, 0xffff0000, RZ, 0xc0, !PT ;  /* 0xffff00000d217812 */ /* 0x000fe200078ec0ff */
[C---:B------:R-:W-:Y:S01]  /*a360*/  IMAD.U32 R29, R14.reuse, 0x10000, RZ ;  /* 0x000100000e1d7824 */ /* 0x040fe200078e00ff */
[----:B------:R-:W-:Y:S01]  /*a370*/  LOP3.LUT R12, R14, 0xffff0000, RZ, 0xc0, !PT ;  /* 0xffff00000e0c7812 */ /* 0x000fe200078ec0ff */
[----:B------:R-:W-:Y:S01]  /*a380*/  IMAD.U32 R25, R46, 0x10000, RZ ;  /* 0x000100002e197824 */ /* 0x000fe200078e00ff */
[C---:B------:R-:W-:Y:S01]  /*a390*/  LOP3.LUT R14, R15.reuse, 0xffff0000, RZ, 0xc0, !PT ;  /* 0xffff00000f0e7812 */ /* 0x040fe200078ec0ff */
[----:B------:R-:W-:-:S02]  /*a3a0*/  IMAD.U32 R13, R15, 0x10000, RZ ;  /* 0x000100000f0d7824 */ /* 0x000fc400078e00ff */
[----:B------:R-:W-:Y:S01]  /*a3b0*/  FMUL.FTZ R51, R40, R49 ;  /* 0x0000003128337220 */ /* 0x000fe20000410000 */
[C---:B------:R-:W-:Y:S01]  /*a3c0*/  IMAD.U32 R44, R26.reuse, 0x10000, RZ ;  /* 0x000100001a2c7824 */ /* 0x040fe200078e00ff */
[----:B------:R-:W-:Y:S01]  /*a3d0*/  LOP3.LUT R15, R26, 0xffff0000, RZ, 0xc0, !PT ;  /* 0xffff00001a0f7812 */ /* 0x000fe200078ec0ff */
[C---:B------:R-:W-:Y:S01]  /*a3e0*/  IMAD.U32 R45, R27.reuse, 0x10000, RZ ;  /* 0x000100001b2d7824 */ /* 0x040fe200078e00ff */
[----:B------:R-:W-:Y:S01]  /*a3f0*/  LOP3.LUT R26, R27, 0xffff0000, RZ, 0xc0, !PT ;  /* 0xffff00001b1a7812 */ /* 0x000fe200078ec0ff */
[-C--:B------:R-:W-:Y:S01]  /*a400*/  FMUL.FTZ R27, R40, R25.reuse ;  /* 0x00000019281b7220 */ /* 0x080fe20000410000 */
[----:B------:R-:W-:Y:S01]  /*a410*/  LOP3.LUT R46, R46, 0xffff0000, RZ, 0xc0, !PT ;  /* 0xffff00002e2e7812 */ /* 0x000fe200078ec0ff */
[----:B------:R-:W-:Y:S01]  /*a420*/  FFMA.FTZ R24, R30, R25, -R51 ;  /* 0x000000191e187223 */ /* 0x000fe20000010833 */
[----:B------:R-:W-:Y:S02]  /*a430*/  IMAD.U32 R51, R50, 0x10000, RZ ;  /* 0x0001000032337824 */ /* 0x000fe400078e00ff */
[----:B------:R-:W-:Y:S01]  /*a440*/  FFMA.FTZ R25, R30, R49, R27 ;  /* 0x000000311e197223 */ /* 0x000fe2000001001b */
[C---:B------:R-:W-:Y:S01]  /*a450*/  FMUL.FTZ R40, R41.reuse, R48 ;  /* 0x0000003029287220 */ /* 0x040fe20000410000 */
[-C--:B------:R-:W-:Y:S01]  /*a460*/  FMUL.FTZ R30, R41, R46.reuse ;  /* 0x0000002e291e7220 */ /* 0x080fe20000410000 */
[----:B------:R-:W-:Y:S01]  /*a470*/  FMUL.FTZ R41, R42, R51 ;  /* 0x000000332a297220 */ /* 0x000fe20000410000 */
[----:B------:R-:W-:Y:S01]  /*a480*/  LOP3.LUT R50, R50, 0xffff0000, RZ, 0xc0, !PT ;  /* 0xffff000032327812 */ /* 0x000fe200078ec0ff */
[-C--:B------:R-:W-:Y:S01]  /*a490*/  FMUL.FTZ R42, R42, R47.reuse ;  /* 0x0000002f2a2a7220 */ /* 0x080fe20000410000 */
[C---:B------:R-:W-:Y:S01]  /*a4a0*/  FFMA.FTZ R27, R31.reuse, R46, -R40 ;  /* 0x0000002e1f1b7223 */ /* 0x040fe20000010828 */
[----:B------:R-:W-:Y:S01]  /*a4b0*/  FFMA.FTZ R48, R31, R48, R30 ;  /* 0x000000301f307223 */ /* 0x000fe2000001001e */
[C---:B------:R-:W-:Y:S01]  /*a4c0*/  FFMA.FTZ R41, R32.reuse, R47, -R41 ;  /* 0x0000002f20297223 */ /* 0x040fe20000010829 */
[----:B------:R-:W-:Y:S01]  /*a4d0*/  FFMA.FTZ R42, R32, R51, R42 ;  /* 0x00000033202a7223 */ /* 0x000fe2000001002a */
[----:B------:R-:W-:Y:S01]  /*a4e0*/  FMUL.FTZ R32, R43, R50 ;  /* 0x000000322b207220 */ /* 0x000fe20000410000 */
[----:B------:R-:W-:-:S02]  /*a4f0*/  IMAD.U32 R31, R21, 0x10000, RZ ;  /* 0x00010000151f7824 */ /* 0x000fc400078e00ff */
[-C--:B------:R-:W-:Y:S01]  /*a500*/  FMUL.FTZ R46, R43, R28.reuse ;  /* 0x0000001c2b2e7220 */ /* 0x080fe20000410000 */
[----:B------:R-:W-:Y:S02]  /*a510*/  IMAD.U32 R30, R36, 0x10000, RZ ;  /* 0x00010000241e7824 */ /* 0x000fe400078e00ff */
[----:B------:R-:W-:Y:S01]  /*a520*/  FFMA.FTZ R40, R33, R28, -R32 ;  /* 0x0000001c21287223 */ /* 0x000fe20000010820 */
[-C--:B------:R-:W-:Y:S01]  /*a530*/  FMUL.FTZ R52, R44, R31.reuse ;  /* 0x0000001f2c347220 */ /* 0x080fe20000410000 */
[----:B------:R-:W-:Y:S02]  /*a540*/  IMAD.U32 R32, R20, 0x10000, RZ ;  /* 0x0001000014207824 */ /* 0x000fe400078e00ff */
[----:B------:R-:W-:Y:S01]  /*a550*/  FMUL.FTZ R44, R44, R30 ;  /* 0x0000001e2c2c7220 */ /* 0x000fe20000410000 */
[----:B------:R-:W-:Y:S02]  /*a560*/  IMAD.U32 R28, R37, 0x10000, RZ ;  /* 0x00010000251c7824 */ /* 0x000fe400078e00ff */
[----:B------:R-:W-:Y:S01]  /*a570*/  FFMA.FTZ R33, R33, R50, R46 ;  /* 0x0000003221217223 */ /* 0x000fe2000001002e */
[----:B------:R-:W-:Y:S01]  /*a580*/  FFMA.FTZ R52, R29, R30, -R52 ;  /* 0x0000001e1d347223 */ /* 0x000fe20000010834 */
[----:B------:R-:W-:Y:S01]  /*a590*/  FMUL.FTZ R46, R45, R32 ;  /* 0x000000202d2e7220 */ /* 0x000fe20000410000 */
[----:B------:R-:W-:Y:S01]  /*a5a0*/  FFMA.FTZ R44, R29, R31, R44 ;  /* 0x0000001f1d2c7223 */ /* 0x000fe2000001002c */
[-C--:B------:R-:W-:Y:S01]  /*a5b0*/  FMUL.FTZ R30, R45, R28.reuse ;  /* 0x0000001c2d1e7220 */ /* 0x080fe20000410000 */
[----:B------:R-:W-:Y:S01]  /*a5c0*/  LOP3.LUT R21, R21, 0xffff0000, RZ, 0xc0, !PT ;  /* 0xffff000015157812 */ /* 0x000fe200078ec0ff */
[C---:B------:R-:W-:Y:S01]  /*a5d0*/  FFMA.FTZ R46, R13.reuse, R28, -R46 ;  /* 0x0000001c0d2e7223 */ /* 0x040fe2000001082e */
[----:B------:R-:W-:Y:S01]  /*a5e0*/  LOP3.LUT R29, R20, 0xffff0000, RZ, 0xc0, !PT ;  /* 0xffff0000141d7812 */ /* 0x000fe200078ec0ff */
[----:B------:R-:W-:Y:S01]  /*a5f0*/  FFMA.FTZ R30, R13, R32, R30 ;  /* 0x000000200d1e7223 */ /* 0x000fe2000001001e */
[----:B------:R-:W-:Y:S01]  /*a600*/  LOP3.LUT R36, R36, 0xffff0000, RZ, 0xc0, !PT ;  /* 0xffff000024247812 */ /* 0x000fe200078ec0ff */
[----:B------:R-:W-:Y:S01]  /*a610*/  FMUL.FTZ R13, R15, R21 ;  /* 0x000000150f0d7220 */ /* 0x000fe20000410000 */
[----:B------:R-:W-:Y:S01]  /*a620*/  LOP3.LUT R37, R37, 0xffff0000, RZ, 0xc0, !PT ;  /* 0xffff000025257812 */ /* 0x000fe200078ec0ff */
[----:B------:R-:W-:-:S02]  /*a630*/  FMUL.FTZ R31, R26, R29 ;  /* 0x0000001d1a1f7220 */ /* 0x000fc40000410000 */
[-C--:B------:R-:W-:Y:S01]  /*a640*/  FMUL.FTZ R20, R15, R36.reuse ;  /* 0x000000240f147220 */ /* 0x080fe20000410000 */
[----:B------:R-:W-:Y:S01]  /*a650*/  FFMA.FTZ R15, R12, R36, -R13 ;  /* 0x000000240c0f7223 */ /* 0x000fe2000001080d */
[-C--:B------:R-:W-:Y:S01]  /*a660*/  FMUL.FTZ R26, R26, R37.reuse ;  /* 0x000000251a1a7220 */ /* 0x080fe20000410000 */
[----:B------:R-:W-:Y:S01]  /*a670*/  FFMA.FTZ R31, R14, R37, -R31 ;  /* 0x000000250e1f7223 */ /* 0x000fe2000001081f */
[----:B------:R-:W-:Y:S01]  /*a680*/  FFMA.FTZ R21, R12, R21, R20 ;  /* 0x000000150c157223 */ /* 0x000fe20000010014 */
[----:B------:R-:W-:Y:S01]  /*a690*/  F2FP.BF16.F32.PACK_AB R12, R27, R24 ;  /* 0x000000181b0c723e */ /* 0x000fe200000010ff */
[----:B------:R-:W-:Y:S01]  /*a6a0*/  FFMA.FTZ R29, R14, R29, R26 ;  /* 0x0000001d0e1d7223 */ /* 0x000fe2000001001a */
[----:B------:R-:W-:Y:S02]  /*a6b0*/  F2FP.BF16.F32.PACK_AB R14, R15, R52 ;  /* 0x000000340f0e723e */ /* 0x000fe400000010ff */
[----:B------:R-:W-:Y:S02]  /*a6c0*/  F2FP.BF16.F32.PACK_AB R24, R48, R25 ;  /* 0x000000193018723e */ /* 0x000fe400000010ff */
[----:B------:R-:W-:-:S02]  /*a6d0*/  F2FP.BF16.F32.PACK_AB R13, R40, R41 ;  /* 0x00000029280d723e */ /* 0x000fc400000010ff */
[----:B------:R-:W-:Y:S02]  /*a6e0*/  F2FP.BF16.F32.PACK_AB R15, R31, R46 ;  /* 0x0000002e1f0f723e */ /* 0x000fe400000010ff */
[----:B------:R-:W-:Y:S02]  /*a6f0*/  F2FP.BF16.F32.PACK_AB R25, R33, R42 ;  /* 0x0000002a2119723e */ /* 0x000fe400000010ff */
[----:B------:R-:W-:Y:S01]  /*a700*/  F2FP.BF16.F32.PACK_AB R26, R21, R44 ;  /* 0x0000002c151a723e */ /* 0x000fe200000010ff */
[----:B------:R1:W-:Y:S01]  /*a710*/  STS.128 [R35+0x20400], R12 ;  /* 0x0204000c23007388 */ /* 0x0003e20000000c00 */
[----:B------:R-:W-:-:S05]  /*a720*/  F2FP.BF16.F32.PACK_AB R27, R29, R30 ;  /* 0x0000001e1d1b723e */ /* 0x000fca00000010ff */
[----:B------:R1:W-:Y:S02]  /*a730*/  STS.128 [R38+0x20400], R24 ;  /* 0x0204001826007388 */ /* 0x0003e40000000c00 */
.L_x_4593:
[----:B------:R-:W-:Y:S05]  /*a740*/  BSYNC B1 ;  /* 0x0000000000017941 */ /* 0x000fea0003800000 */
.L_x_4592:
[----:B------:R-:W-:Y:S01]  /*a750*/  PRMT R20, R34, 0x5410, R3 ;  /* 0x0000541022147816 */ /* 0x000fe20000000003 */
[----:B------:R-:W-:Y:S06]  /*a760*/  @P0 BRA `(.L_x_4584) ;  /* 0x0000000400a40947 */ /* 0x000fec0003800000 */
[----:B------:R-:W2:Y:S01]  /*a770*/  LDL R41, [R1+0x58] ;  /* 0x0000580001297983 */ /* 0x000ea20000100800 */
[----:B------:R-:W-:Y:S01]  /*a780*/  IMAD.SHL.U32 R3, R0, 0x40, RZ ;  /* 0x0000004000037824 */ /* 0x000fe200078e00ff */
[----:B01----:R-:W-:Y:S01]  /*a790*/  SHF.R.S32.HI R13, RZ, 0x1f, R0 ;  /* 0x0000001fff0d7819 */ /* 0x003fe20000011400 */
        /* <DEDUP_REMOVED lines=8> */
[----:B------:R-:W-:Y:S02]  /*a820*/  PRMT R32, R53, 0x5432, R32 ;  /* 0x0000543235207816 */ /* 0x000fe40000000020 */
[----:B------:R-:W-:Y:S02]  /*a830*/  LOP3.LUT R0, R0, R3, RZ, 0x3c, !PT ;  /* 0x0000000300007212 */ /* 0x000fe400078e3cff */
[----:B------:R-:W-:Y:S01]  /*a840*/  LOP3.LUT R3, R13, 0xfffffe00, RZ, 0xc0, !PT ;  /* 0xfffffe000d037812 */ /* 0x000fe200078ec0ff */
[----:B------:R-:W-:Y:S01]  /*a850*/  IMAD.U32 R34, R32, 0x10000, RZ ;  /* 0x0001000020227824 */ /* 0x000fe200078e00ff */
[----:B------:R-:W-:Y:S02]  /*a860*/  SHF.R.U32.HI R29, RZ, 0x10, R9 ;  /* 0x00000010ff1d7819 */ /* 0x000fe40000011609 */
[----:B------:R-:W-:Y:S01]  /*a870*/  SHF.R.U32.HI R33, RZ, 0x10, R5 ;  /* 0x00000010ff217819 */ /* 0x000fe20000011605 */
[----:B------:R-:W-:Y:S01]  /*a880*/  IMAD.IADD R3, R3, 0x1, R0 ;  /* 0x0000000103037824 */ /* 0x000fe200078e0200 */
[----:B------:R-:W-:-:S02]  /*a890*/  PRMT R21, R56, 0x5410, R21 ;  /* 0x0000541038157816 */ /* 0x000fc40000000015 */
[----:B------:R-:W-:Y:S01]  /*a8a0*/  SHF.R.U32.HI R37, RZ, 0x10, R7 ;  /* 0x00000010ff257819 */ /* 0x000fe20000011607 */
[----:B------:R-:W-:Y:S01]  /*a8b0*/  IMAD R0, R3, 0x2, R2 ;  /* 0x0000000203007824 */ /* 0x000fe200078e0202 */
[----:B------:R-:W-:Y:S01]  /*a8c0*/  PRMT R33, R53, 0x5410, R33 ;  /* 0x0000541035217816 */ /* 0x000fe20000000021 */
[----:B------:R-:W-:Y:S01]  /*a8d0*/  IMAD.U32 R28, R21, 0x10000, RZ ;  /* 0x00010000151c7824 */ /* 0x000fe200078e00ff */
[----:B------:R-:W-:Y:S02]  /*a8e0*/  SHF.R.U32.HI R31, RZ, 0x10, R11 ;  /* 0x00000010ff1f7819 */ /* 0x000fe4000001160b */
[----:B------:R-:W0:Y:S01]  /*a8f0*/  LDS.128 R24, [R0+0x20400] ;  /* 0x0204000000187984 */ /* 0x000e220000000c00 */
[----:B------:R-:W-:Y:S01]  /*a900*/  PRMT R29, R57, 0x5410, R29 ;  /* 0x00005410391d7816 */ /* 0x000fe2000000001d */
[----:B------:R-:W-:Y:S01]  /*a910*/  IMAD.U32 R36, R33, 0x10000, RZ ;  /* 0x0001000021247824 */ /* 0x000fe200078e00ff */
[----:B------:R-:W-:Y:S02]  /*a920*/  SHF.R.U64 R30, R10, 0x10, R11 ;  /* 0x000000100a1e7819 */ /* 0x000fe4000000120b */
[----:B------:R-:W-:-:S02]  /*a930*/  PRMT R37, R55, 0x5410, R37 ;  /* 0x0000541037257816 */ /* 0x000fc40000000025 */
[C---:B------:R-:W-:Y:S02]  /*a940*/  PRMT R31, R20.reuse, 0x5410, R31 ;  /* 0x00005410141f7816 */ /* 0x040fe4000000001f */
        /* <DEDUP_REMOVED lines=75> */
.L_x_4584:
[----:B------:R-:W-:Y:S05]  /*ae00*/  BSYNC B0 ;  /* 0x0000000000007941 */ /* 0x000fea0003800000 */
.L_x_4570:
        /* <DEDUP_REMOVED lines=8> */
.L_x_4567:
[----:B--23--:R-:W-:-:S05]  /*ae90*/  IMAD.U32 R0, RZ, RZ, UR37 ;  /* 0x00000025ff007e24 */ /* 0x00cfca000f8e00ff */
[----:B------:R-:W-:-:S13]  /*aea0*/  ISETP.NE.AND P0, PT, R0, 0x3, PT ;  /* 0x000000030000780c */ /* 0x000fda0003f05270 */
[----:B------:R-:W-:Y:S05]  /*aeb0*/  @!P0 BRA `(.L_x_4594) ;  /* 0x0000000000048947 */ /* 0x000fea0003800000 */
[----:B------:R-:W-:Y:S01]  /*aec0*/  BPT.TRAP 0x1 ;  /* 0x000000040000795c */ /* 0x000fe20000300000 */
.L_x_4594:
[----:B------:R-:W-:Y:S01]  /*aed0*/  IMAD R20, R17, 0x8, R2 ;  /* 0x0000000811147824 */ /* 0x000fe200078e0202 */
[----:B------:R-:W-:-:S04]  /*aee0*/  SHF.L.U32 R21, R22, 0x1f, RZ ;  /* 0x0000001f16157819 */ /* 0x000fc800000006ff */
[----:B------:R2:W3:Y:S01]  /*aef0*/  SYNCS.PHASECHK.TRANS64.TRYWAIT P1, [R20+URZ+0x28c30], R21 ;  /* 0x028c3015140075a7 */ /* 0x0004e2000802017f */
[----:B------:R-:W-:Y:S05]  /*af00*/  @!P0 BRA `(.L_x_4595) ;  /* 0x0000000000048947 */ /* 0x000fea0003800000 */
[----:B------:R-:W-:Y:S01]  /*af10*/  BPT.TRAP 0x1 ;  /* 0x000000040000795c */ /* 0x000fe20000300000 */
.L_x_4595:
[C---:B------:R-:W-:Y:S02]  /*af20*/  VIADD R0, R2.reuse, 0x22400 ;  /* 0x0002240002007836 */ /* 0x040fe40000000000 */
[----:B01----:R-:W-:-:S03]  /*af30*/  VIADD R3, R2, 0x20400 ;  /* 0x0002040002037836 */ /* 0x003fc60000000000 */
[----:B------:R-:W-:Y:S02]  /*af40*/  SHF.R.U32.HI R0, RZ, 0x4, R0 ;  /* 0x00000004ff007819 */ /* 0x000fe40000011600 */
[----:B------:R-:W-:Y:S02]  /*af50*/  SHF.R.U32.HI R3, RZ, 0x4, R3 ;  /* 0x00000004ff037819 */ /* 0x000fe40000011603 */
[----:B------:R-:W-:Y:S02]  /*af60*/  LOP3.LUT R0, R0, 0x3fff, RZ, 0xc0, !PT ;  /* 0x00003fff00007812 */ /* 0x000fe400078ec0ff */
[----:B------:R-:W-:Y:S02]  /*af70*/  LOP3.LUT R3, R3, 0x3fff, RZ, 0xc0, !PT ;  /* 0x00003fff03037812 */ /* 0x000fe400078ec0ff */
[----:B------:R-:W-:Y:S01]  /*af80*/  LOP3.LUT R15, R0, 0x10000, RZ, 0xfc, !PT ;  /* 0x00010000000f7812 */ /* 0x000fe200078efcff */
[----:B---3--:R-:W-:Y:S06]  /*af90*/  @P1 BRA `(.L_x_4596) ;  /* 0x0000000000081947 */ /* 0x008fec0003800000 */
[----:B------:R-:W0:Y:S02]  /*afa0*/  SYNCS.PHASECHK.TRANS64.TRYWAIT P1, [R20+URZ+0x28c30], R21 ;  /* 0x028c3015140075a7 */ /* 0x000e24000802017f */
[----:B0-----:R-:W-:Y:S05]  /*afb0*/  @!P1 BRA `(.L_x_4597) ;  /* 0x0000013c006c9947 */ /* 0x001fea0003800000 */
.L_x_4596:
        /* <DEDUP_REMOVED lines=8> */
[----:B----4-:R-:W-:Y:S01]  /*b040*/  VIADD R10, R4, 0x2 ;  /* 0x00000002040a7836 */ /* 0x010fe20000000000 */
        /* <DEDUP_REMOVED lines=38> */
.L_x_4598:
[----:B------:R-:W1:Y:S01]  /*b2b0*/  LDC R0, c[0x0][0x448] ;  /* 0x00011200ff007b82 */ /* 0x000e620000000800 */
[----:B------:R-:W-:Y:S01]  /*b2c0*/  IMAD.IADD R12, R208, 0x1, R199 ;  /* 0x00000001d00c7824 */ /* 0x000fe200078e02c7 */
[----:B------:R-:W-:Y:S01]  /*b2d0*/  LOP3.LUT R16, R16, 0xffffffef, RZ, 0xc0, !PT ;  /* 0xffffffef10107812 */ /* 0x000fe200078ec0ff */
[----:B------:R-:W-:Y:S01]  /*b2e0*/  ULDC UR4, c[0x0][0x988] ;  /* 0x0002620000047ab9 */ /* 0x000fe20000000800 */
[----:B-1----:R-:W-:-:S13]  /*b2f0*/  ISETP.NE.AND P1, PT, R0, 0x1, PT ;  /* 0x000000010000780c */ /* 0x002fda0003f25270 */
[----:B------:R-:W1:Y:S01]  /*b300*/  @P1 LDC R3, c[0x0][0x44c] ;  /* 0x00011300ff031b82 */ /* 0x000e620000000800 */
[----:B------:R-:W-:-:S07]  /*b310*/  @P1 LOP3.LUT R16, R16, 0x10, RZ, 0xfc, !PT ;  /* 0x0000001010101812 */ /* 0x000fce00078efcff */
[----:B------:R-:W3:Y:S01]  /*b320*/  @P1 LDC R13, c[0x0][0x450] ;  /* 0x00011400ff0d1b82 */ /* 0x000ee20000000800 */
[----:B-1----:R-:W-:-:S05]  /*b330*/  @P1 IMAD.HI.U32 R0, R12, R3, RZ ;  /* 0x000000030c001227 */ /* 0x002fca00078e00ff */
[----:B---3--:R-:W-:Y:S01]  /*b340*/  @P1 SHF.R.U32.HI R12, RZ, R13, R0 ;  /* 0x0000000dff0c1219 */ /* 0x008fe20000011600 */
[----:B------:R-:W-:-:S04]  /*b350*/  IMAD.MOV.U32 R0, RZ, RZ, -0x40 ;  /* 0xffffffc0ff007424 */ /* 0x000fc800078e00ff */
[----:B------:R-:W1:Y:S01]  /*b360*/  SHFL.IDX PT, R14, R12, 0x1, 0x1c1f ;  /* 0x003c1f000c0e7f89 */ /* 0x000e6200000e0000 */
[----:B------:R-:W-:-:S03]  /*b370*/  IMAD R3, R209, R0, 0x40 ;  /* 0x00000040d1037424 */ /* 0x000fc600078e0200 */
[----:B------:R-:W3:Y:S02]  /*b380*/  SHFL.IDX PT, R12, R12, RZ, 0x1c1f ;  /* 0x001c1fff0c0c7589 */ /* 0x000ee400000e0000 */
[----:B------:R-:W-:Y:S02]  /*b390*/  IADD3 R13, R200, 0x1, R3 ;  /* 0x00000001c80d7810 */ /* 0x000fe40007ffe003 */
[----:B------:R-:W-:Y:S02]  /*b3a0*/  IADD3 R0, -R207, R3, R200 ;  /* 0x00000003cf007210 */ /* 0x000fe40007ffe1c8 */
[----:B------:R-:W-:-:S04]  /*b3b0*/  IADD3 R13, -R198, R13, -R207 ;  /* 0x0000000dc60d7210 */ /* 0x000fc80007ffe9cf */
[----:B-1----:R-:W-:-:S04]  /*b3c0*/  VIADDMNMX R14, R14, R13, R0, PT ;  /* 0x0000000d0e0e7246 */ /* 0x002fc80003800100 */
[C---:B------:R-:W-:Y:S02]  /*b3d0*/  ISETP.GT.AND P1, PT, R14.reuse, RZ, PT ;  /* 0x000000ff0e00720c */ /* 0x040fe40003f24270 */
[C---:B------:R-:W-:Y:S02]  /*b3e0*/  ISETP.GT.AND P2, PT, R14.reuse, 0x1, PT ;  /* 0x000000010e00780c */ /* 0x040fe40003f44270 */
[----:B------:R-:W-:Y:S02]  /*b3f0*/  ISETP.GT.AND P3, PT, R14, 0x8, PT ;  /* 0x000000080e00780c */ /* 0x000fe40003f64270 */
[----:B------:R-:W-:Y:S02]  /*b400*/  FSEL R26, R26, -INF , P1 ;  /* 0xff8000001a1a7808 */ /* 0x000fe40000800000 */
[----:B------:R-:W-:Y:S02]  /*b410*/  FSEL R61, R27, -INF , P2 ;  /* 0xff8000001b3d7808 */ /* 0x000fe40001000000 */
[----:B------:R-:W-:-:S02]  /*b420*/  FSEL R3, R30, -INF , P3 ;  /* 0xff8000001e037808 */ /* 0x000fc40001800000 */
[----:B------:R-:W-:Y:S02]  /*b430*/  ISETP.GT.AND P1, PT, R14, 0x9, PT ;  /* 0x000000090e00780c */ /* 0x000fe40003f24270 */
[----:B------:R-:W-:Y:S02]  /*b440*/  FMNMX.FTZ R30, R26, R61, !PT ;  /* 0x0000003d1a1e7209 */ /* 0x000fe40007810000 */
[C---:B------:R-:W-:Y:S02]  /*b450*/  ISETP.GT.AND P2, PT, R14.reuse, 0x10, PT ;  /* 0x000000100e00780c */ /* 0x040fe40003f44270 */
[----:B------:R-:W-:Y:S02]  /*b460*/  FSEL R31, R31, -INF , P1 ;  /* 0xff8000001f1f7808 */ /* 0x000fe40000800000 */
[----:B------:R-:W-:Y:S02]  /*b470*/  FMNMX.FTZ R30, R3, R30, !PT ;  /* 0x0000001e031e7209 */ /* 0x000fe40007810000 */
[----:B------:R-:W-:-:S02]  /*b480*/  ISETP.GT.AND P1, PT, R14, 0x11, PT ;  /* 0x000000110e00780c */ /* 0x000fc40003f24270 */
[----:B------:R-:W-:Y:S02]  /*b490*/  FSEL R27, R34, -INF , P2 ;  /* 0xff800000221b7808 */ /* 0x000fe40001000000 */
        /* <DEDUP_REMOVED lines=37> */
[----:B------:R-:W1:Y:S01]  /*b6f0*/  SHFL.BFLY PT, R69, R30, 0x2, 0x1f ;  /* 0x0c401f001e457f89 */ /* 0x000e6200000e0000 */
[----:B------:R-:W-:Y:S02]  /*b700*/  ISETP.GT.AND P3, PT, R14, 0x8, PT ;  /* 0x000000080e00780c */ /* 0x000fe40003f64270 */
[----:B------:R-:W-:Y:S02]  /*b710*/  FSEL R0, R25, -INF , P2 ;  /* 0xff80000019007808 */ /* 0x000fe40001000000 */
[----:B------:R-:W-:Y:S02]  /*b720*/  FSEL R25, R28, -INF , P3 ;  /* 0xff8000001c197808 */ /* 0x000fe40001800000 */
[----:B------:R-:W-:-:S02]  /*b730*/  ISETP.GT.AND P2, PT, R14, 0x10, PT ;  /* 0x000000100e00780c */ /* 0x000fc40003f44270 */
[----:B------:R-:W-:-:S04]  /*b740*/  ISETP.GT.AND P3, PT, R14, 0x29, PT ;  /* 0x000000290e00780c */ /* 0x000fc80003f64270 */
[----:B------:R-:W-:Y:S02]  /*b750*/  FSEL R79, R45, -INF , P3 ;  /* 0xff8000002d4f7808 */ /* 0x000fe40001800000 */
[----:B-1----:R-:W-:Y:S02]  /*b760*/  FMNMX.FTZ R34, R30, R69, !PT ;  /* 0x000000451e227209 */ /* 0x002fe40007810000 */
[----:B------:R-:W-:Y:S02]  /*b770*/  FSEL R69, R24, -INF , P1 ;  /* 0xff80000018457808 */ /* 0x000fe40000800000 */
[----:B------:R-:W-:Y:S01]  /*b780*/  ISETP.GT.AND P1, PT, R14, 0x9, PT ;  /* 0x000000090e00780c */ /* 0x000fe20003f24270 */
[----:B------:R-:W1:Y:S01]  /*b790*/  SHFL.BFLY PT, R13, R34, 0x1, 0x1f ;  /* 0x0c201f00220d7f89 */ /* 0x000e6200000e0000 */
[----:B------:R-:W-:Y:S02]  /*b7a0*/  FMNMX.FTZ R12, R69, R0, !PT ;  /* 0x00000000450c7209 */ /* 0x000fe40007810000 */
[----:B------:R-:W-:-:S02]  /*b7b0*/  FSEL R71, R29, -INF , P1 ;  /* 0xff8000001d477808 */ /* 0x000fc40000800000 */
[----:B------:R-:W-:Y:S02]  /*b7c0*/  FMNMX.FTZ R12, R25, R12, !PT ;  /* 0x0000000c190c7209 */ /* 0x000fe40007810000 */
[----:B------:R-:W-:Y:S02]  /*b7d0*/  ISETP.GT.AND P1, PT, R14, 0x11, PT ;  /* 0x000000110e00780c */ /* 0x000fe40003f24270 */
[----:B------:R-:W-:Y:S02]  /*b7e0*/  FSEL R29, R32, -INF , P2 ;  /* 0xff800000201d7808 */ /* 0x000fe40001000000 */
[----:B------:R-:W-:Y:S02]  /*b7f0*/  FMNMX.FTZ R12, R71, R12, !PT ;  /* 0x0000000c470c7209 */ /* 0x000fe40007810000 */
[----:B------:R-:W-:Y:S02]  /*b800*/  ISETP.GT.AND P2, PT, R14, 0x18, PT ;  /* 0x000000180e00780c */ /* 0x000fe40003f44270 */
[----:B------:R-:W-:-:S02]  /*b810*/  FSEL R33, R33, -INF , P1 ;  /* 0xff80000021217808 */ /* 0x000fc40000800000 */
[----:B------:R-:W-:Y:S02]  /*b820*/  FMNMX.FTZ R12, R29, R12, !PT ;  /* 0x0000000c1d0c7209 */ /* 0x000fe40007810000 */
[----:B------:R-:W-:Y:S02]  /*b830*/  ISETP.GT.AND P1, PT, R14, 0x19, PT ;  /* 0x000000190e00780c */ /* 0x000fe40003f24270 */
[----:B------:R-:W-:Y:S02]  /*b840*/  FSEL R73, R36, -INF , P2 ;  /* 0xff80000024497808 */ /* 0x000fe40001000000 */
[----:B------:R-:W-:Y:S02]  /*b850*/  FMNMX.FTZ R12, R33, R12, !PT ;  /* 0x0000000c210c7209 */ /* 0x000fe40007810000 */
[----:B------:R-:W-:Y:S02]  /*b860*/  ISETP.GT.AND P2, PT, R14, 0x20, PT ;  /* 0x000000200e00780c */ /* 0x000fe40003f44270 */
[----:B------:R-:W-:-:S02]  /*b870*/  FSEL R37, R37, -INF , P1 ;  /* 0xff80000025257808 */ /* 0x000fc40000800000 */
[----:B------:R-:W-:Y:S01]  /*b880*/  FMNMX.FTZ R24, R73, R12, !PT ;  /* 0x0000000c49187209 */ /* 0x000fe20007810000 */
[----:B------:R-:W-:Y:S01]  /*b890*/  IMAD.U32 R12, RZ, RZ, UR4 ;  /* 0x00000004ff0c7e24 */ /* 0x000fe2000f8e00ff */
[----:B------:R-:W-:Y:S02]  /*b8a0*/  ISETP.GT.AND P1, PT, R14, 0x21, PT ;  /* 0x000000210e00780c */ /* 0x000fe40003f24270 */
[----:B------:R-:W-:Y:S02]  /*b8b0*/  FSEL R75, R40, -INF , P2 ;  /* 0xff800000284b7808 */ /* 0x000fe40001000000 */
[----:B------:R-:W-:Y:S02]  /*b8c0*/  FMNMX.FTZ R24, R37, R24, !PT ;  /* 0x0000001825187209 */ /* 0x000fe40007810000 */
[----:B------:R-:W-:Y:S02]  /*b8d0*/  ISETP.GT.AND P2, PT, R14, 0x28, PT ;  /* 0x000000280e00780c */ /* 0x000fe40003f44270 */
[----:B------:R-:W-:-:S02]  /*b8e0*/  FSEL R41, R41, -INF , P1 ;  /* 0xff80000029297808 */ /* 0x000fc40000800000 */
[----:B------:R-:W-:Y:S02]  /*b8f0*/  FMNMX.FTZ R24, R75, R24, !PT ;  /* 0x000000184b187209 */ /* 0x000fe40007810000 */
[----:B------:R-:W-:Y:S02]  /*b900*/  FSEL R77, R44, -INF , P2 ;  /* 0xff8000002c4d7808 */ /* 0x000fe40001000000 */
[----:B------:R-:W-:Y:S02]  /*b910*/  FMNMX.FTZ R24, R41, R24, !PT ;  /* 0x0000001829187209 */ /* 0x000fe40007810000 */
[C---:B------:R-:W-:Y:S02]  /*b920*/  ISETP.GT.AND P1, PT, R14.reuse, 0x30, PT ;  /* 0x000000300e00780c */ /* 0x040fe40003f24270 */
[----:B------:R-:W-:Y:S02]  /*b930*/  FMNMX.FTZ R24, R77, R24, !PT ;  /* 0x000000184d187209 */ /* 0x000fe40007810000 */
[----:B------:R-:W-:-:S02]  /*b940*/  ISETP.GT.AND P2, PT, R14, 0x31, PT ;  /* 0x000000310e00780c */ /* 0x000fc40003f44270 */
[----:B------:R-:W-:Y:S02]  /*b950*/  FSEL R45, R48, -INF , P1 ;  /* 0xff800000302d7808 */ /* 0x000fe40000800000 */
[----:B------:R-:W-:Y:S02]  /*b960*/  FMNMX.FTZ R24, R79, R24, !PT ;  /* 0x000000184f187209 */ /* 0x000fe40007810000 */
[----:B------:R-:W-:Y:S02]  /*b970*/  ISETP.GT.AND P1, PT, R14, 0x38, PT ;  /* 0x000000380e00780c */ /* 0x000fe40003f24270 */
[----:B------:R-:W-:Y:S02]  /*b980*/  FSEL R49, R49, -INF , P2 ;  /* 0xff80000031317808 */ /* 0x000fe40001000000 */
[----:B------:R-:W-:Y:S02]  /*b990*/  FMNMX.FTZ R24, R45, R24, !PT ;  /* 0x000000182d187209 */ /* 0x000fe40007810000 */
[----:B-1----:R-:W-:-:S02]  /*b9a0*/  FMNMX.FTZ R13, R34, R13, !PT ;  /* 0x0000000d220d7209 */ /* 0x002fc40007810000 */
[----:B------:R-:W-:Y:S02]  /*b9b0*/  ISETP.GT.AND P2, PT, R14, 0x39, PT ;  /* 0x000000390e00780c */ /* 0x000fe40003f44270 */
[----:B------:R-:W-:Y:S01]  /*b9c0*/  FSEL R81, R52, -INF , P1 ;  /* 0xff80000034517808 */ /* 0x000fe20000800000 */
[----:B------:R-:W-:Y:S01]  /*b9d0*/  FMUL.FTZ R38, R13, R12 ;  /* 0x0000000c0d267220 */ /* 0x000fe20000410000 */
[----:B------:R-:W-:Y:S02]  /*b9e0*/  FMNMX.FTZ R24, R49, R24, !PT ;  /* 0x0000001831187209 */ /* 0x000fe40007810000 */
[----:B------:R-:W-:Y:S02]  /*b9f0*/  FSETP.NEU.FTZ.AND P4, PT, R13, -INF , PT ;  /* 0xff8000000d00780b */ /* 0x000fe40003f9d000 */
[----:B------:R-:W-:Y:S02]  /*ba00*/  FSEL R53, R53, -INF , P2 ;  /* 0xff80000035357808 */ /* 0x000fe40001000000 */
[----:B------:R-:W-:-:S02]  /*ba10*/  FMNMX.FTZ R24, R81, R24, !PT ;  /* 0x0000001851187209 */ /* 0x000fc40007810000 */
[----:B------:R-:W-:Y:S02]  /*ba20*/  FSEL R38, R38, RZ, P4 ;  /* 0x000000ff26267208 */ /* 0x000fe40002000000 */
[----:B------:R-:W-:-:S03]  /*ba30*/  FMNMX.FTZ R24, R53, R24, !PT ;  /* 0x0000001835187209 */ /* 0x000fc60007810000 */
        /* <DEDUP_REMOVED lines=14> */
[----:B------:R-:W-:Y:S08]  /*bb20*/  MUFU.EX2 R165, R165 ;  /* 0x000000a500a57308 */ /* 0x000ff00000000800 */
[----:B------:R-:W3:Y:S01]  /*bb30*/  MUFU.EX2 R30, R30 ;  /* 0x0000001e001e7308 */ /* 0x000ee20000000800 */
[----:B-1----:R-:W-:Y:S01]  /*bb40*/  FMNMX.FTZ R26, R24, R3, !PT ;  /* 0x00000003181a7209 */ /* 0x002fe20007810000 */
[-CC-:B------:R-:W-:Y:S01]  /*bb50*/  FFMA.FTZ R3, R67, R12.reuse, -R38.reuse ;  /* 0x0000000c43037223 */ /* 0x180fe20000010826 */
[----:B------:R-:W-:-:S05]  /*bb60*/  FFMA.FTZ R24, R65, R12, -R38 ;  /* 0x0000000c41187223 */ /* 0x000fca0000010826 */
[----:B------:R-:W1:Y:S01]  /*bb70*/  MUFU.EX2 R167, R167 ;  /* 0x000000a700a77308 */ /* 0x000e620000000800 */
[----:B------:R-:W4:Y:S07]  /*bb80*/  SHFL.BFLY PT, R27, R26, 0x1, 0x1f ;  /* 0x0c201f001a1b7f89 */ /* 0x000f2e00000e0000 */
[----:B------:R-:W0:Y:S01]  /*bb90*/  MUFU.EX2 R32, R32 ;  /* 0x0000002000207308 */ /* 0x000e220000000800 */
[----:B---3--:R-:W-:Y:S01]  /*bba0*/  FADD.FTZ R42, R165, R30 ;  /* 0x0000001ea52a7221 */ /* 0x008fe20000010000 */
[----:B------:R-:W-:-:S06]  /*bbb0*/  F2FP.BF16.F32.PACK_AB R165, R30, R165 ;  /* 0x000000a51ea5723e */ /* 0x000fcc00000010ff */
[----:B------:R-:W3:Y:S08]  /*bbc0*/  MUFU.EX2 R161, R161 ;  /* 0x000000a100a17308 */ /* 0x000ef00000000800 */
[----:B------:R-:W2:Y:S01]  /*bbd0*/  MUFU.EX2 R34, R34 ;  /* 0x0000002200227308 */ /* 0x000ea20000000800 */
[----:B----4-:R-:W-:Y:S01]  /*bbe0*/  FMNMX.FTZ R14, R26, R27, !PT ;  /* 0x0000001b1a0e7209 */ /* 0x010fe20007810000 */
[----:B------:R-:W-:-:S03]  /*bbf0*/  FFMA.FTZ R26, R47, R12, -R38 ;  /* 0x0000000c2f1a7223 */ /* 0x000fc60000010826 */
[C---:B------:R-:W-:Y:S01]  /*bc00*/  FSETP.NEU.FTZ.AND P1, PT, R14.reuse, -INF , PT ;  /* 0xff8000000e00780b */ /* 0x040fe20003f3d000 */
[----:B------:R-:W-:Y:S02]  /*bc10*/  FMUL.FTZ R31, R14, R12 ;  /* 0x0000000c0e1f7220 */ /* 0x000fe40000410000 */
[----:B------:R-:W4:Y:S03]  /*bc20*/  MUFU.EX2 R163, R163 ;  /* 0x000000a300a37308 */ /* 0x000f260000000800 */
        /* <DEDUP_REMOVED lines=11> */
[----:B-1----:R-:W-:Y:S01]  /*bce0*/  FADD.FTZ R45, R167, R42 ;  /* 0x0000002aa72d7221 */ /* 0x002fe20000010000 */
[-CC-:B------:R-:W-:Y:S01]  /*bcf0*/  FFMA.FTZ R156, R75, R12.reuse, -R38.reuse ;  /* 0x0000000c4b9c7223 */ /* 0x180fe20000010826 */
[-CC-:B------:R-:W-:Y:S01]  /*bd00*/  FFMA.FTZ R37, R41, R12.reuse, -R38.reuse ;  /* 0x0000000c29257223 */ /* 0x180fe20000010826 */
[----:B------:R-:W-:Y:S01]  /*bd10*/  FFMA.FTZ R41, R77, R12, -R38 ;  /* 0x0000000c4d297223 */ /* 0x000fe20000010826 */
[----:B------:R-:W1:Y:S01]  /*bd20*/  MUFU.EX2 R35, R35 ;  /* 0x0000002300237308 */ /* 0x000e620000000800 */
[----:B0-----:R-:W-:Y:S01]  /*bd30*/  FADD.FTZ R46, R32, R45 ;  /* 0x0000002d202e7221 */ /* 0x001fe20000010000 */
[----:B------:R-:W-:-:S02]  /*bd40*/  VIADD R42, R20, 0x28c40 ;  /* 0x00028c40142a7836 */ /* 0x000fc40000000000 */
[-C--:B------:R-:W-:Y:S01]  /*bd50*/  FFMA.FTZ R0, R79, R12.reuse, -R38 ;  /* 0x0000000c4f007223 */ /* 0x080fe20000010826 */
[----:B------:R-:W-:Y:S01]  /*bd60*/  F2FP.BF16.F32.PACK_AB R167, R32, R167 ;  /* 0x000000a720a7723e */ /* 0x000fe200000010ff */
[----:B---3--:R-:W-:Y:S01]  /*bd70*/  FADD.FTZ R45, R161, R46 ;  /* 0x0000002ea12d7221 */ /* 0x008fe20000010000 */
[-C--:B------:R-:W-:Y:S01]  /*bd80*/  FFMA.FTZ R49, R49, R12.reuse, -R38 ;  /* 0x0000000c31317223 */ /* 0x080fe20000010826 */
[----:B------:R-:W-:Y:S01]  /*bd90*/  PRMT R42, R187, 0x654, R42 ;  /* 0x00000654bb2a7816 */ /* 0x000fe2000000002a */
[----:B------:R-:W0:Y:S01]  /*bda0*/  MUFU.EX2 R166, R166 ;  /* 0x000000a600a67308 */ /* 0x000e220000000800 */
[C---:B--2---:R-:W-:Y:S01]  /*bdb0*/  FADD.FTZ R46, R34.reuse, R45 ;  /* 0x0000002d222e7221 */ /* 0x044fe20000010000 */
[-CC-:B------:R-:W-:Y:S01]  /*bdc0*/  FFMA.FTZ R81, R81, R12.reuse, -R38.reuse ;  /* 0x0000000c51517223 */ /* 0x180fe20000010826 */
[----:B------:R2:W-:Y:S01]  /*bdd0*/  SYNCS.ARRIVE.TRANS64.RED.A1T0 RZ, [R42+URZ], RZ ;  /* 0x000000ff2aff79a7 */ /* 0x0005e2000810043f */
[----:B------:R-:W-:Y:S01]  /*bde0*/  FFMA.FTZ R38, R53, R12, -R38 ;  /* 0x0000000c35267223 */ /* 0x000fe20000010826 */
[----:B----4-:R-:W-:Y:S01]  /*bdf0*/  FADD.FTZ R45, R163, R46 ;  /* 0x0000002ea32d7221 */ /* 0x010fe20000010000 */
[----:B------:R-:W-:-:S02]  /*be00*/  F2FP.BF16.F32.PACK_AB R161, R34, R161 ;  /* 0x000000a122a1723e */ /* 0x000fc400000010ff */
[----:B------:R-:W3:Y:S01]  /*be10*/  MUFU.EX2 R25, R25 ;  /* 0x0000001900197308 */ /* 0x000ee20000000800 */
[----:B-1----:R-:W-:Y:S01]  /*be20*/  FADD.FTZ R43, R164, R35 ;  /* 0x00000023a42b7221 */ /* 0x002fe20000010000 */
[----:B------:R-:W-:-:S06]  /*be30*/  F2FP.BF16.F32.PACK_AB R164, R35, R164 ;  /* 0x000000a423a4723e */ /* 0x000fcc00000010ff */
[----:B------:R-:W1:Y:S01]  /*be40*/  MUFU.EX2 R160, R160 ;  /* 0x000000a000a07308 */ /* 0x000e620000000800 */
[----:B0-----:R-:W-:-:S07]  /*be50*/  FADD.FTZ R44, R166, R43 ;  /* 0x0000002ba62c7221 */ /* 0x001fce0000010000 */
[----:B------:R-:W0:Y:S01]  /*be60*/  MUFU.EX2 R29, R29 ;  /* 0x0000001d001d7308 */ /* 0x000e220000000800 */
[C---:B---3--:R-:W-:Y:S01]  /*be70*/  FADD.FTZ R43, R25.reuse, R44 ;  /* 0x0000002c192b7221 */ /* 0x048fe20000010000 */
[----:B------:R-:W-:Y:S01]  /*be80*/  F2FP.BF16.F32.PACK_AB R166, R25, R166 ;  /* 0x000000a619a6723e */ /* 0x000fe200000010ff */
[----:B------:R-:W-:Y:S06]  /*be90*/  BAR.SYNC.DEFER_BLOCKING 0xf, 0x100 ;  /* 0x03c4000000007b1d */ /* 0x000fec0000010000 */
[----:B------:R-:W3:Y:S01]  /*bea0*/  MUFU.EX2 R162, R162 ;  /* 0x000000a200a27308 */ /* 0x000ee20000000800 */
[----:B-1----:R-:W-:-:S07]  /*beb0*/  FADD.FTZ R44, R160, R43 ;  /* 0x0000002ba02c7221 */ /* 0x002fce0000010000 */
[----:B------:R-:W1:Y:S01]  /*bec0*/  MUFU.EX2 R36, R36 ;  /* 0x0000002400247308 */ /* 0x000e620000000800 */
[C---:B0-----:R-:W-:Y:S01]  /*bed0*/  FADD.FTZ R43, R29.reuse, R44 ;  /* 0x0000002c1d2b7221 */ /* 0x041fe20000010000 */
[----:B------:R-:W-:-:S06]  /*bee0*/  F2FP.BF16.F32.PACK_AB R160, R29, R160 ;  /* 0x000000a01da0723e */ /* 0x000fcc00000010ff */
[----:B------:R-:W0:Y:S01]  /*bef0*/  MUFU.EX2 R33, R33 ;  /* 0x0000002100217308 */ /* 0x000e220000000800 */
[----:B---3--:R-:W-:Y:S01]  /*bf00*/  FADD.FTZ R32, R162, R43 ;  /* 0x0000002ba2207221 */ /* 0x008fe20000010000 */
[----:B------:R3:W-:Y:S06]  /*bf10*/  STSM.16.M88.4 [R201+0x26800], R164 ;  /* 0x026800a4c9007844 */ /* 0x0007ec0000000200 */
[----:B------:R-:W4:Y:S01]  /*bf20*/  MUFU.EX2 R157, R157 ;  /* 0x0000009d009d7308 */ /* 0x000f220000000800 */
[C---:B-1----:R-:W-:Y:S01]  /*bf30*/  FADD.FTZ R44, R36.reuse, R45 ;  /* 0x0000002d242c7221 */ /* 0x042fe20000010000 */
[----:B------:R-:W-:-:S06]  /*bf40*/  F2FP.BF16.F32.PACK_AB R163, R36, R163 ;  /* 0x000000a324a3723e */ /* 0x000fcc00000010ff */
[----:B------:R-:W1:Y:S01]  /*bf50*/  MUFU.EX2 R156, R156 ;  /* 0x0000009c009c7308 */ /* 0x000e620000000800 */
[C---:B0-----:R-:W-:Y:S01]  /*bf60*/  FADD.FTZ R45, R33.reuse, R32 ;  /* 0x00000020212d7221 */ /* 0x041fe20000010000 */
[----:B------:R-:W-:-:S05]  /*bf70*/  F2FP.BF16.F32.PACK_AB R162, R33, R162 ;  /* 0x000000a221a2723e */ /* 0x000fca00000010ff */
[----:B------:R3:W-:Y:S01]  /*bf80*/  STSM.16.M88.4 [R202], R160 ;  /* 0x000000a0ca007844 */ /* 0x0007e20000000200 */
[----:B------:R-:W0:Y:S01]  /*bf90*/  MUFU.EX2 R40, R40 ;  /* 0x0000002800287308 */ /* 0x000e220000000800 */
[----:B----4-:R-:W-:-:S07]  /*bfa0*/  FADD.FTZ R47, R157, R44 ;  /* 0x0000002c9d2f7221 */ /* 0x010fce0000010000 */
[----:B------:R-:W4:Y:S01]  /*bfb0*/  MUFU.EX2 R37, R37 ;  /* 0x0000002500257308 */ /* 0x000f220000000800 */
[----:B-1----:R-:W-:-:S07]  /*bfc0*/  FADD.FTZ R32, R156, R45 ;  /* 0x0000002d9c207221 */ /* 0x002fce0000010000 */
[----:B------:R-:W1:Y:S01]  /*bfd0*/  MUFU.EX2 R28, R28 ;  /* 0x0000001c001c7308 */ /* 0x000e620000000800 */
[C---:B0-----:R-:W-:Y:S01]  /*bfe0*/  FADD.FTZ R47, R40.reuse, R47 ;  /* 0x0000002f282f7221 */ /* 0x041fe20000010000 */
[----:B------:R-:W-:-:S06]  /*bff0*/  F2FP.BF16.F32.PACK_AB R157, R40, R157 ;  /* 0x0000009d289d723e */ /* 0x000fcc00000010ff */
[----:B------:R-:W0:Y:S01]  /*c000*/  MUFU.EX2 R41, R41 ;  /* 0x0000002900297308 */ /* 0x000e220000000800 */
[C---:B----4-:R-:W-:Y:S01]  /*c010*/  FADD.FTZ R32, R37.reuse, R32 ;  /* 0x0000002025207221 */ /* 0x050fe20000010000 */
[----:B------:R-:W-:-:S06]  /*c020*/  F2FP.BF16.F32.PACK_AB R156, R37, R156 ;  /* 0x0000009c259c723e */ /* 0x000fcc00000010ff */
[----:B------:R-:W4:Y:S01]  /*c030*/  MUFU.EX2 R3, R3 ;  /* 0x0000000300037308 */ /* 0x000f220000000800 */
[----:B-1----:R-:W-:-:S07]  /*c040*/  FADD.FTZ R34, R28, R47 ;  /* 0x0000002f1c227221 */ /* 0x002fce0000010000 */
[----:B------:R-:W1:Y:S01]  /*c050*/  MUFU.EX2 R0, R0 ;  /* 0x0000000000007308 */ /* 0x000e620000000800 */
[----:B0-----:R-:W-:-:S07]  /*c060*/  FADD.FTZ R25, R41, R32 ;  /* 0x0000002029197221 */ /* 0x001fce0000010000 */
[----:B------:R-:W-:Y:S01]  /*c070*/  MUFU.EX2 R24, R24 ;  /* 0x0000001800187308 */ /* 0x000fe20000000800 */
[C---:B----4-:R-:W-:Y:S01]  /*c080*/  F2FP.BF16.F32.PACK_AB R159, R3.reuse, R28 ;  /* 0x0000001c039f723e */ /* 0x050fe200000010ff */
[----:B------:R-:W-:-:S06]  /*c090*/  FADD.FTZ R3, R3, R34 ;  /* 0x0000002203037221 */ /* 0x000fcc0000010000 */
[----:B------:R-:W0:Y:S01]  /*c0a0*/  MUFU.EX2 R27, R51 ;  /* 0x00000033001b7308 */ /* 0x000e220000000800 */
[C---:B-1----:R-:W-:Y:S01]  /*c0b0*/  F2FP.BF16.F32.PACK_AB R158, R0.reuse, R41 ;  /* 0x00000029009e723e */ /* 0x042fe200000010ff */
[----:B------:R-:W-:-:S04]  /*c0c0*/  FADD.FTZ R0, R0, R25 ;  /* 0x0000001900007221 */ /* 0x000fc80000010000 */
[----:B------:R3:W-:Y:S02]  /*c0d0*/  STSM.16.M88.4 [R204], R156 ;  /* 0x0000009ccc007844 */ /* 0x0007e40000000200 */
[----:B------:R-:W-:Y:S08]  /*c0e0*/  MUFU.EX2 R39, R39 ;  /* 0x0000002700277308 */ /* 0x000ff00000000800 */
[----:B--2---:R-:W1:Y:S01]  /*c0f0*/  MUFU.EX2 R42, R49 ;  /* 0x00000031002a7308 */ /* 0x004e620000000800 */
[----:B0-----:R-:W-:Y:S01]  /*c100*/  F2FP.BF16.F32.PACK_AB R153, R27, R24 ;  /* 0x000000181b99723e */ /* 0x001fe200000010ff */
[----:B------:R-:W-:-:S04]  /*c110*/  FADD.FTZ R24, R24, R3 ;  /* 0x0000000318187221 */ /* 0x000fc80000010000 */
[----:B------:R-:W-:Y:S02]  /*c120*/  FADD.FTZ R27, R27, R24 ;  /* 0x000000181b1b7221 */ /* 0x000fe40000010000 */
[----:B------:R-:W-:Y:S08]  /*c130*/  MUFU.EX2 R26, R26 ;  /* 0x0000001a001a7308 */ /* 0x000ff00000000800 */
[----:B------:R-:W0:Y:S01]  /*c140*/  MUFU.EX2 R31, R55 ;  /* 0x00000037001f7308 */ /* 0x000e220000000800 */
[----:B-1---5:R-:W-:Y:S01]  /*c150*/  F2FP.BF16.F32.PACK_AB R152, R42, R39 ;  /* 0x000000272a98723e */ /* 0x022fe200000010ff */
[----:B------:R-:W-:-:S04]  /*c160*/  FADD.FTZ R39, R39, R0 ;  /* 0x0000000027277221 */ /* 0x000fc80000010000 */
[----:B------:R-:W-:Y:S02]  /*c170*/  FADD.FTZ R39, R42, R39 ;  /* 0x000000272a277221 */ /* 0x000fe40000010000 */
[----:B------:R-:W1:Y:S08]  /*c180*/  MUFU.EX2 R30, R81 ;  /* 0x00000051001e7308 */ /* 0x000e700000000800 */
[----:B------:R-:W2:Y:S01]  /*c190*/  MUFU.EX2 R43, R38 ;  /* 0x00000026002b7308 */ /* 0x000ea20000000800 */
[----:B0-----:R-:W-:Y:S01]  /*c1a0*/  F2FP.BF16.F32.PACK_AB R155, R31, R26 ;  /* 0x0000001a1f9b723e */ /* 0x001fe200000010ff */
[----:B------:R-:W-:-:S04]  /*c1b0*/  FADD.FTZ R26, R26, R27 ;  /* 0x0000001b1a1a7221 */ /* 0x000fc80000010000 */
[----:B------:R-:W-:Y:S01]  /*c1c0*/  FADD.FTZ R3, R31, R26 ;  /* 0x0000001a1f037221 */ /* 0x000fe20000010000 */
[----:B-1----:R-:W-:Y:S01]  /*c1d0*/  FADD.FTZ R0, R30, R39 ;  /* 0x000000271e007221 */ /* 0x002fe20000010000 */
[----:B--2---:R-:W-:-:S03]  /*c1e0*/  F2FP.BF16.F32.PACK_AB R154, R43, R30 ;  /* 0x0000001e2b9a723e */ /* 0x004fc600000010ff */
[----:B------:R-:W-:Y:S02]  /*c1f0*/  FADD.FTZ R0, R43, R0 ;  /* 0x000000002b007221 */ /* 0x000fe40000010000 */
[----:B------:R3:W-:Y:S01]  /*c200*/  STSM.16.M88.4 [R203], R152 ;  /* 0x00000098cb007844 */ /* 0x0007e20000000200 */
[----:B------:R-:W-:Y:S05]  /*c210*/  @!P0 BRA `(.L_x_4599) ;  /* 0x0000000000048947 */ /* 0x000fea0003800000 */
[----:B------:R-:W-:Y:S01]  /*c220*/  BPT.TRAP 0x1 ;  /* 0x000000040000795c */ /* 0x000fe20000300000 */
.L_x_4599:
[----:B------:R0:W1:Y:S01]  /*c230*/  SYNCS.PHASECHK.TRANS64.TRYWAIT P1, [R20+URZ+0x28c50], R21 ;  /* 0x028c5015140075a7 */ /* 0x000062000802017f */
[----:B------:R-:W-:Y:S05]  /*c240*/  @!P0 BRA `(.L_x_4600) ;  /* 0x0000000000048947 */ /* 0x000fea0003800000 */
[----:B------:R-:W-:Y:S01]  /*c250*/  BPT.TRAP 0x1 ;  /* 0x000000040000795c */ /* 0x000fe20000300000 */
.L_x_4600:
[----:B------:R-:W-:Y:S01]  /*c260*/  ULDC UR38, c[0x0][0x988] ;  /* 0x0002620000267ab9 */ /* 0x000fe20000000800 */
[----:B------:R-:W-:Y:S01]  /*c270*/  ULDC UR40, c[0x0][0x988] ;  /* 0x0002620000287ab9 */ /* 0x000fe20000000800 */
[----:B------:R-:W-:Y:S01]  /*c280*/  BSSY B0, `(.L_x_4601) ;  /* 0x0000006000007945 */ /* 0x000fe20003800000 */
[----:B------:R-:W-:Y:S02]  /*c290*/  IMAD R28, R17, 0x1000, R195 ;  /* 0x00001000111c7824 */ /* 0x000fe400078e02c3 */
[----:B------:R-:W-:Y:S01]  /*c2a0*/  IMAD.MOV.U32 R29, RZ, RZ, 0x40000040 ;  /* 0x40000040ff1d7424 */ /* 0x000fe200078e00ff */
[----:B-1----:R-:W-:Y:S06]  /*c2b0*/  @P1 BRA `(.L_x_4602) ;  /* 0x0000000000081947 */ /* 0x002fec0003800000 */
[----:B------:R-:W1:Y:S02]  /*c2c0*/  SYNCS.PHASECHK.TRANS64.TRYWAIT P1, [R20+URZ+0x28c50], R21 ;  /* 0x028c5015140075a7 */ /* 0x000e64000802017f */
[----:B-1----:R-:W-:Y:S05]  /*c2d0*/  @!P1 BRA `(.L_x_4603) ;  /* 0x0000012800b89947 */ /* 0x002fea0003800000 */
.L_x_4602:
[----:B------:R-:W-:Y:S05]  /*c2e0*/  BSYNC B0 ;  /* 0x0000000000007941 */ /* 0x000fea0003800000 */
.L_x_4601:
        /* <DEDUP_REMOVED lines=39> */
.L_x_4604:
[----:B01----:R-:W0:Y:S01]  /*c560*/  LDC R21, c[0x0][0x448] ;  /* 0x00011200ff157b82 */ /* 0x003e220000000800 */
[----:B------:R-:W-:Y:S01]  /*c570*/  VIADD R20, R20, 0x28c60 ;  /* 0x00028c6014147836 */ /* 0x000fe20000000000 */
[----:B------:R-:W-:Y:S01]  /*c580*/  BSSY B1, `(.L_x_4605) ;  /* 0x0000216000017945 */ /* 0x000fe20003800000 */
[----:B---3--:R-:W-:Y:S02]  /*c590*/  IMAD.MOV.U32 R152, RZ, RZ, R199 ;  /* 0x000000ffff987224 */ /* 0x008fe400078e00c7 */
[----:B------:R-:W-:Y:S01]  /*c5a0*/  VIADD R209, R209, 0xfffffffe ;  /* 0xfffffffed1d17836 */ /* 0x000fe20000000000 */
[----:B------:R-:W-:-:S04]  /*c5b0*/  PRMT R20, R187, 0x654, R20 ;  /* 0x00000654bb147816 */ /* 0x000fc80000000014 */
[----:B------:R1:W-:Y:S01]  /*c5c0*/  SYNCS.ARRIVE.TRANS64.RED.A1T0 RZ, [R20+URZ], RZ ;  /* 0x000000ff14ff79a7 */ /* 0x0003e2000810043f */
[----:B0-----:R-:W-:-:S13]  /*c5d0*/  ISETP.NE.AND P1, PT, R21, 0x1, PT ;  /* 0x000000011500780c */ /* 0x001fda0003f25270 */
[----:B------:R-:W0:Y:S08]  /*c5e0*/  @P1 LDC R21, c[0x0][0x44c] ;  /* 0x00011300ff151b82 */ /* 0x000e300000000800 */
[----:B-1----:R-:W1:Y:S01]  /*c5f0*/  @P1 LDC R20, c[0x0][0x450] ;  /* 0x00011400ff141b82 */ /* 0x002e620000000800 */
[----:B0-----:R-:W-:-:S05]  /*c600*/  @P1 IMAD.HI.U32 R21, R199, R21, RZ ;  /* 0x00000015c7151227 */ /* 0x001fca00078e00ff */
[----:B-1----:R-:W-:-:S04]  /*c610*/  @P1 SHF.R.U32.HI R152, RZ, R20, R21 ;  /* 0x00000014ff981219 */ /* 0x002fc80000011615 */
[----:B------:R-:W-:-:S04]  /*c620*/  IADD3 R20, R152, R200, -R198 ;  /* 0x000000c898147210 */ /* 0x000fc80007ffe8c6 */
        /* <DEDUP_REMOVED lines=10> */
[----:B------:R-:W-:-:S07]  /*c6d0*/  IMAD.MOV.U32 R220, RZ, RZ, R17 ;  /* 0x000000ffffdc7224 */ /* 0x000fce00078e0011 */
.L_x_4620:
[----:B------:R-:W-:-:S05]  /*c6e0*/  VIADD R17, R220, 0x1 ;  /* 0x00000001dc117836 */ /* 0x000fca0000000000 */
[----:B------:R-:W-:-:S04]  /*c6f0*/  ISETP.NE.AND P1, PT, R17, 0x2, PT ;  /* 0x000000021100780c */ /* 0x000fc80003f25270 */
[----:B------:R-:W-:Y:S02]  /*c700*/  SEL R12, RZ, 0x1, P1 ;  /* 0x00000001ff0c7807 */ /* 0x000fe40000800000 */
[----:B------:R-:W-:Y:S02]  /*c710*/  SEL R17, R17, RZ, P1 ;  /* 0x000000ff11117207 */ /* 0x000fe40000800000 */
[----:B------:R-:W-:Y:S01]  /*c720*/  LOP3.LUT R22, R22, R12, RZ, 0x3c, !PT ;  /* 0x0000000c16167212 */ /* 0x000fe200078e3cff */
[----:B0-----:R-:W-:Y:S06]  /*c730*/  @!P0 BRA `(.L_x_4608) ;  /* 0x0000000000048947 */ /* 0x001fec0003800000 */
[----:B------:R-:W-:Y:S01]  /*c740*/  BPT.TRAP 0x1 ;  /* 0x000000040000795c */ /* 0x000fe20000300000 */
.L_x_4608:
[----:B------:R-:W-:Y:S01]  /*c750*/  IMAD R209, R17, 0x8, R2 ;  /* 0x0000000811d17824 */ /* 0x000fe200078e0202 */
[----:B------:R-:W-:-:S04]  /*c760*/  SHF.L.U32 R213, R22, 0x1f, RZ ;  /* 0x0000001f16d57819 */ /* 0x000fc800000006ff */
[----:B------:R0:W1:Y:S01]  /*c770*/  SYNCS.PHASECHK.TRANS64.TRYWAIT P1, [R209+URZ+0x28c30], R213 ;  /* 0x028c30d5d10075a7 */ /* 0x000062000802017f */
[----:B------:R-:W-:Y:S05]  /*c780*/  @!P0 BRA `(.L_x_4609) ;  /* 0x0000000000048947 */ /* 0x000fea0003800000 */
[----:B------:R-:W-:Y:S01]  /*c790*/  BPT.TRAP 0x1 ;  /* 0x000000040000795c */ /* 0x000fe20000300000 */
.L_x_4609:
[----:B------:R-:W-:Y:S01]  /*c7a0*/  BSSY B2, `(.L_x_4610) ;  /* 0x0000006000027945 */ /* 0x000fe20003800000 */
[----:B------:R-:W-:Y:S02]  /*c7b0*/  IMAD R154, R17, 0x200, R15 ;  /* 0x00000200119a7824 */ /* 0x000fe400078e020f */
[----:B------:R-:W-:Y:S01]  /*c7c0*/  IMAD.MOV.U32 R155, RZ, RZ, 0x40000040 ;  /* 0x40000040ff9b7424 */ /* 0x000fe200078e00ff */
[----:B-1----:R-:W-:Y:S06]  /*c7d0*/  @P1 BRA `(.L_x_4611) ;  /* 0x0000000000081947 */ /* 0x002fec0003800000 */
[----:B------:R-:W1:Y:S02]  /*c7e0*/  SYNCS.PHASECHK.TRANS64.TRYWAIT P1, [R209+URZ+0x28c30], R213 ;  /* 0x028c30d5d10075a7 */ /* 0x000e64000802017f */
[----:B-1----:R-:W-:Y:S05]  /*c7f0*/  @!P1 BRA `(.L_x_4612) ;  /* 0x0000012400849947 */ /* 0x002fea0003800000 */
.L_x_4611:
[----:B------:R-:W-:Y:S05]  /*c800*/  BSYNC B2 ;  /* 0x0000000000027941 */ /* 0x000fea0003800000 */
.L_x_4610:
        /* <DEDUP_REMOVED lines=36> */
.L_x_4613:
[----:B------:R-:W2:Y:S01]  /*ca50*/  LDC R12, c[0x0][0x448] ;  /* 0x00011200ff0c7b82 */ /* 0x000ea20000000800 */
[----:B------:R-:W-:-:S04]  /*ca60*/  LOP3.LUT R16, R16, 0xffffdfff, RZ, 0xc0, !PT ;  /* 0xffffdfff10107812 */ /* 0x000fc800078ec0ff */
[----:B------:R-:W-:-:S04]  /*ca70*/  @P0 LOP3.LUT R16, R16, 0x2000, RZ, 0xfc, !PT ;  /* 0x0000200010100812 */ /* 0x000fc800078efcff */
[----:B------:R-:W-:Y:S02]  /*ca80*/  LOP3.LUT R16, R16, 0xffffbfff, RZ, 0xc0, !PT ;  /* 0xffffbfff10107812 */ /* 0x000fe400078ec0ff */
[----:B--2---:R-:W-:Y:S01]  /*ca90*/  ISETP.NE.AND P1, PT, R12, 0x1, PT ;  /* 0x000000010c00780c */ /* 0x004fe20003f25270 */
[----:B------:R-:W-:-:S12]  /*caa0*/  IMAD.IADD R12, R208, 0x1, R199 ;  /* 0x00000001d00c7824 */ /* 0x000fd800078e02c7 */
[----:B------:R-:W2:Y:S08]  /*cab0*/  @P1 LDC R14, c[0x0][0x44c] ;  /* 0x00011300ff0e1b82 */ /* 0x000eb00000000800 */
[----:B------:R-:W3:Y:S01]  /*cac0*/  @P1 LDC R13, c[0x0][0x450] ;  /* 0x00011400ff0d1b82 */ /* 0x000ee20000000800 */
[----:B--2---:R-:W-:-:S05]  /*cad0*/  @P1 IMAD.HI.U32 R14, R12, R14, RZ ;  /* 0x0000000e0c0e1227 */ /* 0x004fca00078e00ff */
[----:B---3--:R-:W-:Y:S01]  /*cae0*/  @P1 SHF.R.U32.HI R12, RZ, R13, R14 ;  /* 0x0000000dff0c1219 */ /* 0x008fe2000001160e */
[----:B------:R-:W-:-:S04]  /*caf0*/  IMAD.MOV.U32 R13, RZ, RZ, -0x40 ;  /* 0xffffffc0ff0d7424 */ /* 0x000fc800078e00ff */
[----:B------:R-:W2:Y:S01]  /*cb00*/  SHFL.IDX PT, R14, R12, RZ, 0x1c1f ;  /* 0x001c1fff0c0e7589 */ /* 0x000ea200000e0000 */
[----:B------:R-:W-:-:S03]  /*cb10*/  IMAD R13, R21, R13, 0x1 ;  /* 0x00000001150d7424 */ /* 0x000fc600078e020d */
[----:B------:R-:W3:Y:S02]  /*cb20*/  SHFL.IDX PT, R12, R12, 0x1, 0x1c1f ;  /* 0x003c1f000c0c7f89 */ /* 0x000ee400000e0000 */
[----:B------:R-:W-:-:S05]  /*cb30*/  IADD3 R13, R200, R13, -R207 ;  /* 0x0000000dc80d7210 */ /* 0x000fca0007ffe8cf */
[----:B------:R-:W-:-:S04]  /*cb40*/  IMAD.IADD R13, R13, 0x1, -R198 ;  /* 0x000000010d0d7824 */ /* 0x000fc800078e0ac6 */
[C---:B--2---:R-:W-:Y:S02]  /*cb50*/  IMAD.IADD R14, R13.reuse, 0x1, R14 ;  /* 0x000000010d0e7824 */ /* 0x044fe400078e020e */
[----:B---3--:R-:W-:-:S03]  /*cb60*/  IMAD.IADD R12, R13, 0x1, R12 ;  /* 0x000000010d0c7824 */ /* 0x008fc600078e020c */
[C---:B------:R-:W-:Y:S02]  /*cb70*/  ISETP.GT.AND P3, PT, R14.reuse, RZ, PT ;  /* 0x000000ff0e00720c */ /* 0x040fe40003f64270 */
[C---:B------:R-:W-:Y:S02]  /*cb80*/  ISETP.GT.AND P2, PT, R14.reuse, 0x1, PT ;  /* 0x000000010e00780c */ /* 0x040fe40003f44270 */
[----:B------:R-:W-:Y:S02]  /*cb90*/  ISETP.GT.AND P1, PT, R14, 0x8, PT ;  /* 0x000000080e00780c */ /* 0x000fe40003f24270 */
[----:B------:R-:W-:Y:S02]  /*cba0*/  FSEL R152, R152, -INF , P3 ;  /* 0xff80000098987808 */ /* 0x000fe40001800000 */
[----:B------:R-:W-:Y:S02]  /*cbb0*/  FSEL R222, R153, -INF , P2 ;  /* 0xff80000099de7808 */ /* 0x000fe40001000000 */
[----:B------:R-:W-:-:S02]  /*cbc0*/  FSEL R156, R156, -INF , P1 ;  /* 0xff8000009c9c7808 */ /* 0x000fc40000800000 */
[C---:B------:R-:W-:Y:S02]  /*cbd0*/  ISETP.GT.AND P5, PT, R14.reuse, 0x9, PT ;  /* 0x000000090e00780c */ /* 0x040fe40003fa4270 */
[C---:B------:R-:W-:Y:S02]  /*cbe0*/  ISETP.GT.AND P4, PT, R14.reuse, 0x10, PT ;  /* 0x000000100e00780c */ /* 0x040fe40003f84270 */
[C---:B------:R-:W-:Y:S02]  /*cbf0*/  ISETP.GT.AND P3, PT, R14.reuse, 0x11, PT ;  /* 0x000000110e00780c */ /* 0x040fe40003f64270 */
[----:B------:R-:W-:Y:S02]  /*cc00*/  ISETP.GT.AND P2, PT, R14, 0x18, PT ;  /* 0x000000180e00780c */ /* 0x000fe40003f44270 */
[----:B------:R-:W-:Y:S02]  /*cc10*/  ISETP.GT.AND P1, PT, R12, RZ, PT ;  /* 0x000000ff0c00720c */ /* 0x000fe40003f24270 */
[----:B------:R-:W-:-:S02]  /*cc20*/  FSEL R157, R157, -INF , P5 ;  /* 0xff8000009d9d7808 */ /* 0x000fc40002800000 */
[----:B------:R-:W-:Y:S02]  /*cc30*/  FSEL R160, R160, -INF , P4 ;  /* 0xff800000a0a07808 */ /* 0x000fe40002000000 */
[----:B------:R-:W-:Y:S02]  /*cc40*/  FSEL R161, R161, -INF , P3 ;  /* 0xff800000a1a17808 */ /* 0x000fe40001800000 */
[----:B------:R-:W-:Y:S02]  /*cc50*/  FSEL R164, R164, -INF , P2 ;  /* 0xff800000a4a47808 */ /* 0x000fe40001000000 */
[----:B------:R-:W-:Y:S02]  /*cc60*/  FSEL R154, R154, -INF , P1 ;  /* 0xff8000009a9a7808 */ /* 0x000fe40000800000 */
[C---:B------:R-:W-:Y:S02]  /*cc70*/  ISETP.GT.AND P5, PT, R12.reuse, 0x1, PT ;  /* 0x000000010c00780c */ /* 0x040fe40003fa4270 */
[----:B------:R-:W-:-:S02]  /*cc80*/  ISETP.GT.AND P4, PT, R12, 0x8, PT ;  /* 0x000000080c00780c */ /* 0x000fc40003f84270 */
[C---:B------:R-:W-:Y:S02]  /*cc90*/  ISETP.GT.AND P3, PT, R12.reuse, 0x9, PT ;  /* 0x000000090c00780c */ /* 0x040fe40003f64270 */
[C---:B------:R-:W-:Y:S02]  /*cca0*/  ISETP.GT.AND P2, PT, R12.reuse, 0x10, PT ;  /* 0x000000100c00780c */ /* 0x040fe40003f44270 */
[----:B------:R-:W-:Y:S02]  /*ccb0*/  ISETP.GT.AND P1, PT, R12, 0x11, PT ;  /* 0x000000110c00780c */ /* 0x000fe40003f24270 */
[----:B------:R-:W-:Y:S02]  /*ccc0*/  FSEL R155, R155, -INF , P5 ;  /* 0xff8000009b9b7808 */ /* 0x000fe40002800000 */
[----:B------:R-:W-:Y:S02]  /*ccd0*/  FSEL R158, R158, -INF , P4 ;  /* 0xff8000009e9e7808 */ /* 0x000fe40002000000 */
[----:B------:R-:W-:-:S02]  /*cce0*/  FSEL R159, R159, -INF , P3 ;  /* 0xff8000009f9f7808 */ /* 0x000fc40001800000 */
[----:B------:R-:W-:Y:S02]  /*ccf0*/  FSEL R162, R162, -INF , P2 ;  /* 0xff800000a2a27808 */ /* 0x000fe40001000000 */
[----:B------:R-:W-:Y:S02]  /*cd00*/  FSEL R163, R163, -INF , P1 ;  /* 0xff800000a3a37808 */ /* 0x000fe40000800000 */
[C---:B------:R-:W-:Y:S02]  /*cd10*/  ISETP.GT.AND P5, PT, R12.reuse, 0x18, PT ;  /* 0x000000180c00780c */ /* 0x040fe40003fa4270 */
[C---:B------:R-:W-:Y:S02]  /*cd20*/  ISETP.GT.AND P4, PT, R12.reuse, 0x19, PT ;  /* 0x000000190c00780c */ /* 0x040fe40003f84270 */
[C---:B------:R-:W-:Y:S02]  /*cd30*/  ISETP.GT.AND P3, PT, R12.reuse, 0x20, PT ;  /* 0x000000200c00780c */ /* 0x040fe40003f64270 */
[----:B------:R-:W-:-:S02]  /*cd40*/  ISETP.GT.AND P2, PT, R12, 0x21, PT ;  /* 0x000000210c00780c */ /* 0x000fc40003f44270 */
[----:B------:R-:W-:Y:S02]  /*cd50*/  ISETP.GT.AND P1, PT, R12, 0x28, PT ;  /* 0x000000280c00780c */ /* 0x000fe40003f24270 */
[----:B------:R-:W-:Y:S02]  /*cd60*/  FSEL R166, R166, -INF , P5 ;  /* 0xff800000a6a67808 */ /* 0x000fe40002800000 */
[----:B------:R-:W-:Y:S02]  /*cd70*/  FSEL R167, R167, -INF , P4 ;  /* 0xff800000a7a77808 */ /* 0x000fe40002000000 */
[----:B------:R-:W-:Y:S02]  /*cd80*/  FSEL R170, R170, -INF , P3 ;  /* 0xff800000aaaa7808 */ /* 0x000fe40001800000 */
[----:B------:R-:W-:Y:S02]  /*cd90*/  FSEL R171, R171, -INF , P2 ;  /* 0xff800000abab7808 */ /* 0x000fe40001000000 */
[----:B------:R-:W-:-:S02]  /*cda0*/  FSEL R174, R174, -INF , P1 ;  /* 0xff800000aeae7808 */ /* 0x000fc40000800000 */
[C---:B------:R-:W-:Y:S02]  /*cdb0*/  ISETP.GT.AND P5, PT, R12.reuse, 0x29, PT ;  /* 0x000000290c00780c */ /* 0x040fe40003fa4270 */
[C---:B------:R-:W-:Y:S02]  /*cdc0*/  ISETP.GT.AND P4, PT, R12.reuse, 0x30, PT ;  /* 0x000000300c00780c */ /* 0x040fe40003f84270 */
[C---:B------:R-:W-:Y:S02]  /*cdd0*/  ISETP.GT.AND P3, PT, R12.reuse, 0x31, PT ;  /* 0x000000310c00780c */ /* 0x040fe40003f64270 */
[C---:B------:R-:W-:Y:S02]  /*cde0*/  ISETP.GT.AND P2, PT, R12.reuse, 0x38, PT ;  /* 0x000000380c00780c */ /* 0x040fe40003f44270 */
[----:B------:R-:W-:Y:S02]  /*cdf0*/  ISETP.GT.AND P1, PT, R12, 0x39, PT ;  /* 0x000000390c00780c */ /* 0x000fe40003f24270 */
        /* <DEDUP_REMOVED lines=10> */
[----:B------:R-:W-:Y:S02]  /*cea0*/  FMNMX.FTZ R12, R163, R12, !PT ;  /* 0x0000000ca30c7209 */ /* 0x000fe40007810000 */
[----:B------:R-:W-:Y:S02]  /*ceb0*/  ISETP.GT.AND P0, PT, R14, 0x21, PT ;  /* 0x000000210e00780c */ /* 0x000fe40003f04270 */
[----:B------:R-:W-:-:S02]  /*cec0*/  FMNMX.FTZ R12, R166, R12, !PT ;  /* 0x0000000ca60c7209 */ /* 0x000fc40007810000 */
[C---:B------:R-:W-:Y:S02]  /*ced0*/  ISETP.GT.AND P1, PT, R14.reuse, 0x29, PT ;  /* 0x000000290e00780c */ /* 0x040fe40003f24270 */
[----:B------:R-:W-:Y:S02]  /*cee0*/  FMNMX.FTZ R12, R167, R12, !PT ;  /* 0x0000000ca70c7209 */ /* 0x000fe40007810000 */
[----:B------:R-:W-:Y:S02]  /*cef0*/  ISETP.GT.AND P2, PT, R14, 0x30, PT ;  /* 0x000000300e00780c */ /* 0x000fe40003f44270 */
[----:B------:R-:W-:Y:S02]  /*cf00*/  FMNMX.FTZ R12, R170, R12, !PT ;  /* 0x0000000caa0c7209 */ /* 0x000fe40007810000 */
[----:B------:R-:W-:Y:S02]  /*cf10*/  ISETP.GT.AND P3, PT, R14, 0x31, PT ;  /* 0x000000310e00780c */ /* 0x000fe40003f64270 */
[----:B------:R-:W-:-:S02]  /*cf20*/  FMNMX.FTZ R12, R171, R12, !PT ;  /* 0x0000000cab0c7209 */ /* 0x000fc40007810000 */
[----:B------:R-:W-:Y:S02]  /*cf30*/  @P0 LOP3.LUT R16, R16, 0x4000, RZ, 0xfc, !PT ;  /* 0x0000400010100812 */ /* 0x000fe400078efcff */
[----:B------:R-:W-:Y:S02]  /*cf40*/  FMNMX.FTZ R12, R174, R12, !PT ;  /* 0x0000000cae0c7209 */ /* 0x000fe40007810000 */
[----:B------:R-:W-:Y:S02]  /*cf50*/  LOP3.LUT R16, R16, 0xffff7fff, RZ, 0xc0, !PT ;  /* 0xffff7fff10107812 */ /* 0x000fe400078ec0ff */
[----:B------:R-:W-:Y:S02]  /*cf60*/  FMNMX.FTZ R12, R175, R12, !PT ;  /* 0x0000000caf0c7209 */ /* 0x000fe40007810000 */
[----:B------:R-:W-:Y:S02]  /*cf70*/  @P1 LOP3.LUT R16, R16, 0x8000, RZ, 0xfc, !PT ;  /* 0x0000800010101812 */ /* 0x000fe400078efcff */
[----:B------:R-:W-:-:S02]  /*cf80*/  FMNMX.FTZ R12, R178, R12, !PT ;  /* 0x0000000cb20c7209 */ /* 0x000fc40007810000 */
[C---:B------:R-:W-:Y:S02]  /*cf90*/  ISETP.GT.AND P4, PT, R14.reuse, 0x38, PT ;  /* 0x000000380e00780c */ /* 0x040fe40003f84270 */
[----:B------:R-:W-:Y:S02]  /*cfa0*/  FMNMX.FTZ R12, R179, R12, !PT ;  /* 0x0000000cb30c7209 */ /* 0x000fe40007810000 */
[----:B------:R-:W-:Y:S02]  /*cfb0*/  ISETP.GT.AND P5, PT, R14, 0x39, PT ;  /* 0x000000390e00780c */ /* 0x000fe40003fa4270 */
[----:B------:R-:W-:Y:S02]  /*cfc0*/  FMNMX.FTZ R12, R182, R12, !PT ;  /* 0x0000000cb60c7209 */ /* 0x000fe40007810000 */
[----:B------:R-:W-:Y:S02]  /*cfd0*/  ISETP.GT.AND P1, PT, R14, 0x19, PT ;  /* 0x000000190e00780c */ /* 0x000fe40003f24270 */
[----:B------:R-:W-:-:S02]  /*cfe0*/  FMNMX.FTZ R12, R183, R12, !PT ;  /* 0x0000000cb70c7209 */ /* 0x000fc40007810000 */
[----:B------:R-:W-:Y:S02]  /*cff0*/  ISETP.GT.AND P0, PT, R14, 0x20, PT ;  /* 0x000000200e00780c */ /* 0x000fe40003f04270 */
[----:B------:R-:W-:Y:S01]  /*d000*/  FSEL R165, R165, -INF , P1 ;  /* 0xff800000a5a57808 */ /* 0x000fe20000800000 */
[----:B------:R-:W2:Y:S01]  /*d010*/  SHFL.BFLY PT, R13, R12, 0x2, 0x1f ;  /* 0x0c401f000c0d7f89 */ /* 0x000ea200000e0000 */
[----:B------:R-:W-:Y:S02]  /*d020*/  FSEL R168, R168, -INF , P0 ;  /* 0xff800000a8a87808 */ /* 0x000fe40000000000 */
[C---:B------:R-:W-:Y:S02]  /*d030*/  LOP3.LUT P0, RZ, R16.reuse, 0x4000, RZ, 0xc0, !PT ;  /* 0x0000400010ff7812 */ /* 0x040fe4000780c0ff */
[----:B------:R-:W-:Y:S02]  /*d040*/  LOP3.LUT P1, RZ, R16, 0x8000, RZ, 0xc0, !PT ;  /* 0x0000800010ff7812 */ /* 0x000fe4000782c0ff */
[----:B------:R-:W-:-:S02]  /*d050*/  FSEL R169, R169, -INF , P0 ;  /* 0xff800000a9a97808 */ /* 0x000fc40000000000 */
[----:B------:R-:W-:Y:S02]  /*d060*/  FSEL R176, R176, -INF , P2 ;  /* 0xff800000b0b07808 */ /* 0x000fe40001000000 */
[----:B------:R-:W-:Y:S02]  /*d070*/  FSEL R177, R177, -INF , P3 ;  /* 0xff800000b1b17808 */ /* 0x000fe40001800000 */
[----:B------:R-:W-:Y:S02]  /*d080*/  FSEL R180, R180, -INF , P4 ;  /* 0xff800000b4b47808 */ /* 0x000fe40002000000 */
[----:B------:R-:W-:Y:S02]  /*d090*/  FSEL R181, R181, -INF , P5 ;  /* 0xff800000b5b57808 */ /* 0x000fe40002800000 */
[----:B------:R-:W-:Y:S02]  /*d0a0*/  LOP3.LUT P0, RZ, R16, 0x2000, RZ, 0xc0, !PT ;  /* 0x0000200010ff7812 */ /* 0x000fe4000780c0ff */
[----:B--2---:R-:W-:-:S05]  /*d0b0*/  FMNMX.FTZ R13, R12, R13, !PT ;  /* 0x0000000d0c0d7209 */ /* 0x004fca0007810000 */
[----:B------:R-:W2:Y:S02]  /*d0c0*/  SHFL.BFLY PT, R12, R13, 0x1, 0x1f ;  /* 0x0c201f000d0c7f89 */ /* 0x000ea400000e0000 */
[----:B--2---:R-:W-:-:S04]  /*d0d0*/  FMNMX.FTZ R13, R13, R12, !PT ;  /* 0x0000000c0d0d7209 */ /* 0x004fc80007810000 */
[----:B------:R-:W-:-:S04]  /*d0e0*/  FSETP.NEU.FTZ.AND P6, PT, R13, -INF , PT ;  /* 0xff8000000d00780b */ /* 0x000fc80003fdd000 */
[----:B------:R-:W-:-:S05]  /*d0f0*/  FSEL R12, R13, RZ, P6 ;  /* 0x000000ff0d0c7208 */ /* 0x000fca0003000000 */
[----:B------:R-:W-:Y:S01]  /*d100*/  FADD.FTZ R219, -R12, R219 ;  /* 0x000000db0cdb7221 */ /* 0x000fe20000010100 */
[----:B------:R-:W-:-:S04]  /*d110*/  IMAD.U32 R12, RZ, RZ, UR40 ;  /* 0x00000028ff0c7e24 */ /* 0x000fc8000f8e00ff */
[----:B------:R-:W-:-:S05]  /*d120*/  FMUL.FTZ R153, R13, R12 ;  /* 0x0000000c0d997220 */ /* 0x000fca0000410000 */
[----:B------:R-:W-:Y:S02]  /*d130*/  FSEL R153, R153, RZ, P6 ;  /* 0x000000ff99997208 */ /* 0x000fe40003000000 */
[----:B------:R-:W-:Y:S01]  /*d140*/  ISETP.GT.AND P6, PT, R14, 0x28, PT ;  /* 0x000000280e00780c */ /* 0x000fe20003fc4270 */
[----:B------:R-:W-:Y:S02]  /*d150*/  VIADD R14, R209, 0x28c40 ;  /* 0x00028c40d10e7836 */ /* 0x000fe40000000000 */
[-CC-:B------:R-:W-:Y:S01]  /*d160*/  FFMA.FTZ R154, R154, R12.reuse, -R153.reuse ;  /* 0x0000000c9a9a7223 */ /* 0x180fe20000010899 */
[----:B------:R-:W-:Y:S01]  /*d170*/  FSEL R172, R172, -INF , P6 ;  /* 0xff800000acac7808 */ /* 0x000fe20003000000 */
[-CC-:B------:R-:W-:Y:S01]  /*d180*/  FFMA.FTZ R223, R170, R12.reuse, -R153.reuse ;  /* 0x0000000caadf7223 */ /* 0x180fe20000010899 */
[----:B------:R-:W-:Y:S01]  /*d190*/  PRMT R14, R187, 0x654, R14 ;  /* 0x00000654bb0e7816 */ /* 0x000fe2000000000e */
[-C--:B------:R-:W-:Y:S01]  /*d1a0*/  FMUL.FTZ R170, R219, R12.reuse ;  /* 0x0000000cdbaa7220 */ /* 0x080fe20000410000 */
[-CC-:B------:R-:W-:Y:S01]  /*d1b0*/  FFMA.FTZ R155, R155, R12.reuse, -R153.reuse ;  /* 0x0000000c9b9b7223 */ /* 0x180fe20000010899 */
[-CC-:B------:R-:W-:Y:S01]  /*d1c0*/  FFMA.FTZ R158, R158, R12.reuse, -R153.reuse ;  /* 0x0000000c9e9e7223 */ /* 0x180fe20000010899 */
[----:B------:R2:W-:Y:S01]  /*d1d0*/  SYNCS.ARRIVE.TRANS64.RED.A1T0 RZ, [R14+URZ], RZ ;  /* 0x000000ff0eff79a7 */ /* 0x0005e2000810043f */
[-CC-:B------:R-:W-:Y:S01]  /*d1e0*/  FFMA.FTZ R159, R159, R12.reuse, -R153.reuse ;  /* 0x0000000c9f9f7223 */ /* 0x180fe20000010899 */
[-CC-:B------:R-:W-:Y:S01]  /*d1f0*/  FFMA.FTZ R162, R162, R12.reuse, -R153.reuse ;  /* 0x0000000ca2a27223 */ /* 0x180fe20000010899 */
[-CC-:B------:R-:W-:Y:S01]  /*d200*/  FFMA.FTZ R163, R163, R12.reuse, -R153.reuse ;  /* 0x0000000ca3a37223 */ /* 0x180fe20000010899 */
[-CC-:B------:R-:W-:Y:S01]  /*d210*/  FFMA.FTZ R166, R166, R12.reuse, -R153.reuse ;  /* 0x0000000ca6a67223 */ /* 0x180fe20000010899 */
[-CC-:B------:R-:W-:Y:S01]  /*d220*/  FFMA.FTZ R167, R167, R12.reuse, -R153.reuse ;  /* 0x0000000ca7a77223 */ /* 0x180fe20000010899 */
[-CC-:B------:R-:W-:Y:S01]  /*d230*/  FFMA.FTZ R171, R171, R12.reuse, -R153.reuse ;  /* 0x0000000cabab7223 */ /* 0x180fe20000010899 */
[--C-:B------:R-:W-:Y:S01]  /*d240*/  FFMA.FTZ R174, R174, R12, -R153.reuse ;  /* 0x0000000caeae7223 */ /* 0x100fe20000010899 */
[----:B--2---:R-:W-:Y:S01]  /*d250*/  FMNMX.FTZ R14, R152, R218, !PT ;  /* 0x000000da980e7209 */ /* 0x004fe20007810000 */
[-CC-:B------:R-:W-:Y:S01]  /*d260*/  FFMA.FTZ R175, R175, R12.reuse, -R153.reuse ;  /* 0x0000000cafaf7223 */ /* 0x180fe20000010899 */
[-CC-:B------:R-:W-:Y:S01]  /*d270*/  FFMA.FTZ R178, R178, R12.reuse, -R153.reuse ;  /* 0x0000000cb2b27223 */ /* 0x180fe20000010899 */
[--C-:B------:R-:W-:Y:S01]  /*d280*/  FFMA.FTZ R179, R179, R12, -R153.reuse ;  /* 0x0000000cb3b37223 */ /* 0x100fe20000010899 */
[----:B------:R-:W-:Y:S01]  /*d290*/  FMNMX.FTZ R14, R222, R14, !PT ;  /* 0x0000000ede0e7209 */ /* 0x000fe20007810000 */
[-CC-:B------:R-:W-:Y:S01]  /*d2a0*/  FFMA.FTZ R182, R182, R12.reuse, -R153.reuse ;  /* 0x0000000cb6b67223 */ /* 0x180fe20000010899 */
[----:B------:R-:W-:Y:S01]  /*d2b0*/  FFMA.FTZ R183, R183, R12, -R153 ;  /* 0x0000000cb7b77223 */ /* 0x000fe20000010899 */
[----:B------:R-:W2:Y:S01]  /*d2c0*/  MUFU.EX2 R170, R170 ;  /* 0x000000aa00aa7308 */ /* 0x000ea20000000800 */
[----:B------:R-:W-:-:S04]  /*d2d0*/  FMNMX.FTZ R14, R156, R14, !PT ;  /* 0x0000000e9c0e7209 */ /* 0x000fc80007810000 */
[----:B------:R-:W-:-:S03]  /*d2e0*/  FMNMX.FTZ R14, R157, R14, !PT ;  /* 0x0000000e9d0e7209 */ /* 0x000fc60007810000 */
[----:B------:R3:W4:Y:S01]  /*d2f0*/  MUFU.EX2 R153, R154 ;  /* 0x0000009a00997308 */ /* 0x0007220000000800 */
[----:B------:R-:W-:-:S04]  /*d300*/  FMNMX.FTZ R14, R160, R14, !PT ;  /* 0x0000000ea00e7209 */ /* 0x000fc80007810000 */
[----:B------:R-:W-:-:S03]  /*d310*/  FMNMX.FTZ R14, R161, R14, !PT ;  /* 0x0000000ea10e7209 */ /* 0x000fc60007810000 */
[----:B------:R-:W5:Y:S01]  /*d320*/  MUFU.EX2 R155, R155 ;  /* 0x0000009b009b7308 */ /* 0x000f620000000800 */
[----:B------:R-:W-:Y:S01]  /*d330*/  FMNMX.FTZ R14, R164, R14, !PT ;  /* 0x0000000ea40e7209 */ /* 0x000fe20007810000 */
[-C--:B--2---:R-:W-:Y:S01]  /*d340*/  FMUL.FTZ R26, R26, R170.reuse ;  /* 0x000000aa1a1a7220 */ /* 0x084fe20000410000 */
[----:B---3--:R-:W-:Y:S01]  /*d350*/  FSEL R154, R173, -INF , P1 ;  /* 0xff800000ad9a7808 */ /* 0x008fe20000800000 */
[----:B------:R-:W-:Y:S01]  /*d360*/  FMUL.FTZ R27, R27, R170 ;  /* 0x000000aa1b1b7220 */ /* 0x000fe20000410000 */
[----:B------:R-:W-:Y:S01]  /*d370*/  FMNMX.FTZ R14, R165, R14, !PT ;  /* 0x0000000ea50e7209 */ /* 0x000fe20007810000 */
[----:B------:R-:W-:Y:S01]  /*d380*/  FMUL.FTZ R30, R30, R170 ;  /* 0x000000aa1e1e7220 */ /* 0x000fe20000410000 */
[----:B------:R-:W-:Y:S01]  /*d390*/  ISETP.NE.AND P1, PT, R197, RZ, PT ;  /* 0x000000ffc500720c */ /* 0x000fe20003f25270 */
[----:B------:R-:W-:Y:S01]  /*d3a0*/  MUFU.EX2 R159, R159 ;  /* 0x0000009f009f7308 */ /* 0x000fe20000000800 */
[----:B------:R-:W-:Y:S01]  /*d3b0*/  FMNMX.FTZ R14, R168, R14, !PT ;  /* 0x0000000ea80e7209 */ /* 0x000fe20007810000 */
[----:B----4-:R-:W-:Y:S01]  /*d3c0*/  FFMA.FTZ R3, R170, R3, R153 ;  /* 0x00000003aa037223 */ /* 0x010fe20000010099 */
[-C--:B------:R-:W-:Y:S01]  /*d3d0*/  FMUL.FTZ R31, R31, R170.reuse ;  /* 0x000000aa1f1f7220 */ /* 0x080fe20000410000 */
[----:B------:R-:W-:Y:S01]  /*d3e0*/  FMUL.FTZ R34, R34, R170 ;  /* 0x000000aa22227220 */ /* 0x000fe20000410000 */
[----:B------:R-:W-:Y:S01]  /*d3f0*/  FMNMX.FTZ R14, R169, R14, !PT ;  /* 0x0000000ea90e7209 */ /* 0x000fe20007810000 */
[-C--:B------:R-:W-:Y:S01]  /*d400*/  FMUL.FTZ R35, R35, R170.reuse ;  /* 0x000000aa23237220 */ /* 0x080fe20000410000 */
[----:B------:R-:W-:Y:S01]  /*d410*/  FMUL.FTZ R38, R38, R170 ;  /* 0x000000aa26267220 */ /* 0x000fe20000410000 */
[----:B------:R-:W-:Y:S01]  /*d420*/  MUFU.EX2 R162, R162 ;  /* 0x000000a200a27308 */ /* 0x000fe20000000800 */
[----:B------:R-:W-:Y:S01]  /*d430*/  FMNMX.FTZ R14, R172, R14, !PT ;  /* 0x0000000eac0e7209 */ /* 0x000fe20007810000 */
[C---:B-----5:R-:W-:Y:S01]  /*d440*/  FADD.FTZ R3, R155.reuse, R3 ;  /* 0x000000039b037221 */ /* 0x060fe20000010000 */
[----:B------:R-:W-:Y:S01]  /*d450*/  F2FP.BF16.F32.PACK_AB R153, R155, R153 ;  /* 0x000000999b99723e */ /* 0x000fe200000010ff */
[----:B------:R-:W-:Y:S01]  /*d460*/  FMUL.FTZ R39, R39, R170 ;  /* 0x000000aa27277220 */ /* 0x000fe20000410000 */
[----:B------:R-:W-:Y:S01]  /*d470*/  FMNMX.FTZ R14, R154, R14, !PT ;  /* 0x0000000e9a0e7209 */ /* 0x000fe20007810000 */
[-C--:B------:R-:W-:Y:S01]  /*d480*/  FMUL.FTZ R42, R42, R170.reuse ;  /* 0x000000aa2a2a7220 */ /* 0x080fe20000410000 */
[----:B------:R-:W-:Y:S01]  /*d490*/  FMUL.FTZ R43, R43, R170 ;  /* 0x000000aa2b2b7220 */ /* 0x000fe20000410000 */
[----:B------:R-:W-:Y:S01]  /*d4a0*/  MUFU.EX2 R166, R166 ;  /* 0x000000a600a67308 */ /* 0x000fe20000000800 */
[----:B------:R-:W-:Y:S01]  /*d4b0*/  FMNMX.FTZ R14, R176, R14, !PT ;  /* 0x0000000eb00e7209 */ /* 0x000fe20007810000 */
[-C--:B------:R-:W-:Y:S01]  /*d4c0*/  FMUL.FTZ R46, R46, R170.reuse ;  /* 0x000000aa2e2e7220 */ /* 0x080fe20000410000 */
[-C--:B------:R-:W-:Y:S01]  /*d4d0*/  FMUL.FTZ R47, R47, R170.reuse ;  /* 0x000000aa2f2f7220 */ /* 0x080fe20000410000 */
        /* <DEDUP_REMOVED lines=11> */
[-C--:B------:R-:W-:Y:S01]  /*d590*/  FMUL.FTZ R63, R63, R170.reuse ;  /* 0x000000aa3f3f7220 */ /* 0x080fe20000410000 */
[----:B------:R-:W-:Y:S01]  /*d5a0*/  MUFU.EX2 R223, R223 ;  /* 0x000000df00df7308 */ /* 0x000fe20000000800 */
[-C--:B------:R-:W-:Y:S01]  /*d5b0*/  FMUL.FTZ R66, R66, R170.reuse ;  /* 0x000000aa42427220 */ /* 0x080fe20000410000 */
[----:B------:R-:W2:Y:S01]  /*d5c0*/  SHFL.BFLY PT, R155, R14, 0x2, 0x1f ;  /* 0x0c401f000e9b7f89 */ /* 0x000ea200000e0000 */
        /* <DEDUP_REMOVED lines=23> */
[----:B--2---:R-:W-:Y:S01]  /*d740*/  FMNMX.FTZ R14, R14, R155, !PT ;  /* 0x0000009b0e0e7209 */ /* 0x004fe20007810000 */
[-C--:B------:R-:W-:Y:S01]  /*d750*/  FMUL.FTZ R107, R107, R170.reuse ;  /* 0x000000aa6b6b7220 */ /* 0x080fe20000410000 */
[-C--:B------:R-:W-:Y:S01]  /*d760*/  FMUL.FTZ R110, R110, R170.reuse ;  /* 0x000000aa6e6e7220 */ /* 0x080fe20000410000 */
[-C--:B------:R-:W-:Y:S01]  /*d770*/  FMUL.FTZ R111, R111, R170.reuse ;  /* 0x000000aa6f6f7220 */ /* 0x080fe20000410000 */
[-C--:B------:R-:W-:Y:S01]  /*d780*/  FMUL.FTZ R114, R114, R170.reuse ;  /* 0x000000aa72727220 */ /* 0x080fe20000410000 */
[----:B------:R-:W2:Y:S01]  /*d790*/  SHFL.BFLY PT, R173, R14, 0x1, 0x1f ;  /* 0x0c201f000ead7f89 */ /* 0x000ea200000e0000 */
        /* <DEDUP_REMOVED lines=17> */
[----:B---3--:R-:W-:Y:S01]  /*d8b0*/  FADD.FTZ R3, R155, R3 ;  /* 0x000000039b037221 */ /* 0x008fe20000010000 */
[----:B------:R-:W-:Y:S01]  /*d8c0*/  F2FP.BF16.F32.PACK_AB R155, R159, R155 ;  /* 0x0000009b9f9b723e */ /* 0x000fe200000010ff */
[-C--:B------:R-:W-:Y:S01]  /*d8d0*/  FMUL.FTZ R143, R143, R170.reuse ;  /* 0x000000aa8f8f7220 */ /* 0x080fe20000410000 */
[----:B------:R-:W-:Y:S01]  /*d8e0*/  FMUL.FTZ R146, R146, R170 ;  /* 0x000000aa92927220 */ /* 0x000fe20000410000 */
[----:B------:R-:W-:Y:S01]  /*d8f0*/  FADD.FTZ R3, R159, R3 ;  /* 0x000000039f037221 */ /* 0x000fe20000010000 */
[----:B------:R-:W-:Y:S01]  /*d900*/  F2FP.BF16.F32.PACK_AB R159, R167, R166 ;  /* 0x000000a6a79f723e */ /* 0x000fe200000010ff */
[-C--:B------:R-:W-:Y:S01]  /*d910*/  FMUL.FTZ R147, R147, R170.reuse ;  /* 0x000000aa93937220 */ /* 0x080fe20000410000 */
[----:B--2---:R-:W-:Y:S01]  /*d920*/  FMNMX.FTZ R14, R14, R173, !PT ;  /* 0x000000ad0e0e7209 */ /* 0x004fe20007810000 */
[----:B------:R-:W-:Y:S01]  /*d930*/  FADD.FTZ R3, R162, R3 ;  /* 0x00000003a2037221 */ /* 0x000fe20000010000 */
[----:B------:R-:W-:Y:S01]  /*d940*/  MUFU.EX2 R182, R182 ;  /* 0x000000b600b67308 */ /* 0x000fe20000000800 */
[----:B------:R-:W-:Y:S01]  /*d950*/  FMUL.FTZ R150, R150, R170 ;  /* 0x000000aa96967220 */ /* 0x000fe20000410000 */
[C---:B------:R-:W-:Y:S01]  /*d960*/  FSETP.NEU.FTZ.AND P2, PT, R14.reuse, -INF , PT ;  /* 0xff8000000e00780b */ /* 0x040fe20003f5d000 */
[----:B------:R-:W-:Y:S01]  /*d970*/  FMUL.FTZ R219, R14, R12 ;  /* 0x0000000c0edb7220 */ /* 0x000fe20000410000 */
[----:B----4-:R-:W-:Y:S01]  /*d980*/  FADD.FTZ R3, R158, R3 ;  /* 0x000000039e037221 */ /* 0x010fe20000010000 */
[----:B------:R-:W-:Y:S01]  /*d990*/  FMUL.FTZ R151, R151, R170 ;  /* 0x000000aa97977220 */ /* 0x000fe20000410000 */
[----:B------:R-:W-:-:S02]  /*d9a0*/  FSEL R163, R14, RZ, P2 ;  /* 0x000000ff0ea37208 */ /* 0x000fc40001000000 */
[----:B------:R-:W-:Y:S01]  /*d9b0*/  FSEL R219, R219, RZ, P2 ;  /* 0x000000ffdbdb7208 */ /* 0x000fe20001000000 */
[----:B------:R-:W-:Y:S02]  /*d9c0*/  FADD.FTZ R3, R166, R3 ;  /* 0x00000003a6037221 */ /* 0x000fe40000010000 */
[----:B------:R-:W-:Y:S01]  /*d9d0*/  FADD.FTZ R163, -R163, R218 ;  /* 0x000000daa3a37221 */ /* 0x000fe20000010100 */
[----:B------:R-:W-:Y:S02]  /*d9e0*/  @!P1 IMAD R218, R220, 0x40, R191 ;  /* 0x00000040dcda9824 */ /* 0x000fe400078e02bf */
[-CC-:B------:R-:W-:Y:S01]  /*d9f0*/  FFMA.FTZ R152, R152, R12.reuse, -R219.reuse ;  /* 0x0000000c98987223 */ /* 0x180fe200000108db */
[-CC-:B------:R-:W-:Y:S01]  /*da00*/  FFMA.FTZ R222, R222, R12.reuse, -R219.reuse ;  /* 0x0000000cdede7223 */ /* 0x180fe200000108db */
[-C--:B------:R-:W-:Y:S01]  /*da10*/  FMUL.FTZ R163, R163, R12.reuse ;  /* 0x0000000ca3a37220 */ /* 0x080fe20000410000 */
        /* <DEDUP_REMOVED lines=11> */
[----:B------:R-:W3:Y:S01]  /*dad0*/  MUFU.EX2 R152, R152 ;  /* 0x0000009800987308 */ /* 0x000ee20000000800 */
[----:B------:R-:W-:Y:S01]  /*dae0*/  FFMA.FTZ R176, R176, R12, -R219 ;  /* 0x0000000cb0b07223 */ /* 0x000fe200000108db */
[----:B------:R-:W-:-:S02]  /*daf0*/  @!P1 IMAD R218, R218, 0x4, R2 ;  /* 0x00000004dada9824 */ /* 0x000fc400078e0202 */
[-CC-:B------:R-:W-:Y:S01]  /*db00*/  FFMA.FTZ R177, R177, R12.reuse, -R219.reuse ;  /* 0x0000000cb1b17223 */ /* 0x180fe200000108db */
[-CC-:B------:R-:W-:Y:S01]  /*db10*/  FFMA.FTZ R181, R181, R12.reuse, -R219.reuse ;  /* 0x0000000cb5b57223 */ /* 0x180fe200000108db */
[----:B------:R-:W-:Y:S01]  /*db20*/  FFMA.FTZ R180, R180, R12, -R219 ;  /* 0x0000000cb4b47223 */ /* 0x000fe200000108db */
[----:B------:R4:W-:Y:S01]  /*db30*/  @!P1 STS [R218+0x28820], R170 ;  /* 0x028820aada009388 */ /* 0x0009e20000000800 */
[----:B------:R-:W5:Y:S01]  /*db40*/  MUFU.EX2 R222, R222 ;  /* 0x000000de00de7308 */ /* 0x000f620000000800 */
[-C--:B--2---:R-:W-:Y:S01]  /*db50*/  FMUL.FTZ R24, R24, R173.reuse ;  /* 0x000000ad18187220 */ /* 0x084fe20000410000 */
[-C--:B------:R-:W-:Y:S01]  /*db60*/  FMUL.FTZ R25, R25, R173.reuse ;  /* 0x000000ad19197220 */ /* 0x080fe20000410000 */
[----:B------:R4:W-:Y:S01]  /*db70*/  @!P1 STS [R218+0x28800], R173 ;  /* 0x028800adda009388 */ /* 0x0009e20000000800 */
        /* <DEDUP_REMOVED lines=29> */
[----:B0-----:R-:W-:Y:S01]  /*dd50*/  F2FP.BF16.F32.PACK_AB R157, R158, R162 ;  /* 0x000000a29e9d723e */ /* 0x001fe200000010ff */
[----:B---3--:R-:W-:Y:S01]  /*dd60*/  FFMA.FTZ R158, R173, R0, R152 ;  /* 0x00000000ad9e7223 */ /* 0x008fe20000010098 */
[----:B------:R-:W-:Y:S01]  /*dd70*/  FADD.FTZ R0, R167, R3 ;  /* 0x00000003a7007221 */ /* 0x000fe20000010000 */
[C---:B-----5:R-:W-:Y:S01]  /*dd80*/  F2FP.BF16.F32.PACK_AB R152, R222.reuse, R152 ;  /* 0x00000098de98723e */ /* 0x060fe200000010ff */
[-C--:B------:R-:W-:Y:S01]  /*dd90*/  FMUL.FTZ R77, R77, R173.reuse ;  /* 0x000000ad4d4d7220 */ /* 0x080fe20000410000 */
[----:B------:R-:W-:Y:S01]  /*dda0*/  FADD.FTZ R158, R222, R158 ;  /* 0x0000009ede9e7221 */ /* 0x000fe20000010000 */
[-C--:B------:R-:W-:Y:S01]  /*ddb0*/  FMUL.FTZ R80, R80, R173.reuse ;  /* 0x000000ad50507220 */ /* 0x080fe20000410000 */
[----:B------:R-:W0:Y:S01]  /*ddc0*/  MUFU.EX2 R161, R161 ;  /* 0x000000a100a17308 */ /* 0x000e220000000800 */
[-C--:B------:R-:W-:Y:S01]  /*ddd0*/  FMUL.FTZ R81, R81, R173.reuse ;  /* 0x000000ad51517220 */ /* 0x080fe20000410000 */
[----:B--2---:R-:W-:Y:S01]  /*dde0*/  FADD.FTZ R158, R156, R158 ;  /* 0x0000009e9c9e7221 */ /* 0x004fe20000010000 */
[-C--:B------:R-:W-:Y:S01]  /*ddf0*/  FMUL.FTZ R84, R84, R173.reuse ;  /* 0x000000ad54547220 */ /* 0x080fe20000410000 */
[-C--:B------:R-:W-:Y:S01]  /*de00*/  FMUL.FTZ R85, R85, R173.reuse ;  /* 0x000000ad55557220 */ /* 0x080fe20000410000 */
[-C--:B------:R-:W-:Y:S01]  /*de10*/  FMUL.FTZ R88, R88, R173.reuse ;  /* 0x000000ad58587220 */ /* 0x080fe20000410000 */
[----:B-1----:R-:W-:Y:S01]  /*de20*/  FADD.FTZ R158, R174, R158 ;  /* 0x0000009eae9e7221 */ /* 0x002fe20000010000 */
[-C--:B------:R-:W-:Y:S01]  /*de30*/  FMUL.FTZ R89, R89, R173.reuse ;  /* 0x000000ad59597220 */ /* 0x080fe20000410000 */
[----:B------:R-:W1:Y:S01]  /*de40*/  MUFU.EX2 R164, R164 ;  /* 0x000000a400a47308 */ /* 0x000e620000000800 */
[-C--:B------:R-:W-:Y:S01]  /*de50*/  FMUL.FTZ R92, R92, R173.reuse ;  /* 0x000000ad5c5c7220 */ /* 0x080fe20000410000 */
[----:B----4-:R-:W-:Y:S01]  /*de60*/  FADD.FTZ R158, R160, R158 ;  /* 0x0000009ea09e7221 */ /* 0x010fe20000010000 */
        /* <DEDUP_REMOVED lines=34> */
[----:B------:R-:W-:-:S03]  /*e090*/  FMUL.FTZ R149, R149, R173 ;  /* 0x000000ad95957220 */ /* 0x000fc60000410000 */
[----:B------:R4:W5:Y:S08]  /*e0a0*/  MUFU.EX2 R3, R154 ;  /* 0x0000009a00037308 */ /* 0x0009700000000800 */
[----:B------:R-:W5:Y:S01]  /*e0b0*/  MUFU.EX2 R176, R176 ;  /* 0x000000b000b07308 */ /* 0x000f620000000800 */
[----:B----4-:R-:W-:Y:S01]  /*e0c0*/  F2FP.BF16.F32.PACK_AB R154, R174, R156 ;  /* 0x0000009cae9a723e */ /* 0x010fe200000010ff */
[----:B------:R-:W-:Y:S01]  /*e0d0*/  BAR.SYNC.DEFER_BLOCKING 0xf, 0x100 ;  /* 0x03c4000000007b1d */ /* 0x000fe20000010000 */
[----:B------:R-:W-:Y:S01]  /*e0e0*/  F2FP.BF16.F32.PACK_AB R156, R161, R160 ;  /* 0x000000a0a19c723e */ /* 0x000fe200000010ff */
[----:B--2---:R-:W-:Y:S01]  /*e0f0*/  FADD.FTZ R160, R165, R158 ;  /* 0x0000009ea5a07221 */ /* 0x004fe20000010000 */
[----:B------:R-:W-:Y:S01]  /*e100*/  FADD.FTZ R161, R223, R0 ;  /* 0x00000000dfa17221 */ /* 0x000fe20000010000 */
[----:B------:R-:W-:-:S02]  /*e110*/  F2FP.BF16.F32.PACK_AB R158, R165, R164 ;  /* 0x000000a4a59e723e */ /* 0x000fc400000010ff */
[----:B0-----:R-:W-:Y:S01]  /*e120*/  FADD.FTZ R160, R168, R160 ;  /* 0x000000a0a8a07221 */ /* 0x001fe20000010000 */
[C---:B------:R-:W-:Y:S01]  /*e130*/  FADD.FTZ R164, R171.reuse, R161 ;  /* 0x000000a1aba47221 */ /* 0x040fe20000010000 */
[----:B------:R-:W0:Y:S01]  /*e140*/  MUFU.EX2 R177, R177 ;  /* 0x000000b100b17308 */ /* 0x000e220000000800 */
[----:B------:R-:W-:Y:S01]  /*e150*/  F2FP.BF16.F32.PACK_AB R161, R171, R223 ;  /* 0x000000dfaba1723e */ /* 0x000fe200000010ff */
[----:B-1----:R-:W-:Y:S01]  /*e160*/  FADD.FTZ R0, R169, R160 ;  /* 0x000000a0a9007221 */ /* 0x002fe20000010000 */
[----:B------:R-:W-:Y:S01]  /*e170*/  FADD.FTZ R164, R163, R164 ;  /* 0x000000a4a3a47221 */ /* 0x000fe20000010000 */
[----:B------:R-:W-:Y:S02]  /*e180*/  F2FP.BF16.F32.PACK_AB R160, R169, R168 ;  /* 0x000000a8a9a0723e */ /* 0x000fe400000010ff */
[----:B---3--:R-:W-:Y:S01]  /*e190*/  FADD.FTZ R0, R162, R0 ;  /* 0x00000000a2007221 */ /* 0x008fe20000010000 */
[----:B------:R-:W-:Y:S01]  /*e1a0*/  FADD.FTZ R164, R175, R164 ;  /* 0x000000a4afa47221 */ /* 0x000fe20000010000 */
[----:B------:R-:W1:Y:S01]  /*e1b0*/  MUFU.EX2 R166, R180 ;  /* 0x000000b400a67308 */ /* 0x000e620000000800 */
[C---:B-----5:R-:W-:Y:S01]  /*e1c0*/  F2FP.BF16.F32.PACK_AB R162, R3.reuse, R162 ;  /* 0x000000a203a2723e */ /* 0x060fe200000010ff */
[----:B------:R-:W-:Y:S01]  /*e1d0*/  FADD.FTZ R0, R3, R0 ;  /* 0x0000000003007221 */ /* 0x000fe20000010000 */
[----:B------:R-:W-:Y:S01]  /*e1e0*/  FADD.FTZ R3, R178, R164 ;  /* 0x000000a4b2037221 */ /* 0x000fe20000010000 */
[----:B------:R-:W-:-:S02]  /*e1f0*/  F2FP.BF16.F32.PACK_AB R163, R175, R163 ;  /* 0x000000a3afa3723e */ /* 0x000fc400000010ff */
[----:B------:R-:W-:Y:S01]  /*e200*/  FADD.FTZ R0, R176, R0 ;  /* 0x00000000b0007221 */ /* 0x000fe20000010000 */
[----:B------:R-:W-:Y:S01]  /*e210*/  FADD.FTZ R3, R179, R3 ;  /* 0x00000003b3037221 */ /* 0x000fe20000010000 */
[----:B------:R-:W2:Y:S01]  /*e220*/  MUFU.EX2 R167, R183 ;  /* 0x000000b700a77308 */ /* 0x000ea20000000800 */
[C---:B0-----:R-:W-:Y:S01]  /*e230*/  F2FP.BF16.F32.PACK_AB R164, R177.reuse, R176 ;  /* 0x000000b0b1a4723e */ /* 0x041fe200000010ff */
[----:B------:R-:W-:Y:S01]  /*e240*/  FADD.FTZ R0, R177, R0 ;  /* 0x00000000b1007221 */ /* 0x000fe20000010000 */
[----:B------:R-:W-:Y:S01]  /*e250*/  FADD.FTZ R3, R182, R3 ;  /* 0x00000003b6037221 */ /* 0x000fe20000010000 */
[----:B------:R-:W-:Y:S01]  /*e260*/  F2FP.BF16.F32.PACK_AB R165, R179, R178 ;  /* 0x000000b2b3a5723e */ /* 0x000fe200000010ff */
[----:B------:R0:W-:Y:S03]  /*e270*/  STSM.16.M88.4 [R201+0x26800], R152 ;  /* 0x02680098c9007844 */ /* 0x0001e60000000200 */
[----:B------:R-:W3:Y:S01]  /*e280*/  MUFU.EX2 R181, R181 ;  /* 0x000000b500b57308 */ /* 0x000ee20000000800 */
[----:B-1----:R-:W-:Y:S01]  /*e290*/  FADD.FTZ R0, R166, R0 ;  /* 0x00000000a6007221 */ /* 0x002fe20000010000 */
[----:B------:R0:W-:Y:S04]  /*e2a0*/  STSM.16.M88.4 [R202], R156 ;  /* 0x0000009cca007844 */ /* 0x0001e80000000200 */
[----:B------:R0:W-:Y:S01]  /*e2b0*/  STSM.16.M88.4 [R204], R160 ;  /* 0x000000a0cc007844 */ /* 0x0001e20000000200 */
[C---:B--2---:R-:W-:Y:S01]  /*e2c0*/  FADD.FTZ R3, R167.reuse, R3 ;  /* 0x00000003a7037221 */ /* 0x044fe20000010000 */
[----:B------:R-:W-:-:S02]  /*e2d0*/  F2FP.BF16.F32.PACK_AB R167, R167, R182 ;  /* 0x000000b6a7a7723e */ /* 0x000fc400000010ff */
[C---:B---3--:R-:W-:Y:S01]  /*e2e0*/  F2FP.BF16.F32.PACK_AB R166, R181.reuse, R166 ;  /* 0x000000a6b5a6723e */ /* 0x048fe200000010ff */
[----:B------:R-:W-:-:S04]  /*e2f0*/  FADD.FTZ R0, R181, R0 ;  /* 0x00000000b5007221 */ /* 0x000fc80000010000 */
[----:B------:R0:W-:Y:S01]  /*e300*/  STSM.16.M88.4 [R203], R164 ;  /* 0x000000a4cb007844 */ /* 0x0001e20000000200 */
[----:B------:R-:W-:Y:S05]  /*e310*/  @!P0 BRA `(.L_x_4614) ;  /* 0x0000000000048947 */ /* 0x000fea0003800000 */
[----:B------:R-:W-:Y:S01]  /*e320*/  BPT.TRAP 0x1 ;  /* 0x000000040000795c */ /* 0x000fe20000300000 */
.L_x_4614:
[----:B------:R1:W2:Y:S01]  /*e330*/  SYNCS.PHASECHK.TRANS64.TRYWAIT P1, [R209+URZ+0x28c50], R213 ;  /* 0x028c50d5d10075a7 */ /* 0x0002a2000802017f */
[----:B------:R-:W-:Y:S05]  /*e340*/  @!P0 BRA `(.L_x_4615) ;  /* 0x0000000000048947 */ /* 0x000fea0003800000 */
[----:B------:R-:W-:Y:S01]  /*e350*/  BPT.TRAP 0x1 ;  /* 0x000000040000795c */ /* 0x000fe20000300000 */
.L_x_4615:
[----:B------:R-:W-:Y:S04]  /*e360*/  BSSY B2, `(.L_x_4616) ;  /* 0x0000004000027945 */ /* 0x000fe80003800000 */
[----:B--2---:R-:W-:Y:S05]  /*e370*/  @P1 BRA `(.L_x_4617) ;  /* 0x0000000000081947 */ /* 0x004fea0003800000 */
[----:B------:R-:W2:Y:S02]  /*e380*/  SYNCS.PHASECHK.TRANS64.TRYWAIT P1, [R209+URZ+0x28c50], R213 ;  /* 0x028c50d5d10075a7 */ /* 0x000ea4000802017f */
[----:B--2---:R-:W-:Y:S05]  /*e390*/  @!P1 BRA `(.L_x_4618) ;  /* 0x0000010800b09947 */ /* 0x004fea0003800000 */
.L_x_4617:
[----:B------:R-:W-:Y:S05]  /*e3a0*/  BSYNC B2 ;  /* 0x0000000000027941 */ /* 0x000fea0003800000 */
.L_x_4616:
        /* <DEDUP_REMOVED lines=40> */
.L_x_4619:
[----:B------:R-:W-:Y:S01]  /*e630*/  ISETP.GT.AND P1, PT, R21, R20, PT ;  /* 0x000000141500720c */ /* 0x000fe20003f24270 */
[----:B-12---:R-:W-:Y:S02]  /*e640*/  VIADD R209, R209, 0x28c60 ;  /* 0x00028c60d1d17836 */ /* 0x006fe40000000000 */
        /* <DEDUP_REMOVED lines=8> */
.L_x_4607:
[----:B0-----:R-:W-:-:S07]  /*e6d0*/  IMAD.MOV.U32 R209, RZ, RZ, R21 ;  /* 0x000000ffffd17224 */ /* 0x001fce00078e0015 */
.L_x_4606:
[----:B------:R-:W-:Y:S05]  /*e6e0*/  BSYNC B1 ;  /* 0x0000000000017941 */ /* 0x000fea0003800000 */
.L_x_4605:
[----:B------:R-:W-:Y:S01]  /*e6f0*/  ISETP.GE.AND P1, PT, R209, R205, PT ;  /* 0x000000cdd100720c */ /* 0x000fe20003f26270 */
[----:B------:R-:W-:-:S12]  /*e700*/  BSSY B0, `(.L_x_4621) ;  /* 0x00001a5000007945 */ /* 0x000fd80003800000 */
[----:B------:R-:W-:Y:S05]  /*e710*/  @!P1 BRA `(.L_x_4622) ;  /* 0x00000018008c9947 */ /* 0x000fea0003800000 */
[----:B------:R-:W-:Y:S02]  /*e720*/  IMAD.MOV.U32 R21, RZ, RZ, R13 ;  /* 0x000000ffff157224 */ /* 0x000fe400078e000d */
[----:B------:R-:W-:Y:S02]  /*e730*/  IMAD.MOV.U32 R213, RZ, RZ, R14 ;  /* 0x000000ffffd57224 */ /* 0x000fe400078e000e */
[----:B------:R-:W-:-:S07]  /*e740*/  IMAD.MOV.U32 R200, RZ, RZ, R17 ;  /* 0x000000ffffc87224 */ /* 0x000fce00078e0011 */
.L_x_4635:
[----:B------:R-:W-:-:S05]  /*e750*/  VIADD R17, R200, 0x1 ;  /* 0x00000001c8117836 */ /* 0x000fca0000000000 */
[----:B------:R-:W-:-:S04]  /*e760*/  ISETP.NE.AND P1, PT, R17, 0x2, PT ;  /* 0x000000021100780c */ /* 0x000fc80003f25270 */
[----:B------:R-:W-:Y:S02]  /*e770*/  SEL R12, RZ, 0x1, P1 ;  /* 0x00000001ff0c7807 */ /* 0x000fe40000800000 */
[----:B------:R-:W-:Y:S02]  /*e780*/  SEL R17, R17, RZ, P1 ;  /* 0x000000ff11117207 */ /* 0x000fe40000800000 */
[----:B------:R-:W-:Y:S01]  /*e790*/  LOP3.LUT R22, R22, R12, RZ, 0x3c, !PT ;  /* 0x0000000c16167212 */ /* 0x000fe200078e3cff */
[----:B0-----:R-:W-:Y:S06]  /*e7a0*/  @!P0 BRA `(.L_x_4623) ;  /* 0x0000000000048947 */ /* 0x001fec0003800000 */
[----:B------:R-:W-:Y:S01]  /*e7b0*/  BPT.TRAP 0x1 ;  /* 0x000000040000795c */ /* 0x000fe20000300000 */
.L_x_4623:
[----:B------:R-:W-:Y:S01]  /*e7c0*/  IMAD R198, R17, 0x8, R2 ;  /* 0x0000000811c67824 */ /* 0x000fe200078e0202 */
[----:B------:R-:W-:-:S04]  /*e7d0*/  SHF.L.U32 R20, R22, 0x1f, RZ ;  /* 0x0000001f16147819 */ /* 0x000fc800000006ff */
[----:B------:R0:W1:Y:S01]  /*e7e0*/  SYNCS.PHASECHK.TRANS64.TRYWAIT P1, [R198+URZ+0x28c30], R20 ;  /* 0x028c3014c60075a7 */ /* 0x000062000802017f */
[----:B------:R-:W-:Y:S05]  /*e7f0*/  @!P0 BRA `(.L_x_4624) ;  /* 0x0000000000048947 */ /* 0x000fea0003800000 */
[----:B------:R-:W-:Y:S01]  /*e800*/  BPT.TRAP 0x1 ;  /* 0x000000040000795c */ /* 0x000fe20000300000 */
.L_x_4624:
[----:B------:R-:W-:Y:S01]  /*e810*/  BSSY B1, `(.L_x_4625) ;  /* 0x0000006000017945 */ /* 0x000fe20003800000 */
[----:B------:R-:W-:Y:S02]  /*e820*/  IMAD R154, R17, 0x200, R15 ;  /* 0x00000200119a7824 */ /* 0x000fe400078e020f */
[----:B------:R-:W-:Y:S01]  /*e830*/  IMAD.MOV.U32 R155, RZ, RZ, 0x40000040 ;  /* 0x40000040ff9b7424 */ /* 0x000fe200078e00ff */
[----:B-1----:R-:W-:Y:S06]  /*e840*/  @P1 BRA `(.L_x_4626) ;  /* 0x0000000000081947 */ /* 0x002fec0003800000 */
[----:B------:R-:W1:Y:S02]  /*e850*/  SYNCS.PHASECHK.TRANS64.TRYWAIT P1, [R198+URZ+0x28c30], R20 ;  /* 0x028c3014c60075a7 */ /* 0x000e64000802017f */
[----:B-1----:R-:W-:Y:S05]  /*e860*/  @!P1 BRA `(.L_x_4627) ;  /* 0x0000010400909947 */ /* 0x002fea0003800000 */
.L_x_4626:
[----:B------:R-:W-:Y:S05]  /*e870*/  BSYNC B1 ;  /* 0x0000000000017941 */ /* 0x000fea0003800000 */
.L_x_4625:
        /* <DEDUP_REMOVED lines=36> */
.L_x_4628:
        /* <DEDUP_REMOVED lines=20> */
[----:B--2---:R-:W-:Y:S01]  /*ec00*/  FMNMX.FTZ R13, R12, R13, !PT ;  /* 0x0000000d0c0d7209 */ /* 0x004fe20007810000 */
[----:B------:R-:W-:-:S04]  /*ec10*/  IMAD.U32 R12, RZ, RZ, UR38 ;  /* 0x00000026ff0c7e24 */ /* 0x000fc8000f8e00ff */
[----:B------:R-:W2:Y:S02]  /*ec20*/  SHFL.BFLY PT, R14, R13, 0x1, 0x1f ;  /* 0x0c201f000d0e7f89 */ /* 0x000ea400000e0000 */
[----:B--2---:R-:W-:-:S05]  /*ec30*/  FMNMX.FTZ R14, R13, R14, !PT ;  /* 0x0000000e0d0e7209 */ /* 0x004fca0007810000 */
        /* <DEDUP_REMOVED lines=27> */
[-C--:B------:R-:W-:Y:S01]  /*edf0*/  FMUL.FTZ R24, R24, R168.reuse ;  /* 0x000000a818187220 */ /* 0x080fe20000410000 */
[----:B------:R-:W-:Y:S01]  /*ee00*/  FMNMX.FTZ R13, R155, R13, !PT ;  /* 0x0000000d9b0d7209 */ /* 0x000fe20007810000 */
[-C--:B------:R-:W-:Y:S01]  /*ee10*/  FMUL.FTZ R25, R25, R168.reuse ;  /* 0x000000a819197220 */ /* 0x080fe20000410000 */
[-C--:B------:R-:W-:Y:S01]  /*ee20*/  FMUL.FTZ R28, R28, R168.reuse ;  /* 0x000000a81c1c7220 */ /* 0x080fe20000410000 */
[----:B------:R-:W-:Y:S01]  /*ee30*/  FMUL.FTZ R29, R29, R168 ;  /* 0x000000a81d1d7220 */ /* 0x000fe20000410000 */
[----:B------:R-:W-:Y:S01]  /*ee40*/  FMNMX.FTZ R13, R158, R13, !PT ;  /* 0x0000000d9e0d7209 */ /* 0x000fe20007810000 */
[----:B------:R-:W2:Y:S01]  /*ee50*/  MUFU.EX2 R156, R156 ;  /* 0x0000009c009c7308 */ /* 0x000ea20000000800 */
[----:B----4-:R-:W-:Y:S01]  /*ee60*/  FFMA.FTZ R0, R168, R0, R152 ;  /* 0x00000000a8007223 */ /* 0x010fe20000010098 */
[-C--:B------:R-:W-:Y:S01]  /*ee70*/  FMUL.FTZ R32, R32, R168.reuse ;  /* 0x000000a820207220 */ /* 0x080fe20000410000 */
        /* <DEDUP_REMOVED lines=15> */
[----:B--2---:R-:W-:Y:S01]  /*ef70*/  FADD.FTZ R0, R156, R0 ;  /* 0x000000009c007221 */ /* 0x004fe20000010000 */
[-C--:B------:R-:W-:Y:S01]  /*ef80*/  FMUL.FTZ R48, R48, R168.reuse ;  /* 0x000000a830307220 */ /* 0x080fe20000410000 */
[----:B------:R-:W-:Y:S01]  /*ef90*/  FMNMX.FTZ R13, R167, R13, !PT ;  /* 0x0000000da70d7209 */ /* 0x000fe20007810000 */
[-C--:B------:R-:W-:Y:S01]  /*efa0*/  FMUL.FTZ R49, R49, R168.reuse ;  /* 0x000000a831317220 */ /* 0x080fe20000410000 */
[-C--:B------:R-:W-:Y:S01]  /*efb0*/  FMUL.FTZ R52, R52, R168.reuse ;  /* 0x000000a834347220 */ /* 0x080fe20000410000 */
[-C--:B------:R-:W-:Y:S01]  /*efc0*/  FMUL.FTZ R53, R53, R168.reuse ;  /* 0x000000a835357220 */ /* 0x080fe20000410000 */
[----:B------:R-:W-:Y:S01]  /*efd0*/  FMNMX.FTZ R13, R170, R13, !PT ;  /* 0x0000000daa0d7209 */ /* 0x000fe20007810000 */
[----:B------:R-:W-:Y:S01]  /*efe0*/  MUFU.EX2 R164, R164 ;  /* 0x000000a400a47308 */ /* 0x000fe20000000800 */
[----:B----4-:R-:W-:Y:S01]  /*eff0*/  FADD.FTZ R0, R157, R0 ;  /* 0x000000009d007221 */ /* 0x010fe20000010000 */
        /* <DEDUP_REMOVED lines=90> */
[-C--:B------:R-:W-:Y:S01]  /*f5a0*/  FMUL.FTZ R38, R38, R21.reuse ;  /* 0x0000001526267220 */ /* 0x080fe20000410000 */
[-C--:B--2---:R-:W-:Y:S01]  /*f5b0*/  FMUL.FTZ R200, R13, R12.reuse ;  /* 0x0000000c0dc87220 */ /* 0x084fe20000410000 */
[-C--:B------:R-:W-:Y:S01]  /*f5c0*/  FMUL.FTZ R39, R39, R21.reuse ;  /* 0x0000001527277220 */ /* 0x080fe20000410000 */
[-C--:B------:R-:W-:Y:S01]  /*f5d0*/  FMUL.FTZ R42, R42, R21.reuse ;  /* 0x000000152a2a7220 */ /* 0x080fe20000410000 */
[-C--:B------:R-:W-:Y:S01]  /*f5e0*/  FMUL.FTZ R43, R43, R21.reuse ;  /* 0x000000152b2b7220 */ /* 0x080fe20000410000 */
        /* <DEDUP_REMOVED lines=27> */
[----:B------:R-:W-:Y:S01]  /*f7a0*/  FMUL.FTZ R54, R54, R21 ;  /* 0x0000001536367220 */ /* 0x000fe20000410000 */
        /* <DEDUP_REMOVED lines=97> */
.L_x_4629:
[----:B------:R2:W4:Y:S01]  /*fdc0*/  SYNCS.PHASECHK.TRANS64.TRYWAIT P1, [R198+URZ+0x28c50], R20 ;  /* 0x028c5014c60075a7 */ /* 0x000522000802017f */
[----:B------:R-:W-:Y:S05]  /*fdd0*/  @!P0 BRA `(.L_x_4630) ;  /* 0x0000000000048947 */ /* 0x000fea0003800000 */
[----:B------:R-:W-:Y:S01]  /*fde0*/  BPT.TRAP 0x1 ;  /* 0x000000040000795c */ /* 0x000fe20000300000 */
.L_x_4630:
[----:B------:R-:W-:Y:S04]  /*fdf0*/  BSSY B1, `(.L_x_4631) ;  /* 0x0000004000017945 */ /* 0x000fe80003800000 */
[----:B----4-:R-:W-:Y:S05]  /*fe00*/  @P1 BRA `(.L_x_4632) ;  /* 0x0000000000081947 */ /* 0x010fea0003800000 */
[----:B------:R-:W4:Y:S02]  /*fe10*/  SYNCS.PHASECHK.TRANS64.TRYWAIT P1, [R198+URZ+0x28c50], R20 ;  /* 0x028c5014c60075a7 */ /* 0x000f24000802017f */
[----:B----4-:R-:W-:Y:S05]  /*fe20*/  @!P1 BRA `(.L_x_4633) ;  /* 0x000000f000349947 */ /* 0x010fea0003800000 */
.L_x_4632:
[----:B------:R-:W-:Y:S05]  /*fe30*/  BSYNC B1 ;  /* 0x0000000000017941 */ /* 0x000fea0003800000 */
.L_x_4631:
        /* <DEDUP_REMOVED lines=40> */
.L_x_4634:
        /* <DEDUP_REMOVED lines=9> */
.L_x_4622:
[----:B------:R-:W-:Y:S05]  /*10150*/  BSYNC B0 ;  /* 0x0000000000007941 */ /* 0x000fea0003800000 */
.L_x_4621:
[----:B------:R-:W2:Y:S01]  /*10160*/  LDL.LU R20, [R1+0x4c] ;  /* 0x00004c0001147983 */ /* 0x000ea20000300800 */
        /* <DEDUP_REMOVED lines=168> */
.L_x_4545:
[----:B------:R-:W-:Y:S05]  /*10bf0*/  BSYNC B7 ;  /* 0x0000000000077941 */ /* 0x000fea0003800000 */
.L_x_4541:
[----:B------:R-:W2:Y:S08]  /*10c00*/  S2UR UR4, SR_CgaCtaId ;  /* 0x00000000000479c3 */ /* 0x000eb00000008800 */
[----:B------:R-:W-:Y:S01]  /*10c10*/  BAR.SYNC.DEFER_BLOCKING 0x5, 0x180 ;  /* 0x0146000000007b1d */ /* 0x000fe20000010000 */
[----:B------:R-:W-:-:S05]  /*10c20*/  MOV R2, 0x400 ;  /* 0x0000040000027802 */ /* 0x000fca0000000f00 */
[----:B------:R-:W-:Y:S01]  /*10c30*/  BSSY B0, `(.L_x_4636) ;  /* 0x00004f4000007945 */ /* 0x000fe20003800000 */
[----:B--2---:R-:W-:-:S05]  /*10c40*/  IMAD.U32 R187, RZ, RZ, UR4 ;  /* 0x00000004ffbb7e24 */ /* 0x004fca000f8e00ff */
[----:B------:R-:W-:-:S05]  /*10c50*/  LEA R2, R187, R2, 0x18 ;  /* 0x00000002bb027211 */ /* 0x000fca00078ec0ff */
[----:B------:R2:W3:Y:S01]  /*10c60*/  LDS.128 R4, [R2+0x28cd0] ;  /* 0x028cd00002047984 */ /* 0x0004e20000000c00 */
[----:B------:R-:W-:Y:S06]  /*10c70*/  BAR.ARV 0x4, 0x180 ;  /* 0x0106000000007b1d */ /* 0x000fec0000002000 */
[----:B------:R-:W-:Y:S05]  /*10c80*/  @P0 BRA `(.L_x_4637) ;  /* 0x0000003c00ac0947 */ /* 0x000fea0003800000 */
[----:B------:R-:W1:Y:S01]  /*10c90*/  LDL R3, [R1+0x60] ;  /* 0x0000600001037983 */ /* 0x000e620000100800 */
[----:B------:R-:W2:Y:S01]  /*10ca0*/  S2R R0, SR_SWINHI ;  /* 0x0000000000007919 */ /* 0x000ea20000002f00 */
[----:B----4-:R-:W-:Y:S01]  /*10cb0*/  F2FP.BF16.F32.PACK_AB R10, R29, R28 ;  /* 0x0000001c1d0a723e */ /* 0x010fe200000010ff */
[----:B------:R-:W-:Y:S01]  /*10cc0*/  ULDC.64 UR6, c[0x0][0xc00] ;  /* 0x0003000000067ab9 */ /* 0x000fe20000000a00 */
[----:B------:R-:W-:Y:S01]  /*10cd0*/  F2FP.BF16.F32.PACK_AB R11, R31, R30 ;  /* 0x0000001e1f0b723e */ /* 0x000fe200000010ff */
[----:B------:R-:W4:Y:S01]  /*10ce0*/  LDL.LU R157, [R1+0x40] ;  /* 0x00004000019d7983 */ /* 0x000f220000300800 */
[----:B0-----:R-:W-:Y:S01]  /*10cf0*/  F2FP.BF16.F32.PACK_AB R12, R33, R32 ;  /* 0x00000020210c723e */ /* 0x001fe200000010ff */
[----:B------:R-:W-:Y:S01]  /*10d00*/  ULDC.64 UR4, c[0x0][0xc08] ;  /* 0x0003020000047ab9 */ /* 0x000fe20000000a00 */
[----:B------:R-:W-:Y:S01]  /*10d10*/  F2FP.BF16.F32.PACK_AB R13, R35, R34 ;  /* 0x00000022230d723e */ /* 0x000fe200000010ff */
[----:B------:R-:W3:Y:S01]  /*10d20*/  LDL.LU R156, [R1+0x44] ;  /* 0x00004400019c7983 */ /* 0x000ee20000300800 */
[----:B-----5:R-:W-:-:S02]  /*10d30*/  MOV R152, R2 ;  /* 0x0000000200987202 */ /* 0x020fc40000000f00 */
[----:B--2---:R-:W-:Y:S02]  /*10d40*/  MOV R153, R0 ;  /* 0x0000000000997202 */ /* 0x004fe40000000f00 */
[----:B------:R-:W-:Y:S02]  /*10d50*/  F2FP.BF16.F32.PACK_AB R14, R37, R36 ;  /* 0x00000024250e723e */ /* 0x000fe400000010ff */
[----:B------:R-:W-:Y:S01]  /*10d60*/  F2FP.BF16.F32.PACK_AB R15, R39, R38 ;  /* 0x00000026270f723e */ /* 0x000fe200000010ff */
[----:B------:R-:W-:Y:S01]  /*10d70*/  BAR.SYNC.DEFER_BLOCKING 0x1, 0x100 ;  /* 0x0044000000007b1d */ /* 0x000fe20000010000 */
[----:B-1----:R-:W-:-:S03]  /*10d80*/  IMAD.WIDE R20, R3, 0x2, R152 ;  /* 0x0000000203147825 */ /* 0x002fc600078e0298 */
        /* <DEDUP_REMOVED lines=164> */
[----:B----4-:R-:W-:Y:S02]  /*117d0*/  IADD3 R8, P0, R157, UR6, RZ ;  /* 0x000000069d087c10 */ /* 0x010fe4000ff1e0ff */
[----:B------:R-:W-:Y:S02]  /*117e0*/  MOV R20, R20 ;  /* 0x0000001400147202 */ /* 0x000fe40000000f00 */
[----:B------:R-:W-:Y:S02]  /*117f0*/  F2FP.BF16.F32.PACK_AB R13, R147, R146 ;  /* 0x00000092930d723e */ /* 0x000fe400000010ff */
[----:B------:R-:W-:Y:S02]  /*11800*/  F2FP.BF16.F32.PACK_AB R14, R149, R148 ;  /* 0x00000094950e723e */ /* 0x000fe400000010ff */
[----:B------:R-:W-:-:S02]  /*11810*/  F2FP.BF16.F32.PACK_AB R15, R151, R150 ;  /* 0x00000096970f723e */ /* 0x000fc400000010ff */
[----:B---3--:R-:W-:Y:S02]  /*11820*/  IADD3.X R9, R156, UR7, RZ, P0, !PT ;  /* 0x000000079c097c10 */ /* 0x008fe400087fe4ff */
[----:B------:R-:W-:Y:S01]  /*11830*/  ISETP.NE.U32.AND P0, PT, RZ, UR4, PT ;  /* 0x00000004ff007c0c */ /* 0x000fe2000bf05070 */
[----:B------:R0:W-:Y:S01]  /*11840*/  STSM.16.M88.4 [R20], R12 ;  /* 0x0000000c14007844 */ /* 0x0001e20000000200 */
[----:B------:R-:W-:Y:S02]  /*11850*/  BAR.SYNC.DEFER_BLOCKING 0x1, 0x100 ;  /* 0x0044000000007b1d */ /* 0x000fe40000010000 */
[----:B------:R-:W-:Y:S02]  /*11860*/  ISETP.NE.AND.EX P0, PT, RZ, UR5, PT, P0 ;  /* 0x00000005ff007c0c */ /* 0x000fe4000bf05300 */
[----:B------:R-:W-:-:S04]  /*11870*/  ISETP.NE.U32.AND P1, PT, RZ, UR6, PT ;  /* 0x00000006ff007c0c */ /* 0x000fc8000bf25070 */
[----:B------:R-:W-:Y:S01]  /*11880*/  ISETP.NE.AND.EX P1, PT, RZ, UR7, PT, P1 ;  /* 0x00000007ff007c0c */ /* 0x000fe2000bf25310 */
[----:B------:R-:W-:-:S06]  /*11890*/  IMAD.MOV.U32 R4, RZ, RZ, RZ ;  /* 0x000000ffff047224 */ /* 0x000fcc00078e00ff */
[----:B------:R-:W-:Y:S01]  /*118a0*/  @P0 IADD3 R10, P2, R157, UR4, RZ ;  /* 0x000000049d0a0c10 */ /* 0x000fe2000ff5e0ff */
        /* <DEDUP_REMOVED lines=10> */
.L_x_4638:
[----:B------:R-:W2:Y:S01]  /*11950*/  LDL R0, [R1+0x54] ;  /* 0x0000540001007983 */ /* 0x000ea20000100800 */
[----:B------:R-:W-:-:S03]  /*11960*/  ULDC UR4, c[0x0][0xad4] ;  /* 0x0002b50000047ab9 */ /* 0x000fc60000000800 */
[----:B0-----:R-:W3:Y:S04]  /*11970*/  LDL.LU R8, [R1+0x38] ;  /* 0x0000380001087983 */ /* 0x001ee80000300800 */
[----:B------:R0:W5:Y:S02]  /*11980*/  LDL R158, [R1+0x3c] ;  /* 0x00003c00019e7983 */ /* 0x0001640000100800 */
[----:B-----5:R-:W-:Y:S02]  /*11990*/  SHF.R.S32.HI R20, RZ, 0x1f, R4 ;  /* 0x0000001fff147819 */ /* 0x020fe40000011404 */
[----:B--2---:R-:W1:Y:S01]  /*119a0*/  SHFL.IDX PT, R0, R0, RZ, 0x1f ;  /* 0x00001fff00007589 */ /* 0x004e6200000e0000 */
[----:B---3--:R-:W-:Y:S02]  /*119b0*/  ISETP.NE.AND P1, PT, R8, RZ, PT ;  /* 0x000000ff0800720c */ /* 0x008fe40003f25270 */
[----:B-1----:R-:W-:-:S02]  /*119c0*/  ISETP.NE.AND P0, PT, R0, RZ, PT ;  /* 0x000000ff0000720c */ /* 0x002fc40003f05270 */
[----:B------:R-:W-:-:S11]  /*119d0*/  SEL R0, R8, UR4, P1 ;  /* 0x0000000408007c07 */ /* 0x000fd60008800000 */
[----:B0-----:R-:W-:Y:S05]  /*119e0*/  @P0 BRA `(.L_x_4639) ;  /* 0x0000000000fc0947 */ /* 0x001fea0003800000 */
[----:B------:R-:W2:Y:S01]  /*119f0*/  LDL.LU R13, [R1+0x50] ;  /* 0x00005000010d7983 */ /* 0x000ea20000300800 */
[----:B------:R-:W-:Y:S01]  /*11a00*/  IMAD.MOV.U32 R12, RZ, RZ, 0x9b8 ;  /* 0x000009b8ff0c7424 */ /* 0x000fe200078e00ff */
[----:B------:R-:W-:Y:S01]  /*11a10*/  ISETP.GT.AND P1, PT, R0, 0x1, PT ;  /* 0x000000010000780c */ /* 0x000fe20003f24270 */
[----:B------:R-:W0:Y:S01]  /*11a20*/  LDC R157, c[0x0][0xbe8] ;  /* 0x0002fa00ff9d7b82 */ /* 0x000e220000000800 */
[----:B------:R-:W3:Y:S01]  /*11a30*/  LDL R156, [R1+0x48] ;  /* 0x00004800019c7983 */ /* 0x000ee20000100800 */
[----:B------:R-:W-:Y:S02]  /*11a40*/  ISETP.NE.U32.AND P0, PT, RZ, UR6, PT ;  /* 0x00000006ff007c0c */ /* 0x000fe4000bf05070 */
[----:B------:R-:W-:Y:S01]  /*11a50*/  SEL R12, R12, 0x978, P1 ;  /* 0x000009780c0c7807 */ /* 0x000fe20000800000 */
[----:B------:R-:W4:Y:S01]  /*11a60*/  LDL R159, [R1+0x5c] ;  /* 0x00005c00019f7983 */ /* 0x000f220000100800 */
[----:B------:R-:W-:Y:S02]  /*11a70*/  ISETP.NE.AND.EX P0, PT, RZ, UR7, PT, P0 ;  /* 0x00000007ff007c0c */ /* 0x000fe4000bf05300 */
[----:B------:R-:W1:Y:S02]  /*11a80*/  LDC.64 R10, c[0x0][R12+0x220] ;  /* 0x000088000c0a7b82 */ /* 0x000e640000000a00 */
[----:B------:R-:W-:-:S06]  /*11a90*/  SEL R14, R158, RZ, !P0 ;  /* 0x000000ff9e0e7207 */ /* 0x000fcc0004000000 */
[----:B------:R-:W5:Y:S01]  /*11aa0*/  LDC.64 R8, c[0x0][R12+0x218] ;  /* 0x000086000c087b82 */ /* 0x000f620000000a00 */
[----:B------:R-:W-:Y:S02]  /*11ab0*/  IMAD.IADD R21, R208, 0x1, R199 ;  /* 0x00000001d0157824 */ /* 0x000fe400078e02c7 */
[----:B-1----:R-:W-:Y:S01]  /*11ac0*/  IMAD R11, R11, R14, RZ ;  /* 0x0000000e0b0b7224 */ /* 0x002fe200078e02ff */
[----:B--2---:R-:W-:Y:S02]  /*11ad0*/  SEL R13, R13, RZ, !P0 ;  /* 0x000000ff0d0d7207 */ /* 0x004fe40004000000 */
[----:B0-----:R-:W-:-:S03]  /*11ae0*/  ISETP.NE.AND P0, PT, R157, 0x1, PT ;  /* 0x000000019d00780c */ /* 0x001fc60003f05270 */
[C---:B------:R-:W-:Y:S02]  /*11af0*/  IMAD R13, R10.reuse, R13, R11 ;  /* 0x0000000d0a0d7224 */ /* 0x040fe400078e020b */
[----:B------:R-:W-:-:S04]  /*11b00*/  IMAD.WIDE.U32 R10, R10, R14, RZ ;  /* 0x0000000e0a0a7225 */ /* 0x000fc800078e00ff */
[-C--:B-----5:R-:W-:Y:S02]  /*11b10*/  IMAD R14, R9, R185.reuse, RZ ;  /* 0x000000b9090e7224 */ /* 0x0a0fe400078e02ff */
[----:B------:R-:W-:-:S04]  /*11b20*/  IMAD.WIDE.U32 R8, R8, R185, RZ ;  /* 0x000000b908087225 */ /* 0x000fc800078e00ff */
[----:B------:R-:W-:Y:S02]  /*11b30*/  IMAD.IADD R14, R9, 0x1, R14 ;  /* 0x00000001090e7824 */ /* 0x000fe400078e020e */
[----:B------:R-:W0:Y:S01]  /*11b40*/  @P0 LDC R9, c[0x0][0xbec] ;  /* 0x0002fb00ff090b82 */ /* 0x000e220000000800 */
[----:B------:R-:W-:-:S07]  /*11b50*/  IADD3 R15, P2, P3, R10, R8, R4 ;  /* 0x000000080a0f7210 */ /* 0x000fce0007b5e004 */
[----:B------:R-:W1:Y:S01]  /*11b60*/  @P0 LDC R8, c[0x0][0xbf0] ;  /* 0x0002fc00ff080b82 */ /* 0x000e620000000800 */
[----:B------:R-:W-:-:S05]  /*11b70*/  IMAD.IADD R13, R11, 0x1, R13 ;  /* 0x000000010b0d7824 */ /* 0x000fca00078e020d */
[----:B------:R-:W-:Y:S01]  /*11b80*/  IADD3.X R13, R13, R14, R20, P2, P3 ;  /* 0x0000000e0d0d7210 */ /* 0x000fe200017e6414 */
[----:B------:R-:W-:Y:S02]  /*11b90*/  IMAD.MOV.U32 R14, RZ, RZ, R21 ;  /* 0x000000ffff0e7224 */ /* 0x000fe400078e0015 */
[----:B0-----:R-:W-:-:S05]  /*11ba0*/  @P0 IMAD.HI.U32 R9, R21, R9, RZ ;  /* 0x0000000915090227 */ /* 0x001fca00078e00ff */
[----:B-1----:R-:W-:Y:S02]  /*11bb0*/  @P0 SHF.R.U32.HI R14, RZ, R8, R9 ;  /* 0x00000008ff0e0219 */ /* 0x002fe40000011609 */
[----:B------:R-:W0:Y:S01]  /*11bc0*/  LDC.64 R8, c[0x0][R12+0x228] ;  /* 0x00008a000c087b82 */ /* 0x000e220000000a00 */
[----:B---3--:R-:W-:-:S05]  /*11bd0*/  SEL R156, R156, RZ, P1 ;  /* 0x000000ff9c9c7207 */ /* 0x008fca0000800000 */
        /* <DEDUP_REMOVED lines=17> */
[----:B------:R-:W-:Y:S01]  /*11cf0*/  IMAD.IADD R13, R191, 0x1, R199 ;  /* 0x00000001bf0d7824 */ /* 0x000fe200078e02c7 */
[----:B0-----:R-:W-:Y:S01]  /*11d00*/  LEA R11, P0, R10, R8, 0x2 ;  /* 0x000000080a0b7211 */ /* 0x001fe200078010ff */
[----:B----4-:R-:W-:-:S03]  /*11d10*/  IMAD.MOV R8, RZ, RZ, -R159 ;  /* 0x000000ffff087224 */ /* 0x010fc600078e0a9f */
        /* <DEDUP_REMOVED lines=12> */
.L_x_4639:
[----:B------:R-:W-:Y:S02]  /*11de0*/  ISETP.GT.AND P1, PT, R0, 0x1, PT ;  /* 0x000000010000780c */ /* 0x000fe40003f24270 */
[----:B------:R-:W-:-:S04]  /*11df0*/  ISETP.NE.U32.AND P0, PT, RZ, UR6, PT ;  /* 0x00000006ff007c0c */ /* 0x000fc8000bf05070 */
[----:B------:R-:W-:-:S04]  /*11e00*/  ISETP.NE.AND.EX P0, PT, RZ, UR7, PT, P0 ;  /* 0x00000007ff007c0c */ /* 0x000fc8000bf05300 */
[----:B------:R-:W-:-:S03]  /*11e10*/  SEL R0, R158, RZ, !P0 ;  /* 0x000000ff9e007207 */ /* 0x000fc60004000000 */
[----:B------:R-:W-:Y:S06]  /*11e20*/  @P1 BRA `(.L_x_4640) ;  /* 0x0000001000601947 */ /* 0x000fec0003800000 */
[----:B------:R-:W1:Y:S01]  /*11e30*/  S2R R82, SR_TID.X ;  /* 0x0000000000527919 */ /* 0x000e620000002100 */
[----:B------:R-:W2:Y:S01]  /*11e40*/  LDC R84, c[0x0][0xbe8] ;  /* 0x0002fa00ff547b82 */ /* 0x000ea20000000800 */
[----:B------:R-:W-:Y:S01]  /*11e50*/  ULDC.64 UR4, c[0x0][0xaa0] ;  /* 0x0002a80000047ab9 */ /* 0x000fe20000000a00 */
[----:B-1----:R-:W-:-:S05]  /*11e60*/  VIADD R82, R82, 0xffffff80 ;  /* 0xffffff8052527836 */ /* 0x002fca0000000000 */
[----:B------:R-:W-:-:S04]  /*11e70*/  SHF.R.S32.HI R81, RZ, 0x1f, R82 ;  /* 0x0000001fff517819 */ /* 0x000fc80000011452 */
[----:B------:R-:W-:-:S04]  /*11e80*/  LEA.HI R81, R81, R82, RZ, 0x3 ;  /* 0x0000005251517211 */ /* 0x000fc800078f18ff */
[----:B------:R-:W-:-:S05]  /*11e90*/  SHF.R.S32.HI R80, RZ, 0x3, R81 ;  /* 0x00000003ff507819 */ /* 0x000fca0000011451 */
[----:B0-----:R-:W-:-:S04]  /*11ea0*/  IMAD R9, R80, 0x40, R193 ;  /* 0x0000004050097824 */ /* 0x001fc800078e02c1 */
[----:B------:R-:W-:-:S03]  /*11eb0*/  IMAD.WIDE R152, R9, 0x2, R152 ;  /* 0x0000000209987825 */ /* 0x000fc600078e0298 */
[----:B------:R-:W-:Y:S01]  /*11ec0*/  IADD3 R37, P0, R152, 0x5000, RZ ;  /* 0x0000500098257810 */ /* 0x000fe20007f1e0ff */
        /* <DEDUP_REMOVED lines=11> */
[----:B------:R-:W-:Y:S01]  /*11f80*/  IADD3 R13, P3, R152, 0x1000, RZ ;  /* 0x00001000980d7810 */ /* 0x000fe20007f7e0ff */
[----:B------:R-:W-:Y:S01]  /*11f90*/  ULDC.64 UR4, c[0x0][0xae8] ;  /* 0x0002ba0000047ab9 */ /* 0x000fe20000000a00 */
[----:B------:R-:W-:Y:S01]  /*11fa0*/  LOP3.LUT R64, R65, 0x380, RZ, 0xc0, !PT ;  /* 0x0000038041407812 */ /* 0x000fe200078ec0ff */
[----:B------:R-:W-:Y:S01]  /*11fb0*/  IMAD.IADD R87, R82, 0x1, -R81 ;  /* 0x0000000152577824 */ /* 0x000fe200078e0a51 */
[----:B------:R-:W-:Y:S01]  /*11fc0*/  SHF.R.U64 R40, R40, 0x3, RZ ;  /* 0x0000000328287819 */ /* 0x000fe200000012ff */
[----:B------:R-:W-:Y:S01]  /*11fd0*/  VIADD R166, R193, 0x40 ;  /* 0x00000040c1a67836 */ /* 0x000fe20000000000 */
[----:B------:R-:W-:Y:S01]  /*11fe0*/  SHF.R.U64 R64, R64, 0x3, RZ ;  /* 0x0000000340407819 */ /* 0x000fe200000012ff */
[----:B------:R-:W-:Y:S01]  /*11ff0*/  IMAD.IADD R21, R21, 0x1, R83 ;  /* 0x0000000115157824 */ /* 0x000fe200078e0253 */
[----:B------:R-:W-:Y:S01]  /*12000*/  IADD3 R45, P2, R152, 0x7000, RZ ;  /* 0x00007000982d7810 */ /* 0x000fe20007f5e0ff */
[----:B------:R-:W-:Y:S01]  /*12010*/  VIADD R164, R193, 0x80 ;  /* 0x00000080c1a47836 */ /* 0x000fe20000000000 */
[----:B------:R-:W-:Y:S01]  /*12020*/  LOP3.LUT R64, R64, R65, RZ, 0x3c, !PT ;  /* 0x0000004140407212 */ /* 0x000fe200078e3cff */
[----:B------:R-:W-:Y:S01]  /*12030*/  IMAD.X R65, RZ, RZ, R153, P0 ;  /* 0x000000ffff417224 */ /* 0x000fe200000e0699 */
[----:B--2---:R-:W-:Y:S01]  /*12040*/  ISETP.NE.AND P0, PT, R84, 0x1, PT ;  /* 0x000000015400780c */ /* 0x004fe20003f05270 */
[----:B------:R-:W-:Y:S01]  /*12050*/  IMAD R4, R87, 0x20, R80 ;  /* 0x0000002057047824 */ /* 0x000fe200078e0250 */
[----:B------:R-:W-:Y:S01]  /*12060*/  LOP3.LUT R12, R13, 0x380, RZ, 0xc0, !PT ;  /* 0x000003800d0c7812 */ /* 0x000fe200078ec0ff */
[----:B------:R-:W-:Y:S01]  /*12070*/  IMAD.WIDE.U32 R20, R185, UR4, R20 ;  /* 0x00000004b9147c25 */ /* 0x000fe2000f8e0014 */
[----:B------:R-:W-:Y:S01]  /*12080*/  SHF.R.S32.HI R81, RZ, 0x1f, R0 ;  /* 0x0000001fff517819 */ /* 0x000fe20000011400 */
[----:B------:R-:W5:Y:S01]  /*12090*/  LD.E.128 R36, desc[UR42][R36.64] ;  /* 0x0000002a24247980 */ /* 0x000f62000c101d00 */
[----:B------:R-:W-:-:S02]  /*120a0*/  LOP3.LUT R40, R40, R41, RZ, 0x3c, !PT ;  /* 0x0000002928287212 */ /* 0x000fc400078e3cff */
[----:B------:R-:W-:Y:S01]  /*120b0*/  LOP3.LUT R44, R45, 0x380, RZ, 0xc0, !PT ;  /* 0x000003802d2c7812 */ /* 0x000fe200078ec0ff */
[C---:B------:R-:W-:Y:S01]  /*120c0*/  VIADD R162, R193.reuse, 0xc0 ;  /* 0x000000c0c1a27836 */ /* 0x040fe20000000000 */
[----:B------:R-:W-:Y:S01]  /*120d0*/  SHF.R.U64 R12, R12, 0x3, RZ ;  /* 0x000000030c0c7819 */ /* 0x000fe200000012ff */
[----:B------:R-:W-:Y:S01]  /*120e0*/  VIADD R160, R193, 0x100 ;  /* 0x00000100c1a07836 */ /* 0x000fe20000000000 */
[----:B------:R-:W-:Y:S01]  /*120f0*/  SHF.R.U64 R44, R44, 0x3, RZ ;  /* 0x000000032c2c7819 */ /* 0x000fe200000012ff */
[----:B------:R-:W0:Y:S01]  /*12100*/  @P0 LDC R83, c[0x0][0xbec] ;  /* 0x0002fb00ff530b82 */ /* 0x000e220000000800 */
[----:B------:R-:W-:Y:S01]  /*12110*/  IMAD.IADD R82, R199, 0x1, R4 ;  /* 0x00000001c7527824 */ /* 0x000fe200078e0204 */
[----:B------:R-:W-:Y:S01]  /*12120*/  LOP3.LUT R12, R12, R13, RZ, 0x3c, !PT ;  /* 0x0000000d0c0c7212 */ /* 0x000fe200078e3cff */
[----:B------:R-:W-:Y:S01]  /*12130*/  VIADD R158, R193, 0x140 ;  /* 0x00000140c19e7836 */ /* 0x000fe20000000000 */
[C---:B------:R-:W-:Y:S01]  /*12140*/  IADD3 R25, P4, R152.reuse, 0x2000, RZ ;  /* 0x0000200098197810 */ /* 0x040fe20007f9e0ff */
[----:B------:R-:W5:Y:S01]  /*12150*/  LD.E.128 R64, desc[UR42][R64.64] ;  /* 0x0000002a40407980 */ /* 0x000f62000c101d00 */
[----:B------:R-:W-:-:S02]  /*12160*/  IADD3 R29, P5, R152, 0x3000, RZ ;  /* 0x00003000981d7810 */ /* 0x000fc40007fbe0ff */
[----:B------:R-:W1:Y:S01]  /*12170*/  @P0 LDC R85, c[0x0][0xbf0] ;  /* 0x0002fc00ff550b82 */ /* 0x000e620000000800 */
[----:B------:R-:W-:Y:S01]  /*12180*/  IMAD R21, R185, UR5, R21 ;  /* 0x00000005b9157c24 */ /* 0x000fe2000f8e0215 */
[----:B------:R-:W-:Y:S01]  /*12190*/  ULDC.64 UR4, c[0x0][0xaf0] ;  /* 0x0002bc0000047ab9 */ /* 0x000fe20000000a00 */
[--C-:B------:R-:W-:Y:S01]  /*121a0*/  IMAD.X R41, RZ, RZ, R153.reuse, P1 ;  /* 0x000000ffff297224 */ /* 0x100fe200008e0699 */
[C---:B------:R-:W-:Y:S02]  /*121b0*/  IADD3 R69, P1, R152.reuse, 0xd000, RZ ;  /* 0x0000d00098457810 */ /* 0x040fe40007f3e0ff */
[C---:B------:R-:W-:Y:S02]  /*121c0*/  IADD3 R33, P6, R152.reuse, 0x4000, RZ ;  /* 0x0000400098217810 */ /* 0x040fe40007fde0ff */
[----:B------:R-:W2:Y:S01]  /*121d0*/  LDC R4, c[0x0][0xac8] ;  /* 0x0002b200ff047b82 */ /* 0x000ea20000000800 */
[----:B------:R-:W-:Y:S01]  /*121e0*/  IMAD R81, R81, UR4, RZ ;  /* 0x0000000451517c24 */ /* 0x000fe2000f8e02ff */
[----:B------:R-:W-:Y:S01]  /*121f0*/  LOP3.LUT R68, R69, 0x380, RZ, 0xc0, !PT ;  /* 0x0000038045447812 */ /* 0x000fe200078ec0ff */
[----:B------:R-:W-:Y:S01]  /*12200*/  IMAD.X R13, RZ, RZ, R153, P3 ;  /* 0x000000ffff0d7224 */ /* 0x000fe200018e0699 */
[----:B------:R-:W-:Y:S01]  /*12210*/  IADD3 R49, P3, R152, 0x8000, RZ ;  /* 0x0000800098317810 */ /* 0x000fe20007f7e0ff */
[----:B------:R-:W-:Y:S01]  /*12220*/  IMAD R81, R0, UR5, R81 ;  /* 0x0000000500517c24 */ /* 0x000fe2000f8e0251 */
[----:B------:R-:W-:Y:S01]  /*12230*/  LOP3.LUT R44, R44, R45, RZ, 0x3c, !PT ;  /* 0x0000002d2c2c7212 */ /* 0x000fe200078e3cff */
[----:B------:R-:W-:Y:S01]  /*12240*/  IMAD.WIDE.U32 R20, R0, UR4, R20 ;  /* 0x0000000400147c25 */ /* 0x000fe2000f8e0014 */
[----:B------:R-:W-:Y:S01]  /*12250*/  LOP3.LUT R24, R25, 0x380, RZ, 0xc0, !PT ;  /* 0x0000038019187812 */ /* 0x000fe200078ec0ff */
[----:B------:R-:W-:Y:S01]  /*12260*/  ULDC.64 UR4, c[0x0][0xae0] ;  /* 0x0002b80000047ab9 */ /* 0x000fe20000000a00 */
[----:B------:R-:W-:Y:S01]  /*12270*/  LOP3.LUT R28, R29, 0x380, RZ, 0xc0, !PT ;  /* 0x000003801d1c7812 */ /* 0x000fe200078ec0ff */
[----:B0-----:R-:W-:Y:S01]  /*12280*/  @P0 IMAD.HI.U32 R0, R82, R83, RZ ;  /* 0x0000005352000227 */ /* 0x001fe200078e00ff */
[----:B------:R-:W-:Y:S01]  /*12290*/  LOP3.LUT R32, R33, 0x380, RZ, 0xc0, !PT ;  /* 0x0000038021207812 */ /* 0x000fe200078ec0ff */
[----:B------:R-:W5:Y:S01]  /*122a0*/  LD.E.128 R12, desc[UR42][R12.64] ;  /* 0x0000002a0c0c7980 */ /* 0x000f62000c101d00 */
[----:B------:R-:W-:Y:S01]  /*122b0*/  SHF.R.U64 R68, R68, 0x3, RZ ;  /* 0x0000000344447819 */ /* 0x000fe200000012ff */
[----:B------:R-:W-:Y:S01]  /*122c0*/  IMAD.X R45, RZ, RZ, R153, P2 ;  /* 0x000000ffff2d7224 */ /* 0x000fe200010e0699 */
[----:B------:R-:W-:Y:S01]  /*122d0*/  IADD3 R73, P2, R152, 0xe000, RZ ;  /* 0x0000e00098497810 */ /* 0x000fe20007f5e0ff */
[----:B------:R-:W-:Y:S01]  /*122e0*/  IMAD.MOV.U32 R83, RZ, RZ, R82 ;  /* 0x000000ffff537224 */ /* 0x000fe200078e0052 */
[----:B------:R-:W-:Y:S01]  /*122f0*/  LOP3.LUT R48, R49, 0x380, RZ, 0xc0, !PT ;  /* 0x0000038031307812 */ /* 0x000fe200078ec0ff */
[----:B------:R-:W-:Y:S01]  /*12300*/  IMAD.IADD R199, R80, 0x1, R199 ;  /* 0x0000000150c77824 */ /* 0x000fe200078e02c7 */
[----:B-1----:R-:W-:Y:S01]  /*12310*/  @P0 SHF.R.U32.HI R83, RZ, R85, R0 ;  /* 0x00000055ff530219 */ /* 0x002fe20000011600 */
[----:B------:R-:W-:Y:S01]  /*12320*/  IMAD.IADD R21, R21, 0x1, R81 ;  /* 0x0000000115157824 */ /* 0x000fe200078e0251 */
[----:B------:R-:W-:Y:S01]  /*12330*/  SHF.R.U64 R24, R24, 0x3, RZ ;  /* 0x0000000318187819 */ /* 0x000fe200000012ff */
[----:B------:R-:W5:Y:S01]  /*12340*/  LD.E.128 R40, desc[UR42][R40.64] ;  /* 0x0000002a28287980 */ /* 0x000f62000c101d00 */
[----:B------:R-:W-:-:S02]  /*12350*/  SHF.R.U64 R28, R28, 0x3, RZ ;  /* 0x000000031c1c7819 */ /* 0x000fc400000012ff */
[----:B------:R-:W-:Y:S01]  /*12360*/  SHF.R.U64 R32, R32, 0x3, RZ ;  /* 0x0000000320207819 */ /* 0x000fe200000012ff */
[----:B------:R-:W5:Y:S01]  /*12370*/  LD.E.128 R44, desc[UR42][R44.64] ;  /* 0x0000002a2c2c7980 */ /* 0x000f62000c101d00 */
        /* <DEDUP_REMOVED lines=92> */
[----:B------:R-:W-:Y:S02]  /*12940*/  IMAD R3, R3, R84, RZ ;  /* 0x0000005403037224 */ /* 0x000fe400078e02ff */
        /* <DEDUP_REMOVED lines=17> */
[C---:B------:R-:W-:Y:S01]  /*12a60*/  VIADD R163, R193.reuse, 0xc0 ;  /* 0x000000c0c1a37836 */ /* 0x040fe20000000000 */
        /* <DEDUP_REMOVED lines=27> */
[----:B------:R-:W-:-:S02]  /*12c20*/  ISETP.GE.AND P1, PT, R158, R4, PT ;  /* 0x000000049e00720c */ /* 0x000fc40003f26270 */
[----:B0-----:R-:W-:-:S11]  /*12c30*/  @!P5 LEA R8, P4, R164, R20, 0x1 ;  /* 0x00000014a408d211 */ /* 0x001fd600078808ff */
[-C--:B------:R-:W-:Y:S02]  /*12c40*/  @!P1 LEA R24, P6, R158, R20.reuse, 0x1 ;  /* 0x000000149e189211 */ /* 0x080fe400078c08ff */
[-C--:B------:R-:W-:Y:S02]  /*12c50*/  @!P5 LEA.HI.X R9, R164, R21.reuse, R165, 0x1, P4 ;  /* 0x00000015a409d211 */ /* 0x080fe400020f0ca5 */
[----:B------:R-:W-:Y:S02]  /*12c60*/  LOP3.LUT P4, RZ, R0, 0x80, RZ, 0xc0, !PT ;  /* 0x0000008000ff7812 */ /* 0x000fe4000788c0ff */
[----:B------:R-:W-:Y:S01]  /*12c70*/  @!P1 LEA.HI.X R25, R158, R21, R159, 0x1, P6 ;  /* 0x000000159e199211 */ /* 0x000fe200030f0c9f */
[----:B------:R0:W-:Y:S04]  /*12c80*/  @!P5 ST.E.128 desc[UR42][R8.64], R32 ;  /* 0x000000200800d985 */ /* 0x0001e8000c101d2a */
[----:B------:R1:W-:Y:S01]  /*12c90*/  @!P3 ST.E.128 desc[UR42][R10.64], R40 ;  /* 0x000000280a00b985 */ /* 0x0003e2000c101d2a */
[----:B0-----:R-:W-:-:S02]  /*12ca0*/  @!P2 LEA R8, P5, R160, R20, 0x1 ;  /* 0x00000014a008a211 */ /* 0x001fc400078a08ff */
[-C--:B-1----:R-:W-:Y:S02]  /*12cb0*/  @P0 LEA R10, P3, R156, R20.reuse, 0x1 ;  /* 0x000000149c0a0211 */ /* 0x082fe400078608ff */
[-C--:B------:R-:W-:Y:S02]  /*12cc0*/  @!P2 LEA.HI.X R9, R160, R21.reuse, R161, 0x1, P5 ;  /* 0x00000015a009a211 */ /* 0x080fe400028f0ca1 */
[----:B------:R-:W-:Y:S02]  /*12cd0*/  @P4 LEA R20, P5, R154, R20, 0x1 ;  /* 0x000000149a144211 */ /* 0x000fe400078a08ff */
[-C--:B------:R-:W-:Y:S01]  /*12ce0*/  @P0 LEA.HI.X R11, R156, R21.reuse, R157, 0x1, P3 ;  /* 0x000000159c0b0211 */ /* 0x080fe200018f0c9d */
[----:B------:R0:W-:Y:S01]  /*12cf0*/  @!P2 ST.E.128 desc[UR42][R8.64], R48 ;  /* 0x000000300800a985 */ /* 0x0001e2000c101d2a */
[----:B------:R-:W-:-:S03]  /*12d00*/  @P4 LEA.HI.X R21, R154, R21, R155, 0x1, P5 ;  /* 0x000000159a154211 */ /* 0x000fc600028f0c9b */
[----:B------:R0:W-:Y:S04]  /*12d10*/  @!P1 ST.E.128 desc[UR42][R24.64], R56 ;  /* 0x0000003818009985 */ /* 0x0001e8000c101d2a */
[----:B------:R0:W-:Y:S04]  /*12d20*/  @P0 ST.E.128 desc[UR42][R10.64], R64 ;  /* 0x000000400a000985 */ /* 0x0001e8000c101d2a */
[----:B------:R0:W-:Y:S02]  /*12d30*/  @P4 ST.E.128 desc[UR42][R20.64], R72 ;  /* 0x0000004814004985 */ /* 0x0001e4000c101d2a */
.L_x_4642:
[----:B------:R-:W-:Y:S05]  /*12d40*/  BSYNC B1 ;  /* 0x0000000000017941 */ /* 0x000fea0003800000 */
.L_x_4641:
        /* <DEDUP_REMOVED lines=17> */
[-C--:B0-----:R-:W-:Y:S02]  /*12e60*/  @!P3 LEA R10, P6, R164, R8.reuse, 0x1 ;  /* 0x00000008a40ab211 */ /* 0x081fe400078c08ff */
[----:B------:R-:W-:Y:S02]  /*12e70*/  @!P2 LEA R12, P5, R162, R8, 0x1 ;  /* 0x00000008a20ca211 */ /* 0x000fe400078a08ff */
[-C--:B------:R-:W-:Y:S02]  /*12e80*/  @!P3 LEA.HI.X R11, R164, R9.reuse, R165, 0x1, P6 ;  /* 0x00000009a40bb211 */ /* 0x080fe400030f0ca5 */
[----:B------:R-:W-:-:S03]  /*12e90*/  @!P2 LEA.HI.X R13, R162, R9, R163, 0x1, P5 ;  /* 0x00000009a20da211 */ /* 0x000fc600028f0ca3 */
[-C--:B-1----:R-:W-:Y:S01]  /*12ea0*/  @P4 LEA R20, P5, R156, R8.reuse, 0x1 ;  /* 0x000000089c144211 */ /* 0x082fe200078a08ff */
[----:B------:R0:W-:Y:S01]  /*12eb0*/  @!P3 ST.E.128 desc[UR42][R10.64], R36 ;  /* 0x000000240a00b985 */ /* 0x0001e2000c101d2a */
[-C--:B------:R-:W-:Y:S02]  /*12ec0*/  @!P0 LEA R14, P3, R158, R8.reuse, 0x1 ;  /* 0x000000089e0e8211 */ /* 0x080fe400078608ff */
[-C--:B------:R-:W-:Y:S01]  /*12ed0*/  @P4 LEA.HI.X R21, R156, R9.reuse, R157, 0x1, P5 ;  /* 0x000000099c154211 */ /* 0x080fe200028f0c9d */
[----:B------:R1:W-:Y:S01]  /*12ee0*/  @!P2 ST.E.128 desc[UR42][R12.64], R44 ;  /* 0x0000002c0c00a985 */ /* 0x0003e2000c101d2a */
[----:B------:R-:W-:Y:S02]  /*12ef0*/  @!P0 LEA.HI.X R15, R158, R9, R159, 0x1, P3 ;  /* 0x000000099e0f8211 */ /* 0x000fe400018f0c9f */
        /* <DEDUP_REMOVED lines=11> */
.L_x_4640:
[----:B0-----:R-:W2:Y:S01]  /*12fb0*/  LDL.LU R11, [R1+0x48] ;  /* 0x00004800010b7983 */ /* 0x001ea20000300800 */
[----:B------:R-:W-:Y:S01]  /*12fc0*/  ULDC.64 UR4, c[0x0][0xb08] ;  /* 0x0002c20000047ab9 */ /* 0x000fe20000000a00 */
[----:B------:R-:W0:Y:S01]  /*12fd0*/  LDC R12, c[0x0][0xbe8] ;  /* 0x0002fa00ff0c7b82 */ /* 0x000e220000000800 */
[----:B------:R-:W-:Y:S01]  /*12fe0*/  IMAD R10, R20, UR4, RZ ;  /* 0x00000004140a7c24 */ /* 0x000fe2000f8e02ff */
[----:B------:R-:W-:Y:S01]  /*12ff0*/  BSSY B1, `(.L_x_4644) ;  /* 0x0000110000017945 */ /* 0x000fe20003800000 */
[----:B------:R-:W-:-:S04]  /*13000*/  IMAD.WIDE.U32 R8, R4, UR4, RZ ;  /* 0x0000000404087c25 */ /* 0x000fc8000f8e00ff */
[----:B------:R-:W-:Y:S01]  /*13010*/  IMAD R10, R4, UR5, R10 ;  /* 0x00000005040a7c24 */ /* 0x000fe2000f8e020a */
[----:B------:R-:W-:Y:S01]  /*13020*/  ULDC.64 UR4, c[0x0][0xb38] ;  /* 0x0002ce0000047ab9 */ /* 0x000fe20000000a00 */
[----:B------:R-:W-:Y:S01]  /*13030*/  SHF.R.S32.HI R4, RZ, 0x1f, R0 ;  /* 0x0000001fff047819 */ /* 0x000fe20000011400 */
[----:B------:R-:W-:Y:S02]  /*13040*/  VIADD R153, R197, 0xf8 ;  /* 0x000000f8c5997836 */ /* 0x000fe40000000000 */
[----:B------:R-:W-:Y:S02]  /*13050*/  IMAD.IADD R9, R9, 0x1, R10 ;  /* 0x0000000109097824 */ /* 0x000fe400078e020a */
[----:B------:R-:W-:Y:S01]  /*13060*/  IMAD.IADD R10, R208, 0x1, R199 ;  /* 0x00000001d00a7824 */ /* 0x000fe200078e02c7 */
[----:B------:R-:W-:Y:S01]  /*13070*/  SHF.R.S32.HI R153, RZ, 0x1f, R153 ;  /* 0x0000001fff997819 */ /* 0x000fe20000011499 */
[----:B------:R-:W-:-:S04]  /*13080*/  IMAD.WIDE.U32 R8, R185, UR4, R8 ;  /* 0x00000004b9087c25 */ /* 0x000fc8000f8e0008 */
[----:B------:R-:W-:Y:S01]  /*13090*/  IMAD R9, R185, UR5, R9 ;  /* 0x00000005b9097c24 */ /* 0x000fe2000f8e0209 */
[----:B------:R-:W-:Y:S01]  /*130a0*/  ULDC.64 UR4, c[0x0][0xb40] ;  /* 0x0002d00000047ab9 */ /* 0x000fe20000000a00 */
[----:B------:R-:W-:Y:S02]  /*130b0*/  IMAD.IADD R199, R191, 0x1, R199 ;  /* 0x00000001bfc77824 */ /* 0x000fe400078e02c7 */
[----:B------:R-:W-:Y:S01]  /*130c0*/  IMAD R4, R4, UR4, RZ ;  /* 0x0000000404047c24 */ /* 0x000fe2000f8e02ff */
[----:B0-----:R-:W-:Y:S01]  /*130d0*/  ISETP.NE.AND P0, PT, R12, 0x1, PT ;  /* 0x000000010c00780c */ /* 0x001fe20003f05270 */
[----:B------:R-:W-:-:S04]  /*130e0*/  IMAD.WIDE.U32 R8, R0, UR4, R8 ;  /* 0x0000000400087c25 */ /* 0x000fc8000f8e0008 */
[----:B------:R-:W-:Y:S01]  /*130f0*/  IMAD R4, R0, UR5, R4 ;  /* 0x0000000500047c24 */ /* 0x000fe2000f8e0204 */
[----:B------:R-:W-:Y:S01]  /*13100*/  ULDC.64 UR4, c[0x0][0xb48] ;  /* 0x0002d20000047ab9 */ /* 0x000fe20000000a00 */
[----:B------:R-:W-:Y:S02]  /*13110*/  IMAD R3, R3, R12, RZ ;  /* 0x0000000c03037224 */ /* 0x000fe400078e02ff */
[----:B------:R-:W-:Y:S02]  /*13120*/  IMAD.IADD R9, R9, 0x1, R4 ;  /* 0x0000000109097824 */ /* 0x000fe400078e0204 */
[----:B------:R-:W-:Y:S02]  /*13130*/  IMAD.MOV.U32 R4, RZ, RZ, R10 ;  /* 0x000000ffff047224 */ /* 0x000fe400078e000a */
[----:B------:R-:W0:Y:S01]  /*13140*/  @P0 LDC R0, c[0x0][0xbf0] ;  /* 0x0002fc00ff000b82 */ /* 0x000e220000000800 */
[C---:B------:R-:W-:Y:S02]  /*13150*/  VIADD R155, R197.reuse, 0xf0 ;  /* 0x000000f0c59b7836 */ /* 0x040fe40000000000 */
        /* <DEDUP_REMOVED lines=71> */
[----:B------:R-:W-:Y:S01]  /*135d0*/  IMAD R0, R12, R0, R10 ;  /* 0x000000000c007224 */ /* 0x000fe200078e020a */
        /* <DEDUP_REMOVED lines=28> */
[C---:B------:R-:W-:Y:S01]  /*137a0*/  VIADD R10, R197.reuse, 0x30 ;  /* 0x00000030c50a7836 */ /* 0x040fe20000000000 */
[----:B------:R-:W-:Y:S01]  /*137b0*/  SHF.R.S32.HI R11, RZ, 0x1f, R11 ;  /* 0x0000001fff0b7819 */ /* 0x000fe2000001140b */
[----:B------:R-:W-:-:S06]  /*137c0*/  VIADD R12, R197, 0x38 ;  /* 0x00000038c50c7836 */ /* 0x000fcc0000000000 */
        /* <DEDUP_REMOVED lines=146> */
.L_x_4645:
[----:B------:R-:W-:Y:S05]  /*140f0*/  BSYNC B1 ;  /* 0x0000000000017941 */ /* 0x000fea0003800000 */
.L_x_4644:
[----:B0--3--:R-:W-:Y:S01]  /*14100*/  VIADD R8, R199, 0x8 ;  /* 0x00000008c7087836 */ /* 0x009fe20000000000 */
[----:B------:R-:W0:Y:S04]  /*14110*/  SHFL.IDX PT, R4, R4, 0x1, 0x1c1f ;  /* 0x003c1f0004047f89 */ /* 0x000e2800000e0000 */
        /* <DEDUP_REMOVED lines=8> */
[C---:B--2---:R-:W-:Y:S01]  /*141a0*/  VIADD R14, R197.reuse, 0x18 ;  /* 0x00000018c50e7836 */ /* 0x044fe20000000000 */
[----:B------:R-:W-:Y:S01]  /*141b0*/  ISETP.GE.AND P2, PT, R12, UR4, PT ;  /* 0x000000040c007c0c */ /* 0x000fe2000bf46270 */
[C---:B------:R-:W-:Y:S01]  /*141c0*/  VIADD R24, R197.reuse, 0x20 ;  /* 0x00000020c5187836 */ /* 0x040fe20000000000 */
[----:B------:R-:W-:Y:S01]  /*141d0*/  ISETP.GE.AND P1, PT, R20, UR4, PT ;  /* 0x0000000414007c0c */ /* 0x000fe2000bf26270 */
[C---:B------:R-:W-:Y:S01]  /*141e0*/  VIADD R13, R197.reuse, 0x8 ;  /* 0x00000008c50d7836 */ /* 0x040fe20000000000 */
[----:B------:R-:W-:Y:S01]  /*141f0*/  ISETP.GE.AND P0, PT, R14, UR4, PT ;  /* 0x000000040e007c0c */ /* 0x000fe2000bf06270 */
[----:B------:R-:W-:-:S02]  /*14200*/  VIADD R28, R197, 0x10 ;  /* 0x00000010c51c7836 */ /* 0x000fc40000000000 */
[C---:B------:R-:W-:Y:S01]  /*14210*/  VIADD R21, R197.reuse, 0x30 ;  /* 0x00000030c5157836 */ /* 0x040fe20000000000 */
[----:B------:R-:W-:Y:S01]  /*14220*/  SHF.R.S32.HI R13, RZ, 0x1f, R13 ;  /* 0x0000001fff0d7819 */ /* 0x000fe2000001140d */
[C---:B-1----:R-:W-:Y:S01]  /*14230*/  VIADD R15, R197.reuse, 0x18 ;  /* 0x00000018c50f7836 */ /* 0x042fe20000000000 */
[C---:B---3--:R-:W-:Y:S01]  /*14240*/  @!P4 LEA R8, P3, R197.reuse, R0, 0x2 ;  /* 0x00000000c508c211 */ /* 0x048fe200078610ff */
[C---:B------:R-:W-:Y:S01]  /*14250*/  VIADD R25, R197.reuse, 0x28 ;  /* 0x00000028c5197836 */ /* 0x040fe20000000000 */
[----:B------:R-:W-:Y:S02]  /*14260*/  SHF.R.S32.HI R28, RZ, 0x1f, R28 ;  /* 0x0000001fff1c7819 */ /* 0x000fe4000001141c */
[----:B0-----:R-:W-:Y:S02]  /*14270*/  @!P4 LEA.HI.X R9, R197, R4, R10, 0x2, P3 ;  /* 0x00000004c509c211 */ /* 0x001fe400018f140a */
[----:B------:R-:W-:Y:S02]  /*14280*/  ISETP.GE.AND P3, PT, R24, UR4, PT ;  /* 0x0000000418007c0c */ /* 0x000fe4000bf66270 */
[----:B------:R-:W-:Y:S01]  /*14290*/  @!P1 LEA R10, P5, R20, R0, 0x2 ;  /* 0x00000000140a9211 */ /* 0x000fe200078a10ff */
[----:B------:R0:W-:Y:S01]  /*142a0*/  @!P4 ST.E.64 desc[UR42][R8.64], R26 ;  /* 0x0000001a0800c985 */ /* 0x0001e2000c101b2a */
[----:B------:R-:W-:-:S02]  /*142b0*/  SHF.R.S32.HI R15, RZ, 0x1f, R15 ;  /* 0x0000001fff0f7819 */ /* 0x000fc4000001140f */
[----:B------:R-:W-:Y:S01]  /*142c0*/  @!P1 LEA.HI.X R11, R20, R4, R28, 0x2, P5 ;  /* 0x00000004140b9211 */ /* 0x000fe200028f141c */
[----:B------:R-:W-:Y:S01]  /*142d0*/  VIADD R28, R197, 0x20 ;  /* 0x00000020c51c7836 */ /* 0x000fe20000000000 */
[----:B------:R-:W-:Y:S01]  /*142e0*/  ISETP.GE.AND P5, PT, R21, UR4, PT ;  /* 0x0000000415007c0c */ /* 0x000fe2000bfa6270 */
[----:B------:R-:W-:Y:S01]  /*142f0*/  VIADD R20, R197, 0x40 ;  /* 0x00000040c5147836 */ /* 0x000fe20000000000 */
        /* <DEDUP_REMOVED lines=17> */
[C---:B--2---:R-:W-:Y:S01]  /*14410*/  @!P5 LEA R12, P6, R21.reuse, R0, 0x2 ;  /* 0x00000000150cd211 */ /* 0x044fe200078c10ff */
[----:B------:R0:W-:Y:S01]  /*14420*/  @!P3 ST.E.64 desc[UR42][R8.64], R42 ;  /* 0x0000002a0800b985 */ /* 0x0001e2000c101b2a */
[----:B------:R-:W-:Y:S02]  /*14430*/  SHF.R.S32.HI R24, RZ, 0x1f, R24 ;  /* 0x0000001fff187819 */ /* 0x000fe40000011418 */
[----:B------:R-:W-:Y:S02]  /*14440*/  SHF.R.S32.HI R28, RZ, 0x1f, R28 ;  /* 0x0000001fff1c7819 */ /* 0x000fe4000001141c */
[----:B------:R-:W-:Y:S01]  /*14450*/  @!P5 LEA.HI.X R13, R21, R4, R24, 0x2, P6 ;  /* 0x00000004150dd211 */ /* 0x000fe200030f1418 */
[----:B------:R-:W-:Y:S01]  /*14460*/  VIADD R21, R197, 0x38 ;  /* 0x00000038c5157836 */ /* 0x000fe20000000000 */
[----:B------:R-:W-:-:S02]  /*14470*/  ISETP.GE.AND P1, PT, R20, UR4, PT ;  /* 0x0000000414007c0c */ /* 0x000fc4000bf26270 */
[----:B------:R-:W-:Y:S02]  /*14480*/  @!P4 LEA.HI.X R11, R25, R4, R28, 0x2, P2 ;  /* 0x00000004190bc211 */ /* 0x000fe400010f141c */
[----:B------:R-:W-:Y:S02]  /*14490*/  ISETP.GE.AND P2, PT, R14, UR4, PT ;  /* 0x000000040e007c0c */ /* 0x000fe4000bf46270 */
[----:B------:R-:W-:Y:S01]  /*144a0*/  SHF.R.S32.HI R21, RZ, 0x1f, R21 ;  /* 0x0000001fff157819 */ /* 0x000fe20000011415 */
[----:B------:R1:W-:Y:S01]  /*144b0*/  @!P4 ST.E.64 desc[UR42][R10.64], R46 ;  /* 0x0000002e0a00c985 */ /* 0x0003e2000c101b2a */
[C---:B0-----:R-:W-:Y:S02]  /*144c0*/  @!P0 LEA R8, P6, R15.reuse, R0, 0x2 ;  /* 0x000000000f088211 */ /* 0x041fe400078c10ff */
[----:B------:R-:W-:Y:S01]  /*144d0*/  ISETP.GE.AND P3, PT, R222, UR4, PT ;  /* 0x00000004de007c0c */ /* 0x000fe2000bf66270 */
[----:B------:R0:W-:Y:S01]  /*144e0*/  @!P5 ST.E.64 desc[UR42][R12.64], R50 ;  /* 0x000000320c00d985 */ /* 0x0001e2000c101b2a */
[----:B------:R-:W-:Y:S01]  /*144f0*/  @!P0 LEA.HI.X R9, R15, R4, R21, 0x2, P6 ;  /* 0x000000040f098211 */ /* 0x000fe200030f1415 */
[----:B------:R-:W-:Y:S01]  /*14500*/  VIADD R21, R197, 0x40 ;  /* 0x00000040c5157836 */ /* 0x000fe20000000000 */
[----:B------:R-:W-:Y:S01]  /*14510*/  ISETP.GE.AND P4, PT, R219, UR4, PT ;  /* 0x00000004db007c0c */ /* 0x000fe2000bf86270 */
[----:B------:R-:W-:-:S02]  /*14520*/  VIADD R15, R197, 0x48 ;  /* 0x00000048c50f7836 */ /* 0x000fc40000000000 */
[----:B------:R2:W-:Y:S01]  /*14530*/  @!P0 ST.E.64 desc[UR42][R8.64], R54 ;  /* 0x0000003608008985 */ /* 0x0005e2000c101b2a */
[----:B------:R-:W-:Y:S02]  /*14540*/  SHF.R.S32.HI R21, RZ, 0x1f, R21 ;  /* 0x0000001fff157819 */ /* 0x000fe40000011415 */
[----:B------:R-:W-:Y:S02]  /*14550*/  SHF.R.S32.HI R15, RZ, 0x1f, R15 ;  /* 0x0000001fff0f7819 */ /* 0x000fe4000001140f */
[-C--:B-1----:R-:W-:Y:S02]  /*14560*/  @!P1 LEA R10, P5, R20, R0.reuse, 0x2 ;  /* 0x00000000140a9211 */ /* 0x082fe400078a10ff */
[----:B------:R-:W-:Y:S02]  /*14570*/  ISETP.GE.AND P0, PT, R205, UR4, PT ;  /* 0x00000004cd007c0c */ /* 0x000fe4000bf06270 */
[----:B0-----:R-:W-:Y:S02]  /*14580*/  @!P2 LEA R12, P6, R14, R0, 0x2 ;  /* 0x000000000e0ca211 */ /* 0x001fe400078c10ff */
[----:B------:R-:W-:-:S02]  /*14590*/  @!P1 LEA.HI.X R11, R20, R4, R21, 0x2, P5 ;  /* 0x00000004140b9211 */ /* 0x000fc400028f1415 */
[----:B------:R-:W-:Y:S02]  /*145a0*/  ISETP.GE.AND P5, PT, R213, UR4, PT ;  /* 0x00000004d5007c0c */ /* 0x000fe4000bfa6270 */
[----:B------:R-:W-:Y:S01]  /*145b0*/  @!P2 LEA.HI.X R13, R14, R4, R15, 0x2, P6 ;  /* 0x000000040e0da211 */ /* 0x000fe200030f140f */
[----:B------:R0:W-:Y:S01]  /*145c0*/  @!P1 ST.E.64 desc[UR42][R10.64], R58 ;  /* 0x0000003a0a009985 */ /* 0x0001e2000c101b2a */
[----:B--2---:R-:W-:Y:S02]  /*145d0*/  @!P3 LEA R8, P6, R222, R0, 0x2 ;  /* 0x00000000de08b211 */ /* 0x004fe400078c10ff */
[----:B------:R-:W-:Y:S01]  /*145e0*/  ISETP.GE.AND P1, PT, R198, UR4, PT ;  /* 0x00000004c6007c0c */ /* 0x000fe2000bf26270 */
[----:B------:R1:W-:Y:S01]  /*145f0*/  @!P2 ST.E.64 desc[UR42][R12.64], R62 ;  /* 0x0000003e0c00a985 */ /* 0x0003e2000c101b2a */
[----:B------:R-:W-:-:S05]  /*14600*/  @!P3 LEA.HI.X R9, R222, R4, R223, 0x2, P6 ;  /* 0x00000004de09b211 */ /* 0x000fca00030f14df */
[----:B------:R2:W-:Y:S01]  /*14610*/  @!P3 ST.E.64 desc[UR42][R8.64], R66 ;  /* 0x000000420800b985 */ /* 0x0005e2000c101b2a */
[----:B0-----:R-:W-:-:S04]  /*14620*/  @!P4 LEA R10, P2, R219, R0, 0x2 ;  /* 0x00000000db0ac211 */ /* 0x001fc800078410ff */
[----:B------:R-:W-:Y:S02]  /*14630*/  @!P4 LEA.HI.X R11, R219, R4, R220, 0x2, P2 ;  /* 0x00000004db0bc211 */ /* 0x000fe400010f14dc */
[----:B------:R-:W-:Y:S02]  /*14640*/  ISETP.GE.AND P2, PT, R185, UR4, PT ;  /* 0x00000004b9007c0c */ /* 0x000fe4000bf46270 */
[-C--:B-1----:R-:W-:Y:S01]  /*14650*/  @!P5 LEA R12, P6, R213, R0.reuse, 0x2 ;  /* 0x00000000d50cd211 */ /* 0x082fe200078c10ff */
[----:B------:R0:W-:Y:S01]  /*14660*/  @!P4 ST.E.64 desc[UR42][R10.64], R70 ;  /* 0x000000460a00c985 */ /* 0x0001e2000c101b2a */
[----:B--2---:R-:W-:Y:S02]  /*14670*/  @!P0 LEA R8, P4, R205, R0, 0x2 ;  /* 0x00000000cd088211 */ /* 0x004fe400078810ff */
[-C--:B------:R-:W-:Y:S02]  /*14680*/  @!P5 LEA.HI.X R13, R213, R4.reuse, R218, 0x2, P6 ;  /* 0x00000004d50dd211 */ /* 0x080fe400030f14da */
[----:B------:R-:W-:-:S02]  /*14690*/  @!P0 LEA.HI.X R9, R205, R4, R209, 0x2, P4 ;  /* 0x00000004cd098211 */ /* 0x000fc400020f14d1 */
[----:B------:R-:W-:Y:S01]  /*146a0*/  ISETP.GE.AND P4, PT, R180, UR4, PT ;  /* 0x00000004b4007c0c */ /* 0x000fe2000bf86270 */
[----:B------:R1:W-:Y:S01]  /*146b0*/  @!P5 ST.E.64 desc[UR42][R12.64], R74 ;  /* 0x0000004a0c00d985 */ /* 0x0003e2000c101b2a */
[----:B------:R-:W-:-:S03]  /*146c0*/  ISETP.GE.AND P5, PT, R182, UR4, PT ;  /* 0x00000004b6007c0c */ /* 0x000fc6000bfa6270 */
[----:B------:R2:W-:Y:S01]  /*146d0*/  @!P0 ST.E.64 desc[UR42][R8.64], R78 ;  /* 0x0000004e08008985 */ /* 0x0005e2000c101b2a */
[----:B0-----:R-:W-:-:S04]  /*146e0*/  @!P1 LEA R10, P3, R198, R0, 0x2 ;  /* 0x00000000c60a9211 */ /* 0x001fc800078610ff */
[----:B------:R-:W-:Y:S02]  /*146f0*/  @!P1 LEA.HI.X R11, R198, R4, R200, 0x2, P3 ;  /* 0x00000004c60b9211 */ /* 0x000fe400018f14c8 */
[----:B------:R-:W-:Y:S02]  /*14700*/  ISETP.GE.AND P3, PT, R178, UR4, PT ;  /* 0x00000004b2007c0c */ /* 0x000fe4000bf66270 */
[C---:B-1----:R-:W-:Y:S01]  /*14710*/  @!P2 LEA R12, P6, R185.reuse, R0, 0x2 ;  /* 0x00000000b90ca211 */ /* 0x042fe200078c10ff */
[----:B------:R0:W-:Y:S01]  /*14720*/  @!P1 ST.E.64 desc[UR42][R10.64], R82 ;  /* 0x000000520a009985 */ /* 0x0001e2000c101b2a */
[----:B------:R-:W-:Y:S02]  /*14730*/  ISETP.GE.AND P1, PT, R174, UR4, PT ;  /* 0x00000004ae007c0c */ /* 0x000fe4000bf26270 */
[----:B------:R-:W-:Y:S02]  /*14740*/  @!P2 LEA.HI.X R13, R185, R4, R195, 0x2, P6 ;  /* 0x00000004b90da211 */ /* 0x000fe400030f14c3 */
[----:B--2---:R-:W-:-:S03]  /*14750*/  @!P5 LEA R8, P6, R182, R0, 0x2 ;  /* 0x00000000b608d211 */ /* 0x004fc600078c10ff */
[----:B------:R1:W-:Y:S01]  /*14760*/  @!P2 ST.E.64 desc[UR42][R12.64], R86 ;  /* 0x000000560c00a985 */ /* 0x0003e2000c101b2a */
[----:B------:R-:W-:Y:S02]  /*14770*/  ISETP.GE.AND P2, PT, R176, UR4, PT ;  /* 0x00000004b0007c0c */ /* 0x000fe4000bf46270 */
        /* <DEDUP_REMOVED lines=60> */
.L_x_4637:
[----:B---3--:R-:W3:Y:S01]  /*14b40*/  LDL.LU R4, [R1+0x40] ;  /* 0x0000400001047983 */ /* 0x008ee20000300800 */
[----:B------:R-:W-:Y:S01]  /*14b50*/  ULDC.64 UR6, c[0x0][0xc08] ;  /* 0x0003020000067ab9 */ /* 0x000fe20000000a00 */
[----:B------:R-:W-:Y:S02]  /*14b60*/  ULDC.64 UR4, c[0x0][0xc00] ;  /* 0x0003000000047ab9 */ /* 0x000fe40000000a00 */
[----:B------:R-:W4:Y:S04]  /*14b70*/  LDL.LU R0, [R1+0x44] ;  /* 0x0000440001007983 */ /* 0x000f280000300800 */
[----:B------:R-:W2:Y:S01]  /*14b80*/  LDL R13, [R1+0x38] ;  /* 0x00003800010d7983 */ /* 0x000ea20000100800 */
[----:B------:R-:W-:Y:S01]  /*14b90*/  ISETP.NE.U32.AND P1, PT, RZ, UR6, PT ;  /* 0x00000006ff007c0c */ /* 0x000fe2000bf25070 */
[----:B------:R-:W-:Y:S01]  /*14ba0*/  IMAD.MOV.U32 R3, RZ, RZ, RZ ;  /* 0x000000ffff037224 */ /* 0x000fe200078e00ff */
[----:B------:R-:W-:-:S02]  /*14bb0*/  ISETP.NE.U32.AND P0, PT, RZ, UR4, PT ;  /* 0x00000004ff007c0c */ /* 0x000fc4000bf05070 */
[----:B------:R-:W-:Y:S02]  /*14bc0*/  ISETP.NE.AND.EX P1, PT, RZ, UR7, PT, P1 ;  /* 0x00000007ff007c0c */ /* 0x000fe4000bf25310 */
[----:B------:R-:W-:Y:S01]  /*14bd0*/  ISETP.NE.AND.EX P0, PT, RZ, UR5, PT, P0 ;  /* 0x00000005ff007c0c */ /* 0x000fe2000bf05300 */
[----:B0-----:R-:W0:Y:S01]  /*14be0*/  S2R R12, SR_TID.X ;  /* 0x00000000000c7919 */ /* 0x001e220000002100 */
[----:B---3--:R-:W-:-:S04]  /*14bf0*/  IADD3 R8, P2, R4, UR4, RZ ;  /* 0x0000000404087c10 */ /* 0x008fc8000ff5e0ff */
[----:B----4-:R-:W-:-:S05]  /*14c00*/  IADD3.X R9, R0, UR5, RZ, P2, !PT ;  /* 0x0000000500097c10 */ /* 0x010fca00097fe4ff */
[----:B------:R-:W-:Y:S01]  /*14c10*/  @P1 IADD3 R10, P2, R4, UR6, RZ ;  /* 0x00000006040a1c10 */ /* 0x000fe2000ff5e0ff */
[----:B------:R-:W-:Y:S01]  /*14c20*/  ULDC UR4, c[0x0][0xa88] ;  /* 0x0002a20000047ab9 */ /* 0x000fe20000000800 */
[----:B------:R3:W5:Y:S02]  /*14c30*/  @P0 LDG.E R3, desc[UR42][R8.64] ;  /* 0x0000002a08030981 */ /* 0x000764000c1e1900 */
[----:B------:R-:W-:Y:S01]  /*14c40*/  @P1 IADD3.X R11, R0, UR7, RZ, P2, !PT ;  /* 0x00000007000b1c10 */ /* 0x000fe200097fe4ff */
[----:B------:R-:W-:-:S06]  /*14c50*/  IMAD.U32 R0, RZ, RZ, UR4 ;  /* 0x00000004ff007e24 */ /* 0x000fcc000f8e00ff */
[----:B------:R3:W5:Y:S01]  /*14c60*/  @P1 LDG.E R0, desc[UR42][R10.64] ;  /* 0x0000002a0a001981 */ /* 0x000762000c1e1900 */
[----:B--2---:R-:W-:Y:S01]  /*14c70*/  ISETP.NE.AND P2, PT, R13, RZ, PT ;  /* 0x000000ff0d00720c */ /* 0x004fe20003f45270 */
[----:B0-----:R-:W-:-:S05]  /*14c80*/  VIADD R4, R12, 0xffffff80 ;  /* 0xffffff800c047836 */ /* 0x001fca0000000000 */
[----:B------:R-:W-:-:S07]  /*14c90*/  ISETP.GT.AND P3, PT, R4, 0x3f, PT ;  /* 0x0000003f0400780c */ /* 0x000fce0003f64270 */
[----:B------:R-:W0:Y:S02]  /*14ca0*/  @!P2 LDC R13, c[0x0][0xad4] ;  /* 0x0002b500ff0dab82 */ /* 0x000e240000000800 */
[----:B0-----:R3:W-:Y:S01]  /*14cb0*/  @!P2 STL [R1+0x38], R13 ;  /* 0x0000380d0100a387 */ /* 0x0017e20000100800 */
[----:B------:R-:W-:Y:S01]  /*14cc0*/  ISETP.GT.AND P2, PT, R13, 0x1, PT ;  /* 0x000000010d00780c */ /* 0x000fe20003f44270 */
[----:B------:R-:W-:-:S12]  /*14cd0*/  @P1 BRA `(.L_x_4646) ;  /* 0x0000000000101947 */ /* 0x000fd80003800000 */
[----:B------:R-:W-:Y:S05]  /*14ce0*/  @!P0 BRA `(.L_x_4646) ;  /* 0x00000000000c8947 */ /* 0x000fea0003800000 */
[----:B---3--:R-:W2:Y:S04]  /*14cf0*/  LDG.E R11, desc[UR42][R8.64] ;  /* 0x0000002a080b7981 */ /* 0x008ea8000c1e1900 */
[----:B-----5:R-:W2:Y:S02]  /*14d00*/  LDG.E R0, desc[UR42][R8.64+0x4] ;  /* 0x0000042a08007981 */ /* 0x020ea4000c1e1900 */
[----:B--2---:R-:W-:-:S07]  /*14d10*/  IMAD.IADD R0, R0, 0x1, -R11 ;  /* 0x0000000100007824 */ /* 0x004fce00078e0a0b */
.L_x_4646:
[----:B---3--:R-:W2:Y:S04]  /*14d20*/  LDL.LU R8, [R1+0x3c] ;  /* 0x00003c0001087983 */ /* 0x008ea80000300800 */
[----:B------:R-:W3:Y:S01]  /*14d30*/  LDL.LU R4, [R1+0x50] ;  /* 0x0000500001047983 */ /* 0x000ee20000300800 */
[----:B------:R-:W-:Y:S01]  /*14d40*/  BSSY B1, `(.L_x_4647) ;  /* 0x0000036000017945 */ /* 0x000fe20003800000 */
[----:B-----5:R-:W-:Y:S02]  /*14d50*/  SHF.R.S32.HI R28, RZ, 0x1f, R3 ;  /* 0x0000001fff1c7819 */ /* 0x020fe40000011403 */
[----:B--2---:R-:W-:Y:S02]  /*14d60*/  SEL R33, R8, RZ, !P0 ;  /* 0x000000ff08217207 */ /* 0x004fe40004000000 */
[----:B---3--:R-:W-:Y:S01]  /*14d70*/  SEL R30, R4, RZ, !P0 ;  /* 0x000000ff041e7207 */ /* 0x008fe20004000000 */
        /* <DEDUP_REMOVED lines=50> */
.L_x_4648:
[----:B------:R-:W-:Y:S05]  /*150a0*/  BSYNC B1 ;  /* 0x0000000000017941 */ /* 0x000fea0003800000 */
.L_x_4647:
[----:B------:R-:W-:Y:S05]  /*150b0*/  @P2 BRA `(.L_x_4643) ;  /* 0x0000000800ac2947 */ /* 0x000fea0003800000 */
[----:B------:R-:W2:Y:S01]  /*150c0*/  S2R R10, SR_TID.X ;  /* 0x00000000000a7919 */ /* 0x000ea20000002100 */
[----:B------:R-:W3:Y:S01]  /*150d0*/  LDC R13, c[0x0][0xbe8] ;  /* 0x0002fa00ff0d7b82 */ /* 0x000ee20000000800 */
[----:B------:R-:W-:Y:S01]  /*150e0*/  ULDC.64 UR4, c[0x0][0xaa0] ;  /* 0x0002a80000047ab9 */ /* 0x000fe20000000a00 */
[----:B------:R-:W-:Y:S01]  /*150f0*/  VIADD R42, R193, 0x40 ;  /* 0x00000040c12a7836 */ /* 0x000fe20000000000 */
[----:B------:R-:W-:Y:S01]  /*15100*/  BSSY B1, `(.L_x_4649) ;  /* 0x0000082000017945 */ /* 0x000fe20003800000 */
[----:B------:R-:W-:Y:S02]  /*15110*/  IMAD R4, R28, UR4, RZ ;  /* 0x000000041c047c24 */ /* 0x000fe4000f8e02ff */
[----:B0-----:R-:W-:-:S04]  /*15120*/  IMAD.WIDE.U32 R8, R3, UR4, RZ ;  /* 0x0000000403087c25 */ /* 0x001fc8000f8e00ff */
[----:B------:R-:W-:Y:S01]  /*15130*/  IMAD R11, R3, UR5, R4 ;  /* 0x00000005030b7c24 */ /* 0x000fe2000f8e0204 */
[----:B------:R-:W-:Y:S01]  /*15140*/  ULDC.64 UR4, c[0x0][0xae8] ;  /* 0x0002ba0000047ab9 */ /* 0x000fe20000000a00 */
[----:B------:R-:W0:Y:S01]  /*15150*/  LDC R4, c[0x0][0xac8] ;  /* 0x0002b200ff047b82 */ /* 0x000e220000000800 */
[----:B------:R-:W-:Y:S02]  /*15160*/  VIADD R40, R193, 0x80 ;  /* 0x00000080c1287836 */ /* 0x000fe40000000000 */
        /* <DEDUP_REMOVED lines=8> */
[----:B--2---:R-:W-:Y:S02]  /*151f0*/  VIADD R10, R10, 0xffffff80 ;  /* 0xffffff800a0a7836 */ /* 0x004fe40000000000 */
[C---:B------:R-:W-:Y:S01]  /*15200*/  VIADD R36, R193.reuse, 0x100 ;  /* 0x00000100c1247836 */ /* 0x040fe20000000000 */
[----:B0-----:R-:W-:Y:S02]  /*15210*/  ISETP.GE.AND P1, PT, R42, R4, PT ;  /* 0x000000042a00720c */ /* 0x001fe40003f26270 */
[----:B------:R-:W0:Y:S01]  /*15220*/  @P0 LDC R15, c[0x0][0xbec] ;  /* 0x0002fb00ff0f0b82 */ /* 0x000e220000000800 */
[----:B------:R-:W-:Y:S01]  /*15230*/  SHF.R.S32.HI R3, RZ, 0x1f, R10 ;  /* 0x0000001fff037819 */ /* 0x000fe2000001140a */
[C---:B------:R-:W-:Y:S01]  /*15240*/  VIADD R34, R193.reuse, 0x140 ;  /* 0x00000140c1227836 */ /* 0x040fe20000000000 */
[----:B------:R-:W-:Y:S01]  /*15250*/  SEL R14, RZ, 0xffffffff, P1 ;  /* 0xffffffffff0e7807 */ /* 0x000fe20000800000 */
[----:B------:R-:W-:Y:S01]  /*15260*/  VIADD R31, R193, 0x180 ;  /* 0x00000180c11f7836 */ /* 0x000fe20000000000 */
[----:B------:R-:W-:Y:S01]  /*15270*/  LEA.HI R3, R3, R10, RZ, 0x3 ;  /* 0x0000000a03037211 */ /* 0x000fe200078f18ff */
[C---:B------:R-:W-:Y:S01]  /*15280*/  VIADD R27, R193.reuse, 0x1c0 ;  /* 0x000001c0c11b7836 */ /* 0x040fe20000000000 */
[-C--:B------:R-:W-:Y:S01]  /*15290*/  ISETP.GE.AND P2, PT, R193, R4.reuse, PT ;  /* 0x00000004c100720c */ /* 0x080fe20003f46270 */
[----:B-1----:R-:W1:Y:S01]  /*152a0*/  @P0 LDC R21, c[0x0][0xbf0] ;  /* 0x0002fc00ff150b82 */ /* 0x002e620000000800 */
[----:B------:R-:W-:Y:S01]  /*152b0*/  LOP3.LUT R11, R3, 0xfffffff8, RZ, 0xc0, !PT ;  /* 0xfffffff8030b7812 */ /* 0x000fe200078ec0ff */
[----:B------:R-:W-:Y:S01]  /*152c0*/  IMAD.SHL.U32 R14, R14, 0x2, RZ ;  /* 0x000000020e0e7824 */ /* 0x000fe200078e00ff */
[----:B------:R-:W-:Y:S01]  /*152d0*/  SHF.R.S32.HI R26, RZ, 0x3, R3 ;  /* 0x00000003ff1a7819 */ /* 0x000fe20000011403 */
[----:B------:R-:W-:Y:S01]  /*152e0*/  IMAD R3, R30, UR4, RZ ;  /* 0x000000041e037c24 */ /* 0x000fe2000f8e02ff */
[----:B------:R-:W-:Y:S01]  /*152f0*/  ISETP.GE.AND P1, PT, R40, R4, PT ;  /* 0x000000042800720c */ /* 0x000fe20003f26270 */
[----:B------:R-:W-:-:S02]  /*15300*/  IMAD.IADD R11, R10, 0x1, -R11 ;  /* 0x000000010a0b7824 */ /* 0x000fc400078e0a0b */
[----:B------:R-:W-:Y:S02]  /*15310*/  VIADD R29, R193, 0x1c0 ;  /* 0x000001c0c11d7836 */ /* 0x000fe40000000000 */
[----:B------:R-:W-:Y:S02]  /*15320*/  IMAD R10, R11, 0x20, R26 ;  /* 0x000000200b0a7824 */ /* 0x000fe400078e021a */
[----:B------:R-:W-:Y:S01]  /*15330*/  IMAD R11, R33, UR5, R3 ;  /* 0x00000005210b7c24 */ /* 0x000fe2000f8e0203 */
[----:B------:R-:W-:Y:S01]  /*15340*/  ULDC.64 UR4, c[0x0][0xae0] ;  /* 0x0002b80000047ab9 */ /* 0x000fe20000000a00 */
[----:B------:R-:W-:Y:S01]  /*15350*/  IMAD.IADD R12, R199, 0x1, R10 ;  /* 0x00000001c70c7824 */ /* 0x000fe200078e020a */
[----:B------:R-:W-:Y:S01]  /*15360*/  SHF.R.S32.HI R29, RZ, 0x1f, R29 ;  /* 0x0000001fff1d7819 */ /* 0x000fe2000001141d */
[----:B------:R-:W-:Y:S01]  /*15370*/  IMAD.IADD R9, R9, 0x1, R11 ;  /* 0x0000000109097824 */ /* 0x000fe200078e020b */
[----:B------:R-:W-:Y:S01]  /*15380*/  SEL R11, RZ, 0x1, P2 ;  /* 0x00000001ff0b7807 */ /* 0x000fe20001000000 */
[----:B0-----:R-:W-:Y:S01]  /*15390*/  @P0 IMAD.HI.U32 R10, R12, R15, RZ ;  /* 0x0000000f0c0a0227 */ /* 0x001fe200078e00ff */
[----:B------:R-:W-:-:S03]  /*153a0*/  ISETP.GE.AND P2, PT, R27, R4, PT ;  /* 0x000000041b00720c */ /* 0x000fc60003f46270 */
[----:B------:R-:W-:Y:S01]  /*153b0*/  IMAD.MOV.U32 R3, RZ, RZ, R12 ;  /* 0x000000ffff037224 */ /* 0x000fe200078e000c */
[----:B-1----:R-:W-:Y:S01]  /*153c0*/  @P0 SHF.R.U32.HI R3, RZ, R21, R10 ;  /* 0x00000015ff030219 */ /* 0x002fe2000001160a */
[----:B------:R-:W-:Y:S01]  /*153d0*/  IMAD.IADD R26, R26, 0x1, R199 ;  /* 0x000000011a1a7824 */ /* 0x000fe200078e02c7 */
[----:B------:R-:W-:Y:S01]  /*153e0*/  LOP3.LUT R10, R14, 0x2, R11, 0xe2, !PT ;  /* 0x000000020e0a7812 */ /* 0x000fe200078ee20b */
[----:B------:R-:W-:Y:S01]  /*153f0*/  VIADD R32, R193, 0x180 ;  /* 0x00000180c1207836 */ /* 0x000fe20000000000 */
[----:B------:R-:W-:Y:S01]  /*15400*/  SEL R14, RZ, 0xffffffff, P1 ;  /* 0xffffffffff0e7807 */ /* 0x000fe20000800000 */
[----:B------:R-:W-:Y:S01]  /*15410*/  IMAD.MOV R11, RZ, RZ, -R3 ;  /* 0x000000ffff0b7224 */ /* 0x000fe200078e0a03 */
[-C--:B------:R-:W-:Y:S01]  /*15420*/  ISETP.GE.AND P0, PT, R38, R4.reuse, PT ;  /* 0x000000042600720c */ /* 0x080fe20003f06270 */
[----:B------:R-:W-:Y:S01]  /*15430*/  IMAD.WIDE.U32 R8, R3, UR4, R8 ;  /* 0x0000000403087c25 */ /* 0x000fe2000f8e0008 */
[----:B------:R-:W-:Y:S02]  /*15440*/  SHF.R.S32.HI R0, RZ, 0x1f, R3 ;  /* 0x0000001fff007819 */ /* 0x000fe40000011403 */
[-C--:B------:R-:W-:Y:S01]  /*15450*/  ISETP.GE.AND P1, PT, R36, R4.reuse, PT ;  /* 0x000000042400720c */ /* 0x080fe20003f26270 */
        /* <DEDUP_REMOVED lines=31> */
[C---:B------:R-:W-:Y:S01]  /*15650*/  VIADD R39, R193.reuse, 0xc0 ;  /* 0x000000c0c1277836 */ /* 0x040fe20000000000 */
[----:B------:R-:W-:Y:S01]  /*15660*/  LOP3.LUT R21, R10, R11, RZ, 0xfc, !PT ;  /* 0x0000000b0a157212 */ /* 0x000fe200078efcff */
[C---:B------:R-:W-:Y:S01]  /*15670*/  VIADD R41, R193.reuse, 0x80 ;  /* 0x00000080c1297836 */ /* 0x040fe20000000000 */
[----:B------:R-:W-:Y:S01]  /*15680*/  SEL R0, RZ, 0x80, P2 ;  /* 0x00000080ff007807 */ /* 0x000fe20001000000 */
[----:B------:R-:W-:Y:S01]  /*15690*/  VIADD R43, R193, 0x40 ;  /* 0x00000040c12b7836 */ /* 0x000fe20000000000 */
[----:B------:R0:W1:Y:S01]  /*156a0*/  SHFL.IDX PT, R14, R20, RZ, 0x181f ;  /* 0x00181fff140e7589 */ /* 0x00006200000e0000 */
[----:B------:R-:W-:-:S02]  /*156b0*/  SHF.R.S32.HI R35, RZ, 0x1f, R35 ;  /* 0x0000001fff237819 */ /* 0x000fc40000011423 */
[----:B------:R-:W-:Y:S01]  /*156c0*/  LOP3.LUT R24, R21, R0, RZ, 0xfc, !PT ;  /* 0x0000000015187212 */ /* 0x000fe200078efcff */
[----:B------:R0:W2:Y:S01]  /*156d0*/  SHFL.IDX PT, R15, R3, RZ, 0x181f ;  /* 0x00181fff030f7589 */ /* 0x0000a200000e0000 */
        /* <DEDUP_REMOVED lines=17> */
[----:B0-----:R-:W-:-:S04]  /*157f0*/  @!P5 LEA R10, P4, R40, R14, 0x1 ;  /* 0x0000000e280ad211 */ /* 0x001fc800078808ff */
[-C--:B------:R-:W-:Y:S02]  /*15800*/  @!P5 LEA.HI.X R11, R40, R15.reuse, R41, 0x1, P4 ;  /* 0x0000000f280bd211 */ /* 0x080fe400020f0c29 */
[----:B------:R-:W-:Y:S02]  /*15810*/  LOP3.LUT P4, RZ, R24, 0x80, RZ, 0xc0, !PT ;  /* 0x0000008018ff7812 */ /* 0x000fe4000788c0ff */
[-C--:B-1----:R-:W-:Y:S01]  /*15820*/  @!P3 LEA R8, P6, R38, R14.reuse, 0x1 ;  /* 0x0000000e2608b211 */ /* 0x082fe200078c08ff */
[----:B------:R0:W-:Y:S02]  /*15830*/  @!P5 ST.E.128 desc[UR42][R10.64], RZ ;  /* 0x000000ff0a00d985 */ /* 0x0001e4000c101d2a */
[----:B------:R-:W-:Y:S02]  /*15840*/  @!P2 LEA R12, P5, R36, R14, 0x1 ;  /* 0x0000000e240ca211 */ /* 0x000fe400078a08ff */
[-C--:B------:R-:W-:Y:S02]  /*15850*/  @!P3 LEA.HI.X R9, R38, R15.reuse, R39, 0x1, P6 ;  /* 0x0000000f2609b211 */ /* 0x080fe400030f0c27 */
[----:B------:R-:W-:-:S03]  /*15860*/  @!P2 LEA.HI.X R13, R36, R15, R37, 0x1, P5 ;  /* 0x0000000f240da211 */ /* 0x000fc600028f0c25 */
[----:B------:R1:W-:Y:S01]  /*15870*/  @!P3 ST.E.128 desc[UR42][R8.64], RZ ;  /* 0x000000ff0800b985 */ /* 0x0003e2000c101d2a */
[----:B0-----:R-:W-:-:S03]  /*15880*/  @!P1 LEA R10, P6, R34, R14, 0x1 ;  /* 0x0000000e220a9211 */ /* 0x001fc600078c08ff */
[----:B------:R0:W-:Y:S01]  /*15890*/  @!P2 ST.E.128 desc[UR42][R12.64], RZ ;  /* 0x000000ff0c00a985 */ /* 0x0001e2000c101d2a */
[----:B------:R-:W-:Y:S02]  /*158a0*/  @!P1 LEA.HI.X R11, R34, R15, R35, 0x1, P6 ;  /* 0x0000000f220b9211 */ /* 0x000fe400030f0c23 */
[----:B-1----:R-:W-:-:S03]  /*158b0*/  @P0 LEA R8, P3, R31, R14, 0x1 ;  /* 0x0000000e1f080211 */ /* 0x002fc600078608ff */
[----:B------:R0:W-:Y:S01]  /*158c0*/  @!P1 ST.E.128 desc[UR42][R10.64], RZ ;  /* 0x000000ff0a009985 */ /* 0x0001e2000c101d2a */
[----:B------:R-:W-:Y:S02]  /*158d0*/  @P4 LEA R14, P5, R27, R14, 0x1 ;  /* 0x0000000e1b0e4211 */ /* 0x000fe400078a08ff */
[-C--:B------:R-:W-:Y:S02]  /*158e0*/  @P0 LEA.HI.X R9, R31, R15.reuse, R32, 0x1, P3 ;  /* 0x0000000f1f090211 */ /* 0x080fe400018f0c20 */
[----:B------:R-:W-:-:S03]  /*158f0*/  @P4 LEA.HI.X R15, R27, R15, R29, 0x1, P5 ;  /* 0x0000000f1b0f4211 */ /* 0x000fc600028f0c1d */
[----:B------:R0:W-:Y:S04]  /*15900*/  @P0 ST.E.128 desc[UR42][R8.64], RZ ;  /* 0x000000ff08000985 */ /* 0x0001e8000c101d2a */
[----:B------:R0:W-:Y:S02]  /*15910*/  @P4 ST.E.128 desc[UR42][R14.64], RZ ;  /* 0x000000ff0e004985 */ /* 0x0001e4000c101d2a */
.L_x_4650:
[----:B------:R-:W-:Y:S05]  /*15920*/  BSYNC B1 ;  /* 0x0000000000017941 */ /* 0x000fea0003800000 */
.L_x_4649:
[----:B------:R-:W-:Y:S01]  /*15930*/  VIADD R0, R26, 0x20 ;  /* 0x000000201a007836 */ /* 0x000fe20000000000 */
[----:B0-2---:R0:W2:Y:S04]  /*15940*/  SHFL.IDX PT, R15, R3, 0x1, 0x181f ;  /* 0x00381f00030f7f89 */ /* 0x0050a800000e0000 */
        /* <DEDUP_REMOVED lines=10> */
[----:B------:R-:W-:-:S03]  /*159f0*/  @!P5 LEA R8, P0, R42, R14, 0x1 ;  /* 0x0000000e2a08d211 */ /* 0x000fc600078008ff */
[----:B------:R0:W-:Y:S01]  /*15a00*/  @!P6 ST.E.128 desc[UR42][R10.64], RZ ;  /* 0x000000ff0a00e985 */ /* 0x0001e2000c101d2a */
[----:B------:R-:W-:Y:S02]  /*15a10*/  @!P5 LEA.HI.X R9, R42, R15, R43, 0x1, P0 ;  /* 0x0000000f2a09d211 */ /* 0x000fe400000f0c2b */
[----:B------:R-:W-:-:S03]  /*15a20*/  LOP3.LUT P0, RZ, R21, 0x40, RZ, 0xc0, !PT ;  /* 0x0000004015ff7812 */ /* 0x000fc6000780c0ff */
[----:B------:R1:W-:Y:S01]  /*15a30*/  @!P5 ST.E.128 desc[UR42][R8.64], RZ ;  /* 0x000000ff0800d985 */ /* 0x0003e2000c101d2a */
[----:B0-----:R-:W-:-:S04]  /*15a40*/  @!P4 LEA R10, P6, R40, R14, 0x1 ;  /* 0x0000000e280ac211 */ /* 0x001fc800078c08ff */
[-C--:B------:R-:W-:Y:S02]  /*15a50*/  @!P4 LEA.HI.X R11, R40, R15.reuse, R41, 0x1, P6 ;  /* 0x0000000f280bc211 */ /* 0x080fe400030f0c29 */
[----:B------:R-:W-:Y:S02]  /*15a60*/  LOP3.LUT P6, RZ, R24, 0x80, RZ, 0xc0, !PT ;  /* 0x0000008018ff7812 */ /* 0x000fe400078cc0ff */
[-C--:B-1----:R-:W-:Y:S01]  /*15a70*/  @!P3 LEA R8, P5, R38, R14.reuse, 0x1 ;  /* 0x0000000e2608b211 */ /* 0x082fe200078a08ff */
[----:B------:R0:W-:Y:S01]  /*15a80*/  @!P4 ST.E.128 desc[UR42][R10.64], RZ ;  /* 0x000000ff0a00c985 */ /* 0x0001e2000c101d2a */
        /* <DEDUP_REMOVED lines=14> */
.L_x_4643:
[----:B------:R-:W-:Y:S05]  /*15b70*/  BSYNC B0 ;  /* 0x0000000000007941 */ /* 0x000fea0003800000 */
.L_x_4636:
[----:B------:R-:W-:Y:S02]  /*15b80*/  ULDC UR4, c[0x0][0xc3c] ;  /* 0x00030f0000047ab9 */ /* 0x000fe40000000800 */
[----:B------:R-:W-:-:S13]  /*15b90*/  ISETP.GE.AND P0, PT, R7, UR4, PT ;  /* 0x0000000407007c0c */ /* 0x000fda000bf06270 */
[----:B------:R-:W-:Y:S05]  /*15ba0*/  @!P0 BRA `(.L_x_4651) ;  /* 0xfffffebc00748947 */ /* 0x000fea000383ffff */
[----:B------:R-:W-:Y:S05]  /*15bb0*/  BRA `(.L_x_4495) ;  /* 0x0000008000a07947 */ /* 0x000fea0003800000 */
.L_x_4493:
        /* <DEDUP_REMOVED lines=16> */
.L_x_4652:
        /* <DEDUP_REMOVED lines=43> */
.L_x_4656:
        /* <DEDUP_REMOVED lines=37> */
.L_x_4654:
        /* <DEDUP_REMOVED lines=13> */
.L_x_4657:
        /* <DEDUP_REMOVED lines=62> */
.L_x_4658:
        /* <DEDUP_REMOVED lines=61> */
.L_x_4659:
[----:B------:R-:W-:-:S05]  /*16a40*/  LOP3.LUT R25, RZ, R2, RZ, 0x33, !PT ;  /* 0x00000002ff197212 */ /* 0x000fca00078e33ff */
[----:B------:R-:W-:Y:S01]  /*16a50*/  IMAD.IADD R25, R6, 0x1, R25 ;  /* 0x0000000106197824 */ /* 0x000fe200078e0219 */
[----:B------:R-:W-:Y:S06]  /*16a60*/  BRA `(.L_x_4660) ;  /* 0x00000000000c7947 */ /* 0x000fec0003800000 */
.L_x_4655:
[----:B------:R-:W-:Y:S02]  /*16a70*/  IMAD.MOV.U32 R25, RZ, RZ, RZ ;  /* 0x000000ffff197224 */ /* 0x000fe400078e00ff */
[----:B------:R-:W-:Y:S02]  /*16a80*/  IMAD.U32 R24, RZ, RZ, UR6 ;  /* 0x00000006ff187e24 */ /* 0x000fe4000f8e00ff */
[----:B------:R-:W-:-:S07]  /*16a90*/  IMAD.MOV.U32 R26, RZ, RZ, RZ ;  /* 0x000000ffff1a7224 */ /* 0x000fce00078e00ff */
.L_x_4660:
[----:B------:R-:W-:-:S13]  /*16aa0*/  ISETP.NE.AND P0, PT, R7, RZ, PT ;  /* 0x000000ff0700720c */ /* 0x000fda0003f05270 */
[----:B------:R-:W0:Y:S01]  /*16ab0*/  @!P0 S2R R3, SR_CgaCtaId ;  /* 0x0000000000038919 */ /* 0x000e220000008800 */
[----:B------:R-:W-:-:S04]  /*16ac0*/  @!P0 MOV R2, 0x400 ;  /* 0x0000040000028802 */ /* 0x000fc80000000f00 */
[----:B0-----:R-:W-:-:S05]  /*16ad0*/  @!P0 LEA R2, R3, R2, 0x18 ;  /* 0x0000000203028211 */ /* 0x001fca00078ec0ff */
[----:B------:R0:W-:Y:S01]  /*16ae0*/  @!P0 STS.128 [R2+0x28cd0], R24 ;  /* 0x028cd01802008388 */ /* 0x0001e20000000c00 */
[----:B------:R-:W-:Y:S06]  /*16af0*/  BAR.ARV 0x5, 0x180 ;  /* 0x0146000000007b1d */ /* 0x000fec0000002000 */
.L_x_4653:
        /* <DEDUP_REMOVED lines=30> */
[----:B-1----:R-:W-:Y:S01]  /*16ce0*/  ULEA UR4, UR5, UR4, 0x18 ;  /* 0x0000000405047291 */ /* 0x002fe2000f8ec03f */
[----:B------:R-:W-:-:S02]  /*16cf0*/  LOP3.LUT R3, R2, 0x100, RZ, 0xfc, !PT ;  /* 0x0000010002037812 */ /* 0x000fc400078efcff */
[C---:B------:R-:W-:Y:S02]  /*16d00*/  LOP3.LUT R4, R2.reuse, 0x80, RZ, 0xfc, !PT ;  /* 0x0000008002047812 */ /* 0x040fe400078efcff */
[C---:B------:R-:W-:Y:S01]  /*16d10*/  LOP3.LUT R3, R2.reuse, 0x180, RZ, 0xfc, !PT ;  /* 0x0000018002037812 */ /* 0x040fe200078efcff */
[----:B------:R-:W-:Y:S01]  /*16d20*/  IMAD.U32 R18, RZ, RZ, UR4 ;  /* 0x00000004ff127e24 */ /* 0x000fe2000f8e00ff */
[----:B------:R-:W-:-:S03]  /*16d30*/  LOP3.LUT R2, R2, 0x1c0, RZ, 0xfc, !PT ;  /* 0x000001c002027812 */ /* 0x000fc600078efcff */
[----:B------:R-:W-:-:S05]  /*16d40*/  IMAD R0, R35, 0x2, R18 ;  /* 0x0000000223007824 */ /* 0x000fca00078e0212 */
[----:B------:R0:W-:Y:S02]  /*16d50*/  STL [R1+0x38], R0 ;  /* 0x0000380001007387 */ /* 0x0001e40000100800 */
.L_x_4772:
[----:B-1----:R-:W1:Y:S02]  /*16d60*/  LDC.64 R2, c[0x0][0xc88] ;  /* 0x00032200ff027b82 */ /* 0x002e640000000a00 */
[----:B-1----:R-:W-:-:S05]  /*16d70*/  IMAD.WIDE R2, R27, 0x4, R2 ;  /* 0x000000041b027825 */ /* 0x002fca00078e0202 */
[----:B------:R-:W0:Y:S01]  /*16d80*/  LDG.E R31, desc[UR42][R2.64] ;  /* 0x0000002a021f7981 */ /* 0x000e22000c1e1900 */
        /* <DEDUP_REMOVED lines=45> */
[----:B--2---:R0:W-:Y:S01]  /*17060*/  STL [R1+0x10], R8 ;  /* 0x0000100801007387 */ /* 0x0041e20000100800 */
[----:B------:R-:W-:Y:S01]  /*17070*/  IMAD.MOV.U32 R10, RZ, RZ, R8 ;  /* 0x000000ffff0a7224 */ /* 0x000fe200078e0008 */
[----:B----4-:R-:W-:Y:S06]  /*17080*/  @P2 BRA `(.L_x_4662) ;  /* 0x0000000000142947 */ /* 0x010fec0003800000 */
[----:B------:R-:W-:Y:S05]  /*17090*/  @!P0 BRA `(.L_x_4662) ;  /* 0x0000000000108947 */ /* 0x000fea0003800000 */
[----:B------:R-:W2:Y:S04]  /*170a0*/  LDG.E R7, desc[UR42][R2.64] ;  /* 0x0000002a02077981 */ /* 0x000ea8000c1e1900 */
[----:B------:R-:W2:Y:S02]  /*170b0*/  LDG.E R2, desc[UR42][R2.64+0x4] ;  /* 0x0000042a02027981 */ /* 0x000ea4000c1e1900 */
[----:B--2---:R-:W-:-:S05]  /*170c0*/  IMAD.IADD R10, R2, 0x1, -R7 ;  /* 0x00000001020a7824 */ /* 0x004fca00078e0a07 */
[----:B------:R1:W-:Y:S02]  /*170d0*/  STL [R1+0x10], R10 ;  /* 0x0000100a01007387 */ /* 0x0003e40000100800 */
.L_x_4662:
[----:B------:R-:W-:Y:S01]  /*170e0*/  ULDC.64 UR4, c[0x0][0xa20] ;  /* 0x0002880000047ab9 */ /* 0x000fe20000000a00 */
[C---:B0-----:R-:W-:Y:S02]  /*170f0*/  LOP3.LUT R8, R26.reuse, 0xff000000, RZ, 0xc0, !PT ;  /* 0xff0000001a087812 */ /* 0x041fe400078ec0ff */
[----:B------:R-:W-:Y:S02]  /*17100*/  ISETP.NE.U32.AND P0, PT, RZ, UR4, PT ;  /* 0x00000004ff007c0c */ /* 0x000fe4000bf05070 */
[----:B------:R-:W-:Y:S02]  /*17110*/  SHF.R.U32.HI R8, RZ, 0x8, R8 ;  /* 0x00000008ff087819 */ /* 0x000fe40000011608 */
[----:B------:R-:W-:Y:S02]  /*17120*/  ISETP.NE.AND.EX P0, PT, RZ, UR5, PT, P0 ;  /* 0x00000005ff007c0c */ /* 0x000fe4000bf05300 */
[C---:B------:R-:W-:Y:S02]  /*17130*/  LOP3.LUT R2, R26.reuse, 0xff0000, RZ, 0xc0, !PT ;  /* 0x00ff00001a027812 */ /* 0x040fe400078ec0ff */
        /* <DEDUP_REMOVED lines=8> */
.L_x_4663:
        /* <DEDUP_REMOVED lines=9> */
.L_x_4664:
[----:B0-----:R-:W2:Y:S01]  /*17250*/  @P1 LDG.E R2, desc[UR42][R4.64] ;  /* 0x0000002a04021981 */ /* 0x001ea2000c1e1900 */
[----:B------:R-:W0:Y:S03]  /*17260*/  LDC R3, c[0x0][0x448] ;  /* 0x00011200ff037b82 */ /* 0x000e260000000800 */
[----:B------:R3:W2:Y:S01]  /*17270*/  @P1 LDG.E R5, desc[UR42][R4.64+0x4] ;  /* 0x0000042a04051981 */ /* 0x0006a2000c1e1900 */
[----:B-----5:R-:W-:Y:S01]  /*17280*/  IMAD.IADD R9, R9, 0x1, -R33 ;  /* 0x0000000109097824 */ /* 0x020fe200078e0a21 */
[----:B------:R-:W-:Y:S01]  /*17290*/  BSSY B0, `(.L_x_4665) ;  /* 0x0000036000007945 */ /* 0x000fe20003800000 */
[----:B------:R-:W-:Y:S01]  /*172a0*/  LOP3.LUT R32, R8, 0xff, RZ, 0xc0, !PT ;  /* 0x000000ff08207812 */ /* 0x000fe200078ec0ff */
[----:B------:R-:W-:Y:S01]  /*172b0*/  IMAD.MOV.U32 R13, RZ, RZ, RZ ;  /* 0x000000ffff0d7224 */ /* 0x000fe200078e00ff */
[----:B0-----:R-:W-:-:S13]  /*172c0*/  ISETP.NE.AND P0, PT, R3, 0x1, PT ;  /* 0x000000010300780c */ /* 0x001fda0003f05270 */
[----:B---3--:R-:W0:Y:S08]  /*172d0*/  @P0 LDC R4, c[0x0][0x44c] ;  /* 0x00011300ff040b82 */ /* 0x008e300000000800 */
[----:B------:R-:W3:Y:S01]  /*172e0*/  @P0 LDC R3, c[0x0][0x450] ;  /* 0x00011400ff030b82 */ /* 0x000ee20000000800 */
[----:B--2---:R-:W-:Y:S02]  /*172f0*/  @P1 IMAD.IADD R6, R5, 0x1, -R2 ;  /* 0x0000000105061824 */ /* 0x004fe400078e0a02 */
[----:B------:R-:W-:-:S02]  /*17300*/  IMAD.SHL.U32 R2, R25, 0x40, RZ ;  /* 0x0000004019027824 */ /* 0x000fc400078e00ff */
[----:B------:R-:W-:Y:S02]  /*17310*/  IMAD.IADD R7, R9, 0x1, R6 ;  /* 0x0000000109077824 */ /* 0x000fe400078e0206 */
[----:B------:R-:W-:-:S03]  /*17320*/  VIADD R2, R2, 0x3f ;  /* 0x0000003f02027836 */ /* 0x000fc60000000000 */
[C---:B------:R-:W-:Y:S01]  /*17330*/  IADD3 R5, R7.reuse, 0x40, -R10 ;  /* 0x0000004007057810 */ /* 0x040fe20007ffe80a */
[----:B0-----:R-:W-:Y:S01]  /*17340*/  @P0 IMAD.HI.U32 R4, R2, R4, RZ ;  /* 0x0000000402040227 */ /* 0x001fe200078e00ff */
[----:B------:R0:W-:Y:S04]  /*17350*/  STL [R1], R7 ;  /* 0x0000000701007387 */ /* 0x0001e80000100800 */
[----:B---3--:R-:W-:Y:S01]  /*17360*/  @P0 SHF.R.U32.HI R2, RZ, R3, R4 ;  /* 0x00000003ff020219 */ /* 0x008fe20000011604 */
[----:B------:R-:W-:-:S04]  /*17370*/  VIADD R3, R7, 0x3f ;  /* 0x0000003f07037836 */ /* 0x000fc80000000000 */
[----:B------:R-:W-:Y:S01]  /*17380*/  IMAD.IADD R2, R5, 0x1, R2 ;  /* 0x0000000105027824 */ /* 0x000fe200078e0202 */
[----:B------:R-:W-:-:S04]  /*17390*/  SHF.R.S32.HI R4, RZ, 0x1f, R3 ;  /* 0x0000001fff047819 */ /* 0x000fc80000011403 */
[----:B------:R-:W-:Y:S02]  /*173a0*/  LEA.HI R4, R4, R3, RZ, 0x6 ;  /* 0x0000000304047211 */ /* 0x000fe400078f30ff */
[----:B------:R-:W-:Y:S02]  /*173b0*/  SHF.R.S32.HI R3, RZ, 0x1f, R2 ;  /* 0x0000001fff037819 */ /* 0x000fe40000011402 */
[----:B0-----:R-:W-:Y:S02]  /*173c0*/  SHF.R.S32.HI R7, RZ, 0x6, R4 ;  /* 0x00000006ff077819 */ /* 0x001fe40000011404 */
[----:B------:R-:W-:Y:S02]  /*173d0*/  LEA.HI R3, R3, R2, RZ, 0x6 ;  /* 0x0000000203037211 */ /* 0x000fe400078f30ff */
[----:B------:R-:W-:Y:S02]  /*173e0*/  SHF.R.U32.HI R4, RZ, 0x10, R8 ;  /* 0x00000010ff047819 */ /* 0x000fe40000011608 */
[----:B------:R-:W-:-:S04]  /*173f0*/  SHF.R.S32.HI R3, RZ, 0x6, R3 ;  /* 0x00000006ff037819 */ /* 0x000fc80000011403 */
[----:B-1----:R-:W-:-:S04]  /*17400*/  VIMNMX R10, R7, R3, PT ;  /* 0x00000003070a7248 */ /* 0x002fc80003fe0100 */
[----:B------:R-:W-:-:S13]  /*17410*/  ISETP.GE.AND P0, PT, R10, 0x1, PT ;  /* 0x000000010a00780c */ /* 0x000fda0003f06270 */
[----:B------:R-:W-:Y:S05]  /*17420*/  @!P0 BRA `(.L_x_4666) ;  /* 0x0000000000708947 */ /* 0x000fea0003800000 */
        /* <DEDUP_REMOVED lines=28> */
.L_x_4666:
[----:B------:R-:W-:Y:S05]  /*175f0*/  BSYNC B0 ;  /* 0x0000000000007941 */ /* 0x000fea0003800000 */
.L_x_4665:
        /* <DEDUP_REMOVED lines=24> */
.L_x_4827:
[----:B-1----:R-:W-:Y:S02]  /*17780*/  ISETP.NE.AND P0, PT, R14, RZ, PT ;  /* 0x000000ff0e00720c */ /* 0x002fe40003f05270 */
[----:B------:R-:W-:-:S11]  /*17790*/  PLOP3.LUT P6, PT, PT, PT, PT, 0x8, 0x0 ;  /* 0x000000000000781c */ /* 0x000fd60003fce170 */
[----:B------:R-:W-:Y:S05]  /*177a0*/  @P0 BRA `(.L_x_4670) ;  /* 0x00000000000c0947 */ /* 0x000fea0003800000 */
[----:B------:R-:W-:-:S03]  /*177b0*/  UMOV UR4, 0xffffffff ;  /* 0xffffffff00047882 */ /* 0x000fc60000000000 */
[----:B------:R-:W-:Y:S05]  /*177c0*/  BRA.DIV UR4, `(.L_x_4671) ;  /* 0x0000007a04147947 */ /* 0x000fea000b800000 */
[----:B------:R-:W-:-:S13]  /*177d0*/  ELECT P6, URZ, PT ;  /* 0x00000000003f782f */ /* 0x000fda00038c0000 */
.L_x_4670:
        /* <DEDUP_REMOVED lines=9> */
.L_x_4830:
[----:B------:R-:W-:Y:S05]  /*17870*/  BSYNC B1 ;  /* 0x0000000000017941 */ /* 0x000fea0003800000 */
.L_x_4672:
        /* <DEDUP_REMOVED lines=10> */
.L_x_4831:
[----:B------:R-:W-:Y:S05]  /*17920*/  BSYNC B2 ;  /* 0x0000000000027941 */ /* 0x000fea0003800000 */
.L_x_4676:
        /* <DEDUP_REMOVED lines=9> */
.L_x_4679:
[----:B------:R-:W-:Y:S05]  /*179c0*/  BSYNC B2 ;  /* 0x0000000000027941 */ /* 0x000fea0003800000 */
.L_x_4678:
        /* <DEDUP_REMOVED lines=12> */
.L_x_4680:
        /* <DEDUP_REMOVED lines=13> */
.L_x_4832:
[----:B------:R-:W-:Y:S05]  /*17b60*/  BSYNC B2 ;  /* 0x0000000000027941 */ /* 0x000fea0003800000 */
.L_x_4681:
        /* <DEDUP_REMOVED lines=11> */
.L_x_4684:
[----:B------:R-:W-:Y:S05]  /*17c20*/  BSYNC B2 ;  /* 0x0000000000027941 */ /* 0x000fea0003800000 */
.L_x_4683:
        /* <DEDUP_REMOVED lines=9> */
.L_x_4685:
        /* <DEDUP_REMOVED lines=15> */
.L_x_4686:
        /* <DEDUP_REMOVED lines=15> */
.L_x_4687:
        /* <DEDUP_REMOVED lines=15> */
.L_x_4688:
        /* <DEDUP_REMOVED lines=15> */
.L_x_4689:
        /* <DEDUP_REMOVED lines=15> */
.L_x_4690:
        /* <DEDUP_REMOVED lines=15> */
.L_x_4691:
        /* <DEDUP_REMOVED lines=15> */
.L_x_4692:
        /* <DEDUP_REMOVED lines=10> */
.L_x_4675:
[----:B------:R-:W-:Y:S05]  /*183f0*/  BSYNC B1 ;  /* 0x0000000000017941 */ /* 0x000fea0003800000 */
.L_x_4674:
        /* <DEDUP_REMOVED lines=9> */
.L_x_4712:
        /* <DEDUP_REMOVED lines=11> */
.L_x_4833:
[----:B------:R-:W-:Y:S05]  /*18540*/  BSYNC B2 ;  /* 0x0000000000027941 */ /* 0x000fea0003800000 */
.L_x_4695:
        /* <DEDUP_REMOVED lines=9> */
.L_x_4698:
[----:B------:R-:W-:Y:S05]  /*185e0*/  BSYNC B2 ;  /* 0x0000000000027941 */ /* 0x000fea0003800000 */
.L_x_4697:
        /* <DEDUP_REMOVED lines=11> */
.L_x_4699:
        /* <DEDUP_REMOVED lines=13> */
.L_x_4834:
[----:B------:R-:W-:Y:S05]  /*18770*/  BSYNC B2 ;  /* 0x0000000000027941 */ /* 0x000fea0003800000 */
.L_x_4700:
        /* <DEDUP_REMOVED lines=11> */
.L_x_4703:
[----:B------:R-:W-:Y:S05]  /*18830*/  BSYNC B2 ;  /* 0x0000000000027941 */ /* 0x000fea0003800000 */
.L_x_4702:
        /* <DEDUP_REMOVED lines=9> */
.L_x_4704:
        /* <DEDUP_REMOVED lines=15> */
.L_x_4705:
        /* <DEDUP_REMOVED lines=15> */
.L_x_4706:
        /* <DEDUP_REMOVED lines=15> */
.L_x_4707:
        /* <DEDUP_REMOVED lines=15> */
.L_x_4708:
        /* <DEDUP_REMOVED lines=15> */
.L_x_4709:
        /* <DEDUP_REMOVED lines=15> */
.L_x_4710:
        /* <DEDUP_REMOVED lines=15> */
.L_x_4711:
        /* <DEDUP_REMOVED lines=10> */
.L_x_4694:
[----:B------:R-:W-:Y:S05]  /*19000*/  BSYNC B1 ;  /* 0x0000000000017941 */ /* 0x000fea0003800000 */
.L_x_4693:
        /* <DEDUP_REMOVED lines=8> */
.L_x_4668:
[----:B------:R-:W-:Y:S05]  /*19090*/  BSYNC B0 ;  /* 0x0000000000007941 */ /* 0x000fea0003800000 */
.L_x_4667:
[----:B------:R-:W1:Y:S01]  /*190a0*/  LDC R0, c[0x0][0x448] ;  /* 0x00011200ff007b82 */ /* 0x000e620000000800 */
[----:B------:R-:W-:Y:S01]  /*190b0*/  LEA R2, R25, 0x3f, 0x6 ;  /* 0x0000003f19027811 */ /* 0x000fe200078e30ff */
[----:B------:R-:W-:Y:S06]  /*190c0*/  @!P0 WARPSYNC.ALL ;  /* 0x0000000000008948 */ /* 0x000fec0003800000 */
[----:B------:R-:W-:Y:S01]  /*190d0*/  @!P0 BAR.SYNC.DEFER_BLOCKING 0xc, 0x180 ;  /* 0x0306000000008b1d */ /* 0x000fe20000010000 */
[----:B------:R-:W-:-:S05]  /*190e0*/  ISETP.NE.AND P2, PT, R4, RZ, PT ;  /* 0x000000ff0400720c */ /* 0x000fca0003f45270 */
[----:B------:R-:W-:Y:S08]  /*190f0*/  BSSY B0, `(.L_x_4713) ;  /* 0x0000029000007945 */ /* 0x000ff00003800000 */
[----:B------:R-:W2:Y:S01]  /*19100*/  @!P2 LDC R4, c[0x0][0x9f0] ;  /* 0x00027c00ff04ab82 */ /* 0x000ea20000000800 */
[----:B-1----:R-:W-:-:S13]  /*19110*/  ISETP.NE.AND P1, PT, R0, 0x1, PT ;  /* 0x000000010000780c */ /* 0x002fda0003f25270 */
[----:B0-----:R-:W0:Y:S08]  /*19120*/  @P1 LDC R3, c[0x0][0x44c] ;  /* 0x00011300ff031b82 */ /* 0x001e300000000800 */
[----:B------:R-:W1:Y:S01]  /*19130*/  @P1 LDC R0, c[0x0][0x450] ;  /* 0x00011400ff001b82 */ /* 0x000e620000000800 */
[----:B0-----:R-:W-:-:S05]  /*19140*/  @P1 IMAD.HI.U32 R3, R2, R3, RZ ;  /* 0x0000000302031227 */ /* 0x001fca00078e00ff */
[----:B-1----:R-:W-:-:S05]  /*19150*/  @P1 SHF.R.U32.HI R2, RZ, R0, R3 ;  /* 0x00000000ff021219 */ /* 0x002fca0000011603 */
[----:B------:R-:W-:-:S05]  /*19160*/  IMAD.IADD R2, R5, 0x1, R2 ;  /* 0x0000000105027824 */ /* 0x000fca00078e0202 */
[----:B------:R-:W-:-:S04]  /*19170*/  SHF.R.S32.HI R0, RZ, 0x1f, R2 ;  /* 0x0000001fff007819 */ /* 0x000fc80000011402 */
[----:B------:R-:W-:-:S04]  /*19180*/  LEA.HI R0, R0, R2, RZ, 0x6 ;  /* 0x0000000200007211 */ /* 0x000fc800078f30ff */
[----:B------:R-:W-:-:S04]  /*19190*/  SHF.R.S32.HI R0, RZ, 0x6, R0 ;  /* 0x00000006ff007819 */ /* 0x000fc80000011400 */
[----:B------:R-:W-:Y:S01]  /*191a0*/  VIMNMX R7, R7, R0, PT ;  /* 0x0000000007077248 */ /* 0x000fe20003fe0100 */
[----:B------:R-:W-:-:S03]  /*191b0*/  IMAD.MOV.U32 R0, RZ, RZ, RZ ;  /* 0x000000ffff007224 */ /* 0x000fc600078e00ff */
[----:B------:R-:W-:-:S13]  /*191c0*/  ISETP.GE.AND P1, PT, R7, 0x1, PT ;  /* 0x000000010700780c */ /* 0x000fda0003f26270 */
[----:B--2---:R-:W-:Y:S05]  /*191d0*/  @!P1 BRA `(.L_x_4714) ;  /* 0x0000000000689947 */ /* 0x004fea0003800000 */
[-C--:B------:R-:W-:Y:S02]  /*191e0*/  IABS R0, R4.reuse ;  /* 0x0000000400007213 */ /* 0x080fe40000000000 */
        /* <DEDUP_REMOVED lines=25> */
.L_x_4714:
[----:B------:R-:W-:Y:S05]  /*19380*/  BSYNC B0 ;  /* 0x0000000000007941 */ /* 0x000fea0003800000 */
.L_x_4713:
[-C--:B------:R-:W-:Y:S01]  /*19390*/  IMAD R32, R32, R0.reuse, RZ ;  /* 0x0000000020207224 */ /* 0x080fe200078e02ff */
        /* <DEDUP_REMOVED lines=22> */
.L_x_4716:
        /* <DEDUP_REMOVED lines=20> */
.L_x_4719:
[----:B------:R-:W-:Y:S05]  /*19640*/  BSYNC B6 ;  /* 0x0000000000067941 */ /* 0x000fea0003800000 */
.L_x_4718:
        /* <DEDUP_REMOVED lines=20> */
.L_x_4722:
        /* <DEDUP_REMOVED lines=15> */
.L_x_4721:
[----:B------:R-:W-:Y:S05]  /*19880*/  BSYNC B6 ;  /* 0x0000000000067941 */ /* 0x000fea0003800000 */
.L_x_4720:
[----:B------:R-:W2:Y:S01]  /*19890*/  LDL R34, [R1+0x18] ;  /* 0x0000180001227983 */ /* 0x000ea20000100800 */
[----:B------:R-:W-:Y:S01]  /*198a0*/  ULDC.64 UR4, c[0x0][0x9f8] ;  /* 0x00027e0000047ab9 */ /* 0x000fe20000000a00 */
[----:B------:R-:W0:Y:S02]  /*198b0*/  LDC R8, c[0x0][0x430] ;  /* 0x00010c00ff087b82 */ /* 0x000e240000000800 */
[----:B------:R-:W3:Y:S01]  /*198c0*/  LDL R20, [R1] ;  /* 0x0000000001147983 */ /* 0x000ee20000100800 */
[----:B------:R-:W-:Y:S01]  /*198d0*/  ISETP.NE.U32.AND P0, PT, RZ, UR4, PT ;  /* 0x00000004ff007c0c */ /* 0x000fe2000bf05070 */
[----:B------:R-:W1:Y:S03]  /*198e0*/  S2R R21, SR_TID.X ;  /* 0x0000000000157919 */ /* 0x000e660000002100 */
[----:B------:R-:W-:-:S13]  /*198f0*/  ISETP.NE.AND.EX P0, PT, RZ, UR5, PT, P0 ;  /* 0x00000005ff007c0c */ /* 0x000fda000bf05300 */
[----:B------:R-:W-:Y:S01]  /*19900*/  @P0 IADD3 R2, P1, R23, UR4, RZ ;  /* 0x0000000417020c10 */ /* 0x000fe2000ff3e0ff */
[----:B------:R-:W-:-:S03]  /*19910*/  ULDC UR4, c[0x0][0x320] ;  /* 0x0000c80000047ab9 */ /* 0x000fc60000000800 */
[----:B------:R-:W-:-:S05]  /*19920*/  @P0 IADD3.X R3, R30, UR5, RZ, P1, !PT ;  /* 0x000000051e030c10 */ /* 0x000fca0008ffe4ff */
[----:B------:R4:W3:Y:S01]  /*19930*/  @P0 LDG.E R26, desc[UR42][R2.64] ;  /* 0x0000002a021a0981 */ /* 0x0008e2000c1e1900 */
[----:B-1----:R-:W-:-:S04]  /*19940*/  LOP3.LUT R21, R21, 0x7f, RZ, 0xc0, !PT ;  /* 0x0000007f15157812 */ /* 0x002fc800078ec0ff */
[----:B------:R-:W-:Y:S02]  /*19950*/  SHF.R.U32.HI R0, RZ, 0x3, R21 ;  /* 0x00000003ff007819 */ /* 0x000fe40000011615 */
[----:B------:R-:W1:Y:S01]  /*19960*/  S2R R21, SR_TID.X ;  /* 0x0000000000157919 */ /* 0x000e620000002100 */
[----:B0-----:R-:W-:Y:S01]  /*19970*/  ISETP.NE.AND P1, PT, R8, 0x1, PT ;  /* 0x000000010800780c */ /* 0x001fe20003f25270 */
[----:B------:R-:W0:Y:S01]  /*19980*/  S2R R9, SR_TID.X ;  /* 0x0000000000097919 */ /* 0x000e220000002100 */
[----:B------:R-:W0:Y:S11]  /*19990*/  S2R R6, SR_TID.X ;  /* 0x0000000000067919 */ /* 0x000e360000002100 */
[----:B----4-:R-:W4:Y:S08]  /*199a0*/  @P1 LDC R3, c[0x0][0x434] ;  /* 0x00010d00ff031b82 */ /* 0x010f300000000800 */
[----:B------:R-:W4:Y:S01]  /*199b0*/  @P1 LDC R2, c[0x0][0x438] ;  /* 0x00010e00ff021b82 */ /* 0x000f220000000800 */
[----:B-1----:R-:W-:-:S05]  /*199c0*/  IMAD.SHL.U32 R21, R21, 0x10, RZ ;  /* 0x0000001015157824 */ /* 0x002fca00078e00ff */
[----:B------:R-:W-:Y:S01]  /*199d0*/  LOP3.LUT R21, R0, 0x70, R21, 0xf8, !PT ;  /* 0x0000007000157812 */ /* 0x000fe200078ef815 */
[----:B0-----:R-:W-:Y:S02]  /*199e0*/  IMAD.SHL.U32 R9, R9, 0x8, RZ ;  /* 0x0000000809097824 */ /* 0x001fe400078e00ff */
[----:B------:R-:W-:-:S03]  /*199f0*/  IMAD.SHL.U32 R6, R6, 0x8, RZ ;  /* 0x0000000806067824 */ /* 0x000fc600078e00ff */
[----:B------:R-:W-:Y:S02]  /*19a00*/  LOP3.LUT R9, R9, 0x38, RZ, 0xc0, !PT ;  /* 0x0000003809097812 */ /* 0x000fe400078ec0ff */
[----:B------:R-:W-:Y:S02]  /*19a10*/  LOP3.LUT R6, R6, 0x38, RZ, 0xc0, !PT ;  /* 0x0000003806067812 */ /* 0x000fe400078ec0ff */
[C---:B------:R-:W-:Y:S02]  /*19a20*/  ISETP.GE.AND P3, PT, R9.reuse, UR4, PT ;  /* 0x0000000409007c0c */ /* 0x040fe4000bf66270 */
[----:B------:R-:W-:Y:S02]  /*19a30*/  LOP3.LUT R16, R16, 0xffffffbf, RZ, 0xc0, !PT ;  /* 0xffffffbf10107812 */ /* 0x000fe400078ec0ff */
[----:B------:R-:W-:Y:S01]  /*19a40*/  LOP3.LUT R6, R6, 0x80, RZ, 0xfc, !PT ;  /* 0x0000008006067812 */ /* 0x000fe200078efcff */
[----:B------:R-:W0:Y:S01]  /*19a50*/  S2R R10, SR_TID.X ;  /* 0x00000000000a7919 */ /* 0x000e220000002100 */
[----:B------:R-:W-:Y:S01]  /*19a60*/  IMAD.MOV.U32 R36, RZ, RZ, RZ ;  /* 0x000000ffff247224 */ /* 0x000fe200078e00ff */
[----:B------:R-:W-:Y:S01]  /*19a70*/  LOP3.LUT R11, R9, 0x1c0, RZ, 0xfc, !PT ;  /* 0x000001c0090b7812 */ /* 0x000fe200078efcff */
[----:B0-----:R-:W-:-:S05]  /*19a80*/  IMAD.SHL.U32 R10, R10, 0x8, RZ ;  /* 0x000000080a0a7824 */ /* 0x001fca00078e00ff */
[----:B------:R-:W-:-:S04]  /*19a90*/  LOP3.LUT R10, R10, 0x38, RZ, 0xc0, !PT ;  /* 0x000000380a0a7812 */ /* 0x000fc800078ec0ff */
[----:B------:R-:W-:Y:S02]  /*19aa0*/  LOP3.LUT R10, R10, 0x180, RZ, 0xfc, !PT ;  /* 0x000001800a0a7812 */ /* 0x000fe400078efcff */
[----:B--2---:R-:W-:Y:S02]  /*19ab0*/  LEA R23, R34, 0xffffffc0, 0x6 ;  /* 0xffffffc022177811 */ /* 0x004fe400078e30ff */
[----:B------:R-:W0:Y:S03]  /*19ac0*/  S2R R34, SR_TID.X ;  /* 0x0000000000227919 */ /* 0x000e260000002100 */
[----:B------:R-:W-:Y:S02]  /*19ad0*/  IMAD.IADD R37, R21, 0x1, R23 ;  /* 0x0000000115257824 */ /* 0x000fe400078e0217 */
[----:B0-----:R-:W-:-:S05]  /*19ae0*/  IMAD.SHL.U32 R34, R34, 0x8, RZ ;  /* 0x0000000822227824 */ /* 0x001fca00078e00ff */
[----:B------:R-:W-:-:S04]  /*19af0*/  LOP3.LUT R34, R34, 0x38, RZ, 0xc0, !PT ;  /* 0x0000003822227812 */ /* 0x000fc800078ec0ff */
[----:B------:R-:W-:-:S04]  /*19b00*/  LOP3.LUT R34, R34, 0x40, RZ, 0xfc, !PT ;  /* 0x0000004022227812 */ /* 0x000fc800078efcff */
[----:B------:R-:W-:Y:S02]  /*19b10*/  ISETP.GE.AND P2, PT, R34, UR4, PT ;  /* 0x0000000422007c0c */ /* 0x000fe4000bf46270 */
[----:B------:R-:W0:Y:S01]  /*19b20*/  S2R R34, SR_TID.X ;  /* 0x0000000000227919 */ /* 0x000e220000002100 */
[----:B---3--:R-:W-:-:S04]  /*19b30*/  ISETP.GE.AND P0, PT, R37, R20, PT ;  /* 0x000000142500720c */ /* 0x008fc80003f06270 */
[----:B------:R-:W-:Y:S01]  /*19b40*/  ISETP.GT.U32.OR P0, PT, R21, 0x3f, P0 ;  /* 0x0000003f1500780c */ /* 0x000fe20000704470 */
[----:B------:R-:W-:Y:S01]  /*19b50*/  IMAD.IADD R37, R37, 0x1, R33 ;  /* 0x0000000125257824 */ /* 0x000fe200078e0221 */
[----:B------:R-:W-:-:S03]  /*19b60*/  SEL R7, RZ, 0xffffffff, P2 ;  /* 0xffffffffff077807 */ /* 0x000fc60001000000 */
[----:B----4-:R-:W-:-:S08]  /*19b70*/  @P1 IMAD.HI.U32 R3, R37, R3, RZ ;  /* 0x0000000325031227 */ /* 0x010fd000078e00ff */
[----:B------:R-:W1:Y:S01]  /*19b80*/  @!P0 LDC.64 R4, c[0x0][0x428] ;  /* 0x00010a00ff048b82 */ /* 0x000e620000000a00 */
[----:B------:R-:W-:Y:S01]  /*19b90*/  IMAD.MOV.U32 R0, RZ, RZ, R37 ;  /* 0x000000ffff007224 */ /* 0x000fe200078e0025 */
[----:B------:R-:W-:Y:S01]  /*19ba0*/  @P1 SHF.R.U32.HI R0, RZ, R2, R3 ;  /* 0x00000002ff001219 */ /* 0x000fe20000011603 */
[----:B------:R-:W-:Y:S02]  /*19bb0*/  IMAD.SHL.U32 R7, R7, 0x2, RZ ;  /* 0x0000000207077824 */ /* 0x000fe400078e00ff */
[----:B0-----:R-:W-:-:S05]  /*19bc0*/  IMAD.SHL.U32 R34, R34, 0x8, RZ ;  /* 0x0000000822227824 */ /* 0x001fca00078e00ff */
        /* <DEDUP_REMOVED lines=13> */
[----:B-1----:R-:W-:-:S04]  /*19ca0*/  @!P0 IMAD R6, R34, R4, RZ ;  /* 0x0000000422068224 */ /* 0x002fc800078e02ff */
        /* <DEDUP_REMOVED lines=35> */
.L_x_4837:
        /* <DEDUP_REMOVED lines=10> */
.L_x_4724:
        /* <DEDUP_REMOVED lines=9> */
.L_x_4838:
[----:B------:R-:W-:Y:S05]  /*1a010*/  BSYNC B0 ;  /* 0x0000000000007941 */ /* 0x000fea0003800000 */
.L_x_4725:
[----:B------:R-:W1:Y:S01]  /*1a020*/  S2R R7, SR_TID.X ;  /* 0x0000000000077919 */ /* 0x000e620000002100 */
[----:B0-----:R-:W-:Y:S01]  /*1a030*/  SHF.R.S32.HI R0, RZ, 0x1f, R37 ;  /* 0x0000001fff007819 */ /* 0x001fe20000011425 */
[----:B------:R-:W-:Y:S01]  /*1a040*/  ULDC.64 UR4, c[0x0][0x300] ;  /* 0x0000c00000047ab9 */ /* 0x000fe20000000a00 */
[----:B-----5:R-:W-:Y:S01]  /*1a050*/  SHF.R.S32.HI R4, RZ, 0x1f, R36 ;  /* 0x0000001fff047819 */ /* 0x020fe20000011424 */
[----:B------:R-:W-:Y:S01]  /*1a060*/  IMAD.WIDE.U32 R2, R37, UR4, RZ ;  /* 0x0000000425027c25 */ /* 0x000fe2000f8e00ff */
[----:B------:R-:W-:Y:S01]  /*1a070*/  ULDC.64 UR6, c[0x0][0x2e8] ;  /* 0x0000ba0000067ab9 */ /* 0x000fe20000000a00 */
[----:B------:R0:W-:Y:S01]  /*1a080*/  STL [R1+0x24], R0 ;  /* 0x0000240001007387 */ /* 0x0001e20000100800 */
[----:B------:R-:W-:Y:S01]  /*1a090*/  LOP3.LUT R16, R16, 0xfffffffd, RZ, 0xc0, !PT ;  /* 0xfffffffd10107812 */ /* 0x000fe200078ec0ff */
[----:B------:R-:W-:Y:S02]  /*1a0a0*/  IMAD R5, R22, 0x1000, R35 ;  /* 0x0000100016057824 */ /* 0x000fe400078e0223 */
        /* <DEDUP_REMOVED lines=10> */
[----:B------:R-:W-:-:S03]  /*1a150*/  IMAD.IADD R3, R3, 0x1, R0 ;  /* 0x0000000103037824 */ /* 0x000fc600078e0200 */
[----:B------:R-:W-:Y:S01]  /*1a160*/  LOP3.LUT R7, R7, 0x38, RZ, 0xc0, !PT ;  /* 0x0000003807077812 */ /* 0x000fe200078ec0ff */
[----:B------:R-:W-:Y:S01]  /*1a170*/  IMAD.WIDE.U32 R2, R17, UR4, R2 ;  /* 0x0000000411027c25 */ /* 0x000fe2000f8e0002 */
[----:B------:R-:W-:Y:S02]  /*1a180*/  ULDC UR4, c[0x0][0x2f4] ;  /* 0x0000bd0000047ab9 */ /* 0x000fe40000000800 */
[----:B------:R-:W-:Y:S01]  /*1a190*/  ISETP.GE.AND P2, PT, R7, UR4, PT ;  /* 0x0000000407007c0c */ /* 0x000fe2000bf46270 */
[----:B--2---:R-:W-:Y:S01]  /*1a1a0*/  IMAD R4, R17, UR5, R3 ;  /* 0x0000000511047c24 */ /* 0x004fe2000f8e0203 */
        /* <DEDUP_REMOVED lines=38> */
.L_x_4848:
        /* <DEDUP_REMOVED lines=10> */
.L_x_4728:
        /* <DEDUP_REMOVED lines=11> */
.L_x_4729:
[----:B------:R1:W5:Y:S01]  /*1a560*/  LDL.LU R0, [R1+0x14] ;  /* 0x0000140001007983 */ /* 0x0003620000300800 */
[----:B------:R1:W-:Y:S03]  /*1a570*/  SYNCS.ARRIVE.TRANS64.A1T0 RZ, [R30+URZ+0x28c30], RZ ;  /* 0x028c30ff1eff79a7 */ /* 0x0003e6000810003f */
[----:B------:R1:W5:Y:S04]  /*1a580*/  LDL.LU R4, [R1+0x4] ;  /* 0x0000040001047983 */ /* 0x0003680000300800 */
[----:B0-----:R1:W5:Y:S02]  /*1a590*/  LDL R3, [R1+0x8] ;  /* 0x0000080001037983 */ /* 0x0013640000100800 */
        /* <DEDUP_REMOVED lines=39> */
.L_x_4731:
[----:B------:R-:W-:Y:S05]  /*1a810*/  BSYNC B6 ;  /* 0x0000000000067941 */ /* 0x000fea0003800000 */
.L_x_4730:
        /* <DEDUP_REMOVED lines=90> */
.L_x_4857:
        /* <DEDUP_REMOVED lines=10> */
.L_x_4733:
        /* <DEDUP_REMOVED lines=18> */
.L_x_4858:
[----:B------:R-:W-:Y:S05]  /*1af80*/  BSYNC B0 ;  /* 0x0000000000007941 */ /* 0x000fea0003800000 */
.L_x_4734:
[----:B------:R-:W-:-:S05]  /*1af90*/  IMAD.U32 R2, RZ, RZ, UR38 ;  /* 0x00000026ff027e24 */ /* 0x000fca000f8e00ff */
[----:B------:R-:W-:-:S13]  /*1afa0*/  ISETP.NE.AND P0, PT, R2, 0x3, PT ;  /* 0x000000030200780c */ /* 0x000fda0003f05270 */
[----:B------:R-:W-:Y:S05]  /*1afb0*/  @!P0 BRA `(.L_x_4736) ;  /* 0x0000000000048947 */ /* 0x000fea0003800000 */
[----:B------:R-:W-:Y:S01]  /*1afc0*/  BPT.TRAP 0x1 ;  /* 0x000000040000795c */ /* 0x000fe20000300000 */
.L_x_4736:
[----:B0-----:R-:W-:Y:S01]  /*1afd0*/  SHF.L.U32 R0, R28, 0x1f, RZ ;  /* 0x0000001f1c007819 */ /* 0x001fe200000006ff */
[----:B------:R-:W-:Y:S03]  /*1afe0*/  BSSY B0, `(.L_x_4737) ;  /* 0x0000003000007945 */ /* 0x000fe60003800000 */
[----:B------:R-:W0:Y:S02]  /*1aff0*/  SYNCS.PHASECHK.TRANS64.TRYWAIT P0, [R30+URZ+0x28c60], R0 ;  /* 0x028c60001e0075a7 */ /* 0x000e24000800017f */
[----:B0-----:R-:W-:Y:S05]  /*1b000*/  @!P0 BRA `(.L_x_4738) ;  /* 0x0000004c00788947 */ /* 0x001fea0003800000 */
.L_x_4859:
[----:B------:R-:W-:Y:S05]  /*1b010*/  BSYNC B0 ;  /* 0x0000000000007941 */ /* 0x000fea0003800000 */
.L_x_4737:
        /* <DEDUP_REMOVED lines=109> */
.L_x_4869:
        /* <DEDUP_REMOVED lines=34> */
.L_x_4740:
        /* <DEDUP_REMOVED lines=11> */
.L_x_4741:
        /* <DEDUP_REMOVED lines=12> */
.L_x_4756:
        /* <DEDUP_REMOVED lines=42> */
.L_x_4744:
[----:B------:R-:W-:Y:S01]  /*1bd20*/  IMAD R6, R22, 0x8, R18 ;  /* 0x0000000816067824 */ /* 0x000fe200078e0212 */
[----:B------:R-:W-:Y:S01]  /*1bd30*/  SHF.L.U32 R20, R28, 0x1f, RZ ;  /* 0x0000001f1c147819 */ /* 0x000fe200000006ff */
[----:B------:R-:W-:Y:S01]  /*1bd40*/  BSSY B1, `(.L_x_4745) ;  /* 0x0000004000017945 */ /* 0x000fe20003800000 */
[----:B------:R-:W-:Y:S02]  /*1bd50*/  SHF.R.S32.HI R9, RZ, 0x1f, R5 ;  /* 0x0000001fff097819 */ /* 0x000fe40000011405 */
[----:B------:R-:W0:Y:S02]  /*1bd60*/  SYNCS.PHASECHK.TRANS64.TRYWAIT P0, [R6+URZ+0x28c40], R20 ;  /* 0x028c4014060075a7 */ /* 0x000e24000800017f */
[----:B0-----:R-:W-:Y:S05]  /*1bd70*/  @!P0 BRA `(.L_x_4746) ;  /* 0x00000048005c8947 */ /* 0x001fea0003800000 */
.L_x_4870:
[----:B------:R-:W-:Y:S05]  /*1bd80*/  BSYNC B1 ;  /* 0x0000000000017941 */ /* 0x000fea0003800000 */
.L_x_4745:
        /* <DEDUP_REMOVED lines=40> */
.L_x_4880:
        /* <DEDUP_REMOVED lines=8> */
.L_x_4748:
        /* <DEDUP_REMOVED lines=11> */
.L_x_4749:
[----:B------:R2:W-:Y:S01]  /*1c140*/  SYNCS.ARRIVE.TRANS64.A1T0 RZ, [R6+URZ+0x28c30], RZ ;  /* 0x028c30ff06ff79a7 */ /* 0x0005e2000810003f */
[----:B------:R-:W-:Y:S05]  /*1c150*/  @!P2 BRA `(.L_x_4750) ;  /* 0x000000000004a947 */ /* 0x000fea0003800000 */
[----:B------:R-:W-:Y:S01]  /*1c160*/  BPT.TRAP 0x1 ;  /* 0x000000040000795c */ /* 0x000fe20000300000 */
.L_x_4750:
[----:B------:R-:W3:Y:S01]  /*1c170*/  SYNCS.PHASECHK.TRANS64.TRYWAIT P0, [R6+URZ+0x28c60], R20 ;  /* 0x028c6014060075a7 */ /* 0x000ee2000800017f */
[----:B------:R-:W-:Y:S04]  /*1c180*/  BSSY B1, `(.L_x_4751) ;  /* 0x0000002000017945 */ /* 0x000fe80003800000 */
[----:B---3--:R-:W-:Y:S05]  /*1c190*/  @!P0 BRA `(.L_x_4752) ;  /* 0x0000004800848947 */ /* 0x008fea0003800000 */
.L_x_4881:
[----:B------:R-:W-:Y:S05]  /*1c1a0*/  BSYNC B1 ;  /* 0x0000000000017941 */ /* 0x000fea0003800000 */
.L_x_4751:
        /* <DEDUP_REMOVED lines=79> */
.L_x_4891:
        /* <DEDUP_REMOVED lines=25> */
.L_x_4754:
        /* <DEDUP_REMOVED lines=11> */
.L_x_4755:
[----:B------:R1:W-:Y:S01]  /*1c8e0*/  SYNCS.ARRIVE.TRANS64.A1T0 RZ, [R6+URZ+0x28c50], RZ ;  /* 0x028c50ff06ff79a7 */ /* 0x0003e2000810003f */
[----:B------:R-:W-:Y:S05]  /*1c8f0*/  @P3 BRA `(.L_x_4756) ;  /* 0xfffffff000603947 */ /* 0x000fea000383ffff */
.L_x_4743:
[----:B------:R-:W-:Y:S05]  /*1c900*/  BSYNC B0 ;  /* 0x0000000000007941 */ /* 0x000fea0003800000 */
.L_x_4742:
        /* <DEDUP_REMOVED lines=21> */
.L_x_4758:
[----:B------:R-:W-:Y:S05]  /*1ca60*/  BSYNC B0 ;  /* 0x0000000000007941 */ /* 0x000fea0003800000 */
.L_x_4757:
[----:B------:R-:W-:-:S07]  /*1ca70*/  SEL R22, R22, RZ, P0 ;  /* 0x000000ff16167207 */ /* 0x000fce0000000000 */
.L_x_4717:
[----:B------:R-:W-:Y:S05]  /*1ca80*/  BSYNC B7 ;  /* 0x0000000000077941 */ /* 0x000fea0003800000 */
.L_x_4715:
        /* <DEDUP_REMOVED lines=11> */
.L_x_4759:
        /* <DEDUP_REMOVED lines=43> */
.L_x_4901:
[----:B------:R-:W-:Y:S02]  /*1cdf0*/  ULDC UR4, c[0x0][0xc38] ;  /* 0x00030e0000047ab9 */ /* 0x000fe40000000800 */
[----:B------:R-:W-:-:S04]  /*1ce00*/  IMAD.U32 R4, RZ, RZ, UR4 ;  /* 0x00000004ff047e24 */ /* 0x000fc8000f8e00ff */
[----:B-1----:R-:W-:-:S04]  /*1ce10*/  IMAD R3, R14, R4, RZ ;  /* 0x000000040e037224 */ /* 0x002fc800078e02ff */
[----:B------:R-:W-:-:S05]  /*1ce20*/  IMAD.IADD R6, R6, 0x1, R3 ;  /* 0x0000000106067824 */ /* 0x000fca00078e0203 */
[----:B------:R-:W-:-:S13]  /*1ce30*/  ISETP.GT.AND P6, PT, R6, R0, PT ;  /* 0x000000000600720c */ /* 0x000fda0003fc4270 */
[----:B------:R-:W-:Y:S05]  /*1ce40*/  @P6 BRA `(.L_x_4762) ;  /* 0x0000000000a46947 */ /* 0x000fea0003800000 */
.L_x_4765:
        /* <DEDUP_REMOVED lines=35> */
.L_x_4909:
[----:B------:R-:W-:Y:S02]  /*1d080*/  ULDC UR4, c[0x0][0xc38] ;  /* 0x00030e0000047ab9 */ /* 0x000fe40000000800 */
[----:B------:R-:W-:-:S04]  /*1d090*/  IMAD.U32 R4, RZ, RZ, UR4 ;  /* 0x00000004ff047e24 */ /* 0x000fc8000f8e00ff */
[----:B-1----:R-:W-:-:S04]  /*1d0a0*/  IMAD R3, R14, R4, RZ ;  /* 0x000000040e037224 */ /* 0x002fc800078e02ff */
[----:B------:R-:W-:-:S05]  /*1d0b0*/  IMAD.IADD R6, R3, 0x1, R6 ;  /* 0x0000000103067824 */ /* 0x000fca00078e0206 */
[----:B------:R-:W-:-:S13]  /*1d0c0*/  ISETP.GT.AND P6, PT, R6, R0, PT ;  /* 0x000000000600720c */ /* 0x000fda0003fc4270 */
[----:B------:R-:W-:Y:S05]  /*1d0d0*/  @!P6 BRA `(.L_x_4765) ;  /* 0xfffffffc005ce947 */ /* 0x000fea000383ffff */
.L_x_4762:
        /* <DEDUP_REMOVED lines=10> */
.L_x_4914:
[----:B------:R-:W-:-:S13]  /*1d180*/  ISETP.NE.AND P0, PT, R3, RZ, PT ;  /* 0x000000ff0300720c */ /* 0x000fda0003f05270 */
[----:B------:R-:W-:Y:S05]  /*1d190*/  @!P0 BRA `(.L_x_4767) ;  /* 0x0000000000108947 */ /* 0x000fea0003800000 */
[----:B------:R-:W-:Y:S01]  /*1d1a0*/  UMOV UR4, 0xffffffff ;  /* 0xffffffff00047882 */ /* 0x000fe20000000000 */
[----:B------:R-:W-:Y:S02]  /*1d1b0*/  VIADD R12, R7, 0xffffffff ;  /* 0xffffffff070c7836 */ /* 0x000fe40000000000 */
[----:B------:R-:W-:Y:S05]  /*1d1c0*/  BRA.DIV UR4, `(.L_x_4768) ;  /* 0x0000004a04b87947 */ /* 0x000fea000b800000 */
[----:B------:R4:W0:Y:S02]  /*1d1d0*/  SHFL.IDX PT, R24, R2, R12, 0x1f ;  /* 0x00001f0c02187589 */ /* 0x00082400000e0000 */
.L_x_4767:
        /* <DEDUP_REMOVED lines=59> */
.L_x_4769:
        /* <DEDUP_REMOVED lines=60> */
.L_x_4770:
[----:B------:R-:W-:-:S05]  /*1d950*/  LOP3.LUT R0, RZ, R3, RZ, 0x33, !PT ;  /* 0x00000003ff007212 */ /* 0x000fca00078e33ff */
[----:B------:R-:W-:Y:S01]  /*1d960*/  IMAD.IADD R25, R25, 0x1, R0 ;  /* 0x0000000119197824 */ /* 0x000fe200078e0200 */
[----:B------:R-:W-:Y:S06]  /*1d970*/  BRA `(.L_x_4771) ;  /* 0x00000000001c7947 */ /* 0x000fec0003800000 */
.L_x_4763:
[----:B------:R-:W-:Y:S01]  /*1d980*/  UMOV UR4, URZ ;  /* 0x0000003f00047c82 */ /* 0x000fe20008000000 */
[----:B------:R-:W-:Y:S01]  /*1d990*/  UMOV UR5, URZ ;  /* 0x0000003f00057c82 */ /* 0x000fe20008000000 */
[----:B------:R-:W-:Y:S01]  /*1d9a0*/  ULDC UR6, c[0x0][0xc3c] ;  /* 0x00030f0000067ab9 */ /* 0x000fe20000000800 */
[----:B------:R-:W-:Y:S02]  /*1d9b0*/  IMAD.MOV.U32 R24, RZ, RZ, R0 ;  /* 0x000000ffff187224 */ /* 0x000fe400078e0000 */
[----:B------:R-:W-:Y:S02]  /*1d9c0*/  IMAD.U32 R25, RZ, RZ, UR4 ;  /* 0x00000004ff197e24 */ /* 0x000fe4000f8e00ff */
[----:B------:R-:W-:Y:S02]  /*1d9d0*/  IMAD.U32 R26, RZ, RZ, UR5 ;  /* 0x00000005ff1a7e24 */ /* 0x000fe4000f8e00ff */
[----:B------:R-:W-:-:S07]  /*1d9e0*/  IMAD.U32 R27, RZ, RZ, UR6 ;  /* 0x00000006ff1b7e24 */ /* 0x000fce000f8e00ff */
.L_x_4771:
        /* <DEDUP_REMOVED lines=10> */
.L_x_4760:
[----:B------:R-:W-:Y:S02]  /*1da90*/  ULDC UR4, c[0x0][0xc3c] ;  /* 0x00030f0000047ab9 */ /* 0x000fe40000000800 */
[----:B0-----:R-:W-:-:S13]  /*1daa0*/  ISETP.GE.AND P0, PT, R27, UR4, PT ;  /* 0x000000041b007c0c */ /* 0x001fda000bf06270 */
[----:B------:R-:W-:Y:S05]  /*1dab0*/  @!P0 BRA `(.L_x_4772) ;  /* 0xffffff9000a88947 */ /* 0x000fea000383ffff */
[----:B------:R-:W-:Y:S05]  /*1dac0*/  BSYNC B8 ;  /* 0x0000000000087941 */ /* 0x000fea0003800000 */
.L_x_4661:
        /* <DEDUP_REMOVED lines=12> */
.L_x_4917:
[----:B------:R-:W-:Y:S05]  /*1db90*/  BSYNC B0 ;  /* 0x0000000000007941 */ /* 0x000fea0003800000 */
.L_x_4773:
[----:B------:R-:W-:-:S03]  /*1dba0*/  UMOV UR4, 0xffffffff ;  /* 0xffffffff00047882 */ /* 0x000fc60000000000 */
[----:B------:R-:W-:Y:S05]  /*1dbb0*/  BRA.DIV UR4, `(.L_x_4775) ;  /* 0x0000004204787947 */ /* 0x000fea000b800000 */
[----:B0-----:R-:W0:Y:S02]  /*1dbc0*/  S2R R0, SR_TID.X ;  /* 0x0000000000007919 */ /* 0x001e240000002100 */
[----:B0-----:R-:W-:-:S04]  /*1dbd0*/  SHF.R.U32.HI R0, RZ, 0x5, R0 ;  /* 0x00000005ff007819 */ /* 0x001fc80000011600 */
[----:B------:R-:W-:-:S05]  /*1dbe0*/  LOP3.LUT R0, R0, 0x3, RZ, 0xc0, !PT ;  /* 0x0000000300007812 */ /* 0x000fca00078ec0ff */
[----:B------:R0:W1:Y:S02]  /*1dbf0*/  SHFL.IDX PT, R14, R0, RZ, 0x1f ;  /* 0x00001fff000e7589 */ /* 0x00006400000e0000 */
.L_x_4920:
[----:B-1----:R-:W-:-:S13]  /*1dc00*/  ISETP.NE.AND P0, PT, R14, RZ, PT ;  /* 0x000000ff0e00720c */ /* 0x002fda0003f05270 */
[----:B------:R-:W-:Y:S05]  /*1dc10*/  @P0 BRA `(.L_x_4495) ;  /* 0x0000000000880947 */ /* 0x000fea0003800000 */
[----:B------:R-:W-:-:S03]  /*1dc20*/  UMOV UR4, 0xffffffff ;  /* 0xffffffff00047882 */ /* 0x000fc60000000000 */
[----:B------:R-:W-:Y:S05]  /*1dc30*/  BRA.DIV UR4, `(.L_x_4776) ;  /* 0x00000042048c7947 */ /* 0x000fea000b800000 */
[----:B------:R-:W-:-:S13]  /*1dc40*/  ELECT P6, URZ, PT ;  /* 0x00000000003f782f */ /* 0x000fda00038c0000 */
.L_x_4923:
[----:B------:R-:W-:Y:S05]  /*1dc50*/  @!P6 BRA `(.L_x_4495) ;  /* 0x000000000078e947 */ /* 0x000fea0003800000 */
[----:B------:R-:W-:-:S06]  /*1dc60*/  ULOP3.LUT UR4, UR36, 0x2, URZ, 0xfc, !UPT ;  /* 0x0000000224047892 */ /* 0x000fcc000f8efc3f */
[----:B0-----:R-:W-:-:S05]  /*1dc70*/  IMAD.U32 R0, RZ, RZ, UR4 ;  /* 0x00000004ff007e24 */ /* 0x001fca000f8e00ff */
[----:B------:R-:W-:-:S13]  /*1dc80*/  ISETP.NE.AND P0, PT, R0, 0x3, PT ;  /* 0x000000030000780c */ /* 0x000fda0003f05270 */
[----:B------:R-:W-:Y:S05]  /*1dc90*/  @!P0 BRA `(.L_x_4777) ;  /* 0x0000000000048947 */ /* 0x000fea0003800000 */
[----:B------:R-:W-:Y:S01]  /*1dca0*/  BPT.TRAP 0x1 ;  /* 0x000000040000795c */ /* 0x000fe20000300000 */
.L_x_4777:
[----:B------:R-:W-:Y:S01]  /*1dcb0*/  IMAD R5, R22, 0x8, R7 ;  /* 0x0000000816057824 */ /* 0x000fe200078e0207 */
[----:B------:R-:W-:Y:S01]  /*1dcc0*/  SHF.L.U32 R0, R28, 0x1f, RZ ;  /* 0x0000001f1c007819 */ /* 0x000fe200000006ff */
[----:B------:R-:W-:-:S03]  /*1dcd0*/  VIADD R22, R22, 0x1 ;  /* 0x0000000116167836 */ /* 0x000fc60000000000 */
[----:B------:R-:W0:Y:S02]  /*1dce0*/  SYNCS.PHASECHK.TRANS64.TRYWAIT P1, [R5+URZ+0x28c40], R0 ;  /* 0x028c4000050075a7 */ /* 0x000e24000802017f */
[----:B------:R-:W-:-:S04]  /*1dcf0*/  ISETP.NE.AND P2, PT, R22, 0x2, PT ;  /* 0x000000021600780c */ /* 0x000fc80003f45270 */
[----:B------:R-:W-:Y:S01]  /*1dd00*/  SEL R3, RZ, 0x1, P2 ;  /* 0x00000001ff037807 */ /* 0x000fe20001000000 */
[----:B0-----:R-:W-:Y:S08]  /*1dd10*/  @!P1 BRA `(.L_x_4778) ;  /* 0x0000004000749947 */ /* 0x001ff00003800000 */
.L_x_4924:
[----:B------:R-:W-:Y:S02]  /*1dd20*/  SEL R22, R22, RZ, P2 ;  /* 0x000000ff16167207 */ /* 0x000fe40001000000 */
[----:B------:R-:W-:Y:S01]  /*1dd30*/  LOP3.LUT R2, R28, R3, RZ, 0x3c, !PT ;  /* 0x000000031c027212 */ /* 0x000fe200078e3cff */
[----:B------:R-:W-:Y:S06]  /*1dd40*/  @!P0 BRA `(.L_x_4779) ;  /* 0x0000000000048947 */ /* 0x000fec0003800000 */
[----:B------:R-:W-:Y:S01]  /*1dd50*/  BPT.TRAP 0x1 ;  /* 0x000000040000795c */ /* 0x000fe20000300000 */
.L_x_4779:
[----:B------:R-:W-:Y:S01]  /*1dd60*/  IMAD R3, R22, 0x8, R7 ;  /* 0x0000000816037824 */ /* 0x000fe200078e0207 */
[----:B------:R-:W-:-:S04]  /*1dd70*/  SHF.L.U32 R2, R2, 0x1f, RZ ;  /* 0x0000001f02027819 */ /* 0x000fc800000006ff */
[----:B------:R-:W1:Y:S02]  /*1dd80*/  SYNCS.PHASECHK.TRANS64.TRYWAIT P1, [R3+URZ+0x28c40], R2 ;  /* 0x028c4002030075a7 */ /* 0x000e64000802017f */
[----:B-1----:R-:W-:Y:S05]  /*1dd90*/  @!P1 BRA `(.L_x_4780) ;  /* 0x0000004000689947 */ /* 0x002fea0003800000 */
.L_x_4925:
[----:B------:R-:W-:Y:S05]  /*1dda0*/  @!P0 BRA `(.L_x_4781) ;  /* 0x0000000000048947 */ /* 0x000fea0003800000 */
[----:B------:R-:W-:Y:S01]  /*1ddb0*/  BPT.TRAP 0x1 ;  /* 0x000000040000795c */ /* 0x000fe20000300000 */
.L_x_4781:
[----:B------:R-:W5:Y:S02]  /*1ddc0*/  SYNCS.PHASECHK.TRANS64.TRYWAIT P1, [R5+URZ+0x28c60], R0 ;  /* 0x028c6000050075a7 */ /* 0x000f64000802017f */
[----:B-----5:R-:W-:Y:S05]  /*1ddd0*/  @!P1 BRA `(.L_x_4782) ;  /* 0x00000040006c9947 */ /* 0x020fea0003800000 */
.L_x_4926:
[----:B------:R-:W-:Y:S05]  /*1dde0*/  @!P0 BRA `(.L_x_4783) ;  /* 0x0000000000048947 */ /* 0x000fea0003800000 */
[----:B------:R-:W-:Y:S01]  /*1ddf0*/  BPT.TRAP 0x1 ;  /* 0x000000040000795c */ /* 0x000fe20000300000 */
.L_x_4783:
[----:B------:R0:W0:Y:S02]  /*1de00*/  SYNCS.PHASECHK.TRANS64.TRYWAIT P0, [R3+URZ+0x28c60], R2 ;  /* 0x028c6002030075a7 */ /* 0x000024000800017f */
[----:B0-----:R-:W-:Y:S05]  /*1de10*/  @!P0 NANOSLEEP.SYNCS 0x989680 ;  /* 0x009896800000895d */ /* 0x001fea0003900000 */
[----:B------:R-:W0:Y:S02]  /*1de20*/  @!P0 SYNCS.PHASECHK.TRANS64 P0, [R3+URZ+0x28c60], R2 ;  /* 0x028c6002030085a7 */ /* 0x000e24000800007f */
[----:B0-----:R-:W-:Y:S05]  /*1de30*/  @!P0 BRA `(.L_x_4783) ;  /* 0xfffffffc00f08947 */ /* 0x001fea000383ffff */
.L_x_4495:
[----:B------:R-:W-:Y:S05]  /*1de40*/  BSYNC B9 ;  /* 0x0000000000097941 */ /* 0x000fea0003800000 */
.L_x_4492:
[----:B------:R-:W-:Y:S05]  /*1de50*/  EXIT ;  /* 0x000000000000794d */ /* 0x000fea0003800000 */
.L_x_4513:
[----:B0-----:R0:W1:Y:S02]  /*1de60*/  SYNCS.PHASECHK.TRANS64.TRYWAIT P6, [R60+URZ+0x28c90], R67 ;  /* 0x028c90433c0075a7 */ /* 0x00106400080c017f */
[----:B-1----:R-:W-:Y:S05]  /*1de70*/  @!P6 NANOSLEEP.SYNCS 0x989680 ;  /* 0x009896800000e95d */ /* 0x002fea0003900000 */
[----:B------:R-:W1:Y:S02]  /*1de80*/  @!P6 SYNCS.PHASECHK.TRANS64 P6, [R60+URZ+0x28c90], R67 ;  /* 0x028c90433c00e5a7 */ /* 0x000e6400080c007f */
[----:B-1----:R-:W-:Y:S05]  /*1de90*/  @!P6 BRA `(.L_x_4513) ;  /* 0xfffffffc00f0e947 */ /* 0x002fea000383ffff */
[----:B------:R-:W-:Y:S05]  /*1dea0*/  BRA `(.L_x_4784) ;  /* 0xfffffe5000bc7947 */ /* 0x000fea000383ffff */
.L_x_4514:
        /* <DEDUP_REMOVED lines=8> */
.L_x_4786:
[----:B------:R-:W-:Y:S05]  /*1df30*/  BSYNC B1 ;  /* 0x0000000000017941 */ /* 0x000fea0003800000 */
.L_x_4785:
        /* <DEDUP_REMOVED lines=8> */
.L_x_4787:
[----:B------:R-:W-:Y:S01]  /*1dfc0*/  IMAD.MOV.U32 R68, RZ, RZ, R14 ;  /* 0x000000ffff447224 */ /* 0x000fe200078e000e */
[----:B------:R-:W-:Y:S06]  /*1dfd0*/  BRA `(.L_x_4788) ;  /* 0xfffffe5000847947 */ /* 0x000fec000383ffff */
.L_x_4524:
[----:B0-----:R0:W1:Y:S02]  /*1dfe0*/  SYNCS.PHASECHK.TRANS64.TRYWAIT P6, [R60+URZ+0x28c90], R67 ;  /* 0x028c90433c0075a7 */ /* 0x00106400080c017f */
[----:B-1----:R-:W-:Y:S05]  /*1dff0*/  @!P6 NANOSLEEP.SYNCS 0x989680 ;  /* 0x009896800000e95d */ /* 0x002fea0003900000 */
[----:B------:R-:W1:Y:S02]  /*1e000*/  @!P6 SYNCS.PHASECHK.TRANS64 P6, [R60+URZ+0x28c90], R67 ;  /* 0x028c90433c00e5a7 */ /* 0x000e6400080c007f */
[----:B-1----:R-:W-:Y:S05]  /*1e010*/  @!P6 BRA `(.L_x_4524) ;  /* 0xfffffffc00f0e947 */ /* 0x002fea000383ffff */
[----:B------:R-:W-:Y:S05]  /*1e020*/  BRA `(.L_x_4789) ;  /* 0xfffffe5c00047947 */ /* 0x000fea000383ffff */
.L_x_4525:
        /* <DEDUP_REMOVED lines=8> */
.L_x_4791:
[----:B------:R-:W-:Y:S05]  /*1e0b0*/  BSYNC B1 ;  /* 0x0000000000017941 */ /* 0x000fea0003800000 */
.L_x_4790:
        /* <DEDUP_REMOVED lines=8> */
.L_x_4792:
[----:B------:R-:W-:Y:S01]  /*1e140*/  IMAD.MOV.U32 R68, RZ, RZ, R14 ;  /* 0x000000ffff447224 */ /* 0x000fe200078e000e */
[----:B------:R-:W-:Y:S06]  /*1e150*/  BRA `(.L_x_4793) ;  /* 0xfffffe5800cc7947 */ /* 0x000fec000383ffff */
.L_x_4530:
[----:B0-----:R0:W1:Y:S02]  /*1e160*/  SYNCS.PHASECHK.TRANS64.TRYWAIT P0, [R60+URZ+0x28c90], R67 ;  /* 0x028c90433c0075a7 */ /* 0x001064000800017f */
[----:B-1----:R-:W-:Y:S05]  /*1e170*/  @!P0 NANOSLEEP.SYNCS 0x989680 ;  /* 0x009896800000895d */ /* 0x002fea0003900000 */
[----:B------:R-:W1:Y:S02]  /*1e180*/  @!P0 SYNCS.PHASECHK.TRANS64 P0, [R60+URZ+0x28c90], R67 ;  /* 0x028c90433c0085a7 */ /* 0x000e64000800007f */
[----:B-1----:R-:W-:Y:S05]  /*1e190*/  @!P0 BRA `(.L_x_4530) ;  /* 0xfffffffc00f08947 */ /* 0x002fea000383ffff */
[----:B------:R-:W-:Y:S05]  /*1e1a0*/  BRA `(.L_x_4794) ;  /* 0xfffffe6000d87947 */ /* 0x000fea000383ffff */
.L_x_4531:
[----:B------:R-:W-:Y:S01]  /*1e1b0*/  BSSY B1, `(.L_x_4795) ;  /* 0x0000007000017945 */ /* 0x000fe20003800000 */
[----:B------:R-:W-:Y:S02]  /*1e1c0*/  IMAD.MOV.U32 R12, RZ, RZ, RZ ;  /* 0x000000ffff0c7224 */ /* 0x000fe400078e00ff */
[----:B------:R-:W-:Y:S02]  /*1e1d0*/  IMAD.MOV.U32 R11, RZ, RZ, 0x1c1f ;  /* 0x00001c1fff0b7424 */ /* 0x000fe400078e00ff */
[----:B------:R-:W-:-:S07]  /*1e1e0*/  IMAD.MOV.U32 R15, RZ, RZ, -0x1 ;  /* 0xffffffffff0f7424 */ /* 0x000fce00078e00ff */
[----:B0-----:R-:W-:Y:S05]  /*1e1f0*/  WARPSYNC.COLLECTIVE R15, `(.L_x_4796) ;  /* 0x000000000f087348 */ /* 0x001fea0003c00000 */
[----:B------:R1:W2:Y:S02]  /*1e200*/  SHFL.IDX P6, R14, R13, R12, R11 ;  /* 0x0000000c0d0e7389 */ /* 0x0002a400000c000b */
[----:B012---:R-:W-:Y:S01]  /*1e210*/  ENDCOLLECTIVE ;  /* 0x000000000000791b */ /* 0x007fe20003800000 */
.L_x_4796:
[----:B------:R-:W-:Y:S05]  /*1e220*/  BSYNC B1 ;  /* 0x0000000000017941 */ /* 0x000fea0003800000 */
.L_x_4795:
        /* <DEDUP_REMOVED lines=8> */
.L_x_4797:
[----:B------:R-:W-:Y:S05]  /*1e2b0*/  BRA `(.L_x_4798) ;  /* 0xfffffe6000f87947 */ /* 0x000fea000383ffff */
.L_x_4535:
[----:B--2---:R2:W4:Y:S02]  /*1e2c0*/  SYNCS.PHASECHK.TRANS64.TRYWAIT P5, [R60+URZ+0x28cb0], R67 ;  /* 0x028cb0433c0075a7 */ /* 0x00452400080a017f */
[----:B----4-:R-:W-:Y:S05]  /*1e2d0*/  @!P5 NANOSLEEP.SYNCS 0x989680 ;  /* 0x009896800000d95d */ /* 0x010fea0003900000 */
[----:B------:R-:W4:Y:S02]  /*1e2e0*/  @!P5 SYNCS.PHASECHK.TRANS64 P5, [R60+URZ+0x28cb0], R67 ;  /* 0x028cb0433c00d5a7 */ /* 0x000f2400080a007f */
[----:B----4-:R-:W-:Y:S05]  /*1e2f0*/  @!P5 BRA `(.L_x_4535) ;  /* 0xfffffffc00f0d947 */ /* 0x010fea000383ffff */
[----:B------:R-:W-:Y:S05]  /*1e300*/  BRA `(.L_x_4799) ;  /* 0xfffffe6400847947 */ /* 0x000fea000383ffff */
.L_x_4548:
[----:B0-----:R0:W1:Y:S02]  /*1e310*/  SYNCS.PHASECHK.TRANS64.TRYWAIT P1, [R12+URZ+0x28c50], R5 ;  /* 0x028c50050c0075a7 */ /* 0x001064000802017f */
[----:B-1----:R-:W-:Y:S05]  /*1e320*/  @!P1 NANOSLEEP.SYNCS 0x989680 ;  /* 0x009896800000995d */ /* 0x002fea0003900000 */
[----:B------:R-:W1:Y:S02]  /*1e330*/  @!P1 SYNCS.PHASECHK.TRANS64 P1, [R12+URZ+0x28c50], R5 ;  /* 0x028c50050c0095a7 */ /* 0x000e64000802007f */
[----:B-1----:R-:W-:Y:S05]  /*1e340*/  @!P1 BRA `(.L_x_4548) ;  /* 0xfffffffc00f09947 */ /* 0x002fea000383ffff */
[----:B------:R-:W-:Y:S05]  /*1e350*/  BRA `(.L_x_4800) ;  /* 0xfffffe78003c7947 */ /* 0x000fea000383ffff */
.L_x_4556:
[----:B-1----:R1:W2:Y:S02]  /*1e360*/  SYNCS.PHASECHK.TRANS64.TRYWAIT P1, [R21+URZ+0x28c50], R12 ;  /* 0x028c500c150075a7 */ /* 0x0022a4000802017f */
[----:B--2---:R-:W-:Y:S05]  /*1e370*/  @!P1 NANOSLEEP.SYNCS 0x989680 ;  /* 0x009896800000995d */ /* 0x004fea0003900000 */
[----:B------:R-:W2:Y:S02]  /*1e380*/  @!P1 SYNCS.PHASECHK.TRANS64 P1, [R21+URZ+0x28c50], R12 ;  /* 0x028c500c150095a7 */ /* 0x000ea4000802007f */
[----:B--2---:R-:W-:Y:S05]  /*1e390*/  @!P1 BRA `(.L_x_4556) ;  /* 0xfffffffc00f09947 */ /* 0x004fea000383ffff */
[----:B------:R-:W-:Y:S05]  /*1e3a0*/  BRA `(.L_x_4555) ;  /* 0xfffffe8400647947 */ /* 0x000fea000383ffff */
.L_x_4572:
        /* <DEDUP_REMOVED lines=8> */
.L_x_4802:
[----:B------:R-:W-:Y:S05]  /*1e430*/  BSYNC B1 ;  /* 0x0000000000017941 */ /* 0x000fea0003800000 */
.L_x_4801:
        /* <DEDUP_REMOVED lines=8> */
.L_x_4803:
[----:B------:R-:W-:Y:S02]  /*1e4c0*/  IMAD.MOV.U32 R13, RZ, RZ, R152 ;  /* 0x000000ffff0d7224 */ /* 0x000fe400078e0098 */
[----:B------:R-:W-:-:S07]  /*1e4d0*/  IMAD.MOV.U32 R3, RZ, RZ, R14 ;  /* 0x000000ffff037224 */ /* 0x000fce00078e000e */
[----:B------:R-:W-:Y:S05]  /*1e4e0*/  WARPSYNC.COLLECTIVE R15, `(.L_x_4804) ;  /* 0x000000000f087348 */ /* 0x000fea0003c00000 */
[----:B------:R0:W1:Y:S02]  /*1e4f0*/  SHFL.IDX P6, R14, R13, R12, R11 ;  /* 0x0000000c0d0e7389 */ /* 0x00006400000c000b */
[----:B01----:R-:W-:Y:S01]  /*1e500*/  ENDCOLLECTIVE ;  /* 0x000000000000791b */ /* 0x003fe20003800000 */
.L_x_4804:
[----:B------:R-:W-:Y:S02]  /*1e510*/  IMAD.MOV.U32 R13, RZ, RZ, R30 ;  /* 0x000000ffff0d7224 */ /* 0x000fe400078e001e */
[----:B------:R-:W-:-:S07]  /*1e520*/  IMAD.MOV.U32 R7, RZ, RZ, R14 ;  /* 0x000000ffff077224 */ /* 0x000fce00078e000e */
[----:B------:R-:W-:Y:S05]  /*1e530*/  WARPSYNC.COLLECTIVE R15, `(.L_x_4805) ;  /* 0x000000000f087348 */ /* 0x000fea0003c00000 */
[----:B------:R0:W1:Y:S02]  /*1e540*/  SHFL.IDX P6, R14, R13, R12, R11 ;  /* 0x0000000c0d0e7389 */ /* 0x00006400000c000b */
[----:B01----:R-:W-:Y:S01]  /*1e550*/  ENDCOLLECTIVE ;  /* 0x000000000000791b */ /* 0x003fe20003800000 */
.L_x_4805:
[----:B------:R-:W-:Y:S01]  /*1e560*/  IMAD.MOV.U32 R8, RZ, RZ, R14 ;  /* 0x000000ffff087224 */ /* 0x000fe200078e000e */
[----:B------:R-:W-:Y:S06]  /*1e570*/  BRA `(.L_x_4806) ;  /* 0xfffffe9c00b47947 */ /* 0x000fec000383ffff */
.L_x_4575:
[----:B------:R-:W-:Y:S01]  /*1e580*/  BSSY B1, `(.L_x_4807) ;  /* 0x0000008000017945 */ /* 0x000fe20003800000 */
[----:B------:R-:W-:Y:S02]  /*1e590*/  IMAD.MOV.U32 R13, RZ, RZ, R31 ;  /* 0x000000ffff0d7224 */ /* 0x000fe400078e001f */
[----:B------:R-:W-:Y:S02]  /*1e5a0*/  IMAD.MOV.U32 R12, RZ, RZ, 0x1 ;  /* 0x00000001ff0c7424 */ /* 0x000fe400078e00ff */
[----:B------:R-:W-:Y:S02]  /*1e5b0*/  IMAD.MOV.U32 R11, RZ, RZ, 0x1c1f ;  /* 0x00001c1fff0b7424 */ /* 0x000fe400078e00ff */
[----:B------:R-:W-:-:S07]  /*1e5c0*/  IMAD.MOV.U32 R15, RZ, RZ, -0x1 ;  /* 0xffffffffff0f7424 */ /* 0x000fce00078e00ff */
[----:B0--3--:R-:W-:Y:S05]  /*1e5d0*/  WARPSYNC.COLLECTIVE R15, `(.L_x_4808) ;  /* 0x000000000f087348 */ /* 0x009fea0003c00000 */
[----:B------:R1:W2:Y:S02]  /*1e5e0*/  SHFL.IDX P6, R14, R13, R12, R11 ;  /* 0x0000000c0d0e7389 */ /* 0x0002a400000c000b */
[----:B0123--:R-:W-:Y:S01]  /*1e5f0*/  ENDCOLLECTIVE ;  /* 0x000000000000791b */ /* 0x00ffe20003800000 */
.L_x_4808:
[----:B------:R-:W-:Y:S05]  /*1e600*/  BSYNC B1 ;  /* 0x0000000000017941 */ /* 0x000fea0003800000 */
.L_x_4807:
        /* <DEDUP_REMOVED lines=8> */
.L_x_4809:
[----:B------:R-:W-:Y:S02]  /*1e690*/  IMAD.MOV.U32 R13, RZ, RZ, R152 ;  /* 0x000000ffff0d7224 */ /* 0x000fe400078e0098 */
[----:B------:R-:W-:-:S07]  /*1e6a0*/  IMAD.MOV.U32 R3, RZ, RZ, R14 ;  /* 0x000000ffff037224 */ /* 0x000fce00078e000e */
[----:B------:R-:W-:Y:S05]  /*1e6b0*/  WARPSYNC.COLLECTIVE R15, `(.L_x_4810) ;  /* 0x000000000f087348 */ /* 0x000fea0003c00000 */
[----:B------:R0:W1:Y:S02]  /*1e6c0*/  SHFL.IDX P6, R14, R13, R12, R11 ;  /* 0x0000000c0d0e7389 */ /* 0x00006400000c000b */
[----:B01----:R-:W-:Y:S01]  /*1e6d0*/  ENDCOLLECTIVE ;  /* 0x000000000000791b */ /* 0x003fe20003800000 */
.L_x_4810:
[----:B------:R-:W-:Y:S02]  /*1e6e0*/  IMAD.MOV.U32 R13, RZ, RZ, R30 ;  /* 0x000000ffff0d7224 */ /* 0x000fe400078e001e */
[----:B------:R-:W-:-:S07]  /*1e6f0*/  IMAD.MOV.U32 R7, RZ, RZ, R14 ;  /* 0x000000ffff077224 */ /* 0x000fce00078e000e */
[----:B------:R-:W-:Y:S05]  /*1e700*/  WARPSYNC.COLLECTIVE R15, `(.L_x_4811) ;  /* 0x000000000f087348 */ /* 0x000fea0003c00000 */
[----:B------:R0:W1:Y:S02]  /*1e710*/  SHFL.IDX P6, R14, R13, R12, R11 ;  /* 0x0000000c0d0e7389 */ /* 0x00006400000c000b */
[----:B01----:R-:W-:Y:S01]  /*1e720*/  ENDCOLLECTIVE ;  /* 0x000000000000791b */ /* 0x003fe20003800000 */
.L_x_4811:
[----:B------:R-:W-:Y:S01]  /*1e730*/  IMAD.MOV.U32 R30, RZ, RZ, R14 ;  /* 0x000000ffff1e7224 */ /* 0x000fe200078e000e */
[----:B------:R-:W-:Y:S06]  /*1e740*/  BRA `(.L_x_4812) ;  /* 0xfffffea000147947 */ /* 0x000fec000383ffff */
.L_x_4579:
[----:B0-----:R0:W1:Y:S02]  /*1e750*/  SYNCS.PHASECHK.TRANS64.TRYWAIT P0, [R2+URZ+0x28c00], R35 ;  /* 0x028c0023020075a7 */ /* 0x001064000800017f */
[----:B-1----:R-:W-:Y:S05]  /*1e760*/  @!P0 NANOSLEEP.SYNCS 0x989680 ;  /* 0x009896800000895d */ /* 0x002fea0003900000 */
[----:B------:R-:W1:Y:S02]  /*1e770*/  @!P0 SYNCS.PHASECHK.TRANS64 P0, [R2+URZ+0x28c00], R35 ;  /* 0x028c0023020085a7 */ /* 0x000e64000800007f */
[----:B-1----:R-:W-:Y:S05]  /*1e780*/  @!P0 BRA `(.L_x_4579) ;  /* 0xfffffffc00f08947 */ /* 0x002fea000383ffff */
[----:B------:R-:W-:Y:S05]  /*1e790*/  BRA `(.L_x_4813) ;  /* 0xfffffea400047947 */ /* 0x000fea000383ffff */
.L_x_4587:
[----:B------:R-:W0:Y:S01]  /*1e7a0*/  LDC R39, c[0x0][0x3f4] ;  /* 0x0000fd00ff277b82 */ /* 0x000e220000000800 */
[----:B------:R-:W-:Y:S01]  /*1e7b0*/  BSSY B1, `(.L_x_4814) ;  /* 0x0000008000017945 */ /* 0x000fe20003800000 */
[----:B------:R-:W-:Y:S02]  /*1e7c0*/  IMAD.MOV.U32 R13, RZ, RZ, R27 ;  /* 0x000000ffff0d7224 */ /* 0x000fe400078e001b */
[----:B------:R-:W-:Y:S02]  /*1e7d0*/  IMAD.MOV.U32 R12, RZ, RZ, RZ ;  /* 0x000000ffff0c7224 */ /* 0x000fe400078e00ff */
[----:B------:R-:W-:Y:S02]  /*1e7e0*/  IMAD.MOV.U32 R11, RZ, RZ, 0x1c1f ;  /* 0x00001c1fff0b7424 */ /* 0x000fe400078e00ff */
[----:B------:R-:W-:-:S07]  /*1e7f0*/  IMAD.MOV.U32 R15, RZ, RZ, -0x1 ;  /* 0xffffffffff0f7424 */ /* 0x000fce00078e00ff */
[----:B0---4-:R-:W-:Y:S05]  /*1e800*/  WARPSYNC.COLLECTIVE R15, `(.L_x_4815) ;  /* 0x000000000f087348 */ /* 0x011fea0003c00000 */
[----:B------:R1:W2:Y:S02]  /*1e810*/  SHFL.IDX P6, R14, R13, R12, R11 ;  /* 0x0000000c0d0e7389 */ /* 0x0002a400000c000b */
[----:B012-4-:R-:W-:Y:S01]  /*1e820*/  ENDCOLLECTIVE ;  /* 0x000000000000791b */ /* 0x017fe20003800000 */
.L_x_4815:
[----:B------:R-:W-:Y:S05]  /*1e830*/  BSYNC B1 ;  /* 0x0000000000017941 */ /* 0x000fea0003800000 */
.L_x_4814:
        /* <DEDUP_REMOVED lines=10> */
.L_x_4816:
        /* <DEDUP_REMOVED lines=8> */
.L_x_4817:
[----:B------:R-:W-:-:S05]  /*1e960*/  @!P1 IADD3 R8, P2, R4, R7, RZ ;  /* 0x0000000704089210 */ /* 0x000fca0007f5e0ff */
[----:B------:R-:W-:Y:S02]  /*1e970*/  @!P1 IMAD.X R9, R3, 0x1, R6, P2 ;  /* 0x0000000103099824 */ /* 0x000fe400010e0606 */
[----:B------:R-:W-:Y:S02]  /*1e980*/  IMAD.MOV.U32 R13, RZ, RZ, R34 ;  /* 0x000000ffff0d7224 */ /* 0x000fe400078e0022 */
[----:B------:R-:W-:-:S07]  /*1e990*/  IMAD.MOV.U32 R5, RZ, RZ, R14 ;  /* 0x000000ffff057224 */ /* 0x000fce00078e000e */
[----:B------:R-:W-:Y:S05]  /*1e9a0*/  WARPSYNC.COLLECTIVE R15, `(.L_x_4818) ;  /* 0x000000000f087348 */ /* 0x000fea0003c00000 */
[----:B------:R0:W1:Y:S02]  /*1e9b0*/  SHFL.IDX P6, R14, R13, R12, R11 ;  /* 0x0000000c0d0e7389 */ /* 0x00006400000c000b */
[----:B01----:R-:W-:Y:S01]  /*1e9c0*/  ENDCOLLECTIVE ;  /* 0x000000000000791b */ /* 0x003fe20003800000 */
.L_x_4818:
        /* <DEDUP_REMOVED lines=21> */
.L_x_4819:
        /* <DEDUP_REMOVED lines=16> */
[----:B------:R-:W-:-:S07]  /*1ec20*/  CS2R R4, SRZ ;  /* 0x0000000000047805 */ /* 0x000fce000001ff00 */
[----:B------:R-:W-:Y:S05]  /*1ec30*/  WARPSYNC.COLLECTIVE R15, `(.L_x_4820) ;  /* 0x000000000f087348 */ /* 0x000fea0003c00000 */
[----:B------:R0:W1:Y:S02]  /*1ec40*/  SHFL.IDX P6, R14, R13, R12, R11 ;  /* 0x0000000c0d0e7389 */ /* 0x00006400000c000b */
[----:B01----:R-:W-:Y:S01]  /*1ec50*/  ENDCOLLECTIVE ;  /* 0x000000000000791b */ /* 0x003fe20003800000 */
.L_x_4820:
[----:B------:R-:W-:Y:S01]  /*1ec60*/  PRMT R44, R6, 0x5410, R7 ;  /* 0x00005410062c7816 */ /* 0x000fe20000000007 */
[----:B------:R-:W-:Y:S02]  /*1ec70*/  IMAD.MOV.U32 R13, RZ, RZ, R25 ;  /* 0x000000ffff0d7224 */ /* 0x000fe400078e0019 */
[----:B------:R-:W-:-:S07]  /*1ec80*/  IMAD.MOV.U32 R24, RZ, RZ, R14 ;  /* 0x000000ffff187224 */ /* 0x000fce00078e000e */
[----:B------:R-:W-:Y:S05]  /*1ec90*/  WARPSYNC.COLLECTIVE R15, `(.L_x_4821) ;  /* 0x000000000f087348 */ /* 0x000fea0003c00000 */
[----:B------:R0:W1:Y:S02]  /*1eca0*/  SHFL.IDX P6, R14, R13, R12, R11 ;  /* 0x0000000c0d0e7389 */ /* 0x00006400000c000b */
[----:B01----:R-:W-:Y:S01]  /*1ecb0*/  ENDCOLLECTIVE ;  /* 0x000000000000791b */ /* 0x003fe20003800000 */
.L_x_4821:
[----:B------:R-:W-:Y:S02]  /*1ecc0*/  IMAD.MOV.U32 R13, RZ, RZ, R34 ;  /* 0x000000ffff0d7224 */ /* 0x000fe400078e0022 */
[----:B------:R-:W-:-:S07]  /*1ecd0*/  IMAD.MOV.U32 R25, RZ, RZ, R14 ;  /* 0x000000ffff197224 */ /* 0x000fce00078e000e */
[----:B------:R-:W-:Y:S05]  /*1ece0*/  WARPSYNC.COLLECTIVE R15, `(.L_x_4822) ;  /* 0x000000000f087348 */ /* 0x000fea0003c00000 */
[----:B------:R0:W1:Y:S02]  /*1ecf0*/  SHFL.IDX P6, R14, R13, R12, R11 ;  /* 0x0000000c0d0e7389 */ /* 0x00006400000c000b */
[----:B01----:R-:W-:Y:S01]  /*1ed00*/  ENDCOLLECTIVE ;  /* 0x000000000000791b */ /* 0x003fe20003800000 */
.L_x_4822:
[----:B------:R-:W-:Y:S05]  /*1ed10*/  BRA `(.L_x_4823) ;  /* 0xfffffeb000287947 */ /* 0x000fea000383ffff */
.L_x_4591:
[----:B0-----:R0:W1:Y:S02]  /*1ed20*/  SYNCS.PHASECHK.TRANS64.TRYWAIT P1, [R2+URZ+0x28c00], R13 ;  /* 0x028c000d020075a7 */ /* 0x001064000802017f */
[----:B-1----:R-:W-:Y:S05]  /*1ed30*/  @!P1 NANOSLEEP.SYNCS 0x989680 ;  /* 0x009896800000995d */ /* 0x002fea0003900000 */
[----:B------:R-:W1:Y:S02]  /*1ed40*/  @!P1 SYNCS.PHASECHK.TRANS64 P1, [R2+URZ+0x28c00], R13 ;  /* 0x028c000d020095a7 */ /* 0x000e64000802007f */
[----:B-1----:R-:W-:Y:S05]  /*1ed50*/  @!P1 BRA `(.L_x_4591) ;  /* 0xfffffffc00f09947 */ /* 0x002fea000383ffff */
[----:B------:R-:W-:Y:S05]  /*1ed60*/  BRA `(.L_x_4824) ;  /* 0xfffffeb000c87947 */ /* 0x000fea000383ffff */
.L_x_4597:
[----:B0-----:R0:W1:Y:S02]  /*1ed70*/  SYNCS.PHASECHK.TRANS64.TRYWAIT P1, [R20+URZ+0x28c30], R21 ;  /* 0x028c3015140075a7 */ /* 0x001064000802017f */
[----:B-1----:R-:W-:Y:S05]  /*1ed80*/  @!P1 NANOSLEEP.SYNCS 0x989680 ;  /* 0x009896800000995d */ /* 0x002fea0003900000 */
[----:B------:R-:W1:Y:S02]  /*1ed90*/  @!P1 SYNCS.PHASECHK.TRANS64 P1, [R20+URZ+0x28c30], R21 ;  /* 0x028c3015140095a7 */ /* 0x000e64000802007f */
[----:B-1----:R-:W-:Y:S05]  /*1eda0*/  @!P1 BRA `(.L_x_4597) ;  /* 0xfffffffc00f09947 */ /* 0x002fea000383ffff */
[----:B------:R-:W-:Y:S05]  /*1edb0*/  BRA `(.L_x_4596) ;  /* 0xfffffec000807947 */ /* 0x000fea000383ffff */
.L_x_4603:
[----:B-1----:R1:W2:Y:S02]  /*1edc0*/  SYNCS.PHASECHK.TRANS64.TRYWAIT P1, [R20+URZ+0x28c50], R21 ;  /* 0x028c5015140075a7 */ /* 0x0022a4000802017f */
[----:B--2---:R-:W-:Y:S05]  /*1edd0*/  @!P1 NANOSLEEP.SYNCS 0x989680 ;  /* 0x009896800000995d */ /* 0x004fea0003900000 */
[----:B------:R-:W2:Y:S02]  /*1ede0*/  @!P1 SYNCS.PHASECHK.TRANS64 P1, [R20+URZ+0x28c50], R21 ;  /* 0x028c5015140095a7 */ /* 0x000ea4000802007f */
[----:B--2---:R-:W-:Y:S05]  /*1edf0*/  @!P1 BRA `(.L_x_4603) ;  /* 0xfffffffc00f09947 */ /* 0x004fea000383ffff */
[----:B------:R-:W-:Y:S05]  /*1ee00*/  BRA `(.L_x_4602) ;  /* 0xfffffed400347947 */ /* 0x000fea000383ffff */
.L_x_4612:
[----:B-1----:R1:W2:Y:S02]  /*1ee10*/  SYNCS.PHASECHK.TRANS64.TRYWAIT P1, [R209+URZ+0x28c30], R213 ;  /* 0x028c30d5d10075a7 */ /* 0x0022a4000802017f */
[----:B--2---:R-:W-:Y:S05]  /*1ee20*/  @!P1 NANOSLEEP.SYNCS 0x989680 ;  /* 0x009896800000995d */ /* 0x004fea0003900000 */
[----:B------:R-:W2:Y:S02]  /*1ee30*/  @!P1 SYNCS.PHASECHK.TRANS64 P1, [R209+URZ+0x28c30], R213 ;  /* 0x028c30d5d10095a7 */ /* 0x000ea4000802007f */
[----:B--2---:R-:W-:Y:S05]  /*1ee40*/  @!P1 BRA `(.L_x_4612) ;  /* 0xfffffffc00f09947 */ /* 0x004fea000383ffff */
[----:B------:R-:W-:Y:S05]  /*1ee50*/  BRA `(.L_x_4611) ;  /* 0xfffffed800687947 */ /* 0x000fea000383ffff */
.L_x_4618:
[----:B--2---:R2:W3:Y:S02]  /*1ee60*/  SYNCS.PHASECHK.TRANS64.TRYWAIT P1, [R209+URZ+0x28c50], R213 ;  /* 0x028c50d5d10075a7 */ /* 0x0044e4000802017f */
[----:B---3--:R-:W-:Y:S05]  /*1ee70*/  @!P1 NANOSLEEP.SYNCS 0x989680 ;  /* 0x009896800000995d */ /* 0x008fea0003900000 */
[----:B------:R-:W3:Y:S02]  /*1ee80*/  @!P1 SYNCS.PHASECHK.TRANS64 P1, [R209+URZ+0x28c50], R213 ;  /* 0x028c50d5d10095a7 */ /* 0x000ee4000802007f */
[----:B---3--:R-:W-:Y:S05]  /*1ee90*/  @!P1 BRA `(.L_x_4618) ;  /* 0xfffffffc00f09947 */ /* 0x008fea000383ffff */
[----:B------:R-:W-:Y:S05]  /*1eea0*/  BRA `(.L_x_4617) ;  /* 0xfffffef4003c7947 */ /* 0x000fea000383ffff */
.L_x_4627:
[----:B-1----:R1:W2:Y:S02]  /*1eeb0*/  SYNCS.PHASECHK.TRANS64.TRYWAIT P1, [R198+URZ+0x28c30], R20 ;  /* 0x028c3014c60075a7 */ /* 0x0022a4000802017f */
[----:B--2---:R-:W-:Y:S05]  /*1eec0*/  @!P1 NANOSLEEP.SYNCS 0x989680 ;  /* 0x009896800000995d */ /* 0x004fea0003900000 */
[----:B------:R-:W2:Y:S02]  /*1eed0*/  @!P1 SYNCS.PHASECHK.TRANS64 P1, [R198+URZ+0x28c30], R20 ;  /* 0x028c3014c60095a7 */ /* 0x000ea4000802007f */
[----:B--2---:R-:W-:Y:S05]  /*1eee0*/  @!P1 BRA `(.L_x_4627) ;  /* 0xfffffffc00f09947 */ /* 0x004fea000383ffff */
[----:B------:R-:W-:Y:S05]  /*1eef0*/  BRA `(.L_x_4626) ;  /* 0xfffffef8005c7947 */ /* 0x000fea000383ffff */
.L_x_4633:
[----:B----4-:R4:W0:Y:S02]  /*1ef00*/  SYNCS.PHASECHK.TRANS64.TRYWAIT P1, [R198+URZ+0x28c50], R20 ;  /* 0x028c5014c60075a7 */ /* 0x010824000802017f */
[----:B0-----:R-:W-:Y:S05]  /*1ef10*/  @!P1 NANOSLEEP.SYNCS 0x989680 ;  /* 0x009896800000995d */ /* 0x001fea0003900000 */
[----:B------:R-:W0:Y:S02]  /*1ef20*/  @!P1 SYNCS.PHASECHK.TRANS64 P1, [R198+URZ+0x28c50], R20 ;  /* 0x028c5014c60095a7 */ /* 0x000e24000802007f */
[----:B0-----:R-:W-:Y:S05]  /*1ef30*/  @!P1 BRA `(.L_x_4633) ;  /* 0xfffffffc00f09947 */ /* 0x001fea000383ffff */
[----:B------:R-:W-:Y:S05]  /*1ef40*/  BRA `(.L_x_4632) ;  /* 0xffffff0c00b87947 */ /* 0x000fea000383ffff */
.L_x_4669:
[----:B------:R-:W0:Y:S01]  /*1ef50*/  S2R R11, SR_TID.X ;  /* 0x00000000000b7919 */ /* 0x000e220000002100 */
[----:B------:R-:W-:Y:S01]  /*1ef60*/  BSSY B1, `(.L_x_4825) ;  /* 0x000000a000017945 */ /* 0x000fe20003800000 */
[----:B------:R-:W-:Y:S02]  /*1ef70*/  IMAD.MOV.U32 R12, RZ, RZ, RZ ;  /* 0x000000ffff0c7224 */ /* 0x000fe400078e00ff */
[----:B------:R-:W-:Y:S01]  /*1ef80*/  IMAD.MOV.U32 R15, RZ, RZ, -0x1 ;  /* 0xffffffffff0f7424 */ /* 0x000fe200078e00ff */
[----:B0-----:R-:W-:-:S04]  /*1ef90*/  SHF.R.U32.HI R11, RZ, 0x5, R11 ;  /* 0x00000005ff0b7819 */ /* 0x001fc8000001160b */
[----:B------:R-:W-:-:S05]  /*1efa0*/  LOP3.LUT R11, R11, 0x3, RZ, 0xc0, !PT ;  /* 0x000000030b0b7812 */ /* 0x000fca00078ec0ff */
[----:B------:R-:W-:Y:S02]  /*1efb0*/  IMAD.MOV.U32 R13, RZ, RZ, R11 ;  /* 0x000000ffff0d7224 */ /* 0x000fe400078e000b */
[----:B------:R-:W-:-:S07]  /*1efc0*/  IMAD.MOV.U32 R11, RZ, RZ, 0x1f ;  /* 0x0000001fff0b7424 */ /* 0x000fce00078e00ff */
[----:B------:R-:W-:Y:S05]  /*1efd0*/  WARPSYNC.COLLECTIVE R15, `(.L_x_4826) ;  /* 0x000000000f087348 */ /* 0x000fea0003c00000 */
[----:B------:R0:W1:Y:S02]  /*1efe0*/  SHFL.IDX P6, R14, R13, R12, R11 ;  /* 0x0000000c0d0e7389 */ /* 0x00006400000c000b */
[----:B01----:R-:W-:Y:S01]  /*1eff0*/  ENDCOLLECTIVE ;  /* 0x000000000000791b */ /* 0x003fe20003800000 */
.L_x_4826:
[----:B------:R-:W-:Y:S05]  /*1f000*/  BSYNC B1 ;  /* 0x0000000000017941 */ /* 0x000fea0003800000 */
.L_x_4825:
[----:B------:R-:W-:Y:S05]  /*1f010*/  BRA `(.L_x_4827) ;  /* 0xffffff8400d87947 */ /* 0x000fea000383ffff */
.L_x_4671:
[----:B------:R-:W-:Y:S01]  /*1f020*/  BSSY B1, `(.L_x_4828) ;  /* 0x0000006000017945 */ /* 0x000fe20003800000 */
[----:B------:R-:W-:-:S07]  /*1f030*/  IMAD.MOV.U32 R15, RZ, RZ, -0x1 ;  /* 0xffffffffff0f7424 */ /* 0x000fce00078e00ff */
[----:B0-----:R-:W-:Y:S05]  /*1f040*/  WARPSYNC.COLLECTIVE R15, `(.L_x_4829) ;  /* 0x000000000f0c7348 */ /* 0x001fea0003c00000 */
[----:B------:R-:W-:Y:S02]  /*1f050*/  ELECT P6, UR62, PT ;  /* 0x00000000003e782f */ /* 0x000fe400038c0000 */
[----:B------:R-:W-:Y:S01]  /*1f060*/  MOV R14, UR62 ;  /* 0x0000003e000e7c02 */ /* 0x000fe20008000f00 */
[----:B0-----:R-:W-:Y:S10]  /*1f070*/  ENDCOLLECTIVE ;  /* 0x000000000000791b */ /* 0x001ff40003800000 */
.L_x_4829:
[----:B------:R-:W-:Y:S05]  /*1f080*/  BSYNC B1 ;  /* 0x0000000000017941 */ /* 0x000fea0003800000 */
.L_x_4828:
[----:B------:R-:W-:Y:S05]  /*1f090*/  BRA `(.L_x_4670) ;  /* 0xffffff8400d07947 */ /* 0x000fea000383ffff */
.L_x_4673:
[----:B0-----:R0:W1:Y:S02]  /*1f0a0*/  SYNCS.PHASECHK.TRANS64.TRYWAIT P0, [R18+URZ+0x28c20], R3 ;  /* 0x028c2003120075a7 */ /* 0x001064000800017f */
[----:B-1----:R-:W-:Y:S05]  /*1f0b0*/  @!P0 NANOSLEEP.SYNCS 0x989680 ;  /* 0x009896800000895d */ /* 0x002fea0003900000 */
[----:B------:R-:W1:Y:S02]  /*1f0c0*/  @!P0 SYNCS.PHASECHK.TRANS64 P0, [R18+URZ+0x28c20], R3 ;  /* 0x028c2003120085a7 */ /* 0x000e64000800007f */
[----:B-1----:R-:W-:Y:S05]  /*1f0d0*/  @!P0 BRA `(.L_x_4673) ;  /* 0xfffffffc00f08947 */ /* 0x002fea000383ffff */
[----:B------:R-:W-:Y:S05]  /*1f0e0*/  BRA `(.L_x_4830) ;  /* 0xffffff8400e07947 */ /* 0x000fea000383ffff */
.L_x_4677:
[----:B0-----:R0:W1:Y:S02]  /*1f0f0*/  SYNCS.PHASECHK.TRANS64.TRYWAIT P0, [R3+URZ+0x28ca0], R9 ;  /* 0x028ca009030075a7 */ /* 0x001064000800017f */
[----:B-1----:R-:W-:Y:S05]  /*1f100*/  @!P0 NANOSLEEP.SYNCS 0x989680 ;  /* 0x009896800000895d */ /* 0x002fea0003900000 */
[----:B------:R-:W1:Y:S02]  /*1f110*/  @!P0 SYNCS.PHASECHK.TRANS64 P0, [R3+URZ+0x28ca0], R9 ;  /* 0x028ca009030085a7 */ /* 0x000e64000800007f */
[----:B-1----:R-:W-:Y:S05]  /*1f120*/  @!P0 BRA `(.L_x_4677) ;  /* 0xfffffffc00f08947 */ /* 0x002fea000383ffff */
[----:B------:R-:W-:Y:S05]  /*1f130*/  BRA `(.L_x_4831) ;  /* 0xffffff8400f87947 */ /* 0x000fea000383ffff */
.L_x_4682:
[----:B-1----:R1:W2:Y:S02]  /*1f140*/  SYNCS.PHASECHK.TRANS64.TRYWAIT P0, [R3+URZ+0x28cc0], R9 ;  /* 0x028cc009030075a7 */ /* 0x0022a4000800017f */
[----:B--2---:R-:W-:Y:S05]  /*1f150*/  @!P0 NANOSLEEP.SYNCS 0x989680 ;  /* 0x009896800000895d */ /* 0x004fea0003900000 */
[----:B------:R-:W2:Y:S02]  /*1f160*/  @!P0 SYNCS.PHASECHK.TRANS64 P0, [R3+URZ+0x28cc0], R9 ;  /* 0x028cc009030085a7 */ /* 0x000ea4000800007f */
[----:B--2---:R-:W-:Y:S05]  /*1f170*/  @!P0 BRA `(.L_x_4682) ;  /* 0xfffffffc00f08947 */ /* 0x004fea000383ffff */
[----:B------:R-:W-:Y:S05]  /*1f180*/  BRA `(.L_x_4832) ;  /* 0xffffff8800747947 */ /* 0x000fea000383ffff */
.L_x_4696:
[----:B0-----:R0:W1:Y:S02]  /*1f190*/  SYNCS.PHASECHK.TRANS64.TRYWAIT P1, [R9+URZ+0x28ca0], R2 ;  /* 0x028ca002090075a7 */ /* 0x001064000802017f */
[----:B-1----:R-:W-:Y:S05]  /*1f1a0*/  @!P1 NANOSLEEP.SYNCS 0x989680 ;  /* 0x009896800000995d */ /* 0x002fea0003900000 */
[----:B------:R-:W1:Y:S02]  /*1f1b0*/  @!P1 SYNCS.PHASECHK.TRANS64 P1, [R9+URZ+0x28ca0], R2 ;  /* 0x028ca002090095a7 */ /* 0x000e64000802007f */
[----:B-1----:R-:W-:Y:S05]  /*1f1c0*/  @!P1 BRA `(.L_x_4696) ;  /* 0xfffffffc00f09947 */ /* 0x002fea000383ffff */
[----:B------:R-:W-:Y:S05]  /*1f1d0*/  BRA `(.L_x_4833) ;  /* 0xffffff9000d87947 */ /* 0x000fea000383ffff */
.L_x_4701:
[----:B-1----:R1:W2:Y:S02]  /*1f1e0*/  SYNCS.PHASECHK.TRANS64.TRYWAIT P1, [R9+URZ+0x28cc0], R2 ;  /* 0x028cc002090075a7 */ /* 0x0022a4000802017f */
[----:B--2---:R-:W-:Y:S05]  /*1f1f0*/  @!P1 NANOSLEEP.SYNCS 0x989680 ;  /* 0x009896800000995d */ /* 0x004fea0003900000 */
[----:B------:R-:W2:Y:S02]  /*1f200*/  @!P1 SYNCS.PHASECHK.TRANS64 P1, [R9+URZ+0x28cc0], R2 ;  /* 0x028cc002090095a7 */ /* 0x000ea4000802007f */
[----:B--2---:R-:W-:Y:S05]  /*1f210*/  @!P1 BRA `(.L_x_4701) ;  /* 0xfffffffc00f09947 */ /* 0x004fea000383ffff */
[----:B------:R-:W-:Y:S05]  /*1f220*/  BRA `(.L_x_4834) ;  /* 0xffffff9400507947 */ /* 0x000fea000383ffff */
.L_x_4723:
        /* <DEDUP_REMOVED lines=11> */
.L_x_4836:
[----:B------:R-:W-:Y:S05]  /*1f2e0*/  BSYNC B0 ;  /* 0x0000000000007941 */ /* 0x000fea0003800000 */
.L_x_4835:
[----:B------:R-:W-:Y:S05]  /*1f2f0*/  BRA `(.L_x_4837) ;  /* 0xffffffa800f87947 */ /* 0x000fea000383ffff */
.L_x_4726:
[----:B0-----:R0:W1:Y:S02]  /*1f300*/  SYNCS.PHASECHK.TRANS64.TRYWAIT P0, [R30+URZ+0x28c40], R0 ;  /* 0x028c40001e0075a7 */ /* 0x001064000800017f */
[----:B-1----:R-:W-:Y:S05]  /*1f310*/  @!P0 NANOSLEEP.SYNCS 0x989680 ;  /* 0x009896800000895d */ /* 0x002fea0003900000 */
[----:B------:R-:W1:Y:S02]  /*1f320*/  @!P0 SYNCS.PHASECHK.TRANS64 P0, [R30+URZ+0x28c40], R0 ;  /* 0x028c40001e0085a7 */ /* 0x000e64000800007f */
[----:B-1----:R-:W-:Y:S05]  /*1f330*/  @!P0 BRA `(.L_x_4726) ;  /* 0xfffffffc00f08947 */ /* 0x002fea000383ffff */
[----:B------:R-:W-:Y:S05]  /*1f340*/  BRA `(.L_x_4838) ;  /* 0xffffffac00307947 */ /* 0x000fea000383ffff */
.L_x_4727:
        /* <DEDUP_REMOVED lines=8> */
.L_x_4840:
[----:B------:R-:W-:Y:S05]  /*1f3d0*/  BSYNC B0 ;  /* 0x0000000000007941 */ /* 0x000fea0003800000 */
.L_x_4839:
        /* <DEDUP_REMOVED lines=9> */
.L_x_4841:
[----:B------:R-:W-:Y:S02]  /*1f470*/  IMAD.MOV.U32 R13, RZ, RZ, R4 ;  /* 0x000000ffff0d7224 */ /* 0x000fe400078e0004 */
[----:B------:R-:W-:Y:S02]  /*1f480*/  IMAD.MOV.U32 R12, RZ, RZ, 0x1 ;  /* 0x00000001ff0c7424 */ /* 0x000fe400078e00ff */
[----:B------:R-:W-:-:S07]  /*1f490*/  IMAD.MOV.U32 R3, RZ, RZ, R14 ;  /* 0x000000ffff037224 */ /* 0x000fce00078e000e */
[----:B------:R-:W-:Y:S05]  /*1f4a0*/  WARPSYNC.COLLECTIVE R15, `(.L_x_4842) ;  /* 0x000000000f087348 */ /* 0x000fea0003c00000 */
[----:B------:R0:W1:Y:S02]  /*1f4b0*/  SHFL.IDX P6, R14, R13, R12, R11 ;  /* 0x0000000c0d0e7389 */ /* 0x00006400000c000b */
[----:B01----:R-:W-:Y:S01]  /*1f4c0*/  ENDCOLLECTIVE ;  /* 0x000000000000791b */ /* 0x003fe20003800000 */
.L_x_4842:
        /* <DEDUP_REMOVED lines=15> */
.L_x_4843:
[----:B------:R-:W-:Y:S02]  /*1f5c0*/  @P0 IMAD R6, R5, 0x2, R18 ;  /* 0x0000000205060824 */ /* 0x000fe400078e0212 */
[----:B------:R-:W-:Y:S02]  /*1f5d0*/  IMAD.MOV.U32 R13, RZ, RZ, R4 ;  /* 0x000000ffff0d7224 */ /* 0x000fe400078e0004 */
[----:B------:R-:W-:Y:S02]  /*1f5e0*/  IMAD.MOV.U32 R12, RZ, RZ, 0x2 ;  /* 0x00000002ff0c7424 */ /* 0x000fe400078e00ff */
[----:B------:R-:W-:-:S07]  /*1f5f0*/  IMAD.MOV.U32 R3, RZ, RZ, R14 ;  /* 0x000000ffff037224 */ /* 0x000fce00078e000e */
[----:B------:R-:W-:Y:S05]  /*1f600*/  WARPSYNC.COLLECTIVE R15, `(.L_x_4844) ;  /* 0x000000000f087348 */ /* 0x000fea0003c00000 */
[----:B------:R0:W1:Y:S02]  /*1f610*/  SHFL.IDX P6, R14, R13, R12, R11 ;  /* 0x0000000c0d0e7389 */ /* 0x00006400000c000b */
[----:B01----:R-:W-:Y:S01]  /*1f620*/  ENDCOLLECTIVE ;  /* 0x000000000000791b */ /* 0x003fe20003800000 */
.L_x_4844:
        /* <DEDUP_REMOVED lines=15> */
.L_x_4845:
[----:B------:R-:W-:Y:S02]  /*1f720*/  @P0 IMAD R6, R5, 0x2, R18 ;  /* 0x0000000205060824 */ /* 0x000fe400078e0212 */
[----:B------:R-:W-:Y:S02]  /*1f730*/  IMAD.MOV.U32 R13, RZ, RZ, R4 ;  /* 0x000000ffff0d7224 */ /* 0x000fe400078e0004 */
[----:B------:R-:W-:Y:S02]  /*1f740*/  IMAD.MOV.U32 R12, RZ, RZ, 0x3 ;  /* 0x00000003ff0c7424 */ /* 0x000fe400078e00ff */
[----:B------:R-:W-:-:S07]  /*1f750*/  IMAD.MOV.U32 R3, RZ, RZ, R14 ;  /* 0x000000ffff037224 */ /* 0x000fce00078e000e */
[----:B------:R-:W-:Y:S05]  /*1f760*/  WARPSYNC.COLLECTIVE R15, `(.L_x_4846) ;  /* 0x000000000f087348 */ /* 0x000fea0003c00000 */
[----:B------:R0:W1:Y:S02]  /*1f770*/  SHFL.IDX P6, R14, R13, R12, R11 ;  /* 0x0000000c0d0e7389 */ /* 0x00006400000c000b */
[----:B01----:R-:W-:Y:S01]  /*1f780*/  ENDCOLLECTIVE ;  /* 0x000000000000791b */ /* 0x003fe20003800000 */
.L_x_4846:
        /* <DEDUP_REMOVED lines=10> */
.L_x_4847:
[----:B------:R-:W-:Y:S01]  /*1f830*/  @!PT LDS RZ, [RZ] ;  /* 0x00000000fffff984 */ /* 0x000fe20000000800 */
[----:B------:R-:W-:Y:S01]  /*1f840*/  @!PT LDS RZ, [RZ] ;  /* 0x00000000fffff984 */ /* 0x000fe20000000800 */
[----:B------:R-:W-:Y:S01]  /*1f850*/  @!PT LDS RZ, [RZ] ;  /* 0x00000000fffff984 */ /* 0x000fe20000000800 */
[----:B------:R0:W-:Y:S01]  /*1f860*/  @P0 LDGSTS.E.BYPASS.LTC128B.128 [R6+0x23400], desc[UR42][R2.64], !P2 ;  /* 0x2340000002060fae */ /* 0x0001e2000d101d6a */
[----:B------:R-:W-:Y:S01]  /*1f870*/  IMAD.MOV.U32 R0, RZ, RZ, R14 ;  /* 0x000000ffff007224 */ /* 0x000fe200078e000e */
[----:B------:R-:W-:Y:S06]  /*1f880*/  BRA `(.L_x_4848) ;  /* 0xffffffa800e07947 */ /* 0x000fec000383ffff */
.L_x_4732:
        /* <DEDUP_REMOVED lines=9> */
.L_x_4849:
[C---:B------:R-:W-:Y:S01]  /*1f920*/  VIADD R6, R25.reuse, 0x10 ;  /* 0x0000001019067836 */ /* 0x040fe20000000000 */
[----:B------:R-:W-:Y:S01]  /*1f930*/  ISETP.GE.AND P0, PT, R25, R5, PT ;  /* 0x000000051900720c */ /* 0x000fe20003f06270 */
[----:B------:R-:W-:Y:S02]  /*1f940*/  IMAD.MOV.U32 R13, RZ, RZ, R0 ;  /* 0x000000ffff0d7224 */ /* 0x000fe400078e0000 */
[----:B------:R-:W-:-:S10]  /*1f950*/  IMAD.MOV.U32 R2, RZ, RZ, R14 ;  /* 0x000000ffff027224 */ /* 0x000fd400078e000e */
[----:B------:R-:W-:Y:S05]  /*1f960*/  WARPSYNC.COLLECTIVE R15, `(.L_x_4850) ;  /* 0x000000000f087348 */ /* 0x000fea0003c00000 */
[----:B------:R0:W1:Y:S02]  /*1f970*/  SHFL.IDX P6, R14, R13, R12, R11 ;  /* 0x0000000c0d0e7389 */ /* 0x00006400000c000b */
[----:B01----:R-:W-:Y:S01]  /*1f980*/  ENDCOLLECTIVE ;  /* 0x000000000000791b */ /* 0x003fe20003800000 */
.L_x_4850:
[----:B------:R-:W-:Y:S02]  /*1f990*/  IMAD.MOV.U32 R13, RZ, RZ, R4 ;  /* 0x000000ffff0d7224 */ /* 0x000fe400078e0004 */
[----:B------:R-:W-:Y:S02]  /*1f9a0*/  IMAD.MOV.U32 R12, RZ, RZ, 0x1 ;  /* 0x00000001ff0c7424 */ /* 0x000fe400078e00ff */
[----:B------:R-:W-:-:S07]  /*1f9b0*/  IMAD.MOV.U32 R3, RZ, RZ, R14 ;  /* 0x000000ffff037224 */ /* 0x000fce00078e000e */
[----:B------:R-:W-:Y:S05]  /*1f9c0*/  WARPSYNC.COLLECTIVE R15, `(.L_x_4851) ;  /* 0x000000000f087348 */ /* 0x000fea0003c00000 */
[----:B------:R0:W1:Y:S02]  /*1f9d0*/  SHFL.IDX P6, R14, R13, R12, R11 ;  /* 0x0000000c0d0e7389 */ /* 0x00006400000c000b */
[----:B01----:R-:W-:Y:S01]  /*1f9e0*/  ENDCOLLECTIVE ;  /* 0x000000000000791b */ /* 0x003fe20003800000 */
.L_x_4851:
        /* <DEDUP_REMOVED lines=15> */
.L_x_4852:
[----:B------:R-:W-:Y:S02]  /*1fae0*/  IMAD.MOV.U32 R13, RZ, RZ, R4 ;  /* 0x000000ffff0d7224 */ /* 0x000fe400078e0004 */
[----:B------:R-:W-:Y:S02]  /*1faf0*/  IMAD.MOV.U32 R12, RZ, RZ, 0x2 ;  /* 0x00000002ff0c7424 */ /* 0x000fe400078e00ff */
[----:B------:R-:W-:-:S07]  /*1fb00*/  IMAD.MOV.U32 R3, RZ, RZ, R14 ;  /* 0x000000ffff037224 */ /* 0x000fce00078e000e */
[----:B------:R-:W-:Y:S05]  /*1fb10*/  WARPSYNC.COLLECTIVE R15, `(.L_x_4853) ;  /* 0x000000000f087348 */ /* 0x000fea0003c00000 */
[----:B------:R0:W1:Y:S02]  /*1fb20*/  SHFL.IDX P6, R14, R13, R12, R11 ;  /* 0x0000000c0d0e7389 */ /* 0x00006400000c000b */
[----:B01----:R-:W-:Y:S01]  /*1fb30*/  ENDCOLLECTIVE ;  /* 0x000000000000791b */ /* 0x003fe20003800000 */
.L_x_4853:
        /* <DEDUP_REMOVED lines=16> */
.L_x_4854:
[----:B------:R-:W-:Y:S02]  /*1fc40*/  IMAD.MOV.U32 R13, RZ, RZ, R4 ;  /* 0x000000ffff0d7224 */ /* 0x000fe400078e0004 */
[----:B------:R-:W-:Y:S02]  /*1fc50*/  IMAD.MOV.U32 R12, RZ, RZ, 0x3 ;  /* 0x00000003ff0c7424 */ /* 0x000fe400078e00ff */
[----:B------:R-:W-:-:S07]  /*1fc60*/  IMAD.MOV.U32 R3, RZ, RZ, R14 ;  /* 0x000000ffff037224 */ /* 0x000fce00078e000e */
[----:B------:R-:W-:Y:S05]  /*1fc70*/  WARPSYNC.COLLECTIVE R15, `(.L_x_4855) ;  /* 0x000000000f087348 */ /* 0x000fea0003c00000 */
[----:B------:R0:W1:Y:S02]  /*1fc80*/  SHFL.IDX P6, R14, R13, R12, R11 ;  /* 0x0000000c0d0e7389 */ /* 0x00006400000c000b */
[----:B01----:R-:W-:Y:S01]  /*1fc90*/  ENDCOLLECTIVE ;  /* 0x000000000000791b */ /* 0x003fe20003800000 */
.L_x_4855:
        /* <DEDUP_REMOVED lines=10> */
.L_x_4856:
[----:B------:R-:W-:Y:S01]  /*1fd40*/  @!PT LDS RZ, [RZ] ;  /* 0x00000000fffff984 */ /* 0x000fe20000000800 */
[----:B------:R-:W-:Y:S01]  /*1fd50*/  @!PT LDS RZ, [RZ] ;  /* 0x00000000fffff984 */ /* 0x000fe20000000800 */
[----:B------:R-:W-:Y:S01]  /*1fd60*/  @!PT LDS RZ, [RZ] ;  /* 0x00000000fffff984 */ /* 0x000fe20000000800 */
[----:B------:R1:W-:Y:S01]  /*1fd70*/  @!P0 LDGSTS.E.BYPASS.LTC128B.128 [R8+0x21400], desc[UR42][R2.64], !P1 ;  /* 0x2140000002088fae */ /* 0x0003e2000c901d6a */
[----:B------:R-:W-:Y:S01]  /*1fd80*/  IMAD.MOV.U32 R0, RZ, RZ, R14 ;  /* 0x000000ffff007224 */ /* 0x000fe200078e000e */
[----:B------:R-:W-:Y:S06]  /*1fd90*/  BRA `(.L_x_4857) ;  /* 0xffffffb000087947 */ /* 0x000fec000383ffff */
.L_x_4735:
[----:B0-----:R0:W1:Y:S02]  /*1fda0*/  SYNCS.PHASECHK.TRANS64.TRYWAIT P0, [R18+URZ+0x28c20], R0 ;  /* 0x028c2000120075a7 */ /* 0x001064000800017f */
[----:B-1----:R-:W-:Y:S05]  /*1fdb0*/  @!P0 NANOSLEEP.SYNCS 0x989680 ;  /* 0x009896800000895d */ /* 0x002fea0003900000 */
[----:B------:R-:W1:Y:S02]  /*1fdc0*/  @!P0 SYNCS.PHASECHK.TRANS64 P0, [R18+URZ+0x28c20], R0 ;  /* 0x028c2000120085a7 */ /* 0x000e64000800007f */
[----:B-1----:R-:W-:Y:S05]  /*1fdd0*/  @!P0 BRA `(.L_x_4735) ;  /* 0xfffffffc00f08947 */ /* 0x002fea000383ffff */
[----:B------:R-:W-:Y:S05]  /*1fde0*/  BRA `(.L_x_4858) ;  /* 0xffffffb000647947 */ /* 0x000fea000383ffff */
.L_x_4738:
[----:B0-----:R0:W1:Y:S02]  /*1fdf0*/  SYNCS.PHASECHK.TRANS64.TRYWAIT P0, [R30+URZ+0x28c60], R0 ;  /* 0x028c60001e0075a7 */ /* 0x001064000800017f */
[----:B-1----:R-:W-:Y:S05]  /*1fe00*/  @!P0 NANOSLEEP.SYNCS 0x989680 ;  /* 0x009896800000895d */ /* 0x002fea0003900000 */
[----:B------:R-:W1:Y:S02]  /*1fe10*/  @!P0 SYNCS.PHASECHK.TRANS64 P0, [R30+URZ+0x28c60], R0 ;  /* 0x028c60001e0085a7 */ /* 0x000e64000800007f */
[----:B-1----:R-:W-:Y:S05]  /*1fe20*/  @!P0 BRA `(.L_x_4738) ;  /* 0xfffffffc00f08947 */ /* 0x002fea000383ffff */
[----:B------:R-:W-:Y:S05]  /*1fe30*/  BRA `(.L_x_4859) ;  /* 0xffffffb000747947 */ /* 0x000fea000383ffff */
.L_x_4739:
        /* <DEDUP_REMOVED lines=8> */
.L_x_4861:
[----:B------:R-:W-:Y:S05]  /*1fec0*/  BSYNC B0 ;  /* 0x0000000000007941 */ /* 0x000fea0003800000 */
.L_x_4860:
        /* <DEDUP_REMOVED lines=15> */
.L_x_4862:
        /* <DEDUP_REMOVED lines=40> */
.L_x_4863:
[----:B------:R-:W-:Y:S02]  /*20240*/  IMAD.MOV.U32 R13, RZ, RZ, R5 ;  /* 0x000000ffff0d7224 */ /* 0x000fe400078e0005 */
[----:B------:R-:W-:-:S07]  /*20250*/  IMAD.MOV.U32 R3, RZ, RZ, R14 ;  /* 0x000000ffff037224 */ /* 0x000fce00078e000e */
[----:B------:R-:W-:Y:S05]  /*20260*/  WARPSYNC.COLLECTIVE R15, `(.L_x_4864) ;  /* 0x000000000f087348 */ /* 0x000fea0003c00000 */
[----:B------:R0:W1:Y:S02]  /*20270*/  SHFL.IDX P6, R14, R13, R12, R11 ;  /* 0x0000000c0d0e7389 */ /* 0x00006400000c000b */
[----:B01----:R-:W-:Y:S01]  /*20280*/  ENDCOLLECTIVE ;  /* 0x000000000000791b */ /* 0x003fe20003800000 */
.L_x_4864:
        /* <DEDUP_REMOVED lines=29> */
.L_x_4865:
[----:B------:R-:W-:Y:S02]  /*20460*/  IMAD.MOV.U32 R13, RZ, RZ, R5 ;  /* 0x000000ffff0d7224 */ /* 0x000fe400078e0005 */
[----:B------:R-:W-:-:S07]  /*20470*/  IMAD.MOV.U32 R7, RZ, RZ, R14 ;  /* 0x000000ffff077224 */ /* 0x000fce00078e000e */
[----:B------:R-:W-:Y:S05]  /*20480*/  WARPSYNC.COLLECTIVE R15, `(.L_x_4866) ;  /* 0x000000000f087348 */ /* 0x000fea0003c00000 */
[----:B------:R0:W1:Y:S02]  /*20490*/  SHFL.IDX P6, R14, R13, R12, R11 ;  /* 0x0000000c0d0e7389 */ /* 0x00006400000c000b */
[----:B01----:R-:W-:Y:S01]  /*204a0*/  ENDCOLLECTIVE ;  /* 0x000000000000791b */ /* 0x003fe20003800000 */
.L_x_4866:
        /* <DEDUP_REMOVED lines=29> */
.L_x_4867:
[----:B------:R-:W-:Y:S02]  /*20680*/  IMAD.MOV.U32 R13, RZ, RZ, R5 ;  /* 0x000000ffff0d7224 */ /* 0x000fe400078e0005 */
[----:B------:R-:W-:-:S07]  /*20690*/  IMAD.MOV.U32 R6, RZ, RZ, R14 ;  /* 0x000000ffff067224 */ /* 0x000fce00078e000e */
[----:B------:R-:W-:Y:S05]  /*206a0*/  WARPSYNC.COLLECTIVE R15, `(.L_x_4868) ;  /* 0x000000000f087348 */ /* 0x000fea0003c00000 */
[----:B------:R0:W1:Y:S02]  /*206b0*/  SHFL.IDX P6, R14, R13, R12, R11 ;  /* 0x0000000c0d0e7389 */ /* 0x00006400000c000b */
[----:B01----:R-:W-:Y:S01]  /*206c0*/  ENDCOLLECTIVE ;  /* 0x000000000000791b */ /* 0x003fe20003800000 */
.L_x_4868:
[----:B------:R-:W-:Y:S01]  /*206d0*/  IMAD.MOV.U32 R2, RZ, RZ, R14 ;  /* 0x000000ffff027224 */ /* 0x000fe200078e000e */
[----:B------:R-:W-:Y:S06]  /*206e0*/  BRA `(.L_x_4869) ;  /* 0xffffffb000007947 */ /* 0x000fec000383ffff */
.L_x_4746:
[----:B0-----:R0:W1:Y:S02]  /*206f0*/  SYNCS.PHASECHK.TRANS64.TRYWAIT P0, [R6+URZ+0x28c40], R20 ;  /* 0x028c4014060075a7 */ /* 0x001064000800017f */
[----:B-1----:R-:W-:Y:S05]  /*20700*/  @!P0 NANOSLEEP.SYNCS 0x989680 ;  /* 0x009896800000895d */ /* 0x002fea0003900000 */
[----:B------:R-:W1:Y:S02]  /*20710*/  @!P0 SYNCS.PHASECHK.TRANS64 P0, [R6+URZ+0x28c40], R20 ;  /* 0x028c4014060085a7 */ /* 0x000e64000800007f */
[----:B-1----:R-:W-:Y:S05]  /*20720*/  @!P0 BRA `(.L_x_4746) ;  /* 0xfffffffc00f08947 */ /* 0x002fea000383ffff */
[----:B------:R-:W-:Y:S05]  /*20730*/  BRA `(.L_x_4870) ;  /* 0xffffffb400907947 */ /* 0x000fea000383ffff */
.L_x_4747:
        /* <DEDUP_REMOVED lines=8> */
.L_x_4872:
[----:B------:R-:W-:Y:S05]  /*207c0*/  BSYNC B1 ;  /* 0x0000000000017941 */ /* 0x000fea0003800000 */
.L_x_4871:
        /* <DEDUP_REMOVED lines=9> */
.L_x_4873:
[----:B------:R-:W-:Y:S02]  /*20860*/  IMAD.MOV.U32 R13, RZ, RZ, R25 ;  /* 0x000000ffff0d7224 */ /* 0x000fe400078e0019 */
[----:B------:R-:W-:Y:S02]  /*20870*/  IMAD.MOV.U32 R12, RZ, RZ, 0x1 ;  /* 0x00000001ff0c7424 */ /* 0x000fe400078e00ff */
[----:B------:R-:W-:-:S07]  /*20880*/  IMAD.MOV.U32 R2, RZ, RZ, R14 ;  /* 0x000000ffff027224 */ /* 0x000fce00078e000e */
[----:B------:R-:W-:Y:S05]  /*20890*/  WARPSYNC.COLLECTIVE R15, `(.L_x_4874) ;  /* 0x000000000f087348 */ /* 0x000fea0003c00000 */
[----:B------:R0:W1:Y:S02]  /*208a0*/  SHFL.IDX P6, R14, R13, R12, R11 ;  /* 0x0000000c0d0e7389 */ /* 0x00006400000c000b */
[----:B01----:R-:W-:Y:S01]  /*208b0*/  ENDCOLLECTIVE ;  /* 0x000000000000791b */ /* 0x003fe20003800000 */
.L_x_4874:
        /* <DEDUP_REMOVED lines=11> */
.L_x_4875:
[----:B------:R-:W-:Y:S02]  /*20970*/  IMAD.MOV.U32 R13, RZ, RZ, R25 ;  /* 0x000000ffff0d7224 */ /* 0x000fe400078e0019 */
[----:B------:R-:W-:Y:S02]  /*20980*/  IMAD.MOV.U32 R12, RZ, RZ, 0x2 ;  /* 0x00000002ff0c7424 */ /* 0x000fe400078e00ff */
[----:B------:R-:W-:-:S07]  /*20990*/  IMAD.MOV.U32 R2, RZ, RZ, R14 ;  /* 0x000000ffff027224 */ /* 0x000fce00078e000e */
[----:B------:R-:W-:Y:S05]  /*209a0*/  WARPSYNC.COLLECTIVE R15, `(.L_x_4876) ;  /* 0x000000000f087348 */ /* 0x000fea0003c00000 */
[----:B------:R0:W1:Y:S02]  /*209b0*/  SHFL.IDX P6, R14, R13, R12, R11 ;  /* 0x0000000c0d0e7389 */ /* 0x00006400000c000b */
[----:B01----:R-:W-:Y:S01]  /*209c0*/  ENDCOLLECTIVE ;  /* 0x000000000000791b */ /* 0x003fe20003800000 */
.L_x_4876:
        /* <DEDUP_REMOVED lines=11> */
.L_x_4877:
[----:B------:R-:W-:Y:S02]  /*20a80*/  IMAD.MOV.U32 R13, RZ, RZ, R25 ;  /* 0x000000ffff0d7224 */ /* 0x000fe400078e0019 */
[----:B------:R-:W-:Y:S02]  /*20a90*/  IMAD.MOV.U32 R12, RZ, RZ, 0x3 ;  /* 0x00000003ff0c7424 */ /* 0x000fe400078e00ff */
[----:B------:R-:W-:-:S07]  /*20aa0*/  IMAD.MOV.U32 R2, RZ, RZ, R14 ;  /* 0x000000ffff027224 */ /* 0x000fce00078e000e */
[----:B------:R-:W-:Y:S05]  /*20ab0*/  WARPSYNC.COLLECTIVE R15, `(.L_x_4878) ;  /* 0x000000000f087348 */ /* 0x000fea0003c00000 */
[----:B------:R0:W1:Y:S02]  /*20ac0*/  SHFL.IDX P6, R14, R13, R12, R11 ;  /* 0x0000000c0d0e7389 */ /* 0x00006400000c000b */
[----:B01----:R-:W-:Y:S01]  /*20ad0*/  ENDCOLLECTIVE ;  /* 0x000000000000791b */ /* 0x003fe20003800000 */
.L_x_4878:
        /* <DEDUP_REMOVED lines=11> */
.L_x_4879:
[----:B------:R-:W-:Y:S01]  /*20b90*/  IMAD.MOV.U32 R2, RZ, RZ, R14 ;  /* 0x000000ffff027224 */ /* 0x000fe200078e000e */
[----:B------:R-:W-:Y:S06]  /*20ba0*/  BRA `(.L_x_4880) ;  /* 0xffffffb400187947 */ /* 0x000fec000383ffff */
.L_x_4752:
[----:B---3--:R3:W4:Y:S02]  /*20bb0*/  SYNCS.PHASECHK.TRANS64.TRYWAIT P0, [R6+URZ+0x28c60], R20 ;  /* 0x028c6014060075a7 */ /* 0x008724000800017f */
[----:B----4-:R-:W-:Y:S05]  /*20bc0*/  @!P0 NANOSLEEP.SYNCS 0x989680 ;  /* 0x009896800000895d */ /* 0x010fea0003900000 */
[----:B------:R-:W4:Y:S02]  /*20bd0*/  @!P0 SYNCS.PHASECHK.TRANS64 P0, [R6+URZ+0x28c60], R20 ;  /* 0x028c6014060085a7 */ /* 0x000f24000800007f */
[----:B----4-:R-:W-:Y:S05]  /*20be0*/  @!P0 BRA `(.L_x_4752) ;  /* 0xfffffffc00f08947 */ /* 0x010fea000383ffff */
[----:B------:R-:W-:Y:S05]  /*20bf0*/  BRA `(.L_x_4881) ;  /* 0xffffffb400687947 */ /* 0x000fea000383ffff */
.L_x_4753:
        /* <DEDUP_REMOVED lines=8> */
.L_x_4883:
[----:B------:R-:W-:Y:S05]  /*20c80*/  BSYNC B1 ;  /* 0x0000000000017941 */ /* 0x000fea0003800000 */
.L_x_4882:
        /* <DEDUP_REMOVED lines=13> */
.L_x_4884:
        /* <DEDUP_REMOVED lines=17> */
.L_x_4885:
        /* <DEDUP_REMOVED lines=16> */
.L_x_4886:
        /* <DEDUP_REMOVED lines=19> */
.L_x_4887:
        /* <DEDUP_REMOVED lines=14> */
.L_x_4888:
        /* <DEDUP_REMOVED lines=16> */
.L_x_4889:
        /* <DEDUP_REMOVED lines=14> */
.L_x_4890:
[----:B------:R-:W-:Y:S05]  /*21360*/  BRA `(.L_x_4891) ;  /* 0xffffffb000cc7947 */ /* 0x000fea000383ffff */
.L_x_4761:
        /* <DEDUP_REMOVED lines=8> */
.L_x_4893:
[----:B------:R-:W-:Y:S05]  /*213f0*/  BSYNC B0 ;  /* 0x0000000000007941 */ /* 0x000fea0003800000 */
.L_x_4892:
        /* <DEDUP_REMOVED lines=9> */
.L_x_4894:
        /* <DEDUP_REMOVED lines=23> */
.L_x_4895:
[----:B------:R-:W-:Y:S01]  /*21600*/  IMAD.MOV.U32 R12, RZ, RZ, 0x2 ;  /* 0x00000002ff0c7424 */ /* 0x000fe200078e00ff */
[----:B------:R-:W-:-:S05]  /*21610*/  SEL R4, R14, RZ, P1 ;  /* 0x000000ff0e047207 */ /* 0x000fca0000800000 */
[----:B------:R-:W-:-:S04]  /*21620*/  IMAD.IADD R4, R13, 0x1, R4 ;  /* 0x000000010d047824 */ /* 0x000fc800078e0204 */
[----:B------:R-:W-:-:S07]  /*21630*/  IMAD.MOV.U32 R13, RZ, RZ, R4 ;  /* 0x000000ffff0d7224 */ /* 0x000fce00078e0004 */
[----:B------:R-:W-:Y:S05]  /*21640*/  WARPSYNC.COLLECTIVE R15, `(.L_x_4896) ;  /* 0x000000000f087348 */ /* 0x000fea0003c00000 */
[----:B------:R0:W1:Y:S02]  /*21650*/  SHFL.UP P6, R14, R13, R12, R11 ;  /* 0x0400000c0d0e7389 */ /* 0x00006400000c000b */
[----:B01----:R-:W-:Y:S01]  /*21660*/  ENDCOLLECTIVE ;  /* 0x000000000000791b */ /* 0x003fe20003800000 */
.L_x_4896:
[----:B------:R-:W-:Y:S01]  /*21670*/  IMAD.MOV.U32 R12, RZ, RZ, 0x4 ;  /* 0x00000004ff0c7424 */ /* 0x000fe200078e00ff */
[----:B------:R-:W-:-:S05]  /*21680*/  SEL R3, R14, RZ, P2 ;  /* 0x000000ff0e037207 */ /* 0x000fca0001000000 */
[----:B------:R-:W-:-:S04]  /*21690*/  IMAD.IADD R2, R4, 0x1, R3 ;  /* 0x0000000104027824 */ /* 0x000fc800078e0203 */
[----:B------:R-:W-:-:S07]  /*216a0*/  IMAD.MOV.U32 R13, RZ, RZ, R2 ;  /* 0x000000ffff0d7224 */ /* 0x000fce00078e0002 */
[----:B------:R-:W-:Y:S05]  /*216b0*/  WARPSYNC.COLLECTIVE R15, `(.L_x_4897) ;  /* 0x000000000f087348 */ /* 0x000fea0003c00000 */
[----:B------:R0:W1:Y:S02]  /*216c0*/  SHFL.UP P6, R14, R13, R12, R11 ;  /* 0x0400000c0d0e7389 */ /* 0x00006400000c000b */
[----:B01----:R-:W-:Y:S01]  /*216d0*/  ENDCOLLECTIVE ;  /* 0x000000000000791b */ /* 0x003fe20003800000 */
.L_x_4897:
[----:B------:R-:W-:Y:S01]  /*216e0*/  IMAD.MOV.U32 R12, RZ, RZ, 0x8 ;  /* 0x00000008ff0c7424 */ /* 0x000fe200078e00ff */
[----:B------:R-:W-:-:S05]  /*216f0*/  SEL R3, R14, RZ, P3 ;  /* 0x000000ff0e037207 */ /* 0x000fca0001800000 */
[----:B------:R-:W-:-:S04]  /*21700*/  IMAD.IADD R3, R2, 0x1, R3 ;  /* 0x0000000102037824 */ /* 0x000fc800078e0203 */
[----:B------:R-:W-:-:S07]  /*21710*/  IMAD.MOV.U32 R13, RZ, RZ, R3 ;  /* 0x000000ffff0d7224 */ /* 0x000fce00078e0003 */
[----:B------:R-:W-:Y:S05]  /*21720*/  WARPSYNC.COLLECTIVE R15, `(.L_x_4898) ;  /* 0x000000000f087348 */ /* 0x000fea0003c00000 */
[----:B------:R0:W1:Y:S02]  /*21730*/  SHFL.UP P6, R14, R13, R12, R11 ;  /* 0x0400000c0d0e7389 */ /* 0x00006400000c000b */
[----:B01----:R-:W-:Y:S01]  /*21740*/  ENDCOLLECTIVE ;  /* 0x000000000000791b */ /* 0x003fe20003800000 */
.L_x_4898:
[----:B------:R-:W-:Y:S01]  /*21750*/  IMAD.MOV.U32 R12, RZ, RZ, 0x10 ;  /* 0x00000010ff0c7424 */ /* 0x000fe200078e00ff */
[----:B------:R-:W-:-:S05]  /*21760*/  SEL R4, R14, RZ, P4 ;  /* 0x000000ff0e047207 */ /* 0x000fca0002000000 */
[----:B------:R-:W-:-:S04]  /*21770*/  IMAD.IADD R4, R3, 0x1, R4 ;  /* 0x0000000103047824 */ /* 0x000fc800078e0204 */
[----:B------:R-:W-:-:S07]  /*21780*/  IMAD.MOV.U32 R13, RZ, RZ, R4 ;  /* 0x000000ffff0d7224 */ /* 0x000fce00078e0004 */
[----:B------:R-:W-:Y:S05]  /*21790*/  WARPSYNC.COLLECTIVE R15, `(.L_x_4899) ;  /* 0x000000000f087348 */ /* 0x000fea0003c00000 */
[----:B------:R0:W1:Y:S02]  /*217a0*/  SHFL.UP P6, R14, R13, R12, R11 ;  /* 0x0400000c0d0e7389 */ /* 0x00006400000c000b */
[----:B01----:R-:W-:Y:S01]  /*217b0*/  ENDCOLLECTIVE ;  /* 0x000000000000791b */ /* 0x003fe20003800000 */
.L_x_4899:
        /* <DEDUP_REMOVED lines=8> */
.L_x_4900:
[----:B------:R-:W-:Y:S05]  /*21840*/  BRA `(.L_x_4901) ;  /* 0xffffffb400687947 */ /* 0x000fea000383ffff */
.L_x_4764:
[----:B------:R-:W-:Y:S01]  /*21850*/  BSSY B0, `(.L_x_4902) ;  /* 0x0000007000007945 */ /* 0x000fe20003800000 */
[----:B------:R-:W-:Y:S02]  /*21860*/  IMAD.MOV.U32 R12, RZ, RZ, 0x1 ;  /* 0x00000001ff0c7424 */ /* 0x000fe400078e00ff */
[----:B------:R-:W-:Y:S02]  /*21870*/  IMAD.MOV.U32 R11, RZ, RZ, RZ ;  /* 0x000000ffff0b7224 */ /* 0x000fe400078e00ff */
[----:B------:R-:W-:-:S07]  /*21880*/  IMAD.MOV.U32 R15, RZ, RZ, -0x1 ;  /* 0xffffffffff0f7424 */ /* 0x000fce00078e00ff */
[----:B------:R-:W-:Y:S05]  /*21890*/  WARPSYNC.COLLECTIVE R15, `(.L_x_4903) ;  /* 0x000000000f087348 */ /* 0x000fea0003c00000 */
[----:B------:R0:W1:Y:S02]  /*218a0*/  SHFL.UP P6, R14, R13, R12, R11 ;  /* 0x0400000c0d0e7389 */ /* 0x00006400000c000b */
[----:B01----:R-:W-:Y:S01]  /*218b0*/  ENDCOLLECTIVE ;  /* 0x000000000000791b */ /* 0x003fe20003800000 */
.L_x_4903:
[----:B------:R-:W-:Y:S05]  /*218c0*/  BSYNC B0 ;  /* 0x0000000000007941 */ /* 0x000fea0003800000 */
.L_x_4902:
        /* <DEDUP_REMOVED lines=8> */
.L_x_4904:
[----:B------:R-:W-:Y:S01]  /*21950*/  IMAD.MOV.U32 R12, RZ, RZ, 0x4 ;  /* 0x00000004ff0c7424 */ /* 0x000fe200078e00ff */
[----:B------:R-:W-:-:S05]  /*21960*/  SEL R2, R14, RZ, P2 ;  /* 0x000000ff0e027207 */ /* 0x000fca0001000000 */
[----:B------:R-:W-:-:S04]  /*21970*/  IMAD.IADD R2, R13, 0x1, R2 ;  /* 0x000000010d027824 */ /* 0x000fc800078e0202 */
[----:B------:R-:W-:-:S07]  /*21980*/  IMAD.MOV.U32 R13, RZ, RZ, R2 ;  /* 0x000000ffff0d7224 */ /* 0x000fce00078e0002 */
[----:B------:R-:W-:Y:S05]  /*21990*/  WARPSYNC.COLLECTIVE R15, `(.L_x_4905) ;  /* 0x000000000f087348 */ /* 0x000fea0003c00000 */
[----:B------:R0:W1:Y:S02]  /*219a0*/  SHFL.UP P6, R14, R13, R12, R11 ;  /* 0x0400000c0d0e7389 */ /* 0x00006400000c000b */
[----:B01----:R-:W-:Y:S01]  /*219b0*/  ENDCOLLECTIVE ;  /* 0x000000000000791b */ /* 0x003fe20003800000 */
.L_x_4905:
[----:B------:R-:W-:Y:S01]  /*219c0*/  IMAD.MOV.U32 R12, RZ, RZ, 0x8 ;  /* 0x00000008ff0c7424 */ /* 0x000fe200078e00ff */
[----:B------:R-:W-:-:S05]  /*219d0*/  SEL R3, R14, RZ, P3 ;  /* 0x000000ff0e037207 */ /* 0x000fca0001800000 */
[----:B------:R-:W-:-:S04]  /*219e0*/  IMAD.IADD R3, R2, 0x1, R3 ;  /* 0x0000000102037824 */ /* 0x000fc800078e0203 */
[----:B------:R-:W-:-:S07]  /*219f0*/  IMAD.MOV.U32 R13, RZ, RZ, R3 ;  /* 0x000000ffff0d7224 */ /* 0x000fce00078e0003 */
[----:B------:R-:W-:Y:S05]  /*21a00*/  WARPSYNC.COLLECTIVE R15, `(.L_x_4906) ;  /* 0x000000000f087348 */ /* 0x000fea0003c00000 */
[----:B------:R0:W1:Y:S02]  /*21a10*/  SHFL.UP P6, R14, R13, R12, R11 ;  /* 0x0400000c0d0e7389 */ /* 0x00006400000c000b */
[----:B01----:R-:W-:Y:S01]  /*21a20*/  ENDCOLLECTIVE ;  /* 0x000000000000791b */ /* 0x003fe20003800000 */
.L_x_4906:
[----:B------:R-:W-:Y:S01]  /*21a30*/  IMAD.MOV.U32 R12, RZ, RZ, 0x10 ;  /* 0x00000010ff0c7424 */ /* 0x000fe200078e00ff */
[----:B------:R-:W-:-:S05]  /*21a40*/  SEL R4, R14, RZ, P4 ;  /* 0x000000ff0e047207 */ /* 0x000fca0002000000 */
[----:B------:R-:W-:-:S04]  /*21a50*/  IMAD.IADD R4, R3, 0x1, R4 ;  /* 0x0000000103047824 */ /* 0x000fc800078e0204 */
[----:B------:R-:W-:-:S07]  /*21a60*/  IMAD.MOV.U32 R13, RZ, RZ, R4 ;  /* 0x000000ffff0d7224 */ /* 0x000fce00078e0004 */
[----:B------:R-:W-:Y:S05]  /*21a70*/  WARPSYNC.COLLECTIVE R15, `(.L_x_4907) ;  /* 0x000000000f087348 */ /* 0x000fea0003c00000 */
[----:B------:R0:W1:Y:S02]  /*21a80*/  SHFL.UP P6, R14, R13, R12, R11 ;  /* 0x0400000c0d0e7389 */ /* 0x00006400000c000b */
[----:B01----:R-:W-:Y:S01]  /*21a90*/  ENDCOLLECTIVE ;  /* 0x000000000000791b */ /* 0x003fe20003800000 */
.L_x_4907:
        /* <DEDUP_REMOVED lines=8> */
.L_x_4908:
[----:B------:R-:W-:Y:S05]  /*21b20*/  BRA `(.L_x_4909) ;  /* 0xffffffb400547947 */ /* 0x000fea000383ffff */
.L_x_4766:
[----:B------:R-:W-:Y:S01]  /*21b30*/  BSSY B0, `(.L_x_4910) ;  /* 0x0000006000007945 */ /* 0x000fe20003800000 */
[----:B------:R-:W-:Y:S01]  /*21b40*/  PLOP3.LUT P6, PT, P6, PT, PT, 0x8, 0x0 ;  /* 0x000000000000781c */ /* 0x000fe200037ce170 */
[----:B------:R-:W-:-:S12]  /*21b50*/  IMAD.MOV.U32 R15, RZ, RZ, -0x1 ;  /* 0xffffffffff0f7424 */ /* 0x000fd800078e00ff */
[----:B0-----:R-:W-:Y:S05]  /*21b60*/  WARPSYNC.COLLECTIVE R15, `(.L_x_4911) ;  /* 0x000000000f087348 */ /* 0x001fea0003c00000 */
[----:B------:R-:W-:Y:S01]  /*21b70*/  VOTE.ANY R14, PT, P6 ;  /* 0x00000000000e7806 */ /* 0x000fe200030e0100 */
[----:B0-----:R-:W-:Y:S06]  /*21b80*/  ENDCOLLECTIVE ;  /* 0x000000000000791b */ /* 0x001fec0003800000 */
.L_x_4911:
[----:B------:R-:W-:Y:S05]  /*21b90*/  BSYNC B0 ;  /* 0x0000000000007941 */ /* 0x000fea0003800000 */
.L_x_4910:
        /* <DEDUP_REMOVED lines=10> */
.L_x_4912:
[----:B------:R-:W-:Y:S02]  /*21c40*/  IMAD.MOV.U32 R13, RZ, RZ, R5 ;  /* 0x000000ffff0d7224 */ /* 0x000fe400078e0005 */
[----:B------:R-:W-:-:S07]  /*21c50*/  IMAD.MOV.U32 R25, RZ, RZ, R14 ;  /* 0x000000ffff197224 */ /* 0x000fce00078e000e */
[----:B------:R-:W-:Y:S05]  /*21c60*/  WARPSYNC.COLLECTIVE R15, `(.L_x_4913) ;  /* 0x000000000f087348 */ /* 0x000fea0003c00000 */
[----:B------:R0:W1:Y:S02]  /*21c70*/  SHFL.IDX P6, R14, R13, R12, R11 ;  /* 0x0000000c0d0e7389 */ /* 0x00006400000c000b */
[----:B01----:R-:W-:Y:S01]  /*21c80*/  ENDCOLLECTIVE ;  /* 0x000000000000791b */ /* 0x003fe20003800000 */
.L_x_4913:
[----:B------:R-:W-:Y:S01]  /*21c90*/  IMAD.MOV.U32 R5, RZ, RZ, R14 ;  /* 0x000000ffff057224 */ /* 0x000fe200078e000e */
[----:B------:R-:W-:Y:S06]  /*21ca0*/  BRA `(.L_x_4914) ;  /* 0xffffffb400347947 */ /* 0x000fec000383ffff */
.L_x_4768:
[----:B------:R-:W-:Y:S01]  /*21cb0*/  BSSY B0, `(.L_x_4915) ;  /* 0x0000007000007945 */ /* 0x000fe20003800000 */
[----:B------:R-:W-:Y:S02]  /*21cc0*/  IMAD.MOV.U32 R13, RZ, RZ, R2 ;  /* 0x000000ffff0d7224 */ /* 0x000fe400078e0002 */
[----:B------:R-:W-:Y:S02]  /*21cd0*/  IMAD.MOV.U32 R11, RZ, RZ, 0x1f ;  /* 0x0000001fff0b7424 */ /* 0x000fe400078e00ff */
[----:B------:R-:W-:-:S07]  /*21ce0*/  IMAD.MOV.U32 R15, RZ, RZ, -0x1 ;  /* 0xffffffffff0f7424 */ /* 0x000fce00078e00ff */
[----:B0123--:R-:W-:Y:S05]  /*21cf0*/  WARPSYNC.COLLECTIVE R15, `(.L_x_4916) ;  /* 0x000000000f087348 */ /* 0x00ffea0003c00000 */
[----:B------:R4:W0:Y:S02]  /*21d00*/  SHFL.IDX P6, R14, R13, R12, R11 ;  /* 0x0000000c0d0e7389 */ /* 0x00082400000c000b */
[----:B01234-:R-:W-:Y:S01]  /*21d10*/  ENDCOLLECTIVE ;  /* 0x000000000000791b */ /* 0x01ffe20003800000 */
.L_x_4916:
[----:B------:R-:W-:Y:S05]  /*21d20*/  BSYNC B0 ;  /* 0x0000000000007941 */ /* 0x000fea0003800000 */
.L_x_4915:
[----:B------:R-:W-:Y:S01]  /*21d30*/  IMAD.MOV.U32 R24, RZ, RZ, R14 ;  /* 0x000000ffff187224 */ /* 0x000fe200078e000e */
[----:B------:R-:W-:Y:S06]  /*21d40*/  BRA `(.L_x_4767) ;  /* 0xffffffb400247947 */ /* 0x000fec000383ffff */
.L_x_4774:
[----:B0-----:R0:W1:Y:S02]  /*21d50*/  SYNCS.PHASECHK.TRANS64.TRYWAIT P0, [R7+URZ+0x28c20], R0 ;  /* 0x028c2000070075a7 */ /* 0x001064000800017f */
[----:B-1----:R-:W-:Y:S05]  /*21d60*/  @!P0 NANOSLEEP.SYNCS 0x989680 ;  /* 0x009896800000895d */ /* 0x002fea0003900000 */
[----:B------:R-:W1:Y:S02]  /*21d70*/  @!P0 SYNCS.PHASECHK.TRANS64 P0, [R7+URZ+0x28c20], R0 ;  /* 0x028c2000070085a7 */ /* 0x000e64000800007f */
[----:B-1----:R-:W-:Y:S05]  /*21d80*/  @!P0 BRA `(.L_x_4774) ;  /* 0xfffffffc00f08947 */ /* 0x002fea000383ffff */
[----:B------:R-:W-:Y:S05]  /*21d90*/  BRA `(.L_x_4917) ;  /* 0xffffffbc007c7947 */ /* 0x000fea000383ffff */
.L_x_4775:
        /* <DEDUP_REMOVED lines=11> */
.L_x_4919:
[----:B------:R-:W-:Y:S05]  /*21e50*/  BSYNC B0 ;  /* 0x0000000000007941 */ /* 0x000fea0003800000 */
.L_x_4918:
[----:B------:R-:W-:Y:S05]  /*21e60*/  BRA `(.L_x_4920) ;  /* 0xffffffbc00647947 */ /* 0x000fea000383ffff */
.L_x_4776:
[----:B------:R-:W-:Y:S01]  /*21e70*/  BSSY B0, `(.L_x_4921) ;  /* 0x0000006000007945 */ /* 0x000fe20003800000 */
[----:B------:R-:W-:-:S07]  /*21e80*/  IMAD.MOV.U32 R15, RZ, RZ, -0x1 ;  /* 0xffffffffff0f7424 */ /* 0x000fce00078e00ff */
[----:B0-234-:R-:W-:Y:S05]  /*21e90*/  WARPSYNC.COLLECTIVE R15, `(.L_x_4922) ;  /* 0x000000000f0c7348 */ /* 0x01dfea0003c00000 */
[----:B------:R-:W-:Y:S02]  /*21ea0*/  ELECT P6, UR62, PT ;  /* 0x00000000003e782f */ /* 0x000fe400038c0000 */
[----:B------:R-:W-:Y:S01]  /*21eb0*/  MOV R14, UR62 ;  /* 0x0000003e000e7c02 */ /* 0x000fe20008000f00 */
[----:B0-234-:R-:W-:Y:S10]  /*21ec0*/  ENDCOLLECTIVE ;  /* 0x000000000000791b */ /* 0x01dff40003800000 */
.L_x_4922:
[----:B------:R-:W-:Y:S05]  /*21ed0*/  BSYNC B0 ;  /* 0x0000000000007941 */ /* 0x000fea0003800000 */
.L_x_4921:
[----:B------:R-:W-:Y:S05]  /*21ee0*/  BRA `(.L_x_4923) ;  /* 0xffffffbc00587947 */ /* 0x000fea000383ffff */
.L_x_4778:
[----:B0-----:R0:W1:Y:S02]  /*21ef0*/  SYNCS.PHASECHK.TRANS64.TRYWAIT P1, [R5+URZ+0x28c40], R0 ;  /* 0x028c4000050075a7 */ /* 0x001064000802017f */
[----:B-1----:R-:W-:Y:S05]  /*21f00*/  @!P1 NANOSLEEP.SYNCS 0x989680 ;  /* 0x009896800000995d */ /* 0x002fea0003900000 */
[----:B------:R-:W1:Y:S02]  /*21f10*/  @!P1 SYNCS.PHASECHK.TRANS64 P1, [R5+URZ+0x28c40], R0 ;  /* 0x028c4000050095a7 */ /* 0x000e64000802007f */
[----:B-1----:R-:W-:Y:S05]  /*21f20*/  @!P1 BRA `(.L_x_4778) ;  /* 0xfffffffc00f09947 */ /* 0x002fea000383ffff */
[----:B------:R-:W-:Y:S05]  /*21f30*/  BRA `(.L_x_4924) ;  /* 0xffffffbc00787947 */ /* 0x000fea000383ffff */
.L_x_4780:
[----:B-1----:R1:W0:Y:S02]  /*21f40*/  SYNCS.PHASECHK.TRANS64.TRYWAIT P1, [R3+URZ+0x28c40], R2 ;  /* 0x028c4002030075a7 */ /* 0x002224000802017f */
[----:B0-----:R-:W-:Y:S05]  /*21f50*/  @!P1 NANOSLEEP.SYNCS 0x989680 ;  /* 0x009896800000995d */ /* 0x001fea0003900000 */
[----:B------:R-:W0:Y:S02]  /*21f60*/  @!P1 SYNCS.PHASECHK.TRANS64 P1, [R3+URZ+0x28c40], R2 ;  /* 0x028c4002030095a7 */ /* 0x000e24000802007f */
[----:B0-----:R-:W-:Y:S05]  /*21f70*/  @!P1 BRA `(.L_x_4780) ;  /* 0xfffffffc00f09947 */ /* 0x001fea000383ffff */
[----:B------:R-:W-:Y:S05]  /*21f80*/  BRA `(.L_x_4925) ;  /* 0xffffffbc00847947 */ /* 0x000fea000383ffff */
.L_x_4782:
[----:B------:R0:W0:Y:S02]  /*21f90*/  SYNCS.PHASECHK.TRANS64.TRYWAIT P1, [R5+URZ+0x28c60], R0 ;  /* 0x028c6000050075a7 */ /* 0x000024000802017f */
[----:B0-----:R-:W-:Y:S05]  /*21fa0*/  @!P1 NANOSLEEP.SYNCS 0x989680 ;  /* 0x009896800000995d */ /* 0x001fea0003900000 */
[----:B------:R-:W0:Y:S02]  /*21fb0*/  @!P1 SYNCS.PHASECHK.TRANS64 P1, [R5+URZ+0x28c60], R0 ;  /* 0x028c6000050095a7 */ /* 0x000e24000802007f */
[----:B0-----:R-:W-:Y:S05]  /*21fc0*/  @!P1 BRA `(.L_x_4782) ;  /* 0xfffffffc00f09947 */ /* 0x001fea000383ffff */
[----:B------:R-:W-:Y:S05]  /*21fd0*/  BRA `(.L_x_4926) ;  /* 0xffffffbc00807947 */ /* 0x000fea000383ffff */
.L_x_4927:
        /* <DEDUP_REMOVED lines=10> */
.L_x_5662:


//--------------------- .text._ZN7cutlass13device_kernelIN5flash11enable_sm90INS1_16FlashAttnFwdSm90INS1_25CollectiveMainloopFwdSm90ILi2EN4cute5tupleIJNS5_1CILi1EEES8_S8_EEENS6_IJNS7_ILi64EEESA_SA_EEELi512ENS_10bfloat16_tEfNS_4arch4Sm90ELb1ELb0ELb0ELb1ELb1ELb0ELb1ELb0ELb0ELb1ELb1ELb0EEENS1_21CollectiveEpilogueFwdINS6_IJSA_NS7_ILi512EEESA_EEES9_SC_SE_Li256ELb1ELb1ELb1ELb0EEENS1_36VarlenDynamicPersistentTileSchedulerILi64ELi64ELi256ELi128ELb1ELb1ELb1ELb1ELb1ELb1EEEEEEEEEvNT_6ParamsE --------------------------
	.section	.text._ZN7cutlass13device_kernelIN5flash11enable_sm90INS1_16FlashAttnFwdSm90INS1_25CollectiveMainloopFwdSm90ILi2EN4cute5tupleIJNS5_1CILi1EEES8_S8_EEENS6_IJNS7_ILi64EEESA_SA_EEELi512ENS_10bfloat16_tEfNS_4arch4Sm90ELb1ELb0ELb0ELb1ELb1ELb0ELb1ELb0ELb0ELb1ELb1ELb0EEENS1_21CollectiveEpilogueFwdINS6_IJSA_NS7_ILi512EEESA_EEES9_SC_SE_Li256ELb1ELb1ELb1ELb0EEENS1_36VarlenDynamicPersistentTileSchedulerILi64ELi64ELi256ELi128ELb1ELb1ELb1ELb1ELb1ELb1EEEEEEEEEvNT_6ParamsE,"ax",@progbits
	.align	128
.text._ZN7cutlass13device_kernelIN5flash11enable_sm90INS1_16FlashAttnFwdSm90INS1_25CollectiveMainloopFwdSm90ILi2EN4cute5tupleIJNS5_1CILi1EEES8_S8_EEENS6_IJNS7_ILi64EEESA_SA_EEELi512ENS_10bfloat16_tEfNS_4arch4Sm90ELb1ELb0ELb0ELb1ELb1ELb0ELb1ELb0ELb0ELb1ELb1ELb0EEENS1_21CollectiveEpilogueFwdINS6_IJSA_NS7_ILi512EEESA_EEES9_SC_SE_Li256ELb1ELb1ELb1ELb0EEENS1_36VarlenDynamicPersistentTileSchedulerILi64ELi64ELi256ELi128ELb1ELb1ELb1ELb1ELb1ELb1EEEEEEEEEvNT_6ParamsE:
        .type           _ZN7cutlass13device_kernelIN5flash11enable_sm90INS1_16FlashAttnFwdSm90INS1_25CollectiveMainloopFwdSm90ILi2EN4cute5tupleIJNS5_1CILi1EEES8_S8_EEENS6_IJNS7_ILi64EEESA_SA_EEELi512ENS_10bfloat16_tEfNS_4arch4Sm90ELb1ELb0ELb0ELb1ELb1ELb0ELb1ELb0ELb0ELb1ELb1ELb0EEENS1_21CollectiveEpilogueFwdINS6_IJSA_NS7_ILi512EEESA_EEES9_SC_SE_Li256ELb1ELb1ELb1ELb0EEENS1_36VarlenDynamicPersistentTileSchedulerILi64ELi64ELi256ELi128ELb1ELb1ELb1ELb1ELb1ELb1EEEEEEEEEvNT_6ParamsE,@function
        .size           _ZN7cutlass13device_kernelIN5flash11enable_sm90INS1_16FlashAttnFwdSm90INS1_25CollectiveMainloopFwdSm90ILi2EN4cute5tupleIJNS5_1CILi1EEES8_S8_EEENS6_IJNS7_ILi64EEESA_SA_EEELi512ENS_10bfloat16_tEfNS_4arch4Sm90ELb1ELb0ELb0ELb1ELb1ELb0ELb1ELb0ELb0ELb1ELb1ELb0EEENS1_21CollectiveEpilogueFwdINS6_IJSA_NS7_ILi512EEESA_EEES9_SC_SE_Li256ELb1ELb1ELb1ELb0EEENS1_36VarlenDynamicPersistentTileSchedulerILi64ELi64ELi256ELi128ELb1ELb1ELb1ELb1ELb1ELb1EEEEEEEEEvNT_6ParamsE,(.L_x_5663 - _ZN7cutlass13device_kernelIN5flash11enable_sm90INS1_16FlashAttnFwdSm90INS1_25CollectiveMainloopFwdSm90ILi2EN4cute5tupleIJNS5_1CILi1EEES8_S8_EEENS6_IJNS7_ILi64EEESA_SA_EEELi512ENS_10bfloat16_tEfNS_4arch4Sm90ELb1ELb0ELb0ELb1ELb1ELb0ELb1ELb0ELb0ELb1ELb1ELb0EEENS1_21CollectiveEpilogueFwdINS6_IJSA_NS7_ILi512EEESA_EEES9_SC_SE_Li256ELb1ELb1ELb1ELb0EEENS1_36VarlenDynamicPersistentTileSchedulerILi64ELi64ELi256ELi128ELb1ELb1ELb1ELb1ELb1ELb1EEEEEEEEEvNT_6ParamsE)
        .other          _ZN7cutlass13device_kernelIN5flash11enable_sm90INS1_16FlashAttnFwdSm90INS1_25CollectiveMainloopFwdSm90ILi2EN4cute5tupleIJNS5_1CILi1EEES8_S8_EEENS6_IJNS7_ILi64EEESA_SA_EEELi512ENS_10bfloat16_tEfNS_4arch4Sm90ELb1ELb0ELb0ELb1ELb1ELb0ELb1ELb0ELb0ELb1ELb1ELb0EEENS1_21CollectiveEpilogueFwdINS6_IJSA_NS7_ILi512EEESA_EEES9_SC_SE_Li256ELb1ELb1ELb1ELb0EEENS1_36VarlenDynamicPersistentTileSchedulerILi64ELi64ELi256ELi128ELb1ELb1ELb1ELb1ELb1ELb1EEEEEEEEEvNT_6ParamsE,@"STO_CUDA_ENTRY STV_DEFAULT"
_ZN7cutlass13device_kernelIN5flash11enable_sm90INS1_16FlashAttnFwdSm90INS1_25CollectiveMainloopFwdSm90ILi2EN4cute5tupleIJNS5_1CILi1EEES8_S8_EEENS6_IJNS7_ILi64EEESA_SA_EEELi512ENS_10bfloat16_tEfNS_4arch4Sm90ELb1ELb0ELb0ELb1ELb1ELb0ELb1ELb0ELb0ELb1ELb1ELb0EEENS1_21CollectiveEpilogueFwdINS6_IJSA_NS7_ILi512EEESA_EEES9_SC_SE_Li256ELb1ELb1ELb1ELb0EEENS1_36VarlenDynamicPersistentTileSchedulerILi64ELi64ELi256ELi128ELb1ELb1ELb1ELb1ELb1ELb1EEEEEEEEEvNT_6ParamsE:
        /* <DEDUP_REMOVED lines=43> */
.L_x_4928:
        /* <DEDUP_REMOVED lines=22> */
.L_x_4929:
        /* <DEDUP_REMOVED lines=18> */
.L_x_4930:
        /* <DEDUP_REMOVED lines=22> */
.L_x_4931:
        /* <DEDUP_REMOVED lines=23> */
.L_x_4932:
        /* <DEDUP_REMOVED lines=8> */
.L_x_4934:
[----:B------:R-:W-:-:S08]  /*0880*/  NOP ;  /* 0x0000000000007918 */ /* 0x000fd00000000000 */
[----:B------:R-:W0:Y:S02]  /*0890*/  USETMAXREG.TRY_ALLOC.CTAPOOL UP0, 0xe8 ;  /* 0x000000e8000079c8 */ /* 0x000e240008000600 */
[----:B0-----:R-:W-:-:S13]  /*08a0*/  PLOP3.LUT P0, PT, PT, PT, UP0, 0x80, 0x0 ;  /* 0x000000000000781c */ /* 0x001fda0003f0f008 */
[----:B------:R-:W-:Y:S05]  /*08b0*/  @!P0 BRA `(.L_x_4934) ;  /* 0xfffffffc00f08947 */ /* 0x000fea000383ffff */
[----:B------:R-:W-:Y:S01]  /*08c0*/  LOP3.LUT R2, R0, 0xffffff80, RZ, 0xc0, !PT ;  /* 0xffffff8000027812 */ /* 0x000fe200078ec0ff */
[----:B------:R-:W0:Y:S01]  /*08d0*/  S2R R3, SR_CgaCtaId ;  /* 0x0000000000037919 */ /* 0x000e220000008800 */
[----:B------:R-:W-:Y:S01]  /*08e0*/  MOV R17, 0x400 ;  /* 0x0000040000117802 */ /* 0x000fe20000000f00 */
[----:B------:R-:W-:Y:S01]  /*08f0*/  ULDC UR4, c[0x0][0xd3c] ;  /* 0x00034f0000047ab9 */ /* 0x000fe20000000800 */
[----:B------:R-:W-:-:S13]  /*0900*/  ISETP.NE.AND P0, PT, R2, 0x80, PT ;  /* 0x000000800200780c */ /* 0x000fda0003f05270 */
[----:B------:R-:W-:Y:S06]  /*0910*/  @!P0 BAR.ARV 0x8, 0x100 ;  /* 0x0204000000008b1d */ /* 0x000fec0000002000 */
[----:B------:R-:W-:Y:S02]  /*0920*/  ISETP.GE.U32.AND P0, PT, R0, 0x100, PT ;  /* 0x000001000000780c */ /* 0x000fe40003f06070 */
[----:B0-----:R-:W-:-:S11]  /*0930*/  LEA R17, R3, R17, 0x18 ;  /* 0x0000001103117211 */ /* 0x001fd600078ec0ff */
[----:B------:R-:W-:Y:S08]  /*0940*/  @P0 BAR.ARV 0xf, 0x100 ;  /* 0x03c4000000000b1d */ /* 0x000ff00000002000 */
[----:B------:R-:W-:Y:S06]  /*0950*/  BAR.SYNC.DEFER_BLOCKING 0x5, 0x180 ;  /* 0x0146000000007b1d */ /* 0x000fec0000010000 */
[----:B------:R-:W0:Y:S02]  /*0960*/  LDS.128 R12, [R17+0x388d0] ;  /* 0x0388d000110c7984 */ /* 0x000e240000000c00 */
        /* <DEDUP_REMOVED lines=19> */
[C---:B------:R-:W-:Y:S01]  /*0aa0*/  IMAD.IADD R13, R0.reuse, 0x1, -R13 ;  /* 0x00000001000d7824 */ /* 0x040fe200078e0a0d */
[----:B------:R-:W-:Y:S01]  /*0ab0*/  SHF.R.S32.HI R5, RZ, 0x4, R4 ;  /* 0x00000004ff057819 */ /* 0x000fe20000011404 */
[----:B------:R-:W-:Y:S01]  /*0ac0*/  IMAD.IADD R3, R0, 0x1, -R3 ;  /* 0x0000000100037824 */ /* 0x000fe200078e0a03 */
[----:B------:R-:W-:Y:S02]  /*0ad0*/  LOP3.LUT R9, R2, 0xffffff80, RZ, 0xc0, !PT ;  /* 0xffffff8002097812 */ /* 0x000fe400078ec0ff */
[----:B------:R-:W-:-:S02]  /*0ae0*/  LOP3.LUT R11, R8, 0xfffffff8, RZ, 0xc0, !PT ;  /* 0xfffffff8080b7812 */ /* 0x000fc400078ec0ff */
[----:B------:R-:W-:Y:S01]  /*0af0*/  SHF.R.S32.HI R8, RZ, 0x1f, R3 ;  /* 0x0000001fff087819 */ /* 0x000fe20000011403 */
[----:B------:R-:W-:Y:S01]  /*0b00*/  IMAD.IADD R9, R0, 0x1, -R9 ;  /* 0x0000000100097824 */ /* 0x000fe200078e0a09 */
[----:B------:R-:W-:Y:S01]  /*0b10*/  LEA.HI R4, R4, R5, RZ, 0x1 ;  /* 0x0000000504047211 */ /* 0x000fe200078f08ff */
[----:B------:R-:W-:Y:S01]  /*0b20*/  IMAD.IADD R11, R0, 0x1, -R11 ;  /* 0x00000001000b7824 */ /* 0x000fe200078e0a0b */
[----:B------:R-:W-:Y:S02]  /*0b30*/  LEA.HI R7, R7, R6, RZ, 0x2 ;  /* 0x0000000607077211 */ /* 0x000fe400078f10ff */
[----:B------:R-:W-:Y:S01]  /*0b40*/  LEA.HI R10, R13, R13, RZ, 0x1 ;  /* 0x0000000d0d0a7211 */ /* 0x000fe200078f08ff */
[----:B------:R-:W-:Y:S01]  /*0b50*/  IMAD.SHL.U32 R18, R11, 0x8, RZ ;  /* 0x000000080b127824 */ /* 0x000fe200078e00ff */
[----:B------:R-:W-:Y:S02]  /*0b60*/  LEA.HI R8, R8, R3, RZ, 0x3 ;  /* 0x0000000308087211 */ /* 0x000fe400078f18ff */
[----:B------:R-:W-:Y:S01]  /*0b70*/  LOP3.LUT R4, R4, 0x1ffffffe, RZ, 0xc0, !PT ;  /* 0x1ffffffe04047812 */ /* 0x000fe200078ec0ff */
[C---:B------:R-:W-:Y:S01]  /*0b80*/  VIADD R200, R18.reuse, 0x40 ;  /* 0x0000004012c87836 */ /* 0x040fe20000000000 */
[----:B------:R-:W-:Y:S01]  /*0b90*/  SHF.R.S32.HI R20, RZ, 0x7, R2 ;  /* 0x00000007ff147819 */ /* 0x000fe20000011402 */
[----:B------:R-:W-:Y:S01]  /*0ba0*/  VIADD R199, R18, 0x80 ;  /* 0x0000008012c77836 */ /* 0x000fe20000000000 */
[----:B------:R-:W-:Y:S01]  /*0bb0*/  LOP3.LUT R7, R7, 0x3ffffc, RZ, 0xc0, !PT ;  /* 0x003ffffc07077812 */ /* 0x000fe200078ec0ff */
[----:B------:R-:W-:Y:S01]  /*0bc0*/  IMAD.IADD R4, R5, 0x1, -R4 ;  /* 0x0000000105047824 */ /* 0x000fe200078e0a04 */
[----:B------:R-:W-:Y:S01]  /*0bd0*/  SHF.R.S32.HI R0, RZ, 0x1f, R9 ;  /* 0x0000001fff007819 */ /* 0x000fe20000011409 */
[----:B------:R-:W-:Y:S01]  /*0be0*/  IMAD R12, R20, 0x100, R3 ;  /* 0x00000100140c7824 */ /* 0x000fe200078e0203 */
[----:B------:R-:W-:Y:S01]  /*0bf0*/  LOP3.LUT R16, R10, 0x1ffffffe, RZ, 0xc0, !PT ;  /* 0x1ffffffe0a107812 */ /* 0x000fe200078ec0ff */
[----:B------:R-:W-:Y:S01]  /*0c00*/  IMAD.IADD R7, R6, 0x1, -R7 ;  /* 0x0000000106077824 */ /* 0x000fe200078e0a07 */
[C---:B------:R-:W-:Y:S01]  /*0c10*/  LOP3.LUT R10, R8.reuse, 0xfffffff8, RZ, 0xc0, !PT ;  /* 0xfffffff8080a7812 */ /* 0x040fe200078ec0ff */
[----:B------:R-:W-:Y:S01]  /*0c20*/  IMAD.SHL.U32 R8, R8, 0x40, RZ ;  /* 0x0000004008087824 */ /* 0x000fe200078e00ff */
[-C--:B------:R-:W-:Y:S01]  /*0c30*/  LEA.HI R5, R0, R9.reuse, RZ, 0x2 ;  /* 0x0000000900057211 */ /* 0x080fe200078f10ff */
[----:B------:R-:W-:Y:S01]  /*0c40*/  IMAD R15, R7, 0x10, R12 ;  /* 0x00000010070f7824 */ /* 0x000fe200078e020c */
[----:B------:R-:W-:Y:S01]  /*0c50*/  LEA.HI R2, R2, R20, RZ, 0x1 ;  /* 0x0000001402027211 */ /* 0x000fe200078f08ff */
[----:B------:R-:W-:Y:S01]  /*0c60*/  IMAD.IADD R10, R3, 0x1, -R10 ;  /* 0x00000001030a7824 */ /* 0x000fe200078e0a0a */
[----:B------:R-:W-:Y:S01]  /*0c70*/  LEA.HI R3, R0, R9, RZ, 0x5 ;  /* 0x0000000900037211 */ /* 0x000fe200078f28ff */
[----:B------:R-:W-:Y:S01]  /*0c80*/  IMAD.SHL.U32 R4, R4, 0x8, RZ ;  /* 0x0000000804047824 */ /* 0x000fe200078e00ff */
[----:B------:R-:W-:Y:S01]  /*0c90*/  LOP3.LUT R12, R5, 0x7ffffffc, RZ, 0xc0, !PT ;  /* 0x7ffffffc050c7812 */ /* 0x000fe200078ec0ff */
[----:B------:R-:W-:Y:S01]  /*0ca0*/  IMAD.SHL.U32 R7, R10, 0x40, RZ ;  /* 0x000000400a077824 */ /* 0x000fe200078e00ff */
[--C-:B------:R-:W-:Y:S01]  /*0cb0*/  SHF.R.S32.HI R0, RZ, 0x2, R5.reuse ;  /* 0x00000002ff007819 */ /* 0x100fe20000011405 */
[----:B------:R-:W-:Y:S01]  /*0cc0*/  STL [R1+0xc], R20 ;  /* 0x00000c1401007387 */ /* 0x000fe20000100800 */
[----:B------:R-:W-:Y:S01]  /*0cd0*/  SHF.R.S32.HI R5, RZ, 0x1f, R5 ;  /* 0x0000001fff057819 */ /* 0x000fe20000011405 */
[----:B------:R-:W-:Y:S01]  /*0ce0*/  IMAD.IADD R12, R9, 0x1, -R12 ;  /* 0x00000001090c7824 */ /* 0x000fe200078e0a0c */
[----:B------:R-:W-:Y:S01]  /*0cf0*/  SHF.R.S32.HI R3, RZ, 0x5, R3 ;  /* 0x00000005ff037819 */ /* 0x000fe20000011403 */
[----:B------:R-:W-:Y:S01]  /*0d00*/  IMAD.IADD R16, R13, 0x1, -R16 ;  /* 0x000000010d107824 */ /* 0x000fe200078e0a10 */
[----:B------:R-:W-:Y:S01]  /*0d10*/  LEA.HI R5, R5, R0, RZ, 0x3 ;  /* 0x0000000005057211 */ /* 0x000fe200078f18ff */
[----:B------:R-:W-:Y:S01]  /*0d20*/  IMAD.SHL.U32 R192, R12, 0x2, RZ ;  /* 0x000000020cc07824 */ /* 0x000fe200078e00ff */
[----:B------:R-:W-:Y:S01]  /*0d30*/  LOP3.LUT R7, R7, 0x1c0, RZ, 0xc0, !PT ;  /* 0x000001c007077812 */ /* 0x000fe200078ec0ff */
[C---:B------:R-:W-:Y:S01]  /*0d40*/  VIADD R198, R18.reuse, 0xc0 ;  /* 0x000000c012c67836 */ /* 0x040fe20000000000 */
[----:B------:R-:W-:Y:S01]  /*0d50*/  LOP3.LUT R5, R5, 0xfffffff8, RZ, 0xc0, !PT ;  /* 0xfffffff805057812 */ /* 0x000fe200078ec0ff */
[----:B------:R-:W-:Y:S01]  /*0d60*/  VIADD R197, R18, 0x100 ;  /* 0x0000010012c57836 */ /* 0x000fe20000000000 */
[----:B------:R-:W-:Y:S01]  /*0d70*/  LOP3.LUT R9, R8, 0x7ffffe00, RZ, 0xc0, !PT ;  /* 0x7ffffe0008097812 */ /* 0x000fe200078ec0ff */
[--C-:B------:R-:W-:Y:S01]  /*0d80*/  IMAD.U32 R8, R15, 0x40, R4.reuse ;  /* 0x000000400f087824 */ /* 0x100fe200078e0004 */
[----:B------:R-:W-:Y:S01]  /*0d90*/  LOP3.LUT R4, R7, 0x8, R4, 0xf8, !PT ;  /* 0x0000000807047812 */ /* 0x000fe200078ef804 */
[----:B------:R-:W-:Y:S01]  /*0da0*/  IMAD.IADD R0, R0, 0x1, -R5 ;  /* 0x0000000100007824 */ /* 0x000fe200078e0a05 */
[----:B------:R-:W-:Y:S01]  /*0db0*/  SHF.R.U32.HI R7, RZ, 0x3, R7 ;  /* 0x00000003ff077819 */ /* 0x000fe20000011607 */
[----:B------:R-:W-:Y:S01]  /*0dc0*/  IMAD R9, R6, 0x400, R9 ;  /* 0x0000040006097824 */ /* 0x000fe200078e0209 */
[----:B------:R0:W-:Y:S01]  /*0dd0*/  STL [R1+0x2c], R8 ;  /* 0x00002c0801007387 */ /* 0x0001e20000100800 */
[----:B------:R-:W-:Y:S01]  /*0de0*/  IMAD R19, R3, 0x10, R0 ;  /* 0x0000001003137824 */ /* 0x000fe200078e0200 */
[----:B------:R-:W-:Y:S01]  /*0df0*/  LOP3.LUT R0, R2, 0xfffffe, RZ, 0xc0, !PT ;  /* 0x00fffffe02007812 */ /* 0x000fe200078ec0ff */
[----:B------:R-:W-:Y:S01]  /*0e00*/  VIADD R5, R18, 0x180 ;  /* 0x0000018012057836 */ /* 0x000fe20000000000 */
[----:B------:R-:W-:Y:S01]  /*0e10*/  LOP3.LUT R4, R4, R7, RZ, 0x3c, !PT ;  /* 0x0000000704047212 */ /* 0x000fe200078e3cff */
[----:B------:R-:W-:Y:S01]  /*0e20*/  IMAD.MOV.U32 R6, RZ, RZ, R14 ;  /* 0x000000ffff067224 */ /* 0x000fe200078e000e */
[----:B------:R-:W-:Y:S01]  /*0e30*/  R2P PR, R10, 0x6 ;  /* 0x000000060a007804 */ /* 0x000fe20000000000 */
[----:B------:R-:W-:-:S02]  /*0e40*/  IMAD.IADD R0, R20, 0x1, -R0 ;  /* 0x0000000114007824 */ /* 0x000fc400078e0a00 */
[----:B------:R-:W-:Y:S02]  /*0e50*/  IMAD.IADD R4, R9, 0x1, R4 ;  /* 0x0000000109047824 */ /* 0x000fe400078e0204 */
[----:B------:R-:W-:Y:S01]  /*0e60*/  IMAD.SHL.U32 R3, R0, 0x100, RZ ;  /* 0x0000010000037824 */ /* 0x000fe200078e00ff */
[----:B------:R-:W-:Y:S01]  /*0e70*/  SEL R190, R190, 0xffffffc0, !P2 ;  /* 0xffffffc0bebe7807 */ /* 0x000fe20005000000 */
[----:B------:R-:W-:Y:S02]  /*0e80*/  VIADD R0, R18, 0x1c0 ;  /* 0x000001c012007836 */ /* 0x000fe40000000000 */
[----:B------:R-:W-:Y:S01]  /*0e90*/  IMAD.IADD R23, R192, 0x1, R3 ;  /* 0x00000001c0177824 */ /* 0x000fe200078e0203 */
[----:B------:R1:W-:Y:S01]  /*0ea0*/  STL [R1+0x28], R3 ;  /* 0x0000280301007387 */ /* 0x0003e20000100800 */
[----:B------:R-:W-:Y:S02]  /*0eb0*/  IMAD R188, R4, 0x2, R17 ;  /* 0x0000000204bc7824 */ /* 0x000fe400078e0211 */
[C---:B------:R-:W-:Y:S01]  /*0ec0*/  VIADD R7, R23.reuse, 0x8 ;  /* 0x0000000817077836 */ /* 0x040fe20000000000 */
[----:B------:R-:W-:Y:S01]  /*0ed0*/  SHF.R.S32.HI R0, RZ, 0x1f, R23 ;  /* 0x0000001fff007819 */ /* 0x000fe20000011417 */
[----:B------:R-:W-:-:S02]  /*0ee0*/  VIADD R5, R23, 0x10 ;  /* 0x0000001017057836 */ /* 0x000fc40000000000 */
[C---:B------:R-:W-:Y:S01]  /*0ef0*/  VIADD R0, R23.reuse, 0x20 ;  /* 0x0000002017007836 */ /* 0x040fe20000000000 */
[----:B0-----:R-:W-:Y:S01]  /*0f00*/  SHF.R.S32.HI R8, RZ, 0x1f, R7 ;  /* 0x0000001fff087819 */ /* 0x001fe20000011407 */
[C---:B------:R-:W-:Y:S01]  /*0f10*/  VIADD R229, R23.reuse, 0x28 ;  /* 0x0000002817e57836 */ /* 0x040fe20000000000 */
[----:B-1----:R-:W-:Y:S01]  /*0f20*/  SHF.R.S32.HI R3, RZ, 0x1f, R200 ;  /* 0x0000001fff037819 */ /* 0x002fe200000114c8 */
        /* <DEDUP_REMOVED lines=61> */
[----:B------:R-:W-:-:S02]  /*1300*/  IMAD.MOV.U32 R2, RZ, RZ, RZ ;  /* 0x000000ffff027224 */ /* 0x000fc400078e00ff */
[----:B------:R-:W-:Y:S02]  /*1310*/  VIADD R196, R18, 0x140 ;  /* 0x0000014012c47836 */ /* 0x000fe40000000000 */
[----:B------:R-:W-:Y:S02]  /*1320*/  IMAD R193, R16, 0x8, R19 ;  /* 0x0000000810c17824 */ /* 0x000fe400078e0213 */
[----:B------:R-:W-:-:S07]  /*1330*/  IMAD.IADD R190, R190, 0x1, R189 ;  /* 0x00000001bebe7824 */ /* 0x000fce00078e02bd */
.L_x_4998:
[----:B------:R-:W-:Y:S01]  /*1340*/  ULDC.64 UR6, c[0x0][0xd88] ;  /* 0x0003620000067ab9 */ /* 0x000fe20000000a00 */
[----:B------:R-:W-:Y:S01]  /*1350*/  ULDC.64 UR8, c[0x0][0xb10] ;  /* 0x0002c40000087ab9 */ /* 0x000fe20000000a00 */
[----:B------:R-:W-:Y:S01]  /*1360*/  UIMAD.WIDE UR6, UR5, 0x4, UR6 ;  /* 0x00000004050678a5 */ /* 0x000fe2000f8e0206 */
[----:B012---:R-:W0:Y:S05]  /*1370*/  LDC.64 R10, c[0x0][0x418] ;  /* 0x00010600ff0a7b82 */ /* 0x007e2a0000000a00 */
[----:B------:R-:W-:Y:S02]  /*1380*/  IMAD.U32 R194, RZ, RZ, UR6 ;  /* 0x00000006ffc27e24 */ /* 0x000fe4000f8e00ff */
[----:B------:R-:W-:Y:S01]  /*1390*/  IMAD.U32 R195, RZ, RZ, UR7 ;  /* 0x00000007ffc37e24 */ /* 0x000fe2000f8e00ff */
[----:B------:R-:W-:Y:S01]  /*13a0*/  ULDC.64 UR6, c[0x0][0xb20] ;  /* 0x0002c80000067ab9 */ /* 0x000fe20000000a00 */
[----:B------:R-:W1:Y:S03]  /*13b0*/  LDC R3, c[0x0][0x424] ;  /* 0x00010900ff037b82 */ /* 0x000e660000000800 */
[----:B------:R-:W2:Y:S01]  /*13c0*/  LDG.E R194, desc[UR42][R194.64] ;  /* 0x0000002ac2c27981 */ /* 0x000ea2000c1e1900 */
[----:B------:R-:W-:Y:S01]  /*13d0*/  ISETP.NE.U32.AND P1, PT, RZ, UR6, PT ;  /* 0x00000006ff007c0c */ /* 0x000fe2000bf25070 */
[----:B------:R-:W-:Y:S01]  /*13e0*/  IMAD.MOV.U32 R8, RZ, RZ, RZ ;  /* 0x000000ffff087224 */ /* 0x000fe200078e00ff */
[----:B------:R-:W-:-:S02]  /*13f0*/  ISETP.NE.U32.AND P0, PT, RZ, UR8, PT ;  /* 0x00000008ff007c0c */ /* 0x000fc4000bf05070 */
[----:B------:R-:W-:Y:S01]  /*1400*/  ISETP.NE.AND.EX P1, PT, RZ, UR7, PT, P1 ;  /* 0x00000007ff007c0c */ /* 0x000fe2000bf25310 */
[----:B---3-5:R-:W3:Y:S01]  /*1410*/  LDC R12, c[0x0][0x2f0] ;  /* 0x0000bc00ff0c7b82 */ /* 0x028ee20000000800 */
[----:B------:R-:W-:Y:S02]  /*1420*/  ISETP.NE.AND.EX P0, PT, RZ, UR9, PT, P0 ;  /* 0x00000009ff007c0c */ /* 0x000fe4000bf05300 */
[----:B--2---:R-:W-:-:S09]  /*1430*/  SHF.R.S32.HI R202, RZ, 0x1f, R194 ;  /* 0x0000001fffca7819 */ /* 0x004fd200000114c2 */
[----:B----4-:R-:W-:-:S04]  /*1440*/  @P1 LEA R4, P2, R194, UR6, 0x2 ;  /* 0x00000006c2041c11 */ /* 0x010fc8000f8410ff */
[C---:B------:R-:W-:Y:S02]  /*1450*/  @P1 LEA.HI.X R5, R194.reuse, UR7, R202, 0x2, P2 ;  /* 0x00000007c2051c11 */ /* 0x040fe400090f14ca */
[----:B------:R-:W-:-:S03]  /*1460*/  @P0 LEA R184, P2, R194, UR8, 0x2 ;  /* 0x00000008c2b80c11 */ /* 0x000fc6000f8410ff */
[----:B------:R2:W5:Y:S01]  /*1470*/  @P1 LDG.E R8, desc[UR42][R4.64] ;  /* 0x0000002a04081981 */ /* 0x000562000c1e1900 */
[----:B------:R-:W-:Y:S01]  /*1480*/  @P0 LEA.HI.X R185, R194, UR9, R202, 0x2, P2 ;  /* 0x00000009c2b90c11 */ /* 0x000fe200090f14ca */
[----:B------:R-:W-:-:S04]  /*1490*/  ULDC.64 UR8, c[0x0][0xb18] ;  /* 0x0002c60000087ab9 */ /* 0x000fc80000000a00 */
[----:B------:R2:W5:Y:S01]  /*14a0*/  @P0 LDG.E R184, desc[UR42][R184.64] ;  /* 0x0000002ab8b80981 */ /* 0x000562000c1e1900 */
[----:B0-----:R-:W-:Y:S02]  /*14b0*/  ISETP.NE.U32.AND P1, PT, R10, RZ, PT ;  /* 0x000000ff0a00720c */ /* 0x001fe40003f25070 */
[----:B------:R-:W-:Y:S02]  /*14c0*/  ISETP.NE.U32.AND P2, PT, RZ, UR8, PT ;  /* 0x00000008ff007c0c */ /* 0x000fe4000bf45070 */
[C---:B------:R-:W-:Y:S02]  /*14d0*/  LOP3.LUT R0, R6.reuse, 0xff000000, RZ, 0xc0, !PT ;  /* 0xff00000006007812 */ /* 0x040fe400078ec0ff */
[----:B------:R-:W-:Y:S02]  /*14e0*/  ISETP.NE.AND.EX P1, PT, R11, RZ, PT, P1 ;  /* 0x000000ff0b00720c */ /* 0x000fe40003f25310 */
[----:B------:R-:W-:Y:S02]  /*14f0*/  ISETP.NE.AND.EX P2, PT, RZ, UR9, PT, P2 ;  /* 0x00000009ff007c0c */ /* 0x000fe4000bf45320 */
[----:B------:R-:W-:-:S02]  /*1500*/  LOP3.LUT R195, R6, 0xffff, RZ, 0xc0, !PT ;  /* 0x0000ffff06c37812 */ /* 0x000fc400078ec0ff */
[----:B------:R-:W-:Y:S02]  /*1510*/  LOP3.LUT R201, R6, 0xff0000, RZ, 0xc0, !PT ;  /* 0x00ff000006c97812 */ /* 0x000fe400078ec0ff */
[----:B------:R-:W-:Y:S02]  /*1520*/  SHF.R.U32.HI R0, RZ, 0x8, R0 ;  /* 0x00000008ff007819 */ /* 0x000fe40000011600 */
[----:B-1----:R-:W-:Y:S01]  /*1530*/  SEL R3, R3, 0x1, P1 ;  /* 0x0000000103037807 */ /* 0x002fe20000800000 */
[----:B--23--:R-:W-:Y:S06]  /*1540*/  @P0 BRA `(.L_x_4935) ;  /* 0x0000000000280947 */ /* 0x00cfec0003800000 */
        /* <DEDUP_REMOVED lines=10> */
.L_x_4935:
[----:B------:R-:W-:Y:S01]  /*15f0*/  LEA.HI R201, R201, R0, RZ, 0x10 ;  /* 0x00000000c9c97211 */ /* 0x000fe200078f80ff */
[----:B------:R-:W-:Y:S01]  /*1600*/  IMAD R185, R3, R12, RZ ;  /* 0x0000000c03b97224 */ /* 0x000fe200078e02ff */
[----:B------:R-:W-:Y:S06]  /*1610*/  @!P2 BRA `(.L_x_4936) ;  /* 0x000000000010a947 */ /* 0x000fec0003800000 */
[----:B------:R-:W-:-:S04]  /*1620*/  LEA R4, P0, R194, UR8, 0x2 ;  /* 0x00000008c2047c11 */ /* 0x000fc8000f8010ff */
[----:B------:R-:W-:-:S05]  /*1630*/  LEA.HI.X R5, R194, UR9, R202, 0x2, P0 ;  /* 0x00000009c2057c11 */ /* 0x000fca00080f14ca */
[----:B------:R1:W5:Y:S01]  /*1640*/  LDG.E R185, desc[UR42][R4.64] ;  /* 0x0000002a04b97981 */ /* 0x000362000c1e1900 */
[----:B------:R-:W-:Y:S05]  /*1650*/  BRA `(.L_x_4937) ;  /* 0x0000000000247947 */ /* 0x000fea0003800000 */
.L_x_4936:
        /* <DEDUP_REMOVED lines=9> */
.L_x_4937:
[----:B------:R-:W-:Y:S01]  /*16f0*/  UISETP.NE.AND UP0, UPT, UR41, 0x1, UPT ;  /* 0x000000012900788c */ /* 0x000fe2000bf05270 */
[----:B-----5:R-:W-:Y:S01]  /*1700*/  IMAD.IADD R185, R185, 0x1, -R8 ;  /* 0x00000001b9b97824 */ /* 0x020fe200078e0a08 */
[----:B------:R-:W-:-:S03]  /*1710*/  USHF.L.U32 UR39, UR4, 0x6, URZ ;  /* 0x0000000604277899 */ /* 0x000fc6000800063f */
[----:B------:R-:W-:Y:S01]  /*1720*/  VIADD R0, R185, 0x3f ;  /* 0x0000003fb9007836 */ /* 0x000fe20000000000 */
[----:B------:R-:W-:-:S04]  /*1730*/  PLOP3.LUT P0, PT, PT, PT, UP0, 0x80, 0x0 ;  /* 0x000000000000781c */ /* 0x000fc80003f0f008 */
[----:B------:R-:W-:-:S04]  /*1740*/  SHF.R.S32.HI R3, RZ, 0x1f, R0 ;  /* 0x0000001fff037819 */ /* 0x000fc80000011400 */
[----:B------:R-:W-:-:S04]  /*1750*/  LEA.HI R3, R3, R0, RZ, 0x6 ;  /* 0x0000000003037211 */ /* 0x000fc800078f30ff */
[----:B------:R-:W-:Y:S01]  /*1760*/  SHF.R.S32.HI R6, RZ, 0x6, R3 ;  /* 0x00000006ff067819 */ /* 0x000fe20000011403 */
[----:B------:R-:W-:Y:S06]  /*1770*/  @!P0 BRA `(.L_x_4938) ;  /* 0x0000001c00fc8947 */ /* 0x000fec0003800000 */
[----:B------:R-:W2:Y:S01]  /*1780*/  LDC R0, c[0x0][0x448] ;  /* 0x00011200ff007b82 */ /* 0x000ea20000000800 */
[----:B------:R-:W-:Y:S01]  /*1790*/  UIADD3 UR4, UR39, 0x3f, URZ ;  /* 0x0000003f27047890 */ /* 0x000fe2000fffe03f */
[----:B0-----:R-:W-:Y:S02]  /*17a0*/  IADD3 R185, R185, 0x40, -R184 ;  /* 0x00000040b9b97810 */ /* 0x001fe40007ffe8b8 */
[----:B------:R-:W-:Y:S02]  /*17b0*/  LOP3.LUT R8, R201, 0xff, RZ, 0xc0, !PT ;  /* 0x000000ffc9087812 */ /* 0x000fe400078ec0ff */
[----:B--2---:R-:W-:Y:S01]  /*17c0*/  ISETP.NE.AND P0, PT, R0, 0x1, PT ;  /* 0x000000010000780c */ /* 0x004fe20003f05270 */
[----:B------:R-:W-:-:S12]  /*17d0*/  IMAD.U32 R0, RZ, RZ, UR4 ;  /* 0x00000004ff007e24 */ /* 0x000fd8000f8e00ff */
[----:B------:R-:W0:Y:S08]  /*17e0*/  @P0 LDC R3, c[0x0][0x44c] ;  /* 0x00011300ff030b82 */ /* 0x000e300000000800 */
[----:B-1----:R-:W1:Y:S01]  /*17f0*/  @P0 LDC R4, c[0x0][0x450] ;  /* 0x00011400ff040b82 */ /* 0x002e620000000800 */
[----:B0-----:R-:W-:-:S05]  /*1800*/  @P0 IMAD.HI.U32 R3, R3, UR4, RZ ;  /* 0x0000000403030c27 */ /* 0x001fca000f8e00ff */
        /* <DEDUP_REMOVED lines=9> */
[----:B------:R-:W-:-:S04]  /*18a0*/  SHF.R.U32.HI R0, RZ, 0x10, R201 ;  /* 0x00000010ff007819 */ /* 0x000fc800000116c9 */
[----:B------:R-:W-:-:S13]  /*18b0*/  ISETP.NE.AND P0, PT, R0, RZ, PT ;  /* 0x000000ff0000720c */ /* 0x000fda0003f05270 */
[----:B------:R-:W0:Y:S02]  /*18c0*/  @!P0 LDC R0, c[0x0][0xae8] ;  /* 0x0002ba00ff008b82 */ /* 0x000e240000000800 */
[-C--:B0-----:R-:W-:Y:S02]  /*18d0*/  IABS R7, R0.reuse ;  /* 0x0000000000077213 */ /* 0x081fe40000000000 */
        /* <DEDUP_REMOVED lines=26> */
.L_x_4939:
[-C--:B------:R-:W-:Y:S01]  /*1a80*/  IMAD R0, R8, R3.reuse, RZ ;  /* 0x0000000308007224 */ /* 0x080fe200078e02ff */
[----:B------:R-:W-:Y:S01]  /*1a90*/  PLOP3.LUT P0, PT, PT, PT, PT, 0x80, 0x0 ;  /* 0x000000000000781c */ /* 0x000fe20003f0f070 */
[----:B------:R-:W-:Y:S01]  /*1aa0*/  IMAD.MOV.U32 R20, RZ, RZ, RZ ;  /* 0x000000ffff147224 */ /* 0x000fe200078e00ff */
[----:B------:R-:W-:Y:S02]  /*1ab0*/  CS2R R150, SRZ ;  /* 0x0000000000967805 */ /* 0x000fe4000001ff00 */
[----:B------:R-:W-:Y:S02]  /*1ac0*/  CS2R R148, SRZ ;  /* 0x0000000000947805 */ /* 0x000fe4000001ff00 */
[----:B------:R-:W-:Y:S01]  /*1ad0*/  VIADDMNMX R11, R0, R3, R11, PT ;  /* 0x00000003000b7246 */ /* 0x000fe2000380010b */
[----:B------:R-:W-:Y:S01]  /*1ae0*/  IMAD.MOV.U32 R3, RZ, RZ, RZ ;  /* 0x000000ffff037224 */ /* 0x000fe200078e00ff */
[----:B------:R-:W-:Y:S02]  /*1af0*/  CS2R R146, SRZ ;  /* 0x0000000000927805 */ /* 0x000fe4000001ff00 */
[----:B------:R-:W-:-:S02]  /*1b00*/  CS2R R144, SRZ ;  /* 0x0000000000907805 */ /* 0x000fc4000001ff00 */
[----:B------:R-:W-:Y:S02]  /*1b10*/  R2UR UR20, R11 ;  /* 0x000000000b1472ca */ /* 0x000fe400000e0000 */
        /* <DEDUP_REMOVED lines=72> */
[----:B------:R-:W-:Y:S01]  /*1fa0*/  UMOV UR7, 0x40000040 ;  /* 0x4000004000077882 */ /* 0x000fe20000000000 */
[----:B------:R-:W-:Y:S01]  /*1fb0*/  WARPGROUP.ARRIVE ;  /* 0x00000000000079c5 */ /* 0x000fe20000000000 */
        /* <DEDUP_REMOVED lines=12> */
[C---:B------:R-:W-:Y:S01]  /*2080*/  R2UR UR16, R5.reuse ;  /* 0x00000000051072ca */ /* 0x040fe200000e0000 */
[----:B------:R-:W-:Y:S01]  /*2090*/  VIADD R6, R5, 0x2 ;  /* 0x0000000205067836 */ /* 0x000fe20000000000 */
[----:B------:R-:W-:-:S04]  /*20a0*/  LOP3.LUT R3, R3, 0x2000000, RZ, 0xfc, !PT ;  /* 0x0200000003037812 */ /* 0x000fc800078efcff */
[----:B------:R-:W-:Y:S01]  /*20b0*/  R2UR UR12, R6 ;  /* 0x00000000060c72ca */ /* 0x000fe200000e0000 */
[----:B------:R-:W-:-:S04]  /*20c0*/  IMAD R4, R2, 0x1000, R3 ;  /* 0x0000100002047824 */ /* 0x000fc800078e0203 */
[C---:B------:R-:W-:Y:S01]  /*20d0*/  VIADD R6, R4.reuse, 0x80 ;  /* 0x0000008004067836 */ /* 0x040fe20000000000 */
[----:B------:R-:W-:-:S04]  /*20e0*/  R2UR UR18, R4 ;  /* 0x00000000041272ca */ /* 0x000fc800000e0000 */
[----:B------:R-:W-:Y:S01]  /*20f0*/  R2UR UR14, R6 ;  /* 0x00000000060e72ca */ /* 0x000fe200000e0000 */
[C---:B------:R-:W-:Y:S02]  /*2100*/  VIADD R6, R5.reuse, 0x4 ;  /* 0x0000000405067836 */ /* 0x040fe40000000000 */
[----:B------:R-:W-:-:S03]  /*2110*/  VIADD R5, R5, 0x6 ;  /* 0x0000000605057836 */ /* 0x000fc60000000000 */
[----:B------:R-:W-:Y:S01]  /*2120*/  R2UR UR8, R6 ;  /* 0x00000000060872ca */ /* 0x000fe200000e0000 */
[C---:B------:R-:W-:Y:S01]  /*2130*/  VIADD R6, R4.reuse, 0x100 ;  /* 0x0000010004067836 */ /* 0x040fe20000000000 */
[----:B------:R-:W-:Y:S01]  /*2140*/  R2UR UR4, R5 ;  /* 0x00000000050472ca */ /* 0x000fe200000e0000 */
[----:B------:R-:W-:Y:S01]  /*2150*/  HGMMA.64x256x16.F32.BF16 R24, gdesc[UR16].tnspB, RZ, !UPT, gsb0 ;  /* 0x43e00000101879f0 */ /* 0x000fe2000c0018ff */
[----:B------:R-:W-:Y:S02]  /*2160*/  VIADD R4, R4, 0x180 ;  /* 0x0000018004047836 */ /* 0x000fe40000000000 */
[----:B------:R-:W-:-:S03]  /*2170*/  R2UR UR10, R6 ;  /* 0x00000000060a72ca */ /* 0x000fc600000e0000 */
[----:B------:R-:W-:Y:S01]  /*2180*/  R2UR UR6, R4 ;  /* 0x00000000040672ca */ /* 0x000fe200000e0000 */
[----:B------:R-:W-:-:S05]  /*2190*/  IMAD.MOV.U32 R4, RZ, RZ, 0x1 ;  /* 0x00000001ff047424 */ /* 0x000fca00078e00ff */
[----:B------:R-:W-:-:S04]  /*21a0*/  SEL R4, R4, 0x2, !P0 ;  /* 0x0000000204047807 */ /* 0x000fc80004000000 */
[----:B------:R-:W-:-:S04]  /*21b0*/  LOP3.LUT R4, R4, 0x1, RZ, 0xfc, !PT ;  /* 0x0000000104047812 */ /* 0x000fc800078efcff */
[----:B------:R-:W-:Y:S01]  /*21c0*/  ISETP.NE.AND P1, PT, R4, 0x3, PT ;  /* 0x000000030400780c */ /* 0x000fe20003f25270 */
        /* <DEDUP_REMOVED lines=15> */
.L_x_4941:
[----:B------:R-:W0:Y:S01]  /*22c0*/  S2R R5, SR_CgaCtaId ;  /* 0x0000000000057919 */ /* 0x000e220000008800 */
[----:B------:R-:W-:Y:S01]  /*22d0*/  UIADD3 UR6, UR20, -0x2, URZ ;  /* 0xfffffffe14067890 */ /* 0x000fe2000fffe03f */
[----:B------:R-:W-:-:S04]  /*22e0*/  IMAD R4, R2, 0x8, R17 ;  /* 0x0000000802047824 */ /* 0x000fc800078e0211 */
[----:B------:R-:W-:Y:S01]  /*22f0*/  VIADD R4, R4, 0x38860 ;  /* 0x0003886004047836 */ /* 0x000fe20000000000 */
[----:B------:R-:W-:-:S04]  /*2300*/  ISETP.LE.AND P0, PT, R0, UR6, PT ;  /* 0x0000000600007c0c */ /* 0x000fc8000bf03270 */
[----:B0-----:R-:W-:-:S04]  /*2310*/  PRMT R4, R5, 0x654, R4 ;  /* 0x0000065405047816 */ /* 0x001fc80000000004 */
[----:B------:R0:W-:Y:S05]  /*2320*/  SYNCS.ARRIVE.TRANS64.RED.A1T0 RZ, [R4+URZ], RZ ;  /* 0x000000ff04ff79a7 */ /* 0x0001ea000810043f */
[----:B------:R-:W-:Y:S05]  /*2330*/  @!P0 BRA `(.L_x_4942) ;  /* 0x0000000800cc8947 */ /* 0x000fea0003800000 */
[----:B------:R-:W-:-:S05]  /*2340*/  UMOV UR20, UR6 ;  /* 0x0000000600147c82 */ /* 0x000fca0008000000 */
.L_x_4944:
        /* <DEDUP_REMOVED lines=9> */
[----:B------:R-:W-:Y:S01]  /*23e0*/  SEL R2, R2, RZ, P0 ;  /* 0x000000ff02027207 */ /* 0x000fe20000000000 */
        /* <DEDUP_REMOVED lines=139> */
[----:B------:R-:W-:Y:S02]  /*2ca0*/  R2UR UR6, R4 ;  /* 0x00000000040672ca */ /* 0x000fe400000e0000 */
[----:B------:R-:W-:Y:S01]  /*2cb0*/  SEL R4, RZ, 0x1, P0 ;  /* 0x00000001ff047807 */ /* 0x000fe20000000000 */
[----:B------:R-:W-:-:S02]  /*2cc0*/  WARPGROUP.DEPBAR.LE gsb0, 0x0 ;  /* 0x00008000000079c5 */ /* 0x000fc40000010000 */
[----:B------:R-:W-:-:S15]  /*2cd0*/  WARPGROUP.ARRIVE ;  /* 0x00000000000079c5 */ /* 0x000fde0000000000 */
[----:B------:R-:W-:-:S05]  /*2ce0*/  NOP ;  /* 0x0000000000007918 */ /* 0x000fca0000000000 */
        /* <DEDUP_REMOVED lines=9> */
[----:B------:R-:W-:Y:S01]  /*2d80*/  R2UR UR7, R4 ;  /* 0x00000000040772ca */ /* 0x000fe200000e0000 */
[----:B------:R-:W-:Y:S01]  /*2d90*/  UMOV UR6, UR20 ;  /* 0x0000001400067c82 */ /* 0x000fe20008000000 */
[----:B------:R-:W-:Y:S01]  /*2da0*/  UIADD3 UR20, UR20, -0x1, URZ ;  /* 0xffffffff14147890 */ /* 0x000fe2000fffe03f */
[----:B------:R-:W-:-:S10]  /*2db0*/  ISETP.LT.AND P0, PT, R0, UR6, PT ;  /* 0x0000000600007c0c */ /* 0x000fd4000bf01270 */
[----:B------:R-:W-:Y:S01]  /*2dc0*/  ULOP3.LUT UR37, UR37, UR7, URZ, 0x3c, !UPT ;  /* 0x0000000725257292 */ /* 0x000fe2000f8e3c3f */
[----:B------:R-:W-:Y:S02]  /*2dd0*/  WARPGROUP.DEPBAR.LE gsb0, 0x0 ;  /* 0x00008000000079c5 */ /* 0x000fe40000010000 */
[----:B------:R-:W-:Y:S06]  /*2de0*/  BAR.ARV 0xf, 0x100 ;  /* 0x03c4000000007b1d */ /* 0x000fec0000002000 */
[----:B------:R-:W-:Y:S05]  /*2df0*/  @!P1 BRA `(.L_x_4943) ;  /* 0x0000000000049947 */ /* 0x000fea0003800000 */
[----:B------:R-:W-:Y:S01]  /*2e00*/  BPT.TRAP 0x1 ;  /* 0x000000040000795c */ /* 0x000fe20000300000 */
.L_x_4943:
[----:B------:R-:W0:Y:S01]  /*2e10*/  S2R R5, SR_CgaCtaId ;  /* 0x0000000000057919 */ /* 0x000e220000008800 */
[----:B------:R-:W-:-:S04]  /*2e20*/  IMAD R4, R2, 0x8, R17 ;  /* 0x0000000802047824 */ /* 0x000fc800078e0211 */
[----:B------:R-:W-:-:S05]  /*2e30*/  VIADD R4, R4, 0x38860 ;  /* 0x0003886004047836 */ /* 0x000fca0000000000 */
[----:B0-----:R-:W-:-:S04]  /*2e40*/  PRMT R4, R5, 0x654, R4 ;  /* 0x0000065405047816 */ /* 0x001fc80000000004 */
[----:B------:R1:W-:Y:S01]  /*2e50*/  SYNCS.ARRIVE.TRANS64.RED.A1T0 RZ, [R4+URZ], RZ ;  /* 0x000000ff04ff79a7 */ /* 0x0003e2000810043f */
[----:B------:R-:W-:Y:S05]  /*2e60*/  @P0 BRA `(.L_x_4944) ;  /* 0xfffffff400380947 */ /* 0x000fea000383ffff */
.L_x_4942:
[----:B------:R-:W-:Y:S01]  /*2e70*/  BAR.SYNC.DEFER_BLOCKING 0xe, 0x100 ;  /* 0x0384000000007b1d */ /* 0x000fe20000010000 */
[C---:B------:R-:W-:Y:S01]  /*2e80*/  IMAD R0, R2.reuse, 0x40, R19 ;  /* 0x0000004002007824 */ /* 0x040fe200078e0213 */
[----:B------:R-:W-:Y:S01]  /*2e90*/  PLOP3.LUT P0, PT, PT, PT, PT, 0x8, 0x0 ;  /* 0x000000000000781c */ /* 0x000fe20003f0e170 */
[----:B------:R-:W-:Y:S02]  /*2ea0*/  VIADD R2, R2, 0x1 ;  /* 0x0000000102027836 */ /* 0x000fe40000000000 */
[----:B------:R-:W-:Y:S02]  /*2eb0*/  IMAD R17, R0, 0x4, R17 ;  /* 0x0000000400117824 */ /* 0x000fe400078e0211 */
[----:B------:R-:W-:Y:S01]  /*2ec0*/  IMAD.MOV.U32 R20, RZ, RZ, RZ ;  /* 0x000000ffff147224 */ /* 0x000fe200078e00ff */
        /* <DEDUP_REMOVED lines=72> */
[----:B------:R-:W-:Y:S01]  /*3350*/  R2UR UR4, R3 ;  /* 0x00000000030472ca */ /* 0x000fe200000e0000 */
        /* <DEDUP_REMOVED lines=62> */
[----:B------:R-:W-:Y:S01]  /*3740*/  ULOP3.LUT UR37, UR37, UR4, URZ, 0x3c, !UPT ;  /* 0x0000000425257292 */ /* 0x000fe2000f8e3c3f */
[----:B------:R-:W-:Y:S06]  /*3750*/  BAR.ARV 0xf, 0x100 ;  /* 0x03c4000000007b1d */ /* 0x000fec0000002000 */
[----:B------:R-:W-:Y:S05]  /*3760*/  BRA `(.L_x_4940) ;  /* 0x000000a000987947 */ /* 0x000fea0003800000 */
.L_x_4938:
[----:B------:R-:W2:Y:S01]  /*3770*/  LDC R186, c[0x0][0x448] ;  /* 0x00011200ffba7b82 */ /* 0x000ea20000000800 */
[----:B------:R-:W-:Y:S01]  /*3780*/  UIADD3 UR4, UR39, 0x3f, URZ ;  /* 0x0000003f27047890 */ /* 0x000fe2000fffe03f */
[----:B01----:R-:W-:Y:S02]  /*3790*/  IADD3 R5, R185, 0x40, -R184 ;  /* 0x00000040b9057810 */ /* 0x003fe40007ffe8b8 */
[----:B------:R-:W-:Y:S02]  /*37a0*/  LOP3.LUT R16, R16, 0xffffffef, RZ, 0xc0, !PT ;  /* 0xffffffef10107812 */ /* 0x000fe400078ec0ff */
[----:B--2---:R-:W-:-:S13]  /*37b0*/  ISETP.NE.AND P0, PT, R186, 0x1, PT ;  /* 0x00000001ba00780c */ /* 0x004fda0003f05270 */
[----:B------:R-:W0:Y:S01]  /*37c0*/  @P0 LDC R0, c[0x0][0x44c] ;  /* 0x00011300ff000b82 */ /* 0x000e220000000800 */
[----:B------:R-:W-:-:S07]  /*37d0*/  @P0 LOP3.LUT R16, R16, 0x10, RZ, 0xfc, !PT ;  /* 0x0000001010100812 */ /* 0x000fce00078efcff */
[----:B------:R-:W1:Y:S01]  /*37e0*/  @P0 LDC R4, c[0x0][0x450] ;  /* 0x00011400ff040b82 */ /* 0x000e620000000800 */
[----:B0-----:R-:W-:-:S04]  /*37f0*/  @P0 IMAD.HI.U32 R3, R0, UR4, RZ ;  /* 0x0000000400030c27 */ /* 0x001fc8000f8e00ff */
[----:B------:R-:W-:Y:S01]  /*3800*/  IMAD.U32 R0, RZ, RZ, UR4 ;  /* 0x00000004ff007e24 */ /* 0x000fe2000f8e00ff */
[----:B------:R-:W-:Y:S01]  /*3810*/  UMOV UR4, URZ ;  /* 0x0000003f00047c82 */ /* 0x000fe20008000000 */
[----:B-1----:R-:W-:-:S05]  /*3820*/  @P0 SHF.R.U32.HI R0, RZ, R4, R3 ;  /* 0x00000004ff000219 */ /* 0x002fca0000011603 */
[----:B------:R-:W-:-:S05]  /*3830*/  IMAD.IADD R0, R5, 0x1, R0 ;  /* 0x0000000105007824 */ /* 0x000fca00078e0200 */
[----:B------:R-:W-:-:S04]  /*3840*/  SHF.R.S32.HI R3, RZ, 0x1f, R0 ;  /* 0x0000001fff037819 */ /* 0x000fc80000011400 */
[----:B------:R-:W-:Y:S02]  /*3850*/  LEA.HI R3, R3, R0, RZ, 0x6 ;  /* 0x0000000003037211 */ /* 0x000fe400078f30ff */
[----:B------:R-:W-:Y:S02]  /*3860*/  LOP3.LUT R0, R201, 0xff, RZ, 0xc0, !PT ;  /* 0x000000ffc9007812 */ /* 0x000fe400078ec0ff */
[----:B------:R-:W-:Y:S02]  /*3870*/  SHF.R.S32.HI R3, RZ, 0x6, R3 ;  /* 0x00000006ff037819 */ /* 0x000fe40000011403 */
[----:B------:R-:W-:Y:S02]  /*3880*/  R2UR UR38, R0 ;  /* 0x00000000002672ca */ /* 0x000fe400000e0000 */
[----:B------:R-:W-:-:S04]  /*3890*/  VIMNMX R6, R6, R3, PT ;  /* 0x0000000306067248 */ /* 0x000fc80003fe0100 */
[----:B------:R-:W-:-:S13]  /*38a0*/  ISETP.GE.AND P0, PT, R6, 0x1, PT ;  /* 0x000000010600780c */ /* 0x000fda0003f06270 */
[----:B------:R-:W-:Y:S05]  /*38b0*/  @!P0 BRA `(.L_x_4945) ;  /* 0x0000000000948947 */ /* 0x000fea0003800000 */
[----:B------:R-:W-:Y:S01]  /*38c0*/  SHF.R.U32.HI R5, RZ, 0x10, R201 ;  /* 0x00000010ff057819 */ /* 0x000fe200000116c9 */
[----:B------:R-:W-:-:S03]  /*38d0*/  UMOV UR4, URZ ;  /* 0x0000003f00047c82 */ /* 0x000fc60008000000 */
[----:B------:R-:W-:-:S13]  /*38e0*/  ISETP.NE.AND P0, PT, R5, RZ, PT ;  /* 0x000000ff0500720c */ /* 0x000fda0003f05270 */
[----:B------:R-:W0:Y:S02]  /*38f0*/  @!P0 LDC R5, c[0x0][0xae8] ;  /* 0x0002ba00ff058b82 */ /* 0x000e240000000800 */
[-C--:B0-----:R-:W-:Y:S02]  /*3900*/  IABS R0, R5.reuse ;  /* 0x0000000500007213 */ /* 0x081fe40000000000 */
[----:B------:R-:W-:Y:S02]  /*3910*/  IABS R8, R5 ;  /* 0x0000000500087213 */ /* 0x000fe40000000000 */
[----:B------:R-:W-:Y:S02]  /*3920*/  R2UR UR8, R0 ;  /* 0x00000000000872ca */ /* 0x000fe400000e0000 */
[C---:B------:R-:W-:Y:S02]  /*3930*/  IADD3 R0, R5.reuse, -0x1, R6 ;  /* 0xffffffff05007810 */ /* 0x040fe40007ffe006 */
[----:B------:R-:W-:-:S02]  /*3940*/  R2UR UR9, R5 ;  /* 0x00000000050972ca */ /* 0x000fc400000e0000 */
[----:B------:R-:W-:Y:S02]  /*3950*/  IABS R7, R0 ;  /* 0x0000000000077213 */ /* 0x000fe40000000000 */
[----:B------:R-:W-:Y:S02]  /*3960*/  LOP3.LUT R0, R0, R5, RZ, 0x3c, !PT ;  /* 0x0000000500007212 */ /* 0x000fe400078e3cff */
[----:B------:R-:W-:-:S03]  /*3970*/  R2UR UR7, R7 ;  /* 0x00000000070772ca */ /* 0x000fc600000e0000 */
[----:B------:R-:W0:Y:S04]  /*3980*/  I2F.RP R3, UR8 ;  /* 0x0000000800037d06 */ /* 0x000e280008209400 */
        /* <DEDUP_REMOVED lines=24> */
.L_x_4945:
        /* <DEDUP_REMOVED lines=72> */
[----:B------:R-:W2:Y:S04]  /*3f90*/  LDL R0, [R1+0xc] ;  /* 0x00000c0001007983 */ /* 0x000ea80000100800 */
        /* <DEDUP_REMOVED lines=28> */
.L_x_4946:
        /* <DEDUP_REMOVED lines=10> */
[----:B------:R-:W0:Y:S02]  /*4200*/  SYNCS.PHASECHK.TRANS64.TRYWAIT P1, [R17+URZ+0x38800], R6 ;  /* 0x03880006110075a7 */ /* 0x000e24000802017f */
[----:B0-----:R-:W-:Y:S05]  /*4210*/  @!P1 BRA `(.L_x_4947) ;  /* 0x0000015000ac9947 */ /* 0x001fea0003800000 */
.L_x_5091:
[----:B------:R-:W-:Y:S05]  /*4220*/  @!P0 BRA `(.L_x_4948) ;  /* 0x0000000000048947 */ /* 0x000fea0003800000 */
[----:B------:R-:W-:Y:S01]  /*4230*/  BPT.TRAP 0x1 ;  /* 0x000000040000795c */ /* 0x000fe20000300000 */
.L_x_4948:
[----:B------:R-:W-:Y:S02]  /*4240*/  IMAD.U32 R8, RZ, RZ, UR37 ;  /* 0x00000025ff087e24 */ /* 0x000fe4000f8e00ff */
[----:B------:R-:W-:-:S03]  /*4250*/  IMAD R9, R2, 0x8, R17 ;  /* 0x0000000802097824 */ /* 0x000fc600078e0211 */
[----:B------:R-:W-:-:S04]  /*4260*/  SHF.L.U32 R8, R8, 0x1f, RZ ;  /* 0x0000001f08087819 */ /* 0x000fc800000006ff */
[----:B------:R1:W2:Y:S01]  /*4270*/  SYNCS.PHASECHK.TRANS64.TRYWAIT P1, [R9+URZ+0x38830], R8 ;  /* 0x03883008090075a7 */ /* 0x0002a2000802017f */
[----:B------:R-:W-:Y:S05]  /*4280*/  @!P0 BRA `(.L_x_4949) ;  /* 0x0000000000048947 */ /* 0x000fea0003800000 */
[----:B------:R-:W-:Y:S01]  /*4290*/  BPT.TRAP 0x1 ;  /* 0x000000040000795c */ /* 0x000fe20000300000 */
.L_x_4949:
[----:B------:R-:W-:-:S05]  /*42a0*/  VIADD R0, R17, 0x22400 ;  /* 0x0002240011007836 */ /* 0x000fca0000000000 */
[----:B------:R-:W-:-:S04]  /*42b0*/  SHF.R.U32.HI R0, RZ, 0x4, R0 ;  /* 0x00000004ff007819 */ /* 0x000fc80000011600 */
[----:B------:R-:W-:Y:S01]  /*42c0*/  LOP3.LUT R0, R0, 0x3fff, RZ, 0xc0, !PT ;  /* 0x00003fff00007812 */ /* 0x000fe200078ec0ff */
[----:B--2---:R-:W-:Y:S06]  /*42d0*/  @P1 BRA `(.L_x_4950) ;  /* 0x0000000000081947 */ /* 0x004fec0003800000 */
[----:B------:R-:W2:Y:S02]  /*42e0*/  SYNCS.PHASECHK.TRANS64.TRYWAIT P1, [R9+URZ+0x38830], R8 ;  /* 0x03883008090075a7 */ /* 0x000ea4000802017f */
[----:B--2---:R-:W-:Y:S05]  /*42f0*/  @!P1 BRA `(.L_x_4951) ;  /* 0x0000015000889947 */ /* 0x004fea0003800000 */
.L_x_4950:
[----:B------:R-:W-:Y:S05]  /*4300*/  WARPSYNC.ALL ;  /* 0x0000000000007948 */ /* 0x000fea0003800000 */
[----:B------:R-:W-:Y:S01]  /*4310*/  LOP3.LUT R4, R0, 0x10000, RZ, 0xfc, !PT ;  /* 0x0001000000047812 */ /* 0x000fe200078efcff */
[----:B------:R-:W-:Y:S01]  /*4320*/  VIADD R0, R17, 0x20400 ;  /* 0x0002040011007836 */ /* 0x000fe20000000000 */
[----:B------:R-:W-:-:S03]  /*4330*/  WARPGROUP.ARRIVE ;  /* 0x00000000000079c5 */ /* 0x000fc60000000000 */
[----:B------:R-:W-:Y:S01]  /*4340*/  IMAD R3, R2, 0x200, R4 ;  /* 0x0000020002037824 */ /* 0x000fe200078e0204 */
[----:B------:R-:W-:Y:S01]  /*4350*/  UMOV UR11, 0x40000040 ;  /* 0x40000040000b7882 */ /* 0x000fe20000000000 */
[----:B------:R-:W-:Y:S01]  /*4360*/  UMOV UR9, 0x40000040 ;  /* 0x4000004000097882 */ /* 0x000fe20000000000 */
[----:B------:R-:W-:Y:S01]  /*4370*/  SHF.R.U32.HI R0, RZ, 0x4, R0 ;  /* 0x00000004ff007819 */ /* 0x000fe20000011600 */
[----:B------:R-:W-:Y:S01]  /*4380*/  UMOV UR15, 0x40000040 ;  /* 0x40000040000f7882 */ /* 0x000fe20000000000 */
[----:B------:R-:W-:Y:S01]  /*4390*/  R2UR UR10, R3 ;  /* 0x00000000030a72ca */ /* 0x000fe200000e0000 */
[----:B------:R-:W-:Y:S01]  /*43a0*/  UMOV UR13, 0x40000040 ;  /* 0x40000040000d7882 */ /* 0x000fe20000000000 */
[----:B------:R-:W-:Y:S01]  /*43b0*/  LOP3.LUT R0, R0, 0x3fff, RZ, 0xc0, !PT ;  /* 0x00003fff00007812 */ /* 0x000fe200078ec0ff */
[----:B------:R-:W-:Y:S01]  /*43c0*/  UMOV UR19, 0x40000040 ;  /* 0x4000004000137882 */ /* 0x000fe20000000000 */
[----:B------:R-:W-:Y:S01]  /*43d0*/  UMOV UR17, 0x40000040 ;  /* 0x4000004000117882 */ /* 0x000fe20000000000 */
[----:B------:R-:W-:Y:S01]  /*43e0*/  UMOV UR23, 0x40000040 ;  /* 0x4000004000177882 */ /* 0x000fe20000000000 */
[----:B------:R-:W-:Y:S01]  /*43f0*/  LOP3.LUT R0, R0, 0x10000, RZ, 0xfc, !PT ;  /* 0x0001000000007812 */ /* 0x000fe200078efcff */
[----:B------:R-:W-:-:S03]  /*4400*/  UMOV UR21, 0x40000040 ;  /* 0x4000004000157882 */ /* 0x000fc60000000000 */
[C---:B------:R-:W-:Y:S01]  /*4410*/  R2UR UR8, R0.reuse ;  /* 0x00000000000872ca */ /* 0x040fe200000e0000 */
[C---:B------:R-:W-:Y:S02]  /*4420*/  VIADD R3, R0.reuse, 0x2 ;  /* 0x0000000200037836 */ /* 0x040fe40000000000 */
[----:B------:R-:W-:Y:S02]  /*4430*/  UIADD3 UR14, UR10, 0x2, URZ ;  /* 0x000000020a0e7890 */ /* 0x000fe4000fffe03f */
[----:B------:R-:W-:Y:S01]  /*4440*/  UIADD3 UR18, UR10, 0x4, URZ ;  /* 0x000000040a127890 */ /* 0x000fe2000fffe03f */
[----:B------:R-:W-:Y:S01]  /*4450*/  R2UR UR12, R3 ;  /* 0x00000000030c72ca */ /* 0x000fe200000e0000 */
[C---:B------:R-:W-:Y:S01]  /*4460*/  VIADD R3, R0.reuse, 0x4 ;  /* 0x0000000400037836 */ /* 0x040fe20000000000 */
[----:B------:R-:W-:Y:S01]  /*4470*/  UIADD3 UR22, UR10, 0x6, URZ ;  /* 0x000000060a167890 */ /* 0x000fe2000fffe03f */
[----:B------:R-:W-:-:S03]  /*4480*/  VIADD R0, R0, 0x6 ;  /* 0x0000000600007836 */ /* 0x000fc60000000000 */
[----:B------:R-:W-:Y:S01]  /*4490*/  R2UR UR16, R3 ;  /* 0x00000000031072ca */ /* 0x000fe200000e0000 */
[----:B------:R-:W-:Y:S01]  /*44a0*/  HGMMA.64x64x16.F32.BF16 R24, gdesc[UR8], RZ, !UPT, gsb0 ;  /* 0x00e00000081879f0 */ /* 0x000fe2000c0018ff */
[----:B------:R-:W-:Y:S02]  /*44b0*/  R2UR UR20, R0 ;  /* 0x00000000001472ca */ /* 0x000fe400000e0000 */
        /* <DEDUP_REMOVED lines=10> */
[----:B------:R-:W3:Y:S02]  /*4560*/  SYNCS.PHASECHK.TRANS64.TRYWAIT P1, [R17+URZ+0x38810], R6 ;  /* 0x03881006110075a7 */ /* 0x000ee4000802017f */
[----:B---3--:R-:W-:Y:S05]  /*4570*/  @!P1 BRA `(.L_x_4952) ;  /* 0x0000014c00fc9947 */ /* 0x008fea0003800000 */
.L_x_5092:
[----:B------:R-:W-:Y:S05]  /*4580*/  @!P0 BRA `(.L_x_4953) ;  /* 0x0000000000048947 */ /* 0x000fea0003800000 */
[----:B------:R-:W-:Y:S01]  /*4590*/  BPT.TRAP 0x1 ;  /* 0x000000040000795c */ /* 0x000fe20000300000 */
.L_x_4953:
[----:B------:R4:W0:Y:S01]  /*45a0*/  SYNCS.PHASECHK.TRANS64.TRYWAIT P1, [R9+URZ+0x38850], R8 ;  /* 0x03885008090075a7 */ /* 0x000822000802017f */
[----:B------:R-:W-:Y:S05]  /*45b0*/  @!P0 BRA `(.L_x_4954) ;  /* 0x0000000000048947 */ /* 0x000fea0003800000 */
[----:B------:R-:W-:Y:S01]  /*45c0*/  BPT.TRAP 0x1 ;  /* 0x000000040000795c */ /* 0x000fe20000300000 */
.L_x_4954:
[C---:B------:R-:W-:Y:S02]  /*45d0*/  VIADD R0, R17.reuse, 0x400 ;  /* 0x0000040011007836 */ /* 0x040fe40000000000 */
[----:B------:R-:W-:-:S03]  /*45e0*/  VIADD R3, R17, 0x26400 ;  /* 0x0002640011037836 */ /* 0x000fc60000000000 */
[----:B------:R-:W-:Y:S02]  /*45f0*/  SHF.R.U32.HI R0, RZ, 0x4, R0 ;  /* 0x00000004ff007819 */ /* 0x000fe40000011600 */
[----:B------:R-:W-:Y:S02]  /*4600*/  SHF.R.U32.HI R3, RZ, 0x4, R3 ;  /* 0x00000004ff037819 */ /* 0x000fe40000011603 */
[----:B------:R-:W-:Y:S02]  /*4610*/  LOP3.LUT R0, R0, 0x3fff, RZ, 0xc0, !PT ;  /* 0x00003fff00007812 */ /* 0x000fe400078ec0ff */
[----:B------:R-:W-:Y:S02]  /*4620*/  LOP3.LUT R3, R3, 0x3fff, RZ, 0xc0, !PT ;  /* 0x00003fff03037812 */ /* 0x000fe400078ec0ff */
[----:B------:R-:W-:Y:S02]  /*4630*/  LOP3.LUT R0, R0, 0x10000, RZ, 0xfc, !PT ;  /* 0x0001000000007812 */ /* 0x000fe400078efcff */
[----:B------:R-:W-:-:S03]  /*4640*/  LOP3.LUT R3, R3, 0x10000, RZ, 0xfc, !PT ;  /* 0x0001000003037812 */ /* 0x000fc600078efcff */
[----:B------:R-:W-:Y:S01]  /*4650*/  IMAD R5, R2, 0x1000, R0 ;  /* 0x0000100002057824 */ /* 0x000fe200078e0200 */
[----:B0-----:R-:W-:Y:S06]  /*4660*/  @P1 BRA `(.L_x_4955) ;  /* 0x0000000000081947 */ /* 0x001fec0003800000 */
[----:B------:R-:W0:Y:S02]  /*4670*/  SYNCS.PHASECHK.TRANS64.TRYWAIT P1, [R9+URZ+0x38850], R8 ;  /* 0x03885008090075a7 */ /* 0x000e24000802017f */
[----:B0-----:R-:W-:Y:S05]  /*4680*/  @!P1 BRA `(.L_x_4956) ;  /* 0x0000014c00cc9947 */ /* 0x001fea0003800000 */
.L_x_4955:
[----:B------:R-:W-:Y:S01]  /*4690*/  R2UR UR24, R3 ;  /* 0x00000000031872ca */ /* 0x000fe200000e0000 */
[----:B------:R-:W-:Y:S01]  /*46a0*/  WARPGROUP.ARRIVE ;  /* 0x00000000000079c5 */ /* 0x000fe20000000000 */
[----:B------:R-:W-:Y:S01]  /*46b0*/  R2UR UR26, R5 ;  /* 0x00000000051a72ca */ /* 0x000fe200000e0000 */
[----:B------:R-:W-:Y:S01]  /*46c0*/  UMOV UR25, 0x40000040 ;  /* 0x4000004000197882 */ /* 0x000fe20000000000 */
[----:B------:R-:W-:Y:S01]  /*46d0*/  UMOV UR27, 0x40000040 ;  /* 0x40000040001b7882 */ /* 0x000fe20000000000 */
[----:B------:R-:W-:Y:S01]  /*46e0*/  VIADD R7, R3, 0x2 ;  /* 0x0000000203077836 */ /* 0x000fe20000000000 */
[----:B------:R-:W-:Y:S01]  /*46f0*/  UMOV UR5, 0x40000040 ;  /* 0x4000004000057882 */ /* 0x000fe20000000000 */
[----:B---3--:R-:W-:Y:S01]  /*4700*/  VIADD R6, R5, 0x2 ;  /* 0x0000000205067836 */ /* 0x008fe20000000000 */
[----:B------:R-:W-:Y:S01]  /*4710*/  UMOV UR7, 0x40000040 ;  /* 0x4000004000077882 */ /* 0x000fe20000000000 */
[----:B------:R-:W0:Y:S01]  /*4720*/  S2R R10, SR_TID.X ;  /* 0x00000000000a7919 */ /* 0x000e220000002100 */
[----:B------:R-:W-:Y:S01]  /*4730*/  R2UR UR4, R7 ;  /* 0x00000000070472ca */ /* 0x000fe200000e0000 */
[----:B------:R-:W-:Y:S01]  /*4740*/  VIADD R7, R3, 0x4 ;  /* 0x0000000403077836 */ /* 0x000fe20000000000 */
[----:B------:R-:W-:Y:S01]  /*4750*/  R2UR UR6, R6 ;  /* 0x00000000060672ca */ /* 0x000fe200000e0000 */
[----:B------:R-:W-:-:S02]  /*4760*/  VIADD R6, R5, 0x4 ;  /* 0x0000000405067836 */ /* 0x000fc40000000000 */
[----:B------:R-:W-:Y:S01]  /*4770*/  HGMMA.64x64x16.F32.BF16 R24, gdesc[UR24], R24, gsb0 ;  /* 0x00e00000181879f0 */ /* 0x000fe20008001818 */
[----:B------:R-:W-:Y:S01]  /*4780*/  VIADD R11, R5, 0x800 ;  /* 0x00000800050b7836 */ /* 0x000fe20000000000 */
[----:B0-----:R-:W-:Y:S01]  /*4790*/  SHF.R.U32.HI R10, RZ, 0x7, R10 ;  /* 0x00000007ff0a7819 */ /* 0x001fe2000001160a */
        /* <DEDUP_REMOVED lines=8> */
[----:B------:R-:W-:Y:S01]  /*4820*/  VIADD R6, R5, 0x6 ;  /* 0x0000000605067836 */ /* 0x000fe20000000000 */
        /* <DEDUP_REMOVED lines=115> */
[----:B------:R-:W0:Y:S01]  /*4f60*/  SHFL.IDX PT, R6, R10, RZ, 0x1f ;  /* 0x00001fff0a067589 */ /* 0x000e2200000e0000 */
[----:B------:R-:W-:Y:S01]  /*4f70*/  VIADD R7, R3, 0x800 ;  /* 0x0000080003077836 */ /* 0x000fe20000000000 */
[----:B0-----:R-:W-:-:S04]  /*4f80*/  ISETP.GT.AND P1, PT, R6, 0x7f, PT ;  /* 0x0000007f0600780c */ /* 0x001fc80003f24270 */
[----:B------:R-:W-:-:S05]  /*4f90*/  SEL R6, RZ, 0x2, !P1 ;  /* 0x00000002ff067807 */ /* 0x000fca0004800000 */
[C---:B-12-4-:R-:W-:Y:S02]  /*4fa0*/  IMAD.IADD R8, R6.reuse, 0x1, R7 ;  /* 0x0000000106087824 */ /* 0x056fe400078e0207 */
        /* <DEDUP_REMOVED lines=12> */
[----:B------:R-:W-:Y:S02]  /*5070*/  IMAD.IADD R13, R11, 0x1, R8 ;  /* 0x000000010b0d7824 */ /* 0x000fe400078e0208 */
[--C-:B------:R-:W-:Y:S02]  /*5080*/  IMAD.IADD R7, R7, 0x1, R10.reuse ;  /* 0x0000000107077824 */ /* 0x100fe400078e020a */
        /* <DEDUP_REMOVED lines=132> */
[----:B------:R-:W-:-:S02]  /*58d0*/  IMAD.IADD R10, R10, 0x1, R11 ;  /* 0x000000010a0a7824 */ /* 0x000fc400078e020b */
        /* <DEDUP_REMOVED lines=35> */
.L_x_4957:
[----:B------:R-:W-:Y:S01]  /*5b10*/  ISETP.NE.AND P5, PT, R186, 0x1, PT ;  /* 0x00000001ba00780c */ /* 0x000fe20003fa5270 */
[----:B------:R-:W-:Y:S01]  /*5b20*/  VIADD R5, R193, UR39 ;  /* 0x00000027c1057c36 */ /* 0x000fe20008000000 */
[----:B------:R-:W-:Y:S01]  /*5b30*/  ULDC UR5, c[0x0][0xa80] ;  /* 0x0002a00000057ab9 */ /* 0x000fe20000000800 */
[----:B------:R-:W0:Y:S01]  /*5b40*/  S2R R14, SR_CgaCtaId ;  /* 0x00000000000e7919 */ /* 0x000e220000008800 */
[----:B------:R-:W-:Y:S01]  /*5b50*/  UMOV UR19, 0x40000040 ;  /* 0x4000004000137882 */ /* 0x000fe20000000000 */
[----:B------:R-:W-:Y:S01]  /*5b60*/  UMOV UR7, 0x40000040 ;  /* 0x4000004000077882 */ /* 0x000fe20000000000 */
[----:B------:R-:W-:Y:S01]  /*5b70*/  UMOV UR11, 0x40000040 ;  /* 0x40000040000b7882 */ /* 0x000fe20000000000 */
[----:B------:R-:W-:-:S06]  /*5b80*/  UMOV UR15, 0x40000040 ;  /* 0x40000040000f7882 */ /* 0x000fcc0000000000 */
[----:B------:R-:W1:Y:S08]  /*5b90*/  @P5 LDC R6, c[0x0][0x44c] ;  /* 0x00011300ff065b82 */ /* 0x000e700000000800 */
[----:B------:R-:W2:Y:S01]  /*5ba0*/  @P5 LDC R7, c[0x0][0x450] ;  /* 0x00011400ff075b82 */ /* 0x000ea20000000800 */
[----:B-1----:R-:W-:-:S05]  /*5bb0*/  @P5 IMAD.HI.U32 R6, R5, R6, RZ ;  /* 0x0000000605065227 */ /* 0x002fca00078e00ff */
[----:B--2---:R-:W-:Y:S01]  /*5bc0*/  @P5 SHF.R.U32.HI R5, RZ, R7, R6 ;  /* 0x00000007ff055219 */ /* 0x004fe20000011606 */
[----:B------:R-:W-:-:S04]  /*5bd0*/  IMAD R6, R168, -0x40, R11 ;  /* 0xffffffc0a8067824 */ /* 0x000fc800078e020b */
[----:B------:R-:W1:Y:S01]  /*5be0*/  SHFL.IDX PT, R8, R5, RZ, 0x1c1f ;  /* 0x001c1fff05087589 */ /* 0x000e6200000e0000 */
[----:B------:R-:W-:Y:S02]  /*5bf0*/  IADD3 R7, R185, 0x1, R6 ;  /* 0x00000001b9077810 */ /* 0x000fe40007ffe006 */
[----:B------:R-:W-:Y:S01]  /*5c00*/  IADD3 R6, -R192, R6, R185 ;  /* 0x00000006c0067210 */ /* 0x000fe20007ffe1b9 */
[----:B------:R-:W2:Y:S01]  /*5c10*/  SHFL.IDX PT, R5, R5, 0x1, 0x1c1f ;  /* 0x003c1f0005057f89 */ /* 0x000ea200000e0000 */
[----:B------:R-:W-:-:S04]  /*5c20*/  IADD3 R7, -R184, R7, -R192 ;  /* 0x00000007b8077210 */ /* 0x000fc80007ffe9c0 */
[----:B-1----:R-:W-:-:S04]  /*5c30*/  VIADDMNMX R8, R8, R7, R6, PT ;  /* 0x0000000708087246 */ /* 0x002fc80003800106 */
        /* <DEDUP_REMOVED lines=46> */
[----:B--2---:R-:W-:Y:S02]  /*5f20*/  VIADDMNMX R6, R5, R7, R6, PT ;  /* 0x0000000705067246 */ /* 0x004fe40003800106 */
        /* <DEDUP_REMOVED lines=16> */
[----:B-1----:R-:W-:Y:S02]  /*6030*/  FMNMX.FTZ R11, R8, R11, !PT ;  /* 0x0000000b080b7209 */ /* 0x002fe40007810000 */
[----:B------:R-:W-:Y:S02]  /*6040*/  FMNMX.FTZ R8, R30, R5, !PT ;  /* 0x000000051e087209 */ /* 0x000fe40007810000 */
[----:B------:R-:W-:Y:S01]  /*6050*/  ISETP.GT.AND P1, PT, R6, 0x19, PT ;  /* 0x000000190600780c */ /* 0x000fe20003f24270 */
[----:B------:R-:W1:Y:S01]  /*6060*/  SHFL.BFLY PT, R10, R11, 0x1, 0x1f ;  /* 0x0c201f000b0a7f89 */ /* 0x000e6200000e0000 */
        /* <DEDUP_REMOVED lines=58> */
[----:B--2---:R-:W-:Y:S01]  /*6410*/  FADD.FTZ R13, R24, R25 ;  /* 0x00000019180d7221 */ /* 0x004fe20000010000 */
[----:B------:R-:W-:-:S06]  /*6420*/  F2FP.BF16.F32.PACK_AB R152, R25, R24 ;  /* 0x000000181998723e */ /* 0x000fcc00000010ff */
[----:B------:R-:W2:Y:S01]  /*6430*/  MUFU.EX2 R32, R32 ;  /* 0x0000002000207308 */ /* 0x000ea20000000800 */
[----:B-1----:R-:W-:-:S07]  /*6440*/  FMNMX.FTZ R8, R5, R8, !PT ;  /* 0x0000000805087209 */ /* 0x002fce0007810000 */
[----:B------:R1:W-:Y:S01]  /*6450*/  MUFU.EX2 R11, R10 ;  /* 0x0000000a000b7308 */ /* 0x0003e20000000800 */
[----:B---3--:R-:W-:Y:S02]  /*6460*/  F2FP.BF16.F32.PACK_AB R154, R29, R28 ;  /* 0x0000001c1d9a723e */ /* 0x008fe400000010ff */
[C---:B------:R-:W-:Y:S01]  /*6470*/  FSETP.NEU.FTZ.AND P1, PT, R8.reuse, -INF , PT ;  /* 0xff8000000800780b */ /* 0x040fe20003f3d000 */
[----:B------:R-:W-:-:S04]  /*6480*/  FMUL.FTZ R5, R8, UR5 ;  /* 0x0000000508057c20 */ /* 0x000fc80008410000 */
[----:B------:R-:W-:Y:S01]  /*6490*/  MUFU.EX2 R33, R33 ;  /* 0x0000002100217308 */ /* 0x000fe20000000800 */
[----:B------:R-:W-:Y:S01]  /*64a0*/  FSEL R6, R5, RZ, P1 ;  /* 0x000000ff05067208 */ /* 0x000fe20000800000 */
[----:B------:R-:W-:-:S04]  /*64b0*/  IMAD R5, R2, 0x1000, R22 ;  /* 0x0000100002057824 */ /* 0x000fc800078e0216 */
        /* <DEDUP_REMOVED lines=8> */
[----:B------:R-:W-:Y:S02]  /*6540*/  VIADD R12, R5, 0x100 ;  /* 0x00000100050c7836 */ /* 0x000fe40000000000 */
[--C-:B------:R-:W-:Y:S01]  /*6550*/  FFMA.FTZ R39, R39, UR5, -R6.reuse ;  /* 0x0000000527277c23 */ /* 0x100fe20008010806 */
[C---:B-1----:R-:W-:Y:S01]  /*6560*/  VIADD R10, R5.reuse, 0x80 ;  /* 0x00000080050a7836 */ /* 0x042fe20000000000 */
[C---:B------:R-:W-:Y:S01]  /*6570*/  R2UR UR4, R5.reuse ;  /* 0x00000000050472ca */ /* 0x040fe200000e0000 */
[----:B------:R-:W-:Y:S01]  /*6580*/  VIADD R5, R5, 0x180 ;  /* 0x0000018005057836 */ /* 0x000fe20000000000 */
[----:B------:R-:W-:Y:S01]  /*6590*/  R2UR UR10, R12 ;  /* 0x000000000c0a72ca */ /* 0x000fe200000e0000 */
[----:B------:R-:W1:Y:S01]  /*65a0*/  MUFU.EX2 R27, R27 ;  /* 0x0000001b001b7308 */ /* 0x000e620000000800 */
[--C-:B------:R-:W-:Y:S01]  /*65b0*/  FFMA.FTZ R42, R42, UR5, -R6.reuse ;  /* 0x000000052a2a7c23 */ /* 0x100fe20008010806 */
[----:B------:R-:W-:Y:S01]  /*65c0*/  R2UR UR6, R10 ;  /* 0x000000000a0672ca */ /* 0x000fe200000e0000 */
[----:B------:R-:W-:Y:S01]  /*65d0*/  FADD.FTZ R10, R28, R13 ;  /* 0x0000000d1c0a7221 */ /* 0x000fe20000010000 */
[----:B------:R-:W-:Y:S01]  /*65e0*/  R2UR UR14, R5 ;  /* 0x00000000050e72ca */ /* 0x000fe200000e0000 */
[----:B------:R-:W-:Y:S01]  /*65f0*/  FFMA.FTZ R43, R43, UR5, -R6 ;  /* 0x000000052b2b7c23 */ /* 0x000fe20008010806 */
[----:B------:R-:W-:-:S02]  /*6600*/  VIADD R5, R9, 0x38840 ;  /* 0x0003884009057836 */ /* 0x000fc40000000000 */
[----:B------:R-:W-:Y:S01]  /*6610*/  FADD.FTZ R13, R29, R10 ;  /* 0x0000000a1d0d7221 */ /* 0x000fe20000010000 */
[----:B------:R-:W3:Y:S01]  /*6620*/  MUFU.EX2 R30, R30 ;  /* 0x0000001e001e7308 */ /* 0x000ee20000000800 */
[--C-:B------:R-:W-:Y:S01]  /*6630*/  FFMA.FTZ R46, R46, UR5, -R6.reuse ;  /* 0x000000052e2e7c23 */ /* 0x100fe20008010806 */
[--C-:B------:R-:W-:Y:S01]  /*6640*/  FFMA.FTZ R47, R47, UR5, -R6.reuse ;  /* 0x000000052f2f7c23 */ /* 0x100fe20008010806 */
[----:B0-----:R-:W-:Y:S01]  /*6650*/  PRMT R5, R14, 0x654, R5 ;  /* 0x000006540e057816 */ /* 0x001fe20000000005 */
[----:B--2---:R-:W-:Y:S01]  /*6660*/  FADD.FTZ R10, R32, R13 ;  /* 0x0000000d200a7221 */ /* 0x004fe20000010000 */
[--C-:B------:R-:W-:Y:S01]  /*6670*/  FFMA.FTZ R50, R50, UR5, -R6.reuse ;  /* 0x0000000532327c23 */ /* 0x100fe20008010806 */
[--C-:B------:R-:W-:Y:S01]  /*6680*/  FFMA.FTZ R51, R51, UR5, -R6.reuse ;  /* 0x0000000533337c23 */ /* 0x100fe20008010806 */
[----:B------:R0:W-:Y:S01]  /*6690*/  SYNCS.ARRIVE.TRANS64.RED.A1T0 RZ, [R5+URZ], RZ ;  /* 0x000000ff05ff79a7 */ /* 0x0001e2000810043f */
[----:B------:R-:W2:Y:S01]  /*66a0*/  MUFU.EX2 R31, R31 ;  /* 0x0000001f001f7308 */ /* 0x000ea20000000800 */
[----:B-1----:R-:W-:Y:S01]  /*66b0*/  FADD.FTZ R15, R26, R27 ;  /* 0x0000001b1a0f7221 */ /* 0x002fe20000010000 */
[--C-:B------:R-:W-:Y:S01]  /*66c0*/  FFMA.FTZ R54, R54, UR5, -R6.reuse ;  /* 0x0000000536367c23 */ /* 0x100fe20008010806 */
[----:B------:R-:W-:Y:S01]  /*66d0*/  FFMA.FTZ R6, R55, UR5, -R6 ;  /* 0x0000000537067c23 */ /* 0x000fe20008010806 */
[----:B------:R-:W-:Y:S01]  /*66e0*/  F2FP.BF16.F32.PACK_AB R153, R27, R26 ;  /* 0x0000001a1b99723e */ /* 0x000fe200000010ff */
[----:B------:R-:W-:Y:S01]  /*66f0*/  UMOV UR18, UR4 ;  /* 0x0000000400127c82 */ /* 0x000fe20008000000 */
[C---:B------:R-:W-:Y:S01]  /*6700*/  F2FP.BF16.F32.PACK_AB R156, R33.reuse, R32 ;  /* 0x00000020219c723e */ /* 0x040fe200000010ff */
[----:B0-----:R-:W-:Y:S01]  /*6710*/  FADD.FTZ R5, R33, R10 ;  /* 0x0000000a21057221 */ /* 0x001fe20000010000 */
[----:B------:R-:W0:Y:S01]  /*6720*/  MUFU.EX2 R34, R34 ;  /* 0x0000002200227308 */ /* 0x000e220000000800 */
[----:B---3--:R-:W-:-:S07]  /*6730*/  FADD.FTZ R12, R30, R15 ;  /* 0x0000000f1e0c7221 */ /* 0x008fce0000010000 */
[----:B------:R-:W1:Y:S01]  /*6740*/  MUFU.EX2 R35, R35 ;  /* 0x0000002300237308 */ /* 0x000e620000000800 */
[C---:B--2---:R-:W-:Y:S01]  /*6750*/  FADD.FTZ R15, R31.reuse, R12 ;  /* 0x0000000c1f0f7221 */ /* 0x044fe20000010000 */
[----:B------:R-:W-:Y:S01]  /*6760*/  F2FP.BF16.F32.PACK_AB R155, R31, R30 ;  /* 0x0000001e1f9b723e */ /* 0x000fe200000010ff */
[----:B------:R-:W-:Y:S06]  /*6770*/  BAR.SYNC.DEFER_BLOCKING 0xf, 0x100 ;  /* 0x03c4000000007b1d */ /* 0x000fec0000010000 */
[----:B------:R-:W2:Y:S01]  /*6780*/  MUFU.EX2 R38, R38 ;  /* 0x0000002600267308 */ /* 0x000ea20000000800 */
[----:B0-----:R-:W-:-:S07]  /*6790*/  FADD.FTZ R12, R34, R15 ;  /* 0x0000000f220c7221 */ /* 0x001fce0000010000 */
[----:B------:R-:W0:Y:S01]  /*67a0*/  MUFU.EX2 R36, R36 ;  /* 0x0000002400247308 */ /* 0x000e220000000800 */
[C---:B-1----:R-:W-:Y:S01]  /*67b0*/  FADD.FTZ R13, R35.reuse, R12 ;  /* 0x0000000c230d7221 */ /* 0x042fe20000010000 */
[----:B------:R-:W-:-:S06]  /*67c0*/  F2FP.BF16.F32.PACK_AB R157, R35, R34 ;  /* 0x00000022239d723e */ /* 0x000fcc00000010ff */
[----:B------:R-:W1:Y:S01]  /*67d0*/  MUFU.EX2 R39, R39 ;  /* 0x0000002700277308 */ /* 0x000e620000000800 */
[----:B--2---:R-:W-:Y:S01]  /*67e0*/  FADD.FTZ R12, R38, R13 ;  /* 0x0000000d260c7221 */ /* 0x004fe20000010000 */
[----:B------:R2:W-:Y:S06]  /*67f0*/  STSM.16.M88.4 [R188+0x36400], R152 ;  /* 0x03640098bc007844 */ /* 0x0005ec0000000200 */
[----:B------:R-:W3:Y:S01]  /*6800*/  MUFU.EX2 R37, R37 ;  /* 0x0000002500257308 */ /* 0x000ee20000000800 */
[----:B0-----:R-:W-:-:S07]  /*6810*/  FADD.FTZ R10, R36, R5 ;  /* 0x00000005240a7221 */ /* 0x001fce0000010000 */
[----:B------:R-:W0:Y:S01]  /*6820*/  MUFU.EX2 R42, R42 ;  /* 0x0000002a002a7308 */ /* 0x000e220000000800 */
[C---:B-1----:R-:W-:Y:S01]  /*6830*/  FADD.FTZ R13, R39.reuse, R12 ;  /* 0x0000000c270d7221 */ /* 0x042fe20000010000 */
[----:B------:R-:W-:-:S06]  /*6840*/  F2FP.BF16.F32.PACK_AB R159, R39, R38 ;  /* 0x00000026279f723e */ /* 0x000fcc00000010ff */
[----:B------:R-:W1:Y:S01]  /*6850*/  MUFU.EX2 R40, R40 ;  /* 0x0000002800287308 */ /* 0x000e620000000800 */
[C---:B---3--:R-:W-:Y:S01]  /*6860*/  FADD.FTZ R5, R37.reuse, R10 ;  /* 0x0000000a25057221 */ /* 0x048fe20000010000 */
[----:B------:R-:W-:-:S05]  /*6870*/  F2FP.BF16.F32.PACK_AB R158, R37, R36 ;  /* 0x00000024259e723e */ /* 0x000fca00000010ff */
[----:B------:R2:W-:Y:S01]  /*6880*/  STSM.16.M88.4 [R189], R156 ;  /* 0x0000009cbd007844 */ /* 0x0005e20000000200 */
[----:B------:R-:W3:Y:S01]  /*6890*/  MUFU.EX2 R43, R43 ;  /* 0x0000002b002b7308 */ /* 0x000ee20000000800 */
[----:B0-----:R-:W-:-:S07]  /*68a0*/  FADD.FTZ R12, R42, R13 ;  /* 0x0000000d2a0c7221 */ /* 0x001fce0000010000 */
        /* <DEDUP_REMOVED lines=29> */
[----:B------:R1:W3:Y:S01]  /*6a80*/  MUFU.EX2 R167, R6 ;  /* 0x0000000600a77308 */ /* 0x0002e20000000800 */
[----:B0-----:R-:W-:Y:S01]  /*6a90*/  FADD.FTZ R10, R54, R13 ;  /* 0x0000000d360a7221 */ /* 0x001fe20000010000 */
[----:B-1----:R-:W-:Y:S01]  /*6aa0*/  FADD.FTZ R6, R52, R5 ;  /* 0x0000000534067221 */ /* 0x002fe20000010000 */
[----:B------:R-:W-:-:S03]  /*6ab0*/  F2FP.BF16.F32.PACK_AB R166, R11, R52 ;  /* 0x000000340ba6723e */ /* 0x000fc600000010ff */
[----:B------:R-:W-:Y:S01]  /*6ac0*/  FADD.FTZ R6, R11, R6 ;  /* 0x000000060b067221 */ /* 0x000fe20000010000 */
[C---:B---3--:R-:W-:Y:S01]  /*6ad0*/  FADD.FTZ R5, R167.reuse, R10 ;  /* 0x0000000aa7057221 */ /* 0x048fe20000010000 */
[----:B------:R-:W-:-:S05]  /*6ae0*/  F2FP.BF16.F32.PACK_AB R167, R167, R54 ;  /* 0x00000036a7a7723e */ /* 0x000fca00000010ff */
[----:B------:R2:W-:Y:S01]  /*6af0*/  STSM.16.M88.4 [R190], R164 ;  /* 0x000000a4be007844 */ /* 0x0005e20000000200 */
        /* <DEDUP_REMOVED lines=25> */
.L_x_4958:
[----:B------:R-:W-:Y:S01]  /*6c90*/  VIADD R9, R9, 0x38860 ;  /* 0x0003886009097836 */ /* 0x000fe20000000000 */
[----:B------:R-:W0:Y:S01]  /*6ca0*/  @P5 LDC R10, c[0x0][0x44c] ;  /* 0x00011300ff0a5b82 */ /* 0x000e220000000800 */
[----:B------:R-:W-:Y:S02]  /*6cb0*/  IMAD.U32 R11, RZ, RZ, UR39 ;  /* 0x00000027ff0b7e24 */ /* 0x000fe4000f8e00ff */
[----:B------:R-:W-:Y:S01]  /*6cc0*/  VIADD R168, R168, 0xfffffffe ;  /* 0xfffffffea8a87836 */ /* 0x000fe20000000000 */
[----:B------:R-:W-:-:S04]  /*6cd0*/  PRMT R9, R14, 0x654, R9 ;  /* 0x000006540e097816 */ /* 0x000fc80000000009 */
[----:B------:R1:W-:Y:S01]  /*6ce0*/  SYNCS.ARRIVE.TRANS64.RED.A1T0 RZ, [R9+URZ], RZ ;  /* 0x000000ff09ff79a7 */ /* 0x0003e2000810043f */
[----:B------:R-:W-:Y:S01]  /*6cf0*/  R2UR UR10, R168 ;  /* 0x00000000a80a72ca */ /* 0x000fe200000e0000 */
[----:B-1----:R-:W1:Y:S01]  /*6d00*/  @P5 LDC R9, c[0x0][0x450] ;  /* 0x00011400ff095b82 */ /* 0x002e620000000800 */
[----:B0-----:R-:W-:-:S05]  /*6d10*/  @P5 IMAD.HI.U32 R10, R10, UR39, RZ ;  /* 0x000000270a0a5c27 */ /* 0x001fca000f8e00ff */
[----:B-1----:R-:W-:-:S04]  /*6d20*/  @P5 SHF.R.U32.HI R11, RZ, R9, R10 ;  /* 0x00000009ff0b5219 */ /* 0x002fc8000001160a */
[----:B------:R-:W-:-:S04]  /*6d30*/  IADD3 R11, R11, R185, -R184 ;  /* 0x000000b90b0b7210 */ /* 0x000fc80007ffe8b8 */
[C---:B------:R-:W-:Y:S02]  /*6d40*/  R2UR UR4, R11.reuse ;  /* 0x000000000b0472ca */ /* 0x040fe400000e0000 */
[----:B------:R-:W-:-:S11]  /*6d50*/  R2UR UR6, R11 ;  /* 0x000000000b0672ca */ /* 0x000fd600000e0000 */
        /* <DEDUP_REMOVED lines=12> */
[----:B------:R-:W-:-:S07]  /*6e20*/  IMAD.MOV.U32 R10, RZ, RZ, R2 ;  /* 0x000000ffff0a7224 */ /* 0x000fce00078e0002 */
.L_x_4970:
[----:B------:R-:W-:-:S05]  /*6e30*/  VIADD R2, R10, 0x1 ;  /* 0x000000010a027836 */ /* 0x000fca0000000000 */
[----:B------:R-:W-:-:S04]  /*6e40*/  ISETP.NE.AND P1, PT, R2, 0x2, PT ;  /* 0x000000020200780c */ /* 0x000fc80003f25270 */
[----:B------:R-:W-:Y:S02]  /*6e50*/  SEL R7, RZ, 0x1, P1 ;  /* 0x00000001ff077807 */ /* 0x000fe40000800000 */
[----:B------:R-:W-:Y:S02]  /*6e60*/  SEL R2, R2, RZ, P1 ;  /* 0x000000ff02027207 */ /* 0x000fe40000800000 */
[----:B------:R-:W-:-:S13]  /*6e70*/  R2UR UR7, R7 ;  /* 0x00000000070772ca */ /* 0x000fda00000e0000 */
[----:B------:R-:W-:Y:S01]  /*6e80*/  ULOP3.LUT UR37, UR37, UR7, URZ, 0x3c, !UPT ;  /* 0x0000000725257292 */ /* 0x000fe2000f8e3c3f */
[----:B0-----:R-:W-:Y:S11]  /*6e90*/  @!P0 BRA `(.L_x_4960) ;  /* 0x0000000000048947 */ /* 0x001ff60003800000 */
[----:B------:R-:W-:Y:S01]  /*6ea0*/  BPT.TRAP 0x1 ;  /* 0x000000040000795c */ /* 0x000fe20000300000 */
.L_x_4960:
[----:B------:R-:W-:Y:S02]  /*6eb0*/  IMAD.U32 R7, RZ, RZ, UR37 ;  /* 0x00000025ff077e24 */ /* 0x000fe4000f8e00ff */
[----:B------:R-:W-:-:S03]  /*6ec0*/  IMAD R9, R2, 0x8, R17 ;  /* 0x0000000802097824 */ /* 0x000fc600078e0211 */
[----:B------:R-:W-:-:S04]  /*6ed0*/  SHF.L.U32 R7, R7, 0x1f, RZ ;  /* 0x0000001f07077819 */ /* 0x000fc800000006ff */
[----:B------:R0:W1:Y:S01]  /*6ee0*/  SYNCS.PHASECHK.TRANS64.TRYWAIT P1, [R9+URZ+0x38830], R7 ;  /* 0x03883007090075a7 */ /* 0x000062000802017f */
[----:B------:R-:W-:Y:S05]  /*6ef0*/  @!P0 BRA `(.L_x_4961) ;  /* 0x0000000000048947 */ /* 0x000fea0003800000 */
[----:B------:R-:W-:Y:S01]  /*6f00*/  BPT.TRAP 0x1 ;  /* 0x000000040000795c */ /* 0x000fe20000300000 */
.L_x_4961:
[----:B------:R-:W-:Y:S01]  /*6f10*/  IMAD R8, R2, 0x200, R4 ;  /* 0x0000020002087824 */ /* 0x000fe200078e0204 */
[----:B-1----:R-:W-:Y:S06]  /*6f20*/  @P1 BRA `(.L_x_4962) ;  /* 0x0000000000081947 */ /* 0x002fec0003800000 */
[----:B------:R-:W1:Y:S02]  /*6f30*/  SYNCS.PHASECHK.TRANS64.TRYWAIT P1, [R9+URZ+0x38830], R7 ;  /* 0x03883007090075a7 */ /* 0x000e64000802017f */
[----:B-1----:R-:W-:Y:S05]  /*6f40*/  @!P1 BRA `(.L_x_4963) ;  /* 0x0000012400b09947 */ /* 0x002fea0003800000 */
.L_x_4962:
[----:B------:R-:W-:Y:S01]  /*6f50*/  R2UR UR10, R8 ;  /* 0x00000000080a72ca */ /* 0x000fe200000e0000 */
[----:B------:R-:W-:Y:S01]  /*6f60*/  WARPGROUP.ARRIVE ;  /* 0x00000000000079c5 */ /* 0x000fe20000000000 */
[----:B------:R-:W-:Y:S01]  /*6f70*/  UMOV UR11, 0x40000040 ;  /* 0x40000040000b7882 */ /* 0x000fe20000000000 */
[----:B------:R-:W-:Y:S01]  /*6f80*/  UMOV UR15, 0x40000040 ;  /* 0x40000040000f7882 */ /* 0x000fe20000000000 */
[----:B------:R-:W-:Y:S01]  /*6f90*/  UMOV UR19, 0x40000040 ;  /* 0x4000004000137882 */ /* 0x000fe20000000000 */
[----:B------:R-:W-:-:S08]  /*6fa0*/  UMOV UR23, 0x40000040 ;  /* 0x4000004000177882 */ /* 0x000fd00000000000 */
[----:B------:R-:W-:Y:S01]  /*6fb0*/  HGMMA.64x64x16.F32.BF16 R152, gdesc[UR8], RZ, !UPT, gsb0 ;  /* 0x00e00000089879f0 */ /* 0x000fe2000c0018ff */
[----:B------:R-:W-:Y:S02]  /*6fc0*/  UIADD3 UR14, UR10, 0x2, URZ ;  /* 0x000000020a0e7890 */ /* 0x000fe4000fffe03f */
[----:B------:R-:W-:Y:S02]  /*6fd0*/  UIADD3 UR18, UR10, 0x4, URZ ;  /* 0x000000040a127890 */ /* 0x000fe4000fffe03f */
[----:B------:R-:W-:Y:S01]  /*6fe0*/  UIADD3 UR22, UR10, 0x6, URZ ;  /* 0x000000060a167890 */ /* 0x000fe2000fffe03f */
        /* <DEDUP_REMOVED lines=12> */
.L_x_4964:
[----:B------:R2:W3:Y:S01]  /*70b0*/  SYNCS.PHASECHK.TRANS64.TRYWAIT P1, [R9+URZ+0x38850], R7 ;  /* 0x03885007090075a7 */ /* 0x0004e2000802017f */
[----:B------:R-:W-:Y:S05]  /*70c0*/  @!P0 BRA `(.L_x_4965) ;  /* 0x0000000000048947 */ /* 0x000fea0003800000 */
[----:B------:R-:W-:Y:S01]  /*70d0*/  BPT.TRAP 0x1 ;  /* 0x000000040000795c */ /* 0x000fe20000300000 */
.L_x_4965:
[----:B---3--:R-:W-:Y:S05]  /*70e0*/  @P1 BRA `(.L_x_4966) ;  /* 0x0000000000081947 */ /* 0x008fea0003800000 */
[----:B------:R-:W3:Y:S02]  /*70f0*/  SYNCS.PHASECHK.TRANS64.TRYWAIT P1, [R9+URZ+0x38850], R7 ;  /* 0x03885007090075a7 */ /* 0x000ee4000802017f */
[----:B---3--:R-:W-:Y:S05]  /*7100*/  @!P1 BRA `(.L_x_4967) ;  /* 0x0000012400549947 */ /* 0x008fea0003800000 */
.L_x_4966:
[----:B0123--:R-:W-:Y:S01]  /*7110*/  IMAD R7, R2, 0x1000, R0 ;  /* 0x0000100002077824 */ /* 0x00ffe200078e0200 */
[----:B------:R-:W-:Y:S01]  /*7120*/  WARPGROUP.ARRIVE ;  /* 0x00000000000079c5 */ /* 0x000fe20000000000 */
[----:B------:R-:W-:Y:S01]  /*7130*/  UMOV UR27, 0x40000040 ;  /* 0x40000040001b7882 */ /* 0x000fe20000000000 */
[----:B------:R-:W-:Y:S01]  /*7140*/  VIADD R8, R3, 0x2 ;  /* 0x0000000203087836 */ /* 0x000fe20000000000 */
[----:B------:R-:W-:Y:S01]  /*7150*/  UMOV UR29, 0x40000040 ;  /* 0x40000040001d7882 */ /* 0x000fe20000000000 */
[C---:B------:R-:W-:Y:S01]  /*7160*/  R2UR UR26, R7.reuse ;  /* 0x00000000071a72ca */ /* 0x040fe200000e0000 */
[----:B------:R-:W-:Y:S01]  /*7170*/  UMOV UR31, 0x40000040 ;  /* 0x40000040001f7882 */ /* 0x000fe20000000000 */
[----:B------:R-:W0:Y:S01]  /*7180*/  S2R R13, SR_TID.X ;  /* 0x00000000000d7919 */ /* 0x000e220000002100 */
[----:B------:R-:W-:Y:S01]  /*7190*/  R2UR UR28, R8 ;  /* 0x00000000081c72ca */ /* 0x000fe200000e0000 */
[C---:B------:R-:W-:Y:S02]  /*71a0*/  VIADD R8, R7.reuse, 0x2 ;  /* 0x0000000207087836 */ /* 0x040fe40000000000 */
[----:B------:R-:W-:-:S02]  /*71b0*/  VIADD R20, R7, 0x800 ;  /* 0x0000080007147836 */ /* 0x000fc40000000000 */
[----:B------:R-:W-:Y:S01]  /*71c0*/  IMAD.MOV.U32 R15, RZ, RZ, 0x4 ;  /* 0x00000004ff0f7424 */ /* 0x000fe200078e00ff */
[----:B------:R-:W-:Y:S01]  /*71d0*/  R2UR UR30, R8 ;  /* 0x00000000081e72ca */ /* 0x000fe200000e0000 */
[----:B------:R-:W-:-:S03]  /*71e0*/  VIADD R8, R3, 0x4 ;  /* 0x0000000403087836 */ /* 0x000fc60000000000 */
[----:B------:R-:W-:Y:S01]  /*71f0*/  HGMMA.64x64x16.F32.BF16 R152, gdesc[UR24], R152, gsb0 ;  /* 0x00e00000189879f0 */ /* 0x000fe20008001898 */
[----:B0-----:R-:W-:Y:S02]  /*7200*/  SHF.R.U32.HI R13, RZ, 0x7, R13 ;  /* 0x00000007ff0d7819 */ /* 0x001fe4000001160d */
[----:B------:R-:W-:Y:S02]  /*7210*/  WARPGROUP.DEPBAR.LE gsb0, 0x0 ;  /* 0x00008000000079c5 */ /* 0x000fe40000010000 */
[----:B------:R-:W-:-:S06]  /*7220*/  WARPGROUP.ARRIVE ;  /* 0x00000000000079c5 */ /* 0x000fcc0000000000 */
[----:B------:R-:W-:Y:S01]  /*7230*/  HGMMA.64x64x16.F32.BF16 R152, gdesc[UR28], R152, gsb0 ;  /* 0x00e000001c9879f0 */ /* 0x000fe20008001898 */
[----:B------:R-:W-:Y:S01]  /*7240*/  R2UR UR28, R8 ;  /* 0x00000000081c72ca */ /* 0x000fe200000e0000 */
[----:B------:R-:W-:Y:S01]  /*7250*/  VIADD R8, R7, 0x4 ;  /* 0x0000000407087836 */ /* 0x000fe20000000000 */
[----:B------:R-:W-:Y:S01]  /*7260*/  UMOV UR29, 0x40000040 ;  /* 0x40000040001d7882 */ /* 0x000fe20000000000 */
[----:B------:R-:W-:-:S03]  /*7270*/  UMOV UR31, 0x40000040 ;  /* 0x40000040001f7882 */ /* 0x000fc60000000000 */
[----:B------:R-:W-:Y:S01]  /*7280*/  R2UR UR30, R8 ;  /* 0x00000000081e72ca */ /* 0x000fe200000e0000 */
[----:B------:R-:W-:Y:S01]  /*7290*/  VIADD R8, R3, 0x6 ;  /* 0x0000000603087836 */ /* 0x000fe20000000000 */
[----:B------:R-:W-:Y:S02]  /*72a0*/  WARPGROUP.DEPBAR.LE gsb0, 0x0 ;  /* 0x00008000000079c5 */ /* 0x000fe40000010000 */
[----:B------:R-:W-:-:S09]  /*72b0*/  WARPGROUP.ARRIVE ;  /* 0x00000000000079c5 */ /* 0x000fd20000000000 */
        /* <DEDUP_REMOVED lines=113> */
[----:B------:R-:W-:Y:S02]  /*79d0*/  R2UR UR30, R8 ;  /* 0x00000000081e72ca */ /* 0x000fe400000e0000 */
[----:B------:R0:W1:Y:S02]  /*79e0*/  SHFL.IDX PT, R8, R13, RZ, 0x1f ;  /* 0x00001fff0d087589 */ /* 0x00006400000e0000 */
[----:B0-----:R-:W-:Y:S01]  /*79f0*/  VIADD R13, R3, 0x800 ;  /* 0x00000800030d7836 */ /* 0x001fe20000000000 */
[----:B-1----:R-:W-:-:S04]  /*7a00*/  ISETP.GT.AND P1, PT, R8, 0x7f, PT ;  /* 0x0000007f0800780c */ /* 0x002fc80003f24270 */
[----:B------:R-:W-:-:S05]  /*7a10*/  SEL R14, RZ, 0x2, !P1 ;  /* 0x00000002ff0e7807 */ /* 0x000fca0004800000 */
[----:B------:R-:W-:Y:S01]  /*7a20*/  IMAD.IADD R8, R13, 0x1, R14 ;  /* 0x000000010d087824 */ /* 0x000fe200078e020e */
[----:B------:R-:W-:Y:S02]  /*7a30*/  WARPGROUP.DEPBAR.LE gsb0, 0x0 ;  /* 0x00008000000079c5 */ /* 0x000fe40000010000 */
[----:B------:R-:W-:-:S06]  /*7a40*/  WARPGROUP.ARRIVE ;  /* 0x00000000000079c5 */ /* 0x000fcc0000000000 */
[----:B------:R-:W-:Y:S01]  /*7a50*/  HGMMA.64x64x16.F32.BF16 R152, gdesc[UR28], R152, gsb0 ;  /* 0x00e000001c9879f0 */ /* 0x000fe20008001898 */
[----:B------:R-:W-:Y:S01]  /*7a60*/  R2UR UR28, R8 ;  /* 0x00000000081c72ca */ /* 0x000fe200000e0000 */
[----:B------:R-:W-:Y:S01]  /*7a70*/  IMAD.IADD R8, R14, 0x1, R20 ;  /* 0x000000010e087824 */ /* 0x000fe200078e0214 */
[----:B------:R-:W-:Y:S01]  /*7a80*/  UMOV UR29, 0x40000040 ;  /* 0x40000040001d7882 */ /* 0x000fe20000000000 */
[----:B------:R-:W-:-:S03]  /*7a90*/  UMOV UR31, 0x40000040 ;  /* 0x40000040001f7882 */ /* 0x000fc60000000000 */
[----:B------:R-:W-:Y:S02]  /*7aa0*/  R2UR UR30, R8 ;  /* 0x00000000081e72ca */ /* 0x000fe400000e0000 */
[C---:B------:R-:W-:Y:S02]  /*7ab0*/  SEL R8, R15.reuse, 0x2, P1 ;  /* 0x000000020f087807 */ /* 0x040fe40000800000 */
[----:B------:R-:W-:-:S03]  /*7ac0*/  SEL R15, R15, 0x6, !P1 ;  /* 0x000000060f0f7807 */ /* 0x000fc60004800000 */
[C---:B------:R-:W-:Y:S02]  /*7ad0*/  IMAD.IADD R21, R13.reuse, 0x1, R8 ;  /* 0x000000010d157824 */ /* 0x040fe400078e0208 */
[----:B------:R-:W-:Y:S01]  /*7ae0*/  IMAD.IADD R13, R13, 0x1, R15 ;  /* 0x000000010d0d7824 */ /* 0x000fe200078e020f */
[----:B------:R-:W-:Y:S02]  /*7af0*/  WARPGROUP.DEPBAR.LE gsb0, 0x0 ;  /* 0x00008000000079c5 */ /* 0x000fe40000010000 */
[----:B------:R-:W-:-:S06]  /*7b00*/  WARPGROUP.ARRIVE ;  /* 0x00000000000079c5 */ /* 0x000fcc0000000000 */
[----:B------:R-:W-:Y:S01]  /*7b10*/  HGMMA.64x64x16.F32.BF16 R152, gdesc[UR28], R152, gsb0 ;  /* 0x00e000001c9879f0 */ /* 0x000fe20008001898 */
[----:B------:R-:W-:Y:S01]  /*7b20*/  R2UR UR28, R21 ;  /* 0x00000000151c72ca */ /* 0x000fe200000e0000 */
[C---:B------:R-:W-:Y:S01]  /*7b30*/  IMAD.IADD R21, R20.reuse, 0x1, R8 ;  /* 0x0000000114157824 */ /* 0x040fe200078e0208 */
[----:B------:R-:W-:Y:S01]  /*7b40*/  UMOV UR29, 0x40000040 ;  /* 0x40000040001d7882 */ /* 0x000fe20000000000 */
[----:B------:R-:W-:Y:S01]  /*7b50*/  UMOV UR31, 0x40000040 ;  /* 0x40000040001f7882 */ /* 0x000fe20000000000 */
[----:B------:R-:W-:Y:S02]  /*7b60*/  IMAD.IADD R20, R20, 0x1, R15 ;  /* 0x0000000114147824 */ /* 0x000fe400078e020f */
[----:B------:R-:W-:Y:S01]  /*7b70*/  R2UR UR30, R21 ;  /* 0x00000000151e72ca */ /* 0x000fe200000e0000 */
[----:B------:R-:W-:Y:S02]  /*7b80*/  WARPGROUP.DEPBAR.LE gsb0, 0x0 ;  /* 0x00008000000079c5 */ /* 0x000fe40000010000 */
[----:B------:R-:W-:-:S10]  /*7b90*/  WARPGROUP.ARRIVE ;  /* 0x00000000000079c5 */ /* 0x000fd40000000000 */
        /* <DEDUP_REMOVED lines=26> */
[----:B------:R-:W-:Y:S01]  /*7d40*/  VIADD R20, R7, 0xa00 ;  /* 0x00000a0007147836 */ /* 0x000fe20000000000 */
[----:B------:R-:W-:Y:S01]  /*7d50*/  UMOV UR29, 0x40000040 ;  /* 0x40000040001d7882 */ /* 0x000fe20000000000 */
[----:B------:R-:W-:Y:S02]  /*7d60*/  UMOV UR31, 0x40000040 ;  /* 0x40000040001f7882 */ /* 0x000fe40000000000 */
[----:B------:R-:W-:-:S05]  /*7d70*/  IMAD.IADD R21, R14, 0x1, R20 ;  /* 0x000000010e157824 */ /* 0x000fca00078e0214 */
[----:B------:R-:W-:Y:S01]  /*7d80*/  R2UR UR30, R21 ;  /* 0x00000000151e72ca */ /* 0x000fe200000e0000 */
[C---:B------:R-:W-:Y:S02]  /*7d90*/  IMAD.IADD R21, R13.reuse, 0x1, R8 ;  /* 0x000000010d157824 */ /* 0x040fe400078e0208 */
[----:B------:R-:W-:Y:S01]  /*7da0*/  IMAD.IADD R13, R13, 0x1, R15 ;  /* 0x000000010d0d7824 */ /* 0x000fe200078e020f */
[----:B------:R-:W-:Y:S02]  /*7db0*/  WARPGROUP.DEPBAR.LE gsb0, 0x0 ;  /* 0x00008000000079c5 */ /* 0x000fe40000010000 */
[----:B------:R-:W-:-:S07]  /*7dc0*/  WARPGROUP.ARRIVE ;  /* 0x00000000000079c5 */ /* 0x000fce0000000000 */
[----:B------:R-:W-:Y:S01]  /*7dd0*/  HGMMA.64x64x16.F32.BF16 R152, gdesc[UR28], R152, gsb0 ;  /* 0x00e000001c9879f0 */ /* 0x000fe20008001898 */
[----:B------:R-:W-:Y:S01]  /*7de0*/  R2UR UR28, R21 ;  /* 0x00000000151c72ca */ /* 0x000fe200000e0000 */
[--C-:B------:R-:W-:Y:S01]  /*7df0*/  IMAD.IADD R21, R8, 0x1, R20.reuse ;  /* 0x0000000108157824 */ /* 0x100fe200078e0214 */
        /* <DEDUP_REMOVED lines=82> */
[--C-:B------:R-:W-:Y:S02]  /*8320*/  IMAD.IADD R8, R8, 0x1, R20.reuse ;  /* 0x0000000108087824 */ /* 0x100fe400078e0214 */
        /* <DEDUP_REMOVED lines=37> */
.L_x_4968:
[----:B------:R-:W-:Y:S01]  /*8580*/  ISETP.NE.AND P1, PT, R186, 0x1, PT ;  /* 0x00000001ba00780c */ /* 0x000fe20003f25270 */
[----:B------:R-:W-:Y:S01]  /*8590*/  VIADD R8, R193, UR39 ;  /* 0x00000027c1087c36 */ /* 0x000fe20008000000 */
[----:B------:R-:W-:Y:S01]  /*85a0*/  UMOV UR7, 0xffffffc0 ;  /* 0xffffffc000077882 */ /* 0x000fe20000000000 */
[----:B------:R-:W-:Y:S01]  /*85b0*/  LOP3.LUT R16, R16, 0xffbfffff, RZ, 0xc0, !PT ;  /* 0xffbfffff10107812 */ /* 0x000fe200078ec0ff */
[----:B------:R-:W-:Y:S01]  /*85c0*/  UIMAD UR7, UR6, UR7, 0x1 ;  /* 0x00000001060774a4 */ /* 0x000fe2000f8e0207 */
[----:B------:R-:W0:Y:S01]  /*85d0*/  S2R R187, SR_CgaCtaId ;  /* 0x0000000000bb7919 */ /* 0x000e220000008800 */
[----:B------:R-:W-:Y:S01]  /*85e0*/  UMOV UR11, 0x40000040 ;  /* 0x40000040000b7882 */ /* 0x000fe20000000000 */
[----:B------:R-:W-:-:S04]  /*85f0*/  @P0 LOP3.LUT R16, R16, 0x400000, RZ, 0xfc, !PT ;  /* 0x0040000010100812 */ /* 0x000fc800078efcff */
[----:B------:R-:W-:Y:S02]  /*8600*/  LOP3.LUT R16, R16, 0xff7fffff, RZ, 0xc0, !PT ;  /* 0xff7fffff10107812 */ /* 0x000fe400078ec0ff */
[----:B------:R-:W1:Y:S08]  /*8610*/  @P1 LDC R13, c[0x0][0x44c] ;  /* 0x00011300ff0d1b82 */ /* 0x000e700000000800 */
[----:B------:R-:W2:Y:S01]  /*8620*/  @P1 LDC R7, c[0x0][0x450] ;  /* 0x00011400ff071b82 */ /* 0x000ea20000000800 */
[----:B-1----:R-:W-:-:S05]  /*8630*/  @P1 IMAD.HI.U32 R13, R8, R13, RZ ;  /* 0x0000000d080d1227 */ /* 0x002fca00078e00ff */
[----:B--2---:R-:W-:Y:S02]  /*8640*/  @P1 SHF.R.U32.HI R8, RZ, R7, R13 ;  /* 0x00000007ff081219 */ /* 0x004fe4000001160d */
[----:B------:R-:W-:-:S03]  /*8650*/  IADD3 R13, R185, UR7, -R192 ;  /* 0x00000007b90d7c10 */ /* 0x000fc6000fffe8c0 */
[----:B------:R-:W1:Y:S02]  /*8660*/  SHFL.IDX PT, R7, R8, RZ, 0x1c1f ;  /* 0x001c1fff08077589 */ /* 0x000e6400000e0000 */
[----:B------:R-:W-:Y:S02]  /*8670*/  IMAD.IADD R13, R13, 0x1, -R184 ;  /* 0x000000010d0d7824 */ /* 0x000fe400078e0ab8 */
[----:B------:R-:W2:Y:S02]  /*8680*/  SHFL.IDX PT, R8, R8, 0x1, 0x1c1f ;  /* 0x003c1f0008087f89 */ /* 0x000ea400000e0000 */
[C---:B-1----:R-:W-:Y:S02]  /*8690*/  IMAD.IADD R7, R13.reuse, 0x1, R7 ;  /* 0x000000010d077824 */ /* 0x042fe400078e0207 */
[----:B--2---:R-:W-:-:S03]  /*86a0*/  IMAD.IADD R8, R13, 0x1, R8 ;  /* 0x000000010d087824 */ /* 0x004fc600078e0208 */
[C---:B------:R-:W-:Y:S02]  /*86b0*/  ISETP.GT.AND P0, PT, R7.reuse, 0x21, PT ;  /* 0x000000210700780c */ /* 0x040fe40003f04270 */
[----:B------:R-:W-:Y:S02]  /*86c0*/  ISETP.GT.AND P5, PT, R7, 0x8, PT ;  /* 0x000000080700780c */ /* 0x000fe40003fa4270 */
[----:B------:R-:W-:Y:S02]  /*86d0*/  ISETP.GT.AND P6, PT, R8, RZ, PT ;  /* 0x000000ff0800720c */ /* 0x000fe40003fc4270 */
[----:B------:R-:W-:Y:S02]  /*86e0*/  FSEL R156, R156, -INF , P5 ;  /* 0xff8000009c9c7808 */ /* 0x000fe40002800000 */
[----:B------:R-:W-:Y:S02]  /*86f0*/  FSEL R154, R154, -INF , P6 ;  /* 0xff8000009a9a7808 */ /* 0x000fe40003000000 */
[----:B------:R-:W-:-:S02]  /*8700*/  ISETP.GT.AND P6, PT, R8, 0x1, PT ;  /* 0x000000010800780c */ /* 0x000fc40003fc4270 */
[----:B------:R-:W-:Y:S02]  /*8710*/  ISETP.GT.AND P5, PT, R7, 0x29, PT ;  /* 0x000000290700780c */ /* 0x000fe40003fa4270 */
[----:B------:R-:W-:Y:S02]  /*8720*/  FSEL R155, R155, -INF , P6 ;  /* 0xff8000009b9b7808 */ /* 0x000fe40003000000 */
[----:B------:R-:W-:Y:S02]  /*8730*/  ISETP.GT.AND P6, PT, R8, 0x8, PT ;  /* 0x000000080800780c */ /* 0x000fe40003fc4270 */
[----:B------:R-:W-:Y:S02]  /*8740*/  ISETP.GT.AND P2, PT, R7, RZ, PT ;  /* 0x000000ff0700720c */ /* 0x000fe40003f44270 */
[----:B------:R-:W-:Y:S02]  /*8750*/  FSEL R158, R158, -INF , P6 ;  /* 0xff8000009e9e7808 */ /* 0x000fe40003000000 */
[----:B------:R-:W-:-:S02]  /*8760*/  ISETP.GT.AND P6, PT, R8, 0x9, PT ;  /* 0x000000090800780c */ /* 0x000fc40003fc4270 */
[----:B------:R-:W-:Y:S02]  /*8770*/  ISETP.GT.AND P1, PT, R7, 0x1, PT ;  /* 0x000000010700780c */ /* 0x000fe40003f24270 */
[----:B------:R-:W-:Y:S02]  /*8780*/  FSEL R159, R159, -INF , P6 ;  /* 0xff8000009f9f7808 */ /* 0x000fe40003000000 */
[----:B------:R-:W-:Y:S02]  /*8790*/  ISETP.GT.AND P6, PT, R8, 0x10, PT ;  /* 0x000000100800780c */ /* 0x000fe40003fc4270 */
[----:B------:R-:W-:Y:S02]  /*87a0*/  @P0 LOP3.LUT R16, R16, 0x800000, RZ, 0xfc, !PT ;  /* 0x0080000010100812 */ /* 0x000fe400078efcff */
[----:B------:R-:W-:Y:S02]  /*87b0*/  FSEL R162, R162, -INF , P6 ;  /* 0xff800000a2a27808 */ /* 0x000fe40003000000 */
[----:B------:R-:W-:-:S02]  /*87c0*/  ISETP.GT.AND P6, PT, R8, 0x11, PT ;  /* 0x000000110800780c */ /* 0x000fc40003fc4270 */
[----:B------:R-:W-:Y:S02]  /*87d0*/  FSEL R152, R152, -INF , P2 ;  /* 0xff80000098987808 */ /* 0x000fe40001000000 */
[----:B------:R-:W-:Y:S02]  /*87e0*/  FSEL R163, R163, -INF , P6 ;  /* 0xff800000a3a37808 */ /* 0x000fe40003000000 */
[----:B------:R-:W-:Y:S02]  /*87f0*/  ISETP.GT.AND P6, PT, R8, 0x18, PT ;  /* 0x000000180800780c */ /* 0x000fe40003fc4270 */
[----:B------:R-:W-:Y:S02]  /*8800*/  FSEL R13, R153, -INF , P1 ;  /* 0xff800000990d7808 */ /* 0x000fe40000800000 */
[----:B------:R-:W-:Y:S02]  /*8810*/  FSEL R166, R166, -INF , P6 ;  /* 0xff800000a6a67808 */ /* 0x000fe40003000000 */
[----:B------:R-:W-:-:S02]  /*8820*/  ISETP.GT.AND P6, PT, R8, 0x19, PT ;  /* 0x000000190800780c */ /* 0x000fc40003fc4270 */
[----:B------:R-:W-:Y:S02]  /*8830*/  ISETP.GT.AND P4, PT, R7, 0x9, PT ;  /* 0x000000090700780c */ /* 0x000fe40003f84270 */
[----:B------:R-:W-:Y:S02]  /*8840*/  FSEL R167, R167, -INF , P6 ;  /* 0xff800000a7a77808 */ /* 0x000fe40003000000 */
[----:B------:R-:W-:Y:S02]  /*8850*/  ISETP.GT.AND P6, PT, R8, 0x20, PT ;  /* 0x000000200800780c */ /* 0x000fe40003fc4270 */
[----:B------:R-:W-:Y:S02]  /*8860*/  ISETP.GT.AND P3, PT, R7, 0x10, PT ;  /* 0x000000100700780c */ /* 0x000fe40003f64270 */
        /* <DEDUP_REMOVED lines=8> */
[----:B------:R-:W-:Y:S02]  /*88f0*/  LOP3.LUT R16, R16, 0xfeffffff, RZ, 0xc0, !PT ;  /* 0xfeffffff10107812 */ /* 0x000fe400078ec0ff */
[----:B------:R-:W-:Y:S02]  /*8900*/  FSEL R175, R175, -INF , P6 ;  /* 0xff800000afaf7808 */ /* 0x000fe40003000000 */
[----:B------:R-:W-:Y:S02]  /*8910*/  ISETP.GT.AND P6, PT, R8, 0x30, PT ;  /* 0x000000300800780c */ /* 0x000fe40003fc4270 */
[----:B------:R-:W-:Y:S02]  /*8920*/  FSEL R157, R157, -INF , P4 ;  /* 0xff8000009d9d7808 */ /* 0x000fe40002000000 */
        /* <DEDUP_REMOVED lines=8> */
[----:B------:R-:W-:Y:S02]  /*89b0*/  FMNMX.FTZ R8, R154, R12, !PT ;  /* 0x0000000c9a087209 */ /* 0x000fe40007810000 */
[----:B------:R-:W-:Y:S02]  /*89c0*/  FSEL R183, R183, -INF , P6 ;  /* 0xff800000b7b77808 */ /* 0x000fe40003000000 */
[----:B------:R-:W-:Y:S02]  /*89d0*/  FMNMX.FTZ R8, R155, R8, !PT ;  /* 0x000000089b087209 */ /* 0x000fe40007810000 */
[----:B------:R-:W-:Y:S02]  /*89e0*/  FSEL R164, R164, -INF , P1 ;  /* 0xff800000a4a47808 */ /* 0x000fe40000800000 */
[----:B------:R-:W-:Y:S02]  /*89f0*/  FMNMX.FTZ R8, R158, R8, !PT ;  /* 0x000000089e087209 */ /* 0x000fe40007810000 */
[----:B------:R-:W-:-:S02]  /*8a00*/  @P5 LOP3.LUT R16, R16, 0x1000000, RZ, 0xfc, !PT ;  /* 0x0100000010105812 */ /* 0x000fc400078efcff */
[----:B------:R-:W-:Y:S02]  /*8a10*/  FMNMX.FTZ R8, R159, R8, !PT ;  /* 0x000000089f087209 */ /* 0x000fe40007810000 */
[C---:B------:R-:W-:Y:S02]  /*8a20*/  ISETP.GT.AND P4, PT, R7.reuse, 0x30, PT ;  /* 0x000000300700780c */ /* 0x040fe40003f84270 */
[----:B------:R-:W-:Y:S02]  /*8a30*/  FMNMX.FTZ R8, R162, R8, !PT ;  /* 0x00000008a2087209 */ /* 0x000fe40007810000 */
[----:B------:R-:W-:Y:S02]  /*8a40*/  ISETP.GT.AND P3, PT, R7, 0x31, PT ;  /* 0x000000310700780c */ /* 0x000fe40003f64270 */
[----:B------:R-:W-:Y:S02]  /*8a50*/  FMNMX.FTZ R8, R163, R8, !PT ;  /* 0x00000008a3087209 */ /* 0x000fe40007810000 */
[----:B------:R-:W-:-:S02]  /*8a60*/  ISETP.GT.AND P2, PT, R7, 0x38, PT ;  /* 0x000000380700780c */ /* 0x000fc40003f44270 */
[----:B------:R-:W-:Y:S02]  /*8a70*/  FMNMX.FTZ R8, R166, R8, !PT ;  /* 0x00000008a6087209 */ /* 0x000fe40007810000 */
[----:B------:R-:W-:Y:S02]  /*8a80*/  ISETP.GT.AND P1, PT, R7, 0x39, PT ;  /* 0x000000390700780c */ /* 0x000fe40003f24270 */
[----:B------:R-:W-:Y:S02]  /*8a90*/  FMNMX.FTZ R8, R167, R8, !PT ;  /* 0x00000008a7087209 */ /* 0x000fe40007810000 */
[C---:B------:R-:W-:Y:S02]  /*8aa0*/  ISETP.GT.AND P5, PT, R7.reuse, 0x19, PT ;  /* 0x000000190700780c */ /* 0x040fe40003fa4270 */
[----:B------:R-:W-:Y:S02]  /*8ab0*/  FMNMX.FTZ R8, R170, R8, !PT ;  /* 0x00000008aa087209 */ /* 0x000fe40007810000 */
[----:B------:R-:W-:-:S02]  /*8ac0*/  ISETP.GT.AND P0, PT, R7, 0x20, PT ;  /* 0x000000200700780c */ /* 0x000fc40003f04270 */
[----:B------:R-:W-:Y:S02]  /*8ad0*/  FMNMX.FTZ R8, R171, R8, !PT ;  /* 0x00000008ab087209 */ /* 0x000fe40007810000 */
[----:B------:R-:W-:Y:S02]  /*8ae0*/  FSEL R165, R165, -INF , P5 ;  /* 0xff800000a5a57808 */ /* 0x000fe40002800000 */
[----:B------:R-:W-:Y:S02]  /*8af0*/  FMNMX.FTZ R8, R174, R8, !PT ;  /* 0x00000008ae087209 */ /* 0x000fe40007810000 */
[----:B------:R-:W-:Y:S02]  /*8b00*/  FSEL R168, R168, -INF , P0 ;  /* 0xff800000a8a87808 */ /* 0x000fe40000000000 */
[----:B------:R-:W-:Y:S02]  /*8b10*/  FMNMX.FTZ R8, R175, R8, !PT ;  /* 0x00000008af087209 */ /* 0x000fe40007810000 */
[----:B------:R-:W-:-:S02]  /*8b20*/  LOP3.LUT P0, RZ, R16, 0x800000, RZ, 0xc0, !PT ;  /* 0x0080000010ff7812 */ /* 0x000fc4000780c0ff */
[----:B------:R-:W-:Y:S02]  /*8b30*/  FMNMX.FTZ R8, R178, R8, !PT ;  /* 0x00000008b2087209 */ /* 0x000fe40007810000 */
[----:B------:R-:W-:Y:S02]  /*8b40*/  FSEL R169, R169, -INF , P0 ;  /* 0xff800000a9a97808 */ /* 0x000fe40000000000 */
[----:B------:R-:W-:Y:S02]  /*8b50*/  FMNMX.FTZ R8, R179, R8, !PT ;  /* 0x00000008b3087209 */ /* 0x000fe40007810000 */
[----:B------:R-:W-:Y:S02]  /*8b60*/  LOP3.LUT P5, RZ, R16, 0x1000000, RZ, 0xc0, !PT ;  /* 0x0100000010ff7812 */ /* 0x000fe400078ac0ff */
[----:B------:R-:W-:Y:S02]  /*8b70*/  FMNMX.FTZ R8, R182, R8, !PT ;  /* 0x00000008b6087209 */ /* 0x000fe40007810000 */
[----:B------:R-:W-:-:S02]  /*8b80*/  FSEL R173, R173, -INF , P5 ;  /* 0xff800000adad7808 */ /* 0x000fc40002800000 */
[----:B------:R-:W-:Y:S02]  /*8b90*/  FMNMX.FTZ R8, R183, R8, !PT ;  /* 0x00000008b7087209 */ /* 0x000fe40007810000 */
[----:B------:R-:W-:Y:S02]  /*8ba0*/  FSEL R176, R176, -INF , P4 ;  /* 0xff800000b0b07808 */ /* 0x000fe40002000000 */
[----:B------:R-:W-:Y:S01]  /*8bb0*/  FSEL R177, R177, -INF , P3 ;  /* 0xff800000b1b17808 */ /* 0x000fe20001800000 */
[----:B------:R-:W1:Y:S01]  /*8bc0*/  SHFL.BFLY PT, R14, R8, 0x2, 0x1f ;  /* 0x0c401f00080e7f89 */ /* 0x000e6200000e0000 */
[----:B------:R-:W-:Y:S02]  /*8bd0*/  FSEL R180, R180, -INF , P2 ;  /* 0xff800000b4b47808 */ /* 0x000fe40001000000 */
[----:B------:R-:W-:Y:S02]  /*8be0*/  FSEL R181, R181, -INF , P1 ;  /* 0xff800000b5b57808 */ /* 0x000fe40000800000 */
[----:B------:R-:W-:-:S02]  /*8bf0*/  ISETP.NE.AND P1, PT, R23, RZ, PT ;  /* 0x000000ff1700720c */ /* 0x000fc40003f25270 */
[----:B------:R-:W-:-:S11]  /*8c00*/  LOP3.LUT P0, RZ, R16, 0x400000, RZ, 0xc0, !PT ;  /* 0x0040000010ff7812 */ /* 0x000fd6000780c0ff */
[----:B------:R-:W-:-:S04]  /*8c10*/  @!P1 IMAD R10, R10, 0x40, R19 ;  /* 0x000000400a0a9824 */ /* 0x000fc800078e0213 */
[----:B------:R-:W-:Y:S01]  /*8c20*/  @!P1 IMAD R10, R10, 0x4, R17 ;  /* 0x000000040a0a9824 */ /* 0x000fe200078e0211 */
        /* <DEDUP_REMOVED lines=8> */
[----:B------:R-:W-:Y:S01]  /*8cb0*/  ISETP.GT.AND P6, PT, R7, 0x28, PT ;  /* 0x000000280700780c */ /* 0x000fe20003fc4270 */
[----:B------:R-:W-:Y:S02]  /*8cc0*/  VIADD R7, R9, 0x38840 ;  /* 0x0003884009077836 */ /* 0x000fe40000000000 */
[--C-:B------:R-:W-:Y:S01]  /*8cd0*/  FFMA.FTZ R154, R154, UR5, -R12.reuse ;  /* 0x000000059a9a7c23 */ /* 0x100fe2000801080c */
[----:B------:R-:W-:Y:S01]  /*8ce0*/  FSEL R172, R172, -INF , P6 ;  /* 0xff800000acac7808 */ /* 0x000fe20003000000 */
[--C-:B------:R-:W-:Y:S01]  /*8cf0*/  FFMA.FTZ R155, R155, UR5, -R12.reuse ;  /* 0x000000059b9b7c23 */ /* 0x100fe2000801080c */
[----:B0-----:R-:W-:Y:S01]  /*8d00*/  PRMT R7, R187, 0x654, R7 ;  /* 0x00000654bb077816 */ /* 0x001fe20000000007 */
[--C-:B------:R-:W-:Y:S01]  /*8d10*/  FFMA.FTZ R158, R158, UR5, -R12.reuse ;  /* 0x000000059e9e7c23 */ /* 0x100fe2000801080c */
[--C-:B------:R-:W-:Y:S01]  /*8d20*/  FFMA.FTZ R159, R159, UR5, -R12.reuse ;  /* 0x000000059f9f7c23 */ /* 0x100fe2000801080c */
[--C-:B------:R-:W-:Y:S01]  /*8d30*/  FFMA.FTZ R162, R162, UR5, -R12.reuse ;  /* 0x00000005a2a27c23 */ /* 0x100fe2000801080c */
[----:B------:R0:W-:Y:S01]  /*8d40*/  SYNCS.ARRIVE.TRANS64.RED.A1T0 RZ, [R7+URZ], RZ ;  /* 0x000000ff07ff79a7 */ /* 0x0001e2000810043f */
[--C-:B------:R-:W-:Y:S01]  /*8d50*/  FFMA.FTZ R163, R163, UR5, -R12.reuse ;  /* 0x00000005a3a37c23 */ /* 0x100fe2000801080c */
[--C-:B------:R-:W-:Y:S01]  /*8d60*/  FFMA.FTZ R166, R166, UR5, -R12.reuse ;  /* 0x00000005a6a67c23 */ /* 0x100fe2000801080c */
[--C-:B------:R-:W-:Y:S01]  /*8d70*/  FFMA.FTZ R167, R167, UR5, -R12.reuse ;  /* 0x00000005a7a77c23 */ /* 0x100fe2000801080c */
[--C-:B------:R-:W-:Y:S01]  /*8d80*/  FFMA.FTZ R170, R170, UR5, -R12.reuse ;  /* 0x00000005aaaa7c23 */ /* 0x100fe2000801080c */
[--C-:B------:R-:W-:Y:S01]  /*8d90*/  FFMA.FTZ R171, R171, UR5, -R12.reuse ;  /* 0x00000005abab7c23 */ /* 0x100fe2000801080c */
[--C-:B------:R-:W-:Y:S01]  /*8da0*/  FFMA.FTZ R174, R174, UR5, -R12.reuse ;  /* 0x00000005aeae7c23 */ /* 0x100fe2000801080c */
[--C-:B------:R-:W-:Y:S01]  /*8db0*/  FFMA.FTZ R175, R175, UR5, -R12.reuse ;  /* 0x00000005afaf7c23 */ /* 0x100fe2000801080c */
[----:B0-----:R-:W-:Y:S01]  /*8dc0*/  FMNMX.FTZ R7, R152, R11, !PT ;  /* 0x0000000b98077209 */ /* 0x001fe20007810000 */
[--C-:B------:R-:W-:Y:S01]  /*8dd0*/  FFMA.FTZ R178, R178, UR5, -R12.reuse ;  /* 0x00000005b2b27c23 */ /* 0x100fe2000801080c */
[--C-:B------:R-:W-:Y:S01]  /*8de0*/  FFMA.FTZ R179, R179, UR5, -R12.reuse ;  /* 0x00000005b3b37c23 */ /* 0x100fe2000801080c */
[--C-:B------:R-:W-:Y:S01]  /*8df0*/  FFMA.FTZ R182, R182, UR5, -R12.reuse ;  /* 0x00000005b6b67c23 */ /* 0x100fe2000801080c */
[----:B------:R-:W-:Y:S01]  /*8e00*/  FMNMX.FTZ R7, R13, R7, !PT ;  /* 0x000000070d077209 */ /* 0x000fe20007810000 */
[----:B------:R-:W-:Y:S01]  /*8e10*/  FFMA.FTZ R183, R183, UR5, -R12 ;  /* 0x00000005b7b77c23 */ /* 0x000fe2000801080c */
[----:B------:R-:W-:Y:S01]  /*8e20*/  FMUL.FTZ R12, R14, UR5 ;  /* 0x000000050e0c7c20 */ /* 0x000fe20008410000 */
[----:B------:R-:W-:Y:S01]  /*8e30*/  MUFU.EX2 R153, R154 ;  /* 0x0000009a00997308 */ /* 0x000fe20000000800 */
[----:B------:R-:W-:-:S04]  /*8e40*/  FMNMX.FTZ R7, R156, R7, !PT ;  /* 0x000000079c077209 */ /* 0x000fc80007810000 */
[----:B------:R-:W-:-:S03]  /*8e50*/  FMNMX.FTZ R7, R157, R7, !PT ;  /* 0x000000079d077209 */ /* 0x000fc60007810000 */
[----:B------:R-:W0:Y:S01]  /*8e60*/  MUFU.EX2 R12, R12 ;  /* 0x0000000c000c7308 */ /* 0x000e220000000800 */
[----:B------:R-:W-:-:S04]  /*8e70*/  FMNMX.FTZ R7, R160, R7, !PT ;  /* 0x00000007a0077209 */ /* 0x000fc80007810000 */
[----:B------:R-:W-:-:S03]  /*8e80*/  FMNMX.FTZ R7, R161, R7, !PT ;  /* 0x00000007a1077209 */ /* 0x000fc60007810000 */
[----:B------:R-:W1:Y:S01]  /*8e90*/  MUFU.EX2 R155, R155 ;  /* 0x0000009b009b7308 */ /* 0x000e620000000800 */
[----:B------:R-:W-:-:S04]  /*8ea0*/  FMNMX.FTZ R7, R164, R7, !PT ;  /* 0x00000007a4077209 */ /* 0x000fc80007810000 */
[----:B------:R-:W-:-:S03]  /*8eb0*/  FMNMX.FTZ R7, R165, R7, !PT ;  /* 0x00000007a5077209 */ /* 0x000fc60007810000 */
[----:B------:R-:W-:Y:S01]  /*8ec0*/  MUFU.EX2 R159, R159 ;  /* 0x0000009f009f7308 */ /* 0x000fe20000000800 */
[----:B------:R-:W-:Y:S01]  /*8ed0*/  FMNMX.FTZ R7, R168, R7, !PT ;  /* 0x00000007a8077209 */ /* 0x000fe20007810000 */
[----:B0-----:R-:W-:Y:S01]  /*8ee0*/  @!P1 STS [R10+0x38420], R12 ;  /* 0x0384200c0a009388 */ /* 0x001fe20000000800 */
[----:B------:R-:W-:Y:S01]  /*8ef0*/  FFMA.FTZ R5, R12, R5, R153 ;  /* 0x000000050c057223 */ /* 0x000fe20000010099 */
[-C--:B------:R-:W-:Y:S01]  /*8f00*/  FMUL.FTZ R26, R26, R12.reuse ;  /* 0x0000000c1a1a7220 */ /* 0x080fe20000410000 */
[----:B------:R-:W-:Y:S01]  /*8f10*/  FMNMX.FTZ R7, R169, R7, !PT ;  /* 0x00000007a9077209 */ /* 0x000fe20007810000 */
[-C--:B------:R-:W-:Y:S01]  /*8f20*/  FMUL.FTZ R27, R27, R12.reuse ;  /* 0x0000000c1b1b7220 */ /* 0x080fe20000410000 */
[-C--:B------:R-:W-:Y:S01]  /*8f30*/  FMUL.FTZ R30, R30, R12.reuse ;  /* 0x0000000c1e1e7220 */ /* 0x080fe20000410000 */
[----:B------:R-:W-:Y:S01]  /*8f40*/  MUFU.EX2 R162, R162 ;  /* 0x000000a200a27308 */ /* 0x000fe20000000800 */
[----:B------:R-:W-:Y:S01]  /*8f50*/  FMNMX.FTZ R7, R172, R7, !PT ;  /* 0x00000007ac077209 */ /* 0x000fe20007810000 */
[C---:B-1----:R-:W-:Y:S01]  /*8f60*/  FADD.FTZ R5, R155.reuse, R5 ;  /* 0x000000059b057221 */ /* 0x042fe20000010000 */
[----:B------:R-:W-:Y:S01]  /*8f70*/  F2FP.BF16.F32.PACK_AB R153, R155, R153 ;  /* 0x000000999b99723e */ /* 0x000fe200000010ff */
[-C--:B------:R-:W-:Y:S01]  /*8f80*/  FMUL.FTZ R31, R31, R12.reuse ;  /* 0x0000000c1f1f7220 */ /* 0x080fe20000410000 */
[----:B------:R-:W-:Y:S01]  /*8f90*/  FMNMX.FTZ R7, R173, R7, !PT ;  /* 0x00000007ad077209 */ /* 0x000fe20007810000 */
[-C--:B------:R-:W-:Y:S01]  /*8fa0*/  FMUL.FTZ R34, R34, R12.reuse ;  /* 0x0000000c22227220 */ /* 0x080fe20000410000 */
[-C--:B------:R-:W-:Y:S01]  /*8fb0*/  FMUL.FTZ R35, R35, R12.reuse ;  /* 0x0000000c23237220 */ /* 0x080fe20000410000 */
[----:B------:R-:W0:Y:S01]  /*8fc0*/  MUFU.EX2 R155, R158 ;  /* 0x0000009e009b7308 */ /* 0x000e220000000800 */
[----:B------:R-:W-:Y:S01]  /*8fd0*/  FMNMX.FTZ R7, R176, R7, !PT ;  /* 0x00000007b0077209 */ /* 0x000fe20007810000 */
[-C--:B------:R-:W-:Y:S01]  /*8fe0*/  FMUL.FTZ R38, R38, R12.reuse ;  /* 0x0000000c26267220 */ /* 0x080fe20000410000 */
[-C--:B------:R-:W-:Y:S01]  /*8ff0*/  FMUL.FTZ R39, R39, R12.reuse ;  /* 0x0000000c27277220 */ /* 0x080fe20000410000 */
[-C--:B------:R-:W-:Y:S01]  /*9000*/  FMUL.FTZ R42, R42, R12.reuse ;  /* 0x0000000c2a2a7220 */ /* 0x080fe20000410000 */
[----:B------:R-:W-:Y:S01]  /*9010*/  FMNMX.FTZ R7, R177, R7, !PT ;  /* 0x00000007b1077209 */ /* 0x000fe20007810000 */
[-C--:B------:R-:W-:Y:S01]  /*9020*/  FMUL.FTZ R43, R43, R12.reuse ;  /* 0x0000000c2b2b7220 */ /* 0x080fe20000410000 */
[-C--:B------:R-:W-:Y:S01]  /*9030*/  FMUL.FTZ R46, R46, R12.reuse ;  /* 0x0000000c2e2e7220 */ /* 0x080fe20000410000 */
[----:B------:R-:W1:Y:S01]  /*9040*/  MUFU.EX2 R163, R163 ;  /* 0x000000a300a37308 */ /* 0x000e620000000800 */
[----:B------:R-:W-:Y:S01]  /*9050*/  FMNMX.FTZ R7, R180, R7, !PT ;  /* 0x00000007b4077209 */ /* 0x000fe20007810000 */
[-C--:B------:R-:W-:Y:S01]  /*9060*/  FMUL.FTZ R47, R47, R12.reuse ;  /* 0x0000000c2f2f7220 */ /* 0x080fe20000410000 */
[-C--:B------:R-:W-:Y:S01]  /*9070*/  FMUL.FTZ R50, R50, R12.reuse ;  /* 0x0000000c32327220 */ /* 0x080fe20000410000 */
[-C--:B------:R-:W-:Y:S01]  /*9080*/  FMUL.FTZ R51, R51, R12.reuse ;  /* 0x0000000c33337220 */ /* 0x080fe20000410000 */
[----:B------:R-:W-:Y:S01]  /*9090*/  FMNMX.FTZ R7, R181, R7, !PT ;  /* 0x00000007b5077209 */ /* 0x000fe20007810000 */
[-C--:B------:R-:W-:Y:S01]  /*90a0*/  FMUL.FTZ R54, R54, R12.reuse ;  /* 0x0000000c36367220 */ /* 0x080fe20000410000 */
[-C--:B------:R-:W-:Y:S01]  /*90b0*/  FMUL.FTZ R55, R55, R12.reuse ;  /* 0x0000000c37377220 */ /* 0x080fe20000410000 */
[----:B------:R-:W2:Y:S01]  /*90c0*/  MUFU.EX2 R166, R166 ;  /* 0x000000a600a67308 */ /* 0x000ea20000000800 */
[----:B0-----:R-:W-:Y:S01]  /*90d0*/  FADD.FTZ R5, R155, R5 ;  /* 0x000000059b057221 */ /* 0x001fe20000010000 */
[----:B------:R-:W0:Y:S01]  /*90e0*/  SHFL.BFLY PT, R14, R7, 0x2, 0x1f ;  /* 0x0c401f00070e7f89 */ /* 0x000e2200000e0000 */
[C---:B------:R-:W-:Y:S01]  /*90f0*/  F2FP.BF16.F32.PACK_AB R155, R159.reuse, R155 ;  /* 0x0000009b9f9b723e */ /* 0x040fe200000010ff */
[-C--:B------:R-:W-:Y:S01]  /*9100*/  FMUL.FTZ R58, R58, R12.reuse ;  /* 0x0000000c3a3a7220 */ /* 0x080fe20000410000 */
[----:B------:R-:W-:Y:S01]  /*9110*/  FADD.FTZ R5, R159, R5 ;  /* 0x000000059f057221 */ /* 0x000fe20000010000 */
[-C--:B------:R-:W-:Y:S01]  /*9120*/  FMUL.FTZ R59, R59, R12.reuse ;  /* 0x0000000c3b3b7220 */ /* 0x080fe20000410000 */
[-C--:B------:R-:W-:Y:S01]  /*9130*/  FMUL.FTZ R62, R62, R12.reuse ;  /* 0x0000000c3e3e7220 */ /* 0x080fe20000410000 */
[----:B------:R-:W3:Y:S01]  /*9140*/  MUFU.EX2 R167, R167 ;  /* 0x000000a700a77308 */ /* 0x000ee20000000800 */
        /* <DEDUP_REMOVED lines=16> */
[----:B---3--:R-:W-:Y:S01]  /*9250*/  FADD.FTZ R5, R167, R5 ;  /* 0x00000005a7057221 */ /* 0x008fe20000010000 */
[----:B0-----:R-:W-:Y:S01]  /*9260*/  FMNMX.FTZ R7, R7, R14, !PT ;  /* 0x0000000e07077209 */ /* 0x001fe20007810000 */
[----:B------:R-:W-:Y:S01]  /*9270*/  FMUL.FTZ R86, R86, R12 ;  /* 0x0000000c56567220 */ /* 0x000fe20000410000 */
[----:B------:R-:W-:Y:S01]  /*9280*/  F2FP.BF16.F32.PACK_AB R159, R167, R166 ;  /* 0x000000a6a79f723e */ /* 0x000fe200000010ff */
[-C--:B------:R-:W-:Y:S01]  /*9290*/  FMUL.FTZ R87, R87, R12.reuse ;  /* 0x0000000c57577220 */ /* 0x080fe20000410000 */
[-C--:B------:R-:W-:Y:S01]  /*92a0*/  FMUL.FTZ R90, R90, R12.reuse ;  /* 0x0000000c5a5a7220 */ /* 0x080fe20000410000 */
[----:B------:R-:W0:Y:S01]  /*92b0*/  SHFL.BFLY PT, R14, R7, 0x1, 0x1f ;  /* 0x0c201f00070e7f89 */ /* 0x000e2200000e0000 */
        /* <DEDUP_REMOVED lines=22> */
[----:B------:R-:W-:Y:S01]  /*9420*/  FMUL.FTZ R127, R127, R12 ;  /* 0x0000000c7f7f7220 */ /* 0x000fe20000410000 */
[----:B0-----:R-:W-:Y:S01]  /*9430*/  FMNMX.FTZ R7, R7, R14, !PT ;  /* 0x0000000e07077209 */ /* 0x001fe20007810000 */
[----:B------:R-:W-:Y:S01]  /*9440*/  MUFU.EX2 R179, R179 ;  /* 0x000000b300b37308 */ /* 0x000fe20000000800 */
[-C--:B------:R-:W-:Y:S01]  /*9450*/  FMUL.FTZ R130, R130, R12.reuse ;  /* 0x0000000c82827220 */ /* 0x080fe20000410000 */
[-C--:B------:R-:W-:Y:S01]  /*9460*/  FMUL.FTZ R131, R131, R12.reuse ;  /* 0x0000000c83837220 */ /* 0x080fe20000410000 */
[----:B------:R-:W-:Y:S01]  /*9470*/  FSETP.NEU.FTZ.AND P2, PT, R7, -INF , PT ;  /* 0xff8000000700780b */ /* 0x000fe20003f5d000 */
[-C--:B------:R-:W-:Y:S01]  /*9480*/  FMUL.FTZ R134, R134, R12.reuse ;  /* 0x0000000c86867220 */ /* 0x080fe20000410000 */
[-C--:B------:R-:W-:Y:S01]  /*9490*/  FMUL.FTZ R135, R135, R12.reuse ;  /* 0x0000000c87877220 */ /* 0x080fe20000410000 */
[-C--:B------:R-:W-:Y:S01]  /*94a0*/  FMUL.FTZ R138, R138, R12.reuse ;  /* 0x0000000c8a8a7220 */ /* 0x080fe20000410000 */
[----:B------:R-:W-:Y:S01]  /*94b0*/  FSEL R14, R7, RZ, P2 ;  /* 0x000000ff070e7208 */ /* 0x000fe20001000000 */
[----:B------:R-:W-:Y:S01]  /*94c0*/  MUFU.EX2 R182, R182 ;  /* 0x000000b600b67308 */ /* 0x000fe20000000800 */
[-C--:B------:R-:W-:Y:S01]  /*94d0*/  FMUL.FTZ R139, R139, R12.reuse ;  /* 0x0000000c8b8b7220 */ /* 0x080fe20000410000 */
[-C--:B------:R-:W-:Y:S01]  /*94e0*/  FMUL.FTZ R142, R142, R12.reuse ;  /* 0x0000000c8e8e7220 */ /* 0x080fe20000410000 */
[-C--:B------:R-:W-:Y:S01]  /*94f0*/  FMUL.FTZ R143, R143, R12.reuse ;  /* 0x0000000c8f8f7220 */ /* 0x080fe20000410000 */
[----:B------:R-:W-:Y:S01]  /*9500*/  FADD.FTZ R14, -R14, R11 ;  /* 0x0000000b0e0e7221 */ /* 0x000fe20000010100 */
[-C--:B------:R-:W-:Y:S01]  /*9510*/  FMUL.FTZ R146, R146, R12.reuse ;  /* 0x0000000c92927220 */ /* 0x080fe20000410000 */
[-C--:B------:R-:W-:Y:S01]  /*9520*/  FMUL.FTZ R147, R147, R12.reuse ;  /* 0x0000000c93937220 */ /* 0x080fe20000410000 */
[-C--:B------:R-:W-:Y:S01]  /*9530*/  FMUL.FTZ R150, R150, R12.reuse ;  /* 0x0000000c96967220 */ /* 0x080fe20000410000 */
[----:B------:R-:W-:Y:S01]  /*9540*/  FMUL.FTZ R11, R14, UR5 ;  /* 0x000000050e0b7c20 */ /* 0x000fe20008410000 */
[----:B------:R-:W0:Y:S01]  /*9550*/  MUFU.EX2 R183, R183 ;  /* 0x000000b700b77308 */ /* 0x000e220000000800 */
[----:B------:R-:W-:Y:S01]  /*9560*/  FMUL.FTZ R151, R151, R12 ;  /* 0x0000000c97977220 */ /* 0x000fe20000410000 */
[----:B--2---:R-:W-:-:S04]  /*9570*/  FADD.FTZ R5, R171, R5 ;  /* 0x00000005ab057221 */ /* 0x004fc80000010000 */
[----:B---3--:R-:W-:Y:S02]  /*9580*/  FADD.FTZ R5, R174, R5 ;  /* 0x00000005ae057221 */ /* 0x008fe40000010000 */
[----:B------:R-:W2:Y:S02]  /*9590*/  MUFU.EX2 R11, R11 ;  /* 0x0000000b000b7308 */ /* 0x000ea40000000800 */
[----:B-1----:R-:W-:-:S04]  /*95a0*/  FADD.FTZ R5, R175, R5 ;  /* 0x00000005af057221 */ /* 0x002fc80000010000 */
[----:B----4-:R-:W-:Y:S01]  /*95b0*/  FADD.FTZ R5, R178, R5 ;  /* 0x00000005b2057221 */ /* 0x010fe20000010000 */
[----:B0-----:R-:W-:-:S03]  /*95c0*/  F2FP.BF16.F32.PACK_AB R167, R183, R182 ;  /* 0x000000b6b7a7723e */ /* 0x001fc600000010ff */
[----:B------:R-:W-:-:S04]  /*95d0*/  FADD.FTZ R5, R179, R5 ;  /* 0x00000005b3057221 */ /* 0x000fc80000010000 */
[----:B------:R-:W-:Y:S01]  /*95e0*/  FADD.FTZ R5, R182, R5 ;  /* 0x00000005b6057221 */ /* 0x000fe20000010000 */
        /* <DEDUP_REMOVED lines=10> */
[----:B0-----:R-:W-:Y:S01]  /*9690*/  FMUL.FTZ R10, R7, UR5 ;  /* 0x00000005070a7c20 */ /* 0x001fe20008410000 */
        /* <DEDUP_REMOVED lines=26> */
[----:B------:R-:W1:Y:S01]  /*9840*/  MUFU.EX2 R154, R13 ;  /* 0x0000000d009a7308 */ /* 0x000e620000000800 */
[-C--:B------:R-:W-:Y:S01]  /*9850*/  FMUL.FTZ R57, R57, R11.reuse ;  /* 0x0000000b39397220 */ /* 0x080fe20000410000 */
[-C--:B------:R-:W-:Y:S01]  /*9860*/  FMUL.FTZ R60, R60, R11.reuse ;  /* 0x0000000b3c3c7220 */ /* 0x080fe20000410000 */
[-C--:B------:R-:W-:Y:S01]  /*9870*/  FMUL.FTZ R61, R61, R11.reuse ;  /* 0x0000000b3d3d7220 */ /* 0x080fe20000410000 */
[-C--:B------:R-:W-:Y:S01]  /*9880*/  FMUL.FTZ R64, R64, R11.reuse ;  /* 0x0000000b40407220 */ /* 0x080fe20000410000 */
[-C--:B------:R-:W-:Y:S01]  /*9890*/  FMUL.FTZ R65, R65, R11.reuse ;  /* 0x0000000b41417220 */ /* 0x080fe20000410000 */
[----:B0-----:R-:W-:Y:S01]  /*98a0*/  FFMA.FTZ R21, R11, R6, R152 ;  /* 0x000000060b157223 */ /* 0x001fe20000010098 */
        /* <DEDUP_REMOVED lines=20> */
[----:B------:R-:W-:Y:S01]  /*99f0*/  F2FP.BF16.F32.PACK_AB R163, R175, R174 ;  /* 0x000000aeafa3723e */ /* 0x000fe200000010ff */
[-C--:B------:R-:W-:Y:S01]  /*9a00*/  FMUL.FTZ R96, R96, R11.reuse ;  /* 0x0000000b60607220 */ /* 0x080fe20000410000 */
[-C--:B------:R-:W-:Y:S01]  /*9a10*/  FMUL.FTZ R97, R97, R11.reuse ;  /* 0x0000000b61617220 */ /* 0x080fe20000410000 */
[-C--:B------:R-:W-:Y:S01]  /*9a20*/  FMUL.FTZ R100, R100, R11.reuse ;  /* 0x0000000b64647220 */ /* 0x080fe20000410000 */
[-C--:B------:R-:W-:Y:S01]  /*9a30*/  FMUL.FTZ R101, R101, R11.reuse ;  /* 0x0000000b65657220 */ /* 0x080fe20000410000 */
[----:B------:R0:W1:Y:S01]  /*9a40*/  MUFU.EX2 R15, R161 ;  /* 0x000000a1000f7308 */ /* 0x0000620000000800 */
[----:B--2---:R-:W-:Y:S01]  /*9a50*/  F2FP.BF16.F32.PACK_AB R154, R13, R10 ;  /* 0x0000000a0d9a723e */ /* 0x004fe200000010ff */
[----:B------:R-:W-:Y:S01]  /*9a60*/  BAR.SYNC.DEFER_BLOCKING 0xf, 0x100 ;  /* 0x03c4000000007b1d */ /* 0x000fe20000010000 */
[-C--:B------:R-:W-:Y:S01]  /*9a70*/  FMUL.FTZ R104, R104, R11.reuse ;  /* 0x0000000b68687220 */ /* 0x080fe20000410000 */
[-C--:B------:R-:W-:Y:S01]  /*9a80*/  FMUL.FTZ R105, R105, R11.reuse ;  /* 0x0000000b69697220 */ /* 0x080fe20000410000 */
[-C--:B------:R-:W-:Y:S01]  /*9a90*/  FMUL.FTZ R108, R108, R11.reuse ;  /* 0x0000000b6c6c7220 */ /* 0x080fe20000410000 */
[-C--:B------:R-:W-:Y:S01]  /*9aa0*/  FMUL.FTZ R109, R109, R11.reuse ;  /* 0x0000000b6d6d7220 */ /* 0x080fe20000410000 */
[----:B------:R-:W-:Y:S01]  /*9ab0*/  FMUL.FTZ R112, R112, R11 ;  /* 0x0000000b70707220 */ /* 0x000fe20000410000 */
[----:B------:R-:W-:Y:S01]  /*9ac0*/  MUFU.EX2 R20, R164 ;  /* 0x000000a400147308 */ /* 0x000fe20000000800 */
[----:B0-----:R-:W-:Y:S01]  /*9ad0*/  F2FP.BF16.F32.PACK_AB R161, R171, R170 ;  /* 0x000000aaaba1723e */ /* 0x001fe200000010ff */
[----:B------:R-:W-:-:S02]  /*9ae0*/  IMAD R170, R2, 0x1000, R22 ;  /* 0x0000100002aa7824 */ /* 0x000fc400078e0216 */
[-C--:B------:R-:W-:Y:S01]  /*9af0*/  FMUL.FTZ R113, R113, R11.reuse ;  /* 0x0000000b71717220 */ /* 0x080fe20000410000 */
[-C--:B------:R-:W-:Y:S01]  /*9b00*/  FMUL.FTZ R116, R116, R11.reuse ;  /* 0x0000000b74747220 */ /* 0x080fe20000410000 */
[-C--:B------:R-:W-:Y:S01]  /*9b10*/  FMUL.FTZ R117, R117, R11.reuse ;  /* 0x0000000b75757220 */ /* 0x080fe20000410000 */
[-C--:B------:R-:W-:Y:S01]  /*9b20*/  FMUL.FTZ R120, R120, R11.reuse ;  /* 0x0000000b78787220 */ /* 0x080fe20000410000 */
[----:B------:R-:W-:Y:S01]  /*9b30*/  R2UR UR10, R170 ;  /* 0x00000000aa0a72ca */ /* 0x000fe200000e0000 */
[----:B------:R0:W2:Y:S01]  /*9b40*/  MUFU.EX2 R6, R165 ;  /* 0x000000a500067308 */ /* 0x0000a20000000800 */
        /* <DEDUP_REMOVED lines=19> */
[----:B------:R-:W-:Y:S01]  /*9c80*/  FMUL.FTZ R149, R149, R11 ;  /* 0x0000000b95957220 */ /* 0x000fe20000410000 */
[----:B------:R1:W-:Y:S01]  /*9c90*/  STSM.16.M88.4 [R188+0x36400], R152 ;  /* 0x03640098bc007844 */ /* 0x0003e20000000200 */
[----:B------:R-:W-:-:S02]  /*9ca0*/  VIADD R11, R170, 0x80 ;  /* 0x00000080aa0b7836 */ /* 0x000fc40000000000 */
[----:B------:R-:W-:Y:S01]  /*9cb0*/  FADD.FTZ R21, R10, R21 ;  /* 0x000000150a157221 */ /* 0x000fe20000010000 */
[----:B------:R-:W-:Y:S01]  /*9cc0*/  MUFU.EX2 R172, R172 ;  /* 0x000000ac00ac7308 */ /* 0x000fe20000000800 */
[----:B------:R1:W-:Y:S01]  /*9cd0*/  STSM.16.M88.4 [R189], R156 ;  /* 0x0000009cbd007844 */ /* 0x0003e20000000200 */
[----:B------:R-:W-:Y:S01]  /*9ce0*/  FADD.FTZ R5, R183, R5 ;  /* 0x00000005b7057221 */ /* 0x000fe20000010000 */
[----:B------:R-:W-:-:S04]  /*9cf0*/  FADD.FTZ R21, R13, R21 ;  /* 0x000000150d157221 */ /* 0x000fc80000010000 */
[----:B------:R-:W-:Y:S01]  /*9d00*/  FADD.FTZ R21, R14, R21 ;  /* 0x000000150e157221 */ /* 0x000fe20000010000 */
[----:B------:R-:W2:Y:S01]  /*9d10*/  MUFU.EX2 R173, R173 ;  /* 0x000000ad00ad7308 */ /* 0x000ea20000000800 */
[----:B0-----:R-:W-:Y:S02]  /*9d20*/  F2FP.BF16.F32.PACK_AB R160, R169, R168 ;  /* 0x000000a8a9a0723e */ /* 0x001fe400000010ff */
[----:B------:R-:W-:-:S04]  /*9d30*/  FADD.FTZ R21, R15, R21 ;  /* 0x000000150f157221 */ /* 0x000fc80000010000 */
[----:B------:R-:W-:Y:S01]  /*9d40*/  FADD.FTZ R21, R20, R21 ;  /* 0x0000001514157221 */ /* 0x000fe20000010000 */
[----:B------:R-:W0:Y:S03]  /*9d50*/  MUFU.EX2 R176, R176 ;  /* 0x000000b000b07308 */ /* 0x000e260000000800 */
[----:B------:R-:W-:-:S04]  /*9d60*/  FADD.FTZ R21, R6, R21 ;  /* 0x0000001506157221 */ /* 0x000fc80000010000 */
[----:B------:R-:W-:Y:S01]  /*9d70*/  FADD.FTZ R21, R168, R21 ;  /* 0x00000015a8157221 */ /* 0x000fe20000010000 */
[----:B------:R-:W3:Y:S01]  /*9d80*/  MUFU.EX2 R177, R177 ;  /* 0x000000b100b17308 */ /* 0x000ee20000000800 */
[----:B--2---:R-:W-:Y:S02]  /*9d90*/  F2FP.BF16.F32.PACK_AB R162, R173, R172 ;  /* 0x000000acada2723e */ /* 0x004fe400000010ff */
[----:B------:R-:W-:-:S03]  /*9da0*/  FADD.FTZ R21, R169, R21 ;  /* 0x00000015a9157221 */ /* 0x000fc60000010000 */
[----:B------:R1:W-:Y:S01]  /*9db0*/  STSM.16.M88.4 [R191], R160 ;  /* 0x000000a0bf007844 */ /* 0x0003e20000000200 */
[----:B------:R-:W-:Y:S01]  /*9dc0*/  FADD.FTZ R21, R172, R21 ;  /* 0x00000015ac157221 */ /* 0x000fe20000010000 */
[----:B------:R-:W2:Y:S03]  /*9dd0*/  MUFU.EX2 R180, R180 ;  /* 0x000000b400b47308 */ /* 0x000ea60000000800 */
[----:B------:R-:W-:-:S04]  /*9de0*/  FADD.FTZ R21, R173, R21 ;  /* 0x00000015ad157221 */ /* 0x000fc80000010000 */
[----:B0-----:R-:W-:Y:S01]  /*9df0*/  FADD.FTZ R21, R176, R21 ;  /* 0x00000015b0157221 */ /* 0x001fe20000010000 */
[----:B------:R-:W0:Y:S01]  /*9e00*/  MUFU.EX2 R181, R181 ;  /* 0x000000b500b57308 */ /* 0x000e220000000800 */
[C---:B---3--:R-:W-:Y:S02]  /*9e10*/  F2FP.BF16.F32.PACK_AB R164, R177.reuse, R176 ;  /* 0x000000b0b1a4723e */ /* 0x048fe400000010ff */
[----:B------:R-:W-:-:S04]  /*9e20*/  FADD.FTZ R21, R177, R21 ;  /* 0x00000015b1157221 */ /* 0x000fc80000010000 */
[----:B--2---:R-:W-:Y:S01]  /*9e30*/  FADD.FTZ R21, R180, R21 ;  /* 0x00000015b4157221 */ /* 0x004fe20000010000 */
[----:B0-----:R-:W-:-:S03]  /*9e40*/  F2FP.BF16.F32.PACK_AB R166, R181, R180 ;  /* 0x000000b4b5a6723e */ /* 0x001fc600000010ff */
        /* <DEDUP_REMOVED lines=35> */
.L_x_4969:
[----:B------:R-:W-:Y:S01]  /*a080*/  UISETP.GT.AND UP0, UPT, UR6, UR4, UPT ;  /* 0x000000040600728c */ /* 0x000fe2000bf04270 */
[----:B------:R-:W-:Y:S01]  /*a090*/  VIADD R9, R9, 0x38860 ;  /* 0x0003886009097836 */ /* 0x000fe20000000000 */
[----:B------:R-:W-:Y:S01]  /*a0a0*/  UIADD3 UR6, UR6, -0x1, URZ ;  /* 0xffffffff06067890 */ /* 0x000fe2000fffe03f */
[----:B------:R-:W-:Y:S02]  /*a0b0*/  IMAD.MOV.U32 R12, RZ, RZ, R8 ;  /* 0x000000ffff0c7224 */ /* 0x000fe400078e0008 */
[----:B------:R-:W-:Y:S01]  /*a0c0*/  IMAD.MOV.U32 R11, RZ, RZ, R7 ;  /* 0x000000ffff0b7224 */ /* 0x000fe200078e0007 */
[----:B------:R-:W-:Y:S01]  /*a0d0*/  PLOP3.LUT P1, PT, PT, PT, UP0, 0x80, 0x0 ;  /* 0x000000000000781c */ /* 0x000fe20003f2f008 */
[----:B------:R-:W-:Y:S01]  /*a0e0*/  IMAD.MOV.U32 R10, RZ, RZ, R2 ;  /* 0x000000ffff0a7224 */ /* 0x000fe200078e0002 */
[----:B------:R-:W-:-:S04]  /*a0f0*/  PRMT R9, R187, 0x654, R9 ;  /* 0x00000654bb097816 */ /* 0x000fc80000000009 */
[----:B------:R0:W-:Y:S07]  /*a100*/  SYNCS.ARRIVE.TRANS64.RED.A1T0 RZ, [R9+URZ], RZ ;  /* 0x000000ff09ff79a7 */ /* 0x0001ee000810043f */
[----:B------:R-:W-:Y:S05]  /*a110*/  @P1 BRA `(.L_x_4970) ;  /* 0xffffffcc00441947 */ /* 0x000fea000383ffff */
[----:B------:R-:W-:-:S05]  /*a120*/  UMOV UR10, UR6 ;  /* 0x00000006000a7c82 */ /* 0x000fca0008000000 */
.L_x_4959:
[----:B------:R-:W-:-:S06]  /*a130*/  UISETP.GE.AND UP0, UPT, UR10, UR38, UPT ;  /* 0x000000260a00728c */ /* 0x000fcc000bf06270 */
[----:B------:R-:W-:-:S13]  /*a140*/  PLOP3.LUT P1, PT, PT, PT, UP0, 0x80, 0x0 ;  /* 0x000000000000781c */ /* 0x000fda0003f2f008 */
[----:B------:R-:W-:Y:S05]  /*a150*/  @!P1 BRA `(.L_x_4971) ;  /* 0x0000002c00749947 */ /* 0x000fea0003800000 */
[----:B------:R-:W-:Y:S01]  /*a160*/  IMAD.MOV.U32 R10, RZ, RZ, R8 ;  /* 0x000000ffff0a7224 */ /* 0x000fe200078e0008 */
[----:B------:R-:W-:Y:S01]  /*a170*/  ULDC UR11, c[0x0][0xa80] ;  /* 0x0002a000000b7ab9 */ /* 0x000fe20000000800 */
[----:B------:R-:W-:Y:S02]  /*a180*/  IMAD.MOV.U32 R12, RZ, RZ, R7 ;  /* 0x000000ffff0c7224 */ /* 0x000fe400078e0007 */
[----:B------:R-:W-:-:S07]  /*a190*/  IMAD.MOV.U32 R11, RZ, RZ, R2 ;  /* 0x000000ffff0b7224 */ /* 0x000fce00078e0002 */
.L_x_4982:
[----:B------:R-:W-:-:S05]  /*a1a0*/  VIADD R2, R11, 0x1 ;  /* 0x000000010b027836 */ /* 0x000fca0000000000 */
[----:B------:R-:W-:-:S04]  /*a1b0*/  ISETP.NE.AND P1, PT, R2, 0x2, PT ;  /* 0x000000020200780c */ /* 0x000fc80003f25270 */
[----:B------:R-:W-:Y:S02]  /*a1c0*/  SEL R7, RZ, 0x1, P1 ;  /* 0x00000001ff077807 */ /* 0x000fe40000800000 */
[----:B------:R-:W-:Y:S02]  /*a1d0*/  SEL R2, R2, RZ, P1 ;  /* 0x000000ff02027207 */ /* 0x000fe40000800000 */
[----:B------:R-:W-:-:S13]  /*a1e0*/  R2UR UR4, R7 ;  /* 0x00000000070472ca */ /* 0x000fda00000e0000 */
[----:B------:R-:W-:Y:S01]  /*a1f0*/  ULOP3.LUT UR37, UR37, UR4, URZ, 0x3c, !UPT ;  /* 0x0000000425257292 */ /* 0x000fe2000f8e3c3f */
[----:B-1----:R-:W-:Y:S11]  /*a200*/  @!P0 BRA `(.L_x_4972) ;  /* 0x0000000000048947 */ /* 0x002ff60003800000 */
[----:B------:R-:W-:Y:S01]  /*a210*/  BPT.TRAP 0x1 ;  /* 0x000000040000795c */ /* 0x000fe20000300000 */
.L_x_4972:
[----:B------:R-:W-:Y:S02]  /*a220*/  IMAD.U32 R7, RZ, RZ, UR37 ;  /* 0x00000025ff077e24 */ /* 0x000fe4000f8e00ff */
[----:B0-----:R-:W-:-:S03]  /*a230*/  IMAD R9, R2, 0x8, R17 ;  /* 0x0000000802097824 */ /* 0x001fc600078e0211 */
[----:B------:R-:W-:-:S04]  /*a240*/  SHF.L.U32 R7, R7, 0x1f, RZ ;  /* 0x0000001f07077819 */ /* 0x000fc800000006ff */
[----:B------:R0:W1:Y:S01]  /*a250*/  SYNCS.PHASECHK.TRANS64.TRYWAIT P1, [R9+URZ+0x38830], R7 ;  /* 0x03883007090075a7 */ /* 0x000062000802017f */
[----:B------:R-:W-:Y:S05]  /*a260*/  @!P0 BRA `(.L_x_4973) ;  /* 0x0000000000048947 */ /* 0x000fea0003800000 */
[----:B------:R-:W-:Y:S01]  /*a270*/  BPT.TRAP 0x1 ;  /* 0x000000040000795c */ /* 0x000fe20000300000 */
.L_x_4973:
[----:B------:R-:W-:Y:S01]  /*a280*/  IMAD R8, R2, 0x200, R4 ;  /* 0x0000020002087824 */ /* 0x000fe200078e0204 */
[----:B-1----:R-:W-:Y:S06]  /*a290*/  @P1 BRA `(.L_x_4974) ;  /* 0x0000000000081947 */ /* 0x002fec0003800000 */
[----:B------:R-:W1:Y:S02]  /*a2a0*/  SYNCS.PHASECHK.TRANS64.TRYWAIT P1, [R9+URZ+0x38830], R7 ;  /* 0x03883007090075a7 */ /* 0x000e64000802017f */
[----:B-1----:R-:W-:Y:S05]  /*a2b0*/  @!P1 BRA `(.L_x_4975) ;  /* 0x000000f000fc9947 */ /* 0x002fea0003800000 */
.L_x_4974:
[----:B------:R-:W-:Y:S01]  /*a2c0*/  R2UR UR6, R8 ;  /* 0x00000000080672ca */ /* 0x000fe200000e0000 */
[----:B------:R-:W-:Y:S01]  /*a2d0*/  WARPGROUP.ARRIVE ;  /* 0x00000000000079c5 */ /* 0x000fe20000000000 */
[----:B------:R-:W-:Y:S01]  /*a2e0*/  UMOV UR4, UR8 ;  /* 0x0000000800047c82 */ /* 0x000fe20008000000 */
[----:B------:R-:W-:Y:S01]  /*a2f0*/  UMOV UR5, UR9 ;  /* 0x0000000900057c82 */ /* 0x000fe20008000000 */
[----:B------:R-:W-:Y:S01]  /*a300*/  UMOV UR7, 0x40000040 ;  /* 0x4000004000077882 */ /* 0x000fe20000000000 */
[----:B------:R-:W-:Y:S01]  /*a310*/  UMOV UR15, 0x40000040 ;  /* 0x40000040000f7882 */ /* 0x000fe20000000000 */
[----:B------:R-:W-:Y:S01]  /*a320*/  UMOV UR19, 0x40000040 ;  /* 0x4000004000137882 */ /* 0x000fe20000000000 */
[----:B------:R-:W-:-:S06]  /*a330*/  UMOV UR23, 0x40000040 ;  /* 0x4000004000177882 */ /* 0x000fcc0000000000 */
        /* <DEDUP_REMOVED lines=16> */
.L_x_4976:
[----:B------:R2:W3:Y:S01]  /*a440*/  SYNCS.PHASECHK.TRANS64.TRYWAIT P1, [R9+URZ+0x38850], R7 ;  /* 0x03885007090075a7 */ /* 0x0004e2000802017f */
[----:B------:R-:W-:Y:S05]  /*a450*/  @!P0 BRA `(.L_x_4977) ;  /* 0x0000000000048947 */ /* 0x000fea0003800000 */
[----:B------:R-:W-:Y:S01]  /*a460*/  BPT.TRAP 0x1 ;  /* 0x000000040000795c */ /* 0x000fe20000300000 */
.L_x_4977:
[----:B---3--:R-:W-:Y:S05]  /*a470*/  @P1 BRA `(.L_x_4978) ;  /* 0x0000000000081947 */ /* 0x008fea0003800000 */
[----:B------:R-:W3:Y:S02]  /*a480*/  SYNCS.PHASECHK.TRANS64.TRYWAIT P1, [R9+URZ+0x38850], R7 ;  /* 0x03885007090075a7 */ /* 0x000ee4000802017f */
[----:B---3--:R-:W-:Y:S05]  /*a490*/  @!P1 BRA `(.L_x_4979) ;  /* 0x000000f000989947 */ /* 0x008fea0003800000 */
.L_x_4978:
        /* <DEDUP_REMOVED lines=327> */
.L_x_4980:
[----:B------:R-:W-:Y:S01]  /*b910*/  FMNMX.FTZ R7, R152, R12, !PT ;  /* 0x0000000c98077209 */ /* 0x000fe20007810000 */
[----:B------:R-:W0:Y:S01]  /*b920*/  S2R R21, SR_CgaCtaId ;  /* 0x0000000000157919 */ /* 0x000e220000008800 */
[----:B------:R-:W-:Y:S01]  /*b930*/  UMOV UR5, UR11 ;  /* 0x0000000b00057c82 */ /* 0x000fe20008000000 */
[----:B------:R-:W-:Y:S01]  /*b940*/  ISETP.NE.AND P1, PT, R23, RZ, PT ;  /* 0x000000ff1700720c */ /* 0x000fe20003f25270 */
[----:B------:R-:W-:Y:S01]  /*b950*/  IMAD R20, R2, 0x1000, R22 ;  /* 0x0000100002147824 */ /* 0x000fe200078e0216 */
[----:B------:R-:W-:Y:S01]  /*b960*/  FMNMX.FTZ R7, R153, R7, !PT ;  /* 0x0000000799077209 */ /* 0x000fe20007810000 */
[----:B------:R-:W-:-:S03]  /*b970*/  UMOV UR7, 0x40000040 ;  /* 0x4000004000077882 */ /* 0x000fc60000000000 */
[----:B------:R-:W-:Y:S02]  /*b980*/  FMNMX.FTZ R7, R156, R7, !PT ;  /* 0x000000079c077209 */ /* 0x000fe40007810000 */
[----:B------:R-:W-:Y:S02]  /*b990*/  R2UR UR4, R20 ;  /* 0x00000000140472ca */ /* 0x000fe400000e0000 */
[----:B------:R-:W-:-:S03]  /*b9a0*/  FMNMX.FTZ R7, R157, R7, !PT ;  /* 0x000000079d077209 */ /* 0x000fc60007810000 */
[----:B------:R-:W-:Y:S01]  /*b9b0*/  @!P1 IMAD R11, R11, 0x40, R19 ;  /* 0x000000400b0b9824 */ /* 0x000fe200078e0213 */
[----:B------:R-:W-:-:S03]  /*b9c0*/  FMNMX.FTZ R7, R160, R7, !PT ;  /* 0x00000007a0077209 */ /* 0x000fc60007810000 */
[----:B------:R-:W-:Y:S01]  /*b9d0*/  @!P1 IMAD R11, R11, 0x4, R17 ;  /* 0x000000040b0b9824 */ /* 0x000fe200078e0211 */
[----:B------:R-:W-:-:S03]  /*b9e0*/  FMNMX.FTZ R7, R161, R7, !PT ;  /* 0x00000007a1077209 */ /* 0x000fc60007810000 */
[----:B------:R-:W-:Y:S01]  /*b9f0*/  UMOV UR6, UR4 ;  /* 0x0000000400067c82 */ /* 0x000fe20008000000 */
        /* <DEDUP_REMOVED lines=32> */
[----:B------:R-:W-:-:S02]  /*bc00*/  VIADD R8, R9, 0x38840 ;  /* 0x0003884009087836 */ /* 0x000fc40000000000 */
[----:B------:R-:W-:Y:S01]  /*bc10*/  FMUL.FTZ R12, R12, UR5 ;  /* 0x000000050c0c7c20 */ /* 0x000fe20008410000 */
[----:B------:R-:W-:Y:S02]  /*bc20*/  MUFU.EX2 R152, R152 ;  /* 0x0000009800987308 */ /* 0x000fe40000000800 */
[----:B0-----:R-:W-:-:S04]  /*bc30*/  PRMT R8, R21, 0x654, R8 ;  /* 0x0000065415087816 */ /* 0x001fc80000000008 */
[----:B------:R0:W-:Y:S02]  /*bc40*/  SYNCS.ARRIVE.TRANS64.RED.A1T0 RZ, [R8+URZ], RZ ;  /* 0x000000ff08ff79a7 */ /* 0x0001e4000810043f */
[----:B------:R-:W1:Y:S01]  /*bc50*/  MUFU.EX2 R12, R12 ;  /* 0x0000000c000c7308 */ /* 0x000e620000000800 */
[----:B0-----:R-:W-:-:S07]  /*bc60*/  FMNMX.FTZ R8, R154, R10, !PT ;  /* 0x0000000a9a087209 */ /* 0x001fce0007810000 */
[----:B------:R-:W0:Y:S01]  /*bc70*/  MUFU.EX2 R153, R153 ;  /* 0x0000009900997308 */ /* 0x000e220000000800 */
[----:B------:R-:W-:-:S04]  /*bc80*/  FMNMX.FTZ R8, R155, R8, !PT ;  /* 0x000000089b087209 */ /* 0x000fc80007810000 */
[----:B------:R-:W-:-:S03]  /*bc90*/  FMNMX.FTZ R8, R158, R8, !PT ;  /* 0x000000089e087209 */ /* 0x000fc60007810000 */
[----:B------:R-:W2:Y:S01]  /*bca0*/  MUFU.EX2 R156, R156 ;  /* 0x0000009c009c7308 */ /* 0x000ea20000000800 */
[----:B-1----:R-:W-:Y:S01]  /*bcb0*/  FFMA.FTZ R6, R12, R6, R152 ;  /* 0x000000060c067223 */ /* 0x002fe20000010098 */
[----:B------:R-:W-:Y:S01]  /*bcc0*/  @!P1 STS [R11+0x38400], R12 ;  /* 0x0384000c0b009388 */ /* 0x000fe20000000800 */
[----:B------:R-:W-:Y:S01]  /*bcd0*/  FMNMX.FTZ R8, R159, R8, !PT ;  /* 0x000000089f087209 */ /* 0x000fe20007810000 */
[-C--:B------:R-:W-:Y:S01]  /*bce0*/  FMUL.FTZ R24, R24, R12.reuse ;  /* 0x0000000c18187220 */ /* 0x080fe20000410000 */
[-C--:B------:R-:W-:Y:S01]  /*bcf0*/  FMUL.FTZ R25, R25, R12.reuse ;  /* 0x0000000c19197220 */ /* 0x080fe20000410000 */
[----:B------:R-:W-:Y:S01]  /*bd00*/  FMUL.FTZ R28, R28, R12 ;  /* 0x0000000c1c1c7220 */ /* 0x000fe20000410000 */
[----:B------:R-:W-:Y:S01]  /*bd10*/  FMNMX.FTZ R8, R162, R8, !PT ;  /* 0x00000008a2087209 */ /* 0x000fe20007810000 */
[----:B------:R-:W1:Y:S01]  /*bd20*/  MUFU.EX2 R157, R157 ;  /* 0x0000009d009d7308 */ /* 0x000e620000000800 */
[C---:B0-----:R-:W-:Y:S01]  /*bd30*/  F2FP.BF16.F32.PACK_AB R184, R153.reuse, R152 ;  /* 0x0000009899b8723e */ /* 0x041fe200000010ff */
[----:B------:R-:W-:Y:S01]  /*bd40*/  FADD.FTZ R6, R153, R6 ;  /* 0x0000000699067221 */ /* 0x000fe20000010000 */
[----:B------:R-:W-:Y:S01]  /*bd50*/  FMNMX.FTZ R8, R163, R8, !PT ;  /* 0x00000008a3087209 */ /* 0x000fe20007810000 */
[-C--:B------:R-:W-:Y:S01]  /*bd60*/  FMUL.FTZ R29, R29, R12.reuse ;  /* 0x0000000c1d1d7220 */ /* 0x080fe20000410000 */
[-C--:B------:R-:W-:Y:S01]  /*bd70*/  FMUL.FTZ R32, R32, R12.reuse ;  /* 0x0000000c20207220 */ /* 0x080fe20000410000 */
[----:B------:R-:W-:Y:S01]  /*bd80*/  FMUL.FTZ R33, R33, R12 ;  /* 0x0000000c21217220 */ /* 0x000fe20000410000 */
[----:B------:R-:W-:Y:S01]  /*bd90*/  FMNMX.FTZ R8, R166, R8, !PT ;  /* 0x00000008a6087209 */ /* 0x000fe20007810000 */
[----:B------:R-:W0:Y:S01]  /*bda0*/  MUFU.EX2 R152, R160 ;  /* 0x000000a000987308 */ /* 0x000e220000000800 */
        /* <DEDUP_REMOVED lines=25> */
[C---:B--2---:R-:W-:Y:S01]  /*bf40*/  FADD.FTZ R6, R161.reuse, R6 ;  /* 0x00000006a1067221 */ /* 0x044fe20000010000 */
        /* <DEDUP_REMOVED lines=39> */
[----:B-1----:R-:W-:Y:S01]  /*c1c0*/  FMNMX.FTZ R8, R8, R13, !PT ;  /* 0x0000000d08087209 */ /* 0x002fe20007810000 */
[----:B------:R-:W1:Y:S01]  /*c1d0*/  MUFU.EX2 R160, R176 ;  /* 0x000000b000a07308 */ /* 0x000e620000000800 */
        /* <DEDUP_REMOVED lines=22> */
[-C--:B------:R-:W-:Y:S01]  /*c340*/  FMUL.FTZ R141, R141, R12.reuse ;  /* 0x0000000c8d8d7220 */ /* 0x080fe20000410000 */
[----:B------:R-:W-:Y:S01]  /*c350*/  FMUL.FTZ R144, R144, R12 ;  /* 0x0000000c90907220 */ /* 0x000fe20000410000 */
[C---:B---3--:R-:W-:Y:S01]  /*c360*/  FADD.FTZ R6, R177.reuse, R6 ;  /* 0x00000006b1067221 */ /* 0x048fe20000010000 */
[----:B------:R-:W-:Y:S01]  /*c370*/  F2FP.BF16.F32.PACK_AB R160, R177, R160 ;  /* 0x000000a0b1a0723e */ /* 0x000fe200000010ff */
[-C--:B------:R-:W-:Y:S01]  /*c380*/  FMUL.FTZ R145, R145, R12.reuse ;  /* 0x0000000c91917220 */ /* 0x080fe20000410000 */
[----:B0-----:R-:W-:Y:S01]  /*c390*/  FMNMX.FTZ R8, R8, R13, !PT ;  /* 0x0000000d08087209 */ /* 0x001fe20007810000 */
[-C--:B------:R-:W-:Y:S01]  /*c3a0*/  FMUL.FTZ R148, R148, R12.reuse ;  /* 0x0000000c94947220 */ /* 0x080fe20000410000 */
[----:B------:R-:W-:-:S03]  /*c3b0*/  FMUL.FTZ R149, R149, R12 ;  /* 0x0000000c95957220 */ /* 0x000fc60000410000 */
[----:B------:R-:W-:Y:S01]  /*c3c0*/  FADD.FTZ R10, -R8, R10 ;  /* 0x0000000a080a7221 */ /* 0x000fe20000010100 */
[----:B--2---:R-:W-:-:S03]  /*c3d0*/  FADD.FTZ R6, R180, R6 ;  /* 0x00000006b4067221 */ /* 0x004fc60000010000 */
[----:B------:R-:W-:-:S06]  /*c3e0*/  FMUL.FTZ R10, R10, UR5 ;  /* 0x000000050a0a7c20 */ /* 0x000fcc0008410000 */
[----:B------:R-:W0:Y:S02]  /*c3f0*/  MUFU.EX2 R10, R10 ;  /* 0x0000000a000a7308 */ /* 0x000e240000000800 */
        /* <DEDUP_REMOVED lines=30> */
[----:B------:R-:W-:Y:S01]  /*c5e0*/  FFMA.FTZ R183, R183, UR5, -R11 ;  /* 0x00000005b7b77c23 */ /* 0x000fe2000801080b */
        /* <DEDUP_REMOVED lines=11> */
[----:B0-----:R-:W-:Y:S01]  /*c6a0*/  FFMA.FTZ R5, R10, R5, R154 ;  /* 0x000000050a057223 */ /* 0x001fe2000001009a */
[-C--:B------:R-:W-:Y:S01]  /*c6b0*/  FMUL.FTZ R67, R67, R10.reuse ;  /* 0x0000000a43437220 */ /* 0x080fe20000410000 */
        /* <DEDUP_REMOVED lines=8> */
[----:B------:R-:W-:Y:S01]  /*c740*/  FMUL.FTZ R79, R79, R10 ;  /* 0x0000000a4f4f7220 */ /* 0x000fe20000410000 */
[----:B------:R-:W-:Y:S01]  /*c750*/  F2FP.BF16.F32.PACK_AB R154, R165, R164 ;  /* 0x000000a4a59a723e */ /* 0x000fe200000010ff */
[----:B------:R-:W-:Y:S01]  /*c760*/  FMUL.FTZ R82, R82, R10 ;  /* 0x0000000a52527220 */ /* 0x000fe20000410000 */
[----:B--2---:R-:W-:Y:S01]  /*c770*/  F2FP.BF16.F32.PACK_AB R158, R173, R172 ;  /* 0x000000acad9e723e */ /* 0x004fe200000010ff */
        /* <DEDUP_REMOVED lines=44> */
[----:B------:R-:W-:Y:S01]  /*ca40*/  FMUL.FTZ R151, R151, R10 ;  /* 0x0000000a97977220 */ /* 0x000fe20000410000 */
[----:B------:R0:W-:Y:S01]  /*ca50*/  STSM.16.M88.4 [R188+0x36400], R184 ;  /* 0x036400b8bc007844 */ /* 0x0001e20000000200 */
[----:B------:R-:W-:-:S02]  /*ca60*/  VIADD R10, R20, 0x80 ;  /* 0x00000080140a7836 */ /* 0x000fc40000000000 */
[----:B------:R-:W-:Y:S01]  /*ca70*/  FADD.FTZ R5, R11, R5 ;  /* 0x000000050b057221 */ /* 0x000fe20000010000 */
[----:B------:R-:W2:Y:S01]  /*ca80*/  MUFU.EX2 R171, R171 ;  /* 0x000000ab00ab7308 */ /* 0x000ea20000000800 */
[C---:B-1----:R-:W-:Y:S01]  /*ca90*/  FADD.FTZ R6, R162.reuse, R6 ;  /* 0x00000006a2067221 */ /* 0x042fe20000010000 */
[----:B------:R-:W-:Y:S01]  /*caa0*/  F2FP.BF16.F32.PACK_AB R162, R162, R180 ;  /* 0x000000b4a2a2723e */ /* 0x000fe200000010ff */
[----:B------:R0:W-:Y:S01]  /*cab0*/  STSM.16.M88.4 [R189], R152 ;  /* 0x00000098bd007844 */ /* 0x0001e20000000200 */
[----:B------:R-:W-:Y:S01]  /*cac0*/  R2UR UR4, R10 ;  /* 0x000000000a0472ca */ /* 0x000fe200000e0000 */
[----:B------:R-:W-:Y:S02]  /*cad0*/  VIADD R10, R20, 0x100 ;  /* 0x00000100140a7836 */ /* 0x000fe40000000000 */
[----:B------:R-:W-:Y:S01]  /*cae0*/  FADD.FTZ R5, R14, R5 ;  /* 0x000000050e057221 */ /* 0x000fe20000010000 */
[----:B------:R-:W-:Y:S01]  /*caf0*/  VIADD R20, R20, 0x180 ;  /* 0x0000018014147836 */ /* 0x000fe20000000000 */
[----:B------:R-:W-:Y:S02]  /*cb00*/  MUFU.EX2 R174, R174 ;  /* 0x000000ae00ae7308 */ /* 0x000fe40000000800 */
[----:B------:R-:W-:-:S04]  /*cb10*/  FADD.FTZ R5, R13, R5 ;  /* 0x000000050d057221 */ /* 0x000fc80000010000 */
[----:B------:R-:W-:Y:S02]  /*cb20*/  FADD.FTZ R5, R15, R5 ;  /* 0x000000050f057221 */ /* 0x000fe40000010000 */
[----:B------:R-:W1:Y:S01]  /*cb30*/  MUFU.EX2 R175, R175 ;  /* 0x000000af00af7308 */ /* 0x000e620000000800 */
[----:B--2---:R-:W-:Y:S01]  /*cb40*/  F2FP.BF16.F32.PACK_AB R157, R171, R170 ;  /* 0x000000aaab9d723e */ /* 0x004fe200000010ff */
[----:B------:R-:W-:-:S04]  /*cb50*/  FADD.FTZ R5, R166, R5 ;  /* 0x00000005a6057221 */ /* 0x000fc80000010000 */
[----:B------:R-:W-:Y:S02]  /*cb60*/  FADD.FTZ R5, R167, R5 ;  /* 0x00000005a7057221 */ /* 0x000fe40000010000 */
[----:B------:R-:W2:Y:S02]  /*cb70*/  MUFU.EX2 R178, R178 ;  /* 0x000000b200b27308 */ /* 0x000ea40000000800 */
[----:B------:R-:W-:-:S04]  /*cb80*/  FADD.FTZ R5, R170, R5 ;  /* 0x00000005aa057221 */ /* 0x000fc80000010000 */
[----:B------:R-:W-:Y:S02]  /*cb90*/  FADD.FTZ R5, R171, R5 ;  /* 0x00000005ab057221 */ /* 0x000fe40000010000 */
[----:B------:R-:W3:Y:S01]  /*cba0*/  MUFU.EX2 R179, R179 ;  /* 0x000000b300b37308 */ /* 0x000ee20000000800 */
[----:B-1----:R-:W-:Y:S01]  /*cbb0*/  F2FP.BF16.F32.PACK_AB R159, R175, R174 ;  /* 0x000000aeaf9f723e */ /* 0x002fe200000010ff */
[----:B------:R-:W-:-:S04]  /*cbc0*/  FADD.FTZ R5, R174, R5 ;  /* 0x00000005ae057221 */ /* 0x000fc80000010000 */
[----:B------:R0:W-:Y:S01]  /*cbd0*/  STSM.16.M88.4 [R191], R156 ;  /* 0x0000009cbf007844 */ /* 0x0001e20000000200 */
[----:B------:R-:W-:Y:S01]  /*cbe0*/  FADD.FTZ R5, R175, R5 ;  /* 0x00000005af057221 */ /* 0x000fe20000010000 */
[----:B------:R-:W1:Y:S03]  /*cbf0*/  MUFU.EX2 R182, R182 ;  /* 0x000000b600b67308 */ /* 0x000e660000000800 */
[----:B--2---:R-:W-:-:S05]  /*cc00*/  FADD.FTZ R5, R178, R5 ;  /* 0x00000005b2057221 */ /* 0x004fca0000010000 */
[----:B------:R-:W2:Y:S01]  /*cc10*/  MUFU.EX2 R183, R183 ;  /* 0x000000b700b77308 */ /* 0x000ea20000000800 */
[C---:B---3--:R-:W-:Y:S01]  /*cc20*/  F2FP.BF16.F32.PACK_AB R161, R179.reuse, R178 ;  /* 0x000000b2b3a1723e */ /* 0x048fe200000010ff */
[----:B------:R-:W-:-:S04]  /*cc30*/  FADD.FTZ R5, R179, R5 ;  /* 0x00000005b3057221 */ /* 0x000fc80000010000 */
[----:B-1----:R-:W-:Y:S01]  /*cc40*/  FADD.FTZ R5, R182, R5 ;  /* 0x00000005b6057221 */ /* 0x002fe20000010000 */
[----:B--2---:R-:W-:-:S03]  /*cc50*/  F2FP.BF16.F32.PACK_AB R163, R183, R182 ;  /* 0x000000b6b7a3723e */ /* 0x004fc600000010ff */
[----:B------:R-:W-:Y:S02]  /*cc60*/  FADD.FTZ R5, R183, R5 ;  /* 0x00000005b7057221 */ /* 0x000fe40000010000 */
[----:B------:R0:W-:Y:S01]  /*cc70*/  STSM.16.M88.4 [R190], R160 ;  /* 0x000000a0be007844 */ /* 0x0001e20000000200 */
[----:B------:R-:W-:-:S06]  /*cc80*/  WARPGROUP.ARRIVE ;  /* 0x00000000000079c5 */ /* 0x000fcc0000000000 */
[----:B------:R-:W-:Y:S01]  /*cc90*/  HGMMA.64x256x16.F32.BF16 R24, R184, gdesc[UR4].tnspB, R24, gsb0 ;  /* 0x43e00004b8187df0 */ /* 0x000fe20008001818 */
[----:B------:R-:W-:Y:S01]  /*cca0*/  UMOV UR6, UR4 ;  /* 0x0000000400067c82 */ /* 0x000fe20008000000 */
[----:B------:R-:W-:Y:S01]  /*ccb0*/  UMOV UR7, 0x40000040 ;  /* 0x4000004000077882 */ /* 0x000fe20000000000 */
[----:B------:R-:W-:Y:S01]  /*ccc0*/  R2UR UR4, R10 ;  /* 0x000000000a0472ca */ /* 0x000fe200000e0000 */
[----:B------:R-:W-:Y:S02]  /*ccd0*/  WARPGROUP.DEPBAR.LE gsb0, 0x0 ;  /* 0x00008000000079c5 */ /* 0x000fe40000010000 */
[----:B------:R-:W-:-:S15]  /*cce0*/  WARPGROUP.ARRIVE ;  /* 0x00000000000079c5 */ /* 0x000fde0000000000 */
[----:B------:R-:W-:-:S07]  /*ccf0*/  NOP ;  /* 0x0000000000007918 */ /* 0x000fce0000000000 */
        /* <DEDUP_REMOVED lines=25> */
.L_x_4981:
        /* <DEDUP_REMOVED lines=10> */
.L_x_4971:
[----:B------:R-:W2:Y:S01]  /*cf30*/  SHFL.BFLY PT, R4, R5, 0x2, 0x1f ;  /* 0x0c401f0005047f89 */ /* 0x000ea200000e0000 */
[----:B------:R-:W-:Y:S08]  /*cf40*/  BAR.ARV 0x8, 0x100 ;  /* 0x0204000000007b1d */ /* 0x000ff00000002000 */
[----:B------:R-:W-:Y:S01]  /*cf50*/  BAR.SYNC.DEFER_BLOCKING 0xf, 0x100 ;  /* 0x03c4000000007b1d */ /* 0x000fe20000010000 */
[----:B------:R-:W-:Y:S01]  /*cf60*/  ISETP.NE.AND P2, PT, R23, RZ, PT ;  /* 0x000000ff1700720c */ /* 0x000fe20003f45270 */
[----:B------:R-:W-:Y:S01]  /*cf70*/  IMAD.MOV.U32 R20, RZ, RZ, -0x800000 ;  /* 0xff800000ff147424 */ /* 0x000fe200078e00ff */
[----:B------:R-:W-:-:S03]  /*cf80*/  UIADD3 UR36, UR36, 0x1, URZ ;  /* 0x0000000124247890 */ /* 0x000fc6000fffe03f */
[----:B------:R-:W3:Y:S01]  /*cf90*/  SHFL.BFLY PT, R3, R6, 0x2, 0x1f ;  /* 0x0c401f0006037f89 */ /* 0x000ee200000e0000 */
[----:B--2---:R-:W-:-:S05]  /*cfa0*/  FADD.FTZ R4, R4, R5 ;  /* 0x0000000504047221 */ /* 0x004fca0000010000 */
[----:B------:R-:W2:Y:S01]  /*cfb0*/  SHFL.BFLY PT, R11, R4, 0x1, 0x1f ;  /* 0x0c201f00040b7f89 */ /* 0x000ea200000e0000 */
[----:B---3--:R-:W-:Y:S01]  /*cfc0*/  FADD.FTZ R3, R3, R6 ;  /* 0x0000000603037221 */ /* 0x008fe20000010000 */
[----:B------:R-:W-:-:S04]  /*cfd0*/  IMAD.U32 R6, RZ, RZ, UR5 ;  /* 0x00000005ff067e24 */ /* 0x000fc8000f8e00ff */
[----:B------:R-:W0:Y:S01]  /*cfe0*/  SHFL.BFLY PT, R0, R3, 0x1, 0x1f ;  /* 0x0c201f0003007f89 */ /* 0x000e2200000e0000 */
[----:B--2---:R-:W-:Y:S01]  /*cff0*/  FADD.FTZ R10, R4, R11 ;  /* 0x0000000b040a7221 */ /* 0x004fe20000010000 */
[----:B------:R-:W-:-:S04]  /*d000*/  IMAD.U32 R4, RZ, RZ, UR5 ;  /* 0x00000005ff047e24 */ /* 0x000fc8000f8e00ff */
[----:B------:R-:W-:-:S13]  /*d010*/  FSETP.NE.FTZ.AND P1, PT, R10, RZ, PT ;  /* 0x000000ff0a00720b */ /* 0x000fda0003f35000 */
[----:B------:R-:W-:Y:S01]  /*d020*/  @P1 FMUL.FTZ R4, R4, 0.69314718246459960938 ;  /* 0x3f31721804041820 */ /* 0x000fe20000410000 */
[----:B01----:R-:W-:Y:S01]  /*d030*/  FADD.FTZ R9, R3, R0 ;  /* 0x0000000003097221 */ /* 0x003fe20000010000 */
[----:B------:R-:W-:Y:S01]  /*d040*/  IMAD.MOV.U32 R3, RZ, RZ, -0x800000 ;  /* 0xff800000ff037424 */ /* 0x000fe200078e00ff */
[----:B------:R-:W0:Y:S03]  /*d050*/  @P1 MUFU.LG2 R0, R10 ;  /* 0x0000000a00001308 */ /* 0x000e260000000c00 */
[----:B------:R-:W-:-:S13]  /*d060*/  FSETP.NE.FTZ.AND P0, PT, R9, RZ, PT ;  /* 0x000000ff0900720b */ /* 0x000fda0003f15000 */
[----:B------:R-:W1:Y:S01]  /*d070*/  @P0 MUFU.LG2 R11, R9 ;  /* 0x00000009000b0308 */ /* 0x000e620000000c00 */
[----:B0-----:R-:W-:Y:S01]  /*d080*/  @P1 FMUL.FTZ R5, R0, 0.69314718246459960938 ;  /* 0x3f31721800051820 */ /* 0x001fe20000410000 */
[----:B------:R-:W-:Y:S02]  /*d090*/  IMAD.MOV.U32 R0, RZ, RZ, RZ ;  /* 0x000000ffff007224 */ /* 0x000fe400078e00ff */
[----:B------:R-:W-:Y:S01]  /*d0a0*/  @P0 FMUL.FTZ R6, R6, 0.69314718246459960938 ;  /* 0x3f31721806060820 */ /* 0x000fe20000410000 */
[----:B------:R-:W-:Y:S01]  /*d0b0*/  @P1 FFMA.FTZ R3, R4, R8, R5 ;  /* 0x0000000804031223 */ /* 0x000fe20000010005 */
[----:B------:R-:W-:Y:S02]  /*d0c0*/  IMAD.MOV.U32 R4, RZ, RZ, RZ ;  /* 0x000000ffff047224 */ /* 0x000fe400078e00ff */
[----:B------:R-:W0:Y:S08]  /*d0d0*/  @P1 MUFU.RCP R0, R10 ;  /* 0x0000000a00001308 */ /* 0x000e300000001000 */
[----:B------:R-:W2:Y:S01]  /*d0e0*/  @P0 MUFU.RCP R4, R9 ;  /* 0x0000000900040308 */ /* 0x000ea20000001000 */
[----:B-1----:R-:W-:-:S04]  /*d0f0*/  @P0 FMUL.FTZ R11, R11, 0.69314718246459960938 ;  /* 0x3f3172180b0b0820 */ /* 0x002fc80000410000 */
[----:B------:R-:W-:Y:S01]  /*d100*/  @P0 FFMA.FTZ R20, R6, R7, R11 ;  /* 0x0000000706140223 */ /* 0x000fe2000001000b */
[C---:B------:R-:W-:Y:S01]  /*d110*/  @!P2 IMAD R6, R2.reuse, 0x40, R19 ;  /* 0x000000400206a824 */ /* 0x040fe200078e0213 */
[----:B------:R-:W-:Y:S01]  /*d120*/  PLOP3.LUT P0, PT, PT, PT, PT, 0x8, 0x0 ;  /* 0x000000000000781c */ /* 0x000fe20003f0e170 */
[----:B------:R-:W-:Y:S02]  /*d130*/  VIADD R2, R2, 0x1 ;  /* 0x0000000102027836 */ /* 0x000fe40000000000 */
[-C--:B0-----:R-:W-:Y:S01]  /*d140*/  FMUL.FTZ R26, R26, R0.reuse ;  /* 0x000000001a1a7220 */ /* 0x081fe20000410000 */
[----:B------:R-:W-:Y:S02]  /*d150*/  @!P2 IMAD R17, R6, 0x4, R17 ;  /* 0x000000040611a824 */ /* 0x000fe400078e0211 */
[-C--:B------:R-:W-:Y:S01]  /*d160*/  FMUL.FTZ R27, R27, R0.reuse ;  /* 0x000000001b1b7220 */ /* 0x080fe20000410000 */
[-C--:B------:R-:W-:Y:S01]  /*d170*/  FMUL.FTZ R30, R30, R0.reuse ;  /* 0x000000001e1e7220 */ /* 0x080fe20000410000 */
[----:B------:R-:W-:Y:S01]  /*d180*/  ISETP.NE.AND P1, PT, R2, 0x2, PT ;  /* 0x000000020200780c */ /* 0x000fe20003f25270 */
[-C--:B------:R-:W-:Y:S01]  /*d190*/  FMUL.FTZ R31, R31, R0.reuse ;  /* 0x000000001f1f7220 */ /* 0x080fe20000410000 */
[----:B------:R0:W-:Y:S01]  /*d1a0*/  @!P2 STS [R17+0x38420], R0 ;  /* 0x038420001100a388 */ /* 0x0001e20000000800 */
[----:B------:R-:W-:Y:S01]  /*d1b0*/  FMUL.FTZ R34, R34, R0 ;  /* 0x0000000022227220 */ /* 0x000fe20000410000 */
[----:B------:R-:W-:Y:S01]  /*d1c0*/  SEL R5, RZ, 0x1, P1 ;  /* 0x00000001ff057807 */ /* 0x000fe20000800000 */
[-C--:B--2---:R-:W-:Y:S01]  /*d1d0*/  FMUL.FTZ R24, R24, R4.reuse ;  /* 0x0000000418187220 */ /* 0x084fe20000410000 */
[----:B------:R0:W-:Y:S01]  /*d1e0*/  @!P2 STS [R17+0x38400], R4 ;  /* 0x038400041100a388 */ /* 0x0001e20000000800 */
        /* <DEDUP_REMOVED lines=123> */
[----:B------:R-:W-:Y:S01]  /*d9a0*/  SEL R2, R2, RZ, P1 ;  /* 0x000000ff02027207 */ /* 0x000fe20000800000 */
[----:B------:R-:W-:Y:S01]  /*d9b0*/  ULOP3.LUT UR37, UR37, UR4, URZ, 0x3c, !UPT ;  /* 0x0000000425257292 */ /* 0x000fe2000f8e3c3f */
[----:B0-----:R-:W-:Y:S11]  /*d9c0*/  BAR.ARV 0xe, 0x100 ;  /* 0x0384000000007b1d */ /* 0x001ff60000002000 */
.L_x_4940:
[----:B------:R-:W2:Y:S01]  /*d9d0*/  S2R R0, SR_CgaCtaId ;  /* 0x0000000000007919 */ /* 0x000ea20000008800 */
[----:B------:R-:W-:Y:S01]  /*d9e0*/  MOV R17, 0x400 ;  /* 0x0000040000117802 */ /* 0x000fe20000000f00 */
[----:B------:R-:W-:Y:S01]  /*d9f0*/  BSSY B0, `(.L_x_4983) ;  /* 0x000048b000007945 */ /* 0x000fe20003800000 */
[----:B------:R-:W-:Y:S02]  /*da00*/  BAR.SYNC.DEFER_BLOCKING 0x5, 0x180 ;  /* 0x0146000000007b1d */ /* 0x000fe40000010000 */
[----:B--2---:R-:W-:Y:S02]  /*da10*/  LEA R17, R0, R17, 0x18 ;  /* 0x0000001100117211 */ /* 0x004fe400078ec0ff */
[----:B------:R-:W-:-:S03]  /*da20*/  SHF.R.U32.HI R0, RZ, 0x10, R201 ;  /* 0x00000010ff007819 */ /* 0x000fc600000116c9 */
[----:B01----:R-:W0:Y:S02]  /*da30*/  LDS.128 R4, [R17+0x388d0] ;  /* 0x0388d00011047984 */ /* 0x003e240000000c00 */
[----:B0-----:R-:W-:Y:S02]  /*da40*/  R2UR UR4, R5 ;  /* 0x00000000050472ca */ /* 0x001fe400000e0000 */
[----:B------:R-:W-:Y:S01]  /*da50*/  R2UR UR5, R7 ;  /* 0x00000000070572ca */ /* 0x000fe200000e0000 */
[----:B------:R-:W-:Y:S06]  /*da60*/  BAR.ARV 0x4, 0x180 ;  /* 0x0106000000007b1d */ /* 0x000fec0000002000 */
[----:B------:R-:W-:Y:S08]  /*da70*/  @P0 BRA `(.L_x_4984) ;  /* 0x0000003800440947 */ /* 0x000ff00003800000 */
[----:B------:R-:W2:Y:S01]  /*da80*/  LDL R9, [R1+0x2c] ;  /* 0x00002c0001097983 */ /* 0x000ea20000100800 */
[----:B------:R-:W-:Y:S01]  /*da90*/  ULDC.64 UR6, c[0x0][0xd08] ;  /* 0x0003420000067ab9 */ /* 0x000fe20000000a00 */
[----:B------:R-:W0:Y:S01]  /*daa0*/  S2R R8, SR_SWINHI ;  /* 0x0000000000087919 */ /* 0x000e220000002f00 */
[----:B------:R-:W-:Y:S02]  /*dab0*/  MOV R4, R17 ;  /* 0x0000001100047202 */ /* 0x000fe40000000f00 */
[----:B0-----:R-:W-:Y:S01]  /*dac0*/  MOV R5, R8 ;  /* 0x0000000800057202 */ /* 0x001fe20000000f00 */
[----:B------:R-:W-:Y:S02]  /*dad0*/  BAR.SYNC.DEFER_BLOCKING 0x1, 0x100 ;  /* 0x0044000000007b1d */ /* 0x000fe40000010000 */
[----:B--2---:R-:W-:-:S03]  /*dae0*/  IMAD.WIDE R152, R9, 0x2, R4 ;  /* 0x0000000209987825 */ /* 0x004fc600078e0204 */
[C---:B------:R-:W-:Y:S02]  /*daf0*/  IADD3 R8, P6, R152.reuse, 0x6060, RZ ;  /* 0x0000606098087810 */ /* 0x040fe40007fde0ff */
[----:B------:R-:W-:Y:S02]  /*db00*/  IADD3 R10, P0, R152, 0x6040, RZ ;  /* 0x00006040980a7810 */ /* 0x000fe40007f1e0ff */
[----:B------:R-:W-:Y:S01]  /*db10*/  LOP3.LUT R7, R8, 0x380, RZ, 0xc0, !PT ;  /* 0x0000038008077812 */ /* 0x000fe200078ec0ff */
[----:B------:R-:W-:Y:S01]  /*db20*/  IMAD.X R9, RZ, RZ, R153, P6 ;  /* 0x000000ffff097224 */ /* 0x000fe200030e0699 */
[----:B------:R-:W-:Y:S02]  /*db30*/  LOP3.LUT R11, R10, 0x380, RZ, 0xc0, !PT ;  /* 0x000003800a0b7812 */ /* 0x000fe400078ec0ff */
[----:B------:R-:W-:Y:S02]  /*db40*/  SHF.R.U64 R7, R7, 0x3, RZ ;  /* 0x0000000307077819 */ /* 0x000fe400000012ff */
[----:B------:R-:W-:-:S02]  /*db50*/  IADD3 R12, P1, R152, 0x6020, RZ ;  /* 0x00006020980c7810 */ /* 0x000fc40007f3e0ff */
[----:B------:R-:W-:Y:S02]  /*db60*/  LOP3.LUT R8, R7, R8, RZ, 0x3c, !PT ;  /* 0x0000000807087212 */ /* 0x000fe400078e3cff */
[----:B------:R-:W-:Y:S02]  /*db70*/  SHF.R.U64 R11, R11, 0x3, RZ ;  /* 0x000000030b0b7819 */ /* 0x000fe400000012ff */
[----:B------:R-:W-:Y:S02]  /*db80*/  LOP3.LUT R13, R12, 0x380, RZ, 0xc0, !PT ;  /* 0x000003800c0d7812 */ /* 0x000fe400078ec0ff */
[----:B------:R-:W-:Y:S01]  /*db90*/  MOV R165, R8 ;  /* 0x0000000800a57202 */ /* 0x000fe20000000f00 */
[--C-:B------:R-:W-:Y:S01]  /*dba0*/  IMAD.MOV.U32 R9, RZ, RZ, R153.reuse ;  /* 0x000000ffff097224 */ /* 0x100fe200078e0099 */
[----:B------:R-:W-:Y:S01]  /*dbb0*/  LOP3.LUT R10, R11, R10, RZ, 0x3c, !PT ;  /* 0x0000000a0b0a7212 */ /* 0x000fe200078e3cff */
[----:B------:R-:W-:Y:S01]  /*dbc0*/  IMAD.X R11, RZ, RZ, R153, P0 ;  /* 0x000000ffff0b7224 */ /* 0x000fe200000e0699 */
[----:B------:R-:W-:-:S02]  /*dbd0*/  LOP3.LUT R8, R152, 0x380, RZ, 0xc0, !PT ;  /* 0x0000038098087812 */ /* 0x000fc400078ec0ff */
[----:B------:R-:W-:Y:S02]  /*dbe0*/  SHF.R.U64 R13, R13, 0x3, RZ ;  /* 0x000000030d0d7819 */ /* 0x000fe400000012ff */
[----:B------:R-:W-:Y:S02]  /*dbf0*/  SHF.R.U64 R8, R8, 0x3, RZ ;  /* 0x0000000308087819 */ /* 0x000fe400000012ff */
[----:B------:R-:W-:Y:S01]  /*dc00*/  LOP3.LUT R12, R13, R12, RZ, 0x3c, !PT ;  /* 0x0000000c0d0c7212 */ /* 0x000fe200078e3cff */
[----:B------:R-:W-:Y:S01]  /*dc10*/  IMAD.X R13, RZ, RZ, R153, P1 ;  /* 0x000000ffff0d7224 */ /* 0x000fe200008e0699 */
[----:B------:R-:W-:Y:S02]  /*dc20*/  MOV R164, R10 ;  /* 0x0000000a00a47202 */ /* 0x000fe40000000f00 */
[----:B------:R-:W0:Y:S01]  /*dc30*/  LDC R10, c[0x0][0xbd4] ;  /* 0x0002f500ff0a7b82 */ /* 0x000e220000000800 */
[----:B------:R-:W-:Y:S02]  /*dc40*/  LOP3.LUT R8, R8, R152, RZ, 0x3c, !PT ;  /* 0x0000009808087212 */ /* 0x000fe400078e3cff */
[----:B------:R-:W-:-:S02]  /*dc50*/  MOV R22, R12 ;  /* 0x0000000c00167202 */ /* 0x000fc40000000f00 */
[C---:B------:R-:W-:Y:S02]  /*dc60*/  IADD3 R156, P4, R152.reuse, 0x4040, RZ ;  /* 0x00004040989c7810 */ /* 0x040fe40007f9e0ff */
[----:B------:R-:W-:Y:S02]  /*dc70*/  MOV R12, R8 ;  /* 0x00000008000c7202 */ /* 0x000fe40000000f00 */
[C---:B------:R-:W-:Y:S02]  /*dc80*/  IADD3 R162, P0, R152.reuse, 0x2060, RZ ;  /* 0x0000206098a27810 */ /* 0x040fe40007f1e0ff */
[----:B------:R-:W-:Y:S02]  /*dc90*/  IADD3 R8, P1, R152, 0x2040, RZ ;  /* 0x0000204098087810 */ /* 0x000fe40007f3e0ff */
[----:B------:R-:W-:Y:S02]  /*dca0*/  LOP3.LUT R157, R156, 0x380, RZ, 0xc0, !PT ;  /* 0x000003809c9d7812 */ /* 0x000fe400078ec0ff */
[----:B------:R-:W-:-:S02]  /*dcb0*/  LOP3.LUT R163, R162, 0x380, RZ, 0xc0, !PT ;  /* 0x00000380a2a37812 */ /* 0x000fc400078ec0ff */
[----:B------:R-:W-:Y:S02]  /*dcc0*/  LOP3.LUT R9, R8, 0x380, RZ, 0xc0, !PT ;  /* 0x0000038008097812 */ /* 0x000fe400078ec0ff */
        /* <DEDUP_REMOVED lines=8> */
[----:B------:R-:W-:Y:S01]  /*dd50*/  IMAD.X R9, RZ, RZ, R153, P1 ;  /* 0x000000ffff097224 */ /* 0x000fe200008e0699 */
[----:B------:R-:W-:-:S02]  /*dd60*/  ISETP.NE.AND P0, PT, R0, RZ, PT ;  /* 0x000000ff0000720c */ /* 0x000fc40003f05270 */
[----:B------:R-:W-:Y:S02]  /*dd70*/  MOV R156, R156 ;  /* 0x0000009c009c7202 */ /* 0x000fe40000000f00 */
[----:B------:R-:W-:Y:S02]  /*dd80*/  IADD3 R158, P5, R152, 0x4020, RZ ;  /* 0x00004020989e7810 */ /* 0x000fe40007fbe0ff */
[----:B0-----:R-:W-:Y:S02]  /*dd90*/  SEL R0, R0, R10, P0 ;  /* 0x0000000a00007207 */ /* 0x001fe40000000000 */
[----:B------:R-:W-:Y:S02]  /*dda0*/  MOV R157, R8 ;  /* 0x00000008009d7202 */ /* 0x000fe40000000f00 */
        /* <DEDUP_REMOVED lines=9> */
[----:B------:R-:W-:-:S02]  /*de40*/  F2FP.BF16.F32.PACK_AB R10, R29, R28 ;  /* 0x0000001c1d0a723e */ /* 0x000fc400000010ff */
[----:B------:R-:W-:Y:S02]  /*de50*/  MOV R158, R158 ;  /* 0x0000009e009e7202 */ /* 0x000fe40000000f00 */
[----:B------:R-:W-:Y:S02]  /*de60*/  MOV R159, R8 ;  /* 0x00000008009f7202 */ /* 0x000fe40000000f00 */
[----:B------:R-:W-:Y:S02]  /*de70*/  F2FP.BF16.F32.PACK_AB R8, R25, R24 ;  /* 0x000000181908723e */ /* 0x000fe400000010ff */
[----:B------:R-:W-:Y:S02]  /*de80*/  F2FP.BF16.F32.PACK_AB R9, R27, R26 ;  /* 0x0000001a1b09723e */ /* 0x000fe400000010ff */
[----:B------:R-:W-:Y:S02]  /*de90*/  F2FP.BF16.F32.PACK_AB R11, R31, R30 ;  /* 0x0000001e1f0b723e */ /* 0x000fe400000010ff */
[----:B------:R-:W-:-:S02]  /*dea0*/  IADD3 R14, P2, R152, 0x6000, RZ ;  /* 0x00006000980e7810 */ /* 0x000fc40007f5e0ff */
[----:B------:R-:W-:Y:S01]  /*deb0*/  F2FP.BF16.F32.PACK_AB R13, R35, R34 ;  /* 0x00000022230d723e */ /* 0x000fe200000010ff */
[----:B------:R0:W-:Y:S01]  /*dec0*/  STSM.16.M88.4 [R12], R8 ;  /* 0x000000080c007844 */ /* 0x0001e20000000200 */
[----:B------:R-:W-:Y:S02]  /*ded0*/  LOP3.LUT R15, R14, 0x380, RZ, 0xc0, !PT ;  /* 0x000003800e0f7812 */ /* 0x000fe400078ec0ff */
[----:B------:R-:W-:Y:S02]  /*dee0*/  IADD3 R154, P3, R152, 0x4060, RZ ;  /* 0x00004060989a7810 */ /* 0x000fe40007f7e0ff */
[----:B------:R-:W-:Y:S02]  /*def0*/  SHF.R.U64 R15, R15, 0x3, RZ ;  /* 0x000000030f0f7819 */ /* 0x000fe400000012ff */
[----:B------:R-:W-:Y:S02]  /*df00*/  LOP3.LUT R155, R154, 0x380, RZ, 0xc0, !PT ;  /* 0x000003809a9b7812 */ /* 0x000fe400078ec0ff */
[----:B------:R-:W-:Y:S01]  /*df10*/  LOP3.LUT R14, R15, R14, RZ, 0x3c, !PT ;  /* 0x0000000e0f0e7212 */ /* 0x000fe200078e3cff */
[----:B------:R-:W-:Y:S01]  /*df20*/  IMAD.X R15, RZ, RZ, R153, P2 ;  /* 0x000000ffff0f7224 */ /* 0x000fe200010e0699 */
[----:B------:R-:W-:-:S02]  /*df30*/  SHF.R.U64 R155, R155, 0x3, RZ ;  /* 0x000000039b9b7819 */ /* 0x000fc400000012ff */
[C---:B------:R-:W-:Y:S02]  /*df40*/  IADD3 R160, P6, R152.reuse, 0x4000, RZ ;  /* 0x0000400098a07810 */ /* 0x040fe40007fde0ff */
[----:B------:R-:W-:Y:S02]  /*df50*/  MOV R21, R14 ;  /* 0x0000000e00157202 */ /* 0x000fe40000000f00 */
[----:B0-----:R-:W-:Y:S02]  /*df60*/  IADD3 R8, P0, R152, 0x20, RZ ;  /* 0x0000002098087810 */ /* 0x001fe40007f1e0ff */
[----:B------:R-:W-:Y:S02]  /*df70*/  F2FP.BF16.F32.PACK_AB R12, R33, R32 ;  /* 0x00000020210c723e */ /* 0x000fe400000010ff */
[----:B------:R-:W-:Y:S02]  /*df80*/  LOP3.LUT R9, R8, 0x380, RZ, 0xc0, !PT ;  /* 0x0000038008097812 */ /* 0x000fe400078ec0ff */
[----:B------:R-:W-:-:S02]  /*df90*/  F2FP.BF16.F32.PACK_AB R14, R37, R36 ;  /* 0x00000024250e723e */ /* 0x000fc400000010ff */
[----:B------:R-:W-:Y:S02]  /*dfa0*/  SHF.R.U64 R9, R9, 0x3, RZ ;  /* 0x0000000309097819 */ /* 0x000fe400000012ff */
[----:B------:R-:W-:Y:S02]  /*dfb0*/  F2FP.BF16.F32.PACK_AB R15, R39, R38 ;  /* 0x00000026270f723e */ /* 0x000fe400000010ff */
[----:B------:R-:W-:Y:S01]  /*dfc0*/  LOP3.LUT R8, R9, R8, RZ, 0x3c, !PT ;  /* 0x0000000809087212 */ /* 0x000fe200078e3cff */
[----:B------:R-:W-:Y:S01]  /*dfd0*/  IMAD.X R9, RZ, RZ, R153, P0 ;  /* 0x000000ffff097224 */ /* 0x000fe200000e0699 */
[----:B------:R-:W-:Y:S02]  /*dfe0*/  F2FP.BF16.F32.PACK_AB R10, R45, R44 ;  /* 0x0000002c2d0a723e */ /* 0x000fe400000010ff */
[----:B------:R-:W-:Y:S02]  /*dff0*/  F2FP.BF16.F32.PACK_AB R11, R47, R46 ;  /* 0x0000002e2f0b723e */ /* 0x000fe400000010ff */
[----:B------:R-:W-:-:S02]  /*e000*/  MOV R8, R8 ;  /* 0x0000000800087202 */ /* 0x000fc40000000f00 */
[----:B------:R-:W-:Y:S01]  /*e010*/  LOP3.LUT R154, R155, R154, RZ, 0x3c, !PT ;  /* 0x0000009a9b9a7212 */ /* 0x000fe200078e3cff */
[----:B------:R-:W-:Y:S01]  /*e020*/  IMAD.X R155, RZ, RZ, R153, P3 ;  /* 0x000000ffff9b7224 */ /* 0x000fe200018e0699 */
[----:B------:R-:W-:Y:S01]  /*e030*/  LOP3.LUT R161, R160, 0x380, RZ, 0xc0, !PT ;  /* 0x00000380a0a17812 */ /* 0x000fe200078ec0ff */
[----:B------:R0:W-:Y:S01]  /*e040*/  STSM.16.M88.4 [R8], R12 ;  /* 0x0000000c08007844 */ /* 0x0001e20000000200 */
[----:B------:R-:W-:Y:S02]  /*e050*/  MOV R162, R162 ;  /* 0x000000a200a27202 */ /* 0x000fe40000000f00 */
[----:B------:R-:W-:Y:S02]  /*e060*/  MOV R7, R154 ;  /* 0x0000009a00077202 */ /* 0x000fe40000000f00 */
[----:B------:R-:W-:Y:S02]  /*e070*/  SHF.R.U64 R161, R161, 0x3, RZ ;  /* 0x00000003a1a17819 */ /* 0x000fe400000012ff */
[----:B------:R-:W-:-:S02]  /*e080*/  F2FP.BF16.F32.PACK_AB R155, R71, R70 ;  /* 0x00000046479b723e */ /* 0x000fc400000010ff */
        /* <DEDUP_REMOVED lines=80> */
[----:B------:R-:W-:Y:S01]  /*e590*/  STSM.16.M88.4 [R22], R12 ;  /* 0x0000000c16007844 */ /* 0x000fe20000000200 */
[----:B------:R-:W-:Y:S02]  /*e5a0*/  F2FP.BF16.F32.PACK_AB R153, R139, R138 ;  /* 0x0000008a8b99723e */ /* 0x000fe400000010ff */
[----:B------:R-:W-:Y:S02]  /*e5b0*/  F2FP.BF16.F32.PACK_AB R154, R141, R140 ;  /* 0x0000008c8d9a723e */ /* 0x000fe400000010ff */
[----:B------:R-:W-:Y:S02]  /*e5c0*/  F2FP.BF16.F32.PACK_AB R155, R143, R142 ;  /* 0x0000008e8f9b723e */ /* 0x000fe400000010ff */
[----:B------:R-:W-:Y:S02]  /*e5d0*/  SHF.L.U64.HI R7, R194, 0x2, R202 ;  /* 0x00000002c2077819 */ /* 0x000fe400000102ca */
[----:B0-----:R-:W-:Y:S01]  /*e5e0*/  F2FP.BF16.F32.PACK_AB R8, R145, R144 ;  /* 0x000000909108723e */ /* 0x001fe200000010ff */
[----:B------:R-:W-:Y:S01]  /*e5f0*/  STSM.16.M88.4 [R164], R152 ;  /* 0x00000098a4007844 */ /* 0x000fe20000000200 */
[----:B------:R-:W-:-:S02]  /*e600*/  F2FP.BF16.F32.PACK_AB R9, R147, R146 ;  /* 0x000000929309723e */ /* 0x000fc400000010ff */
[----:B------:R-:W-:Y:S02]  /*e610*/  F2FP.BF16.F32.PACK_AB R10, R149, R148 ;  /* 0x00000094950a723e */ /* 0x000fe400000010ff */
[----:B------:R-:W-:-:S05]  /*e620*/  F2FP.BF16.F32.PACK_AB R11, R151, R150 ;  /* 0x00000096970b723e */ /* 0x000fca00000010ff */
[----:B------:R0:W-:Y:S02]  /*e630*/  STSM.16.M88.4 [R165], R8 ;  /* 0x00000008a5007844 */ /* 0x0001e40000000200 */
[----:B0-----:R-:W0:Y:S01]  /*e640*/  LDC.64 R10, c[0x0][0xd00] ;  /* 0x00034000ff0a7b82 */ /* 0x001e220000000a00 */
[----:B------:R-:W-:-:S07]  /*e650*/  IMAD.SHL.U32 R8, R194, 0x4, RZ ;  /* 0x00000004c2087824 */ /* 0x000fce00078e00ff */
[----:B------:R-:W-:Y:S01]  /*e660*/  BAR.SYNC.DEFER_BLOCKING 0x1, 0x100 ;  /* 0x0044000000007b1d */ /* 0x000fe20000010000 */
[----:B------:R-:W-:-:S04]  /*e670*/  @P0 IADD3 R12, P2, R8, UR6, RZ ;  /* 0x00000006080c0c10 */ /* 0x000fc8000ff5e0ff */
[----:B------:R-:W-:Y:S02]  /*e680*/  @P0 IADD3.X R13, R7, UR7, RZ, P2, !PT ;  /* 0x00000007070d0c10 */ /* 0x000fe400097fe4ff */
[----:B0-----:R-:W-:Y:S02]  /*e690*/  ISETP.NE.U32.AND P1, PT, R10, RZ, PT ;  /* 0x000000ff0a00720c */ /* 0x001fe40003f25070 */
[----:B------:R-:W-:Y:S01]  /*e6a0*/  IADD3 R8, P2, R8, R10, RZ ;  /* 0x0000000a08087210 */ /* 0x000fe20007f5e0ff */
[----:B------:R-:W2:Y:S01]  /*e6b0*/  @P0 LDG.E R12, desc[UR42][R12.64] ;  /* 0x0000002a0c0c0981 */ /* 0x000ea2000c1e1900 */
[----:B------:R-:W-:-:S03]  /*e6c0*/  ISETP.NE.AND.EX P1, PT, R11, RZ, PT, P1 ;  /* 0x000000ff0b00720c */ /* 0x000fc60003f25310 */
[----:B------:R-:W-:Y:S02]  /*e6d0*/  IMAD.X R9, R7, 0x1, R11, P2 ;  /* 0x0000000107097824 */ /* 0x000fe400010e060b */
[----:B------:R-:W-:-:S08]  /*e6e0*/  IMAD.MOV.U32 R7, RZ, RZ, RZ ;  /* 0x000000ffff077224 */ /* 0x000fd000078e00ff */
        /* <DEDUP_REMOVED lines=10> */
.L_x_4985:
        /* <DEDUP_REMOVED lines=11> */
[----:B------:R-:W-:Y:S01]  /*e840*/  VIADD R153, R193, UR39 ;  /* 0x00000027c1997c36 */ /* 0x000fe20008000000 */
[----:B------:R-:W-:Y:S02]  /*e850*/  SEL R9, R9, 0xa78, P1 ;  /* 0x00000a7809097807 */ /* 0x000fe40000800000 */
[----:B------:R-:W-:Y:S02]  /*e860*/  ISETP.NE.AND.EX P0, PT, R11, RZ, PT, P0 ;  /* 0x000000ff0b00720c */ /* 0x000fe40003f05300 */
[----:B------:R-:W-:Y:S01]  /*e870*/  SEL R154, R201, RZ, P1 ;  /* 0x000000ffc99a7207 */ /* 0x000fe20000800000 */
[----:B------:R-:W1:Y:S01]  /*e880*/  LDC.64 R12, c[0x0][R9+0x220] ;  /* 0x00008800090c7b82 */ /* 0x000e620000000a00 */
[----:B------:R-:W-:-:S02]  /*e890*/  SEL R22, R194, RZ, !P0 ;  /* 0x000000ffc2167207 */ /* 0x000fc40004000000 */
[----:B------:R-:W-:-:S05]  /*e8a0*/  SEL R21, R202, RZ, !P0 ;  /* 0x000000ffca157207 */ /* 0x000fca0004000000 */
[----:B------:R-:W3:Y:S01]  /*e8b0*/  LDC.64 R14, c[0x0][R9+0x218] ;  /* 0x00008600090e7b82 */ /* 0x000ee20000000a00 */
[----:B0-----:R-:W-:Y:S01]  /*e8c0*/  ISETP.NE.AND P0, PT, R155, 0x1, PT ;  /* 0x000000019b00780c */ /* 0x001fe20003f05270 */
[----:B-1----:R-:W-:-:S04]  /*e8d0*/  IMAD R13, R13, R22, RZ ;  /* 0x000000160d0d7224 */ /* 0x002fc800078e02ff */
[C---:B------:R-:W-:Y:S02]  /*e8e0*/  IMAD R21, R12.reuse, R21, R13 ;  /* 0x000000150c157224 */ /* 0x040fe400078e020d */
[----:B------:R-:W-:-:S04]  /*e8f0*/  IMAD.WIDE.U32 R12, R12, R22, RZ ;  /* 0x000000160c0c7225 */ /* 0x000fc800078e00ff */
[-C--:B---3--:R-:W-:Y:S02]  /*e900*/  IMAD R22, R15, R195.reuse, RZ ;  /* 0x000000c30f167224 */ /* 0x088fe400078e02ff */
        /* <DEDUP_REMOVED lines=20> */
[----:B------:R-:W-:-:S02]  /*ea50*/  VIADD R21, R19, UR39 ;  /* 0x0000002713157c36 */ /* 0x000fc40008000000 */
        /* <DEDUP_REMOVED lines=22> */
.L_x_4986:
        /* <DEDUP_REMOVED lines=10> */
[----:B------:R-:W-:-:S04]  /*ec60*/  SHF.R.S32.HI R9, RZ, 0x1f, R0 ;  /* 0x0000001fff097819 */ /* 0x000fc80000011400 */
[----:B------:R-:W-:-:S04]  /*ec70*/  LEA.HI R9, R9, R0, RZ, 0x3 ;  /* 0x0000000009097211 */ /* 0x000fc800078f18ff */
[----:B0-----:R-:W-:-:S05]  /*ec80*/  SHF.R.S32.HI R3, RZ, 0x3, R9 ;  /* 0x00000003ff037819 */ /* 0x001fca0000011409 */
        /* <DEDUP_REMOVED lines=9> */
[----:B------:R-:W-:Y:S01]  /*ed20*/  IMAD.X R25, RZ, RZ, R5, P3 ;  /* 0x000000ffff197224 */ /* 0x000fe200018e0605 */
[----:B------:R-:W-:Y:S02]  /*ed30*/  IADD3 R53, P3, R4, 0x8000, RZ ;  /* 0x0000800004357810 */ /* 0x000fe40007f7e0ff */
[----:B------:R-:W-:Y:S02]  /*ed40*/  SHF.R.U64 R44, R44, 0x3, RZ ;  /* 0x000000032c2c7819 */ /* 0x000fe400000012ff */
[----:B------:R-:W-:Y:S01]  /*ed50*/  LOP3.LUT R52, R53, 0x380, RZ, 0xc0, !PT ;  /* 0x0000038035347812 */ /* 0x000fe200078ec0ff */
[----:B------:R-:W-:Y:S01]  /*ed60*/  IMAD R8, R8, UR8, RZ ;  /* 0x0000000808087c24 */ /* 0x000fe2000f8e02ff */
[----:B------:R-:W-:Y:S01]  /*ed70*/  IADD3 R49, P2, R4, 0x7000, RZ ;  /* 0x0000700004317810 */ /* 0x000fe20007f5e0ff */
[----:B------:R-:W5:Y:S01]  /*ed80*/  LD.E.128 R24, desc[UR42][R24.64] ;  /* 0x0000002a18187980 */ /* 0x000f62000c101d00 */
[----:B------:R-:W-:-:S02]  /*ed90*/  SHF.R.U64 R52, R52, 0x3, RZ ;  /* 0x0000000334347819 */ /* 0x000fc400000012ff */
[C---:B------:R-:W-:Y:S02]  /*eda0*/  IADD3 R29, P4, R4.reuse, 0x2000, RZ ;  /* 0x00002000041d7810 */ /* 0x040fe40007f9e0ff */
[C---:B------:R-:W-:Y:S02]  /*edb0*/  IADD3 R33, P5, R4.reuse, 0x3000, RZ ;  /* 0x0000300004217810 */ /* 0x040fe40007fbe0ff */
[----:B------:R-:W-:Y:S02]  /*edc0*/  IADD3 R37, P6, R4, 0x4000, RZ ;  /* 0x0000400004257810 */ /* 0x000fe40007fde0ff */
[----:B------:R-:W-:Y:S02]  /*edd0*/  LOP3.LUT R40, R41, 0x380, RZ, 0xc0, !PT ;  /* 0x0000038029287812 */ /* 0x000fe400078ec0ff */
[----:B------:R-:W-:Y:S01]  /*ede0*/  LOP3.LUT R52, R52, R53, RZ, 0x3c, !PT ;  /* 0x0000003534347212 */ /* 0x000fe200078e3cff */
[--C-:B------:R-:W-:Y:S01]  /*edf0*/  IMAD.X R53, RZ, RZ, R5.reuse, P3 ;  /* 0x000000ffff357224 */ /* 0x100fe200018e0605 */
[----:B------:R-:W-:Y:S01]  /*ee00*/  LOP3.LUT R44, R44, R45, RZ, 0x3c, !PT ;  /* 0x0000002d2c2c7212 */ /* 0x000fe200078e3cff */
[----:B------:R-:W-:Y:S01]  /*ee10*/  IMAD.X R45, RZ, RZ, R5, P1 ;  /* 0x000000ffff2d7224 */ /* 0x000fe200008e0605 */
[----:B------:R-:W-:-:S02]  /*ee20*/  LOP3.LUT R48, R49, 0x380, RZ, 0xc0, !PT ;  /* 0x0000038031307812 */ /* 0x000fc400078ec0ff */
[----:B------:R-:W-:Y:S01]  /*ee30*/  IADD3 R11, P3, R4, 0xf000, RZ ;  /* 0x0000f000040b7810 */ /* 0x000fe20007f7e0ff */
[----:B------:R-:W5:Y:S01]  /*ee40*/  LD.E.128 R52, desc[UR42][R52.64] ;  /* 0x0000002a34347980 */ /* 0x000f62000c101d00 */
[----:B------:R-:W-:Y:S02]  /*ee50*/  LOP3.LUT R28, R29, 0x380, RZ, 0xc0, !PT ;  /* 0x000003801d1c7812 */ /* 0x000fe400078ec0ff */
[----:B------:R-:W-:Y:S01]  /*ee60*/  LOP3.LUT R32, R33, 0x380, RZ, 0xc0, !PT ;  /* 0x0000038021207812 */ /* 0x000fe200078ec0ff */
[----:B------:R-:W-:Y:S01]  /*ee70*/  IMAD.X R81, RZ, RZ, R5, P3 ;  /* 0x000000ffff517224 */ /* 0x000fe200018e0605 */
[----:B------:R-:W-:Y:S01]  /*ee80*/  LOP3.LUT R36, R37, 0x380, RZ, 0xc0, !PT ;  /* 0x0000038025247812 */ /* 0x000fe200078ec0ff */
[----:B------:R-:W5:Y:S01]  /*ee90*/  LD.E.128 R44, desc[UR42][R44.64] ;  /* 0x0000002a2c2c7980 */ /* 0x000f62000c101d00 */
[----:B------:R-:W-:Y:S02]  /*eea0*/  SHF.R.U64 R40, R40, 0x3, RZ ;  /* 0x0000000328287819 */ /* 0x000fe400000012ff */
[----:B------:R-:W-:-:S02]  /*eeb0*/  IADD3 R73, P1, R4, 0xd000, RZ ;  /* 0x0000d00004497810 */ /* 0x000fc40007f3e0ff */
[----:B------:R-:W-:Y:S02]  /*eec0*/  SHF.R.U64 R48, R48, 0x3, RZ ;  /* 0x0000000330307819 */ /* 0x000fe400000012ff */
[----:B------:R-:W-:Y:S02]  /*eed0*/  SHF.R.U64 R28, R28, 0x3, RZ ;  /* 0x000000031c1c7819 */ /* 0x000fe400000012ff */
[----:B------:R-:W-:Y:S02]  /*eee0*/  SHF.R.U64 R32, R32, 0x3, RZ ;  /* 0x0000000320207819 */ /* 0x000fe400000012ff */
[----:B------:R-:W-:Y:S02]  /*eef0*/  SHF.R.U64 R36, R36, 0x3, RZ ;  /* 0x0000000324247819 */ /* 0x000fe400000012ff */
[----:B------:R-:W-:Y:S01]  /*ef00*/  LOP3.LUT R40, R40, R41, RZ, 0x3c, !PT ;  /* 0x0000002928287212 */ /* 0x000fe200078e3cff */
[----:B------:R-:W-:Y:S01]  /*ef10*/  IMAD.X R41, RZ, RZ, R5, P0 ;  /* 0x000000ffff297224 */ /* 0x000fe200000e0605 */
[----:B------:R-:W-:-:S02]  /*ef20*/  LOP3.LUT R72, R73, 0x380, RZ, 0xc0, !PT ;  /* 0x0000038049487812 */ /* 0x000fc400078ec0ff */
[----:B--2---:R-:W-:Y:S02]  /*ef30*/  ISETP.NE.AND P3, PT, R21, 0x1, PT ;  /* 0x000000011500780c */ /* 0x004fe40003f65270 */
[----:B------:R-:W-:Y:S01]  /*ef40*/  LOP3.LUT R48, R48, R49, RZ, 0x3c, !PT ;  /* 0x0000003130307212 */ /* 0x000fe200078e3cff */
[--C-:B------:R-:W-:Y:S01]  /*ef50*/  IMAD.X R49, RZ, RZ, R5.reuse, P2 ;  /* 0x000000ffff317224 */ /* 0x100fe200010e0605 */
[----:B------:R-:W-:Y:S01]  /*ef60*/  IADD3 R69, P0, R4, 0xc000, RZ ;  /* 0x0000c00004457810 */ /* 0x000fe20007f1e0ff */
[----:B------:R-:W5:Y:S01]  /*ef70*/  LD.E.128 R40, desc[UR42][R40.64] ;  /* 0x0000002a28287980 */ /* 0x000f62000c101d00 */
[----:B------:R-:W-:Y:S01]  /*ef80*/  LOP3.LUT R28, R28, R29, RZ, 0x3c, !PT ;  /* 0x0000001d1c1c7212 */ /* 0x000fe200078e3cff */
[--C-:B------:R-:W-:Y:S01]  /*ef90*/  IMAD.X R29, RZ, RZ, R5.reuse, P4 ;  /* 0x000000ffff1d7224 */ /* 0x100fe200020e0605 */
[----:B------:R-:W-:Y:S01]  /*efa0*/  LOP3.LUT R32, R32, R33, RZ, 0x3c, !PT ;  /* 0x0000002120207212 */ /* 0x000fe200078e3cff */
[--C-:B------:R-:W-:Y:S01]  /*efb0*/  IMAD.X R33, RZ, RZ, R5.reuse, P5 ;  /* 0x000000ffff217224 */ /* 0x100fe200028e0605 */
[----:B------:R-:W-:Y:S01]  /*efc0*/  LOP3.LUT R36, R36, R37, RZ, 0x3c, !PT ;  /* 0x0000002524247212 */ /* 0x000fe200078e3cff */
[----:B------:R-:W-:Y:S01]  /*efd0*/  IMAD.X R37, RZ, RZ, R5, P6 ;  /* 0x000000ffff257224 */ /* 0x000fe200030e0605 */
[----:B------:R-:W-:Y:S01]  /*efe0*/  IADD3 R77, P2, R4, 0xe000, RZ ;  /* 0x0000e000044d7810 */ /* 0x000fe20007f5e0ff */
[----:B------:R-:W0:Y:S01]  /*eff0*/  @P3 LDC R85, c[0x0][0xcec] ;  /* 0x00033b00ff553b82 */ /* 0x000e220000000800 */
[----:B------:R-:W-:Y:S01]  /*f000*/  SHF.R.U64 R72, R72, 0x3, RZ ;  /* 0x0000000348487819 */ /* 0x000fe200000012ff */
[----:B------:R-:W5:Y:S01]  /*f010*/  LD.E.128 R28, desc[UR42][R28.64] ;  /* 0x0000002a1c1c7980 */ /* 0x000f62000c101d00 */
[----:B------:R-:W-:-:S02]  /*f020*/  LOP3.LUT R10, R11, 0x380, RZ, 0xc0, !PT ;  /* 0x000003800b0a7812 */ /* 0x000fc400078ec0ff */
[C---:B------:R-:W-:Y:S01]  /*f030*/  IADD3 R57, P4, R4.reuse, 0x9000, RZ ;  /* 0x0000900004397810 */ /* 0x040fe20007f9e0ff */
[----:B------:R-:W5:Y:S01]  /*f040*/  LD.E.128 R32, desc[UR42][R32.64] ;  /* 0x0000002a20207980 */ /* 0x000f62000c101d00 */
[C---:B------:R-:W-:Y:S01]  /*f050*/  IADD3 R61, P5, R4.reuse, 0xa000, RZ ;  /* 0x0000a000043d7810 */ /* 0x040fe20007fbe0ff */
[----:B------:R-:W1:Y:S01]  /*f060*/  @P3 LDC R87, c[0x0][0xcf0] ;  /* 0x00033c00ff573b82 */ /* 0x000e620000000800 */
[C---:B------:R-:W-:Y:S01]  /*f070*/  IADD3 R65, P6, R4.reuse, 0xb000, RZ ;  /* 0x0000b00004417810 */ /* 0x040fe20007fde0ff */
[----:B------:R-:W5:Y:S01]  /*f080*/  LD.E.128 R36, desc[UR42][R36.64] ;  /* 0x0000002a24247980 */ /* 0x000f62000c101d00 */
[----:B------:R-:W-:Y:S02]  /*f090*/  LOP3.LUT R68, R69, 0x380, RZ, 0xc0, !PT ;  /* 0x0000038045447812 */ /* 0x000fe400078ec0ff */
[----:B------:R-:W-:Y:S01]  /*f0a0*/  LOP3.LUT R13, R4, 0x380, RZ, 0xc0, !PT ;  /* 0x00000380040d7812 */ /* 0x000fe200078ec0ff */
[----:B------:R-:W5:Y:S01]  /*f0b0*/  LD.E.128 R48, desc[UR42][R48.64] ;  /* 0x0000002a30307980 */ /* 0x000f62000c101d00 */
[----:B------:R-:W-:-:S02]  /*f0c0*/  LOP3.LUT R76, R77, 0x380, RZ, 0xc0, !PT ;  /* 0x000003804d4c7812 */ /* 0x000fc400078ec0ff */
[----:B------:R-:W-:Y:S01]  /*f0d0*/  LOP3.LUT R72, R72, R73, RZ, 0x3c, !PT ;  /* 0x0000004948487212 */ /* 0x000fe200078e3cff */
[----:B------:R-:W-:Y:S01]  /*f0e0*/  IMAD.X R73, RZ, RZ, R5, P1 ;  /* 0x000000ffff497224 */ /* 0x000fe200008e0605 */
[----:B------:R-:W-:Y:S02]  /*f0f0*/  SHF.R.U64 R10, R10, 0x3, RZ ;  /* 0x000000030a0a7819 */ /* 0x000fe400000012ff */
[----:B------:R-:W-:Y:S02]  /*f100*/  LOP3.LUT R56, R57, 0x380, RZ, 0xc0, !PT ;  /* 0x0000038039387812 */ /* 0x000fe400078ec0ff */
[----:B------:R-:W-:Y:S01]  /*f110*/  LOP3.LUT R60, R61, 0x380, RZ, 0xc0, !PT ;  /* 0x000003803d3c7812 */ /* 0x000fe200078ec0ff */
[----:B------:R-:W5:Y:S01]  /*f120*/  LD.E.128 R72, desc[UR42][R72.64] ;  /* 0x0000002a48487980 */ /* 0x000f62000c101d00 */
[----:B------:R-:W-:Y:S02]  /*f130*/  LOP3.LUT R64, R65, 0x380, RZ, 0xc0, !PT ;  /* 0x0000038041407812 */ /* 0x000fe400078ec0ff */
[----:B------:R-:W-:-:S02]  /*f140*/  SHF.R.U64 R68, R68, 0x3, RZ ;  /* 0x0000000344447819 */ /* 0x000fc400000012ff */
[----:B------:R-:W-:Y:S02]  /*f150*/  SHF.R.U64 R13, R13, 0x3, RZ ;  /* 0x000000030d0d7819 */ /* 0x000fe400000012ff */
[----:B------:R-:W-:Y:S02]  /*f160*/  ISETP.GE.AND P1, PT, R200, UR7, PT ;  /* 0x00000007c8007c0c */ /* 0x000fe4000bf26270 */
[----:B------:R-:W-:Y:S02]  /*f170*/  SHF.R.U64 R76, R76, 0x3, RZ ;  /* 0x000000034c4c7819 */ /* 0x000fe400000012ff */
[----:B------:R-:W-:Y:S01]  /*f180*/  LOP3.LUT R80, R10, R11, RZ, 0x3c, !PT ;  /* 0x0000000b0a507212 */ /* 0x000fe200078e3cff */
[----:B------:R-:W-:Y:S01]  /*f190*/  IMAD R11, R7, UR9, R8 ;  /* 0x00000009070b7c24 */ /* 0x000fe2000f8e0208 */
[----:B------:R-:W-:Y:S02]  /*f1a0*/  SHF.R.U64 R56, R56, 0x3, RZ ;  /* 0x0000000338387819 */ /* 0x000fe400000012ff */
[----:B------:R-:W-:-:S02]  /*f1b0*/  SHF.R.U64 R60, R60, 0x3, RZ ;  /* 0x000000033c3c7819 */ /* 0x000fc400000012ff */
[----:B------:R-:W-:Y:S01]  /*f1c0*/  SHF.R.U64 R64, R64, 0x3, RZ ;  /* 0x0000000340407819 */ /* 0x000fe200000012ff */
[----:B------:R-:W5:Y:S01]  /*f1d0*/  LD.E.128 R80, desc[UR42][R80.64] ;  /* 0x0000002a50507980 */ /* 0x000f62000c101d00 */
[----:B------:R-:W-:Y:S01]  /*f1e0*/  LOP3.LUT R68, R68, R69, RZ, 0x3c, !PT ;  /* 0x0000004544447212 */ /* 0x000fe200078e3cff */
[--C-:B------:R-:W-:Y:S01]  /*f1f0*/  IMAD.X R69, RZ, RZ, R5.reuse, P0 ;  /* 0x000000ffff457224 */ /* 0x100fe200000e0605 */
[----:B------:R-:W-:Y:S02]  /*f200*/  LOP3.LUT R4, R13, R4, RZ, 0x3c, !PT ;  /* 0x000000040d047212 */ /* 0x000fe400078e3cff */
[----:B------:R-:W-:Y:S02]  /*f210*/  SEL R8, RZ, 0xffffffff, P1 ;  /* 0xffffffffff087807 */ /* 0x000fe40000800000 */
[----:B------:R-:W-:Y:S01]  /*f220*/  LOP3.LUT R76, R76, R77, RZ, 0x3c, !PT ;  /* 0x0000004d4c4c7212 */ /* 0x000fe200078e3cff */
[--C-:B------:R-:W-:Y:S01]  /*f230*/  IMAD.X R77, RZ, RZ, R5.reuse, P2 ;  /* 0x000000ffff4d7224 */ /* 0x100fe200010e0605 */
[----:B------:R-:W-:Y:S01]  /*f240*/  ISETP.GE.AND P0, PT, R199, UR7, PT ;  /* 0x00000007c7007c0c */ /* 0x000fe2000bf06270 */
[----:B------:R2:W5:Y:S01]  /*f250*/  LD.E.128 R12, desc[UR42][R4.64] ;  /* 0x0000002a040c7980 */ /* 0x000562000c101d00 */
[----:B------:R-:W-:Y:S01]  /*f260*/  LOP3.LUT R56, R56, R57, RZ, 0x3c, !PT ;  /* 0x0000003938387212 */ /* 0x000fe200078e3cff */
[--C-:B------:R-:W-:Y:S01]  /*f270*/  IMAD.X R57, RZ, RZ, R5.reuse, P4 ;  /* 0x000000ffff397224 */ /* 0x100fe200020e0605 */
[----:B------:R-:W-:Y:S01]  /*f280*/  LOP3.LUT R60, R60, R61, RZ, 0x3c, !PT ;  /* 0x0000003d3c3c7212 */ /* 0x000fe200078e3cff */
[--C-:B------:R-:W-:Y:S01]  /*f290*/  IMAD.X R61, RZ, RZ, R5.reuse, P5 ;  /* 0x000000ffff3d7224 */ /* 0x100fe200028e0605 */
[----:B------:R-:W-:Y:S01]  /*f2a0*/  LOP3.LUT R64, R64, R65, RZ, 0x3c, !PT ;  /* 0x0000004140407212 */ /* 0x000fe200078e3cff */
[----:B------:R-:W-:Y:S01]  /*f2b0*/  IMAD.X R65, RZ, RZ, R5, P6 ;  /* 0x000000ffff417224 */ /* 0x000fe200030e0605 */
[----:B------:R-:W-:Y:S01]  /*f2c0*/  ISETP.GE.AND P2, PT, R18, UR7, PT ;  /* 0x0000000712007c0c */ /* 0x000fe2000bf46270 */
[----:B------:R-:W-:Y:S01]  /*f2d0*/  IMAD.SHL.U32 R10, R8, 0x2, RZ ;  /* 0x00000002080a7824 */ /* 0x000fe200078e00ff */
[----:B------:R-:W-:Y:S01]  /*f2e0*/  SEL R8, RZ, 0xffffffff, P0 ;  /* 0xffffffffff087807 */ /* 0x000fe20000000000 */
[----:B--2---:R-:W-:Y:S01]  /*f2f0*/  IMAD.WIDE.U32 R4, R7, UR8, RZ ;  /* 0x0000000807047c25 */ /* 0x004fe2000f8e00ff */
[----:B------:R-:W-:Y:S01]  /*f300*/  LOP3.LUT R9, R9, 0xfffffff8, RZ, 0xc0, !PT ;  /* 0xfffffff809097812 */ /* 0x000fe200078ec0ff */
[----:B------:R-:W-:Y:S01]  /*f310*/  ULDC.64 UR8, c[0x0][0xbe8] ;  /* 0x0002fa0000087ab9 */ /* 0x000fe20000000a00 */
[----:B------:R-:W-:Y:S01]  /*f320*/  SEL R7, RZ, 0x1, P2 ;  /* 0x00000001ff077807 */ /* 0x000fe20001000000 */
[----:B------:R-:W-:Y:S01]  /*f330*/  IMAD.IADD R5, R5, 0x1, R11 ;  /* 0x0000000105057824 */ /* 0x000fe200078e020b */
[----:B------:R-:W5:Y:S01]  /*f340*/  LD.E.128 R56, desc[UR42][R56.64] ;  /* 0x0000002a38387980 */ /* 0x000f62000c101d00 */
[----:B------:R-:W-:Y:S01]  /*f350*/  IMAD.SHL.U32 R8, R8, 0x4, RZ ;  /* 0x0000000408087824 */ /* 0x000fe200078e00ff */
[----:B------:R-:W-:Y:S01]  /*f360*/  LOP3.LUT R7, R10, 0x2, R7, 0xe2, !PT ;  /* 0x000000020a077812 */ /* 0x000fe200078ee207 */
[----:B------:R-:W-:Y:S01]  /*f370*/  IMAD.IADD R0, R0, 0x1, -R9 ;  /* 0x0000000100007824 */ /* 0x000fe200078e0a09 */
[----:B------:R-:W-:Y:S01]  /*f380*/  ISETP.GE.AND P0, PT, R198, UR7, PT ;  /* 0x00000007c6007c0c */ /* 0x000fe2000bf06270 */
[C---:B------:R-:W-:Y:S01]  /*f390*/  IMAD.WIDE.U32 R4, R195.reuse, UR8, R4 ;  /* 0x00000008c3047c25 */ /* 0x040fe2000f8e0004 */
[----:B------:R-:W-:Y:S01]  /*f3a0*/  LOP3.LUT R7, R8, 0x4, R7, 0xe2, !PT ;  /* 0x0000000408077812 */ /* 0x000fe200078ee207 */
[----:B------:R-:W5:Y:S01]  /*f3b0*/  LD.E.128 R60, desc[UR42][R60.64] ;  /* 0x0000002a3c3c7980 */ /* 0x000f62000c101d00 */
[----:B------:R-:W-:Y:S01]  /*f3c0*/  SHF.R.S32.HI R9, RZ, 0x1f, R194 ;  /* 0x0000001fff097819 */ /* 0x000fe200000114c2 */
[----:B------:R-:W-:Y:S01]  /*f3d0*/  IMAD R0, R0, 0x20, R3 ;  /* 0x0000002000007824 */ /* 0x000fe200078e0203 */
[----:B------:R-:W-:Y:S01]  /*f3e0*/  SEL R8, RZ, 0xffffffff, P0 ;  /* 0xffffffffff087807 */ /* 0x000fe20000000000 */
[----:B------:R-:W-:Y:S01]  /*f3f0*/  IMAD R5, R195, UR9, R5 ;  /* 0x00000009c3057c24 */ /* 0x000fe2000f8e0205 */
[----:B------:R-:W-:Y:S01]  /*f400*/  ISETP.GE.AND P0, PT, R197, UR7, PT ;  /* 0x00000007c5007c0c */ /* 0x000fe2000bf06270 */
[----:B------:R-:W-:Y:S01]  /*f410*/  ULDC.64 UR8, c[0x0][0xbf0] ;  /* 0x0002fc0000087ab9 */ /* 0x000fe20000000a00 */
[----:B------:R-:W-:Y:S01]  /*f420*/  VIADD R20, R0, UR39 ;  /* 0x0000002700147c36 */ /* 0x000fe20008000000 */
[----:B------:R-:W5:Y:S01]  /*f430*/  LD.E.128 R64, desc[UR42][R64.64] ;  /* 0x0000002a40407980 */ /* 0x000f62000c101d00 */
[----:B------:R-:W-:Y:S01]  /*f440*/  IMAD R11, R9, UR8, RZ ;  /* 0x00000008090b7c24 */ /* 0x000fe2000f8e02ff */
[----:B------:R-:W-:Y:S01]  /*f450*/  SEL R9, RZ, 0xffffffff, P0 ;  /* 0xffffffffff097807 */ /* 0x000fe20000000000 */
[----:B------:R-:W-:Y:S01]  /*f460*/  IMAD.SHL.U32 R8, R8, 0x8, RZ ;  /* 0x0000000808087824 */ /* 0x000fe200078e00ff */
[----:B------:R-:W5:Y:S01]  /*f470*/  LD.E.128 R68, desc[UR42][R68.64] ;  /* 0x0000002a44447980 */ /* 0x000f62000c101d00 */
[----:B0-----:R-:W-:-:S03]  /*f480*/  @P3 IMAD.HI.U32 R0, R20, R85, RZ ;  /* 0x0000005514003227 */ /* 0x001fc600078e00ff */
[----:B------:R-:W-:Y:S01]  /*f490*/  LOP3.LUT R8, R8, 0x8, R7, 0xe2, !PT ;  /* 0x0000000808087812 */ /* 0x000fe200078ee207 */
[----:B------:R-:W-:Y:S01]  /*f4a0*/  IMAD.SHL.U32 R9, R9, 0x10, RZ ;  /* 0x0000001009097824 */ /* 0x000fe200078e00ff */
[----:B------:R-:W5:Y:S01]  /*f4b0*/  LD.E.128 R76, desc[UR42][R76.64] ;  /* 0x0000002a4c4c7980 */ /* 0x000f62000c101d00 */
[----:B------:R-:W-:Y:S01]  /*f4c0*/  IMAD.MOV.U32 R7, RZ, RZ, R20 ;  /* 0x000000ffff077224 */ /* 0x000fe200078e0014 */
[----:B-1----:R-:W-:Y:S01]  /*f4d0*/  @P3 SHF.R.U32.HI R7, RZ, R87, R0 ;  /* 0x00000057ff073219 */ /* 0x002fe20000011600 */
[C---:B------:R-:W-:Y:S02]  /*f4e0*/  IMAD R11, R194.reuse, UR9, R11 ;  /* 0x00000009c20b7c24 */ /* 0x040fe4000f8e020b */
[----:B------:R-:W-:Y:S01]  /*f4f0*/  IMAD.WIDE.U32 R4, R194, UR8, R4 ;  /* 0x00000008c2047c25 */ /* 0x000fe2000f8e0004 */
[----:B------:R-:W-:Y:S01]  /*f500*/  LOP3.LUT R8, R9, 0x10, R8, 0xe2, !PT ;  /* 0x0000001009087812 */ /* 0x000fe200078ee208 */
[----:B------:R-:W-:Y:S01]  /*f510*/  ULDC.64 UR8, c[0x0][0xbe0] ;  /* 0x0002f80000087ab9 */ /* 0x000fe20000000a00 */
[----:B------:R-:W-:Y:S01]  /*f520*/  SHF.R.S32.HI R9, RZ, 0x1f, R7 ;  /* 0x0000001fff097819 */ /* 0x000fe20000011407 */
[----:B------:R-:W-:Y:S01]  /*f530*/  IMAD.IADD R5, R5, 0x1, R11 ;  /* 0x0000000105057824 */ /* 0x000fe200078e020b */
[----:B------:R-:W-:Y:S01]  /*f540*/  ISETP.GE.AND P0, PT, R196, UR7, PT ;  /* 0x00000007c4007c0c */ /* 0x000fe2000bf06270 */
[----:B------:R-:W-:Y:S01]  /*f550*/  IMAD.MOV R11, RZ, RZ, -R7 ;  /* 0x000000ffff0b7224 */ /* 0x000fe200078e0a07 */
[----:B------:R-:W-:Y:S01]  /*f560*/  @!PT LDS RZ, [RZ] ;  /* 0x00000000fffff984 */ /* 0x000fe20000000800 */
[----:B------:R-:W-:Y:S01]  /*f570*/  @!PT LDS RZ, [RZ] ;  /* 0x00000000fffff984 */ /* 0x000fe20000000800 */
[----:B------:R-:W-:Y:S01]  /*f580*/  @!PT LDS RZ, [RZ] ;  /* 0x00000000fffff984 */ /* 0x000fe20000000800 */
[----:B------:R-:W-:Y:S01]  /*f590*/  @!PT LDS RZ, [RZ] ;  /* 0x00000000fffff984 */ /* 0x000fe20000000800 */
[----:B------:R0:W-:Y:S06]  /*f5a0*/  MEMBAR.ALL.CTA ;  /* 0x0000000000007992 */ /* 0x0001ec0000008000 */
[----:B0-----:R-:W0:Y:S01]  /*f5b0*/  FENCE.VIEW.ASYNC.S ;  /* 0x00000000000073c6 */ /* 0x001e220000000000 */
[----:B------:R-:W-:Y:S01]  /*f5c0*/  IMAD R10, R9, UR8, RZ ;  /* 0x00000008090a7c24 */ /* 0x000fe2000f8e02ff */
[----:B------:R-:W-:Y:S01]  /*f5d0*/  SEL R0, RZ, 0xffffffff, P0 ;  /* 0xffffffffff007807 */ /* 0x000fe20000000000 */
[----:B------:R-:W-:-:S02]  /*f5e0*/  IMAD R9, R21, R11, R20 ;  /* 0x0000000b15097224 */ /* 0x000fc400078e0214 */
[----:B------:R-:W-:-:S04]  /*f5f0*/  IMAD.WIDE.U32 R4, R7, UR8, R4 ;  /* 0x0000000807047c25 */ /* 0x000fc8000f8e0004 */
[----:B------:R-:W-:Y:S01]  /*f600*/  IMAD.SHL.U32 R85, R0, 0x20, RZ ;  /* 0x0000002000557824 */ /* 0x000fe200078e00ff */
[----:B------:R-:W-:Y:S01]  /*f610*/  SHF.R.S32.HI R0, RZ, 0x1f, R9 ;  /* 0x0000001fff007819 */ /* 0x000fe20000011409 */
[----:B------:R-:W-:Y:S01]  /*f620*/  IMAD R11, R7, UR9, R10 ;  /* 0x00000009070b7c24 */ /* 0x000fe2000f8e020a */
[----:B------:R-:W-:Y:S01]  /*f630*/  ULDC.64 UR8, c[0x0][0xbd8] ;  /* 0x0002f60000087ab9 */ /* 0x000fe20000000a00 */
[----:B------:R-:W-:Y:S01]  /*f640*/  IMAD R86, R21, UR6, RZ ;  /* 0x0000000615567c24 */ /* 0x000fe2000f8e02ff */
[----:B------:R-:W-:Y:S01]  /*f650*/  LOP3.LUT R8, R85, 0x20, R8, 0xe2, !PT ;  /* 0x0000002055087812 */ /* 0x000fe200078ee208 */
[----:B------:R-:W-:Y:S02]  /*f660*/  IMAD.IADD R5, R5, 0x1, R11 ;  /* 0x0000000105057824 */ /* 0x000fe400078e020b */
[----:B------:R-:W-:Y:S02]  /*f670*/  IMAD R0, R0, UR8, RZ ;  /* 0x0000000800007c24 */ /* 0x000fe4000f8e02ff */
[----:B------:R-:W-:-:S02]  /*f680*/  VIADD R85, R3, UR39 ;  /* 0x0000002703557c36 */ /* 0x000fc40008000000 */
[C---:B------:R-:W-:Y:S02]  /*f690*/  VIADD R153, R18.reuse, 0x180 ;  /* 0x0000018012997836 */ /* 0x040fe40000000000 */
[C---:B------:R-:W-:Y:S02]  /*f6a0*/  IMAD R11, R9.reuse, UR9, R0 ;  /* 0x00000009090b7c24 */ /* 0x040fe4000f8e0200 */
[----:B------:R-:W-:Y:S01]  /*f6b0*/  IMAD.WIDE.U32 R4, R9, UR8, R4 ;  /* 0x0000000809047c25 */ /* 0x000fe2000f8e0004 */
[----:B------:R-:W-:Y:S01]  /*f6c0*/  ISETP.GE.AND P1, PT, R85, R86, PT ;  /* 0x000000565500720c */ /* 0x000fe20003f26270 */
[----:B------:R-:W-:Y:S01]  /*f6d0*/  ULDC.64 UR8, c[0x0][0xb80] ;  /* 0x0002e00000087ab9 */ /* 0x000fe20000000a00 */
[----:B------:R-:W-:Y:S01]  /*f6e0*/  ISETP.GE.AND P0, PT, R153, UR7, PT ;  /* 0x0000000799007c0c */ /* 0x000fe2000bf06270 */
[----:B------:R-:W-:Y:S01]  /*f6f0*/  VIADD R152, R18, 0x1c0 ;  /* 0x000001c012987836 */ /* 0x000fe20000000000 */
[----:B------:R-:W-:Y:S01]  /*f700*/  LEA R22, P2, R4, UR8, 0x1 ;  /* 0x0000000804167c11 */ /* 0x000fe2000f8408ff */
[----:B------:R-:W-:-:S02]  /*f710*/  IMAD.IADD R3, R5, 0x1, R11 ;  /* 0x0000000105037824 */ /* 0x000fc400078e020b */
[----:B------:R-:W-:Y:S01]  /*f720*/  VIADD R0, R17, 0x38820 ;  /* 0x0003882011007836 */ /* 0x000fe20000000000 */
[----:B------:R-:W-:Y:S02]  /*f730*/  SEL R7, RZ, 0x40, P0 ;  /* 0x00000040ff077807 */ /* 0x000fe40000000000 */
[----:B------:R-:W-:Y:S02]  /*f740*/  ISETP.GE.AND P0, PT, R152, UR7, PT ;  /* 0x0000000798007c0c */ /* 0x000fe4000bf06270 */
[----:B------:R-:W-:Y:S02]  /*f750*/  LEA.HI.X R84, R4, UR9, R3, 0x1, P2 ;  /* 0x0000000904547c11 */ /* 0x000fe400090f0c03 */
[----:B------:R-:W-:Y:S02]  /*f760*/  PRMT R0, RZ, 0x654, R0 ;  /* 0x00000654ff007816 */ /* 0x000fe40000000000 */
[----:B------:R-:W-:Y:S01]  /*f770*/  LOP3.LUT R7, R8, R7, RZ, 0xfc, !PT ;  /* 0x0000000708077212 */ /* 0x000fe200078efcff */
[----:B0-----:R0:W1:Y:S01]  /*f780*/  SHFL.IDX PT, R4, R22, RZ, 0x181f ;  /* 0x00181fff16047589 */ /* 0x00106200000e0000 */
[----:B------:R-:W-:Y:S01]  /*f790*/  SEL R8, RZ, 0x80, P0 ;  /* 0x00000080ff087807 */ /* 0x000fe20000000000 */
[----:B------:R2:W-:Y:S01]  /*f7a0*/  SYNCS.ARRIVE.TRANS64.RED.A1T0 RZ, [R0+URZ], RZ ;  /* 0x000000ff00ff79a7 */ /* 0x0005e2000810043f */
[----:B------:R-:W-:Y:S01]  /*f7b0*/  BSSY B1, `(.L_x_4988) ;  /* 0x000002a000017945 */ /* 0x000fe20003800000 */
[----:B------:R0:W3:Y:S01]  /*f7c0*/  SHFL.IDX PT, R5, R84, RZ, 0x181f ;  /* 0x00181fff54057589 */ /* 0x0000e200000e0000 */
[----:B------:R-:W-:-:S02]  /*f7d0*/  SHF.R.S32.HI R154, RZ, 0x1f, R200 ;  /* 0x0000001fff9a7819 */ /* 0x000fc400000114c8 */
[----:B--2---:R-:W-:Y:S01]  /*f7e0*/  LOP3.LUT R0, R7, R8, RZ, 0xfc, !PT ;  /* 0x0000000807007212 */ /* 0x004fe200078efcff */
        /* <DEDUP_REMOVED lines=17> */
[----:B------:R-:W-:Y:S02]  /*f900*/  @!P4 LEA.HI.X R21, R199, R5, R3, 0x1, P5 ;  /* 0x00000005c715c211 */ /* 0x000fe400028f0c03 */
[----:B------:R-:W-:-:S03]  /*f910*/  SHF.R.S32.HI R3, RZ, 0x1f, R196 ;  /* 0x0000001fff037819 */ /* 0x000fc600000114c4 */
[----:B------:R4:W-:Y:S01]  /*f920*/  @!P4 ST.E.128 desc[UR42][R20.64], R36 ;  /* 0x000000241400c985 */ /* 0x0009e2000c101d2a */
[CC--:B-1----:R-:W-:Y:S02]  /*f930*/  @!P3 LEA R14, P6, R198.reuse, R4.reuse, 0x1 ;  /* 0x00000004c60eb211 */ /* 0x0c2fe400078c08ff */
[CC--:B------:R-:W-:Y:S02]  /*f940*/  @!P2 LEA R12, P5, R197.reuse, R4.reuse, 0x1 ;  /* 0x00000004c50ca211 */ /* 0x0c0fe400078a08ff */
[-C--:B------:R-:W-:Y:S02]  /*f950*/  @!P3 LEA.HI.X R15, R198, R5.reuse, R87, 0x1, P6 ;  /* 0x00000005c60fb211 */ /* 0x080fe400030f0c57 */
[----:B------:R-:W-:Y:S02]  /*f960*/  LOP3.LUT P6, RZ, R0, 0x80, RZ, 0xc0, !PT ;  /* 0x0000008000ff7812 */ /* 0x000fe400078cc0ff */
[----:B------:R-:W-:Y:S01]  /*f970*/  @!P2 LEA.HI.X R13, R197, R5, R88, 0x1, P5 ;  /* 0x00000005c50da211 */ /* 0x000fe200028f0c58 */
[----:B------:R4:W-:Y:S01]  /*f980*/  @!P3 ST.E.128 desc[UR42][R14.64], R44 ;  /* 0x0000002c0e00b985 */ /* 0x0009e2000c101d2a */
[----:B------:R-:W-:-:S02]  /*f990*/  @!P1 LEA R10, P5, R196, R4, 0x1 ;  /* 0x00000004c40a9211 */ /* 0x000fc400078a08ff */
[----:B--2---:R-:W-:Y:S01]  /*f9a0*/  SHF.R.S32.HI R9, RZ, 0x1f, R153 ;  /* 0x0000001fff097819 */ /* 0x004fe20000011499 */
[----:B------:R4:W-:Y:S01]  /*f9b0*/  @!P2 ST.E.128 desc[UR42][R12.64], R52 ;  /* 0x000000340c00a985 */ /* 0x0009e2000c101d2a */
[-C--:B------:R-:W-:Y:S02]  /*f9c0*/  @!P1 LEA.HI.X R11, R196, R5.reuse, R3, 0x1, P5 ;  /* 0x00000005c40b9211 */ /* 0x080fe400028f0c03 */
        /* <DEDUP_REMOVED lines=8> */
.L_x_4989:
[----:B------:R-:W-:Y:S05]  /*fa50*/  BSYNC B1 ;  /* 0x0000000000017941 */ /* 0x000fea0003800000 */
.L_x_4988:
[----:B------:R-:W-:Y:S01]  /*fa60*/  VIADD R3, R85, 0x20 ;  /* 0x0000002055037836 */ /* 0x000fe20000000000 */
[----:B---34-:R2:W3:Y:S04]  /*fa70*/  SHFL.IDX PT, R5, R84, 0x1, 0x181f ;  /* 0x00381f0054057f89 */ /* 0x0184e800000e0000 */
        /* <DEDUP_REMOVED lines=21> */
[-C--:B------:R-:W-:Y:S02]  /*fbd0*/  @!P1 LEA R14, P6, R198, R4.reuse, 0x1 ;  /* 0x00000004c60e9211 */ /* 0x080fe400078c08ff */
[----:B------:R-:W-:Y:S01]  /*fbe0*/  SHF.R.S32.HI R3, RZ, 0x1f, R197 ;  /* 0x0000001fff037819 */ /* 0x000fe200000114c5 */
        /* <DEDUP_REMOVED lines=19> */
.L_x_4987:
[----:B------:R-:W-:Y:S01]  /*fd20*/  ULDC.64 UR8, c[0x0][0xc08] ;  /* 0x0003020000087ab9 */ /* 0x000fe20000000a00 */
[----:B------:R-:W-:Y:S01]  /*fd30*/  ULDC UR7, c[0x0][0xce8] ;  /* 0x00033a0000077ab9 */ /* 0x000fe20000000800 */
[----:B------:R-:W-:Y:S01]  /*fd40*/  IMAD R8, R8, UR8, RZ ;  /* 0x0000000808087c24 */ /* 0x000fe2000f8e02ff */
[----:B------:R-:W-:Y:S01]  /*fd50*/  UISETP.NE.AND UP0, UPT, UR7, 0x1, UPT ;  /* 0x000000010700788c */ /* 0x000fe2000bf05270 */
[C---:B------:R-:W-:Y:S01]  /*fd60*/  IMAD.WIDE.U32 R4, R7.reuse, UR8, RZ ;  /* 0x0000000807047c25 */ /* 0x040fe2000f8e00ff */
[----:B------:R-:W-:Y:S01]  /*fd70*/  ULDC.64 UR10, c[0x0][0xc30] ;  /* 0x00030c00000a7ab9 */ /* 0x000fe20000000a00 */
[----:B------:R-:W-:Y:S01]  /*fd80*/  UIMAD UR6, UR6, UR7, URZ ;  /* 0x00000007060672a4 */ /* 0x000fe2000f8e023f */
[----:B------:R-:W-:Y:S01]  /*fd90*/  BSSY B1, `(.L_x_4991) ;  /* 0x00000d7000017945 */ /* 0x000fe20003800000 */
[----:B0-----:R-:W-:Y:S01]  /*fda0*/  IMAD R3, R7, UR9, R8 ;  /* 0x0000000907037c24 */ /* 0x001fe2000f8e0208 */
[----:B------:R-:W-:Y:S01]  /*fdb0*/  ULDC.64 UR8, c[0x0][0xc38] ;  /* 0x00030e0000087ab9 */ /* 0x000fe20000000a00 */
[----:B------:R-:W-:Y:S01]  /*fdc0*/  PLOP3.LUT P0, PT, PT, PT, UP0, 0x80, 0x0 ;  /* 0x000000000000781c */ /* 0x000fe20003f0f008 */
[----:B------:R-:W-:Y:S01]  /*fdd0*/  VIADD R0, R193, UR39 ;  /* 0x00000027c1007c36 */ /* 0x000fe20008000000 */
[----:B------:R-:W-:Y:S01]  /*fde0*/  SHF.R.S32.HI R152, RZ, 0x1f, R203 ;  /* 0x0000001fff987819 */ /* 0x000fe200000114cb */
[----:B------:R-:W-:Y:S01]  /*fdf0*/  IMAD.IADD R5, R5, 0x1, R3 ;  /* 0x0000000105057824 */ /* 0x000fe200078e0203 */
[----:B------:R-:W-:Y:S01]  /*fe00*/  SHF.R.S32.HI R3, RZ, 0x1f, R194 ;  /* 0x0000001fff037819 */ /* 0x000fe200000114c2 */
[----:B------:R-:W-:Y:S01]  /*fe10*/  IMAD.MOV.U32 R7, RZ, RZ, R0 ;  /* 0x000000ffff077224 */ /* 0x000fe200078e0000 */
[----:B------:R-:W-:Y:S01]  /*fe20*/  SHF.R.S32.HI R153, RZ, 0x1f, R204 ;  /* 0x0000001fff997819 */ /* 0x000fe200000114cc */
[----:B------:R-:W-:Y:S01]  /*fe30*/  IMAD.WIDE.U32 R4, R195, UR8, R4 ;  /* 0x00000008c3047c25 */ /* 0x000fe2000f8e0004 */
[----:B------:R-:W-:-:S02]  /*fe40*/  SHF.R.S32.HI R154, RZ, 0x1f, R205 ;  /* 0x0000001fff9a7819 */ /* 0x000fc400000114cd */
[----:B------:R-:W-:Y:S01]  /*fe50*/  SHF.R.S32.HI R155, RZ, 0x1f, R206 ;  /* 0x0000001fff9b7819 */ /* 0x000fe200000114ce */
[----:B------:R-:W-:Y:S01]  /*fe60*/  IMAD R5, R195, UR9, R5 ;  /* 0x00000009c3057c24 */ /* 0x000fe2000f8e0205 */
[----:B------:R-:W-:Y:S01]  /*fe70*/  ULDC.64 UR8, c[0x0][0xc40] ;  /* 0x0003100000087ab9 */ /* 0x000fe20000000a00 */
[----:B------:R-:W-:Y:S01]  /*fe80*/  VIADD R178, R23, 0x20 ;  /* 0x0000002017b27836 */ /* 0x000fe20000000000 */
[----:B------:R-:W-:Y:S01]  /*fe90*/  SHF.R.S32.HI R156, RZ, 0x1f, R207 ;  /* 0x0000001fff9c7819 */ /* 0x000fe200000114cf */
[----:B------:R-:W-:Y:S01]  /*fea0*/  IMAD R3, R3, UR8, RZ ;  /* 0x0000000803037c24 */ /* 0x000fe2000f8e02ff */
[----:B------:R-:W-:Y:S01]  /*feb0*/  SHF.R.S32.HI R157, RZ, 0x1f, R208 ;  /* 0x0000001fff9d7819 */ /* 0x000fe200000114d0 */
[C---:B------:R-:W-:Y:S01]  /*fec0*/  IMAD.WIDE.U32 R4, R194.reuse, UR8, R4 ;  /* 0x00000008c2047c25 */ /* 0x040fe2000f8e0004 */
[----:B------:R-:W-:Y:S01]  /*fed0*/  @UP0 ULDC UR8, c[0x0][0xcec] ;  /* 0x00033b0000080ab9 */ /* 0x000fe20000000800 */
[----:B------:R-:W-:Y:S02]  /*fee0*/  SHF.R.S32.HI R158, RZ, 0x1f, R209 ;  /* 0x0000001fff9e7819 */ /* 0x000fe400000114d1 */
[----:B------:R-:W-:Y:S01]  /*fef0*/  IMAD R3, R194, UR9, R3 ;  /* 0x00000009c2037c24 */ /* 0x000fe2000f8e0203 */
[----:B------:R-:W-:Y:S01]  /*ff00*/  SHF.R.S32.HI R159, RZ, 0x1f, R210 ;  /* 0x0000001fff9f7819 */ /* 0x000fe200000114d2 */
[----:B------:R-:W-:Y:S01]  /*ff10*/  VIADD R180, R23, 0x18 ;  /* 0x0000001817b47836 */ /* 0x000fe20000000000 */
[----:B------:R-:W-:Y:S01]  /*ff20*/  SHF.R.S32.HI R160, RZ, 0x1f, R211 ;  /* 0x0000001fffa07819 */ /* 0x000fe200000114d3 */
[----:B------:R-:W-:Y:S01]  /*ff30*/  IMAD.IADD R5, R5, 0x1, R3 ;  /* 0x0000000105057824 */ /* 0x000fe200078e0203 */
[----:B------:R-:W-:Y:S01]  /*ff40*/  SHF.R.S32.HI R161, RZ, 0x1f, R212 ;  /* 0x0000001fffa17819 */ /* 0x000fe200000114d4 */
[----:B------:R-:W-:Y:S01]  /*ff50*/  @P0 IMAD.HI.U32 R3, R0, UR8, RZ ;  /* 0x0000000800030c27 */ /* 0x000fe2000f8e00ff */
[----:B------:R-:W-:Y:S01]  /*ff60*/  @UP0 ULDC UR8, c[0x0][0xcf0] ;  /* 0x00033c0000080ab9 */ /* 0x000fe20000000800 */
[----:B------:R-:W-:-:S02]  /*ff70*/  SHF.R.S32.HI R162, RZ, 0x1f, R213 ;  /* 0x0000001fffa27819 */ /* 0x000fc400000114d5 */
[C---:B------:R-:W-:Y:S01]  /*ff80*/  VIADD R182, R23.reuse, 0x10 ;  /* 0x0000001017b67836 */ /* 0x040fe20000000000 */
[----:B------:R-:W-:Y:S01]  /*ff90*/  @P0 SHF.R.U32.HI R7, RZ, UR8, R3 ;  /* 0x00000008ff070c19 */ /* 0x000fe20008011603 */
[----:B------:R-:W-:Y:S01]  /*ffa0*/  ULDC.64 UR8, c[0x0][0xc48] ;  /* 0x0003120000087ab9 */ /* 0x000fe20000000a00 */
[----:B------:R-:W-:Y:S01]  /*ffb0*/  VIADD R184, R23, 0x8 ;  /* 0x0000000817b87836 */ /* 0x000fe20000000000 */
[----:B------:R-:W-:Y:S01]  /*ffc0*/  SHF.R.S32.HI R163, RZ, 0x1f, R214 ;  /* 0x0000001fffa37819 */ /* 0x000fe200000114d6 */
[----:B------:R-:W-:Y:S01]  /*ffd0*/  IMAD.WIDE.U32 R4, R201, UR8, R4 ;  /* 0x00000008c9047c25 */ /* 0x000fe2000f8e0004 */
[----:B------:R-:W-:Y:S02]  /*ffe0*/  SHF.R.S32.HI R3, RZ, 0x1f, R7 ;  /* 0x0000001fff037819 */ /* 0x000fe40000011407 */
[----:B------:R-:W-:Y:S01]  /*fff0*/  SHF.R.S32.HI R164, RZ, 0x1f, R215 ;  /* 0x0000001fffa47819 */ /* 0x000fe200000114d7 */
[----:B------:R-:W-:Y:S01]  /*10000*/  IMAD.MOV R9, RZ, RZ, -R7 ;  /* 0x000000ffff097224 */ /* 0x000fe200078e0a07 */
[----:B------:R-:W-:Y:S01]  /*10010*/  SHF.R.S32.HI R165, RZ, 0x1f, R216 ;  /* 0x0000001fffa57819 */ /* 0x000fe200000114d8 */
[----:B------:R-:W-:Y:S01]  /*10020*/  IMAD R8, R3, UR10, RZ ;  /* 0x0000000a03087c24 */ /* 0x000fe2000f8e02ff */
[----:B------:R-:W-:Y:S01]  /*10030*/  SHF.R.S32.HI R166, RZ, 0x1f, R217 ;  /* 0x0000001fffa67819 */ /* 0x000fe200000114d9 */
[----:B------:R-:W-:Y:S01]  /*10040*/  IMAD R3, R9, UR7, R0 ;  /* 0x0000000709037c24 */ /* 0x000fe2000f8e0200 */
[----:B------:R-:W-:Y:S01]  /*10050*/  SHF.R.S32.HI R167, RZ, 0x1f, R218 ;  /* 0x0000001fffa77819 */ /* 0x000fe200000114da */
[----:B------:R-:W-:Y:S01]  /*10060*/  IMAD R5, R201, UR9, R5 ;  /* 0x00000009c9057c24 */ /* 0x000fe2000f8e0205 */
[----:B------:R-:W-:Y:S01]  /*10070*/  ULDC.64 UR8, c[0x0][0xc28] ;  /* 0x00030a0000087ab9 */ /* 0x000fe20000000a00 */
[C---:B------:R-:W-:Y:S01]  /*10080*/  IMAD R9, R7.reuse, UR11, R8 ;  /* 0x0000000b07097c24 */ /* 0x040fe2000f8e0208 */
[----:B------:R-:W-:Y:S01]  /*10090*/  SHF.R.S32.HI R0, RZ, 0x1f, R3 ;  /* 0x0000001fff007819 */ /* 0x000fe20000011403 */
[----:B------:R-:W-:Y:S01]  /*100a0*/  IMAD.WIDE.U32 R4, R7, UR10, R4 ;  /* 0x0000000a07047c25 */ /* 0x000fe2000f8e0004 */
[----:B------:R-:W-:-:S02]  /*100b0*/  SHF.R.S32.HI R168, RZ, 0x1f, R219 ;  /* 0x0000001fffa87819 */ /* 0x000fc400000114db */
[----:B------:R-:W-:Y:S01]  /*100c0*/  SHF.R.S32.HI R169, RZ, 0x1f, R220 ;  /* 0x0000001fffa97819 */ /* 0x000fe200000114dc */
[----:B------:R-:W-:Y:S01]  /*100d0*/  IMAD.IADD R5, R5, 0x1, R9 ;  /* 0x0000000105057824 */ /* 0x000fe200078e0209 */
[----:B------:R-:W-:Y:S01]  /*100e0*/  SHF.R.S32.HI R170, RZ, 0x1f, R221 ;  /* 0x0000001fffaa7819 */ /* 0x000fe200000114dd */
[----:B------:R-:W-:Y:S01]  /*100f0*/  IMAD R0, R0, UR8, RZ ;  /* 0x0000000800007c24 */ /* 0x000fe2000f8e02ff */
[----:B------:R-:W-:Y:S01]  /*10100*/  SHF.R.S32.HI R171, RZ, 0x1f, R222 ;  /* 0x0000001fffab7819 */ /* 0x000fe200000114de */
[C---:B------:R-:W-:Y:S01]  /*10110*/  IMAD.WIDE.U32 R4, R3.reuse, UR8, R4 ;  /* 0x0000000803047c25 */ /* 0x040fe2000f8e0004 */
[----:B------:R-:W-:Y:S02]  /*10120*/  SHF.R.S32.HI R172, RZ, 0x1f, R223 ;  /* 0x0000001fffac7819 */ /* 0x000fe400000114df */
[----:B------:R-:W-:Y:S01]  /*10130*/  SHF.R.S32.HI R20, RZ, 0x1f, R224 ;  /* 0x0000001fff147819 */ /* 0x000fe200000114e0 */
[----:B------:R-:W-:Y:S01]  /*10140*/  IMAD R7, R3, UR9, R0 ;  /* 0x0000000903077c24 */ /* 0x000fe2000f8e0200 */
[----:B------:R-:W-:Y:S01]  /*10150*/  ULDC.64 UR8, c[0x0][0xc00] ;  /* 0x0003000000087ab9 */ /* 0x000fe20000000a00 */
[----:B------:R-:W-:Y:S01]  /*10160*/  SHF.R.S32.HI R21, RZ, 0x1f, R225 ;  /* 0x0000001fff157819 */ /* 0x000fe200000114e1 */
[----:B------:R-:W-:Y:S01]  /*10170*/  VIADD R177, R23, 0x20 ;  /* 0x0000002017b17836 */ /* 0x000fe20000000000 */
[C---:B------:R-:W-:Y:S01]  /*10180*/  LEA R0, P0, R4.reuse, UR8, 0x2 ;  /* 0x0000000804007c11 */ /* 0x040fe2000f8010ff */
[----:B------:R-:W-:Y:S01]  /*10190*/  IMAD.IADD R3, R5, 0x1, R7 ;  /* 0x0000000105037824 */ /* 0x000fe200078e0207 */
[----:B------:R-:W-:Y:S01]  /*101a0*/  SHF.R.S32.HI R173, RZ, 0x1f, R226 ;  /* 0x0000001fffad7819 */ /* 0x000fe200000114e2 */
[----:B------:R-:W-:Y:S01]  /*101b0*/  VIADD R7, R19, UR39 ;  /* 0x0000002713077c36 */ /* 0x000fe20008000000 */
[----:B------:R-:W-:Y:S01]  /*101c0*/  SHF.R.S32.HI R174, RZ, 0x1f, R227 ;  /* 0x0000001fffae7819 */ /* 0x000fe200000114e3 */
[----:B------:R0:W1:Y:S01]  /*101d0*/  SHFL.IDX PT, R13, R0, RZ, 0x1c1f ;  /* 0x001c1fff000d7589 */ /* 0x00006200000e0000 */
[----:B------:R-:W-:Y:S01]  /*101e0*/  LEA.HI.X R3, R4, UR9, R3, 0x2, P0 ;  /* 0x0000000904037c11 */ /* 0x000fe200080f1403 */
[----:B------:R-:W-:Y:S01]  /*101f0*/  VIADD R4, R17, 0x38820 ;  /* 0x0003882011047836 */ /* 0x000fe20000000000 */
[----:B------:R-:W-:Y:S01]  /*10200*/  ISETP.GE.AND P0, PT, R7, UR6, PT ;  /* 0x0000000607007c0c */ /* 0x000fe2000bf06270 */
[C---:B------:R-:W-:Y:S01]  /*10210*/  VIADD R179, R23.reuse, 0x18 ;  /* 0x0000001817b37836 */ /* 0x040fe20000000000 */
[----:B------:R-:W-:Y:S01]  /*10220*/  SHF.R.S32.HI R175, RZ, 0x1f, R228 ;  /* 0x0000001fffaf7819 */ /* 0x000fe200000114e4 */
[----:B------:R0:W2:Y:S01]  /*10230*/  SHFL.IDX PT, R12, R3, RZ, 0x1c1f ;  /* 0x001c1fff030c7589 */ /* 0x0000a200000e0000 */
[----:B------:R-:W-:Y:S01]  /*10240*/  PRMT R4, RZ, 0x654, R4 ;  /* 0x00000654ff047816 */ /* 0x000fe20000000004 */
[C---:B------:R-:W-:Y:S01]  /*10250*/  VIADD R181, R23.reuse, 0x10 ;  /* 0x0000001017b57836 */ /* 0x040fe20000000000 */
[----:B------:R-:W-:Y:S01]  /*10260*/  SHF.R.S32.HI R176, RZ, 0x1f, R229 ;  /* 0x0000001fffb07819 */ /* 0x000fe200000114e5 */
[----:B------:R-:W-:Y:S01]  /*10270*/  VIADD R183, R23, 0x8 ;  /* 0x0000000817b77836 */ /* 0x000fe20000000000 */
[----:B------:R0:W-:Y:S01]  /*10280*/  SYNCS.ARRIVE.TRANS64.RED.A1T0 RZ, [R4+URZ], RZ ;  /* 0x000000ff04ff79a7 */ /* 0x0001e2000810043f */
        /* <DEDUP_REMOVED lines=135> */
.L_x_4992:
[----:B------:R-:W-:Y:S05]  /*10b00*/  BSYNC B1 ;  /* 0x0000000000017941 */ /* 0x000fea0003800000 */
.L_x_4991:
        /* <DEDUP_REMOVED lines=26> */
[-C--:B0-----:R-:W-:Y:S02]  /*10cb0*/  @!P3 LEA R4, P1, R177, R0.reuse, 0x2 ;  /* 0x00000000b104b211 */ /* 0x081fe400078210ff */
        /* <DEDUP_REMOVED lines=10> */
[----:B------:R-:W-:-:S03]  /*10d60*/  ISETP.GE.AND P4, PT, R223, UR6, PT ;  /* 0x00000006df007c0c */ /* 0x000fc6000bf86270 */
[----:B------:R4:W-:Y:S01]  /*10d70*/  @!P5 ST.E.64 desc[UR42][R10.64], R50 ;  /* 0x000000320a00d985 */ /* 0x0009e2000c101b2a */
[CC--:B0-----:R-:W-:Y:S02]  /*10d80*/  @!P0 LEA R4, P6, R227.reuse, R0.reuse, 0x2 ;  /* 0x00000000e3048211 */ /* 0x0c1fe400078c10ff */
[C---:B---3--:R-:W-:Y:S02]  /*10d90*/  @!P1 LEA R8, P5, R226.reuse, R0, 0x2 ;  /* 0x00000000e2089211 */ /* 0x048fe400078a10ff */
[-C--:B------:R-:W-:Y:S02]  /*10da0*/  @!P0 LEA.HI.X R5, R227, R22.reuse, R174, 0x2, P6 ;  /* 0x00000016e3058211 */ /* 0x080fe400030f14ae */
[----:B------:R-:W-:Y:S02]  /*10db0*/  @!P1 LEA.HI.X R9, R226, R22, R173, 0x2, P5 ;  /* 0x00000016e2099211 */ /* 0x000fe400028f14ad */
[----:B------:R-:W-:Y:S01]  /*10dc0*/  ISETP.GE.AND P5, PT, R222, UR6, PT ;  /* 0x00000006de007c0c */ /* 0x000fe2000bfa6270 */
[----:B------:R0:W-:Y:S01]  /*10dd0*/  @!P0 ST.E.64 desc[UR42][R4.64], R54 ;  /* 0x0000003604008985 */ /* 0x0001e2000c101b2a */
[----:B----4-:R-:W-:-:S02]  /*10de0*/  @!P2 LEA R10, P6, R225, R0, 0x2 ;  /* 0x00000000e10aa211 */ /* 0x010fc400078c10ff */
[----:B------:R-:W-:Y:S01]  /*10df0*/  ISETP.GE.AND P0, PT, R221, UR6, PT ;  /* 0x00000006dd007c0c */ /* 0x000fe2000bf06270 */
[----:B------:R3:W-:Y:S01]  /*10e00*/  @!P1 ST.E.64 desc[UR42][R8.64], R58 ;  /* 0x0000003a08009985 */ /* 0x0007e2000c101b2a */
[----:B------:R-:W-:Y:S02]  /*10e10*/  @!P2 LEA.HI.X R11, R225, R22, R21, 0x2, P6 ;  /* 0x00000016e10ba211 */ /* 0x000fe400030f1415 */
[-C--:B--2---:R-:W-:Y:S02]  /*10e20*/  @!P3 LEA R12, P6, R224, R0.reuse, 0x2 ;  /* 0x00000000e00cb211 */ /* 0x084fe400078c10ff */
[----:B------:R-:W-:Y:S01]  /*10e30*/  ISETP.GE.AND P1, PT, R220, UR6, PT ;  /* 0x00000006dc007c0c */ /* 0x000fe2000bf26270 */
[----:B------:R2:W-:Y:S01]  /*10e40*/  @!P2 ST.E.64 desc[UR42][R10.64], R62 ;  /* 0x0000003e0a00a985 */ /* 0x0005e2000c101b2a */
[----:B------:R-:W-:Y:S02]  /*10e50*/  @!P4 LEA R14, P2, R223, R0, 0x2 ;  /* 0x00000000df0ec211 */ /* 0x000fe400078410ff */
[----:B-1----:R-:W-:-:S02]  /*10e60*/  @!P3 LEA.HI.X R13, R224, R22, R20, 0x2, P6 ;  /* 0x00000016e00db211 */ /* 0x002fc400030f1414 */
[----:B------:R-:W-:Y:S02]  /*10e70*/  @!P4 LEA.HI.X R15, R223, R22, R172, 0x2, P2 ;  /* 0x00000016df0fc211 */ /* 0x000fe400010f14ac */
[----:B------:R-:W-:Y:S01]  /*10e80*/  ISETP.GE.AND P2, PT, R219, UR6, PT ;  /* 0x00000006db007c0c */ /* 0x000fe2000bf46270 */
[----:B------:R-:W-:Y:S01]  /*10e90*/  @!P3 ST.E.64 desc[UR42][R12.64], R66 ;  /* 0x000000420c00b985 */ /* 0x000fe2000c101b2a */
[----:B------:R-:W-:-:S03]  /*10ea0*/  @!P5 LEA R20, P6, R222, R0, 0x2 ;  /* 0x00000000de14d211 */ /* 0x000fc600078c10ff */
[----:B------:R1:W-:Y:S01]  /*10eb0*/  @!P4 ST.E.64 desc[UR42][R14.64], R70 ;  /* 0x000000460e00c985 */ /* 0x0003e2000c101b2a */
[----:B------:R-:W-:Y:S02]  /*10ec0*/  @!P5 LEA.HI.X R21, R222, R22, R171, 0x2, P6 ;  /* 0x00000016de15d211 */ /* 0x000fe400030f14ab */
[CC--:B0-----:R-:W-:Y:S02]  /*10ed0*/  @!P0 LEA R4, P4, R221.reuse, R0.reuse, 0x2 ;  /* 0x00000000dd048211 */ /* 0x0c1fe400078810ff */
[----:B---3--:R-:W-:Y:S01]  /*10ee0*/  @!P1 LEA R8, P3, R220, R0, 0x2 ;  /* 0x00000000dc089211 */ /* 0x008fe200078610ff */
[----:B------:R0:W-:Y:S01]  /*10ef0*/  @!P5 ST.E.64 desc[UR42][R20.64], R74 ;  /* 0x0000004a1400d985 */ /* 0x0001e2000c101b2a */
[----:B------:R-:W-:Y:S02]  /*10f00*/  @!P0 LEA.HI.X R5, R221, R22, R170, 0x2, P4 ;  /* 0x00000016dd058211 */ /* 0x000fe400020f14aa */
[----:B------:R-:W-:Y:S02]  /*10f10*/  ISETP.GE.AND P4, PT, R217, UR6, PT ;  /* 0x00000006d9007c0c */ /* 0x000fe4000bf86270 */
[----:B------:R-:W-:Y:S01]  /*10f20*/  ISETP.GE.AND P5, PT, R218, UR6, PT ;  /* 0x00000006da007c0c */ /* 0x000fe2000bfa6270 */
[----:B------:R3:W-:Y:S01]  /*10f30*/  @!P0 ST.E.64 desc[UR42][R4.64], R78 ;  /* 0x0000004e04008985 */ /* 0x0007e2000c101b2a */
[----:B--2---:R-:W-:-:S02]  /*10f40*/  @!P2 LEA R10, P6, R219, R0, 0x2 ;  /* 0x00000000db0aa211 */ /* 0x004fc400078c10ff */
        /* <DEDUP_REMOVED lines=17> */
[-C--:B---3--:R-:W-:Y:S02]  /*11060*/  @!P2 LEA R4, P6, R215, R0.reuse, 0x2 ;  /* 0x00000000d704a211 */ /* 0x088fe400078c10ff */
[----:B------:R-:W-:Y:S01]  /*11070*/  ISETP.GE.AND P4, PT, R211, UR6, PT ;  /* 0x00000006d3007c0c */ /* 0x000fe2000bf86270 */
[----:B------:R3:W-:Y:S01]  /*11080*/  @!P3 ST.E.64 desc[UR42][R20.64], R98 ;  /* 0x000000621400b985 */ /* 0x0007e2000c101b2a */
[----:B--2---:R-:W-:Y:S02]  /*11090*/  @!P1 LEA R8, P3, R214, R0, 0x2 ;  /* 0x00000000d6089211 */ /* 0x004fe400078610ff */
        /* <DEDUP_REMOVED lines=25> */
[-C--:B--2---:R-:W-:Y:S01]  /*11230*/  @!P1 LEA R8, P6, R208, R0.reuse, 0x2 ;  /* 0x00000000d0089211 */ /* 0x084fe200078c10ff */
[----:B------:R2:W-:Y:S02]  /*11240*/  @!P0 ST.E.64 desc[UR42][R4.64], R126 ;  /* 0x0000007e04008985 */ /* 0x0005e4000c101b2a */
[----:B0-----:R-:W-:-:S02]  /*11250*/  @!P4 LEA R10, P0, R207, R0, 0x2 ;  /* 0x00000000cf0ac211 */ /* 0x001fc400078010ff */
[----:B------:R-:W-:Y:S02]  /*11260*/  @!P1 LEA.HI.X R9, R208, R22, R157, 0x2, P6 ;  /* 0x00000016d0099211 */ /* 0x000fe400030f149d */
[----:B---3--:R-:W-:Y:S02]  /*11270*/  @!P3 LEA R12, P6, R206, R0, 0x2 ;  /* 0x00000000ce0cb211 */ /* 0x008fe400078c10ff */
[----:B------:R-:W-:Y:S01]  /*11280*/  @!P4 LEA.HI.X R11, R207, R22, R156, 0x2, P0 ;  /* 0x00000016cf0bc211 */ /* 0x000fe200000f149c */
        /* <DEDUP_REMOVED lines=16> */
.L_x_4984:
        /* <DEDUP_REMOVED lines=26> */
.L_x_4993:
[----:B------:R-:W-:Y:S01]  /*11530*/  BSSY B1, `(.L_x_4994) ;  /* 0x0000038000017945 */ /* 0x000fe20003800000 */
[----:B------:R-:W-:Y:S02]  /*11540*/  SEL R31, R194, RZ, !P0 ;  /* 0x000000ffc21f7207 */ /* 0x000fe40004000000 */
[----:B------:R-:W-:Y:S02]  /*11550*/  SEL R202, R202, RZ, !P0 ;  /* 0x000000ffcaca7207 */ /* 0x000fe40004000000 */
[----:B-----5:R-:W-:Y:S01]  /*11560*/  SHF.R.S32.HI R24, RZ, 0x1f, R3 ;  /* 0x0000001fff187819 */ /* 0x020fe20000011403 */
[----:B------:R-:W-:Y:S06]  /*11570*/  @P3 BRA `(.L_x_4995) ;  /* 0x0000000000cc3947 */ /* 0x000fec0003800000 */
[----:B------:R-:W0:Y:S01]  /*11580*/  S2R R33, SR_TID.X ;  /* 0x0000000000217919 */ /* 0x000e220000002100 */
[----:B------:R-:W1:Y:S01]  /*11590*/  LDC R26, c[0x0][0xce8] ;  /* 0x00033a00ff1a7b82 */ /* 0x000e620000000800 */
[----:B------:R-:W-:Y:S02]  /*115a0*/  IMAD.U32 R8, RZ, RZ, UR39 ;  /* 0x00000027ff087e24 */ /* 0x000fe4000f8e00ff */
[----:B-1----:R-:W-:-:S03]  /*115b0*/  IMAD R4, R7, R26, RZ ;  /* 0x0000001a07047224 */ /* 0x002fc600078e02ff */
[----:B0-----:R-:W-:-:S04]  /*115c0*/  IADD3 R33, R8, -0x80, R33 ;  /* 0xffffff8008217810 */ /* 0x001fc80007ffe021 */
        /* <DEDUP_REMOVED lines=11> */
[----:B------:R-:W3:Y:S08]  /*11680*/  @P1 LDC R29, c[0x0][0xcf0] ;  /* 0x00033c00ff1d1b82 */ /* 0x000ef00000000800 */
[----:B------:R-:W4:Y:S01]  /*11690*/  LDC.64 R12, c[0x0][R22+0x218] ;  /* 0x00008600160c7b82 */ /* 0x000f220000000a00 */
[----:B-1----:R-:W-:-:S07]  /*116a0*/  IMAD R15, R15, R31, RZ ;  /* 0x0000001f0f0f7224 */ /* 0x002fce00078e02ff */
[----:B------:R-:W1:Y:S01]  /*116b0*/  LDC.64 R10, c[0x0][R22+0x228] ;  /* 0x00008a00160a7b82 */ /* 0x000e620000000a00 */
[----:B--2---:R-:W-:-:S07]  /*116c0*/  @P1 IMAD.HI.U32 R0, R33, R0, RZ ;  /* 0x0000000021001227 */ /* 0x004fce00078e00ff */
[----:B------:R-:W2:Y:S01]  /*116d0*/  LDC.64 R8, c[0x0][R22+0x210] ;  /* 0x0000840016087b82 */ /* 0x000ea20000000a00 */
[----:B---3--:R-:W-:Y:S01]  /*116e0*/  @P1 SHF.R.U32.HI R25, RZ, R29, R0 ;  /* 0x0000001dff191219 */ /* 0x008fe20000011600 */
[----:B------:R-:W-:Y:S01]  /*116f0*/  IMAD R29, R14, R202, R15 ;  /* 0x000000ca0e1d7224 */ /* 0x000fe200078e020f */
[----:B------:R-:W-:-:S03]  /*11700*/  SEL R15, R201, RZ, P0 ;  /* 0x000000ffc90f7207 */ /* 0x000fc60000000000 */
[----:B------:R-:W-:Y:S02]  /*11710*/  IMAD.MOV R0, RZ, RZ, -R25 ;  /* 0x000000ffff007224 */ /* 0x000fe400078e0a19 */
[-C--:B----4-:R-:W-:Y:S01]  /*11720*/  IMAD R27, R13, R195.reuse, RZ ;  /* 0x000000c30d1b7224 */ /* 0x090fe200078e02ff */
[----:B0-----:R-:W0:Y:S01]  /*11730*/  @!P0 LDC R4, c[0x0][0xc50] ;  /* 0x00031400ff048b82 */ /* 0x001e220000000800 */
[----:B------:R-:W-:-:S04]  /*11740*/  IMAD.WIDE.U32 R20, R12, R195, RZ ;  /* 0x000000c30c147225 */ /* 0x000fc800078e00ff */
[----:B------:R-:W-:-:S03]  /*11750*/  IMAD.WIDE.U32 R12, R14, R31, RZ ;  /* 0x0000001f0e0c7225 */ /* 0x000fc600078e00ff */
[----:B------:R-:W3:Y:S01]  /*11760*/  @!P0 LDC R5, c[0x0][0xc54] ;  /* 0x00031500ff058b82 */ /* 0x000ee20000000800 */
[----:B------:R-:W-:Y:S01]  /*11770*/  IMAD.IADD R27, R21, 0x1, R27 ;  /* 0x00000001151b7824 */ /* 0x000fe200078e021b */
[----:B------:R-:W-:Y:S01]  /*11780*/  IADD3 R20, P1, P3, R12, R20, R3 ;  /* 0x000000140c147210 */ /* 0x000fe20007b3e003 */
[----:B------:R-:W-:Y:S02]  /*11790*/  IMAD.IADD R29, R13, 0x1, R29 ;  /* 0x000000010d1d7824 */ /* 0x000fe400078e021d */
[-C--:B-1----:R-:W-:Y:S02]  /*117a0*/  IMAD R21, R11, R15.reuse, RZ ;  /* 0x0000000f0b157224 */ /* 0x082fe400078e02ff */
[----:B------:R-:W-:-:S04]  /*117b0*/  IMAD.WIDE.U32 R10, R10, R15, RZ ;  /* 0x0000000f0a0a7225 */ /* 0x000fc800078e00ff */
[----:B------:R-:W-:Y:S01]  /*117c0*/  IMAD R13, R26, R0, R33 ;  /* 0x000000001a0d7224 */ /* 0x000fe200078e0221 */
[----:B------:R-:W-:Y:S01]  /*117d0*/  IADD3.X R0, R29, R27, R24, P1, P3 ;  /* 0x0000001b1d007210 */ /* 0x000fe20000fe6418 */
[----:B------:R-:W-:Y:S01]  /*117e0*/  IMAD.IADD R21, R11, 0x1, R21 ;  /* 0x000000010b157824 */ /* 0x000fe200078e0215 */
[----:B------:R-:W-:Y:S02]  /*117f0*/  IADD3 R10, P0, P1, R25, R20, R10 ;  /* 0x00000014190a7210 */ /* 0x000fe4000791e00a */
        /* <DEDUP_REMOVED lines=9> */
[----:B---3--:R-:W-:-:S05]  /*11890*/  LEA.HI.X R5, R8, R5, R0, 0x2, P0 ;  /* 0x0000000508057211 */ /* 0x008fca00000f1400 */
[----:B------:R0:W-:Y:S04]  /*118a0*/  STG.E desc[UR42][R4.64], R9 ;  /* 0x0000000904007986 */ /* 0x0001e8000c10192a */
.L_x_4995:
[----:B------:R-:W-:Y:S05]  /*118b0*/  BSYNC B1 ;  /* 0x0000000000017941 */ /* 0x000fea0003800000 */
.L_x_4994:
[----:B------:R-:W-:Y:S05]  /*118c0*/  @P2 BRA `(.L_x_4990) ;  /* 0x0000000800742947 */ /* 0x000fea0003800000 */
        /* <DEDUP_REMOVED lines=8> */
[C---:B------:R-:W-:Y:S01]  /*11950*/  ISETP.GE.AND P3, PT, R18.reuse, UR8, PT ;  /* 0x0000000812007c0c */ /* 0x040fe2000bf66270 */
[----:B------:R-:W-:Y:S01]  /*11960*/  IMAD R3, R3, UR7, R0 ;  /* 0x0000000703037c24 */ /* 0x000fe2000f8e0200 */
[----:B------:R-:W-:Y:S01]  /*11970*/  ULDC.64 UR6, c[0x0][0xbe8] ;  /* 0x0002fa0000067ab9 */ /* 0x000fe20000000a00 */
[----:B------:R-:W-:Y:S01]  /*11980*/  SEL R14, RZ, 0xffffffff, P1 ;  /* 0xffffffffff0e7807 */ /* 0x000fe20000800000 */
[C---:B------:R-:W-:Y:S01]  /*11990*/  VIADD R32, R18.reuse, 0x180 ;  /* 0x0000018012207836 */ /* 0x040fe20000000000 */
[----:B------:R-:W-:Y:S01]  /*119a0*/  SEL R12, RZ, 0x1, P3 ;  /* 0x00000001ff0c7807 */ /* 0x000fe20001800000 */
[----:B------:R-:W-:Y:S01]  /*119b0*/  IMAD.IADD R5, R5, 0x1, R3 ;  /* 0x0000000105057824 */ /* 0x000fe200078e0203 */
[----:B------:R-:W-:Y:S01]  /*119c0*/  SHF.R.S32.HI R3, RZ, 0x1f, R28 ;  /* 0x0000001fff037819 */ /* 0x000fe2000001141c */
[----:B------:R-:W-:Y:S01]  /*119d0*/  VIADD R30, R18, 0x1c0 ;  /* 0x000001c0121e7836 */ /* 0x000fe20000000000 */
[----:B------:R-:W-:Y:S01]  /*119e0*/  SHF.R.S32.HI R27, RZ, 0x1f, R32 ;  /* 0x0000001fff1b7819 */ /* 0x000fe20000011420 */
[----:B------:R-:W-:Y:S01]  /*119f0*/  IMAD.WIDE.U32 R4, R195, UR6, R4 ;  /* 0x00000006c3047c25 */ /* 0x000fe2000f8e0004 */
[----:B------:R-:W-:-:S02]  /*11a00*/  LEA.HI R3, R3, R28, RZ, 0x3 ;  /* 0x0000001c03037211 */ /* 0x000fc400078f18ff */
[----:B------:R-:W-:Y:S01]  /*11a10*/  ISETP.GE.AND P1, PT, R30, UR8, PT ;  /* 0x000000081e007c0c */ /* 0x000fe2000bf26270 */
[----:B------:R-:W-:Y:S01]  /*11a20*/  IMAD R5, R195, UR7, R5 ;  /* 0x00000007c3057c24 */ /* 0x000fe2000f8e0205 */
[----:B------:R-:W-:Y:S01]  /*11a30*/  LOP3.LUT R9, R3, 0xfffffff8, RZ, 0xc0, !PT ;  /* 0xfffffff803097812 */ /* 0x000fe200078ec0ff */
[----:B------:R-:W-:Y:S01]  /*11a40*/  ULDC.64 UR6, c[0x0][0xbf0] ;  /* 0x0002fc0000067ab9 */ /* 0x000fe20000000a00 */
[----:B-1----:R-:W-:Y:S01]  /*11a50*/  ISETP.NE.AND P0, PT, R10, 0x1, PT ;  /* 0x000000010a00780c */ /* 0x002fe20003f05270 */
[----:B------:R-:W-:Y:S01]  /*11a60*/  IMAD R0, R202, UR6, RZ ;  /* 0x00000006ca007c24 */ /* 0x000fe2000f8e02ff */
[----:B------:R-:W-:Y:S01]  /*11a70*/  SHF.R.S32.HI R15, RZ, 0x3, R3 ;  /* 0x00000003ff0f7819 */ /* 0x000fe20000011403 */
[----:B------:R-:W-:Y:S01]  /*11a80*/  IMAD.IADD R28, R28, 0x1, -R9 ;  /* 0x000000011c1c7824 */ /* 0x000fe200078e0a09 */
[----:B------:R-:W-:Y:S01]  /*11a90*/  SHF.R.S32.HI R26, RZ, 0x1f, R199 ;  /* 0x0000001fff1a7819 */ /* 0x000fe200000114c7 */
[C---:B------:R-:W-:Y:S01]  /*11aa0*/  IMAD R9, R31.reuse, UR7, R0 ;  /* 0x000000071f097c24 */ /* 0x040fe2000f8e0200 */
[----:B------:R-:W-:Y:S01]  /*11ab0*/  SEL R0, RZ, 0xffffffff, P2 ;  /* 0xffffffffff007807 */ /* 0x000fe20001000000 */
[----:B------:R-:W-:Y:S01]  /*11ac0*/  IMAD R3, R28, 0x20, R15 ;  /* 0x000000201c037824 */ /* 0x000fe200078e020f */
[----:B------:R-:W-:Y:S01]  /*11ad0*/  SHF.R.S32.HI R29, RZ, 0x1f, R196 ;  /* 0x0000001fff1d7819 */ /* 0x000fe200000114c4 */
[----:B------:R-:W-:Y:S01]  /*11ae0*/  IMAD.WIDE.U32 R4, R31, UR6, R4 ;  /* 0x000000061f047c25 */ /* 0x000fe2000f8e0004 */
[----:B------:R-:W-:Y:S01]  /*11af0*/  ULDC.64 UR6, c[0x0][0xbe0] ;  /* 0x0002f80000067ab9 */ /* 0x000fe20000000a00 */
[----:B------:R-:W-:-:S02]  /*11b00*/  SHF.R.S32.HI R31, RZ, 0x1f, R198 ;  /* 0x0000001fff1f7819 */ /* 0x000fc400000114c6 */
[----:B------:R-:W0:Y:S01]  /*11b10*/  @P0 LDC R11, c[0x0][0xcec] ;  /* 0x00033b00ff0b0b82 */ /* 0x000e220000000800 */
[----:B------:R-:W-:Y:S01]  /*11b20*/  VIADD R8, R3, UR39 ;  /* 0x0000002703087c36 */ /* 0x000fe20008000000 */
[----:B------:R-:W-:Y:S01]  /*11b30*/  SHF.R.S32.HI R33, RZ, 0x1f, R30 ;  /* 0x0000001fff217819 */ /* 0x000fe2000001141e */
[----:B------:R-:W-:Y:S01]  /*11b40*/  IMAD.SHL.U32 R21, R0, 0x2, RZ ;  /* 0x0000000200157824 */ /* 0x000fe200078e00ff */
[----:B------:R-:W-:Y:S01]  /*11b50*/  SHF.R.S32.HI R28, RZ, 0x1f, R197 ;  /* 0x0000001fff1c7819 */ /* 0x000fe200000114c5 */
[----:B------:R-:W-:Y:S01]  /*11b60*/  IMAD.MOV.U32 R3, RZ, RZ, R8 ;  /* 0x000000ffff037224 */ /* 0x000fe200078e0008 */
[----:B------:R-:W-:Y:S01]  /*11b70*/  SHF.R.S32.HI R34, RZ, 0x1f, R200 ;  /* 0x0000001fff227819 */ /* 0x000fe200000114c8 */
[----:B------:R-:W-:Y:S01]  /*11b80*/  IMAD.IADD R5, R5, 0x1, R9 ;  /* 0x0000000105057824 */ /* 0x000fe200078e0209 */
[----:B------:R-:W1:Y:S01]  /*11b90*/  @P0 LDC R13, c[0x0][0xcf0] ;  /* 0x00033c00ff0d0b82 */ /* 0x000e620000000800 */
[----:B------:R-:W-:Y:S01]  /*11ba0*/  LOP3.LUT R12, R21, 0x2, R12, 0xe2, !PT ;  /* 0x00000002150c7812 */ /* 0x000fe200078ee20c */
[----:B------:R-:W-:-:S02]  /*11bb0*/  IMAD R25, R7, R10, RZ ;  /* 0x0000000a07197224 */ /* 0x000fc400078e02ff */
[----:B0-----:R-:W-:-:S04]  /*11bc0*/  @P0 IMAD.HI.U32 R0, R8, R11, RZ ;  /* 0x0000000b08000227 */ /* 0x001fc800078e00ff */
[----:B------:R-:W-:Y:S01]  /*11bd0*/  IMAD.SHL.U32 R11, R14, 0x4, RZ ;  /* 0x000000040e0b7824 */ /* 0x000fe200078e00ff */
[----:B-1----:R-:W-:Y:S02]  /*11be0*/  @P0 SHF.R.U32.HI R3, RZ, R13, R0 ;  /* 0x0000000dff030219 */ /* 0x002fe40000011600 */
[----:B------:R-:W-:Y:S02]  /*11bf0*/  ISETP.GE.AND P0, PT, R198, UR8, PT ;  /* 0x00000008c6007c0c */ /* 0x000fe4000bf06270 */
[--C-:B------:R-:W-:Y:S01]  /*11c00*/  SHF.R.S32.HI R0, RZ, 0x1f, R3.reuse ;  /* 0x0000001fff007819 */ /* 0x100fe20000011403 */
[----:B------:R-:W-:Y:S01]  /*11c10*/  IMAD.MOV R9, RZ, RZ, -R3 ;  /* 0x000000ffff097224 */ /* 0x000fe200078e0a03 */
[----:B------:R-:W-:Y:S01]  /*11c20*/  LOP3.LUT R12, R11, 0x4, R12, 0xe2, !PT ;  /* 0x000000040b0c7812 */ /* 0x000fe200078ee20c */
[----:B------:R-:W-:Y:S01]  /*11c30*/  IMAD.WIDE.U32 R4, R3, UR6, R4 ;  /* 0x0000000603047c25 */ /* 0x000fe2000f8e0004 */
[----:B------:R-:W-:Y:S02]  /*11c40*/  SEL R11, RZ, 0xffffffff, P0 ;  /* 0xffffffffff0b7807 */ /* 0x000fe40000000000 */
[----:B------:R-:W-:Y:S01]  /*11c50*/  ISETP.GE.AND P0, PT, R197, UR8, PT ;  /* 0x00000008c5007c0c */ /* 0x000fe2000bf06270 */
[----:B------:R-:W-:-:S02]  /*11c60*/  IMAD R0, R0, UR6, RZ ;  /* 0x0000000600007c24 */ /* 0x000fc4000f8e02ff */
[----:B------:R-:W-:Y:S02]  /*11c70*/  IMAD R9, R10, R9, R8 ;  /* 0x000000090a097224 */ /* 0x000fe400078e0208 */
[----:B------:R-:W-:Y:S02]  /*11c80*/  IMAD.SHL.U32 R13, R11, 0x8, RZ ;  /* 0x000000080b0d7824 */ /* 0x000fe400078e00ff */
[----:B------:R-:W-:Y:S01]  /*11c90*/  IMAD R11, R3, UR7, R0 ;  /* 0x00000007030b7c24 */ /* 0x000fe2000f8e0200 */
[----:B------:R-:W-:Y:S01]  /*11ca0*/  SEL R3, RZ, 0xffffffff, P0 ;  /* 0xffffffffff037807 */ /* 0x000fe20000000000 */
[----:B------:R-:W-:Y:S01]  /*11cb0*/  ULDC.64 UR6, c[0x0][0xbd8] ;  /* 0x0002f60000067ab9 */ /* 0x000fe20000000a00 */
[----:B------:R-:W-:Y:S01]  /*11cc0*/  ISETP.GE.AND P0, PT, R196, UR8, PT ;  /* 0x00000008c4007c0c */ /* 0x000fe2000bf06270 */
[----:B------:R-:W-:Y:S01]  /*11cd0*/  IMAD.IADD R5, R5, 0x1, R11 ;  /* 0x0000000105057824 */ /* 0x000fe200078e020b */
[----:B------:R-:W-:Y:S02]  /*11ce0*/  SHF.R.S32.HI R0, RZ, 0x1f, R9 ;  /* 0x0000001fff007819 */ /* 0x000fe40000011409 */
        /* <DEDUP_REMOVED lines=10> */
[----:B------:R-:W-:Y:S01]  /*11d90*/  SEL R9, RZ, 0x40, P0 ;  /* 0x00000040ff097807 */ /* 0x000fe20000000000 */
[----:B------:R-:W-:Y:S01]  /*11da0*/  VIADD R0, R15, UR39 ;  /* 0x000000270f007c36 */ /* 0x000fe20008000000 */
[C---:B------:R-:W-:Y:S01]  /*11db0*/  LEA R22, P0, R4.reuse, UR6, 0x1 ;  /* 0x0000000604167c11 */ /* 0x040fe2000f8008ff */
[----:B------:R-:W-:Y:S01]  /*11dc0*/  IMAD.IADD R3, R5, 0x1, R3 ;  /* 0x0000000105037824 */ /* 0x000fe200078e0203 */
[----:B------:R-:W-:Y:S02]  /*11dd0*/  LOP3.LUT R12, R11, 0x20, R12, 0xe2, !PT ;  /* 0x000000200b0c7812 */ /* 0x000fe400078ee20c */
[----:B------:R-:W-:Y:S01]  /*11de0*/  SEL R5, RZ, 0x80, P1 ;  /* 0x00000080ff057807 */ /* 0x000fe20000800000 */
[----:B------:R0:W1:Y:S01]  /*11df0*/  SHFL.IDX PT, R8, R22, RZ, 0x181f ;  /* 0x00181fff16087589 */ /* 0x00006200000e0000 */
[----:B------:R-:W-:-:S02]  /*11e00*/  LEA.HI.X R3, R4, UR7, R3, 0x1, P0 ;  /* 0x0000000704037c11 */ /* 0x000fc400080f0c03 */
        /* <DEDUP_REMOVED lines=36> */
.L_x_4997:
[----:B------:R-:W-:Y:S05]  /*12050*/  BSYNC B1 ;  /* 0x0000000000017941 */ /* 0x000fea0003800000 */
.L_x_4996:
        /* <DEDUP_REMOVED lines=36> */
.L_x_4990:
[----:B------:R-:W-:Y:S05]  /*122a0*/  BSYNC B0 ;  /* 0x0000000000007941 */ /* 0x000fea0003800000 */
.L_x_4983:
[----:B------:R-:W-:Y:S02]  /*122b0*/  ULDC UR6, c[0x0][0xd3c] ;  /* 0x00034f0000067ab9 */ /* 0x000fe40000000800 */
[----:B------:R-:W-:-:S06]  /*122c0*/  UISETP.GE.AND UP0, UPT, UR5, UR6, UPT ;  /* 0x000000060500728c */ /* 0x000fcc000bf06270 */
[----:B------:R-:W-:-:S13]  /*122d0*/  PLOP3.LUT P0, PT, PT, PT, UP0, 0x80, 0x0 ;  /* 0x000000000000781c */ /* 0x000fda0003f0f008 */
[----:B------:R-:W-:Y:S05]  /*122e0*/  @!P0 BRA `(.L_x_4998) ;  /* 0xfffffef000148947 */ /* 0x000fea000383ffff */
[----:B------:R-:W-:Y:S05]  /*122f0*/  EXIT ;  /* 0x000000000000794d */ /* 0x000fea0003800000 */
.L_x_4933:
        /* <DEDUP_REMOVED lines=16> */
.L_x_4999:
        /* <DEDUP_REMOVED lines=43> */
.L_x_5003:
        /* <DEDUP_REMOVED lines=35> */
.L_x_5001:
        /* <DEDUP_REMOVED lines=13> */
.L_x_5004:
        /* <DEDUP_REMOVED lines=62> */
.L_x_5005:
        /* <DEDUP_REMOVED lines=61> */
.L_x_5006:
[----:B------:R-:W-:-:S05]  /*13160*/  LOP3.LUT R25, RZ, R2, RZ, 0x33, !PT ;  /* 0x00000002ff197212 */ /* 0x000fca00078e33ff */
[----:B------:R-:W-:Y:S01]  /*13170*/  IMAD.IADD R25, R6, 0x1, R25 ;  /* 0x0000000106197824 */ /* 0x000fe200078e0219 */
[----:B------:R-:W-:Y:S06]  /*13180*/  BRA `(.L_x_5007) ;  /* 0x0000000000147947 */ /* 0x000fec0003800000 */
.L_x_5002:
[----:B------:R-:W-:Y:S01]  /*13190*/  ULDC UR4, c[0x0][0xd3c] ;  /* 0x00034f0000047ab9 */ /* 0x000fe20000000800 */
[----:B------:R-:W-:Y:S02]  /*131a0*/  IMAD.MOV.U32 R25, RZ, RZ, RZ ;  /* 0x000000ffff197224 */ /* 0x000fe400078e00ff */
[----:B------:R-:W-:Y:S02]  /*131b0*/  IMAD.U32 R24, RZ, RZ, UR6 ;  /* 0x00000006ff187e24 */ /* 0x000fe4000f8e00ff */
[----:B------:R-:W-:Y:S02]  /*131c0*/  IMAD.MOV.U32 R26, RZ, RZ, RZ ;  /* 0x000000ffff1a7224 */ /* 0x000fe400078e00ff */
[----:B------:R-:W-:-:S07]  /*131d0*/  IMAD.U32 R27, RZ, RZ, UR4 ;  /* 0x00000004ff1b7e24 */ /* 0x000fce000f8e00ff */
.L_x_5007:
[----:B------:R-:W-:-:S13]  /*131e0*/  ISETP.NE.AND P0, PT, R7, RZ, PT ;  /* 0x000000ff0700720c */ /* 0x000fda0003f05270 */
[----:B------:R-:W0:Y:S01]  /*131f0*/  @!P0 S2R R3, SR_CgaCtaId ;  /* 0x0000000000038919 */ /* 0x000e220000008800 */
[----:B------:R-:W-:-:S04]  /*13200*/  @!P0 MOV R2, 0x400 ;  /* 0x0000040000028802 */ /* 0x000fc80000000f00 */
[----:B0-----:R-:W-:-:S05]  /*13210*/  @!P0 LEA R2, R3, R2, 0x18 ;  /* 0x0000000203028211 */ /* 0x001fca00078ec0ff */
[----:B------:R1:W-:Y:S01]  /*13220*/  @!P0 STS.128 [R2+0x388d0], R24 ;  /* 0x0388d01802008388 */ /* 0x0003e20000000c00 */
[----:B------:R-:W-:Y:S06]  /*13230*/  BAR.ARV 0x5, 0x180 ;  /* 0x0146000000007b1d */ /* 0x000fec0000002000 */
.L_x_5000:
        /* <DEDUP_REMOVED lines=33> */
.L_x_5077:
        /* <DEDUP_REMOVED lines=48> */
.L_x_5009:
        /* <DEDUP_REMOVED lines=9> */
.L_x_5010:
        /* <DEDUP_REMOVED lines=9> */
.L_x_5011:
[----:B------:R-:W4:Y:S01]  /*13870*/  LDL R4, [R1+0x8] ;  /* 0x0000080001047983 */ /* 0x000f220000100800 */
[----:B012---:R-:W0:Y:S01]  /*13880*/  LDC R0, c[0x0][0x448] ;  /* 0x00011200ff007b82 */ /* 0x007e220000000800 */
[----:B-----5:R-:W-:Y:S01]  /*13890*/  IMAD.IADD R29, R29, 0x1, -R32 ;  /* 0x000000011d1d7824 */ /* 0x020fe200078e0a20 */
[----:B------:R-:W-:Y:S01]  /*138a0*/  LOP3.LUT R16, R16, 0xfffff7ff, RZ, 0xc0, !PT ;  /* 0xfffff7ff10107812 */ /* 0x000fe200078ec0ff */
[----:B------:R-:W-:Y:S01]  /*138b0*/  BSSY B0, `(.L_x_5012) ;  /* 0x0000037000007945 */ /* 0x000fe20003800000 */
[----:B0-----:R-:W-:Y:S01]  /*138c0*/  ISETP.NE.AND P0, PT, R0, 0x1, PT ;  /* 0x000000010000780c */ /* 0x001fe20003f05270 */
[----:B------:R-:W-:-:S04]  /*138d0*/  IMAD.SHL.U32 R0, R25, 0x40, RZ ;  /* 0x0000004019007824 */ /* 0x000fc800078e00ff */
[----:B------:R-:W-:-:S08]  /*138e0*/  VIADD R0, R0, 0x3f ;  /* 0x0000003f00007836 */ /* 0x000fd00000000000 */
[----:B---3--:R-:W0:Y:S01]  /*138f0*/  @P0 LDC R3, c[0x0][0x44c] ;  /* 0x00011300ff030b82 */ /* 0x008e220000000800 */
[----:B------:R-:W-:-:S07]  /*13900*/  @P0 LOP3.LUT R16, R16, 0x800, RZ, 0xfc, !PT ;  /* 0x0000080010100812 */ /* 0x000fce00078efcff */
[----:B------:R-:W1:Y:S01]  /*13910*/  @P0 LDC R2, c[0x0][0x450] ;  /* 0x00011400ff020b82 */ /* 0x000e620000000800 */
[----:B0-----:R-:W-:-:S05]  /*13920*/  @P0 IMAD.HI.U32 R3, R0, R3, RZ ;  /* 0x0000000300030227 */ /* 0x001fca00078e00ff */
[----:B-1----:R-:W-:Y:S01]  /*13930*/  @P0 SHF.R.U32.HI R0, RZ, R2, R3 ;  /* 0x00000002ff000219 */ /* 0x002fe20000011603 */
[C---:B------:R-:W-:Y:S01]  /*13940*/  VIADD R2, R29.reuse, 0x3f ;  /* 0x0000003f1d027836 */ /* 0x040fe20000000000 */
[----:B----4-:R-:W-:-:S05]  /*13950*/  IADD3 R3, R29, 0x40, -R4 ;  /* 0x000000401d037810 */ /* 0x010fca0007ffe804 */
        /* <DEDUP_REMOVED lines=44> */
.L_x_5013:
[----:B------:R-:W-:Y:S05]  /*13c20*/  BSYNC B0 ;  /* 0x0000000000007941 */ /* 0x000fea0003800000 */
.L_x_5012:
        /* <DEDUP_REMOVED lines=24> */
.L_x_5015:
        /* <DEDUP_REMOVED lines=20> */
.L_x_5018:
[----:B------:R-:W-:Y:S05]  /*13ef0*/  BSYNC B6 ;  /* 0x0000000000067941 */ /* 0x000fea0003800000 */
.L_x_5017:
        /* <DEDUP_REMOVED lines=20> */
.L_x_5021:
        /* <DEDUP_REMOVED lines=15> */
.L_x_5020:
[----:B------:R-:W-:Y:S05]  /*14130*/  BSYNC B6 ;  /* 0x0000000000067941 */ /* 0x000fea0003800000 */
.L_x_5019:
        /* <DEDUP_REMOVED lines=9> */
[----:B------:R-:W-:-:S05]  /*141d0*/  @P0 IADD3.X R3, R30, UR5, RZ, P1, !PT ;  /* 0x000000051e030c10 */ /* 0x000fca0008ffe4ff */
        /* <DEDUP_REMOVED lines=9> */
[----:B------:R-:W1:Y:S01]  /*14270*/  S2R R4, SR_TID.X ;  /* 0x0000000000047919 */ /* 0x000e620000002100 */
[----:B------:R-:W-:Y:S02]  /*14280*/  LOP3.LUT R0, R0, 0x1c0, RZ, 0xfc, !PT ;  /* 0x000001c000007812 */ /* 0x000fe400078efcff */
[----:B------:R-:W-:Y:S02]  /*14290*/  LOP3.LUT R21, R21, 0x38, RZ, 0xc0, !PT ;  /* 0x0000003815157812 */ /* 0x000fe400078ec0ff */
[----:B------:R-:W-:-:S02]  /*142a0*/  ISETP.GE.AND P0, PT, R0, UR4, PT ;  /* 0x0000000400007c0c */ /* 0x000fc4000bf06270 */
[----:B------:R-:W3:Y:S01]  /*142b0*/  S2R R0, SR_TID.X ;  /* 0x0000000000007919 */ /* 0x000ee20000002100 */
        /* <DEDUP_REMOVED lines=8> */
[----:B-1----:R-:W-:-:S05]  /*14340*/  IMAD.SHL.U32 R4, R4, 0x8, RZ ;  /* 0x0000000804047824 */ /* 0x002fca00078e00ff */
[----:B------:R-:W-:Y:S01]  /*14350*/  LOP3.LUT R4, R4, 0x38, RZ, 0xc0, !PT ;  /* 0x0000003804047812 */ /* 0x000fe200078ec0ff */
[----:B---3--:R-:W-:-:S03]  /*14360*/  IMAD.SHL.U32 R0, R0, 0x8, RZ ;  /* 0x0000000800007824 */ /* 0x008fc600078e00ff */
[----:B------:R-:W-:Y:S02]  /*14370*/  LOP3.LUT R4, R4, 0x80, RZ, 0xfc, !PT ;  /* 0x0000008004047812 */ /* 0x000fe400078efcff */
[----:B------:R-:W-:Y:S02]  /*14380*/  LOP3.LUT R0, R0, 0x38, RZ, 0xc0, !PT ;  /* 0x0000003800007812 */ /* 0x000fe400078ec0ff */
[----:B------:R-:W-:Y:S02]  /*14390*/  ISETP.GE.AND P5, PT, R4, UR4, PT ;  /* 0x0000000404007c0c */ /* 0x000fe4000bfa6270 */
[----:B------:R-:W-:-:S04]  /*143a0*/  LOP3.LUT R0, R0, 0xc0, RZ, 0xfc, !PT ;  /* 0x000000c000007812 */ /* 0x000fc800078efcff */
[----:B------:R-:W-:-:S07]  /*143b0*/  ISETP.GE.AND P4, PT, R0, UR4, PT ;  /* 0x0000000400007c0c */ /* 0x000fce000bf86270 */
[----:B------:R-:W-:-:S04]  /*143c0*/  @P5 LOP3.LUT R16, R16, 0x20, RZ, 0xfc, !PT ;  /* 0x0000002010105812 */ /* 0x000fc800078efcff */
[----:B------:R-:W-:-:S04]  /*143d0*/  LOP3.LUT R16, R16, 0xffffffef, RZ, 0xc0, !PT ;  /* 0xffffffef10107812 */ /* 0x000fc800078ec0ff */
[----:B------:R-:W-:-:S04]  /*143e0*/  @P4 LOP3.LUT R16, R16, 0x10, RZ, 0xfc, !PT ;  /* 0x0000001010104812 */ /* 0x000fc800078efcff */
[----:B------:R-:W-:Y:S02]  /*143f0*/  LOP3.LUT R16, R16, 0xfffffffb, RZ, 0xc0, !PT ;  /* 0xfffffffb10107812 */ /* 0x000fe400078ec0ff */
[----:B--2---:R-:W-:Y:S02]  /*14400*/  LEA R0, R33, 0xffffffc0, 0x6 ;  /* 0xffffffc021007811 */ /* 0x004fe400078e30ff */
[C---:B------:R-:W-:Y:S02]  /*14410*/  LOP3.LUT R33, R21.reuse, 0x100, RZ, 0xfc, !PT ;  /* 0x0000010015217812 */ /* 0x040fe400078efcff */
[----:B------:R-:W-:Y:S02]  /*14420*/  LOP3.LUT R21, R21, 0x140, RZ, 0xfc, !PT ;  /* 0x0000014015157812 */ /* 0x000fe400078efcff */
[----:B------:R-:W-:Y:S02]  /*14430*/  ISETP.GE.AND P3, PT, R33, UR4, PT ;  /* 0x0000000421007c0c */ /* 0x000fe4000bf66270 */
[----:B------:R-:W-:-:S13]  /*14440*/  ISETP.GE.AND P2, PT, R21, UR4, PT ;  /* 0x0000000415007c0c */ /* 0x000fda000bf46270 */
[----:B------:R-:W-:-:S04]  /*14450*/  @P2 LOP3.LUT R16, R16, 0x4, RZ, 0xfc, !PT ;  /* 0x0000000410102812 */ /* 0x000fc800078efcff */
[----:B------:R-:W-:-:S04]  /*14460*/  LOP3.LUT R16, R16, 0xfffffff7, RZ, 0xc0, !PT ;  /* 0xfffffff710107812 */ /* 0x000fc800078ec0ff */
[----:B------:R-:W-:Y:S01]  /*14470*/  @P3 LOP3.LUT R16, R16, 0x8, RZ, 0xfc, !PT ;  /* 0x0000000810103812 */ /* 0x000fe200078efcff */
[----:B0---4-:R-:W-:Y:S06]  /*14480*/  BRA.DIV UR5, `(.L_x_5022) ;  /* 0x0000005205b07947 */ /* 0x011fec000b800000 */
.L_x_5095:
        /* <DEDUP_REMOVED lines=59> */
.L_x_5023:
        /* <DEDUP_REMOVED lines=9> */
.L_x_5096:
[----:B------:R-:W-:Y:S05]  /*148d0*/  BSYNC B0 ;  /* 0x0000000000007941 */ /* 0x000fea0003800000 */
.L_x_5024:
        /* <DEDUP_REMOVED lines=64> */
.L_x_5106:
        /* <DEDUP_REMOVED lines=10> */
.L_x_5027:
        /* <DEDUP_REMOVED lines=11> */
.L_x_5028:
        /* <DEDUP_REMOVED lines=31> */
.L_x_5030:
[----:B------:R-:W-:Y:S05]  /*15020*/  BSYNC B6 ;  /* 0x0000000000067941 */ /* 0x000fea0003800000 */
.L_x_5029:
[----:B------:R-:W2:Y:S01]  /*15030*/  LDL R4, [R1+0xc] ;  /* 0x00000c0001047983 */ /* 0x000ea20000100800 */
[----:B0-----:R-:W0:Y:S01]  /*15040*/  S2R R2, SR_TID.X ;  /* 0x0000000000027919 */ /* 0x001e220000002100 */
[----:B------:R-:W-:Y:S01]  /*15050*/  IMAD.MOV.U32 R21, RZ, RZ, R35 ;  /* 0x000000ffff157224 */ /* 0x000fe200078e0023 */
[----:B------:R-:W-:Y:S01]  /*15060*/  ULDC.64 UR4, c[0x0][0x298] ;  /* 0x0000a60000047ab9 */ /* 0x000fe20000000a00 */
[----:B------:R-:W3:Y:S01]  /*15070*/  LDC R5, c[0x0][0x448] ;  /* 0x00011200ff057b82 */ /* 0x000ee20000000800 */
[----:B------:R-:W4:Y:S04]  /*15080*/  LDL R20, [R1+0x4] ;  /* 0x0000040001147983 */ /* 0x000f280000100800 */
[----:B------:R0:W5:Y:S02]  /*15090*/  LDL R9, [R1+0x8] ;  /* 0x0000080001097983 */ /* 0x0001640000100800 */
[----:B0-----:R-:W-:-:S04]  /*150a0*/  LOP3.LUT R2, R2, 0x7f, RZ, 0xc0, !PT ;  /* 0x0000007f02027812 */ /* 0x001fc800078ec0ff */
[----:B------:R-:W-:Y:S02]  /*150b0*/  SHF.R.U32.HI R0, RZ, 0x3, R2 ;  /* 0x00000003ff007819 */ /* 0x000fe40000011602 */
[----:B------:R-:W0:Y:S01]  /*150c0*/  LDC R2, c[0x0][0x448] ;  /* 0x00011200ff027b82 */ /* 0x000e220000000800 */
[----:B------:R-:W1:Y:S01]  /*150d0*/  S2R R35, SR_TID.X ;  /* 0x0000000000237919 */ /* 0x000e620000002100 */
[----:B0-----:R-:W-:-:S13]  /*150e0*/  ISETP.NE.AND P6, PT, R2, 0x1, PT ;  /* 0x000000010200780c */ /* 0x001fda0003fc5270 */
[----:B------:R-:W0:Y:S01]  /*150f0*/  @P6 LDC R3, c[0x0][0x44c] ;  /* 0x00011300ff036b82 */ /* 0x000e220000000800 */
[----:B-1----:R-:W-:-:S07]  /*15100*/  IMAD.SHL.U32 R35, R35, 0x10, RZ ;  /* 0x0000001023237824 */ /* 0x002fce00078e00ff */
[----:B------:R-:W1:Y:S01]  /*15110*/  @P6 LDC R2, c[0x0][0x450] ;  /* 0x00011400ff026b82 */ /* 0x000e620000000800 */
[----:B------:R-:W-:-:S05]  /*15120*/  LOP3.LUT R35, R0, 0x70, R35, 0xf8, !PT ;  /* 0x0000007000237812 */ /* 0x000fca00078ef823 */
[----:B------:R-:W-:-:S04]  /*15130*/  IMAD R35, R25, 0x40, R35 ;  /* 0x0000004019237824 */ /* 0x000fc800078e0223 */
[----:B------:R-:W-:Y:S02]  /*15140*/  IMAD.MOV.U32 R0, RZ, RZ, R35 ;  /* 0x000000ffff007224 */ /* 0x000fe400078e0023 */
[----:B0-----:R-:W-:-:S05]  /*15150*/  @P6 IMAD.HI.U32 R3, R35, R3, RZ ;  /* 0x0000000323036227 */ /* 0x001fca00078e00ff */
[----:B-1----:R-:W-:Y:S01]  /*15160*/  @P6 SHF.R.U32.HI R0, RZ, R2, R3 ;  /* 0x00000002ff006219 */ /* 0x002fe20000011603 */
[----:B------:R-:W-:Y:S01]  /*15170*/  IMAD.WIDE.U32 R2, R36, UR4, RZ ;  /* 0x0000000424027c25 */ /* 0x000fe2000f8e00ff */
[----:B------:R-:W0:Y:S03]  /*15180*/  S2R R7, SR_TID.X ;  /* 0x0000000000077919 */ /* 0x000e260000002100 */
        /* <DEDUP_REMOVED lines=21> */
[----:B---3--:R-:W-:Y:S02]  /*152e0*/  IMAD R0, R5, R0, R35 ;  /* 0x0000000005007224 */ /* 0x008fe400078e0223 */
        /* <DEDUP_REMOVED lines=15> */
[----:B-----5:R-:W-:Y:S01]  /*153e0*/  IMAD R3, R9, R5, RZ ;  /* 0x0000000509037224 */ /* 0x020fe200078e02ff */
[----:B------:R-:W-:Y:S01]  /*153f0*/  SHFL.IDX PT, R4, R2, RZ, 0x181f ;  /* 0x00181fff02047589 */ /* 0x000fe200000e0000 */
[----:B------:R-:W-:Y:S01]  /*15400*/  IMAD R25, R25, 0x40, R8 ;  /* 0x0000004019197824 */ /* 0x000fe200078e0208 */
        /* <DEDUP_REMOVED lines=37> */
.L_x_5115:
        /* <DEDUP_REMOVED lines=12> */
.L_x_5032:
        /* <DEDUP_REMOVED lines=28> */
.L_x_5034:
[----:B------:R-:W-:Y:S05]  /*158e0*/  BSYNC B6 ;  /* 0x0000000000067941 */ /* 0x000fea0003800000 */
.L_x_5033:
        /* <DEDUP_REMOVED lines=163> */
.L_x_5125:
        /* <DEDUP_REMOVED lines=23> */
.L_x_5037:
[----:B------:R-:W-:Y:S05]  /*16490*/  BSYNC B0 ;  /* 0x0000000000007941 */ /* 0x000fea0003800000 */
.L_x_5036:
[----:B------:R-:W-:Y:S01]  /*164a0*/  NOP ;  /* 0x0000000000007918 */ /* 0x000fe20000000000 */
[----:B------:R-:W-:-:S13]  /*164b0*/  PLOP3.LUT P0, PT, PT, PT, PT, 0x80, 0x0 ;  /* 0x000000000000781c */ /* 0x000fda0003f0f070 */
.L_x_5038:
        /* <DEDUP_REMOVED lines=18> */
.L_x_5126:
[----:B------:R-:W-:Y:S05]  /*165e0*/  BSYNC B0 ;  /* 0x0000000000007941 */ /* 0x000fea0003800000 */
.L_x_5039:
[----:B------:R-:W-:-:S05]  /*165f0*/  IMAD.U32 R2, RZ, RZ, UR36 ;  /* 0x00000024ff027e24 */ /* 0x000fca000f8e00ff */
[----:B------:R-:W-:-:S13]  /*16600*/  ISETP.NE.AND P0, PT, R2, 0x3, PT ;  /* 0x000000030200780c */ /* 0x000fda0003f05270 */
[----:B------:R-:W-:Y:S05]  /*16610*/  @!P0 BRA `(.L_x_5041) ;  /* 0x0000000000048947 */ /* 0x000fea0003800000 */
[----:B------:R-:W-:Y:S01]  /*16620*/  BPT.TRAP 0x1 ;  /* 0x000000040000795c */ /* 0x000fe20000300000 */
.L_x_5041:
[----:B0-----:R-:W-:Y:S01]  /*16630*/  SHF.L.U32 R0, R23, 0x1f, RZ ;  /* 0x0000001f17007819 */ /* 0x001fe200000006ff */
[----:B------:R-:W-:Y:S03]  /*16640*/  BSSY B0, `(.L_x_5042) ;  /* 0x0000003000007945 */ /* 0x000fe60003800000 */
[----:B------:R-:W0:Y:S02]  /*16650*/  SYNCS.PHASECHK.TRANS64.TRYWAIT P0, [R22+URZ+0x38860], R0 ;  /* 0x03886000160075a7 */ /* 0x000e24000800017f */
[----:B0-----:R-:W-:Y:S05]  /*16660*/  @!P0 BRA `(.L_x_5043) ;  /* 0x0000004400fc8947 */ /* 0x001fea0003800000 */
.L_x_5127:
[----:B------:R-:W-:Y:S05]  /*16670*/  BSYNC B0 ;  /* 0x0000000000007941 */ /* 0x000fea0003800000 */
.L_x_5042:
        /* <DEDUP_REMOVED lines=108> */
.L_x_5137:
        /* <DEDUP_REMOVED lines=34> */
.L_x_5045:
        /* <DEDUP_REMOVED lines=11> */
.L_x_5046:
        /* <DEDUP_REMOVED lines=11> */
.L_x_5061:
        /* <DEDUP_REMOVED lines=44> */
.L_x_5049:
[----:B------:R-:W-:Y:S01]  /*17380*/  IMAD R6, R18, 0x8, R17 ;  /* 0x0000000812067824 */ /* 0x000fe200078e0211 */
[----:B------:R-:W-:Y:S01]  /*17390*/  SHF.L.U32 R20, R23, 0x1f, RZ ;  /* 0x0000001f17147819 */ /* 0x000fe200000006ff */
[----:B------:R-:W-:Y:S01]  /*173a0*/  BSSY B1, `(.L_x_5050) ;  /* 0x0000004000017945 */ /* 0x000fe20003800000 */
[----:B------:R-:W-:Y:S02]  /*173b0*/  SHF.R.S32.HI R9, RZ, 0x1f, R5 ;  /* 0x0000001fff097819 */ /* 0x000fe40000011405 */
[----:B------:R-:W0:Y:S02]  /*173c0*/  SYNCS.PHASECHK.TRANS64.TRYWAIT P0, [R6+URZ+0x38840], R20 ;  /* 0x03884014060075a7 */ /* 0x000e24000800017f */
[----:B0-----:R-:W-:Y:S05]  /*173d0*/  @!P0 BRA `(.L_x_5051) ;  /* 0x0000004000dc8947 */ /* 0x001fea0003800000 */
.L_x_5138:
[----:B------:R-:W-:Y:S05]  /*173e0*/  BSYNC B1 ;  /* 0x0000000000017941 */ /* 0x000fea0003800000 */
.L_x_5050:
        /* <DEDUP_REMOVED lines=40> */
.L_x_5148:
        /* <DEDUP_REMOVED lines=8> */
.L_x_5053:
        /* <DEDUP_REMOVED lines=11> */
.L_x_5054:
[----:B------:R2:W-:Y:S01]  /*177a0*/  SYNCS.ARRIVE.TRANS64.A1T0 RZ, [R6+URZ+0x38830], RZ ;  /* 0x038830ff06ff79a7 */ /* 0x0005e2000810003f */
[----:B------:R-:W-:Y:S05]  /*177b0*/  @!P2 BRA `(.L_x_5055) ;  /* 0x000000000004a947 */ /* 0x000fea0003800000 */
[----:B------:R-:W-:Y:S01]  /*177c0*/  BPT.TRAP 0x1 ;  /* 0x000000040000795c */ /* 0x000fe20000300000 */
.L_x_5055:
[----:B------:R-:W3:Y:S01]  /*177d0*/  SYNCS.PHASECHK.TRANS64.TRYWAIT P0, [R6+URZ+0x38860], R20 ;  /* 0x03886014060075a7 */ /* 0x000ee2000800017f */
[----:B------:R-:W-:Y:S04]  /*177e0*/  BSSY B1, `(.L_x_5056) ;  /* 0x0000002000017945 */ /* 0x000fe80003800000 */
[----:B---3--:R-:W-:Y:S05]  /*177f0*/  @!P0 BRA `(.L_x_5057) ;  /* 0x0000004400048947 */ /* 0x008fea0003800000 */
.L_x_5149:
[----:B------:R-:W-:Y:S05]  /*17800*/  BSYNC B1 ;  /* 0x0000000000017941 */ /* 0x000fea0003800000 */
.L_x_5056:
        /* <DEDUP_REMOVED lines=79> */
.L_x_5159:
        /* <DEDUP_REMOVED lines=25> */
.L_x_5059:
        /* <DEDUP_REMOVED lines=11> */
.L_x_5060:
[----:B------:R1:W-:Y:S01]  /*17f40*/  SYNCS.ARRIVE.TRANS64.A1T0 RZ, [R6+URZ+0x38850], RZ ;  /* 0x038850ff06ff79a7 */ /* 0x0003e2000810003f */
[----:B------:R-:W-:Y:S05]  /*17f50*/  @P3 BRA `(.L_x_5061) ;  /* 0xfffffff000583947 */ /* 0x000fea000383ffff */
.L_x_5048:
[----:B------:R-:W-:Y:S05]  /*17f60*/  BSYNC B0 ;  /* 0x0000000000007941 */ /* 0x000fea0003800000 */
.L_x_5047:
        /* <DEDUP_REMOVED lines=21> */
.L_x_5063:
[----:B------:R-:W-:Y:S05]  /*180c0*/  BSYNC B0 ;  /* 0x0000000000007941 */ /* 0x000fea0003800000 */
.L_x_5062:
[----:B------:R-:W-:-:S07]  /*180d0*/  SEL R18, R18, RZ, P0 ;  /* 0x000000ff12127207 */ /* 0x000fce0000000000 */
.L_x_5016:
[----:B------:R-:W-:Y:S05]  /*180e0*/  BSYNC B7 ;  /* 0x0000000000077941 */ /* 0x000fea0003800000 */
.L_x_5014:
        /* <DEDUP_REMOVED lines=11> */
.L_x_5064:
        /* <DEDUP_REMOVED lines=43> */
.L_x_5169:
[----:B------:R-:W-:Y:S02]  /*18450*/  ULDC UR4, c[0x0][0xd38] ;  /* 0x00034e0000047ab9 */ /* 0x000fe40000000800 */
[----:B------:R-:W-:-:S04]  /*18460*/  IMAD.U32 R4, RZ, RZ, UR4 ;  /* 0x00000004ff047e24 */ /* 0x000fc8000f8e00ff */
[----:B-1----:R-:W-:-:S04]  /*18470*/  IMAD R5, R14, R4, RZ ;  /* 0x000000040e057224 */ /* 0x002fc800078e02ff */
[----:B------:R-:W-:-:S05]  /*18480*/  IMAD.IADD R6, R6, 0x1, R5 ;  /* 0x0000000106067824 */ /* 0x000fca00078e0205 */
[----:B------:R-:W-:-:S13]  /*18490*/  ISETP.GT.AND P6, PT, R6, R0, PT ;  /* 0x000000000600720c */ /* 0x000fda0003fc4270 */
[----:B------:R-:W-:Y:S05]  /*184a0*/  @P6 BRA `(.L_x_5067) ;  /* 0x0000000000a46947 */ /* 0x000fea0003800000 */
.L_x_5070:
        /* <DEDUP_REMOVED lines=35> */
.L_x_5177:
[----:B------:R-:W-:Y:S02]  /*186e0*/  ULDC UR4, c[0x0][0xd38] ;  /* 0x00034e0000047ab9 */ /* 0x000fe40000000800 */
[----:B------:R-:W-:-:S04]  /*186f0*/  IMAD.U32 R4, RZ, RZ, UR4 ;  /* 0x00000004ff047e24 */ /* 0x000fc8000f8e00ff */
[----:B-1----:R-:W-:-:S04]  /*18700*/  IMAD R5, R14, R4, RZ ;  /* 0x000000040e057224 */ /* 0x002fc800078e02ff */
[----:B------:R-:W-:-:S05]  /*18710*/  IMAD.IADD R6, R5, 0x1, R6 ;  /* 0x0000000105067824 */ /* 0x000fca00078e0206 */
[----:B------:R-:W-:-:S13]  /*18720*/  ISETP.GT.AND P6, PT, R6, R0, PT ;  /* 0x000000000600720c */ /* 0x000fda0003fc4270 */
[----:B------:R-:W-:Y:S05]  /*18730*/  @!P6 BRA `(.L_x_5070) ;  /* 0xfffffffc005ce947 */ /* 0x000fea000383ffff */
.L_x_5067:
        /* <DEDUP_REMOVED lines=10> */
.L_x_5182:
[----:B------:R-:W-:-:S13]  /*187e0*/  ISETP.NE.AND P0, PT, R2, RZ, PT ;  /* 0x000000ff0200720c */ /* 0x000fda0003f05270 */
[----:B------:R-:W-:Y:S05]  /*187f0*/  @!P0 BRA `(.L_x_5072) ;  /* 0x0000000000108947 */ /* 0x000fea0003800000 */
[----:B------:R-:W-:Y:S01]  /*18800*/  UMOV UR4, 0xffffffff ;  /* 0xffffffff00047882 */ /* 0x000fe20000000000 */
[----:B-1----:R-:W-:Y:S02]  /*18810*/  VIADD R12, R12, 0xffffffff ;  /* 0xffffffff0c0c7836 */ /* 0x002fe40000000000 */
[----:B------:R-:W-:Y:S05]  /*18820*/  BRA.DIV UR4, `(.L_x_5073) ;  /* 0x0000004604347947 */ /* 0x000fea000b800000 */
[----:B------:R4:W1:Y:S02]  /*18830*/  SHFL.IDX PT, R24, R3, R12, 0x1f ;  /* 0x00001f0c03187589 */ /* 0x00086400000e0000 */
.L_x_5072:
        /* <DEDUP_REMOVED lines=59> */
.L_x_5074:
        /* <DEDUP_REMOVED lines=60> */
.L_x_5075:
[----:B------:R-:W-:-:S05]  /*18fb0*/  LOP3.LUT R0, RZ, R3, RZ, 0x33, !PT ;  /* 0x00000003ff007212 */ /* 0x000fca00078e33ff */
[----:B------:R-:W-:Y:S01]  /*18fc0*/  IMAD.IADD R25, R25, 0x1, R0 ;  /* 0x0000000119197824 */ /* 0x000fe200078e0200 */
[----:B------:R-:W-:Y:S06]  /*18fd0*/  BRA `(.L_x_5076) ;  /* 0x00000000001c7947 */ /* 0x000fec0003800000 */
.L_x_5068:
[----:B------:R-:W-:Y:S01]  /*18fe0*/  UMOV UR4, URZ ;  /* 0x0000003f00047c82 */ /* 0x000fe20008000000 */
[----:B------:R-:W-:Y:S01]  /*18ff0*/  UMOV UR5, URZ ;  /* 0x0000003f00057c82 */ /* 0x000fe20008000000 */
[----:B------:R-:W-:Y:S01]  /*19000*/  ULDC UR6, c[0x0][0xd3c] ;  /* 0x00034f0000067ab9 */ /* 0x000fe20000000800 */
[----:B------:R-:W-:Y:S02]  /*19010*/  IMAD.MOV.U32 R24, RZ, RZ, R0 ;  /* 0x000000ffff187224 */ /* 0x000fe400078e0000 */
[----:B------:R-:W-:Y:S02]  /*19020*/  IMAD.U32 R25, RZ, RZ, UR4 ;  /* 0x00000004ff197e24 */ /* 0x000fe4000f8e00ff */
[----:B------:R-:W-:Y:S02]  /*19030*/  IMAD.U32 R26, RZ, RZ, UR5 ;  /* 0x00000005ff1a7e24 */ /* 0x000fe4000f8e00ff */
[----:B------:R-:W-:-:S07]  /*19040*/  IMAD.U32 R27, RZ, RZ, UR6 ;  /* 0x00000006ff1b7e24 */ /* 0x000fce000f8e00ff */
.L_x_5076:
        /* <DEDUP_REMOVED lines=10> */
.L_x_5065:
[----:B------:R-:W-:Y:S02]  /*190f0*/  ULDC UR4, c[0x0][0xd3c] ;  /* 0x00034f0000047ab9 */ /* 0x000fe40000000800 */
[----:B0-----:R-:W-:-:S13]  /*19100*/  ISETP.GE.AND P0, PT, R27, UR4, PT ;  /* 0x000000041b007c0c */ /* 0x001fda000bf06270 */
[----:B------:R-:W-:Y:S05]  /*19110*/  @!P0 BRA `(.L_x_5077) ;  /* 0xffffffa000cc8947 */ /* 0x000fea000383ffff */
[----:B------:R-:W-:Y:S05]  /*19120*/  BSYNC B8 ;  /* 0x0000000000087941 */ /* 0x000fea0003800000 */
.L_x_5008:
        /* <DEDUP_REMOVED lines=12> */
.L_x_5185:
[----:B------:R-:W-:Y:S05]  /*191f0*/  BSYNC B0 ;  /* 0x0000000000007941 */ /* 0x000fea0003800000 */
.L_x_5078:
[----:B------:R-:W-:-:S03]  /*19200*/  UMOV UR4, 0xffffffff ;  /* 0xffffffff00047882 */ /* 0x000fc60000000000 */
[----:B------:R-:W-:Y:S05]  /*19210*/  BRA.DIV UR4, `(.L_x_5080) ;  /* 0x0000003a04f47947 */ /* 0x000fea000b800000 */
[----:B0-----:R-:W0:Y:S02]  /*19220*/  S2R R0, SR_TID.X ;  /* 0x0000000000007919 */ /* 0x001e240000002100 */
[----:B0-----:R-:W-:-:S04]  /*19230*/  SHF.R.U32.HI R0, RZ, 0x5, R0 ;  /* 0x00000005ff007819 */ /* 0x001fc80000011600 */
[----:B------:R-:W-:-:S05]  /*19240*/  LOP3.LUT R0, R0, 0x3, RZ, 0xc0, !PT ;  /* 0x0000000300007812 */ /* 0x000fca00078ec0ff */
[----:B------:R0:W1:Y:S02]  /*19250*/  SHFL.IDX PT, R14, R0, RZ, 0x1f ;  /* 0x00001fff000e7589 */ /* 0x00006400000e0000 */
.L_x_5188:
[----:B-1----:R-:W-:Y:S01]  /*19260*/  ISETP.NE.AND P0, PT, R14, RZ, PT ;  /* 0x000000ff0e00720c */ /* 0x002fe20003f05270 */
[----:B------:R-:W-:-:S12]  /*19270*/  BSSY B0, `(.L_x_5081) ;  /* 0x0000024000007945 */ /* 0x000fd80003800000 */
[----:B------:R-:W-:Y:S05]  /*19280*/  @P0 BRA `(.L_x_5082) ;  /* 0x0000000000880947 */ /* 0x000fea0003800000 */
[----:B------:R-:W-:-:S03]  /*19290*/  UMOV UR4, 0xffffffff ;  /* 0xffffffff00047882 */ /* 0x000fc60000000000 */
[----:B------:R-:W-:Y:S05]  /*192a0*/  BRA.DIV UR4, `(.L_x_5083) ;  /* 0x0000003e04047947 */ /* 0x000fea000b800000 */
[----:B------:R-:W-:-:S13]  /*192b0*/  ELECT P6, URZ, PT ;  /* 0x00000000003f782f */ /* 0x000fda00038c0000 */
.L_x_5191:
[----:B------:R-:W-:Y:S05]  /*192c0*/  @!P6 BRA `(.L_x_5082) ;  /* 0x000000000078e947 */ /* 0x000fea0003800000 */
[----:B------:R-:W-:-:S06]  /*192d0*/  ULOP3.LUT UR4, UR40, 0x2, URZ, 0xfc, !UPT ;  /* 0x0000000228047892 */ /* 0x000fcc000f8efc3f */
[----:B0-----:R-:W-:-:S05]  /*192e0*/  IMAD.U32 R0, RZ, RZ, UR4 ;  /* 0x00000004ff007e24 */ /* 0x001fca000f8e00ff */
[----:B------:R-:W-:-:S13]  /*192f0*/  ISETP.NE.AND P0, PT, R0, 0x3, PT ;  /* 0x000000030000780c */ /* 0x000fda0003f05270 */
[----:B------:R-:W-:Y:S05]  /*19300*/  @!P0 BRA `(.L_x_5084) ;  /* 0x0000000000048947 */ /* 0x000fea0003800000 */
[----:B------:R-:W-:Y:S01]  /*19310*/  BPT.TRAP 0x1 ;  /* 0x000000040000795c */ /* 0x000fe20000300000 */
.L_x_5084:
[C---:B------:R-:W-:Y:S01]  /*19320*/  IMAD R3, R18.reuse, 0x8, R5 ;  /* 0x0000000812037824 */ /* 0x040fe200078e0205 */
[----:B------:R-:W-:Y:S01]  /*19330*/  SHF.L.U32 R2, R23, 0x1f, RZ ;  /* 0x0000001f17027819 */ /* 0x000fe200000006ff */
[----:B------:R-:W-:-:S03]  /*19340*/  VIADD R18, R18, 0x1 ;  /* 0x0000000112127836 */ /* 0x000fc60000000000 */
[----:B------:R-:W0:Y:S02]  /*19350*/  SYNCS.PHASECHK.TRANS64.TRYWAIT P1, [R3+URZ+0x38840], R2 ;  /* 0x03884002030075a7 */ /* 0x000e24000802017f */
[----:B------:R-:W-:-:S04]  /*19360*/  ISETP.NE.AND P2, PT, R18, 0x2, PT ;  /* 0x000000021200780c */ /* 0x000fc80003f45270 */
[----:B------:R-:W-:Y:S01]  /*19370*/  SEL R0, RZ, 0x1, P2 ;  /* 0x00000001ff007807 */ /* 0x000fe20001000000 */
[----:B0-----:R-:W-:Y:S08]  /*19380*/  @!P1 BRA `(.L_x_5085) ;  /* 0x0000003800ec9947 */ /* 0x001ff00003800000 */
.L_x_5192:
[----:B------:R-:W-:Y:S02]  /*19390*/  SEL R18, R18, RZ, P2 ;  /* 0x000000ff12127207 */ /* 0x000fe40001000000 */
[----:B------:R-:W-:Y:S01]  /*193a0*/  LOP3.LUT R0, R23, R0, RZ, 0x3c, !PT ;  /* 0x0000000017007212 */ /* 0x000fe200078e3cff */
[----:B------:R-:W-:Y:S06]  /*193b0*/  @!P0 BRA `(.L_x_5086) ;  /* 0x0000000000048947 */ /* 0x000fec0003800000 */
[----:B------:R-:W-:Y:S01]  /*193c0*/  BPT.TRAP 0x1 ;  /* 0x000000040000795c */ /* 0x000fe20000300000 */
.L_x_5086:
[----:B------:R-:W-:Y:S01]  /*193d0*/  IMAD R5, R18, 0x8, R5 ;  /* 0x0000000812057824 */ /* 0x000fe200078e0205 */
[----:B------:R-:W-:-:S04]  /*193e0*/  SHF.L.U32 R0, R0, 0x1f, RZ ;  /* 0x0000001f00007819 */ /* 0x000fc800000006ff */
[----:B------:R-:W1:Y:S02]  /*193f0*/  SYNCS.PHASECHK.TRANS64.TRYWAIT P1, [R5+URZ+0x38840], R0 ;  /* 0x03884000050075a7 */ /* 0x000e64000802017f */
[----:B-1----:R-:W-:Y:S05]  /*19400*/  @!P1 BRA `(.L_x_5087) ;  /* 0x0000003800e09947 */ /* 0x002fea0003800000 */
.L_x_5193:
[----:B------:R-:W-:Y:S05]  /*19410*/  @!P0 BRA `(.L_x_5088) ;  /* 0x0000000000048947 */ /* 0x000fea0003800000 */
[----:B------:R-:W-:Y:S01]  /*19420*/  BPT.TRAP 0x1 ;  /* 0x000000040000795c */ /* 0x000fe20000300000 */
.L_x_5088:
[----:B------:R-:W5:Y:S02]  /*19430*/  SYNCS.PHASECHK.TRANS64.TRYWAIT P1, [R3+URZ+0x38860], R2 ;  /* 0x03886002030075a7 */ /* 0x000f64000802017f */
[----:B-----5:R-:W-:Y:S05]  /*19440*/  @!P1 BRA `(.L_x_5089) ;  /* 0x0000003800e49947 */ /* 0x020fea0003800000 */
.L_x_5194:
[----:B------:R-:W-:Y:S05]  /*19450*/  @!P0 BRA `(.L_x_5090) ;  /* 0x0000000000048947 */ /* 0x000fea0003800000 */
[----:B------:R-:W-:Y:S01]  /*19460*/  BPT.TRAP 0x1 ;  /* 0x000000040000795c */ /* 0x000fe20000300000 */
.L_x_5090:
[----:B------:R0:W0:Y:S02]  /*19470*/  SYNCS.PHASECHK.TRANS64.TRYWAIT P0, [R5+URZ+0x38860], R0 ;  /* 0x03886000050075a7 */ /* 0x000024000800017f */
[----:B0-----:R-:W-:Y:S05]  /*19480*/  @!P0 NANOSLEEP.SYNCS 0x989680 ;  /* 0x009896800000895d */ /* 0x001fea0003900000 */
[----:B------:R-:W0:Y:S02]  /*19490*/  @!P0 SYNCS.PHASECHK.TRANS64 P0, [R5+URZ+0x38860], R0 ;  /* 0x03886000050085a7 */ /* 0x000e24000800007f */
[----:B0-----:R-:W-:Y:S05]  /*194a0*/  @!P0 BRA `(.L_x_5090) ;  /* 0xfffffffc00f08947 */ /* 0x001fea000383ffff */
.L_x_5082:
[----:B------:R-:W-:Y:S05]  /*194b0*/  BSYNC B0 ;  /* 0x0000000000007941 */ /* 0x000fea0003800000 */
.L_x_5081:
[----:B------:R-:W-:Y:S05]  /*194c0*/  EXIT ;  /* 0x000000000000794d */ /* 0x000fea0003800000 */
.L_x_4947:
[----:B0-----:R0:W1:Y:S02]  /*194d0*/  SYNCS.PHASECHK.TRANS64.TRYWAIT P1, [R17+URZ+0x38800], R6 ;  /* 0x03880006110075a7 */ /* 0x001064000802017f */
[----:B-1----:R-:W-:Y:S05]  /*194e0*/  @!P1 NANOSLEEP.SYNCS 0x989680 ;  /* 0x009896800000995d */ /* 0x002fea0003900000 */
[----:B------:R-:W1:Y:S02]  /*194f0*/  @!P1 SYNCS.PHASECHK.TRANS64 P1, [R17+URZ+0x38800], R6 ;  /* 0x03880006110095a7 */ /* 0x000e64000802007f */
[----:B-1----:R-:W-:Y:S05]  /*19500*/  @!P1 BRA `(.L_x_4947) ;  /* 0xfffffffc00f09947 */ /* 0x002fea000383ffff */
[----:B------:R-:W-:Y:S05]  /*19510*/  BRA `(.L_x_5091) ;  /* 0xfffffeac00407947 */ /* 0x000fea000383ffff */
.L_x_4951:
[----:B--2---:R2:W3:Y:S02]  /*19520*/  SYNCS.PHASECHK.TRANS64.TRYWAIT P1, [R9+URZ+0x38830], R8 ;  /* 0x03883008090075a7 */ /* 0x0044e4000802017f */
[----:B---3--:R-:W-:Y:S05]  /*19530*/  @!P1 NANOSLEEP.SYNCS 0x989680 ;  /* 0x009896800000995d */ /* 0x008fea0003900000 */
[----:B------:R-:W3:Y:S02]  /*19540*/  @!P1 SYNCS.PHASECHK.TRANS64 P1, [R9+URZ+0x38830], R8 ;  /* 0x03883008090095a7 */ /* 0x000ee4000802007f */
[----:B---3--:R-:W-:Y:S05]  /*19550*/  @!P1 BRA `(.L_x_4951) ;  /* 0xfffffffc00f09947 */ /* 0x008fea000383ffff */
[----:B------:R-:W-:Y:S05]  /*19560*/  BRA `(.L_x_4950) ;  /* 0xfffffeac00647947 */ /* 0x000fea000383ffff */
.L_x_4952:
[----:B---3--:R3:W4:Y:S02]  /*19570*/  SYNCS.PHASECHK.TRANS64.TRYWAIT P1, [R17+URZ+0x38810], R6 ;  /* 0x03881006110075a7 */ /* 0x008724000802017f */
[----:B----4-:R-:W-:Y:S05]  /*19580*/  @!P1 NANOSLEEP.SYNCS 0x989680 ;  /* 0x009896800000995d */ /* 0x010fea0003900000 */
[----:B------:R-:W4:Y:S02]  /*19590*/  @!P1 SYNCS.PHASECHK.TRANS64 P1, [R17+URZ+0x38810], R6 ;  /* 0x03881006110095a7 */ /* 0x000f24000802007f */
[----:B----4-:R-:W-:Y:S05]  /*195a0*/  @!P1 BRA `(.L_x_4952) ;  /* 0xfffffffc00f09947 */ /* 0x010fea000383ffff */
[----:B------:R-:W-:Y:S05]  /*195b0*/  BRA `(.L_x_5092) ;  /* 0xfffffeac00f07947 */ /* 0x000fea000383ffff */
.L_x_4956:
[----:B------:R0:W0:Y:S02]  /*195c0*/  SYNCS.PHASECHK.TRANS64.TRYWAIT P1, [R9+URZ+0x38850], R8 ;  /* 0x03885008090075a7 */ /* 0x000024000802017f */
[----:B0-----:R-:W-:Y:S05]  /*195d0*/  @!P1 NANOSLEEP.SYNCS 0x989680 ;  /* 0x009896800000995d */ /* 0x001fea0003900000 */
[----:B------:R-:W0:Y:S02]  /*195e0*/  @!P1 SYNCS.PHASECHK.TRANS64 P1, [R9+URZ+0x38850], R8 ;  /* 0x03885008090095a7 */ /* 0x000e24000802007f */
[----:B0-----:R-:W-:Y:S05]  /*195f0*/  @!P1 BRA `(.L_x_4956) ;  /* 0xfffffffc00f09947 */ /* 0x001fea000383ffff */
[----:B------:R-:W-:Y:S05]  /*19600*/  BRA `(.L_x_4955) ;  /* 0xfffffeb000207947 */ /* 0x000fea000383ffff */
.L_x_4963:
[----:B-1----:R1:W2:Y:S02]  /*19610*/  SYNCS.PHASECHK.TRANS64.TRYWAIT P1, [R9+URZ+0x38830], R7 ;  /* 0x03883007090075a7 */ /* 0x0022a4000802017f */
[----:B--2---:R-:W-:Y:S05]  /*19620*/  @!P1 NANOSLEEP.SYNCS 0x989680 ;  /* 0x009896800000995d */ /* 0x004fea0003900000 */
[----:B------:R-:W2:Y:S02]  /*19630*/  @!P1 SYNCS.PHASECHK.TRANS64 P1, [R9+URZ+0x38830], R7 ;  /* 0x03883007090095a7 */ /* 0x000ea4000802007f */
[----:B--2---:R-:W-:Y:S05]  /*19640*/  @!P1 BRA `(.L_x_4963) ;  /* 0xfffffffc00f09947 */ /* 0x004fea000383ffff */
[----:B------:R-:W-:Y:S05]  /*19650*/  BRA `(.L_x_4962) ;  /* 0xfffffed8003c7947 */ /* 0x000fea000383ffff */
.L_x_4967:
[----:B---3--:R3:W4:Y:S02]  /*19660*/  SYNCS.PHASECHK.TRANS64.TRYWAIT P1, [R9+URZ+0x38850], R7 ;  /* 0x03885007090075a7 */ /* 0x008724000802017f */
[----:B----4-:R-:W-:Y:S05]  /*19670*/  @!P1 NANOSLEEP.SYNCS 0x989680 ;  /* 0x009896800000995d */ /* 0x010fea0003900000 */
[----:B------:R-:W4:Y:S02]  /*19680*/  @!P1 SYNCS.PHASECHK.TRANS64 P1, [R9+URZ+0x38850], R7 ;  /* 0x03885007090095a7 */ /* 0x000f24000802007f */
[----:B----4-:R-:W-:Y:S05]  /*19690*/  @!P1 BRA `(.L_x_4967) ;  /* 0xfffffffc00f09947 */ /* 0x010fea000383ffff */
[----:B------:R-:W-:Y:S05]  /*196a0*/  BRA `(.L_x_4966) ;  /* 0xfffffed800987947 */ /* 0x000fea000383ffff */
.L_x_4975:
[----:B-1----:R1:W2:Y:S02]  /*196b0*/  SYNCS.PHASECHK.TRANS64.TRYWAIT P1, [R9+URZ+0x38830], R7 ;  /* 0x03883007090075a7 */ /* 0x0022a4000802017f */
[----:B--2---:R-:W-:Y:S05]  /*196c0*/  @!P1 NANOSLEEP.SYNCS 0x989680 ;  /* 0x009896800000995d */ /* 0x004fea0003900000 */
[----:B------:R-:W2:Y:S02]  /*196d0*/  @!P1 SYNCS.PHASECHK.TRANS64 P1, [R9+URZ+0x38830], R7 ;  /* 0x03883007090095a7 */ /* 0x000ea4000802007f */
[----:B--2---:R-:W-:Y:S05]  /*196e0*/  @!P1 BRA `(.L_x_4975) ;  /* 0xfffffffc00f09947 */ /* 0x004fea000383ffff */
[----:B------:R-:W-:Y:S05]  /*196f0*/  BRA `(.L_x_4974) ;  /* 0xffffff0800f07947 */ /* 0x000fea000383ffff */
.L_x_4979:
[----:B---3--:R3:W4:Y:S02]  /*19700*/  SYNCS.PHASECHK.TRANS64.TRYWAIT P1, [R9+URZ+0x38850], R7 ;  /* 0x03885007090075a7 */ /* 0x008724000802017f */
[----:B----4-:R-:W-:Y:S05]  /*19710*/  @!P1 NANOSLEEP.SYNCS 0x989680 ;  /* 0x009896800000995d */ /* 0x010fea0003900000 */
[----:B------:R-:W4:Y:S02]  /*19720*/  @!P1 SYNCS.PHASECHK.TRANS64 P1, [R9+URZ+0x38850], R7 ;  /* 0x03885007090095a7 */ /* 0x000f24000802007f */
[----:B----4-:R-:W-:Y:S05]  /*19730*/  @!P1 BRA `(.L_x_4979) ;  /* 0xfffffffc00f09947 */ /* 0x010fea000383ffff */
[----:B------:R-:W-:Y:S05]  /*19740*/  BRA `(.L_x_4978) ;  /* 0xffffff0c00547947 */ /* 0x000fea000383ffff */
.L_x_5022:
        /* <DEDUP_REMOVED lines=11> */
.L_x_5094:
[----:B------:R-:W-:Y:S05]  /*19800*/  BSYNC B0 ;  /* 0x0000000000007941 */ /* 0x000fea0003800000 */
.L_x_5093:
[----:B------:R-:W-:Y:S05]  /*19810*/  BRA `(.L_x_5095) ;  /* 0xffffffac001c7947 */ /* 0x000fea000383ffff */
.L_x_5025:
[----:B0-----:R0:W1:Y:S02]  /*19820*/  SYNCS.PHASECHK.TRANS64.TRYWAIT P0, [R22+URZ+0x38840], R0 ;  /* 0x03884000160075a7 */ /* 0x001064000800017f */
[----:B-1----:R-:W-:Y:S05]  /*19830*/  @!P0 NANOSLEEP.SYNCS 0x989680 ;  /* 0x009896800000895d */ /* 0x002fea0003900000 */
[----:B------:R-:W1:Y:S02]  /*19840*/  @!P0 SYNCS.PHASECHK.TRANS64 P0, [R22+URZ+0x38840], R0 ;  /* 0x03884000160085a7 */ /* 0x000e64000800007f */
[----:B-1----:R-:W-:Y:S05]  /*19850*/  @!P0 BRA `(.L_x_5025) ;  /* 0xfffffffc00f08947 */ /* 0x002fea000383ffff */
[----:B------:R-:W-:Y:S05]  /*19860*/  BRA `(.L_x_5096) ;  /* 0xffffffb000187947 */ /* 0x000fea000383ffff */
.L_x_5026:
        /* <DEDUP_REMOVED lines=8> */
.L_x_5098:
[----:B------:R-:W-:Y:S05]  /*198f0*/  BSYNC B0 ;  /* 0x0000000000007941 */ /* 0x000fea0003800000 */
.L_x_5097:
        /* <DEDUP_REMOVED lines=9> */
.L_x_5099:
[----:B------:R-:W-:Y:S02]  /*19990*/  IMAD.MOV.U32 R13, RZ, RZ, R5 ;  /* 0x000000ffff0d7224 */ /* 0x000fe400078e0005 */
[----:B------:R-:W-:Y:S02]  /*199a0*/  IMAD.MOV.U32 R12, RZ, RZ, 0x1 ;  /* 0x00000001ff0c7424 */ /* 0x000fe400078e00ff */
[----:B------:R-:W-:-:S07]  /*199b0*/  IMAD.MOV.U32 R3, RZ, RZ, R14 ;  /* 0x000000ffff037224 */ /* 0x000fce00078e000e */
[----:B------:R-:W-:Y:S05]  /*199c0*/  WARPSYNC.COLLECTIVE R15, `(.L_x_5100) ;  /* 0x000000000f087348 */ /* 0x000fea0003c00000 */
[----:B------:R0:W1:Y:S02]  /*199d0*/  SHFL.IDX P6, R14, R13, R12, R11 ;  /* 0x0000000c0d0e7389 */ /* 0x00006400000c000b */
[----:B01----:R-:W-:Y:S01]  /*199e0*/  ENDCOLLECTIVE ;  /* 0x000000000000791b */ /* 0x003fe20003800000 */
.L_x_5100:
        /* <DEDUP_REMOVED lines=15> */
.L_x_5101:
[----:B------:R-:W-:Y:S02]  /*19ae0*/  @P0 IMAD R6, R4, 0x2, R17 ;  /* 0x0000000204060824 */ /* 0x000fe400078e0211 */
[----:B------:R-:W-:Y:S02]  /*19af0*/  IMAD.MOV.U32 R13, RZ, RZ, R5 ;  /* 0x000000ffff0d7224 */ /* 0x000fe400078e0005 */
[----:B------:R-:W-:Y:S02]  /*19b00*/  IMAD.MOV.U32 R12, RZ, RZ, 0x2 ;  /* 0x00000002ff0c7424 */ /* 0x000fe400078e00ff */
[----:B------:R-:W-:-:S07]  /*19b10*/  IMAD.MOV.U32 R3, RZ, RZ, R14 ;  /* 0x000000ffff037224 */ /* 0x000fce00078e000e */
[----:B------:R-:W-:Y:S05]  /*19b20*/  WARPSYNC.COLLECTIVE R15, `(.L_x_5102) ;  /* 0x000000000f087348 */ /* 0x000fea0003c00000 */
[----:B------:R0:W1:Y:S02]  /*19b30*/  SHFL.IDX P6, R14, R13, R12, R11 ;  /* 0x0000000c0d0e7389 */ /* 0x00006400000c000b */
[----:B01----:R-:W-:Y:S01]  /*19b40*/  ENDCOLLECTIVE ;  /* 0x000000000000791b */ /* 0x003fe20003800000 */
.L_x_5102:
        /* <DEDUP_REMOVED lines=15> */
.L_x_5103:
[----:B------:R-:W-:Y:S02]  /*19c40*/  @P0 IMAD R6, R4, 0x2, R17 ;  /* 0x0000000204060824 */ /* 0x000fe400078e0211 */
[----:B------:R-:W-:Y:S02]  /*19c50*/  IMAD.MOV.U32 R13, RZ, RZ, R5 ;  /* 0x000000ffff0d7224 */ /* 0x000fe400078e0005 */
[----:B------:R-:W-:Y:S02]  /*19c60*/  IMAD.MOV.U32 R12, RZ, RZ, 0x3 ;  /* 0x00000003ff0c7424 */ /* 0x000fe400078e00ff */
[----:B------:R-:W-:-:S07]  /*19c70*/  IMAD.MOV.U32 R3, RZ, RZ, R14 ;  /* 0x000000ffff037224 */ /* 0x000fce00078e000e */
[----:B------:R-:W-:Y:S05]  /*19c80*/  WARPSYNC.COLLECTIVE R15, `(.L_x_5104) ;  /* 0x000000000f087348 */ /* 0x000fea0003c00000 */
[----:B------:R0:W1:Y:S02]  /*19c90*/  SHFL.IDX P6, R14, R13, R12, R11 ;  /* 0x0000000c0d0e7389 */ /* 0x00006400000c000b */
[----:B01----:R-:W-:Y:S01]  /*19ca0*/  ENDCOLLECTIVE ;  /* 0x000000000000791b */ /* 0x003fe20003800000 */
.L_x_5104:
        /* <DEDUP_REMOVED lines=10> */
.L_x_5105:
[----:B------:R-:W-:Y:S01]  /*19d50*/  @!PT LDS RZ, [RZ] ;  /* 0x00000000fffff984 */ /* 0x000fe20000000800 */
[----:B------:R-:W-:Y:S01]  /*19d60*/  @!PT LDS RZ, [RZ] ;  /* 0x00000000fffff984 */ /* 0x000fe20000000800 */
[----:B------:R-:W-:Y:S01]  /*19d70*/  @!PT LDS RZ, [RZ] ;  /* 0x00000000fffff984 */ /* 0x000fe20000000800 */
[----:B------:R0:W-:Y:S01]  /*19d80*/  @P0 LDGSTS.E.BYPASS.LTC128B.128 [R6+0x23400], desc[UR42][R2.64], !P2 ;  /* 0x2340000002060fae */ /* 0x0001e2000d101d6a */
[----:B------:R-:W-:Y:S01]  /*19d90*/  IMAD.MOV.U32 R0, RZ, RZ, R14 ;  /* 0x000000ffff007224 */ /* 0x000fe200078e000e */
[----:B------:R-:W-:Y:S06]  /*19da0*/  BRA `(.L_x_5106) ;  /* 0xffffffac00cc7947 */ /* 0x000fec000383ffff */
.L_x_5031:
        /* <DEDUP_REMOVED lines=10> */
.L_x_5107:
        /* <DEDUP_REMOVED lines=9> */
.L_x_5108:
[----:B------:R-:W-:Y:S02]  /*19ee0*/  IMAD.MOV.U32 R13, RZ, RZ, R2 ;  /* 0x000000ffff0d7224 */ /* 0x000fe400078e0002 */
[----:B------:R-:W-:Y:S02]  /*19ef0*/  IMAD.MOV.U32 R12, RZ, RZ, 0x1 ;  /* 0x00000001ff0c7424 */ /* 0x000fe400078e00ff */
[----:B------:R-:W-:-:S07]  /*19f00*/  IMAD.MOV.U32 R5, RZ, RZ, R14 ;  /* 0x000000ffff057224 */ /* 0x000fce00078e000e */
[----:B------:R-:W-:Y:S05]  /*19f10*/  WARPSYNC.COLLECTIVE R15, `(.L_x_5109) ;  /* 0x000000000f087348 */ /* 0x000fea0003c00000 */
[----:B------:R0:W1:Y:S02]  /*19f20*/  SHFL.IDX P6, R14, R13, R12, R11 ;  /* 0x0000000c0d0e7389 */ /* 0x00006400000c000b */
[----:B01----:R-:W-:Y:S01]  /*19f30*/  ENDCOLLECTIVE ;  /* 0x000000000000791b */ /* 0x003fe20003800000 */
.L_x_5109:
        /* <DEDUP_REMOVED lines=15> */
.L_x_5110:
        /* <DEDUP_REMOVED lines=8> */
.L_x_5111:
        /* <DEDUP_REMOVED lines=16> */
.L_x_5112:
[----:B------:R-:W-:Y:S01]  /*1a1b0*/  @P2 LOP3.LUT R16, R16, 0x40, RZ, 0xfc, !PT ;  /* 0x0000004010102812 */ /* 0x000fe200078efcff */
[----:B------:R-:W-:Y:S02]  /*1a1c0*/  IMAD.MOV.U32 R13, RZ, RZ, R2 ;  /* 0x000000ffff0d7224 */ /* 0x000fe400078e0002 */
[----:B------:R-:W-:Y:S02]  /*1a1d0*/  IMAD.MOV.U32 R12, RZ, RZ, 0x3 ;  /* 0x00000003ff0c7424 */ /* 0x000fe400078e00ff */
[----:B------:R-:W-:-:S07]  /*1a1e0*/  IMAD.MOV.U32 R5, RZ, RZ, R14 ;  /* 0x000000ffff057224 */ /* 0x000fce00078e000e */
[----:B------:R-:W-:Y:S05]  /*1a1f0*/  WARPSYNC.COLLECTIVE R15, `(.L_x_5113) ;  /* 0x000000000f087348 */ /* 0x000fea0003c00000 */
[----:B------:R0:W1:Y:S02]  /*1a200*/  SHFL.IDX P6, R14, R13, R12, R11 ;  /* 0x0000000c0d0e7389 */ /* 0x00006400000c000b */
[----:B01----:R-:W-:Y:S01]  /*1a210*/  ENDCOLLECTIVE ;  /* 0x000000000000791b */ /* 0x003fe20003800000 */
.L_x_5113:
        /* <DEDUP_REMOVED lines=14> */
.L_x_5114:
[----:B------:R-:W-:Y:S01]  /*1a300*/  IMAD.MOV.U32 R0, RZ, RZ, R14 ;  /* 0x000000ffff007224 */ /* 0x000fe200078e000e */
[----:B------:R-:W-:Y:S06]  /*1a310*/  BRA `(.L_x_5115) ;  /* 0xffffffb000d07947 */ /* 0x000fec000383ffff */
.L_x_5035:
        /* <DEDUP_REMOVED lines=47> */
.L_x_5117:
[----:B------:R-:W-:Y:S05]  /*1a610*/  BSYNC B0 ;  /* 0x0000000000007941 */ /* 0x000fea0003800000 */
.L_x_5116:
        /* <DEDUP_REMOVED lines=11> */
.L_x_5118:
        /* <DEDUP_REMOVED lines=39> */
.L_x_5119:
[----:B------:R-:W-:Y:S02]  /*1a940*/  IMAD.MOV.U32 R13, RZ, RZ, R0 ;  /* 0x000000ffff0d7224 */ /* 0x000fe400078e0000 */
[----:B------:R-:W-:-:S07]  /*1a950*/  IMAD.MOV.U32 R7, RZ, RZ, R14 ;  /* 0x000000ffff077224 */ /* 0x000fce00078e000e */
[----:B------:R-:W-:Y:S05]  /*1a960*/  WARPSYNC.COLLECTIVE R15, `(.L_x_5120) ;  /* 0x000000000f087348 */ /* 0x000fea0003c00000 */
[----:B------:R0:W1:Y:S02]  /*1a970*/  SHFL.IDX P6, R14, R13, R12, R11 ;  /* 0x0000000c0d0e7389 */ /* 0x00006400000c000b */
[----:B01----:R-:W-:Y:S01]  /*1a980*/  ENDCOLLECTIVE ;  /* 0x000000000000791b */ /* 0x003fe20003800000 */
.L_x_5120:
        /* <DEDUP_REMOVED lines=33> */
.L_x_5121:
[----:B------:R-:W-:Y:S02]  /*1aba0*/  IMAD.MOV.U32 R13, RZ, RZ, R0 ;  /* 0x000000ffff0d7224 */ /* 0x000fe400078e0000 */
[----:B------:R-:W-:-:S07]  /*1abb0*/  IMAD.MOV.U32 R7, RZ, RZ, R14 ;  /* 0x000000ffff077224 */ /* 0x000fce00078e000e */
[----:B------:R-:W-:Y:S05]  /*1abc0*/  WARPSYNC.COLLECTIVE R15, `(.L_x_5122) ;  /* 0x000000000f087348 */ /* 0x000fea0003c00000 */
[----:B------:R0:W1:Y:S02]  /*1abd0*/  SHFL.IDX P6, R14, R13, R12, R11 ;  /* 0x0000000c0d0e7389 */ /* 0x00006400000c000b */
[----:B01----:R-:W-:Y:S01]  /*1abe0*/  ENDCOLLECTIVE ;  /* 0x000000000000791b */ /* 0x003fe20003800000 */
.L_x_5122:
        /* <DEDUP_REMOVED lines=27> */
.L_x_5123:
[----:B------:R-:W-:Y:S02]  /*1ada0*/  IMAD.MOV.U32 R13, RZ, RZ, R0 ;  /* 0x000000ffff0d7224 */ /* 0x000fe400078e0000 */
[----:B------:R-:W-:-:S07]  /*1adb0*/  IMAD.MOV.U32 R6, RZ, RZ, R14 ;  /* 0x000000ffff067224 */ /* 0x000fce00078e000e */
[----:B------:R-:W-:Y:S05]  /*1adc0*/  WARPSYNC.COLLECTIVE R15, `(.L_x_5124) ;  /* 0x000000000f087348 */ /* 0x000fea0003c00000 */
[----:B------:R0:W1:Y:S02]  /*1add0*/  SHFL.IDX P6, R14, R13, R12, R11 ;  /* 0x0000000c0d0e7389 */ /* 0x00006400000c000b */
[----:B01----:R-:W-:Y:S01]  /*1ade0*/  ENDCOLLECTIVE ;  /* 0x000000000000791b */ /* 0x003fe20003800000 */
.L_x_5124:
[----:B------:R-:W-:Y:S01]  /*1adf0*/  IMAD.MOV.U32 R0, RZ, RZ, R14 ;  /* 0x000000ffff007224 */ /* 0x000fe200078e000e */
[----:B------:R-:W-:Y:S06]  /*1ae00*/  BRA `(.L_x_5125) ;  /* 0xffffffb400447947 */ /* 0x000fec000383ffff */
.L_x_5040:
[----:B0-----:R0:W1:Y:S02]  /*1ae10*/  SYNCS.PHASECHK.TRANS64.TRYWAIT P0, [R17+URZ+0x38820], R0 ;  /* 0x03882000110075a7 */ /* 0x001064000800017f */
[----:B-1----:R-:W-:Y:S05]  /*1ae20*/  @!P0 NANOSLEEP.SYNCS 0x989680 ;  /* 0x009896800000895d */ /* 0x002fea0003900000 */
[----:B------:R-:W1:Y:S02]  /*1ae30*/  @!P0 SYNCS.PHASECHK.TRANS64 P0, [R17+URZ+0x38820], R0 ;  /* 0x03882000110085a7 */ /* 0x000e64000800007f */
[----:B-1----:R-:W-:Y:S05]  /*1ae40*/  @!P0 BRA `(.L_x_5040) ;  /* 0xfffffffc00f08947 */ /* 0x002fea000383ffff */
[----:B------:R-:W-:Y:S05]  /*1ae50*/  BRA `(.L_x_5126) ;  /* 0xffffffb400e07947 */ /* 0x000fea000383ffff */
.L_x_5043:
[----:B0-----:R0:W1:Y:S02]  /*1ae60*/  SYNCS.PHASECHK.TRANS64.TRYWAIT P0, [R22+URZ+0x38860], R0 ;  /* 0x03886000160075a7 */ /* 0x001064000800017f */
[----:B-1----:R-:W-:Y:S05]  /*1ae70*/  @!P0 NANOSLEEP.SYNCS 0x989680 ;  /* 0x009896800000895d */ /* 0x002fea0003900000 */
[----:B------:R-:W1:Y:S02]  /*1ae80*/  @!P0 SYNCS.PHASECHK.TRANS64 P0, [R22+URZ+0x38860], R0 ;  /* 0x03886000160085a7 */ /* 0x000e64000800007f */
[----:B-1----:R-:W-:Y:S05]  /*1ae90*/  @!P0 BRA `(.L_x_5043) ;  /* 0xfffffffc00f08947 */ /* 0x002fea000383ffff */
[----:B------:R-:W-:Y:S05]  /*1aea0*/  BRA `(.L_x_5127) ;  /* 0xffffffb400f07947 */ /* 0x000fea000383ffff */
.L_x_5044:
        /* <DEDUP_REMOVED lines=8> */
.L_x_5129:
[----:B------:R-:W-:Y:S05]  /*1af30*/  BSYNC B0 ;  /* 0x0000000000007941 */ /* 0x000fea0003800000 */
.L_x_5128:
        /* <DEDUP_REMOVED lines=15> */
.L_x_5130:
        /* <DEDUP_REMOVED lines=39> */
.L_x_5131:
[----:B------:R-:W-:Y:S02]  /*1b2a0*/  IMAD.MOV.U32 R13, RZ, RZ, R4 ;  /* 0x000000ffff0d7224 */ /* 0x000fe400078e0004 */
[----:B------:R-:W-:-:S07]  /*1b2b0*/  IMAD.MOV.U32 R3, RZ, RZ, R14 ;  /* 0x000000ffff037224 */ /* 0x000fce00078e000e */
[----:B------:R-:W-:Y:S05]  /*1b2c0*/  WARPSYNC.COLLECTIVE R15, `(.L_x_5132) ;  /* 0x000000000f087348 */ /* 0x000fea0003c00000 */
[----:B------:R0:W1:Y:S02]  /*1b2d0*/  SHFL.IDX P6, R14, R13, R12, R11 ;  /* 0x0000000c0d0e7389 */ /* 0x00006400000c000b */
[----:B01----:R-:W-:Y:S01]  /*1b2e0*/  ENDCOLLECTIVE ;  /* 0x000000000000791b */ /* 0x003fe20003800000 */
.L_x_5132:
        /* <DEDUP_REMOVED lines=29> */
.L_x_5133:
[----:B------:R-:W-:Y:S02]  /*1b4c0*/  IMAD.MOV.U32 R13, RZ, RZ, R4 ;  /* 0x000000ffff0d7224 */ /* 0x000fe400078e0004 */
[----:B------:R-:W-:-:S07]  /*1b4d0*/  IMAD.MOV.U32 R7, RZ, RZ, R14 ;  /* 0x000000ffff077224 */ /* 0x000fce00078e000e */
[----:B------:R-:W-:Y:S05]  /*1b4e0*/  WARPSYNC.COLLECTIVE R15, `(.L_x_5134) ;  /* 0x000000000f087348 */ /* 0x000fea0003c00000 */
[----:B------:R0:W1:Y:S02]  /*1b4f0*/  SHFL.IDX P6, R14, R13, R12, R11 ;  /* 0x0000000c0d0e7389 */ /* 0x00006400000c000b */
[----:B01----:R-:W-:Y:S01]  /*1b500*/  ENDCOLLECTIVE ;  /* 0x000000000000791b */ /* 0x003fe20003800000 */
.L_x_5134:
        /* <DEDUP_REMOVED lines=29> */
.L_x_5135:
[----:B------:R-:W-:Y:S02]  /*1b6e0*/  IMAD.MOV.U32 R13, RZ, RZ, R4 ;  /* 0x000000ffff0d7224 */ /* 0x000fe400078e0004 */
[----:B------:R-:W-:-:S07]  /*1b6f0*/  IMAD.MOV.U32 R6, RZ, RZ, R14 ;  /* 0x000000ffff067224 */ /* 0x000fce00078e000e */
[----:B------:R-:W-:Y:S05]  /*1b700*/  WARPSYNC.COLLECTIVE R15, `(.L_x_5136) ;  /* 0x000000000f087348 */ /* 0x000fea0003c00000 */
[----:B------:R0:W1:Y:S02]  /*1b710*/  SHFL.IDX P6, R14, R13, R12, R11 ;  /* 0x0000000c0d0e7389 */ /* 0x00006400000c000b */
[----:B01----:R-:W-:Y:S01]  /*1b720*/  ENDCOLLECTIVE ;  /* 0x000000000000791b */ /* 0x003fe20003800000 */
.L_x_5136:
[----:B------:R-:W-:Y:S01]  /*1b730*/  IMAD.MOV.U32 R2, RZ, RZ, R14 ;  /* 0x000000ffff027224 */ /* 0x000fe200078e000e */
[----:B------:R-:W-:Y:S06]  /*1b740*/  BRA `(.L_x_5137) ;  /* 0xffffffb4007c7947 */ /* 0x000fec000383ffff */
.L_x_5051:
[----:B0-----:R0:W1:Y:S02]  /*1b750*/  SYNCS.PHASECHK.TRANS64.TRYWAIT P0, [R6+URZ+0x38840], R20 ;  /* 0x03884014060075a7 */ /* 0x001064000800017f */
[----:B-1----:R-:W-:Y:S05]  /*1b760*/  @!P0 NANOSLEEP.SYNCS 0x989680 ;  /* 0x009896800000895d */ /* 0x002fea0003900000 */
[----:B------:R-:W1:Y:S02]  /*1b770*/  @!P0 SYNCS.PHASECHK.TRANS64 P0, [R6+URZ+0x38840], R20 ;  /* 0x03884014060085a7 */ /* 0x000e64000800007f */
[----:B-1----:R-:W-:Y:S05]  /*1b780*/  @!P0 BRA `(.L_x_5051) ;  /* 0xfffffffc00f08947 */ /* 0x002fea000383ffff */
[----:B------:R-:W-:Y:S05]  /*1b790*/  BRA `(.L_x_5138) ;  /* 0xffffffbc00107947 */ /* 0x000fea000383ffff */
.L_x_5052:
        /* <DEDUP_REMOVED lines=8> */
.L_x_5140:
[----:B------:R-:W-:Y:S05]  /*1b820*/  BSYNC B1 ;  /* 0x0000000000017941 */ /* 0x000fea0003800000 */
.L_x_5139:
        /* <DEDUP_REMOVED lines=9> */
.L_x_5141:
[----:B------:R-:W-:Y:S02]  /*1b8c0*/  IMAD.MOV.U32 R13, RZ, RZ, R25 ;  /* 0x000000ffff0d7224 */ /* 0x000fe400078e0019 */
[----:B------:R-:W-:Y:S02]  /*1b8d0*/  IMAD.MOV.U32 R12, RZ, RZ, 0x1 ;  /* 0x00000001ff0c7424 */ /* 0x000fe400078e00ff */
[----:B------:R-:W-:-:S07]  /*1b8e0*/  IMAD.MOV.U32 R2, RZ, RZ, R14 ;  /* 0x000000ffff027224 */ /* 0x000fce00078e000e */
[----:B------:R-:W-:Y:S05]  /*1b8f0*/  WARPSYNC.COLLECTIVE R15, `(.L_x_5142) ;  /* 0x000000000f087348 */ /* 0x000fea0003c00000 */
[----:B------:R0:W1:Y:S02]  /*1b900*/  SHFL.IDX P6, R14, R13, R12, R11 ;  /* 0x0000000c0d0e7389 */ /* 0x00006400000c000b */
[----:B01----:R-:W-:Y:S01]  /*1b910*/  ENDCOLLECTIVE ;  /* 0x000000000000791b */ /* 0x003fe20003800000 */
.L_x_5142:
        /* <DEDUP_REMOVED lines=11> */
.L_x_5143:
[----:B------:R-:W-:Y:S02]  /*1b9d0*/  IMAD.MOV.U32 R13, RZ, RZ, R25 ;  /* 0x000000ffff0d7224 */ /* 0x000fe400078e0019 */
[----:B------:R-:W-:Y:S02]  /*1b9e0*/  IMAD.MOV.U32 R12, RZ, RZ, 0x2 ;  /* 0x00000002ff0c7424 */ /* 0x000fe400078e00ff */
[----:B------:R-:W-:-:S07]  /*1b9f0*/  IMAD.MOV.U32 R2, RZ, RZ, R14 ;  /* 0x000000ffff027224 */ /* 0x000fce00078e000e */
[----:B------:R-:W-:Y:S05]  /*1ba00*/  WARPSYNC.COLLECTIVE R15, `(.L_x_5144) ;  /* 0x000000000f087348 */ /* 0x000fea0003c00000 */
[----:B------:R0:W1:Y:S02]  /*1ba10*/  SHFL.IDX P6, R14, R13, R12, R11 ;  /* 0x0000000c0d0e7389 */ /* 0x00006400000c000b */
[----:B01----:R-:W-:Y:S01]  /*1ba20*/  ENDCOLLECTIVE ;  /* 0x000000000000791b */ /* 0x003fe20003800000 */
.L_x_5144:
        /* <DEDUP_REMOVED lines=11> */
.L_x_5145:
[----:B------:R-:W-:Y:S02]  /*1bae0*/  IMAD.MOV.U32 R13, RZ, RZ, R25 ;  /* 0x000000ffff0d7224 */ /* 0x000fe400078e0019 */
[----:B------:R-:W-:Y:S02]  /*1baf0*/  IMAD.MOV.U32 R12, RZ, RZ, 0x3 ;  /* 0x00000003ff0c7424 */ /* 0x000fe400078e00ff */
[----:B------:R-:W-:-:S07]  /*1bb00*/  IMAD.MOV.U32 R2, RZ, RZ, R14 ;  /* 0x000000ffff027224 */ /* 0x000fce00078e000e */
[----:B------:R-:W-:Y:S05]  /*1bb10*/  WARPSYNC.COLLECTIVE R15, `(.L_x_5146) ;  /* 0x000000000f087348 */ /* 0x000fea0003c00000 */
[----:B------:R0:W1:Y:S02]  /*1bb20*/  SHFL.IDX P6, R14, R13, R12, R11 ;  /* 0x0000000c0d0e7389 */ /* 0x00006400000c000b */
[----:B01----:R-:W-:Y:S01]  /*1bb30*/  ENDCOLLECTIVE ;  /* 0x000000000000791b */ /* 0x003fe20003800000 */
.L_x_5146:
        /* <DEDUP_REMOVED lines=11> */
.L_x_5147:
[----:B------:R-:W-:Y:S01]  /*1bbf0*/  IMAD.MOV.U32 R2, RZ, RZ, R14 ;  /* 0x000000ffff027224 */ /* 0x000fe200078e000e */
[----:B------:R-:W-:Y:S06]  /*1bc00*/  BRA `(.L_x_5148) ;  /* 0xffffffb800987947 */ /* 0x000fec000383ffff */
.L_x_5057:
[----:B---3--:R3:W4:Y:S02]  /*1bc10*/  SYNCS.PHASECHK.TRANS64.TRYWAIT P0, [R6+URZ+0x38860], R20 ;  /* 0x03886014060075a7 */ /* 0x008724000800017f */
[----:B----4-:R-:W-:Y:S05]  /*1bc20*/  @!P0 NANOSLEEP.SYNCS 0x989680 ;  /* 0x009896800000895d */ /* 0x010fea0003900000 */
[----:B------:R-:W4:Y:S02]  /*1bc30*/  @!P0 SYNCS.PHASECHK.TRANS64 P0, [R6+URZ+0x38860], R20 ;  /* 0x03886014060085a7 */ /* 0x000f24000800007f */
[----:B----4-:R-:W-:Y:S05]  /*1bc40*/  @!P0 BRA `(.L_x_5057) ;  /* 0xfffffffc00f08947 */ /* 0x010fea000383ffff */
[----:B------:R-:W-:Y:S05]  /*1bc50*/  BRA `(.L_x_5149) ;  /* 0xffffffb800e87947 */ /* 0x000fea000383ffff */
.L_x_5058:
        /* <DEDUP_REMOVED lines=8> */
.L_x_5151:
[----:B------:R-:W-:Y:S05]  /*1bce0*/  BSYNC B1 ;  /* 0x0000000000017941 */ /* 0x000fea0003800000 */
.L_x_5150:
        /* <DEDUP_REMOVED lines=13> */
.L_x_5152:
        /* <DEDUP_REMOVED lines=17> */
.L_x_5153:
        /* <DEDUP_REMOVED lines=16> */
.L_x_5154:
        /* <DEDUP_REMOVED lines=19> */
.L_x_5155:
        /* <DEDUP_REMOVED lines=14> */
.L_x_5156:
        /* <DEDUP_REMOVED lines=16> */
.L_x_5157:
        /* <DEDUP_REMOVED lines=14> */
.L_x_5158:
[----:B------:R-:W-:Y:S05]  /*1c3c0*/  BRA `(.L_x_5159) ;  /* 0xffffffb8004c7947 */ /* 0x000fea000383ffff */
.L_x_5066:
        /* <DEDUP_REMOVED lines=8> */
.L_x_5161:
[----:B------:R-:W-:Y:S05]  /*1c450*/  BSYNC B0 ;  /* 0x0000000000007941 */ /* 0x000fea0003800000 */
.L_x_5160:
        /* <DEDUP_REMOVED lines=9> */
.L_x_5162:
        /* <DEDUP_REMOVED lines=23> */
.L_x_5163:
[----:B------:R-:W-:Y:S01]  /*1c660*/  IMAD.MOV.U32 R12, RZ, RZ, 0x2 ;  /* 0x00000002ff0c7424 */ /* 0x000fe200078e00ff */
[----:B------:R-:W-:-:S05]  /*1c670*/  SEL R4, R14, RZ, P1 ;  /* 0x000000ff0e047207 */ /* 0x000fca0000800000 */
[----:B------:R-:W-:-:S04]  /*1c680*/  IMAD.IADD R4, R13, 0x1, R4 ;  /* 0x000000010d047824 */ /* 0x000fc800078e0204 */
[----:B------:R-:W-:-:S07]  /*1c690*/  IMAD.MOV.U32 R13, RZ, RZ, R4 ;  /* 0x000000ffff0d7224 */ /* 0x000fce00078e0004 */
[----:B------:R-:W-:Y:S05]  /*1c6a0*/  WARPSYNC.COLLECTIVE R15, `(.L_x_5164) ;  /* 0x000000000f087348 */ /* 0x000fea0003c00000 */
[----:B------:R0:W1:Y:S02]  /*1c6b0*/  SHFL.UP P6, R14, R13, R12, R11 ;  /* 0x0400000c0d0e7389 */ /* 0x00006400000c000b */
[----:B01----:R-:W-:Y:S01]  /*1c6c0*/  ENDCOLLECTIVE ;  /* 0x000000000000791b */ /* 0x003fe20003800000 */
.L_x_5164:
[----:B------:R-:W-:Y:S01]  /*1c6d0*/  IMAD.MOV.U32 R12, RZ, RZ, 0x4 ;  /* 0x00000004ff0c7424 */ /* 0x000fe200078e00ff */
[----:B------:R-:W-:-:S05]  /*1c6e0*/  SEL R3, R14, RZ, P2 ;  /* 0x000000ff0e037207 */ /* 0x000fca0001000000 */
[----:B------:R-:W-:-:S04]  /*1c6f0*/  IMAD.IADD R2, R4, 0x1, R3 ;  /* 0x0000000104027824 */ /* 0x000fc800078e0203 */
[----:B------:R-:W-:-:S07]  /*1c700*/  IMAD.MOV.U32 R13, RZ, RZ, R2 ;  /* 0x000000ffff0d7224 */ /* 0x000fce00078e0002 */
[----:B------:R-:W-:Y:S05]  /*1c710*/  WARPSYNC.COLLECTIVE R15, `(.L_x_5165) ;  /* 0x000000000f087348 */ /* 0x000fea0003c00000 */
[----:B------:R0:W1:Y:S02]  /*1c720*/  SHFL.UP P6, R14, R13, R12, R11 ;  /* 0x0400000c0d0e7389 */ /* 0x00006400000c000b */
[----:B01----:R-:W-:Y:S01]  /*1c730*/  ENDCOLLECTIVE ;  /* 0x000000000000791b */ /* 0x003fe20003800000 */
.L_x_5165:
[----:B------:R-:W-:Y:S01]  /*1c740*/  IMAD.MOV.U32 R12, RZ, RZ, 0x8 ;  /* 0x00000008ff0c7424 */ /* 0x000fe200078e00ff */
[----:B------:R-:W-:-:S05]  /*1c750*/  SEL R3, R14, RZ, P3 ;  /* 0x000000ff0e037207 */ /* 0x000fca0001800000 */
[----:B------:R-:W-:-:S04]  /*1c760*/  IMAD.IADD R3, R2, 0x1, R3 ;  /* 0x0000000102037824 */ /* 0x000fc800078e0203 */
[----:B------:R-:W-:-:S07]  /*1c770*/  IMAD.MOV.U32 R13, RZ, RZ, R3 ;  /* 0x000000ffff0d7224 */ /* 0x000fce00078e0003 */
[----:B------:R-:W-:Y:S05]  /*1c780*/  WARPSYNC.COLLECTIVE R15, `(.L_x_5166) ;  /* 0x000000000f087348 */ /* 0x000fea0003c00000 */
[----:B------:R0:W1:Y:S02]  /*1c790*/  SHFL.UP P6, R14, R13, R12, R11 ;  /* 0x0400000c0d0e7389 */ /* 0x00006400000c000b */
[----:B01----:R-:W-:Y:S01]  /*1c7a0*/  ENDCOLLECTIVE ;  /* 0x000000000000791b */ /* 0x003fe20003800000 */
.L_x_5166:
[----:B------:R-:W-:Y:S01]  /*1c7b0*/  IMAD.MOV.U32 R12, RZ, RZ, 0x10 ;  /* 0x00000010ff0c7424 */ /* 0x000fe200078e00ff */
[----:B------:R-:W-:-:S05]  /*1c7c0*/  SEL R4, R14, RZ, P4 ;  /* 0x000000ff0e047207 */ /* 0x000fca0002000000 */
[----:B------:R-:W-:-:S04]  /*1c7d0*/  IMAD.IADD R4, R3, 0x1, R4 ;  /* 0x0000000103047824 */ /* 0x000fc800078e0204 */
[----:B------:R-:W-:-:S07]  /*1c7e0*/  IMAD.MOV.U32 R13, RZ, RZ, R4 ;  /* 0x000000ffff0d7224 */ /* 0x000fce00078e0004 */
[----:B------:R-:W-:Y:S05]  /*1c7f0*/  WARPSYNC.COLLECTIVE R15, `(.L_x_5167) ;  /* 0x000000000f087348 */ /* 0x000fea0003c00000 */
[----:B------:R0:W1:Y:S02]  /*1c800*/  SHFL.UP P6, R14, R13, R12, R11 ;  /* 0x0400000c0d0e7389 */ /* 0x00006400000c000b */
[----:B01----:R-:W-:Y:S01]  /*1c810*/  ENDCOLLECTIVE ;  /* 0x000000000000791b */ /* 0x003fe20003800000 */
.L_x_5167:
        /* <DEDUP_REMOVED lines=8> */
.L_x_5168:
[----:B------:R-:W-:Y:S05]  /*1c8a0*/  BRA `(.L_x_5169) ;  /* 0xffffffb800e87947 */ /* 0x000fea000383ffff */
.L_x_5069:
[----:B------:R-:W-:Y:S01]  /*1c8b0*/  BSSY B0, `(.L_x_5170) ;  /* 0x0000007000007945 */ /* 0x000fe20003800000 */
[----:B------:R-:W-:Y:S02]  /*1c8c0*/  IMAD.MOV.U32 R12, RZ, RZ, 0x1 ;  /* 0x00000001ff0c7424 */ /* 0x000fe400078e00ff */
[----:B------:R-:W-:Y:S02]  /*1c8d0*/  IMAD.MOV.U32 R11, RZ, RZ, RZ ;  /* 0x000000ffff0b7224 */ /* 0x000fe400078e00ff */
[----:B------:R-:W-:-:S07]  /*1c8e0*/  IMAD.MOV.U32 R15, RZ, RZ, -0x1 ;  /* 0xffffffffff0f7424 */ /* 0x000fce00078e00ff */
[----:B------:R-:W-:Y:S05]  /*1c8f0*/  WARPSYNC.COLLECTIVE R15, `(.L_x_5171) ;  /* 0x000000000f087348 */ /* 0x000fea0003c00000 */
[----:B------:R0:W1:Y:S02]  /*1c900*/  SHFL.UP P6, R14, R13, R12, R11 ;  /* 0x0400000c0d0e7389 */ /* 0x00006400000c000b */
[----:B01----:R-:W-:Y:S01]  /*1c910*/  ENDCOLLECTIVE ;  /* 0x000000000000791b */ /* 0x003fe20003800000 */
.L_x_5171:
[----:B------:R-:W-:Y:S05]  /*1c920*/  BSYNC B0 ;  /* 0x0000000000007941 */ /* 0x000fea0003800000 */
.L_x_5170:
        /* <DEDUP_REMOVED lines=8> */
.L_x_5172:
[----:B------:R-:W-:Y:S01]  /*1c9b0*/  IMAD.MOV.U32 R12, RZ, RZ, 0x4 ;  /* 0x00000004ff0c7424 */ /* 0x000fe200078e00ff */
[----:B------:R-:W-:-:S05]  /*1c9c0*/  SEL R2, R14, RZ, P2 ;  /* 0x000000ff0e027207 */ /* 0x000fca0001000000 */
[----:B------:R-:W-:-:S04]  /*1c9d0*/  IMAD.IADD R2, R13, 0x1, R2 ;  /* 0x000000010d027824 */ /* 0x000fc800078e0202 */
[----:B------:R-:W-:-:S07]  /*1c9e0*/  IMAD.MOV.U32 R13, RZ, RZ, R2 ;  /* 0x000000ffff0d7224 */ /* 0x000fce00078e0002 */
[----:B------:R-:W-:Y:S05]  /*1c9f0*/  WARPSYNC.COLLECTIVE R15, `(.L_x_5173) ;  /* 0x000000000f087348 */ /* 0x000fea0003c00000 */
[----:B------:R0:W1:Y:S02]  /*1ca00*/  SHFL.UP P6, R14, R13, R12, R11 ;  /* 0x0400000c0d0e7389 */ /* 0x00006400000c000b */
[----:B01----:R-:W-:Y:S01]  /*1ca10*/  ENDCOLLECTIVE ;  /* 0x000000000000791b */ /* 0x003fe20003800000 */
.L_x_5173:
[----:B------:R-:W-:Y:S01]  /*1ca20*/  IMAD.MOV.U32 R12, RZ, RZ, 0x8 ;  /* 0x00000008ff0c7424 */ /* 0x000fe200078e00ff */
[----:B------:R-:W-:-:S05]  /*1ca30*/  SEL R3, R14, RZ, P3 ;  /* 0x000000ff0e037207 */ /* 0x000fca0001800000 */
[----:B------:R-:W-:-:S04]  /*1ca40*/  IMAD.IADD R3, R2, 0x1, R3 ;  /* 0x0000000102037824 */ /* 0x000fc800078e0203 */
[----:B------:R-:W-:-:S07]  /*1ca50*/  IMAD.MOV.U32 R13, RZ, RZ, R3 ;  /* 0x000000ffff0d7224 */ /* 0x000fce00078e0003 */
[----:B------:R-:W-:Y:S05]  /*1ca60*/  WARPSYNC.COLLECTIVE R15, `(.L_x_5174) ;  /* 0x000000000f087348 */ /* 0x000fea0003c00000 */
[----:B------:R0:W1:Y:S02]  /*1ca70*/  SHFL.UP P6, R14, R13, R12, R11 ;  /* 0x0400000c0d0e7389 */ /* 0x00006400000c000b */
[----:B01----:R-:W-:Y:S01]  /*1ca80*/  ENDCOLLECTIVE ;  /* 0x000000000000791b */ /* 0x003fe20003800000 */
.L_x_5174:
[----:B------:R-:W-:Y:S01]  /*1ca90*/  IMAD.MOV.U32 R12, RZ, RZ, 0x10 ;  /* 0x00000010ff0c7424 */ /* 0x000fe200078e00ff */
[----:B------:R-:W-:-:S05]  /*1caa0*/  SEL R4, R14, RZ, P4 ;  /* 0x000000ff0e047207 */ /* 0x000fca0002000000 */
[----:B------:R-:W-:-:S04]  /*1cab0*/  IMAD.IADD R4, R3, 0x1, R4 ;  /* 0x0000000103047824 */ /* 0x000fc800078e0204 */
[----:B------:R-:W-:-:S07]  /*1cac0*/  IMAD.MOV.U32 R13, RZ, RZ, R4 ;  /* 0x000000ffff0d7224 */ /* 0x000fce00078e0004 */
[----:B------:R-:W-:Y:S05]  /*1cad0*/  WARPSYNC.COLLECTIVE R15, `(.L_x_5175) ;  /* 0x000000000f087348 */ /* 0x000fea0003c00000 */
[----:B------:R0:W1:Y:S02]  /*1cae0*/  SHFL.UP P6, R14, R13, R12, R11 ;  /* 0x0400000c0d0e7389 */ /* 0x00006400000c000b */
[----:B01----:R-:W-:Y:S01]  /*1caf0*/  ENDCOLLECTIVE ;  /* 0x000000000000791b */ /* 0x003fe20003800000 */
.L_x_5175:
        /* <DEDUP_REMOVED lines=8> */
.L_x_5176:
[----:B------:R-:W-:Y:S05]  /*1cb80*/  BRA `(.L_x_5177) ;  /* 0xffffffb800d47947 */ /* 0x000fea000383ffff */
.L_x_5071:
[----:B------:R-:W-:Y:S01]  /*1cb90*/  BSSY B0, `(.L_x_5178) ;  /* 0x0000006000007945 */ /* 0x000fe20003800000 */
[----:B------:R-:W-:Y:S01]  /*1cba0*/  PLOP3.LUT P6, PT, P6, PT, PT, 0x8, 0x0 ;  /* 0x000000000000781c */ /* 0x000fe200037ce170 */
[----:B------:R-:W-:-:S12]  /*1cbb0*/  IMAD.MOV.U32 R15, RZ, RZ, -0x1 ;  /* 0xffffffffff0f7424 */ /* 0x000fd800078e00ff */
[----:B0-----:R-:W-:Y:S05]  /*1cbc0*/  WARPSYNC.COLLECTIVE R15, `(.L_x_5179) ;  /* 0x000000000f087348 */ /* 0x001fea0003c00000 */
[----:B------:R-:W-:Y:S01]  /*1cbd0*/  VOTE.ANY R14, PT, P6 ;  /* 0x00000000000e7806 */ /* 0x000fe200030e0100 */
[----:B0-----:R-:W-:Y:S06]  /*1cbe0*/  ENDCOLLECTIVE ;  /* 0x000000000000791b */ /* 0x001fec0003800000 */
.L_x_5179:
[----:B------:R-:W-:Y:S05]  /*1cbf0*/  BSYNC B0 ;  /* 0x0000000000007941 */ /* 0x000fea0003800000 */
.L_x_5178:
        /* <DEDUP_REMOVED lines=8> */
.L_x_5180:
[----:B------:R-:W-:Y:S02]  /*1cc80*/  IMAD.IADD R27, R12, 0x1, R27 ;  /* 0x000000010c1b7824 */ /* 0x000fe400078e021b */
[----:B------:R-:W-:Y:S02]  /*1cc90*/  IMAD.MOV.U32 R13, RZ, RZ, R8 ;  /* 0x000000ffff0d7224 */ /* 0x000fe400078e0008 */
[----:B------:R-:W-:-:S07]  /*1cca0*/  IMAD.MOV.U32 R25, RZ, RZ, R14 ;  /* 0x000000ffff197224 */ /* 0x000fce00078e000e */
[----:B------:R-:W-:Y:S05]  /*1ccb0*/  WARPSYNC.COLLECTIVE R15, `(.L_x_5181) ;  /* 0x000000000f087348 */ /* 0x000fea0003c00000 */
[----:B------:R0:W1:Y:S02]  /*1ccc0*/  SHFL.IDX P6, R14, R13, R12, R11 ;  /* 0x0000000c0d0e7389 */ /* 0x00006400000c000b */
[----:B01----:R-:W-:Y:S01]  /*1ccd0*/  ENDCOLLECTIVE ;  /* 0x000000000000791b */ /* 0x003fe20003800000 */
.L_x_5181:
[----:B------:R-:W-:Y:S01]  /*1cce0*/  IMAD.MOV.U32 R8, RZ, RZ, R14 ;  /* 0x000000ffff087224 */ /* 0x000fe200078e000e */
[----:B------:R-:W-:Y:S06]  /*1ccf0*/  BRA `(.L_x_5182) ;  /* 0xffffffb800b87947 */ /* 0x000fec000383ffff */
.L_x_5073:
[----:B------:R-:W-:Y:S01]  /*1cd00*/  BSSY B0, `(.L_x_5183) ;  /* 0x0000007000007945 */ /* 0x000fe20003800000 */
[----:B------:R-:W-:Y:S02]  /*1cd10*/  IMAD.MOV.U32 R13, RZ, RZ, R3 ;  /* 0x000000ffff0d7224 */ /* 0x000fe400078e0003 */
[----:B------:R-:W-:Y:S02]  /*1cd20*/  IMAD.MOV.U32 R11, RZ, RZ, 0x1f ;  /* 0x0000001fff0b7424 */ /* 0x000fe400078e00ff */
[----:B------:R-:W-:-:S07]  /*1cd30*/  IMAD.MOV.U32 R15, RZ, RZ, -0x1 ;  /* 0xffffffffff0f7424 */ /* 0x000fce00078e00ff */
[----:B0-23--:R-:W-:Y:S05]  /*1cd40*/  WARPSYNC.COLLECTIVE R15, `(.L_x_5184) ;  /* 0x000000000f087348 */ /* 0x00dfea0003c00000 */
[----:B------:R1:W4:Y:S02]  /*1cd50*/  SHFL.IDX P6, R14, R13, R12, R11 ;  /* 0x0000000c0d0e7389 */ /* 0x00032400000c000b */
[----:B01234-:R-:W-:Y:S01]  /*1cd60*/  ENDCOLLECTIVE ;  /* 0x000000000000791b */ /* 0x01ffe20003800000 */
.L_x_5184:
[----:B------:R-:W-:Y:S05]  /*1cd70*/  BSYNC B0 ;  /* 0x0000000000007941 */ /* 0x000fea0003800000 */
.L_x_5183:
[----:B------:R-:W-:Y:S01]  /*1cd80*/  IMAD.MOV.U32 R24, RZ, RZ, R14 ;  /* 0x000000ffff187224 */ /* 0x000fe200078e000e */
[----:B------:R-:W-:Y:S06]  /*1cd90*/  BRA `(.L_x_5072) ;  /* 0xffffffb800a87947 */ /* 0x000fec000383ffff */
.L_x_5079:
[----:B0-----:R0:W1:Y:S02]  /*1cda0*/  SYNCS.PHASECHK.TRANS64.TRYWAIT P0, [R5+URZ+0x38820], R0 ;  /* 0x03882000050075a7 */ /* 0x001064000800017f */
[----:B-1----:R-:W-:Y:S05]  /*1cdb0*/  @!P0 NANOSLEEP.SYNCS 0x989680 ;  /* 0x009896800000895d */ /* 0x002fea0003900000 */
[----:B------:R-:W1:Y:S02]  /*1cdc0*/  @!P0 SYNCS.PHASECHK.TRANS64 P0, [R5+URZ+0x38820], R0 ;  /* 0x03882000050085a7 */ /* 0x000e64000800007f */
[----:B-1----:R-:W-:Y:S05]  /*1cdd0*/  @!P0 BRA `(.L_x_5079) ;  /* 0xfffffffc00f08947 */ /* 0x002fea000383ffff */
[----:B------:R-:W-:Y:S05]  /*1cde0*/  BRA `(.L_x_5185) ;  /* 0xffffffc400007947 */ /* 0x000fea000383ffff */
.L_x_5080:
        /* <DEDUP_REMOVED lines=11> */
.L_x_5187:
[----:B------:R-:W-:Y:S05]  /*1cea0*/  BSYNC B0 ;  /* 0x0000000000007941 */ /* 0x000fea0003800000 */
.L_x_5186:
[----:B------:R-:W-:Y:S05]  /*1ceb0*/  BRA `(.L_x_5188) ;  /* 0xffffffc000e87947 */ /* 0x000fea000383ffff */
.L_x_5083:
[----:B------:R-:W-:Y:S01]  /*1cec0*/  BSSY B1, `(.L_x_5189) ;  /* 0x0000006000017945 */ /* 0x000fe20003800000 */
[----:B------:R-:W-:-:S07]  /*1ced0*/  IMAD.MOV.U32 R15, RZ, RZ, -0x1 ;  /* 0xffffffffff0f7424 */ /* 0x000fce00078e00ff */
[----:B0-234-:R-:W-:Y:S05]  /*1cee0*/  WARPSYNC.COLLECTIVE R15, `(.L_x_5190) ;  /* 0x000000000f0c7348 */ /* 0x01dfea0003c00000 */
[----:B------:R-:W-:Y:S02]  /*1cef0*/  ELECT P6, UR62, PT ;  /* 0x00000000003e782f */ /* 0x000fe400038c0000 */
[----:B------:R-:W-:Y:S01]  /*1cf00*/  MOV R14, UR62 ;  /* 0x0000003e000e7c02 */ /* 0x000fe20008000f00 */
[----:B0-234-:R-:W-:Y:S10]  /*1cf10*/  ENDCOLLECTIVE ;  /* 0x000000000000791b */ /* 0x01dff40003800000 */
.L_x_5190:
[----:B------:R-:W-:Y:S05]  /*1cf20*/  BSYNC B1 ;  /* 0x0000000000017941 */ /* 0x000fea0003800000 */
.L_x_5189:
[----:B------:R-:W-:Y:S05]  /*1cf30*/  BRA `(.L_x_5191) ;  /* 0xffffffc000e07947 */ /* 0x000fea000383ffff */
.L_x_5085:
[----:B0-----:R0:W1:Y:S02]  /*1cf40*/  SYNCS.PHASECHK.TRANS64.TRYWAIT P1, [R3+URZ+0x38840], R2 ;  /* 0x03884002030075a7 */ /* 0x001064000802017f */
[----:B-1----:R-:W-:Y:S05]  /*1cf50*/  @!P1 NANOSLEEP.SYNCS 0x989680 ;  /* 0x009896800000995d */ /* 0x002fea0003900000 */
[----:B------:R-:W1:Y:S02]  /*1cf60*/  @!P1 SYNCS.PHASECHK.TRANS64 P1, [R3+URZ+0x38840], R2 ;  /* 0x03884002030095a7 */ /* 0x000e64000802007f */
[----:B-1----:R-:W-:Y:S05]  /*1cf70*/  @!P1 BRA `(.L_x_5085) ;  /* 0xfffffffc00f09947 */ /* 0x002fea000383ffff */
[----:B------:R-:W-:Y:S05]  /*1cf80*/  BRA `(.L_x_5192) ;  /* 0xffffffc400007947 */ /* 0x000fea000383ffff */
.L_x_5087:
[----:B-1----:R1:W0:Y:S02]  /*1cf90*/  SYNCS.PHASECHK.TRANS64.TRYWAIT P1, [R5+URZ+0x38840], R0 ;  /* 0x03884000050075a7 */ /* 0x002224000802017f */
[----:B0-----:R-:W-:Y:S05]  /*1cfa0*/  @!P1 NANOSLEEP.SYNCS 0x989680 ;  /* 0x009896800000995d */ /* 0x001fea0003900000 */
[----:B------:R-:W0:Y:S02]  /*1cfb0*/  @!P1 SYNCS.PHASECHK.TRANS64 P1, [R5+URZ+0x38840], R0 ;  /* 0x03884000050095a7 */ /* 0x000e24000802007f */
[----:B0-----:R-:W-:Y:S05]  /*1cfc0*/  @!P1 BRA `(.L_x_5087) ;  /* 0xfffffffc00f09947 */ /* 0x001fea000383ffff */
[----:B------:R-:W-:Y:S05]  /*1cfd0*/  BRA `(.L_x_5193) ;  /* 0xffffffc4000c7947 */ /* 0x000fea000383ffff */
.L_x_5089:
[----:B------:R0:W0:Y:S02]  /*1cfe0*/  SYNCS.PHASECHK.TRANS64.TRYWAIT P1, [R3+URZ+0x38860], R2 ;  /* 0x03886002030075a7 */ /* 0x000024000802017f */
[----:B0-----:R-:W-:Y:S05]  /*1cff0*/  @!P1 NANOSLEEP.SYNCS 0x989680 ;  /* 0x009896800000995d */ /* 0x001fea0003900000 */
[----:B------:R-:W0:Y:S02]  /*1d000*/  @!P1 SYNCS.PHASECHK.TRANS64 P1, [R3+URZ+0x38860], R2 ;  /* 0x03886002030095a7 */ /* 0x000e24000802007f */
[----:B0-----:R-:W-:Y:S05]  /*1d010*/  @!P1 BRA `(.L_x_5089) ;  /* 0xfffffffc00f09947 */ /* 0x001fea000383ffff */
[----:B------:R-:W-:Y:S05]  /*1d020*/  BRA `(.L_x_5194) ;  /* 0xffffffc400087947 */ /* 0x000fea000383ffff */
.L_x_5195:
        /* <DEDUP_REMOVED lines=13> */
.L_x_5663:


//--------------------- .text._ZN7cutlass13device_kernelIN5flash11enable_sm90INS1_16FlashAttnFwdSm90INS1_25CollectiveMainloopFwdSm90ILi2EN4cute5tupleIJNS5_1CILi1EEES8_S8_EEENS6_IJNS7_ILi64EEESA_SA_EEELi512ENS_10bfloat16_tEfNS_4arch4Sm90ELb1ELb0ELb0ELb1ELb1ELb1ELb1ELb0ELb0ELb1ELb1ELb0EEENS1_21CollectiveEpilogueFwdINS6_IJSA_NS7_ILi512EEESA_EEES9_SC_SE_Li256ELb1ELb1ELb1ELb0EEENS1_36VarlenDynamicPersistentTileSchedulerILi64ELi64ELi256ELi128ELb1ELb1ELb1ELb1ELb1ELb1EEEEEEEEEvNT_6ParamsE --------------------------
	.section	.text._ZN7cutlass13device_kernelIN5flash11enable_sm90INS1_16FlashAttnFwdSm90INS1_25CollectiveMainloopFwdSm90ILi2EN4cute5tupleIJNS5_1CILi1EEES8_S8_EEENS6_IJNS7_ILi64EEESA_SA_EEELi512ENS_10bfloat16_tEfNS_4arch4Sm90ELb1ELb0ELb0ELb1ELb1ELb1ELb1ELb0ELb0ELb1ELb1ELb0EEENS1_21CollectiveEpilogueFwdINS6_IJSA_NS7_ILi512EEESA_EEES9_SC_SE_Li256ELb1ELb1ELb1ELb0EEENS1_36VarlenDynamicPersistentTileSchedulerILi64ELi64ELi256ELi128ELb1ELb1ELb1ELb1ELb1ELb1EEEEEEEEEvNT_6ParamsE,"ax",@progbits
	.align	128
.text._ZN7cutlass13device_kernelIN5flash11enable_sm90INS1_16FlashAttnFwdSm90INS1_25CollectiveMainloopFwdSm90ILi2EN4cute5tupleIJNS5_1CILi1EEES8_S8_EEENS6_IJNS7_ILi64EEESA_SA_EEELi512ENS_10bfloat16_tEfNS_4arch4Sm90ELb1ELb0ELb0ELb1ELb1ELb1ELb1ELb0ELb0ELb1ELb1ELb0EEENS1_21CollectiveEpilogueFwdINS6_IJSA_NS7_ILi512EEESA_EEES9_SC_SE_Li256ELb1ELb1ELb1ELb0EEENS1_36VarlenDynamicPersistentTileSchedulerILi64ELi64ELi256ELi128ELb1ELb1ELb1ELb1ELb1ELb1EEEEEEEEEvNT_6ParamsE:
        .type           _ZN7cutlass13device_kernelIN5flash11enable_sm90INS1_16FlashAttnFwdSm90INS1_25CollectiveMainloopFwdSm90ILi2EN4cute5tupleIJNS5_1CILi1EEES8_S8_EEENS6_IJNS7_ILi64EEESA_SA_EEELi512ENS_10bfloat16_tEfNS_4arch4Sm90ELb1ELb0ELb0ELb1ELb1ELb1ELb1ELb0ELb0ELb1ELb1ELb0EEENS1_21CollectiveEpilogueFwdINS6_IJSA_NS7_ILi512EEESA_EEES9_SC_SE_Li256ELb1ELb1ELb1ELb0EEENS1_36VarlenDynamicPersistentTileSchedulerILi64ELi64ELi256ELi128ELb1ELb1ELb1ELb1ELb1ELb1EEEEEEEEEvNT_6ParamsE,@function
        .size           _ZN7cutlass13device_kernelIN5flash11enable_sm90INS1_16FlashAttnFwdSm90INS1_25CollectiveMainloopFwdSm90ILi2EN4cute5tupleIJNS5_1CILi1EEES8_S8_EEENS6_IJNS7_ILi64EEESA_SA_EEELi512ENS_10bfloat16_tEfNS_4arch4Sm90ELb1ELb0ELb0ELb1ELb1ELb1ELb1ELb0ELb0ELb1ELb1ELb0EEENS1_21CollectiveEpilogueFwdINS6_IJSA_NS7_ILi512EEESA_EEES9_SC_SE_Li256ELb1ELb1ELb1ELb0EEENS1_36VarlenDynamicPersistentTileSchedulerILi64ELi64ELi256ELi128ELb1ELb1ELb1ELb1ELb1ELb1EEEEEEEEEvNT_6ParamsE,(.L_x_5664 - _ZN7cutlass13device_kernelIN5flash11enable_sm90INS1_16FlashAttnFwdSm90INS1_25CollectiveMainloopFwdSm90ILi2EN4cute5tupleIJNS5_1CILi1EEES8_S8_EEENS6_IJNS7_ILi64EEESA_SA_EEELi512ENS_10bfloat16_tEfNS_4arch4Sm90ELb1ELb0ELb0ELb1ELb1ELb1ELb1ELb0ELb0ELb1ELb1ELb0EEENS1_21CollectiveEpilogueFwdINS6_IJSA_NS7_ILi512EEESA_EEES9_SC_SE_Li256ELb1ELb1ELb1ELb0EEENS1_36VarlenDynamicPersistentTileSchedulerILi64ELi64ELi256ELi128ELb1ELb1ELb1ELb1ELb1ELb1EEEEEEEEEvNT_6ParamsE)
        .other          _ZN7cutlass13device_kernelIN5flash11enable_sm90INS1_16FlashAttnFwdSm90INS1_25CollectiveMainloopFwdSm90ILi2EN4cute5tupleIJNS5_1CILi1EEES8_S8_EEENS6_IJNS7_ILi64EEESA_SA_EEELi512ENS_10bfloat16_tEfNS_4arch4Sm90ELb1ELb0ELb0ELb1ELb1ELb1ELb1ELb0ELb0ELb1ELb1ELb0EEENS1_21CollectiveEpilogueFwdINS6_IJSA_NS7_ILi512EEESA_EEES9_SC_SE_Li256ELb1ELb1ELb1ELb0EEENS1_36VarlenDynamicPersistentTileSchedulerILi64ELi64ELi256ELi128ELb1ELb1ELb1ELb1ELb1ELb1EEEEEEEEEvNT_6ParamsE,@"STO_CUDA_ENTRY STV_DEFAULT"
_ZN7cutlass13device_kernelIN5flash11enable_sm90INS1_16FlashAttnFwdSm90INS1_25CollectiveMainloopFwdSm90ILi2EN4cute5tupleIJNS5_1CILi1EEES8_S8_EEENS6_IJNS7_ILi64EEESA_SA_EEELi512ENS_10bfloat16_tEfNS_4arch4Sm90ELb1ELb0ELb0ELb1ELb1ELb1ELb1ELb0ELb0ELb1ELb1ELb0EEENS1_21CollectiveEpilogueFwdINS6_IJSA_NS7_ILi512EEESA_EEES9_SC_SE_Li256ELb1ELb1ELb1ELb0EEENS1_36VarlenDynamicPersistentTileSchedulerILi64ELi64ELi256ELi128ELb1ELb1ELb1ELb1ELb1ELb1EEEEEEEEEvNT_6ParamsE:
[----:B------:R-:W0:Y:S02]  /*0000*/  LDC R1, c[0x0][0x28] ;  /* 0x00000a00ff017b82 */ /* 0x000e240000000800 */
[----:B0-----:R-:W-:Y:S01]  /*0010*/  VIADD R1, R1, 0xffffff78 ;  /* 0xffffff7801017836 */ /* 0x001fe20000000000 */
[----:B------:R-:W0:Y:S01]  /*0020*/  S2R R0, SR_TID.X ;  /* 0x0000000000007919 */ /* 0x000e220000002100 */
[----:B------:R-:W-:Y:S01]  /*0030*/  ELECT P0, URZ, PT ;  /* 0x00000000003f782f */ /* 0x000fe20003800000 */
[----:B------:R-:W-:Y:S01]  /*0040*/  BSSY B0, `(.L_x_5196) ;  /* 0x000000d000007945 */ /* 0x000fe20003800000 */
[----:B0-----:R-:W-:-:S05]  /*0050*/  SHF.R.U32.HI R2, RZ, 0x5, R0 ;  /* 0x00000005ff027819 */ /* 0x001fca0000011600 */
        /* <DEDUP_REMOVED lines=11> */
.L_x_5197:
[----:B------:R-:W-:Y:S05]  /*0110*/  BSYNC B0 ;  /* 0x0000000000007941 */ /* 0x000fea0003800000 */
.L_x_5196:
[----:B------:R-:W-:Y:S01]  /*0120*/  SHF.R.U32.HI R4, RZ, 0x7, R0 ;  /* 0x00000007ff047819 */ /* 0x000fe20000011600 */
[----:B------:R-:W-:Y:S01]  /*0130*/  VOTEU.ANY UP0, P0 ;  /* 0x00000000003f7886 */ /* 0x000fe20000000100 */
[----:B------:R-:W0:Y:S01]  /*0140*/  SHFL.IDX PT, R3, R2, RZ, 0x1f ;  /* 0x00001fff02037589 */ /* 0x000e2200000e0000 */
[----:B------:R-:W-:Y:S01]  /*0150*/  UMOV UR4, 0x80 ;  /* 0x0000008000047882 */ /* 0x000fe20000000000 */
[----:B------:R-:W-:Y:S01]  /*0160*/  UMOV UR7, 0x100 ;  /* 0x0000010000077882 */ /* 0x000fe20000000000 */
[----:B------:R-:W-:Y:S01]  /*0170*/  VOTEU.ANY UP1, P0 ;  /* 0x00000000003f7886 */ /* 0x000fe20000020100 */
[----:B------:R-:W1:Y:S01]  /*0180*/  SHFL.IDX PT, R4, R4, RZ, 0x1f ;  /* 0x00001fff04047589 */ /* 0x000e6200000e0000 */
[----:B------:R-:W2:Y:S01]  /*0190*/  @UP0 S2UR UR8, SR_CgaCtaId ;  /* 0x00000000000809c3 */ /* 0x000ea20000008800 */
[----:B------:R-:W-:Y:S01]  /*01a0*/  @UP0 UMOV UR6, 0x400 ;  /* 0x0000040000060882 */ /* 0x000fe20000000000 */
[----:B------:R-:W-:-:S04]  /*01b0*/  @UP0 UIADD3 UR4, -UR4, 0x100000, URZ ;  /* 0x0010000004040890 */ /* 0x000fc8000fffe13f */
[----:B------:R-:W-:Y:S02]  /*01c0*/  @UP0 USHF.L.U32 UR5, UR4, 0xb, URZ ;  /* 0x0000000b04050899 */ /* 0x000fe4000800063f */
[----:B------:R-:W-:Y:S01]  /*01d0*/  @UP0 USHF.L.U32 UR4, UR4, 0x1, URZ ;  /* 0x0000000104040899 */ /* 0x000fe2000800063f */
[----:B------:R-:W-:Y:S01]  /*01e0*/  VOTEU.ANY UP2, P0 ;  /* 0x00000000003f7886 */ /* 0x000fe20000040100 */
[----:B0-----:R-:W-:Y:S01]  /*01f0*/  ISETP.NE.AND P1, PT, R3, RZ, PT ;  /* 0x000000ff0300720c */ /* 0x001fe20003f25270 */
[----:B-1----:R0:W-:Y:S01]  /*0200*/  STL [R1+0x7c], R4 ;  /* 0x00007c0401007387 */ /* 0x0021e20000100800 */
[----:B--2---:R-:W-:Y:S02]  /*0210*/  @UP0 ULEA UR8, UR8, UR6, 0x18 ;  /* 0x0000000608080291 */ /* 0x004fe4000f8ec03f */
[----:B------:R-:W-:-:S04]  /*0220*/  @UP0 UIADD3 UR6, -UR7, 0x100000, URZ ;  /* 0x0010000007060890 */ /* 0x000fc8000fffe13f */
[----:B------:R-:W-:Y:S02]  /*0230*/  @UP0 USHF.L.U32 UR7, UR6, 0xb, URZ ;  /* 0x0000000b06070899 */ /* 0x000fe4000800063f */
[----:B------:R-:W-:Y:S01]  /*0240*/  @UP0 USHF.L.U32 UR6, UR6, 0x1, URZ ;  /* 0x0000000106060899 */ /* 0x000fe2000800063f */
[----:B------:R-:W-:Y:S01]  /*0250*/  VOTEU.ANY UP0, P0 ;  /* 0x00000000003f7886 */ /* 0x000fe20000000100 */
[----:B------:R-:W1:Y:S04]  /*0260*/  FENCE.VIEW.ASYNC.S ;  /* 0x00000000000073c6 */ /* 0x000e680000000000 */
[----:B-1----:R0:W1:Y:S01]  /*0270*/  @UP0 SYNCS.EXCH.64 URZ, [UR8+0x38800], UR4 ;  /* 0x03880004083f05b2 */ /* 0x0020620008000100 */
[----:B------:R0:W2:Y:S05]  /*0280*/  @UP1 SYNCS.EXCH.64 URZ, [UR8+0x38810], UR4 ;  /* 0x03881004083f15b2 */ /* 0x0000aa0008000100 */
[----:B------:R0:W3:Y:S02]  /*0290*/  @UP2 SYNCS.EXCH.64 URZ, [UR8+0x38820], UR6 ;  /* 0x03882006083f25b2 */ /* 0x0000e40008000100 */
        /* <DEDUP_REMOVED lines=15> */
.L_x_5198:
        /* <DEDUP_REMOVED lines=22> */
.L_x_5199:
        /* <DEDUP_REMOVED lines=18> */
.L_x_5200:
        /* <DEDUP_REMOVED lines=22> */
.L_x_5201:
        /* <DEDUP_REMOVED lines=22> */
.L_x_5202:
[----:B------:R-:W-:Y:S01]  /*08d0*/  IMAD.MOV.U32 R3, RZ, RZ, 0x1 ;  /* 0x00000001ff037424 */ /* 0x000fe200078e00ff */
[----:B------:R-:W-:Y:S01]  /*08e0*/  ISETP.NE.AND P0, PT, R4, RZ, PT ;  /* 0x000000ff0400720c */ /* 0x000fe20003f05270 */
[----:B------:R-:W-:Y:S01]  /*08f0*/  NOP ;  /* 0x0000000000007918 */ /* 0x000fe20000000000 */
[----:B------:R-:W-:Y:S01]  /*0900*/  ULDC.64 UR40, c[0x0][0x208] ;  /* 0x0000820000287ab9 */ /* 0x000fe20000000a00 */
[----:B------:R-:W-:Y:S01]  /*0910*/  BSSY B9, `(.L_x_5203) ;  /* 0x00022d6000097945 */ /* 0x000fe20003800000 */
[----:B------:R-:W-:-:S05]  /*0920*/  SEL R3, R3, 0x2, !P0 ;  /* 0x0000000203037807 */ /* 0x000fca0004000000 */
[----:B------:R0:W-:Y:S02]  /*0930*/  STL [R1+0x10], R3 ;  /* 0x0000100301007387 */ /* 0x0001e40000100800 */
[----:B01234-:R-:W-:Y:S06]  /*0940*/  BAR.SYNC.DEFER_BLOCKING 0x0 ;  /* 0x0000000000007b1d */ /* 0x01ffec0000010000 */
[----:B------:R-:W-:Y:S05]  /*0950*/  @!P0 BRA `(.L_x_5204) ;  /* 0x0000019800cc8947 */ /* 0x000fea0003800000 */
.L_x_5205:
        /* <DEDUP_REMOVED lines=19> */
[----:B------:R-:W2:Y:S01]  /*0a90*/  LDL.LU R22, [R1+0x10] ;  /* 0x0000100001167983 */ /* 0x000ea20000300800 */
[----:B------:R-:W-:Y:S02]  /*0aa0*/  VIADD R0, R0, 0xffffff80 ;  /* 0xffffff8000007836 */ /* 0x000fe40000000000 */
[----:B------:R-:W-:Y:S02]  /*0ab0*/  IMAD.MOV.U32 R229, RZ, RZ, 0x40 ;  /* 0x00000040ffe57424 */ /* 0x000fe400078e00ff */
        /* <DEDUP_REMOVED lines=8> */
[----:B------:R-:W-:-:S02]  /*0b40*/  LOP3.LUT R9, R2, 0xffffff80, RZ, 0xc0, !PT ;  /* 0xffffff8002097812 */ /* 0x000fc400078ec0ff */
[----:B------:R-:W-:Y:S02]  /*0b50*/  LOP3.LUT R21, R3, 0xfffffff8, RZ, 0xc0, !PT ;  /* 0xfffffff803157812 */ /* 0x000fe400078ec0ff */
[----:B------:R-:W-:Y:S01]  /*0b60*/  LOP3.LUT R3, R4, 0xfffffff0, RZ, 0xc0, !PT ;  /* 0xfffffff004037812 */ /* 0x000fe200078ec0ff */
[C---:B------:R-:W-:Y:S01]  /*0b70*/  IMAD.IADD R9, R0.reuse, 0x1, -R9 ;  /* 0x0000000100097824 */ /* 0x040fe200078e0a09 */
[----:B------:R-:W-:Y:S01]  /*0b80*/  SHF.R.S32.HI R7, RZ, 0x4, R4 ;  /* 0x00000004ff077819 */ /* 0x000fe20000011404 */
[C---:B------:R-:W-:Y:S01]  /*0b90*/  IMAD.IADD R21, R0.reuse, 0x1, -R21 ;  /* 0x0000000100157824 */ /* 0x040fe200078e0a15 */
[----:B------:R-:W-:Y:S01]  /*0ba0*/  LOP3.LUT R19, R11, 0xfffffffc, RZ, 0xc0, !PT ;  /* 0xfffffffc0b137812 */ /* 0x000fe200078ec0ff */
[----:B------:R-:W-:Y:S01]  /*0bb0*/  IMAD.IADD R3, R0, 0x1, -R3 ;  /* 0x0000000100037824 */ /* 0x000fe200078e0a03 */
[----:B------:R-:W-:Y:S01]  /*0bc0*/  LEA.HI R4, R4, R7, RZ, 0x1 ;  /* 0x0000000704047211 */ /* 0x000fe200078f08ff */
[----:B------:R-:W-:Y:S01]  /*0bd0*/  IMAD.SHL.U32 R195, R21, 0x8, RZ ;  /* 0x0000000815c37824 */ /* 0x000fe200078e00ff */
[----:B------:R-:W-:Y:S01]  /*0be0*/  SHF.R.S32.HI R187, RZ, 0x2, R11 ;  /* 0x00000002ffbb7819 */ /* 0x000fe2000001140b */
[----:B------:R-:W-:Y:S01]  /*0bf0*/  IMAD.IADD R19, R0, 0x1, -R19 ;  /* 0x0000000100137824 */ /* 0x000fe200078e0a13 */
[----:B------:R-:W-:Y:S01]  /*0c00*/  SHF.R.S32.HI R8, RZ, 0x1f, R3 ;  /* 0x0000001fff087819 */ /* 0x000fe20000011403 */
[----:B------:R-:W-:Y:S01]  /*0c10*/  VIADD R35, R195, 0x80 ;  /* 0x00000080c3237836 */ /* 0x000fe20000000000 */
[----:B------:R-:W-:Y:S01]  /*0c20*/  SHF.R.S32.HI R0, RZ, 0x1f, R9 ;  /* 0x0000001fff007819 */ /* 0x000fe20000011409 */
[----:B------:R-:W-:Y:S01]  /*0c30*/  VIADD R25, R187, 0x20 ;  /* 0x00000020bb197836 */ /* 0x000fe20000000000 */
[----:B------:R-:W-:Y:S01]  /*0c40*/  LEA.HI R10, R8, R3, RZ, 0x3 ;  /* 0x00000003080a7211 */ /* 0x000fe200078f18ff */
[C---:B------:R-:W-:Y:S01]  /*0c50*/  IMAD.SHL.U32 R18, R19.reuse, 0x8, RZ ;  /* 0x0000000813127824 */ /* 0x040fe200078e00ff */
[--C-:B------:R-:W-:Y:S01]  /*0c60*/  SHF.R.S32.HI R24, RZ, 0x5, R5.reuse ;  /* 0x00000005ff187819 */ /* 0x100fe20000011405 */
[----:B------:R-:W-:Y:S01]  /*0c70*/  IMAD.SHL.U32 R190, R19, 0x4, RZ ;  /* 0x0000000413be7824 */ /* 0x000fe200078e00ff */
[----:B------:R-:W-:Y:S01]  /*0c80*/  LOP3.LUT R4, R4, 0x1ffffffe, RZ, 0xc0, !PT ;  /* 0x1ffffffe04047812 */ /* 0x000fe200078ec0ff */
[----:B------:R-:W-:Y:S01]  /*0c90*/  VIADD R34, R195, 0xc0 ;  /* 0x000000c0c3227836 */ /* 0x000fe20000000000 */
[----:B------:R-:W-:Y:S01]  /*0ca0*/  SHF.R.S32.HI R5, RZ, 0x1f, R5 ;  /* 0x0000001fff057819 */ /* 0x000fe20000011405 */
[----:B------:R-:W-:Y:S01]  /*0cb0*/  VIADD R226, R18, 0x40 ;  /* 0x0000004012e27836 */ /* 0x000fe20000000000 */
[-C--:B------:R-:W-:Y:S01]  /*0cc0*/  LEA.HI R6, R0, R9.reuse, RZ, 0x2 ;  /* 0x0000000900067211 */ /* 0x080fe200078f10ff */
[----:B------:R-:W-:Y:S01]  /*0cd0*/  IMAD.IADD R4, R7, 0x1, -R4 ;  /* 0x0000000107047824 */ /* 0x000fe200078e0a04 */
[----:B------:R-:W-:Y:S01]  /*0ce0*/  SHF.R.S32.HI R20, RZ, 0x7, R2 ;  /* 0x00000007ff147819 */ /* 0x000fe20000011402 */
[----:B------:R-:W-:Y:S01]  /*0cf0*/  VIADD R33, R195, 0x100 ;  /* 0x00000100c3217836 */ /* 0x000fe20000000000 */
        /* <DEDUP_REMOVED lines=9> */
[----:B------:R-:W-:Y:S01]  /*0d90*/  VIADD R225, R18, 0x60 ;  /* 0x0000006012e17836 */ /* 0x000fe20000000000 */
[----:B------:R-:W-:Y:S01]  /*0da0*/  LOP3.LUT R5, R5, 0x3ffffc, RZ, 0xc0, !PT ;  /* 0x003ffffc05057812 */ /* 0x000fe200078ec0ff */
[C---:B------:R-:W-:Y:S01]  /*0db0*/  VIADD R32, R195.reuse, 0x140 ;  /* 0x00000140c3207836 */ /* 0x040fe20000000000 */
[----:B------:R-:W-:Y:S01]  /*0dc0*/  SHF.R.S32.HI R3, RZ, 0x1f, R25 ;  /* 0x0000001fff037819 */ /* 0x000fe20000011419 */
[----:B------:R-:W-:Y:S01]  /*0dd0*/  VIADD R36, R195, 0x40 ;  /* 0x00000040c3247836 */ /* 0x000fe20000000000 */
[----:B------:R-:W-:Y:S01]  /*0de0*/  LEA.HI R0, R0, R9, RZ, 0x5 ;  /* 0x0000000900007211 */ /* 0x000fe200078f28ff */
[----:B------:R-:W-:Y:S01]  /*0df0*/  IMAD.IADD R9, R9, 0x1, -R6 ;  /* 0x0000000109097824 */ /* 0x000fe200078e0a06 */
[----:B------:R-:W-:Y:S01]  /*0e00*/  LEA.HI R8, R8, R7, RZ, 0x3 ;  /* 0x0000000708087211 */ /* 0x000fe200078f18ff */
[----:B------:R-:W-:Y:S01]  /*0e10*/  IMAD.IADD R5, R24, 0x1, -R5 ;  /* 0x0000000118057824 */ /* 0x000fe200078e0a05 */
[----:B------:R-:W-:Y:S01]  /*0e20*/  LEA.HI R6, R3, R25, RZ, 0x3 ;  /* 0x0000001903067211 */ /* 0x000fe200078f18ff */
[----:B------:R-:W-:Y:S01]  /*0e30*/  IMAD.SHL.U32 R3, R12, 0x40, RZ ;  /* 0x000000400c037824 */ /* 0x000fe200078e00ff */
[----:B------:R-:W-:Y:S01]  /*0e40*/  LOP3.LUT R8, R8, 0xfffffff8, RZ, 0xc0, !PT ;  /* 0xfffffff808087812 */ /* 0x000fe200078ec0ff */
[----:B------:R-:W-:Y:S01]  /*0e50*/  IMAD R23, R5, 0x10, R16 ;  /* 0x0000001005177824 */ /* 0x000fe200078e0210 */
[----:B------:R-:W-:Y:S01]  /*0e60*/  SHF.R.S32.HI R0, RZ, 0x5, R0 ;  /* 0x00000005ff007819 */ /* 0x000fe20000011400 */
[----:B------:R-:W-:Y:S01]  /*0e70*/  IMAD.SHL.U32 R5, R25, 0x40, RZ ;  /* 0x0000004019057824 */ /* 0x000fe200078e00ff */
[----:B------:R-:W-:Y:S01]  /*0e80*/  LOP3.LUT R3, R3, 0x1c0, RZ, 0xc0, !PT ;  /* 0x000001c003037812 */ /* 0x000fe200078ec0ff */
[----:B------:R-:W-:Y:S01]  /*0e90*/  IMAD.IADD R193, R7, 0x1, -R8 ;  /* 0x0000000107c17824 */ /* 0x000fe200078e0a08 */
[----:B------:R-:W-:Y:S01]  /*0ea0*/  LOP3.LUT R10, R10, 0x7ffffe00, RZ, 0xc0, !PT ;  /* 0x7ffffe000a0a7812 */ /* 0x000fe200078ec0ff */
[--C-:B------:R-:W-:Y:S01]  /*0eb0*/  IMAD.U32 R8, R23, 0x40, R4.reuse ;  /* 0x0000004017087824 */ /* 0x100fe200078e0004 */
[----:B------:R-:W-:Y:S01]  /*0ec0*/  LOP3.LUT R4, R3, 0x8, R4, 0xf8, !PT ;  /* 0x0000000803047812 */ /* 0x000fe200078ef804 */
[----:B------:R-:W-:Y:S01]  /*0ed0*/  IMAD R193, R0, 0x10, R193 ;  /* 0x0000001000c17824 */ /* 0x000fe200078e02c1 */
[----:B------:R-:W-:Y:S01]  /*0ee0*/  SHF.R.U32.HI R3, RZ, 0x3, R3 ;  /* 0x00000003ff037819 */ /* 0x000fe20000011603 */
[----:B------:R-:W-:Y:S01]  /*0ef0*/  IMAD R10, R24, 0x400, R10 ;  /* 0x00000400180a7824 */ /* 0x000fe200078e020a */
[----:B------:R-:W-:Y:S01]  /*0f00*/  SHF.R.S32.HI R0, RZ, 0x1f, R11 ;  /* 0x0000001fff007819 */ /* 0x000fe2000001140b */
[----:B------:R-:W-:Y:S01]  /*0f10*/  IMAD.SHL.U32 R6, R6, 0x40, RZ ;  /* 0x0000004006067824 */ /* 0x000fe200078e00ff */
[----:B------:R-:W-:Y:S01]  /*0f20*/  LOP3.LUT R3, R4, R3, RZ, 0x3c, !PT ;  /* 0x0000000304037212 */ /* 0x000fe200078e3cff */
[C---:B------:R-:W-:Y:S01]  /*0f30*/  VIADD R31, R195.reuse, 0x180 ;  /* 0x00000180c31f7836 */ /* 0x040fe20000000000 */
[----:B------:R-:W-:Y:S01]  /*0f40*/  LEA.HI R2, R2, R20, RZ, 0x1 ;  /* 0x0000001402027211 */ /* 0x000fe200078f08ff */
[----:B------:R-:W-:Y:S01]  /*0f50*/  VIADD R209, R190, 0x10 ;  /* 0x00000010bed17836 */ /* 0x000fe20000000000 */
[----:B------:R-:W-:Y:S01]  /*0f60*/  LEA.HI R0, R0, R187, RZ, 0x3 ;  /* 0x000000bb00007211 */ /* 0x000fe200078f18ff */
[----:B------:R-:W-:Y:S01]  /*0f70*/  IMAD.IADD R10, R10, 0x1, R3 ;  /* 0x000000010a0a7824 */ /* 0x000fe200078e0203 */
[----:B------:R-:W-:Y:S01]  /*0f80*/  LOP3.LUT R2, R2, 0xfffffe, RZ, 0xc0, !PT ;  /* 0x00fffffe02027812 */ /* 0x000fe200078ec0ff */
[----:B------:R-:W-:Y:S01]  /*0f90*/  VIADD R30, R195, 0x1c0 ;  /* 0x000001c0c31e7836 */ /* 0x000fe20000000000 */
[----:B------:R-:W-:Y:S01]  /*0fa0*/  LEA.HI R3, R19, R19, RZ, 0x1 ;  /* 0x0000001313037211 */ /* 0x000fe200078f08ff */
[----:B------:R-:W-:Y:S01]  /*0fb0*/  VIADD R224, R18, 0x80 ;  /* 0x0000008012e07836 */ /* 0x000fe20000000000 */
[----:B------:R-:W-:Y:S01]  /*0fc0*/  LOP3.LUT R0, R0, 0xfffffff8, RZ, 0xc0, !PT ;  /* 0xfffffff800007812 */ /* 0x000fe200078ec0ff */
[----:B------:R-:W-:Y:S01]  /*0fd0*/  IMAD.IADD R2, R20, 0x1, -R2 ;  /* 0x0000000114027824 */ /* 0x000fe200078e0a02 */
[----:B------:R-:W-:Y:S01]  /*0fe0*/  LOP3.LUT R5, R5, 0x1c0, RZ, 0xc0, !PT ;  /* 0x000001c005057812 */ /* 0x000fe200078ec0ff */
[C---:B------:R-:W-:Y:S01]  /*0ff0*/  VIADD R223, R18.reuse, 0xa0 ;  /* 0x000000a012df7836 */ /* 0x040fe20000000000 */
[----:B------:R-:W-:Y:S01]  /*1000*/  SHF.R.S32.HI R37, RZ, 0x1f, R35 ;  /* 0x0000001fff257819 */ /* 0x000fe20000011423 */
[----:B------:R-:W-:Y:S01]  /*1010*/  IMAD.IADD R194, R187, 0x1, -R0 ;  /* 0x00000001bbc27824 */ /* 0x000fe200078e0a00 */
[----:B------:R-:W-:Y:S01]  /*1020*/  LOP3.LUT R4, R3, 0x1ffffffe, RZ, 0xc0, !PT ;  /* 0x1ffffffe03047812 */ /* 0x000fe200078ec0ff */
[C---:B------:R-:W-:Y:S01]  /*1030*/  VIADD R29, R18.reuse, 0x1c0 ;  /* 0x000001c0121d7836 */ /* 0x040fe20000000000 */
[----:B------:R-:W-:Y:S01]  /*1040*/  SHF.R.S32.HI R35, RZ, 0x1f, R34 ;  /* 0x0000001fff237819 */ /* 0x000fe20000011422 */
[----:B------:R-:W-:Y:S01]  /*1050*/  STL [R1+0x14], R24 ;  /* 0x0000141801007387 */ /* 0x000fe20000100800 */
[----:B------:R-:W-:Y:S01]  /*1060*/  SHF.R.U32.HI R7, RZ, 0x3, R5 ;  /* 0x00000003ff077819 */ /* 0x000fe20000011605 */
[C---:B------:R-:W-:Y:S01]  /*1070*/  VIADD R27, R18.reuse, 0x1e0 ;  /* 0x000001e0121b7836 */ /* 0x040fe20000000000 */
[----:B------:R-:W-:Y:S01]  /*1080*/  SHF.R.S32.HI R3, RZ, 0x1f, R226 ;  /* 0x0000001fff037819 */ /* 0x000fe200000114e2 */
[----:B------:R-:W-:Y:S01]  /*1090*/  STL [R1+0x70], R20 ;  /* 0x0000701401007387 */ /* 0x000fe20000100800 */
[----:B------:R-:W-:Y:S01]  /*10a0*/  SHF.R.S32.HI R34, RZ, 0x1f, R33 ;  /* 0x0000001fff227819 */ /* 0x000fe20000011421 */
[----:B------:R-:W-:Y:S01]  /*10b0*/  VIADD R222, R18, 0xc0 ;  /* 0x000000c012de7836 */ /* 0x000fe20000000000 */
[----:B------:R-:W-:Y:S01]  /*10c0*/  LOP3.LUT R5, R5, 0x38, R18, 0xf8, !PT ;  /* 0x0000003805057812 */ /* 0x000fe200078ef812 */
[----:B------:R-:W-:Y:S01]  /*10d0*/  IMAD.SHL.U32 R28, R2, 0x100, RZ ;  /* 0x00000100021c7824 */ /* 0x000fe200078e00ff */
[----:B------:R-:W-:Y:S01]  /*10e0*/  LOP3.LUT R6, R6, 0xfffffe00, RZ, 0xc0, !PT ;  /* 0xfffffe0006067812 */ /* 0x000fe200078ec0ff */
[----:B------:R0:W-:Y:S01]  /*10f0*/  STL [R1+0x84], R8 ;  /* 0x0000840801007387 */ /* 0x0001e20000100800 */
[----:B------:R-:W-:Y:S01]  /*1100*/  SHF.R.S32.HI R0, RZ, 0x1f, R225 ;  /* 0x0000001fff007819 */ /* 0x000fe200000114e1 */
[C---:B------:R-:W-:Y:S01]  /*1110*/  VIADD R221, R18.reuse, 0xe0 ;  /* 0x000000e012dd7836 */ /* 0x040fe20000000000 */
[----:B------:R-:W-:Y:S01]  /*1120*/  SHF.R.S32.HI R33, RZ, 0x1f, R32 ;  /* 0x0000001fff217819 */ /* 0x000fe20000011420 */
[----:B------:R-:W-:Y:S01]  /*1130*/  STL [R1+0x68], RZ ;  /* 0x000068ff01007387 */ /* 0x000fe20000100800 */
[----:B------:R-:W-:Y:S01]  /*1140*/  SHF.R.S32.HI R38, RZ, 0x1f, R36 ;  /* 0x0000001fff267819 */ /* 0x000fe20000011424 */
[C---:B------:R-:W-:Y:S01]  /*1150*/  VIADD R220, R18.reuse, 0x100 ;  /* 0x0000010012dc7836 */ /* 0x040fe20000000000 */
[----:B------:R-:W-:Y:S01]  /*1160*/  SHF.R.S32.HI R32, RZ, 0x1f, R31 ;  /* 0x0000001fff207819 */ /* 0x000fe2000001141f */
[----:B------:R-:W-:Y:S01]  /*1170*/  STL [R1+0x8], R29 ;  /* 0x0000081d01007387 */ /* 0x000fe20000100800 */
[----:B------:R-:W-:Y:S01]  /*1180*/  SHF.R.S32.HI R36, RZ, 0x1f, R209 ;  /* 0x0000001fff247819 */ /* 0x000fe200000114d1 */
[C---:B------:R-:W-:Y:S01]  /*1190*/  VIADD R219, R18.reuse, 0x120 ;  /* 0x0000012012db7836 */ /* 0x040fe20000000000 */
[----:B------:R-:W-:Y:S01]  /*11a0*/  SHF.R.S32.HI R31, RZ, 0x1f, R30 ;  /* 0x0000001fff1f7819 */ /* 0x000fe2000001141e */
[----:B------:R-:W-:Y:S01]  /*11b0*/  STL [R1+0x4], R27 ;  /* 0x0000041b01007387 */ /* 0x000fe20000100800 */
[----:B------:R-:W-:Y:S01]  /*11c0*/  SHF.R.S32.HI R11, RZ, 0x1f, R224 ;  /* 0x0000001fff0b7819 */ /* 0x000fe200000114e0 */
[----:B------:R-:W-:Y:S01]  /*11d0*/  VIADD R218, R18, 0x140 ;  /* 0x0000014012da7836 */ /* 0x000fe20000000000 */
[----:B------:R-:W-:Y:S01]  /*11e0*/  SHF.L.U64.HI R30, R226, 0x1, R3 ;  /* 0x00000001e21e7819 */ /* 0x000fe20000010203 */
[----:B------:R-:W-:Y:S01]  /*11f0*/  STL [R1+0x80], R28 ;  /* 0x0000801c01007387 */ /* 0x000fe20000100800 */
[----:B0-----:R-:W-:Y:S01]  /*1200*/  LOP3.LUT R8, R6, R5, R7, 0xf6, !PT ;  /* 0x0000000506087212 */ /* 0x001fe200078ef607 */
[----:B------:R-:W-:Y:S01]  /*1210*/  IMAD.MOV.U32 R5, RZ, RZ, R13 ;  /* 0x000000ffff057224 */ /* 0x000fe200078e000d */
[----:B------:R-:W-:Y:S01]  /*1220*/  SHF.R.S32.HI R2, RZ, 0x1f, R223 ;  /* 0x0000001fff027819 */ /* 0x000fe200000114df */
[----:B------:R-:W-:Y:S01]  /*1230*/  STL [R1+0x74], R36 ;  /* 0x0000742401007387 */ /* 0x000fe20000100800 */
[----:B------:R-:W-:Y:S01]  /*1240*/  SHF.L.U64.HI R0, R225, 0x1, R0 ;  /* 0x00000001e1007819 */ /* 0x000fe20000010200 */
[----:B------:R-:W-:Y:S01]  /*1250*/  IMAD.MOV.U32 R7, RZ, RZ, R15 ;  /* 0x000000ffff077224 */ /* 0x000fe200078e000f */
[----:B------:R-:W-:Y:S01]  /*1260*/  SHF.R.S32.HI R13, RZ, 0x1f, R222 ;  /* 0x0000001fff0d7819 */ /* 0x000fe200000114de */
[----:B------:R-:W-:Y:S01]  /*1270*/  STL [R1+0x1c], R30 ;  /* 0x00001c1e01007387 */ /* 0x000fe20000100800 */
[----:B------:R-:W-:Y:S01]  /*1280*/  SHF.L.U64.HI R3, R224, 0x1, R11 ;  /* 0x00000001e0037819 */ /* 0x000fe2000001020b */
[----:B------:R-:W-:Y:S01]  /*1290*/  IMAD.MOV.U32 R6, RZ, RZ, R14 ;  /* 0x000000ffff067224 */ /* 0x000fe200078e000e */
[----:B------:R-:W-:Y:S01]  /*12a0*/  R2P PR, R12, 0x6 ;  /* 0x000000060c007804 */ /* 0x000fe20000000000 */
[----:B------:R0:W-:Y:S01]  /*12b0*/  STL [R1+0x20], R0 ;  /* 0x0000200001007387 */ /* 0x0001e20000100800 */
[----:B------:R-:W-:Y:S01]  /*12c0*/  SHF.L.U64.HI R2, R223, 0x1, R2 ;  /* 0x00000001df027819 */ /* 0x000fe20000010202 */
        /* <DEDUP_REMOVED lines=10> */
[----:B------:R-:W-:Y:S01]  /*1370*/  IMAD.IADD R4, R19, 0x1, -R4 ;  /* 0x0000000113047824 */ /* 0x000fe200078e0a04 */
[----:B------:R-:W-:Y:S01]  /*1380*/  SHF.R.S32.HI R16, RZ, 0x1f, R217 ;  /* 0x0000001fff107819 */ /* 0x000fe200000114d9 */
[----:B------:R-:W-:Y:S01]  /*1390*/  IMAD R227, R10, 0x2, R17 ;  /* 0x000000020ae37824 */ /* 0x000fe200078e0211 */
[----:B-1----:R-:W-:Y:S01]  /*13a0*/  SHF.L.U64.HI R3, R221, 0x1, R12 ;  /* 0x00000001dd037819 */ /* 0x002fe2000001020c */
[----:B------:R0:W-:Y:S01]  /*13b0*/  STL [R1+0x2c], R0 ;  /* 0x00002c0001007387 */ /* 0x0001e20000100800 */
[----:B------:R-:W-:Y:S01]  /*13c0*/  SHF.R.S32.HI R25, RZ, 0x1f, R216 ;  /* 0x0000001fff197819 */ /* 0x000fe200000114d8 */
[----:B------:R-:W-:Y:S01]  /*13d0*/  IMAD R4, R4, 0x8, R193 ;  /* 0x0000000804047824 */ /* 0x000fe200078e02c1 */
[----:B---3--:R-:W-:Y:S01]  /*13e0*/  SHF.L.U64.HI R2, R220, 0x1, R15 ;  /* 0x00000001dc027819 */ /* 0x008fe2000001020f */
[----:B------:R1:W-:Y:S01]  /*13f0*/  STL [R1+0x30], R3 ;  /* 0x0000300301007387 */ /* 0x0003e20000100800 */
[----:B------:R-:W-:Y:S01]  /*1400*/  SHF.R.S32.HI R20, RZ, 0x1f, R215 ;  /* 0x0000001fff147819 */ /* 0x000fe200000114d7 */
[----:B------:R-:W-:Y:S01]  /*1410*/  VIADD R228, R227, 0x36420 ;  /* 0x00036420e3e47836 */ /* 0x000fe20000000000 */
[----:B------:R-:W-:Y:S01]  /*1420*/  SHF.R.S32.HI R24, RZ, 0x1f, R29 ;  /* 0x0000001fff187819 */ /* 0x000fe2000001141d */
[----:B------:R3:W-:Y:S01]  /*1430*/  STL [R1+0x34], R2 ;  /* 0x0000340201007387 */ /* 0x0007e20000100800 */
[----:B------:R-:W-:Y:S01]  /*1440*/  SHF.R.S32.HI R26, RZ, 0x1f, R27 ;  /* 0x0000001fff1a7819 */ /* 0x000fe2000001141b */
[----:B------:R-:W-:Y:S01]  /*1450*/  VIADD R184, R18, 0x20 ;  /* 0x0000002012b87836 */ /* 0x000fe20000000000 */
[----:B0-----:R-:W-:-:S02]  /*1460*/  SHF.L.U64.HI R0, R219, 0x1, R14 ;  /* 0x00000001db007819 */ /* 0x001fc4000001020e */
[----:B------:R-:W-:Y:S02]  /*1470*/  SEL R229, R229, 0xffffffc0, !P2 ;  /* 0xffffffc0e5e57807 */ /* 0x000fe40005000000 */
[----:B-1----:R-:W-:Y:S01]  /*1480*/  SHF.L.U64.HI R3, R218, 0x1, R21 ;  /* 0x00000001da037819 */ /* 0x002fe20000010215 */
[----:B------:R0:W-:Y:S01]  /*1490*/  STL [R1+0x38], R0 ;  /* 0x0000380001007387 */ /* 0x0001e20000100800 */
[----:B------:R-:W-:Y:S02]  /*14a0*/  SHF.R.S32.HI R19, RZ, 0x1f, R18 ;  /* 0x0000001fff137819 */ /* 0x000fe40000011412 */
[----:B---3--:R-:W-:Y:S01]  /*14b0*/  SHF.L.U64.HI R2, R217, 0x1, R16 ;  /* 0x00000001d9027819 */ /* 0x008fe20000010210 */
[----:B------:R1:W-:Y:S01]  /*14c0*/  STL [R1+0x3c], R3 ;  /* 0x00003c0301007387 */ /* 0x0003e20000100800 */
[----:B------:R-:W-:-:S03]  /*14d0*/  SHF.R.S32.HI R196, RZ, 0x1f, R184 ;  /* 0x0000001fffc47819 */ /* 0x000fc600000114b8 */
[----:B------:R3:W-:Y:S01]  /*14e0*/  STL [R1+0x40], R2 ;  /* 0x0000400201007387 */ /* 0x0007e20000100800 */
[----:B0-----:R-:W-:Y:S01]  /*14f0*/  IMAD.SHL.U32 R0, R9, 0x2, RZ ;  /* 0x0000000209007824 */ /* 0x001fe200078e00ff */
[----:B------:R-:W-:Y:S02]  /*1500*/  SHF.L.U64.HI R9, R216, 0x1, R25 ;  /* 0x00000001d8097819 */ /* 0x000fe40000010219 */
[----:B-1----:R-:W-:Y:S01]  /*1510*/  SHF.L.U64.HI R3, R215, 0x1, R20 ;  /* 0x00000001d7037819 */ /* 0x002fe20000010214 */
[----:B------:R-:W-:Y:S02]  /*1520*/  IMAD.IADD R212, R0, 0x1, R28 ;  /* 0x0000000100d47824 */ /* 0x000fe400078e021c */
[----:B------:R-:W-:Y:S01]  /*1530*/  STL [R1+0x44], R9 ;  /* 0x0000440901007387 */ /* 0x000fe20000100800 */
[----:B---3--:R-:W-:Y:S01]  /*1540*/  SHF.L.U64.HI R2, R29, 0x1, R24 ;  /* 0x000000011d027819 */ /* 0x008fe20000010218 */
[C---:B------:R-:W-:Y:S02]  /*1550*/  VIADD R40, R212.reuse, 0x10 ;  /* 0x00000010d4287836 */ /* 0x040fe40000000000 */
[----:B------:R0:W-:Y:S01]  /*1560*/  STL [R1+0x10], R0 ;  /* 0x0000100001007387 */ /* 0x0001e20000100800 */
[----:B------:R-:W-:-:S02]  /*1570*/  VIADD R37, R212, 0x28 ;  /* 0x00000028d4257836 */ /* 0x000fc40000000000 */
[C---:B------:R-:W-:Y:S01]  /*1580*/  VIADD R34, R212.reuse, 0x40 ;  /* 0x00000040d4227836 */ /* 0x040fe20000000000 */
[----:B------:R-:W-:Y:S01]  /*1590*/  STL [R1+0x48], R3 ;  /* 0x0000480301007387 */ /* 0x000fe20000100800 */
[C---:B------:R-:W-:Y:S02]  /*15a0*/  VIADD R31, R212.reuse, 0x58 ;  /* 0x00000058d41f7836 */ /* 0x040fe40000000000 */
[C---:B------:R-:W-:Y:S01]  /*15b0*/  VIADD R28, R212.reuse, 0x70 ;  /* 0x00000070d41c7836 */ /* 0x040fe20000000000 */
[----:B------:R1:W-:Y:S01]  /*15c0*/  STL [R1+0x4c], R2 ;  /* 0x00004c0201007387 */ /* 0x0003e20000100800 */
[C---:B------:R-:W-:Y:S01]  /*15d0*/  VIADD R25, R212.reuse, 0x88 ;  /* 0x00000088d4197836 */ /* 0x040fe20000000000 */
[----:B0-----:R-:W-:Y:S01]  /*15e0*/  SHF.L.U64.HI R0, R27, 0x1, R26 ;  /* 0x000000011b007819 */ /* 0x001fe2000001021a */
[C---:B------:R-:W-:Y:S02]  /*15f0*/  VIADD R20, R212.reuse, 0xa0 ;  /* 0x000000a0d4147836 */ /* 0x040fe40000000000 */
[----:B------:R-:W-:-:S02]  /*1600*/  VIADD R14, R212, 0xb8 ;  /* 0x000000b8d40e7836 */ /* 0x000fc40000000000 */
[----:B------:R0:W-:Y:S01]  /*1610*/  STL [R1+0x50], R0 ;  /* 0x0000500001007387 */ /* 0x0001e20000100800 */
[----:B------:R-:W-:Y:S02]  /*1620*/  VIADD R12, R212, 0xc8 ;  /* 0x000000c8d40c7836 */ /* 0x000fe40000000000 */
[----:B-1----:R-:W-:Y:S02]  /*1630*/  IMAD R2, R8, 0x2, R17 ;  /* 0x0000000208027824 */ /* 0x002fe400078e0211 */
[C---:B------:R-:W-:Y:S01]  /*1640*/  VIADD R41, R212.reuse, 0x8 ;  /* 0x00000008d4297836 */ /* 0x040fe20000000000 */
[----:B------:R-:W-:Y:S01]  /*1650*/  SHF.R.S32.HI R10, RZ, 0x1f, R12 ;  /* 0x0000001fff0a7819 */ /* 0x000fe2000001140c */
        /* <DEDUP_REMOVED lines=40> */
[C---:B------:R-:W-:Y:S01]  /*18e0*/  VIADD R9, R212.reuse, 0xe0 ;  /* 0x000000e0d4097836 */ /* 0x040fe20000000000 */
[----:B------:R-:W-:Y:S01]  /*18f0*/  SHF.R.S32.HI R29, RZ, 0x1f, R29 ;  /* 0x0000001fff1d7819 */ /* 0x000fe2000001141d */
[C---:B------:R-:W-:Y:S01]  /*1900*/  VIADD R8, R212.reuse, 0xe8 ;  /* 0x000000e8d4087836 */ /* 0x040fe20000000000 */
[----:B------:R0:W-:Y:S01]  /*1910*/  STL [R1], R0 ;  /* 0x0000000001007387 */ /* 0x0001e20000100800 */
[C---:B------:R-:W-:Y:S01]  /*1920*/  VIADD R3, R212.reuse, 0xf0 ;  /* 0x000000f0d4037836 */ /* 0x040fe20000000000 */
        /* <DEDUP_REMOVED lines=14> */
[----:B--2---:R-:W-:Y:S02]  /*1a10*/  LOP3.LUT R188, R22, 0x1, RZ, 0xfc, !PT ;  /* 0x0000000116bc7812 */ /* 0x004fe400078efcff */
[----:B0-----:R-:W-:-:S07]  /*1a20*/  CS2R R22, SRZ ;  /* 0x0000000000167805 */ /* 0x001fce000001ff00 */
.L_x_5354:
[----:B012---:R-:W0:Y:S01]  /*1a30*/  LDC.64 R2, c[0x0][0xd88] ;  /* 0x00036200ff027b82 */ /* 0x007e220000000a00 */
[----:B------:R-:W-:Y:S01]  /*1a40*/  ULDC.64 UR6, c[0x0][0xb00] ;  /* 0x0002c00000067ab9 */ /* 0x000fe20000000a00 */
[----:B------:R-:W-:Y:S01]  /*1a50*/  ULDC.64 UR4, c[0x0][0xb20] ;  /* 0x0002c80000047ab9 */ /* 0x000fe20000000a00 */
[----:B------:R-:W-:Y:S01]  /*1a60*/  ULDC.64 UR8, c[0x0][0xb10] ;  /* 0x0002c40000087ab9 */ /* 0x000fe20000000a00 */
[----:B0-----:R-:W-:-:S05]  /*1a70*/  IMAD.WIDE R2, R7, 0x4, R2 ;  /* 0x0000000407027825 */ /* 0x001fca00078e0202 */
[----:B-----5:R-:W2:Y:S01]  /*1a80*/  LDG.E R24, desc[UR40][R2.64] ;  /* 0x0000002802187981 */ /* 0x020ea2000c1e1900 */
        /* <DEDUP_REMOVED lines=11> */
[C---:B------:R-:W-:Y:S02]  /*1b40*/  @P2 LEA R8, P3, R24.reuse, UR4, 0x2 ;  /* 0x0000000418082c11 */ /* 0x040fe4000f8610ff */
[C-C-:B------:R-:W-:Y:S01]  /*1b50*/  SHF.L.U64.HI R26, R24.reuse, 0x2, R0.reuse ;  /* 0x00000002181a7819 */ /* 0x140fe20000010200 */
[----:B------:R-:W-:Y:S01]  /*1b60*/  STL [R1+0x5c], R27 ;  /* 0x00005c1b01007387 */ /* 0x000fe20000100800 */
        /* <DEDUP_REMOVED lines=13> */
[----:B----4-:R-:W-:Y:S02]  /*1c40*/  LOP3.LUT R4, R6, 0xff000000, RZ, 0xc0, !PT ;  /* 0xff00000006047812 */ /* 0x010fe400078ec0ff */
        /* <DEDUP_REMOVED lines=14> */
[----:B-1-3--:R-:W-:Y:S08]  /*1d30*/  @P1 BRA `(.L_x_5207) ;  /* 0x0000000000241947 */ /* 0x00aff00003800000 */
        /* <DEDUP_REMOVED lines=9> */
.L_x_5207:
[----:B------:R-:W-:Y:S02]  /*1dd0*/  IMAD.U32 R34, RZ, RZ, UR5 ;  /* 0x00000005ff227e24 */ /* 0x000fe4000f8e00ff */
[----:B------:R-:W-:Y:S01]  /*1de0*/  IMAD.U32 R25, RZ, RZ, UR4 ;  /* 0x00000004ff197e24 */ /* 0x000fe2000f8e00ff */
[----:B------:R-:W-:Y:S06]  /*1df0*/  @!P2 BRA `(.L_x_5208) ;  /* 0x000000000010a947 */ /* 0x000fec0003800000 */
[----:B------:R-:W-:-:S04]  /*1e00*/  IADD3 R2, P0, R27, UR8, RZ ;  /* 0x000000081b027c10 */ /* 0x000fc8000ff1e0ff */
[----:B------:R-:W-:-:S05]  /*1e10*/  IADD3.X R3, R26, UR9, RZ, P0, !PT ;  /* 0x000000091a037c10 */ /* 0x000fca00087fe4ff */
[----:B------:R0:W5:Y:S01]  /*1e20*/  LDG.E R25, desc[UR40][R2.64] ;  /* 0x0000002802197981 */ /* 0x000162000c1e1900 */
[----:B------:R-:W-:Y:S05]  /*1e30*/  BRA `(.L_x_5209) ;  /* 0x0000000000107947 */ /* 0x000fea0003800000 */
.L_x_5208:
[----:B------:R-:W-:Y:S05]  /*1e40*/  @!P0 BRA `(.L_x_5209) ;  /* 0x00000000000c8947 */ /* 0x000fea0003800000 */
[----:B------:R-:W2:Y:S04]  /*1e50*/  LDG.E R0, desc[UR40][R2.64] ;  /* 0x0000002802007981 */ /* 0x000ea8000c1e1900 */
[----:B------:R-:W2:Y:S02]  /*1e60*/  LDG.E R25, desc[UR40][R2.64+0x4] ;  /* 0x0000042802197981 */ /* 0x000ea4000c1e1900 */
[----:B--2---:R-:W-:-:S07]  /*1e70*/  IMAD.IADD R25, R25, 0x1, -R0 ;  /* 0x0000000119197824 */ /* 0x004fce00078e0a00 */
.L_x_5209:
        /* <DEDUP_REMOVED lines=9> */
[----:B------:R-:W-:-:S04]  /*1f10*/  ISETP.NE.U32.AND P1, PT, RZ, UR4, PT ;  /* 0x00000004ff007c0c */ /* 0x000fc8000bf25070 */
[----:B------:R-:W-:Y:S01]  /*1f20*/  ISETP.NE.AND.EX P1, PT, RZ, UR5, PT, P1 ;  /* 0x00000005ff007c0c */ /* 0x000fe2000bf25310 */
[----:B0----5:R-:W-:-:S12]  /*1f30*/  IMAD.MOV.U32 R2, RZ, RZ, R25 ;  /* 0x000000ffff027224 */ /* 0x021fd800078e0019 */
[----:B------:R-:W-:-:S04]  /*1f40*/  @P1 IADD3 R6, P2, R27, UR4, RZ ;  /* 0x000000041b061c10 */ /* 0x000fc8000ff5e0ff */
[----:B------:R-:W-:-:S05]  /*1f50*/  @P1 IADD3.X R7, R26, UR5, RZ, P2, !PT ;  /* 0x000000051a071c10 */ /* 0x000fca00097fe4ff */
[----:B------:R0:W5:Y:S01]  /*1f60*/  @P1 LDG.E R2, desc[UR40][R6.64] ;  /* 0x0000002806021981 */ /* 0x000162000c1e1900 */
[----:B-1----:R-:W-:Y:S01]  /*1f70*/  ISETP.NE.AND P1, PT, R4, 0x1, PT ;  /* 0x000000010400780c */ /* 0x002fe20003f25270 */
[----:B------:R-:W-:Y:S01]  /*1f80*/  IMAD.SHL.U32 R214, R5, 0x40, RZ ;  /* 0x0000004005d67824 */ /* 0x000fe200078e00ff */
[----:B------:R-:W-:Y:S01]  /*1f90*/  LOP3.LUT R13, R8, 0xff, RZ, 0xc0, !PT ;  /* 0x000000ff080d7812 */ /* 0x000fe200078ec0ff */
[----:B------:R-:W-:Y:S01]  /*1fa0*/  BSSY B0, `(.L_x_5210) ;  /* 0x0000036000007945 */ /* 0x000fe20003800000 */
[----:B------:R-:W-:Y:S01]  /*1fb0*/  SHF.R.U32.HI R12, RZ, 0x10, R8 ;  /* 0x00000010ff0c7819 */ /* 0x000fe20000011608 */
[----:B------:R-:W-:Y:S02]  /*1fc0*/  VIADD R3, R214, 0x3f ;  /* 0x0000003fd6037836 */ /* 0x000fe40000000000 */
[----:B------:R0:W-:Y:S04]  /*1fd0*/  STL [R1+0x64], R13 ;  /* 0x0000640d01007387 */ /* 0x0001e80000100800 */
[----:B------:R0:W-:Y:S02]  /*1fe0*/  STL [R1+0x54], R12 ;  /* 0x0000540c01007387 */ /* 0x0001e40000100800 */
[----:B------:R-:W1:Y:S08]  /*1ff0*/  @P1 LDC R4, c[0x0][0x44c] ;  /* 0x00011300ff041b82 */ /* 0x000e700000000800 */
[----:B------:R-:W3:Y:S01]  /*2000*/  @P1 LDC R11, c[0x0][0x450] ;  /* 0x00011400ff0b1b82 */ /* 0x000ee20000000800 */
[----:B--2---:R-:W-:-:S02]  /*2010*/  @P0 IMAD.IADD R34, R9, 0x1, -R0 ;  /* 0x0000000109220824 */ /* 0x004fc400078e0a00 */
[----:B------:R-:W-:Y:S02]  /*2020*/  IMAD.IADD R9, R25, 0x1, -R10 ;  /* 0x0000000119097824 */ /* 0x000fe400078e0a0a */
[----:B-1----:R-:W-:-:S04]  /*2030*/  @P1 IMAD.HI.U32 R0, R3, R4, RZ ;  /* 0x0000000403001227 */ /* 0x002fc800078e00ff */
[----:B------:R-:W-:Y:S01]  /*2040*/  IMAD.IADD R213, R9, 0x1, R34 ;  /* 0x0000000109d57824 */ /* 0x000fe200078e0222 */
[----:B---3--:R-:W-:-:S03]  /*2050*/  @P1 SHF.R.U32.HI R3, RZ, R11, R0 ;  /* 0x0000000bff031219 */ /* 0x008fc60000011600 */
[C---:B------:R-:W-:Y:S01]  /*2060*/  VIADD R0, R213.reuse, 0x3f ;  /* 0x0000003fd5007836 */ /* 0x040fe20000000000 */
[----:B------:R-:W-:-:S05]  /*2070*/  IADD3 R38, R213, 0x40, -R208 ;  /* 0x00000040d5267810 */ /* 0x000fca0007ffe8d0 */
[----:B------:R-:W-:Y:S01]  /*2080*/  IMAD.IADD R4, R38, 0x1, R3 ;  /* 0x0000000126047824 */ /* 0x000fe200078e0203 */
[----:B------:R-:W-:-:S04]  /*2090*/  SHF.R.S32.HI R3, RZ, 0x1f, R0 ;  /* 0x0000001fff037819 */ /* 0x000fc80000011400 */
[----:B------:R-:W-:Y:S02]  /*20a0*/  SHF.R.S32.HI R5, RZ, 0x1f, R4 ;  /* 0x0000001fff057819 */ /* 0x000fe40000011404 */
[----:B------:R-:W-:Y:S02]  /*20b0*/  LEA.HI R3, R3, R0, RZ, 0x6 ;  /* 0x0000000003037211 */ /* 0x000fe400078f30ff */
[----:B------:R-:W-:Y:S02]  /*20c0*/  LEA.HI R5, R5, R4, RZ, 0x6 ;  /* 0x0000000405057211 */ /* 0x000fe400078f30ff */
[----:B------:R-:W-:Y:S02]  /*20d0*/  SHF.R.S32.HI R37, RZ, 0x6, R3 ;  /* 0x00000006ff257819 */ /* 0x000fe40000011403 */
[----:B------:R-:W-:-:S04]  /*20e0*/  SHF.R.S32.HI R0, RZ, 0x6, R5 ;  /* 0x00000006ff007819 */ /* 0x000fc80000011405 */
[----:B------:R-:W-:Y:S01]  /*20f0*/  VIMNMX R10, R37, R0, PT ;  /* 0x00000000250a7248 */ /* 0x000fe20003fe0100 */
[----:B------:R-:W-:-:S03]  /*2100*/  IMAD.MOV.U32 R0, RZ, RZ, RZ ;  /* 0x000000ffff007224 */ /* 0x000fc600078e00ff */
        /* <DEDUP_REMOVED lines=31> */
.L_x_5211:
[----:B------:R-:W-:Y:S05]  /*2300*/  BSYNC B0 ;  /* 0x0000000000007941 */ /* 0x000fea0003800000 */
.L_x_5210:
        /* <DEDUP_REMOVED lines=36> */
.L_x_5214:
[----:B------:R-:W-:Y:S05]  /*2550*/  BSYNC B6 ;  /* 0x0000000000067941 */ /* 0x000fea0003800000 */
.L_x_5213:
        /* <DEDUP_REMOVED lines=20> */
.L_x_5216:
[----:B------:R-:W-:Y:S05]  /*26a0*/  BSYNC B6 ;  /* 0x0000000000067941 */ /* 0x000fea0003800000 */
.L_x_5215:
[----:B------:R-:W-:Y:S01]  /*26b0*/  ULDC.64 UR4, c[0x0][0xaf0] ;  /* 0x0002bc0000047ab9 */ /* 0x000fe20000000a00 */
[----:B------:R-:W2:Y:S01]  /*26c0*/  LDL R10, [R1+0x14] ;  /* 0x00001400010a7983 */ /* 0x000ea20000100800 */
[----:B------:R-:W-:Y:S01]  /*26d0*/  ISETP.NE.U32.AND P0, PT, RZ, UR4, PT ;  /* 0x00000004ff007c0c */ /* 0x000fe2000bf05070 */
[----:B------:R-:W-:Y:S01]  /*26e0*/  IMAD.MOV.U32 R59, RZ, RZ, R24 ;  /* 0x000000ffff3b7224 */ /* 0x000fe200078e0018 */
[----:B------:R-:W0:Y:S02]  /*26f0*/  LDC.64 R52, c[0x0][0x3f8] ;  /* 0x0000fe00ff347b82 */ /* 0x000e240000000a00 */
[----:B------:R-:W-:Y:S01]  /*2700*/  ISETP.NE.AND.EX P0, PT, RZ, UR5, PT, P0 ;  /* 0x00000005ff007c0c */ /* 0x000fe2000bf05300 */
[----:B------:R-:W1:Y:S05]  /*2710*/  S2R R0, SR_TID.X ;  /* 0x0000000000007919 */ /* 0x000e6a0000002100 */
[----:B------:R-:W3:Y:S07]  /*2720*/  LDC R47, c[0x0][0x3f4] ;  /* 0x0000fd00ff2f7b82 */ /* 0x000eee0000000800 */
[----:B------:R-:W-:-:S02]  /*2730*/  @P0 IADD3 R4, P1, R27, UR4, RZ ;  /* 0x000000041b040c10 */ /* 0x000fc4000ff3e0ff */
[----:B------:R-:W-:Y:S01]  /*2740*/  SHF.R.S32.HI R3, RZ, 0x1f, R187 ;  /* 0x0000001fff037819 */ /* 0x000fe200000114bb */
[----:B------:R-:W4:Y:S01]  /*2750*/  S2R R11, SR_TID.X ;  /* 0x00000000000b7919 */ /* 0x000f220000002100 */
[----:B------:R-:W-:Y:S01]  /*2760*/  @P0 IADD3.X R5, R26, UR5, RZ, P1, !PT ;  /* 0x000000051a050c10 */ /* 0x000fe20008ffe4ff */
[----:B------:R-:W-:Y:S01]  /*2770*/  IMAD.SHL.U32 R56, R194, 0x40, RZ ;  /* 0x00000040c2387824 */ /* 0x000fe200078e00ff */
[----:B------:R-:W-:Y:S01]  /*2780*/  SHF.R.S32.HI R191, RZ, 0x1f, R190 ;  /* 0x0000001fffbf7819 */ /* 0x000fe200000114be */
[----:B------:R-:W-:Y:S02]  /*2790*/  ULDC UR4, c[0x0][0x2f4] ;  /* 0x0000bd0000047ab9 */ /* 0x000fe40000000800 */
[----:B------:R1:W2:Y:S02]  /*27a0*/  @P0 LDG.E R59, desc[UR40][R4.64] ;  /* 0x00000028043b0981 */ /* 0x0002a4000c1e1900 */
[----:B-1----:R-:W1:Y:S01]  /*27b0*/  LDC.64 R4, c[0x0][0x408] ;  /* 0x00010200ff047b82 */ /* 0x002e620000000a00 */
[----:B------:R-:W-:-:S05]  /*27c0*/  VIADD R6, R0, 0xffffff80 ;  /* 0xffffff8000067836 */ /* 0x000fca0000000000 */
[----:B------:R-:W-:Y:S01]  /*27d0*/  SHF.R.S32.HI R7, RZ, 0x1f, R6 ;  /* 0x0000001fff077819 */ /* 0x000fe20000011406 */
[----:B0-----:R-:W-:-:S03]  /*27e0*/  IMAD R0, R3, R52, RZ ;  /* 0x0000003403007224 */ /* 0x001fc600078e02ff */
[----:B------:R-:W-:Y:S02]  /*27f0*/  LEA.HI R7, R7, R6, RZ, 0x2 ;  /* 0x0000000607077211 */ /* 0x000fe400078f10ff */
[----:B---3--:R-:W-:Y:S02]  /*2800*/  ISETP.GE.AND P3, PT, R18, R47, PT ;  /* 0x0000002f1200720c */ /* 0x008fe40003f66270 */
[----:B------:R-:W-:Y:S01]  /*2810*/  LOP3.LUT R9, R7, 0xfffffffc, RZ, 0xc0, !PT ;  /* 0xfffffffc07097812 */ /* 0x000fe200078ec0ff */
[----:B------:R-:W-:Y:S02]  /*2820*/  IMAD R7, R187, R53, R0 ;  /* 0x00000035bb077224 */ /* 0x000fe400078e0200 */
[----:B-1----:R-:W-:Y:S01]  /*2830*/  IMAD R0, R3, R4, RZ ;  /* 0x0000000403007224 */ /* 0x002fe200078e02ff */
[----:B------:R-:W-:Y:S01]  /*2840*/  SEL R3, R47, RZ, P3 ;  /* 0x000000ff2f037207 */ /* 0x000fe20001800000 */
[----:B------:R-:W-:-:S04]  /*2850*/  IMAD.IADD R8, R6, 0x1, -R9 ;  /* 0x0000000106087824 */ /* 0x000fc800078e0a09 */
[----:B------:R-:W-:Y:S02]  /*2860*/  IMAD.IADD R3, R18, 0x1, R3 ;  /* 0x0000000112037824 */ /* 0x000fe400078e0203 */
[C---:B------:R-:W-:Y:S01]  /*2870*/  IMAD R9, R187.reuse, R5, R0 ;  /* 0x00000005bb097224 */ /* 0x040fe200078e0200 */
[----:B------:R-:W-:Y:S02]  /*2880*/  LOP3.LUT R56, R56, 0x1c0, RZ, 0xc0, !PT ;  /* 0x000001c038387812 */ /* 0x000fe400078ec0ff */
[----:B------:R-:W-:Y:S01]  /*2890*/  SHF.R.S32.HI R0, RZ, 0x1f, R3 ;  /* 0x0000001fff007819 */ /* 0x000fe20000011403 */
[CC--:B------:R-:W-:Y:S01]  /*28a0*/  IMAD.WIDE.U32 R20, R187.reuse, R52.reuse, R190 ;  /* 0x00000034bb147225 */ /* 0x0c0fe200078e00be */
[----:B------:R-:W-:Y:S02]  /*28b0*/  SHF.R.U32.HI R50, RZ, 0x3, R56 ;  /* 0x00000003ff327819 */ /* 0x000fe40000011638 */
[----:B------:R-:W-:Y:S01]  /*28c0*/  LEA.HI R57, R0, R3, RZ, 0x3 ;  /* 0x0000000300397211 */ /* 0x000fe200078f18ff */
[----:B------:R-:W-:Y:S01]  /*28d0*/  IMAD.WIDE.U32 R28, R187, R52, R18 ;  /* 0x00000034bb1c7225 */ /* 0x000fe200078e0012 */
[----:B------:R-:W-:-:S03]  /*28e0*/  LOP3.LUT R3, R56, 0x18, R18, 0xf8, !PT ;  /* 0x0000001838037812 */ /* 0x000fc600078ef812 */
[----:B------:R-:W-:Y:S01]  /*28f0*/  IMAD.IADD R21, R21, 0x1, R7 ;  /* 0x0000000115157824 */ /* 0x000fe200078e0207 */
[----:B------:R-:W-:Y:S01]  /*2900*/  LOP3.LUT R3, R3, R50, RZ, 0x3c, !PT ;  /* 0x0000003203037212 */ /* 0x000fe200078e3cff */
[----:B------:R-:W-:Y:S01]  /*2910*/  IMAD.IADD R29, R7, 0x1, R29 ;  /* 0x00000001071d7824 */ /* 0x000fe200078e021d */
[----:B-----5:R-:W-:Y:S01]  /*2920*/  SHF.R.S32.HI R7, RZ, 0x1f, R2 ;  /* 0x0000001fff077819 */ /* 0x020fe20000011402 */
[----:B------:R-:W-:-:S04]  /*2930*/  IMAD.WIDE.U32 R30, R187, R4, R190 ;  /* 0x00000004bb1e7225 */ /* 0x000fc800078e00be */
[----:B------:R-:W-:-:S04]  /*2940*/  IMAD.WIDE.U32 R32, R187, R4, R18 ;  /* 0x00000004bb207225 */ /* 0x000fc800078e0012 */
[----:B------:R-:W-:Y:S02]  /*2950*/  IMAD R6, R7, R52, RZ ;  /* 0x0000003407067224 */ /* 0x000fe400078e02ff */
[----:B------:R-:W-:Y:S02]  /*2960*/  IMAD.IADD R31, R31, 0x1, R9 ;  /* 0x000000011f1f7824 */ /* 0x000fe400078e0209 */
[----:B------:R-:W-:Y:S02]  /*2970*/  IMAD.IADD R33, R9, 0x1, R33 ;  /* 0x0000000109217824 */ /* 0x000fe400078e0221 */
[----:B------:R-:W-:Y:S01]  /*2980*/  IMAD R7, R7, R4, RZ ;  /* 0x0000000407077224 */ /* 0x000fe200078e02ff */
[----:B----4-:R-:W-:Y:S01]  /*2990*/  SHF.R.U32.HI R11, RZ, 0x7, R11 ;  /* 0x00000007ff0b7819 */ /* 0x010fe2000001160b */
[C---:B------:R-:W-:Y:S01]  /*29a0*/  IMAD R43, R2.reuse, R53, R6 ;  /* 0x00000035022b7224 */ /* 0x040fe200078e0206 */
[----:B------:R-:W-:Y:S01]  /*29b0*/  LOP3.LUT R41, R57, 0xfffffff8, RZ, 0xc0, !PT ;  /* 0xfffffff839297812 */ /* 0x000fe200078ec0ff */
[----:B------:R-:W-:Y:S01]  /*29c0*/  IMAD.WIDE.U32 R20, R2, R52, R20 ;  /* 0x0000003402147225 */ /* 0x000fe200078e0014 */
[----:B------:R-:W-:-:S03]  /*29d0*/  SHF.L.U64.HI R53, R52, 0x6, R53 ;  /* 0x0000000634357819 */ /* 0x000fc60000010235 */
[----:B------:R-:W-:-:S04]  /*29e0*/  IMAD.WIDE.U32 R28, R2, R52, R28 ;  /* 0x00000034021c7225 */ /* 0x000fc800078e001c */
[C---:B------:R-:W-:Y:S02]  /*29f0*/  IMAD R7, R2.reuse, R5, R7 ;  /* 0x0000000502077224 */ /* 0x040fe400078e0207 */
[----:B------:R-:W-:-:S04]  /*2a00*/  IMAD.WIDE.U32 R30, R2, R4, R30 ;  /* 0x00000004021e7225 */ /* 0x000fc800078e001e */
[----:B------:R-:W-:Y:S01]  /*2a10*/  IMAD.WIDE.U32 R32, R2, R4, R32 ;  /* 0x0000000402207225 */ /* 0x000fe200078e0020 */
[----:B------:R-:W-:Y:S02]  /*2a20*/  SHF.L.U64.HI R51, R4, 0x6, R5 ;  /* 0x0000000604337819 */ /* 0x000fe40000010205 */
[----:B------:R-:W-:Y:S01]  /*2a30*/  ISETP.GE.AND P2, PT, R18, UR4, PT ;  /* 0x0000000412007c0c */ /* 0x000fe2000bf46270 */
[----:B------:R-:W-:Y:S01]  /*2a40*/  IMAD.IADD R44, R21, 0x1, R43 ;  /* 0x00000001152c7824 */ /* 0x000fe200078e022b */
[----:B------:R-:W-:Y:S01]  /*2a50*/  ISETP.GE.AND P1, PT, R184, UR4, PT ;  /* 0x00000004b8007c0c */ /* 0x000fe2000bf26270 */
[----:B------:R-:W-:Y:S02]  /*2a60*/  IMAD.IADD R58, R58, 0x1, R25 ;  /* 0x000000013a3a7824 */ /* 0x000fe400078e0219 */
[----:B------:R-:W-:Y:S02]  /*2a70*/  IMAD.SHL.U32 R52, R52, 0x40, RZ ;  /* 0x0000004034347824 */ /* 0x000fe400078e00ff */
[----:B------:R-:W-:-:S02]  /*2a80*/  IMAD.SHL.U32 R49, R4, 0x40, RZ ;  /* 0x0000004004317824 */ /* 0x000fc400078e00ff */
[----:B------:R-:W-:Y:S02]  /*2a90*/  VIADD R48, R11, 0x8 ;  /* 0x000000080b307836 */ /* 0x000fe40000000000 */
[----:B------:R-:W-:Y:S02]  /*2aa0*/  IMAD.SHL.U32 R47, R47, 0x2, RZ ;  /* 0x000000022f2f7824 */ /* 0x000fe400078e00ff */
[----:B------:R-:W-:Y:S02]  /*2ab0*/  IMAD R45, R8, 0x40, R187 ;  /* 0x00000040082d7824 */ /* 0x000fe400078e02bb */
[----:B------:R-:W-:Y:S02]  /*2ac0*/  IMAD.IADD R43, R43, 0x1, R29 ;  /* 0x000000012b2b7824 */ /* 0x000fe400078e021d */
[----:B------:R-:W-:Y:S02]  /*2ad0*/  IMAD.IADD R42, R31, 0x1, R7 ;  /* 0x000000011f2a7824 */ /* 0x000fe400078e0207 */
[----:B------:R-:W-:-:S02]  /*2ae0*/  IMAD.IADD R40, R7, 0x1, R33 ;  /* 0x0000000107287824 */ /* 0x000fc400078e0221 */
[----:B--2---:R-:W-:Y:S01]  /*2af0*/  IMAD R46, R10, 0x200, R3 ;  /* 0x000002000a2e7824 */ /* 0x004fe200078e0203 */
[----:B------:R-:W-:-:S04]  /*2b00*/  LOP3.LUT R3, R56, 0x38, R57, 0xf8, !PT ;  /* 0x0000003838037812 */ /* 0x000fc800078ef839 */
[----:B------:R-:W-:Y:S02]  /*2b10*/  LOP3.LUT R0, R3, R50, RZ, 0x3c, !PT ;  /* 0x0000003203007212 */ /* 0x000fe400078e3cff */
[----:B------:R-:W-:-:S03]  /*2b20*/  SHF.R.S32.HI R3, RZ, 0x1f, R41 ;  /* 0x0000001fff037819 */ /* 0x000fc60000011429 */
[----:B------:R-:W-:Y:S01]  /*2b30*/  IMAD R0, R10, 0x200, R0 ;  /* 0x000002000a007824 */ /* 0x000fe200078e0200 */
[----:B------:R-:W-:-:S07]  /*2b40*/  SHF.R.S32.HI R39, RZ, 0x1f, R59 ;  /* 0x0000001fff277819 */ /* 0x000fce000001143b */
.L_x_5249:
        /* <DEDUP_REMOVED lines=25> */
[----:B------:R-:W-:Y:S01]  /*2ce0*/  IMAD.SHL.U32 R66, R185, 0x1000, RZ ;  /* 0x00001000b9427824 */ /* 0x000fe200078e00ff */
[----:B------:R-:W-:Y:S05]  /*2cf0*/  YIELD ;  /* 0x0000000000007946 */ /* 0x000fea0003800000 */
[----:B------:R-:W-:Y:S01]  /*2d00*/  IMAD.MOV R7, RZ, RZ, -R8 ;  /* 0x000000ffff077224 */ /* 0x000fe200078e0a08 */
[----:B------:R-:W-:Y:S01]  /*2d10*/  BSSY B0, `(.L_x_5217) ;  /* 0x00001b7000007945 */ /* 0x000fe20003800000 */
[----:B------:R-:W-:Y:S01]  /*2d20*/  IMAD.IADD R10, R46, 0x1, R66 ;  /* 0x000000012e0a7824 */ /* 0x000fe200078e0242 */
[----:B------:R-:W-:Y:S01]  /*2d30*/  ISETP.GT.AND P4, PT, R35, R36, PT ;  /* 0x000000242300720c */ /* 0x000fe20003f84270 */
[----:B------:R-:W-:-:S02]  /*2d40*/  IMAD R62, R62, R7, R12 ;  /* 0x000000073e3e7224 */ /* 0x000fc400078e020c */
[----:B------:R-:W-:Y:S01]  /*2d50*/  IMAD R10, R10, 0x2, R17 ;  /* 0x000000020a0a7824 */ /* 0x000fe200078e0211 */
[----:B0-----:R-:W-:Y:S09]  /*2d60*/  @!P0 BRA `(.L_x_5218) ;  /* 0x0000001400f48947 */ /* 0x001ff20003800000 */
        /* <DEDUP_REMOVED lines=57> */
.L_x_5221:
[----:B------:R-:W-:Y:S05]  /*3100*/  BSYNC B1 ;  /* 0x0000000000017941 */ /* 0x000fea0003800000 */
.L_x_5220:
[----:B------:R-:W-:Y:S01]  /*3110*/  ISETP.NE.AND P5, PT, R188, 0x3, PT ;  /* 0x00000003bc00780c */ /* 0x000fe20003fa5270 */
[----:B0----5:R-:W-:Y:S02]  /*3120*/  IMAD.MOV.U32 R4, RZ, RZ, R8 ;  /* 0x000000ffff047224 */ /* 0x021fe400078e0008 */
[----:B------:R-:W-:Y:S02]  /*3130*/  IMAD.MOV.U32 R5, RZ, RZ, R9 ;  /* 0x000000ffff057224 */ /* 0x000fe400078e0009 */
        /* <DEDUP_REMOVED lines=15> */
.L_x_5222:
[----:B------:R-:W-:Y:S01]  /*3230*/  IMAD R60, R185, 0x8, R17 ;  /* 0x00000008b93c7824 */ /* 0x000fe200078e0211 */
[----:B------:R-:W-:Y:S01]  /*3240*/  SHF.L.U32 R67, R192, 0x1f, RZ ;  /* 0x0000001fc0437819 */ /* 0x000fe200000006ff */
[----:B------:R-:W-:Y:S03]  /*3250*/  BSSY B1, `(.L_x_5223) ;  /* 0x0000003000017945 */ /* 0x000fe60003800000 */
[----:B------:R-:W0:Y:S02]  /*3260*/  SYNCS.PHASECHK.TRANS64.TRYWAIT P6, [R60+URZ+0x38890], R67 ;  /* 0x038890433c0075a7 */ /* 0x000e2400080c017f */
[----:B0-----:R-:W-:Y:S05]  /*3270*/  @!P6 BRA `(.L_x_5224) ;  /* 0x000002040004e947 */ /* 0x001fea0003800000 */
.L_x_5493:
[----:B------:R-:W-:Y:S05]  /*3280*/  BSYNC B1 ;  /* 0x0000000000017941 */ /* 0x000fea0003800000 */
.L_x_5223:
[----:B------:R-:W-:-:S03]  /*3290*/  UMOV UR4, 0xffffffff ;  /* 0xffffffff00047882 */ /* 0x000fc60000000000 */
[----:B------:R-:W-:Y:S05]  /*32a0*/  BRA.DIV UR4, `(.L_x_5225) ;  /* 0x00000206040c7947 */ /* 0x000fea000b800000 */
[----:B------:R1:W2:Y:S04]  /*32b0*/  SHFL.IDX PT, R71, R14, RZ, 0x1c1f ;  /* 0x001c1fff0e477589 */ /* 0x0002a800000e0000 */
[----:B------:R1:W3:Y:S02]  /*32c0*/  SHFL.IDX PT, R73, R68, RZ, 0x1c1f ;  /* 0x001c1fff44497589 */ /* 0x0002e400000e0000 */
.L_x_5497:
[----:B------:R-:W-:Y:S05]  /*32d0*/  @P0 BRA `(.L_x_5226) ;  /* 0x0000001400680947 */ /* 0x000fea0003800000 */
[----:B------:R-:W-:Y:S04]  /*32e0*/  BSSY B1, `(.L_x_5227) ;  /* 0x0000036000017945 */ /* 0x000fe80003800000 */
[----:B------:R-:W-:Y:S05]  /*32f0*/  @P2 BRA `(.L_x_5228) ;  /* 0x0000000000d02947 */ /* 0x000fea0003800000 */
[----:B------:R4:W0:Y:S01]  /*3300*/  LDS.128 R4, [R10+0x22400] ;  /* 0x022400000a047984 */ /* 0x0008220000000c00 */
[----:B------:R-:W-:Y:S01]  /*3310*/  ISETP.GE.AND P0, PT, R190, R69, PT ;  /* 0x00000045be00720c */ /* 0x000fe20003f06270 */
[----:B------:R-:W-:-:S12]  /*3320*/  BSSY B2, `(.L_x_5229) ;  /* 0x000002e000027945 */ /* 0x000fd80003800000 */
[----:B----4-:R-:W-:Y:S05]  /*3330*/  @P0 BRA `(.L_x_5230) ;  /* 0x0000000000b00947 */ /* 0x010fea0003800000 */
[----:B------:R-:W-:Y:S01]  /*3340*/  SHF.R.U64 R11, R54, 0x10, R55 ;  /* 0x00000010360b7819 */ /* 0x000fe20000001237 */
[C---:B0-----:R-:W-:Y:S01]  /*3350*/  IMAD.U32 R10, R5.reuse, 0x10000, RZ ;  /* 0x00010000050a7824 */ /* 0x041fe200078e00ff */
[----:B------:R-:W-:Y:S02]  /*3360*/  SHF.R.U64 R12, R26, 0x10, R27 ;  /* 0x000000101a0c7819 */ /* 0x000fe4000000121b */
[C---:B------:R-:W-:Y:S02]  /*3370*/  PRMT R11, R72.reuse, 0x5410, R11 ;  /* 0x00005410480b7816 */ /* 0x040fe4000000000b */
[----:B------:R-:W-:Y:S02]  /*3380*/  PRMT R12, R72, 0x5432, R12 ;  /* 0x00005432480c7816 */ /* 0x000fe4000000000c */
[----:B------:R-:W-:Y:S02]  /*3390*/  LOP3.LUT R13, R5, 0xffff0000, RZ, 0xc0, !PT ;  /* 0xffff0000050d7812 */ /* 0x000fe400078ec0ff */
[C---:B------:R-:W-:Y:S01]  /*33a0*/  LOP3.LUT R15, R11.reuse, 0xffff0000, RZ, 0xc0, !PT ;  /* 0xffff00000b0f7812 */ /* 0x040fe200078ec0ff */
[----:B------:R-:W-:Y:S01]  /*33b0*/  IMAD.U32 R11, R11, 0x10000, RZ ;  /* 0x000100000b0b7824 */ /* 0x000fe200078e00ff */
[----:B------:R-:W-:-:S02]  /*33c0*/  SHF.R.U32.HI R26, RZ, 0x10, R27 ;  /* 0x00000010ff1a7819 */ /* 0x000fc4000001161b */
[C---:B-1----:R-:W-:Y:S01]  /*33d0*/  LOP3.LUT R14, R12.reuse, 0xffff0000, RZ, 0xc0, !PT ;  /* 0xffff00000c0e7812 */ /* 0x042fe200078ec0ff */
[CC--:B------:R-:W-:Y:S01]  /*33e0*/  FMUL.FTZ R5, R13.reuse, R15.reuse ;  /* 0x0000000f0d057220 */ /* 0x0c0fe20000410000 */
[----:B------:R-:W-:Y:S01]  /*33f0*/  SHF.R.U32.HI R27, RZ, 0x10, R55 ;  /* 0x00000010ff1b7819 */ /* 0x000fe20000011637 */
[----:B------:R-:W-:Y:S01]  /*3400*/  IMAD.U32 R12, R12, 0x10000, RZ ;  /* 0x000100000c0c7824 */ /* 0x000fe200078e00ff */
[C---:B------:R-:W-:Y:S01]  /*3410*/  PRMT R26, R74.reuse, 0x5432, R26 ;  /* 0x000054324a1a7816 */ /* 0x040fe2000000001a */
[-C--:B------:R-:W-:Y:S01]  /*3420*/  FMUL.FTZ R54, R13, R14.reuse ;  /* 0x0000000e0d367220 */ /* 0x080fe20000410000 */
[----:B------:R-:W-:Y:S01]  /*3430*/  PRMT R27, R74, 0x5410, R27 ;  /* 0x000054104a1b7816 */ /* 0x000fe2000000001b */
[----:B------:R-:W-:Y:S01]  /*3440*/  FFMA.FTZ R5, R10, R14, -R5 ;  /* 0x0000000e0a057223 */ /* 0x000fe20000010805 */
[----:B------:R-:W-:Y:S01]  /*3450*/  LOP3.LUT R14, R6, 0xffff0000, RZ, 0xc0, !PT ;  /* 0xffff0000060e7812 */ /* 0x000fe200078ec0ff */
[----:B------:R-:W-:Y:S01]  /*3460*/  FFMA.FTZ R10, R10, R15, R54 ;  /* 0x0000000f0a0a7223 */ /* 0x000fe20000010036 */
[C---:B------:R-:W-:Y:S01]  /*3470*/  IMAD.U32 R15, R26.reuse, 0x10000, RZ ;  /* 0x000100001a0f7824 */ /* 0x040fe200078e00ff */
[----:B------:R-:W-:Y:S01]  /*3480*/  LOP3.LUT R26, R26, 0xffff0000, RZ, 0xc0, !PT ;  /* 0xffff00001a1a7812 */ /* 0x000fe200078ec0ff */
[C---:B------:R-:W-:Y:S01]  /*3490*/  IMAD.U32 R54, R27.reuse, 0x10000, RZ ;  /* 0x000100001b367824 */ /* 0x040fe200078e00ff */
[----:B------:R-:W-:Y:S01]  /*34a0*/  LOP3.LUT R27, R27, 0xffff0000, RZ, 0xc0, !PT ;  /* 0xffff00001b1b7812 */ /* 0x000fe200078ec0ff */
[----:B------:R-:W-:-:S02]  /*34b0*/  IMAD.U32 R13, R6, 0x10000, RZ ;  /* 0x00010000060d7824 */ /* 0x000fc400078e00ff */
[C---:B------:R-:W-:Y:S01]  /*34c0*/  FMUL.FTZ R55, R14.reuse, R15 ;  /* 0x0000000f0e377220 */ /* 0x040fe20000410000 */
[-C--:B------:R-:W-:Y:S01]  /*34d0*/  FMUL.FTZ R6, R14, R54.reuse ;  /* 0x000000360e067220 */ /* 0x080fe20000410000 */
[C---:B------:R-:W-:Y:S01]  /*34e0*/  LOP3.LUT R14, R7.reuse, 0xffff0000, RZ, 0xc0, !PT ;  /* 0xffff0000070e7812 */ /* 0x040fe200078ec0ff */
[----:B------:R-:W-:Y:S01]  /*34f0*/  IMAD.U32 R7, R7, 0x10000, RZ ;  /* 0x0001000007077824 */ /* 0x000fe200078e00ff */
[----:B------:R-:W-:Y:S01]  /*3500*/  F2FP.BF16.F32.PACK_AB R5, R10, R5 ;  /* 0x000000050a05723e */ /* 0x000fe200000010ff */
[C---:B------:R-:W-:Y:S01]  /*3510*/  FFMA.FTZ R6, R13.reuse, R15, -R6 ;  /* 0x0000000f0d067223 */ /* 0x040fe20000010806 */
[----:B------:R-:W-:Y:S01]  /*3520*/  FFMA.FTZ R13, R13, R54, R55 ;  /* 0x000000360d0d7223 */ /* 0x000fe20000010037 */
[C---:B------:R-:W-:Y:S01]  /*3530*/  FMUL.FTZ R54, R14.reuse, R27 ;  /* 0x0000001b0e367220 */ /* 0x040fe20000410000 */
[----:B------:R-:W-:-:S03]  /*3540*/  FMUL.FTZ R14, R14, R26 ;  /* 0x0000001a0e0e7220 */ /* 0x000fc60000410000 */
[C---:B------:R-:W-:Y:S01]  /*3550*/  FFMA.FTZ R54, R7.reuse, R26, -R54 ;  /* 0x0000001a07367223 */ /* 0x040fe20000010836 */
[----:B------:R-:W-:Y:S01]  /*3560*/  FFMA.FTZ R27, R7, R27, R14 ;  /* 0x0000001b071b7223 */ /* 0x000fe2000001000e */
[C---:B------:R-:W-:Y:S01]  /*3570*/  LOP3.LUT R7, R4.reuse, 0xffff0000, RZ, 0xc0, !PT ;  /* 0xffff000004077812 */ /* 0x040fe200078ec0ff */
[----:B------:R-:W-:Y:S01]  /*3580*/  IMAD.U32 R4, R4, 0x10000, RZ ;  /* 0x0001000004047824 */ /* 0x000fe200078e00ff */
[----:B------:R-:W-:-:S03]  /*3590*/  F2FP.BF16.F32.PACK_AB R6, R13, R6 ;  /* 0x000000060d06723e */ /* 0x000fc600000010ff */
[CC--:B------:R-:W-:Y:S01]  /*35a0*/  FMUL.FTZ R15, R7.reuse, R11.reuse ;  /* 0x0000000b070f7220 */ /* 0x0c0fe20000410000 */
[----:B------:R-:W-:Y:S01]  /*35b0*/  FMUL.FTZ R14, R7, R12 ;  /* 0x0000000c070e7220 */ /* 0x000fe20000410000 */
[----:B------:R-:W-:Y:S02]  /*35c0*/  F2FP.BF16.F32.PACK_AB R7, R27, R54 ;  /* 0x000000361b07723e */ /* 0x000fe400000010ff */
[C---:B------:R-:W-:Y:S01]  /*35d0*/  FFMA.FTZ R15, R4.reuse, R12, -R15 ;  /* 0x0000000c040f7223 */ /* 0x040fe2000001080f */
[----:B------:R-:W-:-:S05]  /*35e0*/  FFMA.FTZ R14, R4, R11, R14 ;  /* 0x0000000b040e7223 */ /* 0x000fca000001000e */
[----:B------:R-:W-:-:S07]  /*35f0*/  F2FP.BF16.F32.PACK_AB R4, R14, R15 ;  /* 0x0000000f0e04723e */ /* 0x000fce00000010ff */
.L_x_5230:
[----:B------:R-:W-:Y:S05]  /*3600*/  BSYNC B2 ;  /* 0x0000000000027941 */ /* 0x000fea0003800000 */
.L_x_5229:
[----:B---3--:R-:W-:-:S04]  /*3610*/  LEA R10, P0, R18, R73, 0x1 ;  /* 0x00000049120a7211 */ /* 0x008fc800078008ff */
[----:B--2---:R-:W-:-:S05]  /*3620*/  LEA.HI.X R11, R18, R71, R19, 0x1, P0 ;  /* 0x00000047120b7211 */ /* 0x004fca00000f0c13 */
[----:B0-----:R4:W-:Y:S04]  /*3630*/  ST.E.128 desc[UR40][R10.64], R4 ;  /* 0x000000040a007985 */ /* 0x0019e8000c101d28 */
.L_x_5228:
[----:B------:R-:W-:Y:S05]  /*3640*/  BSYNC B1 ;  /* 0x0000000000017941 */ /* 0x000fea0003800000 */
.L_x_5227:
[----:B------:R-:W-:Y:S05]  /*3650*/  @P1 BRA `(.L_x_5226) ;  /* 0x0000001000881947 */ /* 0x000fea0003800000 */
[----:B----4-:R-:W-:Y:S01]  /*3660*/  IMAD.MOV.U32 R5, RZ, RZ, 0x20 ;  /* 0x00000020ff057424 */ /* 0x010fe200078e00ff */
[----:B------:R-:W-:Y:S01]  /*3670*/  LOP3.LUT P0, RZ, R194, 0x4, RZ, 0xc0, !PT ;  /* 0x00000004c2ff7812 */ /* 0x000fe2000780c0ff */
[----:B------:R-:W-:Y:S01]  /*3680*/  BSSY B1, `(.L_x_5231) ;  /* 0x0000036000017945 */ /* 0x000fe20003800000 */
[----:B------:R-:W-:Y:S02]  /*3690*/  ISETP.GE.AND P6, PT, R209, R69, PT ;  /* 0x00000045d100720c */ /* 0x000fe40003fc6270 */
[----:B------:R-:W-:Y:S02]  /*36a0*/  SEL R5, R5, 0xffffffe0, !P0 ;  /* 0xffffffe005057807 */ /* 0x000fe40004000000 */
[C---:B---3--:R-:W-:Y:S02]  /*36b0*/  LEA R10, P0, R184.reuse, R73, 0x1 ;  /* 0x00000049b80a7211 */ /* 0x048fe400078008ff */
[----:B------:R-:W-:Y:S02]  /*36c0*/  IADD3 R4, R5, R46, R66 ;  /* 0x0000002e05047210 */ /* 0x000fe40007ffe042 */
[----:B--2---:R-:W-:-:S03]  /*36d0*/  LEA.HI.X R11, R184, R71, R196, 0x1, P0 ;  /* 0x00000047b80b7211 */ /* 0x004fc600000f0cc4 */
[----:B------:R-:W-:-:S06]  /*36e0*/  IMAD R4, R4, 0x2, R17 ;  /* 0x0000000204047824 */ /* 0x000fcc00078e0211 */
[----:B------:R-:W2:Y:S01]  /*36f0*/  LDS.128 R4, [R4+0x22400] ;  /* 0x0224000004047984 */ /* 0x000ea20000000c00 */
[----:B------:R-:W-:Y:S05]  /*3700*/  @P6 BRA `(.L_x_5232) ;  /* 0x0000000000b46947 */ /* 0x000fea0003800000 */
[----:B-1----:R-:W-:Y:S02]  /*3710*/  SHF.R.U64 R14, R24, 0x10, R25 ;  /* 0x00000010180e7819 */ /* 0x002fe40000001219 */
[----:B------:R-:W-:Y:S02]  /*3720*/  SHF.R.U64 R15, R8, 0x10, R9 ;  /* 0x00000010080f7819 */ /* 0x000fe40000001209 */
[----:B------:R-:W-:Y:S02]  /*3730*/  SHF.R.U32.HI R54, RZ, 0x10, R25 ;  /* 0x00000010ff367819 */ /* 0x000fe40000011619 */
[----:B------:R-:W-:Y:S02]  /*3740*/  PRMT R25, R75, 0x5432, R14 ;  /* 0x000054324b197816 */ /* 0x000fe4000000000e */
[----:B------:R-:W-:Y:S02]  /*3750*/  PRMT R14, R70, 0x5410, R15 ;  /* 0x00005410460e7816 */ /* 0x000fe4000000000f */
[----:B------:R-:W-:Y:S01]  /*3760*/  SHF.R.U32.HI R26, RZ, 0x10, R9 ;  /* 0x00000010ff1a7819 */ /* 0x000fe20000011609 */
[----:B--2---:R-:W-:Y:S01]  /*3770*/  IMAD.U32 R9, R6, 0x10000, RZ ;  /* 0x0001000006097824 */ /* 0x004fe200078e00ff */
[----:B------:R-:W-:-:S02]  /*3780*/  LOP3.LUT R12, R5, 0xffff0000, RZ, 0xc0, !PT ;  /* 0xffff0000050c7812 */ /* 0x000fc400078ec0ff */
[C---:B------:R-:W-:Y:S01]  /*3790*/  LOP3.LUT R27, R25.reuse, 0xffff0000, RZ, 0xc0, !PT ;  /* 0xffff0000191b7812 */ /* 0x040fe200078ec0ff */
[----:B------:R-:W-:Y:S01]  /*37a0*/  IMAD.U32 R25, R25, 0x10000, RZ ;  /* 0x0001000019197824 */ /* 0x000fe200078e00ff */
[C---:B------:R-:W-:Y:S01]  /*37b0*/  LOP3.LUT R15, R14.reuse, 0xffff0000, RZ, 0xc0, !PT ;  /* 0xffff00000e0f7812 */ /* 0x040fe200078ec0ff */
[----:B------:R-:W-:Y:S01]  /*37c0*/  IMAD.U32 R14, R14, 0x10000, RZ ;  /* 0x000100000e0e7824 */ /* 0x000fe200078e00ff */
[----:B------:R-:W-:Y:S01]  /*37d0*/  PRMT R54, R76, 0x5432, R54 ;  /* 0x000054324c367816 */ /* 0x000fe20000000036 */
[----:B------:R-:W-:Y:S01]  /*37e0*/  FMUL.FTZ R68, R12, R27 ;  /* 0x0000001b0c447220 */ /* 0x000fe20000410000 */
[----:B------:R-:W-:Y:S01]  /*37f0*/  PRMT R24, R70, 0x5432, R26 ;  /* 0x0000543246187816 */ /* 0x000fe2000000001a */
[----:B------:R-:W-:Y:S01]  /*3800*/  FMUL.FTZ R12, R12, R15 ;  /* 0x0000000f0c0c7220 */ /* 0x000fe20000410000 */
[----:B------:R-:W-:Y:S01]  /*3810*/  LOP3.LUT R13, R6, 0xffff0000, RZ, 0xc0, !PT ;  /* 0xffff0000060d7812 */ /* 0x000fe200078ec0ff */
[C---:B------:R-:W-:Y:S01]  /*3820*/  IMAD.U32 R6, R7.reuse, 0x10000, RZ ;  /* 0x0001000007067824 */ /* 0x040fe200078e00ff */
[----:B------:R-:W-:Y:S01]  /*3830*/  LOP3.LUT R8, R7, 0xffff0000, RZ, 0xc0, !PT ;  /* 0xffff000007087812 */ /* 0x000fe200078ec0ff */
[----:B------:R-:W-:-:S02]  /*3840*/  IMAD.U32 R7, R5, 0x10000, RZ ;  /* 0x0001000005077824 */ /* 0x000fc400078e00ff */
[----:B------:R-:W-:Y:S02]  /*3850*/  IMAD.U32 R66, R54, 0x10000, RZ ;  /* 0x0001000036427824 */ /* 0x000fe400078e00ff */
[----:B------:R-:W-:Y:S02]  /*3860*/  IMAD.U32 R26, R24, 0x10000, RZ ;  /* 0x00010000181a7824 */ /* 0x000fe400078e00ff */
[C---:B------:R-:W-:Y:S01]  /*3870*/  FFMA.FTZ R27, R7.reuse, R27, R12 ;  /* 0x0000001b071b7223 */ /* 0x040fe2000001000c */
[----:B------:R-:W-:Y:S01]  /*3880*/  FFMA.FTZ R68, R7, R15, -R68 ;  /* 0x0000000f07447223 */ /* 0x000fe20000010844 */
[C---:B------:R-:W-:Y:S01]  /*3890*/  FMUL.FTZ R70, R13.reuse, R66 ;  /* 0x000000420d467220 */ /* 0x040fe20000410000 */
[-C--:B------:R-:W-:Y:S01]  /*38a0*/  FMUL.FTZ R12, R13, R26.reuse ;  /* 0x0000001a0d0c7220 */ /* 0x080fe20000410000 */
[----:B------:R-:W-:Y:S01]  /*38b0*/  IMAD.U32 R5, R4, 0x10000, RZ ;  /* 0x0001000004057824 */ /* 0x000fe200078e00ff */
[----:B------:R-:W-:Y:S01]  /*38c0*/  LOP3.LUT R13, R54, 0xffff0000, RZ, 0xc0, !PT ;  /* 0xffff0000360d7812 */ /* 0x000fe200078ec0ff */
[C---:B------:R-:W-:Y:S01]  /*38d0*/  FFMA.FTZ R70, R9.reuse, R26, -R70 ;  /* 0x0000001a09467223 */ /* 0x040fe20000010846 */
[----:B------:R-:W-:Y:S01]  /*38e0*/  LOP3.LUT R7, R24, 0xffff0000, RZ, 0xc0, !PT ;  /* 0xffff000018077812 */ /* 0x000fe200078ec0ff */
[----:B------:R-:W-:Y:S01]  /*38f0*/  FFMA.FTZ R9, R9, R66, R12 ;  /* 0x0000004209097223 */ /* 0x000fe2000001000c */
[----:B------:R-:W-:Y:S01]  /*3900*/  LOP3.LUT R4, R4, 0xffff0000, RZ, 0xc0, !PT ;  /* 0xffff000004047812 */ /* 0x000fe200078ec0ff */
[C---:B------:R-:W-:Y:S01]  /*3910*/  FMUL.FTZ R15, R8.reuse, R13 ;  /* 0x0000000d080f7220 */ /* 0x040fe20000410000 */
[----:B------:R-:W-:Y:S01]  /*3920*/  F2FP.BF16.F32.PACK_AB R27, R27, R68 ;  /* 0x000000441b1b723e */ /* 0x000fe200000010ff */
[----:B------:R-:W-:-:S02]  /*3930*/  FMUL.FTZ R12, R8, R7 ;  /* 0x00000007080c7220 */ /* 0x000fc40000410000 */
[C---:B------:R-:W-:Y:S01]  /*3940*/  FMUL.FTZ R8, R4.reuse, R25 ;  /* 0x0000001904087220 */ /* 0x040fe20000410000 */
[-C--:B------:R-:W-:Y:S01]  /*3950*/  FMUL.FTZ R4, R4, R14.reuse ;  /* 0x0000000e04047220 */ /* 0x080fe20000410000 */
[C---:B------:R-:W-:Y:S01]  /*3960*/  FFMA.FTZ R15, R6.reuse, R7, -R15 ;  /* 0x00000007060f7223 */ /* 0x040fe2000001080f */
[----:B------:R-:W-:Y:S01]  /*3970*/  FFMA.FTZ R12, R6, R13, R12 ;  /* 0x0000000d060c7223 */ /* 0x000fe2000001000c */
[C---:B------:R-:W-:Y:S01]  /*3980*/  FFMA.FTZ R8, R5.reuse, R14, -R8 ;  /* 0x0000000e05087223 */ /* 0x040fe20000010808 */
[----:B------:R-:W-:Y:S01]  /*3990*/  FFMA.FTZ R5, R5, R25, R4 ;  /* 0x0000001905057223 */ /* 0x000fe20000010004 */
[----:B------:R-:W-:Y:S02]  /*39a0*/  F2FP.BF16.F32.PACK_AB R6, R9, R70 ;  /* 0x000000460906723e */ /* 0x000fe400000010ff */
[----:B------:R-:W-:Y:S02]  /*39b0*/  F2FP.BF16.F32.PACK_AB R7, R12, R15 ;  /* 0x0000000f0c07723e */ /* 0x000fe400000010ff */
[----:B------:R-:W-:Y:S01]  /*39c0*/  F2FP.BF16.F32.PACK_AB R4, R5, R8 ;  /* 0x000000080504723e */ /* 0x000fe200000010ff */
[----:B------:R-:W-:-:S07]  /*39d0*/  IMAD.MOV.U32 R5, RZ, RZ, R27 ;  /* 0x000000ffff057224 */ /* 0x000fce00078e001b */
.L_x_5232:
[----:B------:R-:W-:Y:S05]  /*39e0*/  BSYNC B1 ;  /* 0x0000000000017941 */ /* 0x000fea0003800000 */
.L_x_5231:
[----:B--2---:R2:W-:Y:S01]  /*39f0*/  ST.E.128 desc[UR40][R10.64], R4 ;  /* 0x000000040a007985 */ /* 0x0045e2000c101d28 */
[----:B------:R-:W-:Y:S05]  /*3a00*/  BRA `(.L_x_5226) ;  /* 0x0000000c009c7947 */ /* 0x000fea0003800000 */
.L_x_5219:
        /* <DEDUP_REMOVED lines=24> */
[----:B------:R-:W-:Y:S01]  /*3b90*/  ISETP.NE.AND P5, PT, R188, 0x3, PT ;  /* 0x00000003bc00780c */ /* 0x000fe20003fa5270 */
        /* <DEDUP_REMOVED lines=17> */
.L_x_5233:
[----:B------:R-:W-:Y:S01]  /*3cb0*/  IMAD R60, R185, 0x8, R17 ;  /* 0x00000008b93c7824 */ /* 0x000fe200078e0211 */
[----:B------:R-:W-:Y:S01]  /*3cc0*/  SHF.L.U32 R67, R192, 0x1f, RZ ;  /* 0x0000001fc0437819 */ /* 0x000fe200000006ff */
[----:B------:R-:W-:Y:S03]  /*3cd0*/  BSSY B1, `(.L_x_5234) ;  /* 0x0000003000017945 */ /* 0x000fe60003800000 */
[----:B------:R-:W0:Y:S02]  /*3ce0*/  SYNCS.PHASECHK.TRANS64.TRYWAIT P6, [R60+URZ+0x38890], R67 ;  /* 0x038890433c0075a7 */ /* 0x000e2400080c017f */
[----:B0-----:R-:W-:Y:S05]  /*3cf0*/  @!P6 BRA `(.L_x_5235) ;  /* 0x000001f800c4e947 */ /* 0x001fea0003800000 */
.L_x_5498:
[----:B------:R-:W-:Y:S05]  /*3d00*/  BSYNC B1 ;  /* 0x0000000000017941 */ /* 0x000fea0003800000 */
.L_x_5234:
[----:B------:R-:W-:-:S03]  /*3d10*/  UMOV UR4, 0xffffffff ;  /* 0xffffffff00047882 */ /* 0x000fc60000000000 */
[----:B------:R-:W-:Y:S05]  /*3d20*/  BRA.DIV UR4, `(.L_x_5236) ;  /* 0x000001fa04cc7947 */ /* 0x000fea000b800000 */
[----:B------:R1:W2:Y:S04]  /*3d30*/  SHFL.IDX PT, R54, R14, RZ, 0x1c1f ;  /* 0x001c1fff0e367589 */ /* 0x0002a800000e0000 */
[----:B------:R-:W3:Y:S02]  /*3d40*/  SHFL.IDX PT, R68, R68, RZ, 0x1c1f ;  /* 0x001c1fff44447589 */ /* 0x000ee400000e0000 */
.L_x_5502:
[----:B------:R-:W-:-:S13]  /*3d50*/  ISETP.GE.OR P6, PT, R187, R65, P2 ;  /* 0x00000041bb00720c */ /* 0x000fda00017c6670 */
[----:B------:R-:W-:Y:S05]  /*3d60*/  @P6 BRA `(.L_x_5226) ;  /* 0x0000000800c46947 */ /* 0x000fea0003800000 */
[----:B------:R-:W4:Y:S01]  /*3d70*/  LDL R10, [R1+0x14] ;  /* 0x00001400010a7983 */ /* 0x000f220000100800 */
[----:B------:R-:W5:Y:S01]  /*3d80*/  LDC R70, c[0x0][0x2f4] ;  /* 0x0000bd00ff467b82 */ /* 0x000f620000000800 */
[----:B------:R-:W-:Y:S01]  /*3d90*/  BSSY B1, `(.L_x_5237) ;  /* 0x0000070000017945 */ /* 0x000fe20003800000 */
[----:B-----5:R-:W-:-:S05]  /*3da0*/  IMAD.IADD R8, R70, 0x1, -R47 ;  /* 0x0000000146087824 */ /* 0x020fca00078e0a2f */
[----:B------:R-:W-:-:S04]  /*3db0*/  SEL R8, R47, R8, !P3 ;  /* 0x000000082f087207 */ /* 0x000fc80005800000 */
[----:B------:R-:W-:-:S04]  /*3dc0*/  SHF.R.S32.HI R9, RZ, 0x1f, R8 ;  /* 0x0000001fff097819 */ /* 0x000fc80000011408 */
[----:B------:R-:W-:-:S04]  /*3dd0*/  LEA.HI R9, R9, R8, RZ, 0x4 ;  /* 0x0000000809097211 */ /* 0x000fc800078f20ff */
[----:B------:R-:W-:-:S04]  /*3de0*/  SHF.R.S32.HI R8, RZ, 0x4, R9 ;  /* 0x00000004ff087819 */ /* 0x000fc80000011409 */
[----:B------:R-:W-:-:S05]  /*3df0*/  LEA.HI.SX32 R8, R57, R8, 0x1d ;  /* 0x0000000839087211 */ /* 0x000fca00078feaff */
[----:B------:R-:W-:Y:S02]  /*3e00*/  IMAD.SHL.U32 R55, R8, 0x8, RZ ;  /* 0x0000000808377824 */ /* 0x000fe400078e00ff */
[----:B------:R-:W-:-:S03]  /*3e10*/  IMAD.IADD R8, R0, 0x1, R66 ;  /* 0x0000000100087824 */ /* 0x000fc600078e0242 */
[----:B------:R-:W-:Y:S01]  /*3e20*/  LOP3.LUT R9, R56, 0x38, R55, 0xf8, !PT ;  /* 0x0000003838097812 */ /* 0x000fe200078ef837 */
[----:B------:R-:W-:-:S03]  /*3e30*/  IMAD R8, R8, 0x2, R17 ;  /* 0x0000000208087824 */ /* 0x000fc600078e0211 */
[----:B------:R-:W-:-:S05]  /*3e40*/  LOP3.LUT R9, R9, R50, RZ, 0x3c, !PT ;  /* 0x0000003209097212 */ /* 0x000fca00078e3cff */
[----:B----4-:R-:W-:-:S04]  /*3e50*/  IMAD R9, R10, 0x200, R9 ;  /* 0x000002000a097824 */ /* 0x010fc800078e0209 */
[----:B------:R-:W-:Y:S02]  /*3e60*/  IMAD.IADD R66, R66, 0x1, R9 ;  /* 0x0000000142427824 */ /* 0x000fe400078e0209 */
[----:B------:R-:W4:Y:S02]  /*3e70*/  LDS.128 R8, [R8+0x22400] ;  /* 0x0224000008087984 */ /* 0x000f240000000c00 */
[----:B------:R-:W-:-:S05]  /*3e80*/  IMAD R66, R66, 0x2, R17 ;  /* 0x0000000242427824 */ /* 0x000fca00078e0211 */
[----:B-1----:R1:W0:Y:S01]  /*3e90*/  LDS.128 R12, [R66+0x22400] ;  /* 0x02240000420c7984 */ /* 0x0022220000000c00 */
[----:B------:R-:W-:Y:S05]  /*3ea0*/  @P0 BRA `(.L_x_5238) ;  /* 0x0000000400780947 */ /* 0x000fea0003800000 */
[----:B------:R-:W-:Y:S01]  /*3eb0*/  SHF.R.U32.HI R69, RZ, 0x10, R25 ;  /* 0x00000010ff457819 */ /* 0x000fe20000011619 */
[----:B----4-:R-:W-:Y:S01]  /*3ec0*/  IMAD.U32 R72, R9, 0x10000, RZ ;  /* 0x0001000009487824 */ /* 0x010fe200078e00ff */
[----:B-1----:R-:W-:Y:S02]  /*3ed0*/  SHF.R.U32.HI R66, RZ, 0x10, R5 ;  /* 0x00000010ff427819 */ /* 0x002fe40000011605 */
[C---:B------:R-:W-:Y:S02]  /*3ee0*/  PRMT R69, R71.reuse, 0x5410, R69 ;  /* 0x0000541047457816 */ /* 0x040fe40000000045 */
[----:B------:R-:W-:Y:S01]  /*3ef0*/  PRMT R66, R71, 0x5432, R66 ;  /* 0x0000543247427816 */ /* 0x000fe20000000042 */
[C---:B0-----:R-:W-:Y:S01]  /*3f00*/  IMAD.U32 R71, R13.reuse, 0x10000, RZ ;  /* 0x000100000d477824 */ /* 0x041fe200078e00ff */
[----:B------:R-:W-:Y:S01]  /*3f10*/  LOP3.LUT R13, R13, 0xffff0000, RZ, 0xc0, !PT ;  /* 0xffff00000d0d7812 */ /* 0x000fe200078ec0ff */
[----:B------:R-:W-:Y:S01]  /*3f20*/  IMAD.U32 R73, R69, 0x10000, RZ ;  /* 0x0001000045497824 */ /* 0x000fe200078e00ff */
[----:B------:R-:W-:Y:S01]  /*3f30*/  LOP3.LUT R9, R9, 0xffff0000, RZ, 0xc0, !PT ;  /* 0xffff000009097812 */ /* 0x000fe200078ec0ff */
[C---:B------:R-:W-:Y:S01]  /*3f40*/  IMAD.U32 R74, R66.reuse, 0x10000, RZ ;  /* 0x00010000424a7824 */ /* 0x040fe200078e00ff */
[----:B------:R-:W-:Y:S01]  /*3f50*/  LOP3.LUT R66, R66, 0xffff0000, RZ, 0xc0, !PT ;  /* 0xffff000042427812 */ /* 0x000fe200078ec0ff */
[C---:B------:R-:W-:Y:S01]  /*3f60*/  FMUL.FTZ R75, R71.reuse, R73 ;  /* 0x00000049474b7220 */ /* 0x040fe20000410000 */
[----:B------:R-:W-:Y:S01]  /*3f70*/  SHF.R.U64 R25, R24, 0x10, R25 ;  /* 0x0000001018197819 */ /* 0x000fe20000001219 */
[-C--:B------:R-:W-:Y:S01]  /*3f80*/  FMUL.FTZ R76, R71, R74.reuse ;  /* 0x0000004a474c7220 */ /* 0x080fe20000410000 */
[----:B------:R-:W-:Y:S01]  /*3f90*/  SHF.R.U32.HI R71, RZ, 0x10, R27 ;  /* 0x00000010ff477819 */ /* 0x000fe2000001161b */
[----:B------:R-:W-:Y:S01]  /*3fa0*/  FFMA.FTZ R74, R72, R74, -R75 ;  /* 0x0000004a484a7223 */ /* 0x000fe2000001084b */
[----:B------:R-:W-:-:S02]  /*3fb0*/  IMAD.U32 R75, R11, 0x10000, RZ ;  /* 0x000100000b4b7824 */ /* 0x000fc400078e00ff */
[----:B------:R-:W-:Y:S01]  /*3fc0*/  FFMA.FTZ R72, R72, R73, R76 ;  /* 0x0000004948487223 */ /* 0x000fe2000001004c */
[----:B------:R-:W-:Y:S01]  /*3fd0*/  LOP3.LUT R76, R69, 0xffff0000, RZ, 0xc0, !PT ;  /* 0xffff0000454c7812 */ /* 0x000fe200078ec0ff */
[----:B------:R-:W-:Y:S01]  /*3fe0*/  FMUL.FTZ R69, R13, R66 ;  /* 0x000000420d457220 */ /* 0x000fe20000410000 */
[----:B------:R-:W-:Y:S02]  /*3ff0*/  SHF.R.U32.HI R73, RZ, 0x10, R7 ;  /* 0x00000010ff497819 */ /* 0x000fe40000011607 */
[----:B------:R-:W-:Y:S01]  /*4000*/  PRMT R71, R77, 0x5410, R71 ;  /* 0x000054104d477816 */ /* 0x000fe20000000047 */
[----:B------:R-:W-:Y:S01]  /*4010*/  FMUL.FTZ R78, R13, R76 ;  /* 0x0000004c0d4e7220 */ /* 0x000fe20000410000 */
[----:B------:R-:W-:Y:S01]  /*4020*/  PRMT R73, R80, 0x5410, R73 ;  /* 0x0000541050497816 */ /* 0x000fe20000000049 */
[----:B------:R-:W-:Y:S01]  /*4030*/  IMAD.U32 R77, R15, 0x10000, RZ ;  /* 0x000100000f4d7824 */ /* 0x000fe200078e00ff */
[----:B------:R-:W-:Y:S01]  /*4040*/  PRMT R25, R79, 0x5410, R25 ;  /* 0x000054104f197816 */ /* 0x000fe20000000019 */
[C---:B------:R-:W-:Y:S01]  /*4050*/  FFMA.FTZ R13, R9.reuse, R66, -R78 ;  /* 0x00000042090d7223 */ /* 0x040fe2000001084e */
[----:B------:R-:W-:Y:S01]  /*4060*/  FFMA.FTZ R9, R9, R76, R69 ;  /* 0x0000004c09097223 */ /* 0x000fe20000010045 */
        /* <DEDUP_REMOVED lines=9> */
[----:B------:R-:W-:-:S02]  /*4100*/  IMAD.U32 R78, R25, 0x10000, RZ ;  /* 0x00010000194e7824 */ /* 0x000fc400078e00ff */
        /* <DEDUP_REMOVED lines=8> */
[-C--:B------:R-:W-:Y:S01]  /*4190*/  FMUL.FTZ R76, R4, R73.reuse ;  /* 0x00000049044c7220 */ /* 0x080fe20000410000 */
[----:B------:R-:W-:Y:S01]  /*41a0*/  FMUL.FTZ R80, R11, R78 ;  /* 0x0000004e0b507220 */ /* 0x000fe20000410000 */
[----:B------:R-:W-:Y:S01]  /*41b0*/  SHF.R.U64 R7, R6, 0x10, R7 ;  /* 0x0000001006077819 */ /* 0x000fe20000001207 */
[C---:B------:R-:W-:Y:S01]  /*41c0*/  FFMA.FTZ R4, R5.reuse, R73, -R24 ;  /* 0x0000004905047223 */ /* 0x040fe20000010818 */
[----:B------:R-:W-:Y:S01]  /*41d0*/  PRMT R24, R82, 0x5410, R75 ;  /* 0x0000541052187816 */ /* 0x000fe2000000004b */
[----:B------:R-:W-:Y:S01]  /*41e0*/  FFMA.FTZ R5, R5, R71, R76 ;  /* 0x0000004705057223 */ /* 0x000fe2000001004c */
[----:B------:R-:W-:-:S02]  /*41f0*/  LOP3.LUT R8, R8, 0xffff0000, RZ, 0xc0, !PT ;  /* 0xffff000008087812 */ /* 0x000fc400078ec0ff */
[C---:B------:R-:W-:Y:S01]  /*4200*/  LOP3.LUT R25, R24.reuse, 0xffff0000, RZ, 0xc0, !PT ;  /* 0xffff000018197812 */ /* 0x040fe200078ec0ff */
[----:B------:R-:W-:Y:S01]  /*4210*/  IMAD.U32 R76, R24, 0x10000, RZ ;  /* 0x00010000184c7824 */ /* 0x000fe200078e00ff */
[----:B------:R-:W-:Y:S02]  /*4220*/  PRMT R26, R79, 0x5432, R26 ;  /* 0x000054324f1a7816 */ /* 0x000fe4000000001a */
[----:B------:R-:W-:Y:S01]  /*4230*/  PRMT R24, R81, 0x5410, R7 ;  /* 0x0000541051187816 */ /* 0x000fe20000000007 */
[-C--:B------:R-:W-:Y:S01]  /*4240*/  FMUL.FTZ R71, R11, R76.reuse ;  /* 0x0000004c0b477220 */ /* 0x080fe20000410000 */
[C---:B------:R-:W-:Y:S01]  /*4250*/  FFMA.FTZ R11, R15.reuse, R76, -R80 ;  /* 0x0000004c0f0b7223 */ /* 0x040fe20000010850 */
[C---:B------:R-:W-:Y:S01]  /*4260*/  IMAD.U32 R7, R14.reuse, 0x10000, RZ ;  /* 0x000100000e077824 */ /* 0x040fe200078e00ff */
[----:B------:R-:W-:Y:S01]  /*4270*/  LOP3.LUT R14, R14, 0xffff0000, RZ, 0xc0, !PT ;  /* 0xffff00000e0e7812 */ /* 0x000fe200078ec0ff */
[----:B------:R-:W-:Y:S01]  /*4280*/  FFMA.FTZ R15, R15, R78, R71 ;  /* 0x0000004e0f0f7223 */ /* 0x000fe20000010047 */
[C---:B------:R-:W-:Y:S01]  /*4290*/  FMUL.FTZ R71, R12.reuse, R27 ;  /* 0x0000001b0c477220 */ /* 0x040fe20000410000 */
[----:B------:R-:W-:Y:S01]  /*42a0*/  FMUL.FTZ R12, R12, R25 ;  /* 0x000000190c0c7220 */ /* 0x000fe20000410000 */
[----:B------:R-:W-:-:S02]  /*42b0*/  F2FP.BF16.F32.PACK_AB R13, R13, R74 ;  /* 0x0000004a0d0d723e */ /* 0x000fc400000010ff */
[C---:B------:R-:W-:Y:S01]  /*42c0*/  FFMA.FTZ R6, R8.reuse, R25, -R71 ;  /* 0x0000001908067223 */ /* 0x040fe20000010847 */
[----:B------:R-:W-:Y:S01]  /*42d0*/  FFMA.FTZ R8, R8, R27, R12 ;  /* 0x0000001b08087223 */ /* 0x000fe2000001000c */
[----:B------:R-:W-:Y:S01]  /*42e0*/  IMAD.U32 R27, R26, 0x10000, RZ ;  /* 0x000100001a1b7824 */ /* 0x000fe200078e00ff */
[----:B------:R-:W-:Y:S01]  /*42f0*/  F2FP.BF16.F32.PACK_AB R4, R4, R69 ;  /* 0x000000450404723e */ /* 0x000fe200000010ff */
[----:B------:R-:W-:Y:S01]  /*4300*/  IMAD.U32 R25, R24, 0x10000, RZ ;  /* 0x0001000018197824 */ /* 0x000fe200078e00ff */
[----:B------:R-:W-:Y:S01]  /*4310*/  F2FP.BF16.F32.PACK_AB R72, R9, R72 ;  /* 0x000000480948723e */ /* 0x000fe200000010ff */
[C---:B------:R-:W-:Y:S02]  /*4320*/  IMAD.U32 R12, R10.reuse, 0x10000, RZ ;  /* 0x000100000a0c7824 */ /* 0x040fe400078e00ff */
[C---:B------:R-:W-:Y:S01]  /*4330*/  FMUL.FTZ R71, R7.reuse, R27 ;  /* 0x0000001b07477220 */ /* 0x040fe20000410000 */
[----:B------:R-:W-:Y:S01]  /*4340*/  FMUL.FTZ R76, R7, R25 ;  /* 0x00000019074c7220 */ /* 0x000fe20000410000 */
[----:B------:R-:W-:Y:S01]  /*4350*/  LOP3.LUT R10, R10, 0xffff0000, RZ, 0xc0, !PT ;  /* 0xffff00000a0a7812 */ /* 0x000fe200078ec0ff */
[----:B------:R-:W-:-:S02]  /*4360*/  IMAD.MOV.U32 R9, RZ, RZ, R13 ;  /* 0x000000ffff097224 */ /* 0x000fc400078e000d */
[C---:B------:R-:W-:Y:S01]  /*4370*/  FFMA.FTZ R7, R12.reuse, R25, -R71 ;  /* 0x000000190c077223 */ /* 0x040fe20000010847 */
[----:B------:R-:W-:Y:S01]  /*4380*/  FFMA.FTZ R12, R12, R27, R76 ;  /* 0x0000001b0c0c7223 */ /* 0x000fe2000001004c */
[----:B------:R-:W-:Y:S01]  /*4390*/  LOP3.LUT R27, R26, 0xffff0000, RZ, 0xc0, !PT ;  /* 0xffff00001a1b7812 */ /* 0x000fe200078ec0ff */
[----:B------:R-:W-:Y:S01]  /*43a0*/  IMAD.MOV.U32 R13, RZ, RZ, R72 ;  /* 0x000000ffff0d7224 */ /* 0x000fe200078e0048 */
[----:B------:R-:W-:Y:S02]  /*43b0*/  LOP3.LUT R25, R24, 0xffff0000, RZ, 0xc0, !PT ;  /* 0xffff000018197812 */ /* 0x000fe400078ec0ff */
[----:B------:R-:W-:Y:S01]  /*43c0*/  F2FP.BF16.F32.PACK_AB R15, R8, R15 ;  /* 0x0000000f080f723e */ /* 0x000fe200000010ff */
[C---:B------:R-:W-:Y:S01]  /*43d0*/  FMUL.FTZ R71, R14.reuse, R27 ;  /* 0x0000001b0e477220 */ /* 0x040fe20000410000 */
[----:B------:R-:W-:Y:S01]  /*43e0*/  F2FP.BF16.F32.PACK_AB R5, R5, R66 ;  /* 0x000000420505723e */ /* 0x000fe200000010ff */
[----:B------:R-:W-:Y:S01]  /*43f0*/  FMUL.FTZ R24, R14, R25 ;  /* 0x000000190e187220 */ /* 0x000fe20000410000 */
[----:B------:R-:W-:Y:S01]  /*4400*/  F2FP.BF16.F32.PACK_AB R6, R6, R11 ;  /* 0x0000000b0606723e */ /* 0x000fe200000010ff */
[----:B------:R-:W-:Y:S01]  /*4410*/  FFMA.FTZ R14, R10, R25, -R71 ;  /* 0x000000190a0e7223 */ /* 0x000fe20000010847 */
[----:B------:R-:W-:-:S02]  /*4420*/  IMAD.MOV.U32 R11, RZ, RZ, R4 ;  /* 0x000000ffff0b7224 */ /* 0x000fc400078e0004 */
[----:B------:R-:W-:Y:S01]  /*4430*/  FFMA.FTZ R27, R10, R27, R24 ;  /* 0x0000001b0a1b7223 */ /* 0x000fe20000010018 */
[----:B------:R-:W-:Y:S01]  /*4440*/  IMAD.MOV.U32 R8, RZ, RZ, R6 ;  /* 0x000000ffff087224 */ /* 0x000fe200078e0006 */
[----:B------:R-:W-:-:S03]  /*4450*/  F2FP.BF16.F32.PACK_AB R10, R14, R7 ;  /* 0x000000070e0a723e */ /* 0x000fc600000010ff */
[----:B------:R-:W-:Y:S01]  /*4460*/  F2FP.BF16.F32.PACK_AB R14, R27, R12 ;  /* 0x0000000c1b0e723e */ /* 0x000fe200000010ff */
[----:B------:R-:W-:Y:S02]  /*4470*/  IMAD.MOV.U32 R12, RZ, RZ, R15 ;  /* 0x000000ffff0c7224 */ /* 0x000fe400078e000f */
[----:B------:R-:W-:-:S07]  /*4480*/  IMAD.MOV.U32 R15, RZ, RZ, R5 ;  /* 0x000000ffff0f7224 */ /* 0x000fce00078e0005 */
.L_x_5238:
[----:B------:R-:W-:Y:S05]  /*4490*/  BSYNC B1 ;  /* 0x0000000000017941 */ /* 0x000fea0003800000 */
.L_x_5237:
        /* <DEDUP_REMOVED lines=8> */
[----:B0-----:R0:W-:Y:S01]  /*4520*/  ST.E.128 desc[UR40][R4.64], R12 ;  /* 0x0000000c04007985 */ /* 0x0011e2000c101d28 */
[----:B------:R-:W-:Y:S05]  /*4530*/  BRA `(.L_x_5226) ;  /* 0x0000000000d07947 */ /* 0x000fea0003800000 */
.L_x_5218:
[----:B------:R-:W-:-:S13]  /*4540*/  ISETP.NE.AND P5, PT, R188, 0x3, PT ;  /* 0x00000003bc00780c */ /* 0x000fda0003fa5270 */
[----:B------:R-:W-:Y:S05]  /*4550*/  @!P5 BRA `(.L_x_5239) ;  /* 0x000000000004d947 */ /* 0x000fea0003800000 */
[----:B------:R-:W-:Y:S01]  /*4560*/  BPT.TRAP 0x1 ;  /* 0x000000040000795c */ /* 0x000fe20000300000 */
.L_x_5239:
[----:B------:R-:W-:Y:S01]  /*4570*/  IMAD R60, R185, 0x8, R17 ;  /* 0x00000008b93c7824 */ /* 0x000fe200078e0211 */
[----:B------:R-:W-:Y:S01]  /*4580*/  SHF.L.U32 R67, R192, 0x1f, RZ ;  /* 0x0000001fc0437819 */ /* 0x000fe200000006ff */
[----:B------:R-:W-:Y:S01]  /*4590*/  BSSY B1, `(.L_x_5240) ;  /* 0x0000004000017945 */ /* 0x000fe20003800000 */
[----:B------:R-:W-:Y:S02]  /*45a0*/  SHF.R.S32.HI R64, RZ, 0x1f, R62 ;  /* 0x0000001fff407819 */ /* 0x000fe4000001143e */
[----:B------:R-:W0:Y:S02]  /*45b0*/  SYNCS.PHASECHK.TRANS64.TRYWAIT P0, [R60+URZ+0x38890], R67 ;  /* 0x038890433c0075a7 */ /* 0x000e24000800017f */
[----:B0-----:R-:W-:Y:S05]  /*45c0*/  @!P0 BRA `(.L_x_5241) ;  /* 0x000001f000f08947 */ /* 0x001fea0003800000 */
.L_x_5503:
[----:B------:R-:W-:Y:S05]  /*45d0*/  BSYNC B1 ;  /* 0x0000000000017941 */ /* 0x000fea0003800000 */
.L_x_5240:
        /* <DEDUP_REMOVED lines=24> */
.L_x_5507:
        /* <DEDUP_REMOVED lines=18> */
.L_x_5226:
[----:B------:R-:W-:Y:S05]  /*4880*/  BSYNC B0 ;  /* 0x0000000000007941 */ /* 0x000fea0003800000 */
.L_x_5217:
        /* <DEDUP_REMOVED lines=17> */
.L_x_5244:
[----:B------:R-:W-:Y:S05]  /*49a0*/  BSYNC B0 ;  /* 0x0000000000007941 */ /* 0x000fea0003800000 */
.L_x_5243:
[----:B------:R-:W1:Y:S01]  /*49b0*/  SYNCS.PHASECHK.TRANS64.TRYWAIT P5, [R60+URZ+0x388b0], R67 ;  /* 0x0388b0433c0075a7 */ /* 0x000e6200080a017f */
[----:B------:R-:W-:Y:S04]  /*49c0*/  BSSY B0, `(.L_x_5245) ;  /* 0x0000002000007945 */ /* 0x000fe80003800000 */
[----:B-1----:R-:W-:Y:S05]  /*49d0*/  @!P5 BRA `(.L_x_5246) ;  /* 0x000001f00044d947 */ /* 0x002fea0003800000 */
.L_x_5508:
[----:B------:R-:W-:Y:S05]  /*49e0*/  BSYNC B0 ;  /* 0x0000000000007941 */ /* 0x000fea0003800000 */
.L_x_5245:
        /* <DEDUP_REMOVED lines=21> */
[----:B------:R-:W4:Y:S01]  /*4b40*/  LDL R27, [R1+0x1c] ;  /* 0x00001c00011b7983 */ /* 0x000f220000100800 */
[----:B------:R-:W-:-:S03]  /*4b50*/  ULDC UR4, c[0x0][0x320] ;  /* 0x0000c80000047ab9 */ /* 0x000fc60000000800 */
[----:B---3--:R-:W3:Y:S04]  /*4b60*/  LDL R14, [R1+0x20] ;  /* 0x00002000010e7983 */ /* 0x008ee80000100800 */
[----:B------:R-:W5:Y:S01]  /*4b70*/  LDL R26, [R1+0x24] ;  /* 0x00002400011a7983 */ /* 0x000f620000100800 */
[----:B------:R-:W-:Y:S01]  /*4b80*/  ISETP.GE.AND P6, PT, R18, UR4, PT ;  /* 0x0000000412007c0c */ /* 0x000fe2000bfc6270 */
[----:B------:R-:W-:Y:S01]  /*4b90*/  IMAD R8, R185, 0x8000, R46 ;  /* 0x00008000b9087824 */ /* 0x000fe200078e022e */
[----:B------:R-:W-:Y:S01]  /*4ba0*/  LOP3.LUT P5, RZ, R194, 0x4, RZ, 0xc0, !PT ;  /* 0x00000004c2ff7812 */ /* 0x000fe200078ac0ff */
[----:B------:R-:W5:Y:S02]  /*4bb0*/  LDL R25, [R1+0x28] ;  /* 0x0000280001197983 */ /* 0x000f640000100800 */
[----:B------:R-:W-:-:S02]  /*4bc0*/  IMAD R13, R8, 0x2, R17 ;  /* 0x00000002080d7824 */ /* 0x000fc400078e0211 */
[----:B------:R-:W5:Y:S04]  /*4bd0*/  LDL R24, [R1+0x2c] ;  /* 0x00002c0001187983 */ /* 0x000f680000100800 */
[----:B------:R-:W5:Y:S01]  /*4be0*/  LDL R15, [R1+0x30] ;  /* 0x00003000010f7983 */ /* 0x000f620000100800 */
[----:B------:R-:W-:-:S03]  /*4bf0*/  VIADD R12, R8, 0x20 ;  /* 0x00000020080c7836 */ /* 0x000fc60000000000 */
[----:B------:R-:W1:Y:S01]  /*4c00*/  @!P6 LDS.128 R4, [R13+0x400] ;  /* 0x000400000d04e984 */ /* 0x000e620000000c00 */
[----:B------:R-:W-:Y:S01]  /*4c10*/  @P5 VIADD R12, R8, 0xffffffe0 ;  /* 0xffffffe0080c5836 */ /* 0x000fe20000000000 */
[-C--:B0-----:R-:W-:Y:S02]  /*4c20*/  @!P6 LEA R8, P5, R18, R11.reuse, 0x1 ;  /* 0x0000000b1208e211 */ /* 0x081fe400078a08ff */
[----:B------:R-:W5:Y:S01]  /*4c30*/  LDL R61, [R1+0x38] ;  /* 0x00003800013d7983 */ /* 0x000f620000100800 */
[----:B------:R-:W-:Y:S01]  /*4c40*/  IMAD R12, R12, 0x2, R17 ;  /* 0x000000020c0c7824 */ /* 0x000fe200078e0211 */
[----:B--2---:R-:W-:Y:S02]  /*4c50*/  @!P6 LEA.HI.X R9, R18, R10, R19, 0x1, P5 ;  /* 0x0000000a1209e211 */ /* 0x004fe400028f0c13 */
[C---:B------:R-:W-:Y:S01]  /*4c60*/  ISETP.GE.AND P5, PT, R184.reuse, UR4, PT ;  /* 0x00000004b8007c0c */ /* 0x040fe2000bfa6270 */
[----:B------:R-:W2:Y:S04]  /*4c70*/  LDL R55, [R1+0x3c] ;  /* 0x00003c0001377983 */ /* 0x000ea80000100800 */
[----:B------:R-:W2:Y:S04]  /*4c80*/  LDL R54, [R1+0x40] ;  /* 0x0000400001367983 */ /* 0x000ea80000100800 */
[----:B-1----:R0:W-:Y:S04]  /*4c90*/  @!P6 ST.E.128 desc[UR40][R8.64], R4 ;  /* 0x000000040800e985 */ /* 0x0021e8000c101d28 */
[----:B------:R-:W1:Y:S01]  /*4ca0*/  @!P5 LDS.128 R4, [R12+0x400] ;  /* 0x000400000c04d984 */ /* 0x000e620000000c00 */
[----:B0-----:R-:W-:-:S04]  /*4cb0*/  @!P5 LEA R8, P6, R184, R11, 0x1 ;  /* 0x0000000bb808d211 */ /* 0x001fc800078c08ff */
[----:B------:R-:W-:Y:S02]  /*4cc0*/  @!P5 LEA.HI.X R9, R184, R10, R196, 0x1, P6 ;  /* 0x0000000ab809d211 */ /* 0x000fe400030f0cc4 */
[----:B------:R-:W-:-:S03]  /*4cd0*/  ISETP.GE.AND P6, PT, R226, UR4, PT ;  /* 0x00000004e2007c0c */ /* 0x000fc6000bfc6270 */
[----:B-1----:R0:W-:Y:S10]  /*4ce0*/  @!P5 ST.E.128 desc[UR40][R8.64], R4 ;  /* 0x000000040800d985 */ /* 0x0021f4000c101d28 */
[----:B------:R-:W1:Y:S01]  /*4cf0*/  @!P6 LDS.128 R4, [R13+0x2400] ;  /* 0x002400000d04e984 */ /* 0x000e620000000c00 */
[----:B0-----:R-:W-:-:S05]  /*4d00*/  @!P6 LEA R8, P5, R226, R11, 0x1 ;  /* 0x0000000be208e211 */ /* 0x001fca00078a08ff */
[----:B----4-:R-:W-:Y:S01]  /*4d10*/  @!P6 IMAD.X R9, R10, 0x1, R27, P5 ;  /* 0x000000010a09e824 */ /* 0x010fe200028e061b */
[C---:B------:R-:W-:Y:S01]  /*4d20*/  ISETP.GE.AND P5, PT, R225.reuse, UR4, PT ;  /* 0x00000004e1007c0c */ /* 0x040fe2000bfa6270 */
[----:B------:R-:W4:Y:S04]  /*4d30*/  LDL R27, [R1+0x44] ;  /* 0x00004400011b7983 */ /* 0x000f280000100800 */
[----:B-1----:R0:W-:Y:S08]  /*4d40*/  @!P6 ST.E.128 desc[UR40][R8.64], R4 ;  /* 0x000000040800e985 */ /* 0x0021f0000c101d28 */
[----:B------:R-:W1:Y:S01]  /*4d50*/  @!P5 LDS.128 R4, [R12+0x2400] ;  /* 0x002400000c04d984 */ /* 0x000e620000000c00 */
[----:B0-----:R-:W-:-:S05]  /*4d60*/  @!P5 LEA R8, P6, R225, R11, 0x1 ;  /* 0x0000000be108d211 */ /* 0x001fca00078c08ff */
[----:B---3--:R-:W-:Y:S02]  /*4d70*/  @!P5 IMAD.X R9, R10, 0x1, R14, P6 ;  /* 0x000000010a09d824 */ /* 0x008fe400030e060e */
[----:B------:R-:W3:Y:S01]  /*4d80*/  LDL R14, [R1+0x34] ;  /* 0x00003400010e7983 */ /* 0x000ee20000100800 */
[----:B------:R-:W-:-:S03]  /*4d90*/  ISETP.GE.AND P6, PT, R224, UR4, PT ;  /* 0x00000004e0007c0c */ /* 0x000fc6000bfc6270 */
[----:B-1----:R0:W-:Y:S10]  /*4da0*/  @!P5 ST.E.128 desc[UR40][R8.64], R4 ;  /* 0x000000040800d985 */ /* 0x0021f4000c101d28 */
[----:B------:R-:W1:Y:S01]  /*4db0*/  @!P6 LDS.128 R4, [R13+0x4400] ;  /* 0x004400000d04e984 */ /* 0x000e620000000c00 */
[----:B0-----:R-:W-:-:S05]  /*4dc0*/  @!P6 LEA R8, P5, R224, R11, 0x1 ;  /* 0x0000000be008e211 */ /* 0x001fca00078a08ff */
[----:B-----5:R-:W-:Y:S01]  /*4dd0*/  @!P6 IMAD.X R9, R10, 0x1, R26, P5 ;  /* 0x000000010a09e824 */ /* 0x020fe200028e061a */
[C---:B------:R-:W-:Y:S01]  /*4de0*/  ISETP.GE.AND P5, PT, R223.reuse, UR4, PT ;  /* 0x00000004df007c0c */ /* 0x040fe2000bfa6270 */
[----:B------:R-:W5:Y:S04]  /*4df0*/  LDL R26, [R1+0x48] ;  /* 0x00004800011a7983 */ /* 0x000f680000100800 */
[----:B-1----:R0:W-:Y:S08]  /*4e00*/  @!P6 ST.E.128 desc[UR40][R8.64], R4 ;  /* 0x000000040800e985 */ /* 0x0021f0000c101d28 */
[----:B------:R-:W1:Y:S01]  /*4e10*/  @!P5 LDS.128 R4, [R12+0x4400] ;  /* 0x004400000c04d984 */ /* 0x000e620000000c00 */
[----:B0-----:R-:W-:-:S05]  /*4e20*/  @!P5 LEA R8, P6, R223, R11, 0x1 ;  /* 0x0000000bdf08d211 */ /* 0x001fca00078c08ff */
[----:B------:R-:W-:Y:S01]  /*4e30*/  @!P5 IMAD.X R9, R10, 0x1, R25, P6 ;  /* 0x000000010a09d824 */ /* 0x000fe200030e0619 */
        /* <DEDUP_REMOVED lines=11> */
[----:B------:R-:W-:Y:S02]  /*4ef0*/  @!P5 IMAD.X R9, R10, 0x1, R15, P6 ;  /* 0x000000010a09d824 */ /* 0x000fe400030e060f */
[----:B------:R-:W5:Y:S01]  /*4f00*/  LDL R15, [R1+0x4] ;  /* 0x00000400010f7983 */ /* 0x000f620000100800 */
[----:B------:R-:W-:-:S03]  /*4f10*/  ISETP.GE.AND P6, PT, R220, UR4, PT ;  /* 0x00000004dc007c0c */ /* 0x000fc6000bfc6270 */
[----:B-1----:R0:W-:Y:S10]  /*4f20*/  @!P5 ST.E.128 desc[UR40][R8.64], R4 ;  /* 0x000000040800d985 */ /* 0x0021f4000c101d28 */
        /* <DEDUP_REMOVED lines=8> */
[----:B------:R-:W-:Y:S01]  /*4fb0*/  @!P5 IMAD.X R9, R10, 0x1, R61, P6 ;  /* 0x000000010a09d824 */ /* 0x000fe200030e063d */
[----:B------:R-:W-:-:S04]  /*4fc0*/  ISETP.GE.AND P6, PT, R218, UR4, PT ;  /* 0x00000004da007c0c */ /* 0x000fc8000bfc6270 */
[----:B-1----:R0:W-:Y:S09]  /*4fd0*/  @!P5 ST.E.128 desc[UR40][R8.64], R4 ;  /* 0x000000040800d985 */ /* 0x0021f2000c101d28 */
[----:B------:R-:W1:Y:S01]  /*4fe0*/  @!P6 LDS.128 R4, [R13+0xa400] ;  /* 0x00a400000d04e984 */ /* 0x000e620000000c00 */
[----:B0-----:R-:W-:-:S05]  /*4ff0*/  @!P6 LEA R8, P5, R218, R11, 0x1 ;  /* 0x0000000bda08e211 */ /* 0x001fca00078a08ff */
[----:B--2---:R-:W-:Y:S01]  /*5000*/  @!P6 IMAD.X R9, R10, 0x1, R55, P5 ;  /* 0x000000010a09e824 */ /* 0x004fe200028e0637 */
[----:B------:R-:W-:-:S04]  /*5010*/  ISETP.GE.AND P5, PT, R217, UR4, PT ;  /* 0x00000004d9007c0c */ /* 0x000fc8000bfa6270 */
[----:B-1----:R0:W-:Y:S09]  /*5020*/  @!P6 ST.E.128 desc[UR40][R8.64], R4 ;  /* 0x000000040800e985 */ /* 0x0021f2000c101d28 */
[----:B------:R-:W1:Y:S01]  /*5030*/  @!P5 LDS.128 R4, [R12+0xa400] ;  /* 0x00a400000c04d984 */ /* 0x000e620000000c00 */
[----:B0-----:R-:W-:-:S05]  /*5040*/  @!P5 LEA R8, P6, R217, R11, 0x1 ;  /* 0x0000000bd908d211 */ /* 0x001fca00078c08ff */
[----:B------:R-:W-:Y:S01]  /*5050*/  @!P5 IMAD.X R9, R10, 0x1, R54, P6 ;  /* 0x000000010a09d824 */ /* 0x000fe200030e0636 */
[----:B------:R-:W-:-:S04]  /*5060*/  ISETP.GE.AND P6, PT, R216, UR4, PT ;  /* 0x00000004d8007c0c */ /* 0x000fc8000bfc6270 */
        /* <DEDUP_REMOVED lines=8> */
[----:B-----5:R-:W-:Y:S01]  /*50f0*/  @!P5 IMAD.X R9, R10, 0x1, R26, P6 ;  /* 0x000000010a09d824 */ /* 0x020fe200030e061a */
        /* <DEDUP_REMOVED lines=9> */
[----:B---3--:R-:W-:-:S05]  /*5190*/  @!P5 IMAD.X R9, R10, 0x1, R14, P6 ;  /* 0x000000010a09d824 */ /* 0x008fca00030e060e */
[----:B-1----:R4:W-:Y:S03]  /*51a0*/  @!P5 ST.E.128 desc[UR40][R8.64], R4 ;  /* 0x000000040800d985 */ /* 0x0029e6000c101d28 */
.L_x_5248:
[----:B------:R-:W-:Y:S05]  /*51b0*/  BSYNC B0 ;  /* 0x0000000000007941 */ /* 0x000fea0003800000 */
.L_x_5247:
        /* <DEDUP_REMOVED lines=17> */
.L_x_5212:
[----:B------:R-:W4:Y:S01]  /*52d0*/  LDL R4, [R1+0x7c] ;  /* 0x00007c0001047983 */ /* 0x000f220000100800 */
[----:B------:R-:W-:Y:S01]  /*52e0*/  BSSY B0, `(.L_x_5250) ;  /* 0x0000005000007945 */ /* 0x000fe20003800000 */
[----:B----4-:R-:W-:-:S03]  /*52f0*/  ISETP.NE.AND P1, PT, R4, 0x1, PT ;  /* 0x000000010400780c */ /* 0x010fc60003f25270 */
[----:B------:R-:W-:Y:S10]  /*5300*/  @P0 BRA `(.L_x_5251) ;  /* 0x0000000000080947 */ /* 0x000ff40003800000 */
[----:B------:R-:W4:Y:S02]  /*5310*/  FENCE.VIEW.ASYNC.G ;  /* 0x00000000000073c6 */ /* 0x000f240000000100 */
[----:B----4-:R-:W-:Y:S06]  /*5320*/  BAR.ARV 0xc, 0x180 ;  /* 0x0306000000007b1d */ /* 0x010fec0000002000 */
.L_x_5251:
[----:B------:R-:W-:Y:S05]  /*5330*/  BSYNC B0 ;  /* 0x0000000000007941 */ /* 0x000fea0003800000 */
.L_x_5250:
[----:B------:R-:W-:Y:S04]  /*5340*/  BSSY B7, `(.L_x_5252) ;  /* 0x000101f000077945 */ /* 0x000fe80003800000 */
[----:B------:R-:W-:Y:S05]  /*5350*/  @!P1 BRA `(.L_x_5253) ;  /* 0x0000002000289947 */ /* 0x000fea0003800000 */
[----:B------:R-:W4:Y:S01]  /*5360*/  LDC R0, c[0x0][0x448] ;  /* 0x00011200ff007b82 */ /* 0x000f220000000800 */
[----:B------:R-:W-:Y:S01]  /*5370*/  VIADD R3, R214, 0x3f ;  /* 0x0000003fd6037836 */ /* 0x000fe20000000000 */
[----:B------:R-:W-:Y:S01]  /*5380*/  BSSY B0, `(.L_x_5254) ;  /* 0x000002c000007945 */ /* 0x000fe20003800000 */
[----:B----4-:R-:W-:-:S13]  /*5390*/  ISETP.NE.AND P0, PT, R0, 0x1, PT ;  /* 0x000000010000780c */ /* 0x010fda0003f05270 */
[----:B------:R-:W4:Y:S08]  /*53a0*/  @P0 LDC R0, c[0x0][0x44c] ;  /* 0x00011300ff000b82 */ /* 0x000f300000000800 */
[----:B------:R-:W0:Y:S01]  /*53b0*/  @P0 LDC R5, c[0x0][0x450] ;  /* 0x00011400ff050b82 */ /* 0x000e220000000800 */
[----:B----4-:R-:W-:-:S05]  /*53c0*/  @P0 IMAD.HI.U32 R0, R3, R0, RZ ;  /* 0x0000000003000227 */ /* 0x010fca00078e00ff */
[----:B0-----:R-:W-:-:S05]  /*53d0*/  @P0 SHF.R.U32.HI R3, RZ, R5, R0 ;  /* 0x00000005ff030219 */ /* 0x001fca0000011600 */
[----:B------:R-:W-:-:S05]  /*53e0*/  IMAD.IADD R3, R38, 0x1, R3 ;  /* 0x0000000126037824 */ /* 0x000fca00078e0203 */
[----:B------:R-:W-:-:S04]  /*53f0*/  SHF.R.S32.HI R0, RZ, 0x1f, R3 ;  /* 0x0000001fff007819 */ /* 0x000fc80000011403 */
[----:B------:R-:W-:Y:S01]  /*5400*/  LEA.HI R0, R0, R3, RZ, 0x6 ;  /* 0x0000000300007211 */ /* 0x000fe200078f30ff */
[----:B------:R-:W-:-:S03]  /*5410*/  IMAD.MOV.U32 R3, RZ, RZ, RZ ;  /* 0x000000ffff037224 */ /* 0x000fc600078e00ff */
[----:B------:R-:W-:-:S04]  /*5420*/  SHF.R.S32.HI R0, RZ, 0x6, R0 ;  /* 0x00000006ff007819 */ /* 0x000fc80000011400 */
[----:B--2---:R-:W-:-:S04]  /*5430*/  VIMNMX R10, R37, R0, PT ;  /* 0x00000000250a7248 */ /* 0x004fc80003fe0100 */
        /* <DEDUP_REMOVED lines=9> */
[----:B------:R-:W-:-:S05]  /*54d0*/  IABS R8, R9 ;  /* 0x0000000900087213 */ /* 0x000fca0000000000 */
[----:B------:R-:W-:Y:S02]  /*54e0*/  IMAD.MOV R8, RZ, RZ, -R8 ;  /* 0x000000ffff087224 */ /* 0x000fe400078e0a08 */
[----:B0-----:R-:W0:Y:S02]  /*54f0*/  MUFU.RCP R4, R4 ;  /* 0x0000000400047308 */ /* 0x001e240000001000 */
[----:B0----5:R-:W-:Y:S01]  /*5500*/  VIADD R2, R4, 0xffffffe ;  /* 0x0ffffffe04027836 */ /* 0x021fe20000000000 */
[----:B------:R-:W-:Y:S02]  /*5510*/  IABS R4, R0 ;  /* 0x0000000000047213 */ /* 0x000fe40000000000 */
[----:B------:R-:W-:-:S03]  /*5520*/  LOP3.LUT R0, R0, R9, RZ, 0x3c, !PT ;  /* 0x0000000900007212 */ /* 0x000fc600078e3cff */
[----:B------:R0:W2:Y:S01]  /*5530*/  F2I.FTZ.U32.TRUNC.NTZ R3, R2 ;  /* 0x0000000200037305 */ /* 0x0000a2000021f000 */
[----:B------:R-:W-:Y:S01]  /*5540*/  ISETP.GE.AND P2, PT, R0, RZ, PT ;  /* 0x000000ff0000720c */ /* 0x000fe20003f46270 */
[----:B0-----:R-:W-:Y:S02]  /*5550*/  IMAD.MOV.U32 R2, RZ, RZ, RZ ;  /* 0x000000ffff027224 */ /* 0x001fe400078e00ff */
[----:B--2---:R-:W-:-:S04]  /*5560*/  IMAD.MOV R6, RZ, RZ, -R3 ;  /* 0x000000ffff067224 */ /* 0x004fc800078e0a03 */
        /* <DEDUP_REMOVED lines=13> */
.L_x_5255:
[----:B------:R-:W-:Y:S05]  /*5640*/  BSYNC B0 ;  /* 0x0000000000007941 */ /* 0x000fea0003800000 */
.L_x_5254:
        /* <DEDUP_REMOVED lines=42> */
[----:B---3--:R-:W-:-:S02]  /*58f0*/  CS2R R72, SRZ ;  /* 0x0000000000487805 */ /* 0x008fc4000001ff00 */
[----:B------:R-:W-:Y:S02]  /*5900*/  CS2R R70, SRZ ;  /* 0x0000000000467805 */ /* 0x000fe4000001ff00 */
[----:B------:R-:W-:Y:S02]  /*5910*/  CS2R R68, SRZ ;  /* 0x0000000000447805 */ /* 0x000fe4000001ff00 */
        /* <DEDUP_REMOVED lines=22> */
[----:B--2---:R-:W-:-:S05]  /*5a80*/  IMAD R0, R0, R3, RZ ;  /* 0x0000000300007224 */ /* 0x004fca00078e02ff */
[----:B------:R-:W-:-:S04]  /*5a90*/  VIADDMNMX R10, R0, R3, R10, PT ;  /* 0x00000003000a7246 */ /* 0x000fc8000380010a */
[----:B------:R-:W-:-:S13]  /*5aa0*/  ISETP.GT.AND P1, PT, R10, R0, PT ;  /* 0x000000000a00720c */ /* 0x000fda0003f24270 */
[----:B------:R-:W-:Y:S05]  /*5ab0*/  @!P1 BRA `(.L_x_5256) ;  /* 0x000000f8009c9947 */ /* 0x000fea0003800000 */
[----:B-----5:R-:W2:Y:S01]  /*5ac0*/  LDL R2, [R1+0x70] ;  /* 0x0000700001027983 */ /* 0x020ea20000100800 */
[----:B------:R-:W-:Y:S01]  /*5ad0*/  IMAD.MOV.U32 R5, RZ, RZ, 0x40000040 ;  /* 0x40000040ff057424 */ /* 0x000fe200078e00ff */
[----:B------:R-:W-:Y:S01]  /*5ae0*/  BAR.SYNC.DEFER_BLOCKING 0xe, 0x100 ;  /* 0x0384000000007b1d */ /* 0x000fe20000010000 */
[----:B------:R-:W-:-:S03]  /*5af0*/  IMAD.MOV.U32 R9, RZ, RZ, 0x40000040 ;  /* 0x40000040ff097424 */ /* 0x000fc600078e00ff */
[----:B------:R-:W-:Y:S01]  /*5b00*/  R2UR UR7, R5 ;  /* 0x00000000050772ca */ /* 0x000fe200000e0000 */
[----:B------:R-:W-:Y:S01]  /*5b10*/  IMAD.MOV.U32 R7, RZ, RZ, 0x40000040 ;  /* 0x40000040ff077424 */ /* 0x000fe200078e00ff */
[----:B------:R-:W-:Y:S01]  /*5b20*/  ISETP.NE.AND P2, PT, R188, 0x3, PT ;  /* 0x00000003bc00780c */ /* 0x000fe20003f45270 */
[----:B------:R-:W-:Y:S01]  /*5b30*/  IMAD.MOV.U32 R5, RZ, RZ, 0x40000040 ;  /* 0x40000040ff057424 */ /* 0x000fe200078e00ff */
[----:B------:R-:W-:Y:S01]  /*5b40*/  R2UR UR15, R9 ;  /* 0x00000000090f72ca */ /* 0x000fe200000e0000 */
[----:B------:R-:W-:Y:S01]  /*5b50*/  IMAD.MOV.U32 R9, RZ, RZ, 0x40000040 ;  /* 0x40000040ff097424 */ /* 0x000fe200078e00ff */
[----:B------:R-:W-:Y:S01]  /*5b60*/  R2UR UR11, R7 ;  /* 0x00000000070b72ca */ /* 0x000fe200000e0000 */
[----:B------:R-:W-:-:S03]  /*5b70*/  IMAD.MOV.U32 R7, RZ, RZ, 0x40000040 ;  /* 0x40000040ff077424 */ /* 0x000fc600078e00ff */
[----:B------:R-:W-:Y:S02]  /*5b80*/  R2UR UR9, R9 ;  /* 0x00000000090972ca */ /* 0x000fe400000e0000 */
[----:B------:R-:W-:Y:S01]  /*5b90*/  R2UR UR13, R7 ;  /* 0x00000000070d72ca */ /* 0x000fe200000e0000 */
        /* <DEDUP_REMOVED lines=18> */
[C---:B------:R-:W-:Y:S01]  /*5cc0*/  VIADD R8, R4.reuse, 0x100 ;  /* 0x0000010004087836 */ /* 0x040fe20000000000 */
        /* <DEDUP_REMOVED lines=32> */
.L_x_5257:
        /* <DEDUP_REMOVED lines=9> */
.L_x_5261:
        /* <DEDUP_REMOVED lines=182> */
.L_x_5260:
[----:B------:R-:W-:-:S04]  /*6ac0*/  IMAD R10, R22, 0x8, R17 ;  /* 0x00000008160a7824 */ /* 0x000fc800078e0211 */
[----:B------:R-:W-:-:S05]  /*6ad0*/  VIADD R10, R10, 0x38860 ;  /* 0x000388600a0a7836 */ /* 0x000fca0000000000 */
[----:B------:R-:W-:-:S04]  /*6ae0*/  PRMT R10, R189, 0x654, R10 ;  /* 0x00000654bd0a7816 */ /* 0x000fc8000000000a */
[----:B------:R1:W-:Y:S01]  /*6af0*/  SYNCS.ARRIVE.TRANS64.RED.A1T0 RZ, [R10+URZ], RZ ;  /* 0x000000ff0aff79a7 */ /* 0x0003e2000810043f */
[----:B------:R-:W-:Y:S05]  /*6b00*/  @P1 BRA `(.L_x_5261) ;  /* 0xfffffff400141947 */ /* 0x000fea000383ffff */
.L_x_5259:
[----:B------:R-:W-:Y:S05]  /*6b10*/  BSYNC B0 ;  /* 0x0000000000007941 */ /* 0x000fea0003800000 */
.L_x_5258:
        /* <DEDUP_REMOVED lines=142> */
.L_x_5253:
[----:B------:R-:W4:Y:S01]  /*7400*/  LDC R0, c[0x0][0x448] ;  /* 0x00011200ff007b82 */ /* 0x000f220000000800 */
[----:B------:R-:W-:Y:S01]  /*7410*/  VIADD R3, R214, 0x3f ;  /* 0x0000003fd6037836 */ /* 0x000fe20000000000 */
[----:B------:R-:W-:Y:S01]  /*7420*/  BSSY B0, `(.L_x_5262) ;  /* 0x000002c000007945 */ /* 0x000fe20003800000 */
[----:B------:R-:W-:Y:S01]  /*7430*/  IMAD.MOV.U32 R168, RZ, RZ, RZ ;  /* 0x000000ffffa87224 */ /* 0x000fe200078e00ff */
[----:B----4-:R-:W-:-:S13]  /*7440*/  ISETP.NE.AND P0, PT, R0, 0x1, PT ;  /* 0x000000010000780c */ /* 0x010fda0003f05270 */
[----:B------:R-:W4:Y:S08]  /*7450*/  @P0 LDC R0, c[0x0][0x44c] ;  /* 0x00011300ff000b82 */ /* 0x000f300000000800 */
[----:B------:R-:W0:Y:S01]  /*7460*/  @P0 LDC R5, c[0x0][0x450] ;  /* 0x00011400ff050b82 */ /* 0x000e220000000800 */
[----:B----4-:R-:W-:-:S05]  /*7470*/  @P0 IMAD.HI.U32 R0, R3, R0, RZ ;  /* 0x0000000003000227 */ /* 0x010fca00078e00ff */
[----:B0-----:R-:W-:-:S05]  /*7480*/  @P0 SHF.R.U32.HI R3, RZ, R5, R0 ;  /* 0x00000005ff030219 */ /* 0x001fca0000011600 */
[----:B------:R-:W-:-:S05]  /*7490*/  IMAD.IADD R3, R38, 0x1, R3 ;  /* 0x0000000126037824 */ /* 0x000fca00078e0203 */
[----:B------:R-:W-:-:S04]  /*74a0*/  SHF.R.S32.HI R0, RZ, 0x1f, R3 ;  /* 0x0000001fff007819 */ /* 0x000fc80000011403 */
[----:B------:R-:W-:-:S04]  /*74b0*/  LEA.HI R0, R0, R3, RZ, 0x6 ;  /* 0x0000000300007211 */ /* 0x000fc800078f30ff */
[----:B------:R-:W-:-:S04]  /*74c0*/  SHF.R.S32.HI R0, RZ, 0x6, R0 ;  /* 0x00000006ff007819 */ /* 0x000fc80000011400 */
[----:B------:R-:W-:-:S04]  /*74d0*/  VIMNMX R37, R37, R0, PT ;  /* 0x0000000025257248 */ /* 0x000fc80003fe0100 */
[----:B------:R-:W-:-:S13]  /*74e0*/  ISETP.GE.AND P0, PT, R37, 0x1, PT ;  /* 0x000000012500780c */ /* 0x000fda0003f06270 */
[----:B------:R-:W-:Y:S05]  /*74f0*/  @!P0 BRA `(.L_x_5263) ;  /* 0x0000000000788947 */ /* 0x000fea0003800000 */
[----:B------:R-:W4:Y:S01]  /*7500*/  LDL R4, [R1+0x54] ;  /* 0x0000540001047983 */ /* 0x000f220000100800 */
[----:B------:R-:W-:Y:S01]  /*7510*/  ULDC UR4, c[0x0][0xae8] ;  /* 0x0002ba0000047ab9 */ /* 0x000fe20000000800 */
[----:B----4-:R-:W-:-:S04]  /*7520*/  ISETP.NE.AND P0, PT, R4, RZ, PT ;  /* 0x000000ff0400720c */ /* 0x010fc80003f05270 */
[----:B------:R-:W-:-:S04]  /*7530*/  SEL R9, R4, UR4, P0 ;  /* 0x0000000404097c07 */ /* 0x000fc80008000000 */
[-C--:B------:R-:W-:Y:S02]  /*7540*/  IABS R6, R9.reuse ;  /* 0x0000000900067213 */ /* 0x080fe40000000000 */
[----:B------:R-:W-:Y:S02]  /*7550*/  IADD3 R0, R9, -0x1, R37 ;  /* 0xffffffff09007810 */ /* 0x000fe40007ffe025 */
[----:B------:R-:W0:Y:S01]  /*7560*/  I2F.RP R3, R6 ;  /* 0x0000000600037306 */ /* 0x000e220000209400 */
[-C--:B--2---:R-:W-:Y:S02]  /*7570*/  IABS R10, R9.reuse ;  /* 0x00000009000a7213 */ /* 0x084fe40000000000 */
        /* <DEDUP_REMOVED lines=22> */
.L_x_5263:
[----:B------:R-:W-:Y:S05]  /*76e0*/  BSYNC B0 ;  /* 0x0000000000007941 */ /* 0x000fea0003800000 */
.L_x_5262:
        /* <DEDUP_REMOVED lines=66> */
[----:B----4-:R-:W-:-:S05]  /*7b10*/  IMAD R0, R0, R168, RZ ;  /* 0x000000a800007224 */ /* 0x010fca00078e02ff */
[----:B------:R3:W-:Y:S01]  /*7b20*/  STL [R1+0xc], R0 ;  /* 0x00000c0001007387 */ /* 0x0007e20000100800 */
[----:B------:R-:W-:Y:S02]  /*7b30*/  VIADDMNMX R168, R0, R168, R37, PT ;  /* 0x000000a800a87246 */ /* 0x000fe40003800125 */
[----:B------:R-:W-:Y:S02]  /*7b40*/  CS2R R36, SRZ ;  /* 0x0000000000247805 */ /* 0x000fe4000001ff00 */
[----:B------:R-:W-:-:S13]  /*7b50*/  ISETP.GT.AND P1, PT, R168, R0, PT ;  /* 0x00000000a800720c */ /* 0x000fda0003f24270 */
[----:B---3--:R-:W-:Y:S05]  /*7b60*/  @!P1 BRA `(.L_x_5256) ;  /* 0x000000d800709947 */ /* 0x008fea0003800000 */
[----:B------:R-:W3:Y:S01]  /*7b70*/  LDL R0, [R1+0x70] ;  /* 0x0000700001007983 */ /* 0x000ee20000100800 */
[----:B------:R-:W-:Y:S03]  /*7b80*/  BSSY B6, `(.L_x_5264) ;  /* 0x000001d000067945 */ /* 0x000fe60003800000 */
[----:B---3--:R-:W0:Y:S02]  /*7b90*/  SHFL.IDX PT, R0, R0, RZ, 0x1f ;  /* 0x00001fff00007589 */ /* 0x008e2400000e0000 */
        /* <DEDUP_REMOVED lines=20> */
[----:B--2---:R-:W-:Y:S02]  /*7ce0*/  IMAD.U32 R10, RZ, RZ, UR4 ;  /* 0x00000004ff0a7e24 */ /* 0x004fe4000f8e00ff */
[----:B------:R-:W-:Y:S02]  /*7cf0*/  IMAD.U32 R11, RZ, RZ, UR5 ;  /* 0x00000005ff0b7e24 */ /* 0x000fe4000f8e00ff */
[----:B------:R-:W-:Y:S02]  /*7d00*/  IMAD.MOV.U32 R8, RZ, RZ, 0x70 ;  /* 0x00000070ff087424 */ /* 0x000fe400078e00ff */
[----:B------:R-:W-:Y:S02]  /*7d10*/  IMAD.MOV.U32 R12, RZ, RZ, 0x1 ;  /* 0x00000001ff0c7424 */ /* 0x000fe400078e00ff */
[----:B------:R-:W-:-:S07]  /*7d20*/  IMAD.MOV.U32 R13, RZ, RZ, RZ ;  /* 0x000000ffff0d7224 */ /* 0x000fce00078e00ff */
[----:B------:R-:W-:-:S07]  /*7d30*/  LEPC R20, `(.L_x_5265) ;  /* 0x000000001014794e */ /* 0x000fce0000000000 */
[----:B0----5:R-:W-:Y:S05]  /*7d40*/  CALL.ABS.NOINC R14 ;  /* 0x000000000e007343 */ /* 0x021fea0003c00000 */
.L_x_5265:
[----:B------:R-:W-:Y:S05]  /*7d50*/  BSYNC B6 ;  /* 0x0000000000067941 */ /* 0x000fea0003800000 */
.L_x_5264:
[----:B------:R-:W-:Y:S02]  /*7d60*/  ULDC UR4, c[0x0][0x3f4] ;  /* 0x0000fd0000047ab9 */ /* 0x000fe40000000800 */
[----:B------:R-:W-:-:S13]  /*7d70*/  ISETP.LT.AND P0, PT, RZ, UR4, PT ;  /* 0x00000004ff007c0c */ /* 0x000fda000bf01270 */
[----:B------:R-:W-:Y:S05]  /*7d80*/  @P0 BRA `(.L_x_5266) ;  /* 0x0000000000400947 */ /* 0x000fea0003800000 */
[----:B------:R-:W3:Y:S02]  /*7d90*/  LDL R20, [R1+0x68] ;  /* 0x0000680001147983 */ /* 0x000ee40000100800 */
[----:B---3--:R-:W-:-:S04]  /*7da0*/  LEA.HI R0, R20, R20, RZ, 0x1 ;  /* 0x0000001414007211 */ /* 0x008fc800078f08ff */
[----:B------:R-:W-:-:S05]  /*7db0*/  LOP3.LUT R0, R0, 0xfffffffe, RZ, 0xc0, !PT ;  /* 0xfffffffe00007812 */ /* 0x000fca00078ec0ff */
[----:B------:R-:W-:-:S05]  /*7dc0*/  IMAD.IADD R0, R20, 0x1, -R0 ;  /* 0x0000000114007824 */ /* 0x000fca00078e0a00 */
[----:B-----5:R-:W-:-:S04]  /*7dd0*/  SHF.L.U32 R2, R0, 0x1f, RZ ;  /* 0x0000001f00027819 */ /* 0x020fc800000006ff */
[----:B------:R0:W1:Y:S03]  /*7de0*/  SYNCS.PHASECHK.TRANS64.TRYWAIT P0, [R17+URZ+0x38800], R2 ;  /* 0x03880002110075a7 */ /* 0x000066000800017f */
[----:B-1----:R-:W-:Y:S05]  /*7df0*/  @!P0 NANOSLEEP.SYNCS 0x989680 ;  /* 0x009896800000895d */ /* 0x002fea0003900000 */
[----:B------:R-:W1:Y:S01]  /*7e00*/  @!P0 SYNCS.PHASECHK.TRANS64 P0, [R17+URZ+0x38800], R2 ;  /* 0x03880002110085a7 */ /* 0x000e62000800007f */
[----:B------:R-:W-:Y:S04]  /*7e10*/  BSSY B0, `(.L_x_5267) ;  /* 0x0000006000007945 */ /* 0x000fe80003800000 */
[----:B-1----:R-:W-:Y:S05]  /*7e20*/  @P0 BRA `(.L_x_5268) ;  /* 0x0000000000100947 */ /* 0x002fea0003800000 */
.L_x_5269:
[----:B-1----:R1:W3:Y:S02]  /*7e30*/  SYNCS.PHASECHK.TRANS64.TRYWAIT P0, [R17+URZ+0x38800], R2 ;  /* 0x03880002110075a7 */ /* 0x0022e4000800017f */
[----:B---3--:R-:W-:Y:S05]  /*7e40*/  @!P0 NANOSLEEP.SYNCS 0x989680 ;  /* 0x009896800000895d */ /* 0x008fea0003900000 */
[----:B------:R-:W3:Y:S02]  /*7e50*/  @!P0 SYNCS.PHASECHK.TRANS64 P0, [R17+URZ+0x38800], R2 ;  /* 0x03880002110085a7 */ /* 0x000ee4000800007f */
[----:B---3--:R-:W-:Y:S05]  /*7e60*/  @!P0 BRA `(.L_x_5269) ;  /* 0xfffffffc00f08947 */ /* 0x008fea000383ffff */
.L_x_5268:
[----:B------:R-:W-:Y:S05]  /*7e70*/  BSYNC B0 ;  /* 0x0000000000007941 */ /* 0x000fea0003800000 */
.L_x_5267:
[----:B------:R-:W-:Y:S05]  /*7e80*/  BRA `(.L_x_5270) ;  /* 0x0000002c00cc7947 */ /* 0x000fea0003800000 */
.L_x_5266:
        /* <DEDUP_REMOVED lines=22> */
[----:B--2---:R-:W-:Y:S02]  /*7ff0*/  IMAD.U32 R10, RZ, RZ, UR6 ;  /* 0x00000006ff0a7e24 */ /* 0x004fe4000f8e00ff */
        /* <DEDUP_REMOVED lines=8> */
.L_x_5272:
[----:B------:R-:W-:Y:S05]  /*8080*/  BSYNC B6 ;  /* 0x0000000000067941 */ /* 0x000fea0003800000 */
.L_x_5271:
        /* <DEDUP_REMOVED lines=36> */
[----:B--2---:R-:W-:Y:S02]  /*82d0*/  LEA.HI.X R10, R24, UR5, R3, 0x1, P0 ;  /* 0x00000005180a7c11 */ /* 0x004fe400080f0c03 */
[----:B------:R-:W-:Y:S01]  /*82e0*/  LEA.HI.X R31, R26, UR7, R31, 0x1, P1 ;  /* 0x000000071a1f7c11 */ /* 0x000fe200088f0c1f */
[----:B------:R-:W-:Y:S06]  /*82f0*/  BRA.DIV UR4, `(.L_x_5275) ;  /* 0x000001ba04107947 */ /* 0x000fec000b800000 */
[----:B------:R0:W1:Y:S04]  /*8300*/  SHFL.IDX PT, R0, R10, RZ, 0x1c1f ;  /* 0x001c1fff0a007589 */ /* 0x00006800000e0000 */
[----:B------:R0:W2:Y:S04]  /*8310*/  SHFL.IDX PT, R5, R9, RZ, 0x1c1f ;  /* 0x001c1fff09057589 */ /* 0x0000a800000e0000 */
[----:B------:R0:W3:Y:S04]  /*8320*/  SHFL.IDX PT, R8, R31, RZ, 0x1c1f ;  /* 0x001c1fff1f087589 */ /* 0x0000e800000e0000 */
[----:B------:R0:W4:Y:S02]  /*8330*/  SHFL.IDX PT, R6, R30, RZ, 0x1c1f ;  /* 0x001c1fff1e067589 */ /* 0x00012400000e0000 */
.L_x_5514:
        /* <DEDUP_REMOVED lines=8> */
[----:B------:R-:W3:Y:S01]  /*83c0*/  LDL R7, [R1+0x74] ;  /* 0x0000740001077983 */ /* 0x000ee20000100800 */
[----:B------:R-:W-:Y:S01]  /*83d0*/  ULDC UR4, c[0x0][0x3f4] ;  /* 0x0000fd0000047ab9 */ /* 0x000fe20000000800 */
[----:B--2---:R-:W-:Y:S01]  /*83e0*/  IMAD.MOV.U32 R2, RZ, RZ, R5 ;  /* 0x000000ffff027224 */ /* 0x004fe200078e0005 */
[----:B------:R-:W-:Y:S01]  /*83f0*/  ISETP.GE.AND P2, PT, R190, UR4, PT ;  /* 0x00000004be007c0c */ /* 0x000fe2000bf46270 */
[----:B-1----:R-:W-:Y:S01]  /*8400*/  IMAD.MOV.U32 R3, RZ, RZ, R0 ;  /* 0x000000ffff037224 */ /* 0x002fe200078e0000 */
[----:B------:R-:W-:Y:S02]  /*8410*/  ISETP.GE.AND P3, PT, R209, UR4, PT ;  /* 0x00000004d1007c0c */ /* 0x000fe4000bf66270 */
[----:B------:R-:W-:-:S09]  /*8420*/  CS2R R28, SRZ ;  /* 0x00000000001c7805 */ /* 0x000fd2000001ff00 */
[----:B------:R-:W-:-:S04]  /*8430*/  @!P2 IMAD.WIDE R2, R190, 0x2, R2 ;  /* 0x00000002be02a825 */ /* 0x000fc800078e0202 */
[----:B------:R-:W-:Y:S01]  /*8440*/  @!P3 IMAD.SHL.U32 R4, R209, 0x2, RZ ;  /* 0x00000002d104b824 */ /* 0x000fe200078e00ff */
[----:B------:R1:W5:Y:S01]  /*8450*/  @!P2 LD.E.64 R28, desc[UR40][R2.64] ;  /* 0x00000028021ca980 */ /* 0x000362000c101b00 */
[----:B------:R-:W-:Y:S02]  /*8460*/  CS2R R26, SRZ ;  /* 0x00000000001a7805 */ /* 0x000fe4000001ff00 */
[----:B------:R-:W-:Y:S02]  /*8470*/  CS2R R20, SRZ ;  /* 0x0000000000147805 */ /* 0x000fe4000001ff00 */
[----:B------:R-:W-:Y:S02]  /*8480*/  CS2R R24, SRZ ;  /* 0x0000000000187805 */ /* 0x000fe4000001ff00 */
[-C--:B-1----:R-:W-:Y:S02]  /*8490*/  @!P3 IADD3 R2, P0, R5, R4.reuse, RZ ;  /* 0x000000040502b210 */ /* 0x082fe40007f1e0ff */
[----:B----4-:R-:W-:-:S02]  /*84a0*/  @!P3 IADD3 R4, P1, R6, R4, RZ ;  /* 0x000000040604b210 */ /* 0x010fc40007f3e0ff */
[----:B---3--:R-:W-:Y:S01]  /*84b0*/  @!P3 SHF.L.U64.HI R11, R209, 0x1, R7 ;  /* 0x00000001d10bb819 */ /* 0x008fe20000010207 */
[----:B------:R-:W-:Y:S02]  /*84c0*/  IMAD.MOV.U32 R7, RZ, RZ, R8 ;  /* 0x000000ffff077224 */ /* 0x000fe400078e0008 */
[----:B------:R-:W-:-:S04]  /*84d0*/  @!P2 IMAD.WIDE R6, R190, 0x2, R6 ;  /* 0x00000002be06a825 */ /* 0x000fc800078e0206 */
[--C-:B------:R-:W-:Y:S01]  /*84e0*/  @!P3 IMAD.X R3, R0, 0x1, R11.reuse, P0 ;  /* 0x000000010003b824 */ /* 0x100fe200000e060b */
[----:B------:R1:W5:Y:S01]  /*84f0*/  @!P2 LD.E.64 R26, desc[UR40][R6.64] ;  /* 0x00000028061aa980 */ /* 0x000362000c101b00 */
[----:B------:R-:W-:-:S03]  /*8500*/  @!P3 IMAD.X R5, R8, 0x1, R11, P1 ;  /* 0x000000010805b824 */ /* 0x000fc600008e060b */
[----:B------:R1:W5:Y:S04]  /*8510*/  @!P3 LD.E.64 R20, desc[UR40][R2.64] ;  /* 0x000000280214b980 */ /* 0x000368000c101b00 */
[----:B------:R1:W5:Y:S02]  /*8520*/  @!P3 LD.E.64 R24, desc[UR40][R4.64] ;  /* 0x000000280418b980 */ /* 0x000364000c101b00 */
.L_x_5277:
[----:B------:R-:W-:Y:S05]  /*8530*/  BSYNC B1 ;  /* 0x0000000000017941 */ /* 0x000fea0003800000 */
.L_x_5276:
[----:B-1---5:R-:W-:Y:S01]  /*8540*/  IMAD.MOV.U32 R0, RZ, RZ, R26 ;  /* 0x000000ffff007224 */ /* 0x022fe200078e001a */
[----:B------:R-:W-:Y:S01]  /*8550*/  UMOV UR4, 0xffffffff ;  /* 0xffffffff00047882 */ /* 0x000fe20000000000 */
        /* <DEDUP_REMOVED lines=15> */
[----:B--2---:R1:W2:Y:S04]  /*8650*/  SHFL.IDX PT, R5, R10, 0x1, 0x1c1f ;  /* 0x003c1f000a057f89 */ /* 0x0042a800000e0000 */
[----:B------:R1:W0:Y:S04]  /*8660*/  SHFL.IDX PT, R4, R9, 0x1, 0x1c1f ;  /* 0x003c1f0009047f89 */ /* 0x00022800000e0000 */
[----:B------:R1:W0:Y:S04]  /*8670*/  SHFL.IDX PT, R7, R31, 0x1, 0x1c1f ;  /* 0x003c1f001f077f89 */ /* 0x00022800000e0000 */
[----:B------:R1:W0:Y:S02]  /*8680*/  SHFL.IDX PT, R14, R30, 0x1, 0x1c1f ;  /* 0x003c1f001e0e7f89 */ /* 0x00022400000e0000 */
.L_x_5520:
[----:B----4-:R-:W4:Y:S01]  /*8690*/  LDL R6, [R1+0x68] ;  /* 0x0000680001067983 */ /* 0x010f220000100800 */
[----:B------:R-:W-:Y:S01]  /*86a0*/  VIADD R32, R32, 0x20 ;  /* 0x0000002020207836 */ /* 0x000fe20000000000 */
[----:B------:R-:W-:Y:S01]  /*86b0*/  BSSY B1, `(.L_x_5279) ;  /* 0x0000023000017945 */ /* 0x000fe20003800000 */
[----:B01----:R-:W-:Y:S01]  /*86c0*/  IMAD.SHL.U32 R31, R194, 0x40, RZ ;  /* 0x00000040c21f7824 */ /* 0x003fe200078e00ff */
[----:B---3--:R-:W-:Y:S02]  /*86d0*/  CS2R R8, SRZ ;  /* 0x0000000000087805 */ /* 0x008fe4000001ff00 */
[----:B------:R-:W-:Y:S02]  /*86e0*/  CS2R R12, SRZ ;  /* 0x00000000000c7805 */ /* 0x000fe4000001ff00 */
[----:B------:R-:W-:Y:S02]  /*86f0*/  ISETP.GE.AND P0, PT, R32, R33, PT ;  /* 0x000000212000720c */ /* 0x000fe40003f06270 */
[----:B------:R-:W-:-:S02]  /*8700*/  CS2R R10, SRZ ;  /* 0x00000000000a7805 */ /* 0x000fc4000001ff00 */
[----:B----4-:R-:W-:-:S04]  /*8710*/  LEA.HI R0, R6, R6, RZ, 0x1 ;  /* 0x0000000606007211 */ /* 0x010fc800078f08ff */
[----:B------:R-:W-:-:S05]  /*8720*/  LOP3.LUT R0, R0, 0xfffffffe, RZ, 0xc0, !PT ;  /* 0xfffffffe00007812 */ /* 0x000fca00078ec0ff */
[----:B------:R-:W-:-:S05]  /*8730*/  IMAD.IADD R0, R6, 0x1, -R0 ;  /* 0x0000000106007824 */ /* 0x000fca00078e0a00 */
[----:B------:R-:W-:Y:S01]  /*8740*/  SHF.L.U32 R34, R0, 0x1f, RZ ;  /* 0x0000001f00227819 */ /* 0x000fe200000006ff */
[----:B------:R-:W-:Y:S06]  /*8750*/  @P0 BRA `(.L_x_5280) ;  /* 0x0000000000600947 */ /* 0x000fec0003800000 */
[----:B------:R-:W3:Y:S01]  /*8760*/  LDL R6, [R1+0x74] ;  /* 0x0000740001067983 */ /* 0x000ee20000100800 */
[----:B------:R-:W-:Y:S01]  /*8770*/  ULDC UR4, c[0x0][0x3f4] ;  /* 0x0000fd0000047ab9 */ /* 0x000fe20000000800 */
[----:B------:R-:W-:Y:S01]  /*8780*/  IMAD.MOV.U32 R2, RZ, RZ, R4 ;  /* 0x000000ffff027224 */ /* 0x000fe200078e0004 */
[----:B------:R-:W-:Y:S01]  /*8790*/  ISETP.GE.AND P3, PT, R209, UR4, PT ;  /* 0x00000004d1007c0c */ /* 0x000fe2000bf66270 */
[----:B--2---:R-:W-:Y:S01]  /*87a0*/  IMAD.MOV.U32 R3, RZ, RZ, R5 ;  /* 0x000000ffff037224 */ /* 0x004fe200078e0005 */
[----:B------:R-:W-:Y:S02]  /*87b0*/  ISETP.GE.AND P2, PT, R190, UR4, PT ;  /* 0x00000004be007c0c */ /* 0x000fe4000bf46270 */
[----:B------:R-:W-:Y:S01]  /*87c0*/  CS2R R12, SRZ ;  /* 0x00000000000c7805 */ /* 0x000fe2000001ff00 */
[----:B------:R-:W-:-:S08]  /*87d0*/  IMAD.MOV.U32 R8, RZ, RZ, R14 ;  /* 0x000000ffff087224 */ /* 0x000fd000078e000e */
[----:B------:R-:W-:Y:S02]  /*87e0*/  @!P3 IMAD.SHL.U32 R9, R209, 0x2, RZ ;  /* 0x00000002d109b824 */ /* 0x000fe400078e00ff */
[----:B------:R-:W-:-:S03]  /*87f0*/  @!P2 IMAD.WIDE R2, R190, 0x2, R2 ;  /* 0x00000002be02a825 */ /* 0x000fc600078e0202 */
[-C--:B------:R-:W-:Y:S02]  /*8800*/  @!P3 IADD3 R4, P0, R4, R9.reuse, RZ ;  /* 0x000000090404b210 */ /* 0x080fe40007f1e0ff */
[----:B------:R-:W-:Y:S01]  /*8810*/  CS2R R10, SRZ ;  /* 0x00000000000a7805 */ /* 0x000fe2000001ff00 */
[----:B------:R0:W5:Y:S02]  /*8820*/  @!P2 LD.E.64 R12, desc[UR40][R2.64] ;  /* 0x00000028020ca980 */ /* 0x000164000c101b00 */
[----:B0-----:R-:W-:Y:S02]  /*8830*/  CS2R R2, SRZ ;  /* 0x0000000000027805 */ /* 0x001fe4000001ff00 */
[----:B---3--:R-:W-:Y:S02]  /*8840*/  @!P3 SHF.L.U64.HI R30, R209, 0x1, R6 ;  /* 0x00000001d11eb819 */ /* 0x008fe40000010206 */
[----:B------:R-:W-:Y:S01]  /*8850*/  @!P3 IADD3 R6, P1, R14, R9, RZ ;  /* 0x000000090e06b210 */ /* 0x000fe20007f3e0ff */
[----:B------:R-:W-:-:S02]  /*8860*/  IMAD.MOV.U32 R9, RZ, RZ, R7 ;  /* 0x000000ffff097224 */ /* 0x000fc400078e0007 */
[----:B------:R-:W-:Y:S02]  /*8870*/  @!P3 IMAD.X R5, R5, 0x1, R30, P0 ;  /* 0x000000010505b824 */ /* 0x000fe400000e061e */
[----:B------:R-:W-:Y:S01]  /*8880*/  @!P2 IMAD.WIDE R14, R190, 0x2, R8 ;  /* 0x00000002be0ea825 */ /* 0x000fe200078e0208 */
[----:B------:R-:W-:Y:S02]  /*8890*/  CS2R R8, SRZ ;  /* 0x0000000000087805 */ /* 0x000fe4000001ff00 */
[----:B------:R0:W5:Y:S01]  /*88a0*/  @!P3 LD.E.64 R10, desc[UR40][R4.64] ;  /* 0x00000028040ab980 */ /* 0x000162000c101b00 */
[----:B------:R-:W-:-:S03]  /*88b0*/  @!P3 IMAD.X R7, R7, 0x1, R30, P1 ;  /* 0x000000010707b824 */ /* 0x000fc600008e061e */
[----:B------:R0:W5:Y:S04]  /*88c0*/  @!P2 LD.E.64 R2, desc[UR40][R14.64] ;  /* 0x000000280e02a980 */ /* 0x000168000c101b00 */
[----:B------:R0:W5:Y:S02]  /*88d0*/  @!P3 LD.E.64 R8, desc[UR40][R6.64] ;  /* 0x000000280608b980 */ /* 0x000164000c101b00 */
.L_x_5280:
[----:B------:R-:W-:Y:S05]  /*88e0*/  BSYNC B1 ;  /* 0x0000000000017941 */ /* 0x000fea0003800000 */
.L_x_5279:
[----:B0-----:R-:W3:Y:S01]  /*88f0*/  LDL R15, [R1+0x14] ;  /* 0x00001400010f7983 */ /* 0x001ee20000100800 */
[----:B------:R-:W0:Y:S01]  /*8900*/  SYNCS.PHASECHK.TRANS64.TRYWAIT P0, [R17+URZ+0x38800], R34 ;  /* 0x03880022110075a7 */ /* 0x000e22000800017f */
[----:B------:R-:W-:Y:S01]  /*8910*/  LOP3.LUT R31, R31, 0x1c0, RZ, 0xc0, !PT ;  /* 0x000001c01f1f7812 */ /* 0x000fe200078ec0ff */
[----:B--2--5:R-:W-:Y:S01]  /*8920*/  IMAD.MOV.U32 R5, RZ, RZ, R2 ;  /* 0x000000ffff057224 */ /* 0x024fe200078e0002 */
[----:B------:R-:W-:Y:S01]  /*8930*/  VIADDMNMX R30, R33, -R214, 0x40, PT ;  /* 0x00000040211e7446 */ /* 0x000fe200038009d6 */
[----:B------:R-:W-:Y:S01]  /*8940*/  IMAD.MOV.U32 R6, RZ, RZ, R8 ;  /* 0x000000ffff067224 */ /* 0x000fe200078e0008 */
[----:B------:R-:W-:Y:S01]  /*8950*/  LOP3.LUT R4, R31, 0x18, R18, 0xf8, !PT ;  /* 0x000000181f047812 */ /* 0x000fe200078ef812 */
[----:B------:R-:W-:Y:S01]  /*8960*/  IMAD.MOV.U32 R14, RZ, RZ, R12 ;  /* 0x000000ffff0e7224 */ /* 0x000fe200078e000c */
[----:B------:R-:W-:Y:S01]  /*8970*/  SHF.R.U32.HI R31, RZ, 0x3, R31 ;  /* 0x00000003ff1f7819 */ /* 0x000fe2000001161f */
[----:B------:R-:W-:Y:S01]  /*8980*/  IMAD.MOV.U32 R7, RZ, RZ, R9 ;  /* 0x000000ffff077224 */ /* 0x000fe200078e0009 */
[----:B------:R-:W-:Y:S01]  /*8990*/  BSSY B1, `(.L_x_5281) ;  /* 0x0000013000017945 */ /* 0x000fe20003800000 */
[----:B------:R-:W-:-:S02]  /*89a0*/  LOP3.LUT P2, RZ, R194, 0x4, RZ, 0xc0, !PT ;  /* 0x00000004c2ff7812 */ /* 0x000fc4000784c0ff */
[----:B------:R-:W-:Y:S02]  /*89b0*/  LOP3.LUT R4, R4, R31, RZ, 0x3c, !PT ;  /* 0x0000001f04047212 */ /* 0x000fe400078e3cff */
[----:B------:R-:W-:Y:S01]  /*89c0*/  PRMT R31, R31, 0x5410, R5 ;  /* 0x000054101f1f7816 */ /* 0x000fe20000000005 */
[----:B------:R-:W-:Y:S01]  /*89d0*/  IMAD.MOV.U32 R5, RZ, RZ, R3 ;  /* 0x000000ffff057224 */ /* 0x000fe200078e0003 */
[----:B------:R-:W-:Y:S02]  /*89e0*/  PRMT R45, R45, 0x5410, R14 ;  /* 0x000054102d2d7816 */ /* 0x000fe4000000000e */
[----:B------:R-:W-:Y:S02]  /*89f0*/  PRMT R31, R7, 0x7610, R31 ;  /* 0x00007610071f7816 */ /* 0x000fe4000000001f */
[----:B------:R-:W-:Y:S01]  /*8a00*/  PRMT R32, R6, 0x5410, R5 ;  /* 0x0000541006207816 */ /* 0x000fe20000000005 */
[----:B------:R-:W-:Y:S01]  /*8a10*/  IMAD.MOV.U32 R5, RZ, RZ, R13 ;  /* 0x000000ffff057224 */ /* 0x000fe200078e000d */
[----:B------:R-:W-:Y:S01]  /*8a20*/  ISETP.GE.AND P1, PT, R187, R30, PT ;  /* 0x0000001ebb00720c */ /* 0x000fe20003f26270 */
[----:B------:R-:W-:-:S03]  /*8a30*/  IMAD.MOV.U32 R6, RZ, RZ, R10 ;  /* 0x000000ffff067224 */ /* 0x000fc600078e000a */
[----:B------:R-:W-:Y:S01]  /*8a40*/  PRMT R47, R5, 0x7610, R47 ;  /* 0x00007610052f7816 */ /* 0x000fe2000000002f */
[----:B------:R-:W-:Y:S01]  /*8a50*/  IMAD.MOV.U32 R5, RZ, RZ, R11 ;  /* 0x000000ffff057224 */ /* 0x000fe200078e000b */
[----:B------:R-:W-:Y:S01]  /*8a60*/  PRMT R33, R6, 0x7610, R33 ;  /* 0x0000761006217816 */ /* 0x000fe20000000021 */
[----:B---3--:R-:W-:-:S04]  /*8a70*/  IMAD R4, R15, 0x200, R4 ;  /* 0x000002000f047824 */ /* 0x008fc800078e0204 */
[----:B------:R-:W-:-:S04]  /*8a80*/  IMAD R15, R4, 0x2, R17 ;  /* 0x00000002040f7824 */ /* 0x000fc800078e0211 */
[C---:B------:R-:W-:Y:S02]  /*8a90*/  VIADD R4, R15.reuse, 0x20400 ;  /* 0x000204000f047836 */ /* 0x040fe40000000000 */
[----:B------:R-:W-:Y:S01]  /*8aa0*/  VIADD R14, R15, 0x20440 ;  /* 0x000204400f0e7836 */ /* 0x000fe20000000000 */
[----:B0-----:R-:W-:Y:S06]  /*8ab0*/  @!P0 BRA `(.L_x_5282) ;  /* 0x000001b400048947 */ /* 0x001fec0003800000 */
.L_x_5521:
[----:B------:R-:W-:Y:S05]  /*8ac0*/  BSYNC B1 ;  /* 0x0000000000017941 */ /* 0x000fea0003800000 */
.L_x_5281:
        /* <DEDUP_REMOVED lines=55> */
.L_x_5286:
[----:B------:R-:W-:Y:S05]  /*8e40*/  BSYNC B2 ;  /* 0x0000000000027941 */ /* 0x000fea0003800000 */
.L_x_5285:
        /* <DEDUP_REMOVED lines=47> */
.L_x_5284:
[----:B------:R-:W-:Y:S05]  /*9140*/  BSYNC B1 ;  /* 0x0000000000017941 */ /* 0x000fea0003800000 */
.L_x_5283:
        /* <DEDUP_REMOVED lines=54> */
.L_x_5289:
[----:B------:R-:W-:Y:S05]  /*94b0*/  BSYNC B1 ;  /* 0x0000000000017941 */ /* 0x000fea0003800000 */
.L_x_5288:
        /* <DEDUP_REMOVED lines=27> */
[C---:B------:R-:W-:Y:S01]  /*9670*/  IMAD.U32 R7, R32.reuse, 0x10000, RZ ;  /* 0x0001000020077824 */ /* 0x040fe200078e00ff */
[----:B------:R-:W-:Y:S01]  /*9680*/  LOP3.LUT R5, R5, 0xffff0000, RZ, 0xc0, !PT ;  /* 0xffff000005057812 */ /* 0x000fe200078ec0ff */
[----:B------:R-:W-:Y:S01]  /*9690*/  IMAD.U32 R6, R33, 0x10000, RZ ;  /* 0x0001000021067824 */ /* 0x000fe200078e00ff */
[----:B------:R-:W-:Y:S01]  /*96a0*/  LOP3.LUT R32, R32, 0xffff0000, RZ, 0xc0, !PT ;  /* 0xffff000020207812 */ /* 0x000fe200078ec0ff */
[----:B------:R-:W-:Y:S01]  /*96b0*/  FFMA.FTZ R20, R9, R34, -R20 ;  /* 0x0000002209147223 */ /* 0x000fe20000010814 */
        /* <DEDUP_REMOVED lines=16> */
.L_x_5274:
        /* <DEDUP_REMOVED lines=37> */
[----:B------:R-:W3:Y:S04]  /*9a10*/  SHFL.IDX PT, R0, R24, RZ, 0x1c1f ;  /* 0x001c1fff18007589 */ /* 0x000ee800000e0000 */
[----:B------:R-:W4:Y:S04]  /*9a20*/  SHFL.IDX PT, R14, R34, RZ, 0x1c1f ;  /* 0x001c1fff220e7589 */ /* 0x000f2800000e0000 */
[----:B------:R-:W5:Y:S01]  /*9a30*/  SHFL.IDX PT, R3, R27, RZ, 0x1c1f ;  /* 0x001c1fff1b037589 */ /* 0x000f6200000e0000 */
[----:B0-----:R-:W-:-:S04]  /*9a40*/  ISETP.GE.AND P0, PT, R18, R35, PT ;  /* 0x000000231200720c */ /* 0x001fc80003f06270 */
[----:B------:R-:W-:-:S13]  /*9a50*/  ISETP.GE.OR P1, PT, R32, R25, P0 ;  /* 0x000000192000720c */ /* 0x000fda0000726670 */
[C---:B------:R-:W-:Y:S01]  /*9a60*/  @!P1 IMAD.SHL.U32 R5, R18.reuse, 0x2, RZ ;  /* 0x0000000212059824 */ /* 0x040fe200078e00ff */
[----:B------:R-:W-:-:S04]  /*9a70*/  @!P1 SHF.L.U64.HI R6, R18, 0x1, R19 ;  /* 0x0000000112069819 */ /* 0x000fc80000010213 */
[----:B-1----:R-:W-:-:S05]  /*9a80*/  @!P1 IADD3 R8, P2, R2, R5, RZ ;  /* 0x0000000502089210 */ /* 0x002fca0007f5e0ff */
[----:B---3--:R-:W-:Y:S01]  /*9a90*/  @!P1 IMAD.X R9, R0, 0x1, R6, P2 ;  /* 0x0000000100099824 */ /* 0x008fe200010e0606 */
[----:B----4-:R-:W-:-:S05]  /*9aa0*/  @!P1 IADD3 R4, P2, R14, R5, RZ ;  /* 0x000000050e049210 */ /* 0x010fca0007f5e0ff */
[----:B--2---:R-:W2:Y:S01]  /*9ab0*/  @!P1 LD.E.128 R8, desc[UR40][R8.64] ;  /* 0x0000002808089980 */ /* 0x004ea2000c101d00 */
[----:B-----5:R-:W-:-:S06]  /*9ac0*/  @!P1 IMAD.X R5, R3, 0x1, R6, P2 ;  /* 0x0000000103059824 */ /* 0x020fcc00010e0606 */
[----:B------:R-:W3:Y:S01]  /*9ad0*/  @!P1 LD.E.128 R4, desc[UR40][R4.64] ;  /* 0x0000002804049980 */ /* 0x000ee2000c101d00 */
[----:B------:R-:W-:Y:S02]  /*9ae0*/  CS2R R2, SRZ ;  /* 0x0000000000027805 */ /* 0x000fe4000001ff00 */
[----:B------:R-:W-:Y:S02]  /*9af0*/  CS2R R20, SRZ ;  /* 0x0000000000147805 */ /* 0x000fe4000001ff00 */
[----:B------:R-:W-:Y:S01]  /*9b00*/  CS2R R28, SRZ ;  /* 0x00000000001c7805 */ /* 0x000fe2000001ff00 */
[----:B------:R-:W0:Y:S01]  /*9b10*/  SHFL.IDX PT, R24, R24, 0x1, 0x1c1f ;  /* 0x003c1f0018187f89 */ /* 0x000e2200000e0000 */
[----:B------:R-:W-:-:S03]  /*9b20*/  CS2R R30, SRZ ;  /* 0x00000000001e7805 */ /* 0x000fc6000001ff00 */
[----:B------:R-:W1:Y:S04]  /*9b30*/  SHFL.IDX PT, R14, R34, 0x1, 0x1c1f ;  /* 0x003c1f00220e7f89 */ /* 0x000e6800000e0000 */
[----:B------:R-:W4:Y:S04]  /*9b40*/  SHFL.IDX PT, R27, R27, 0x1, 0x1c1f ;  /* 0x003c1f001b1b7f89 */ /* 0x000f2800000e0000 */
[----:B------:R5:W0:Y:S01]  /*9b50*/  SHFL.IDX PT, R26, R33, 0x1, 0x1c1f ;  /* 0x003c1f00211a7f89 */ /* 0x000a2200000e0000 */
        /* <DEDUP_REMOVED lines=10> */
[----:B------:R-:W-:-:S02]  /*9c00*/  @!P1 IMAD.MOV.U32 R31, RZ, RZ, R7 ;  /* 0x000000ffff1f9224 */ /* 0x000fc400078e0007 */
[----:B------:R-:W-:Y:S02]  /*9c10*/  @!P1 IMAD.MOV.U32 R21, RZ, RZ, R11 ;  /* 0x000000ffff159224 */ /* 0x000fe400078e000b */
[----:B------:R-:W-:Y:S02]  /*9c20*/  IMAD.MOV.U32 R0, RZ, RZ, R28 ;  /* 0x000000ffff007224 */ /* 0x000fe400078e001c */
        /* <DEDUP_REMOVED lines=9> */
[----:B01--45:R-:W-:-:S07]  /*9cc0*/  PRMT R33, R8, 0x7610, R33 ;  /* 0x0000761008217816 */ /* 0x033fce0000000021 */
.L_x_5531:
        /* <DEDUP_REMOVED lines=24> */
.L_x_5292:
[----:B------:R-:W-:Y:S05]  /*9e50*/  BSYNC B1 ;  /* 0x0000000000017941 */ /* 0x000fea0003800000 */
.L_x_5291:
        /* <DEDUP_REMOVED lines=16> */
[----:B------:R-:W-:Y:S01]  /*9f60*/  PRMT R52, R52, 0x5410, R15 ;  /* 0x0000541034347816 */ /* 0x000fe2000000000f */
[----:B------:R-:W-:Y:S01]  /*9f70*/  IMAD.MOV.U32 R34, RZ, RZ, R11 ;  /* 0x000000ffff227224 */ /* 0x000fe200078e000b */
[----:B------:R-:W-:Y:S01]  /*9f80*/  PRMT R53, R14, 0x5410, R24 ;  /* 0x000054100e357816 */ /* 0x000fe20000000018 */
[----:B0-----:R-:W-:Y:S06]  /*9f90*/  @!P1 BRA `(.L_x_5294) ;  /* 0x000001a400409947 */ /* 0x001fec0003800000 */
.L_x_5532:
[----:B------:R-:W-:Y:S05]  /*9fa0*/  BSYNC B1 ;  /* 0x0000000000017941 */ /* 0x000fea0003800000 */
.L_x_5293:
[----:B------:R-:W-:Y:S04]  /*9fb0*/  BSSY B1, `(.L_x_5295) ;  /* 0x000006b000017945 */ /* 0x000fe80003800000 */
[----:B------:R-:W-:Y:S05]  /*9fc0*/  @P2 BRA `(.L_x_5296) ;  /* 0x0000000400a42947 */ /* 0x000fea0003800000 */
[----:B------:R-:W2:Y:S01]  /*9fd0*/  LDL R24, [R1+0x14] ;  /* 0x0000140001187983 */ /* 0x000ea20000100800 */
[----:B0-----:R-:W-:Y:S01]  /*9fe0*/  IMAD.SHL.U32 R12, R194, 0x40, RZ ;  /* 0x00000040c20c7824 */ /* 0x001fe200078e00ff */
[----:B------:R-:W-:Y:S01]  /*9ff0*/  SHF.R.U64 R45, R28, 0x10, R29 ;  /* 0x000000101c2d7819 */ /* 0x000fe2000000121d */
[----:B------:R-:W-:Y:S01]  /*a000*/  IMAD.IADD R13, R18, 0x1, R35 ;  /* 0x00000001120d7824 */ /* 0x000fe200078e0223 */
[--C-:B------:R-:W-:Y:S02]  /*a010*/  SHF.R.U64 R44, R2, 0x10, R3.reuse ;  /* 0x00000010022c7819 */ /* 0x100fe40000001203 */
[----:B------:R-:W-:Y:S02]  /*a020*/  LOP3.LUT R14, R12, 0x1c0, RZ, 0xc0, !PT ;  /* 0x000001c00c0e7812 */ /* 0x000fe400078ec0ff */
[----:B------:R-:W-:Y:S02]  /*a030*/  SHF.R.U32.HI R39, RZ, 0x10, R3 ;  /* 0x00000010ff277819 */ /* 0x000fe40000011603 */
[----:B------:R-:W-:-:S02]  /*a040*/  LOP3.LUT R12, R14, 0x38, R18, 0xf8, !PT ;  /* 0x000000380e0c7812 */ /* 0x000fc400078ef812 */
[----:B------:R-:W-:Y:S02]  /*a050*/  SHF.R.U32.HI R15, RZ, 0x3, R14 ;  /* 0x00000003ff0f7819 */ /* 0x000fe4000001160e */
[----:B------:R-:W-:Y:S02]  /*a060*/  LOP3.LUT R13, R14, 0x38, R13, 0xf8, !PT ;  /* 0x000000380e0d7812 */ /* 0x000fe400078ef80d */
[-C--:B------:R-:W-:Y:S02]  /*a070*/  LOP3.LUT R12, R12, R15.reuse, RZ, 0x3c, !PT ;  /* 0x0000000f0c0c7212 */ /* 0x080fe400078e3cff */
[----:B------:R-:W-:Y:S02]  /*a080*/  LOP3.LUT R13, R13, R15, RZ, 0x3c, !PT ;  /* 0x0000000f0d0d7212 */ /* 0x000fe400078e3cff */
[--C-:B------:R-:W-:Y:S02]  /*a090*/  SHF.R.U64 R3, R20, 0x10, R21.reuse ;  /* 0x0000001014037819 */ /* 0x100fe40000001215 */
[----:B------:R-:W-:-:S02]  /*a0a0*/  SHF.R.U32.HI R40, RZ, 0x10, R21 ;  /* 0x00000010ff287819 */ /* 0x000fc40000011615 */
[----:B------:R-:W-:Y:S02]  /*a0b0*/  PRMT R45, R41, 0x5410, R45 ;  /* 0x00005410292d7816 */ /* 0x000fe4000000002d */
[----:B------:R-:W-:Y:S02]  /*a0c0*/  SHF.R.U32.HI R47, RZ, 0x10, R29 ;  /* 0x00000010ff2f7819 */ /* 0x000fe4000001161d */
[--C-:B------:R-:W-:Y:S01]  /*a0d0*/  SHF.R.U64 R20, R30, 0x10, R31.reuse ;  /* 0x000000101e147819 */ /* 0x100fe2000000121f */
[----:B------:R-:W-:Y:S01]  /*a0e0*/  IMAD.U32 R46, R45, 0x10000, RZ ;  /* 0x000100002d2e7824 */ /* 0x000fe200078e00ff */
[----:B------:R-:W-:Y:S02]  /*a0f0*/  SHF.R.U32.HI R2, RZ, 0x10, R31 ;  /* 0x00000010ff027819 */ /* 0x000fe4000001161f */
[C---:B------:R-:W-:Y:S02]  /*a100*/  PRMT R44, R36.reuse, 0x5432, R44 ;  /* 0x00005432242c7816 */ /* 0x040fe4000000002c */
[----:B------:R-:W-:-:S02]  /*a110*/  PRMT R36, R36, 0x5410, R3 ;  /* 0x0000541024247816 */ /* 0x000fc40000000003 */
[----:B------:R-:W-:Y:S02]  /*a120*/  PRMT R29, R43, 0x5410, R39 ;  /* 0x000054102b1d7816 */ /* 0x000fe40000000027 */
[----:B------:R-:W-:Y:S02]  /*a130*/  PRMT R33, R33, 0x5410, R40 ;  /* 0x0000541021217816 */ /* 0x000fe40000000028 */
[C---:B------:R-:W-:Y:S02]  /*a140*/  PRMT R47, R42.reuse, 0x5410, R47 ;  /* 0x000054102a2f7816 */ /* 0x040fe4000000002f */
[----:B------:R-:W-:Y:S02]  /*a150*/  PRMT R20, R41, 0x5432, R20 ;  /* 0x0000543229147816 */ /* 0x000fe40000000014 */
[----:B------:R-:W-:Y:S01]  /*a160*/  PRMT R2, R42, 0x5432, R2 ;  /* 0x000054322a027816 */ /* 0x000fe20000000002 */
[C---:B------:R-:W-:Y:S01]  /*a170*/  IMAD.U32 R48, R47.reuse, 0x10000, RZ ;  /* 0x000100002f307824 */ /* 0x040fe200078e00ff */
[----:B------:R-:W-:Y:S01]  /*a180*/  LOP3.LUT R47, R47, 0xffff0000, RZ, 0xc0, !PT ;  /* 0xffff00002f2f7812 */ /* 0x000fe200078ec0ff */
[----:B--2---:R-:W-:-:S02]  /*a190*/  IMAD R12, R24, 0x200, R12 ;  /* 0x00000200180c7824 */ /* 0x004fc400078e020c */
        /* <DEDUP_REMOVED lines=17> */
[----:B------:R-:W-:Y:S01]  /*a2b0*/  IMAD.U32 R24, R44, 0x10000, RZ ;  /* 0x000100002c187824 */ /* 0x000fe200078e00ff */
[C---:B------:R-:W-:Y:S01]  /*a2c0*/  LOP3.LUT R13, R26.reuse, 0xffff0000, RZ, 0xc0, !PT ;  /* 0xffff00001a0d7812 */ /* 0x040fe200078ec0ff */
[----:B------:R-:W-:Y:S01]  /*a2d0*/  IMAD.U32 R43, R26, 0x10000, RZ ;  /* 0x000100001a2b7824 */ /* 0x000fe200078e00ff */
[C---:B------:R-:W-:Y:S01]  /*a2e0*/  LOP3.LUT R26, R27.reuse, 0xffff0000, RZ, 0xc0, !PT ;  /* 0xffff00001b1a7812 */ /* 0x040fe200078ec0ff */
[----:B------:R-:W-:Y:S01]  /*a2f0*/  IMAD.U32 R25, R27, 0x10000, RZ ;  /* 0x000100001b197824 */ /* 0x000fe200078e00ff */
[----:B------:R-:W-:Y:S01]  /*a300*/  LOP3.LUT R27, R45, 0xffff0000, RZ, 0xc0, !PT ;  /* 0xffff00002d1b7812 */ /* 0x000fe200078ec0ff */
[C---:B------:R-:W-:Y:S01]  /*a310*/  FMUL.FTZ R49, R15.reuse, R46 ;  /* 0x0000002e0f317220 */ /* 0x040fe20000410000 */
[----:B------:R-:W-:Y:S01]  /*a320*/  FMUL.FTZ R45, R15, R24 ;  /* 0x000000180f2d7220 */ /* 0x000fe20000410000 */
[----:B------:R-:W-:-:S02]  /*a330*/  LOP3.LUT R44, R44, 0xffff0000, RZ, 0xc0, !PT ;  /* 0xffff00002c2c7812 */ /* 0x000fc400078ec0ff */
[----:B------:R-:W-:Y:S01]  /*a340*/  FFMA.FTZ R15, R28, R24, -R49 ;  /* 0x000000181c0f7223 */ /* 0x000fe20000010831 */
[-C--:B------:R-:W-:Y:S01]  /*a350*/  FMUL.FTZ R50, R40, R27.reuse ;  /* 0x0000001b28327220 */ /* 0x080fe20000410000 */
[----:B------:R-:W-:Y:S01]  /*a360*/  FFMA.FTZ R24, R28, R46, R45 ;  /* 0x0000002e1c187223 */ /* 0x000fe2000001002d */
[----:B------:R-:W-:Y:S02]  /*a370*/  IMAD.U32 R46, R29, 0x10000, RZ ;  /* 0x000100001d2e7824 */ /* 0x000fe400078e00ff */
[-C--:B------:R-:W-:Y:S01]  /*a380*/  FMUL.FTZ R40, R40, R44.reuse ;  /* 0x0000002c28287220 */ /* 0x080fe20000410000 */
[----:B------:R-:W-:Y:S01]  /*a390*/  FFMA.FTZ R28, R31, R44, -R50 ;  /* 0x0000002c1f1c7223 */ /* 0x000fe20000010832 */
[C---:B------:R-:W-:Y:S01]  /*a3a0*/  FMUL.FTZ R44, R41.reuse, R48 ;  /* 0x00000030292c7220 */ /* 0x040fe20000410000 */
[-C--:B------:R-:W-:Y:S01]  /*a3b0*/  FMUL.FTZ R41, R41, R46.reuse ;  /* 0x0000002e29297220 */ /* 0x080fe20000410000 */
[----:B------:R-:W-:Y:S01]  /*a3c0*/  FFMA.FTZ R27, R31, R27, R40 ;  /* 0x0000001b1f1b7223 */ /* 0x000fe20000010028 */
[----:B------:R-:W-:Y:S01]  /*a3d0*/  LOP3.LUT R29, R29, 0xffff0000, RZ, 0xc0, !PT ;  /* 0xffff00001d1d7812 */ /* 0x000fe200078ec0ff */
[C---:B------:R-:W-:Y:S01]  /*a3e0*/  FFMA.FTZ R31, R39.reuse, R46, -R44 ;  /* 0x0000002e271f7223 */ /* 0x040fe2000001082c */
[----:B------:R-:W-:Y:S01]  /*a3f0*/  FFMA.FTZ R41, R39, R48, R41 ;  /* 0x0000003027297223 */ /* 0x000fe20000010029 */
[----:B------:R-:W-:Y:S01]  /*a400*/  FMUL.FTZ R39, R42, R47 ;  /* 0x0000002f2a277220 */ /* 0x000fe20000410000 */
[----:B------:R-:W-:-:S02]  /*a410*/  IMAD.U32 R44, R20, 0x10000, RZ ;  /* 0x00010000142c7824 */ /* 0x000fc400078e00ff */
[-C--:B------:R-:W-:Y:S01]  /*a420*/  FMUL.FTZ R45, R42, R29.reuse ;  /* 0x0000001d2a2d7220 */ /* 0x080fe20000410000 */
[----:B------:R-:W-:Y:S02]  /*a430*/  IMAD.U32 R40, R36, 0x10000, RZ ;  /* 0x0001000024287824 */ /* 0x000fe400078e00ff */
[----:B------:R-:W-:Y:S01]  /*a440*/  FFMA.FTZ R42, R30, R29, -R39 ;  /* 0x0000001d1e2a7223 */ /* 0x000fe20000010827 */
[C---:B------:R-:W-:Y:S01]  /*a450*/  FMUL.FTZ R46, R43.reuse, R44 ;  /* 0x0000002c2b2e7220 */ /* 0x040fe20000410000 */
[----:B------:R-:W-:Y:S02]  /*a460*/  IMAD.U32 R39, R2, 0x10000, RZ ;  /* 0x0001000002277824 */ /* 0x000fe400078e00ff */
[-C--:B------:R-:W-:Y:S01]  /*a470*/  FMUL.FTZ R43, R43, R40.reuse ;  /* 0x000000282b2b7220 */ /* 0x080fe20000410000 */
[----:B------:R-:W-:Y:S02]  /*a480*/  IMAD.U32 R29, R33, 0x10000, RZ ;  /* 0x00010000211d7824 */ /* 0x000fe400078e00ff */
[----:B------:R-:W-:Y:S01]  /*a490*/  FFMA.FTZ R30, R30, R47, R45 ;  /* 0x0000002f1e1e7223 */ /* 0x000fe2000001002d */
[----:B------:R-:W-:Y:S01]  /*a4a0*/  FMUL.FTZ R45, R25, R39 ;  /* 0x00000027192d7220 */ /* 0x000fe20000410000 */
[C---:B------:R-:W-:Y:S01]  /*a4b0*/  FFMA.FTZ R46, R21.reuse, R40, -R46 ;  /* 0x00000028152e7223 */ /* 0x040fe2000001082e */
[----:B------:R-:W-:Y:S01]  /*a4c0*/  FFMA.FTZ R43, R21, R44, R43 ;  /* 0x0000002c152b7223 */ /* 0x000fe2000001002b */
[----:B------:R-:W-:Y:S01]  /*a4d0*/  LOP3.LUT R20, R20, 0xffff0000, RZ, 0xc0, !PT ;  /* 0xffff000014147812 */ /* 0x000fe200078ec0ff */
[-C--:B------:R-:W-:Y:S01]  /*a4e0*/  FMUL.FTZ R25, R25, R29.reuse ;  /* 0x0000001d19197220 */ /* 0x080fe20000410000 */
[----:B------:R-:W-:Y:S01]  /*a4f0*/  LOP3.LUT R36, R36, 0xffff0000, RZ, 0xc0, !PT ;  /* 0xffff000024247812 */ /* 0x000fe200078ec0ff */
[----:B------:R-:W-:Y:S01]  /*a500*/  FFMA.FTZ R45, R12, R29, -R45 ;  /* 0x0000001d0c2d7223 */ /* 0x000fe2000001082d */
[----:B------:R-:W-:Y:S01]  /*a510*/  LOP3.LUT R21, R2, 0xffff0000, RZ, 0xc0, !PT ;  /* 0xffff000002157812 */ /* 0x000fe200078ec0ff */
[----:B------:R-:W-:Y:S01]  /*a520*/  FFMA.FTZ R39, R12, R39, R25 ;  /* 0x000000270c277223 */ /* 0x000fe20000010019 */
[----:B------:R-:W-:Y:S01]  /*a530*/  LOP3.LUT R33, R33, 0xffff0000, RZ, 0xc0, !PT ;  /* 0xffff000021217812 */ /* 0x000fe200078ec0ff */
[C---:B------:R-:W-:Y:S01]  /*a540*/  FMUL.FTZ R2, R13.reuse, R20 ;  /* 0x000000140d027220 */ /* 0x040fe20000410000 */
[----:B------:R-:W-:Y:S01]  /*a550*/  FMUL.FTZ R13, R13, R36 ;  /* 0x000000240d0d7220 */ /* 0x000fe20000410000 */
[C---:B------:R-:W-:Y:S01]  /*a560*/  FMUL.FTZ R25, R26.reuse, R21 ;  /* 0x000000151a197220 */ /* 0x040fe20000410000 */
[----:B------:R-:W-:Y:S01]  /*a570*/  F2FP.BF16.F32.PACK_AB R24, R27, R24 ;  /* 0x000000181b18723e */ /* 0x000fe200000010ff */
        /* <DEDUP_REMOVED lines=14> */
.L_x_5296:
[----:B------:R-:W-:Y:S05]  /*a660*/  BSYNC B1 ;  /* 0x0000000000017941 */ /* 0x000fea0003800000 */
.L_x_5295:
[----:B------:R-:W-:Y:S01]  /*a670*/  PRMT R20, R32, 0x5410, R34 ;  /* 0x0000541020147816 */ /* 0x000fe20000000022 */
[----:B------:R-:W-:Y:S06]  /*a680*/  @P0 BRA `(.L_x_5287) ;  /* 0x0000000400a80947 */ /* 0x000fec0003800000 */
[----:B-1----:R-:W2:Y:S01]  /*a690*/  LDL R38, [R1+0x78] ;  /* 0x0000780001267983 */ /* 0x002ea20000100800 */
[----:B------:R-:W-:-:S04]  /*a6a0*/  VIADD R14, R187, 0x20 ;  /* 0x00000020bb0e7836 */ /* 0x000fc80000000000 */
[----:B0-----:R-:W-:Y:S01]  /*a6b0*/  IMAD.SHL.U32 R12, R14, 0x40, RZ ;  /* 0x000000400e0c7824 */ /* 0x001fe200078e00ff */
        /* <DEDUP_REMOVED lines=11> */
[----:B------:R-:W0:Y:S01]  /*a770*/  LDS.128 R24, [R2+0x20400] ;  /* 0x0204000002187984 */ /* 0x000e220000000c00 */
[----:B------:R-:W-:Y:S02]  /*a780*/  SHF.R.U64 R28, R8, 0x10, R9 ;  /* 0x00000010081c7819 */ /* 0x000fe40000001209 */
[----:B------:R-:W-:Y:S02]  /*a790*/  SHF.R.U64 R31, R4, 0x10, R5 ;  /* 0x00000010041f7819 */ /* 0x000fe40000001205 */
[----:B------:R-:W-:Y:S02]  /*a7a0*/  SHF.R.U64 R3, R10, 0x10, R11 ;  /* 0x000000100a037819 */ /* 0x000fe4000000120b */
[----:B------:R-:W-:Y:S02]  /*a7b0*/  SHF.R.U32.HI R33, RZ, 0x10, R5 ;  /* 0x00000010ff217819 */ /* 0x000fe40000011605 */
[----:B------:R-:W-:Y:S02]  /*a7c0*/  PRMT R28, R52, 0x5432, R28 ;  /* 0x00005432341c7816 */ /* 0x000fe4000000001c */
[----:B------:R-:W-:-:S02]  /*a7d0*/  PRMT R31, R51, 0x5410, R31 ;  /* 0x00005410331f7816 */ /* 0x000fc4000000001f */
[----:B------:R-:W-:Y:S02]  /*a7e0*/  SHF.R.U32.HI R10, RZ, 0x10, R11 ;  /* 0x00000010ff0a7819 */ /* 0x000fe4000001160b */
[--C-:B------:R-:W-:Y:S02]  /*a7f0*/  SHF.R.U64 R34, R6, 0x10, R7.reuse ;  /* 0x0000001006227819 */ /* 0x100fe40000001207 */
[----:B------:R-:W-:Y:S01]  /*a800*/  SHF.R.U32.HI R35, RZ, 0x10, R7 ;  /* 0x00000010ff237819 */ /* 0x000fe20000011607 */
[----:B------:R-:W-:Y:S01]  /*a810*/  IMAD.U32 R32, R31, 0x10000, RZ ;  /* 0x000100001f207824 */ /* 0x000fe200078e00ff */
[----:B------:R-:W-:Y:S01]  /*a820*/  SHF.R.U32.HI R30, RZ, 0x10, R9 ;  /* 0x00000010ff1e7819 */ /* 0x000fe20000011609 */
[----:B------:R-:W-:Y:S01]  /*a830*/  IMAD.U32 R29, R28, 0x10000, RZ ;  /* 0x000100001c1d7824 */ /* 0x000fe200078e00ff */
[----:B------:R-:W-:Y:S02]  /*a840*/  PRMT R5, R20, 0x5410, R3 ;  /* 0x0000541014057816 */ /* 0x000fe40000000003 */
[----:B------:R-:W-:-:S02]  /*a850*/  PRMT R33, R52, 0x5410, R33 ;  /* 0x0000541034217816 */ /* 0x000fc40000000021 */
[----:B------:R-:W-:Y:S02]  /*a860*/  PRMT R4, R20, 0x5432, R10 ;  /* 0x0000543214047816 */ /* 0x000fe4000000000a */
[C---:B------:R-:W-:Y:S02]  /*a870*/  PRMT R30, R53.reuse, 0x5432, R30 ;  /* 0x00005432351e7816 */ /* 0x040fe4000000001e */
[----:B------:R-:W-:Y:S01]  /*a880*/  PRMT R35, R53, 0x5410, R35 ;  /* 0x0000541035237816 */ /* 0x000fe20000000023 */
[----:B0-----:R-:W-:Y:S01]  /*a890*/  IMAD.U32 R11, R24, 0x10000, RZ ;  /* 0x00010000180b7824 */ /* 0x001fe200078e00ff */
[C---:B------:R-:W-:Y:S01]  /*a8a0*/  LOP3.LUT R21, R26.reuse, 0xffff0000, RZ, 0xc0, !PT ;  /* 0xffff00001a157812 */ /* 0x040fe200078ec0ff */
[----:B------:R-:W-:Y:S01]  /*a8b0*/  IMAD.U32 R20, R26, 0x10000, RZ ;  /* 0x000100001a147824 */ /* 0x000fe200078e00ff */
[----:B------:R-:W-:Y:S01]  /*a8c0*/  LOP3.LUT R26, R27, 0xffff0000, RZ, 0xc0, !PT ;  /* 0xffff00001b1a7812 */ /* 0x000fe200078ec0ff */
[C---:B------:R-:W-:Y:S01]  /*a8d0*/  FMUL.FTZ R37, R11.reuse, R32 ;  /* 0x000000200b257220 */ /* 0x040fe20000410000 */
[----:B------:R-:W-:Y:S01]  /*a8e0*/  FMUL.FTZ R39, R11, R29 ;  /* 0x0000001d0b277220 */ /* 0x000fe20000410000 */
[----:B------:R-:W-:Y:S01]  /*a8f0*/  IMAD.U32 R11, R30, 0x10000, RZ ;  /* 0x000100001e0b7824 */ /* 0x000fe200078e00ff */
[----:B------:R-:W-:-:S02]  /*a900*/  LOP3.LUT R28, R28, 0xffff0000, RZ, 0xc0, !PT ;  /* 0xffff00001c1c7812 */ /* 0x000fc400078ec0ff */
[----:B------:R-:W-:Y:S01]  /*a910*/  PRMT R34, R51, 0x5432, R34 ;  /* 0x0000543233227816 */ /* 0x000fe20000000022 */
[----:B--2---:R-:W0:Y:S02]  /*a920*/  LDS.128 R12, [R38+0x20400] ;  /* 0x02040000260c7984 */ /* 0x004e240000000c00 */
        /* <DEDUP_REMOVED lines=8> */
[----:B------:R-:W-:Y:S01]  /*a9b0*/  IMAD.U32 R15, R25, 0x10000, RZ ;  /* 0x00010000190f7824 */ /* 0x000fe200078e00ff */
[----:B------:R-:W-:-:S02]  /*a9c0*/  LOP3.LUT R13, R24, 0xffff0000, RZ, 0xc0, !PT ;  /* 0xffff0000180d7812 */ /* 0x000fc400078ec0ff */
[----:B------:R-:W-:Y:S01]  /*a9d0*/  LOP3.LUT R24, R25, 0xffff0000, RZ, 0xc0, !PT ;  /* 0xffff000019187812 */ /* 0x000fe200078ec0ff */
[----:B------:R-:W-:Y:S02]  /*a9e0*/  IMAD.U32 R25, R27, 0x10000, RZ ;  /* 0x000100001b197824 */ /* 0x000fe400078e00ff */
[----:B------:R-:W-:Y:S02]  /*a9f0*/  IMAD.U32 R27, R33, 0x10000, RZ ;  /* 0x00010000211b7824 */ /* 0x000fe400078e00ff */
[C---:B------:R-:W-:Y:S01]  /*aa00*/  FFMA.FTZ R37, R6.reuse, R29, -R37 ;  /* 0x0000001d06257223 */ /* 0x040fe20000010825 */
[----:B------:R-:W-:Y:S01]  /*aa10*/  FFMA.FTZ R39, R6, R32, R39 ;  /* 0x0000002006277223 */ /* 0x000fe20000010027 */
[----:B------:R-:W-:Y:S02]  /*aa20*/  IMAD.U32 R29, R35, 0x10000, RZ ;  /* 0x00010000231d7824 */ /* 0x000fe400078e00ff */
[----:B------:R-:W-:Y:S01]  /*aa30*/  FMUL.FTZ R41, R15, R27 ;  /* 0x0000001b0f297220 */ /* 0x000fe20000410000 */
[----:B------:R-:W-:-:S02]  /*aa40*/  IMAD.U32 R6, R4, 0x10000, RZ ;  /* 0x0001000004067824 */ /* 0x000fc400078e00ff */
[-C--:B------:R-:W-:Y:S01]  /*aa50*/  FMUL.FTZ R15, R15, R11.reuse ;  /* 0x0000000b0f0f7220 */ /* 0x080fe20000410000 */
[----:B------:R-:W-:Y:S01]  /*aa60*/  LOP3.LUT R32, R31, 0xffff0000, RZ, 0xc0, !PT ;  /* 0xffff00001f207812 */ /* 0x000fe200078ec0ff */
[C---:B------:R-:W-:Y:S01]  /*aa70*/  FFMA.FTZ R41, R8.reuse, R11, -R41 ;  /* 0x0000000b08297223 */ /* 0x040fe20000010829 */
[C---:B------:R-:W-:Y:S01]  /*aa80*/  FMUL.FTZ R11, R25.reuse, R29 ;  /* 0x0000001d190b7220 */ /* 0x040fe20000410000 */
[-C--:B------:R-:W-:Y:S01]  /*aa90*/  FMUL.FTZ R36, R25, R6.reuse ;  /* 0x0000000619247220 */ /* 0x080fe20000410000 */
[----:B------:R-:W-:Y:S02]  /*aaa0*/  FFMA.FTZ R15, R8, R27, R15 ;  /* 0x0000001b080f7223 */ /* 0x000fe4000001000f */
[C---:B------:R-:W-:Y:S01]  /*aab0*/  FFMA.FTZ R25, R10.reuse, R6, -R11 ;  /* 0x000000060a197223 */ /* 0x040fe2000001080b */
[----:B------:R-:W-:Y:S01]  /*aac0*/  FFMA.FTZ R36, R10, R29, R36 ;  /* 0x0000001d0a247223 */ /* 0x000fe20000010024 */
[C---:B------:R-:W-:Y:S01]  /*aad0*/  FMUL.FTZ R6, R13.reuse, R32 ;  /* 0x000000200d067220 */ /* 0x040fe20000410000 */
[----:B------:R-:W-:Y:S01]  /*aae0*/  FMUL.FTZ R10, R13, R28 ;  /* 0x0000001c0d0a7220 */ /* 0x000fe20000410000 */
[----:B------:R-:W-:-:S02]  /*aaf0*/  IMAD.U32 R8, R34, 0x10000, RZ ;  /* 0x0001000022087824 */ /* 0x000fc400078e00ff */
[C---:B------:R-:W-:Y:S01]  /*ab00*/  FFMA.FTZ R28, R7.reuse, R28, -R6 ;  /* 0x0000001c071c7223 */ /* 0x040fe20000010806 */
[----:B------:R-:W-:Y:S01]  /*ab10*/  FFMA.FTZ R10, R7, R32, R10 ;  /* 0x00000020070a7223 */ /* 0x000fe2000001000a */
[----:B------:R-:W-:Y:S02]  /*ab20*/  IMAD.U32 R6, R5, 0x10000, RZ ;  /* 0x0001000005067824 */ /* 0x000fe400078e00ff */
[----:B------:R-:W-:Y:S01]  /*ab30*/  FMUL.FTZ R32, R20, R8 ;  /* 0x0000000814207220 */ /* 0x000fe20000410000 */
[----:B------:R-:W-:Y:S02]  /*ab40*/  LOP3.LUT R11, R30, 0xffff0000, RZ, 0xc0, !PT ;  /* 0xffff00001e0b7812 */ /* 0x000fe400078ec0ff */
[----:B------:R-:W-:Y:S01]  /*ab50*/  LOP3.LUT R33, R33, 0xffff0000, RZ, 0xc0, !PT ;  /* 0xffff000021217812 */ /* 0x000fe200078ec0ff */
[-C--:B------:R-:W-:Y:S01]  /*ab60*/  FMUL.FTZ R20, R20, R6.reuse ;  /* 0x0000000614147220 */ /* 0x080fe20000410000 */
[----:B------:R-:W-:Y:S01]  /*ab70*/  FFMA.FTZ R32, R9, R6, -R32 ;  /* 0x0000000609207223 */ /* 0x000fe20000010820 */
[----:B------:R-:W-:-:S02]  /*ab80*/  LOP3.LUT R34, R34, 0xffff0000, RZ, 0xc0, !PT ;  /* 0xffff000022227812 */ /* 0x000fc400078ec0ff */
[----:B------:R-:W-:Y:S02]  /*ab90*/  LOP3.LUT R6, R5, 0xffff0000, RZ, 0xc0, !PT ;  /* 0xffff000005067812 */ /* 0x000fe400078ec0ff */
[----:B------:R-:W-:Y:S02]  /*aba0*/  LOP3.LUT R35, R35, 0xffff0000, RZ, 0xc0, !PT ;  /* 0xffff000023237812 */ /* 0x000fe400078ec0ff */
[----:B------:R-:W-:Y:S01]  /*abb0*/  LOP3.LUT R5, R4, 0xffff0000, RZ, 0xc0, !PT ;  /* 0xffff000004057812 */ /* 0x000fe200078ec0ff */
[C---:B------:R-:W-:Y:S01]  /*abc0*/  FMUL.FTZ R13, R24.reuse, R33 ;  /* 0x00000021180d7220 */ /* 0x040fe20000410000 */
[----:B------:R-:W-:Y:S01]  /*abd0*/  FMUL.FTZ R30, R24, R11 ;  /* 0x0000000b181e7220 */ /* 0x000fe20000410000 */
[----:B------:R-:W-:Y:S01]  /*abe0*/  FFMA.FTZ R20, R9, R8, R20 ;  /* 0x0000000809147223 */ /* 0x000fe20000010014 */
[C---:B------:R-:W-:Y:S01]  /*abf0*/  FMUL.FTZ R4, R21.reuse, R34 ;  /* 0x0000002215047220 */ /* 0x040fe20000410000 */
[C---:B------:R-:W-:Y:S01]  /*ac00*/  FMUL.FTZ R9, R26.reuse, R35 ;  /* 0x000000231a097220 */ /* 0x040fe20000410000 */
[-C--:B------:R-:W-:Y:S01]  /*ac10*/  FMUL.FTZ R21, R21, R6.reuse ;  /* 0x0000000615157220 */ /* 0x080fe20000410000 */
[----:B------:R-:W-:Y:S01]  /*ac20*/  FMUL.FTZ R26, R26, R5 ;  /* 0x000000051a1a7220 */ /* 0x000fe20000410000 */
[C---:B------:R-:W-:Y:S01]  /*ac30*/  FFMA.FTZ R24, R12.reuse, R11, -R13 ;  /* 0x0000000b0c187223 */ /* 0x040fe2000001080d */
[----:B------:R-:W-:Y:S01]  /*ac40*/  FFMA.FTZ R30, R12, R33, R30 ;  /* 0x000000210c1e7223 */ /* 0x000fe2000001001e */
[C---:B------:R-:W-:Y:S01]  /*ac50*/  FFMA.FTZ R7, R3.reuse, R6, -R4 ;  /* 0x0000000603077223 */ /* 0x040fe20000010804 */
[C---:B------:R-:W-:Y:S01]  /*ac60*/  FFMA.FTZ R12, R14.reuse, R5, -R9 ;  /* 0x000000050e0c7223 */ /* 0x040fe20000010809 */
        /* <DEDUP_REMOVED lines=12> */
.L_x_5287:
[----:B------:R-:W-:Y:S05]  /*ad30*/  BSYNC B0 ;  /* 0x0000000000007941 */ /* 0x000fea0003800000 */
.L_x_5273:
        /* <DEDUP_REMOVED lines=8> */
.L_x_5270:
[----:B------:R-:W-:-:S13]  /*adc0*/  ISETP.NE.AND P0, PT, R188, 0x3, PT ;  /* 0x00000003bc00780c */ /* 0x000fda0003f05270 */
[----:B------:R-:W-:Y:S05]  /*add0*/  @!P0 BRA `(.L_x_5297) ;  /* 0x0000000000048947 */ /* 0x000fea0003800000 */
[----:B------:R-:W-:Y:S01]  /*ade0*/  BPT.TRAP 0x1 ;  /* 0x000000040000795c */ /* 0x000fe20000300000 */
.L_x_5297:
[----:B------:R-:W-:Y:S01]  /*adf0*/  IMAD R20, R22, 0x8, R17 ;  /* 0x0000000816147824 */ /* 0x000fe200078e0211 */
[----:B-1----:R-:W-:-:S04]  /*ae00*/  SHF.L.U32 R13, R23, 0x1f, RZ ;  /* 0x0000001f170d7819 */ /* 0x002fc800000006ff */
[----:B------:R1:W3:Y:S01]  /*ae10*/  SYNCS.PHASECHK.TRANS64.TRYWAIT P1, [R20+URZ+0x38830], R13 ;  /* 0x0388300d140075a7 */ /* 0x0002e2000802017f */
[----:B------:R-:W-:Y:S05]  /*ae20*/  @!P0 BRA `(.L_x_5298) ;  /* 0x0000000000048947 */ /* 0x000fea0003800000 */
[----:B------:R-:W-:Y:S01]  /*ae30*/  BPT.TRAP 0x1 ;  /* 0x000000040000795c */ /* 0x000fe20000300000 */
.L_x_5298:
[C---:B0-2---:R-:W-:Y:S02]  /*ae40*/  VIADD R2, R17.reuse, 0x22400 ;  /* 0x0002240011027836 */ /* 0x045fe40000000000 */
[----:B------:R-:W-:-:S03]  /*ae50*/  VIADD R3, R17, 0x20400 ;  /* 0x0002040011037836 */ /* 0x000fc60000000000 */
        /* <DEDUP_REMOVED lines=8> */
.L_x_5299:
        /* <DEDUP_REMOVED lines=16> */
[----:B------:R-:W-:Y:S02]  /*afe0*/  VIADD R8, R4, 0x4 ;  /* 0x0000000404087836 */ /* 0x000fe40000000000 */
[----:B------:R-:W-:Y:S02]  /*aff0*/  IMAD.MOV.U32 R9, RZ, RZ, 0x40000040 ;  /* 0x40000040ff097424 */ /* 0x000fe400078e00ff */
[----:B------:R-:W-:Y:S02]  /*b000*/  IMAD.MOV.U32 R3, RZ, RZ, 0x40000040 ;  /* 0x40000040ff037424 */ /* 0x000fe400078e00ff */
[----:B------:R-:W-:Y:S01]  /*b010*/  HGMMA.64x64x16.F32.BF16 R24, gdesc[UR4], RZ, !UPT, gsb0 ;  /* 0x00e00000041879f0 */ /* 0x000fe2000c0018ff */
[----:B------:R-:W-:Y:S02]  /*b020*/  R2UR UR4, R10 ;  /* 0x000000000a0472ca */ /* 0x000fe400000e0000 */
        /* <DEDUP_REMOVED lines=28> */
.L_x_5533:
[----:B------:R-:W-:Y:S05]  /*b1f0*/  BSYNC B0 ;  /* 0x0000000000007941 */ /* 0x000fea0003800000 */
.L_x_5301:
[----:B------:R-:W-:Y:S05]  /*b200*/  @!P0 BRA `(.L_x_5303) ;  /* 0x0000000000048947 */ /* 0x000fea0003800000 */
[----:B------:R-:W-:Y:S01]  /*b210*/  BPT.TRAP 0x1 ;  /* 0x000000040000795c */ /* 0x000fe20000300000 */
.L_x_5303:
[----:B------:R3:W4:Y:S01]  /*b220*/  SYNCS.PHASECHK.TRANS64.TRYWAIT P1, [R20+URZ+0x38850], R13 ;  /* 0x0388500d140075a7 */ /* 0x000722000802017f */
[----:B------:R-:W-:Y:S05]  /*b230*/  @!P0 BRA `(.L_x_5304) ;  /* 0x0000000000048947 */ /* 0x000fea0003800000 */
[----:B------:R-:W-:Y:S01]  /*b240*/  BPT.TRAP 0x1 ;  /* 0x000000040000795c */ /* 0x000fe20000300000 */
.L_x_5304:
[----:B--2---:R-:W-:-:S05]  /*b250*/  VIADD R0, R17, 0x400 ;  /* 0x0000040011007836 */ /* 0x004fca0000000000 */
[----:B------:R-:W-:-:S04]  /*b260*/  SHF.R.U32.HI R0, RZ, 0x4, R0 ;  /* 0x00000004ff007819 */ /* 0x000fc80000011600 */
[----:B------:R-:W-:Y:S01]  /*b270*/  LOP3.LUT R0, R0, 0x3fff, RZ, 0xc0, !PT ;  /* 0x00003fff00007812 */ /* 0x000fe200078ec0ff */
[----:B----4-:R-:W-:Y:S06]  /*b280*/  @P1 BRA `(.L_x_5305) ;  /* 0x0000000000081947 */ /* 0x010fec0003800000 */
[----:B------:R-:W2:Y:S02]  /*b290*/  SYNCS.PHASECHK.TRANS64.TRYWAIT P1, [R20+URZ+0x38850], R13 ;  /* 0x0388500d140075a7 */ /* 0x000ea4000802017f */
[----:B--2---:R-:W-:Y:S05]  /*b2a0*/  @!P1 BRA `(.L_x_5306) ;  /* 0x0000019000b89947 */ /* 0x004fea0003800000 */
.L_x_5305:
[----:B------:R-:W-:Y:S05]  /*b2b0*/  WARPSYNC.ALL ;  /* 0x0000000000007948 */ /* 0x000fea0003800000 */
[----:B------:R-:W-:Y:S01]  /*b2c0*/  LOP3.LUT R207, R0, 0x10000, RZ, 0xfc, !PT ;  /* 0x0001000000cf7812 */ /* 0x000fe200078efcff */
[----:B------:R-:W-:Y:S01]  /*b2d0*/  VIADD R0, R17, 0x26400 ;  /* 0x0002640011007836 */ /* 0x000fe20000000000 */
[----:B------:R-:W-:-:S03]  /*b2e0*/  WARPGROUP.ARRIVE ;  /* 0x00000000000079c5 */ /* 0x000fc60000000000 */
[----:B------:R-:W-:-:S03]  /*b2f0*/  IMAD R12, R22, 0x1000, R207 ;  /* 0x00001000160c7824 */ /* 0x000fc600078e02cf */
[----:B------:R-:W4:Y:S01]  /*b300*/  S2R R21, SR_TID.X ;  /* 0x0000000000157919 */ /* 0x000f220000002100 */
[----:B0123--:R-:W-:Y:S01]  /*b310*/  IMAD.MOV.U32 R13, RZ, RZ, 0x40000040 ;  /* 0x40000040ff0d7424 */ /* 0x00ffe200078e00ff */
[----:B------:R-:W-:Y:S01]  /*b320*/  SHF.R.U32.HI R0, RZ, 0x4, R0 ;  /* 0x00000004ff007819 */ /* 0x000fe20000011600 */
[----:B------:R-:W-:Y:S01]  /*b330*/  IMAD.MOV.U32 R3, RZ, RZ, 0x40000040 ;  /* 0x40000040ff037424 */ /* 0x000fe200078e00ff */
[C---:B------:R-:W-:Y:S01]  /*b340*/  R2UR UR6, R12.reuse ;  /* 0x000000000c0672ca */ /* 0x040fe200000e0000 */
[----:B------:R-:W-:Y:S01]  /*b350*/  VIADD R14, R12, 0x2 ;  /* 0x000000020c0e7836 */ /* 0x000fe20000000000 */
[----:B------:R-:W-:Y:S01]  /*b360*/  LOP3.LUT R0, R0, 0x3fff, RZ, 0xc0, !PT ;  /* 0x00003fff00007812 */ /* 0x000fe200078ec0ff */
[----:B------:R-:W-:Y:S01]  /*b370*/  IMAD.MOV.U32 R15, RZ, RZ, 0x40000040 ;  /* 0x40000040ff0f7424 */ /* 0x000fe200078e00ff */
[----:B------:R-:W-:Y:S01]  /*b380*/  R2UR UR7, R13 ;  /* 0x000000000d0772ca */ /* 0x000fe200000e0000 */
[----:B------:R-:W-:Y:S01]  /*b390*/  IMAD.MOV.U32 R57, RZ, RZ, 0x40000040 ;  /* 0x40000040ff397424 */ /* 0x000fe200078e00ff */
[----:B------:R-:W-:Y:S01]  /*b3a0*/  LOP3.LUT R2, R0, 0x10000, RZ, 0xfc, !PT ;  /* 0x0001000000027812 */ /* 0x000fe200078efcff */
[----:B------:R-:W-:Y:S01]  /*b3b0*/  VIADD R60, R12, 0x800 ;  /* 0x000008000c3c7836 */ /* 0x000fe20000000000 */
[----:B------:R-:W-:-:S02]  /*b3c0*/  R2UR UR5, R3 ;  /* 0x00000000030572ca */ /* 0x000fc400000e0000 */
[C---:B------:R-:W-:Y:S01]  /*b3d0*/  R2UR UR4, R2.reuse ;  /* 0x00000000020472ca */ /* 0x040fe200000e0000 */
[C---:B------:R-:W-:Y:S02]  /*b3e0*/  VIADD R56, R2.reuse, 0x2 ;  /* 0x0000000202387836 */ /* 0x040fe40000000000 */
[----:B------:R-:W-:-:S10]  /*b3f0*/  VIADD R58, R2, 0x800 ;  /* 0x00000800023a7836 */ /* 0x000fd40000000000 */
        /* <DEDUP_REMOVED lines=355> */
[----:B------:R-:W-:Y:S02]  /*ca30*/  R2UR UR6, R14 ;  /* 0x000000000e0672ca */ /* 0x000fe400000e0000 */
[----:B------:R-:W-:Y:S02]  /*ca40*/  R2UR UR7, R15 ;  /* 0x000000000f0772ca */ /* 0x000fe400000e0000 */
[----:B------:R-:W-:Y:S02]  /*ca50*/  R2UR UR4, R56 ;  /* 0x00000000380472ca */ /* 0x000fe400000e0000 */
[----:B------:R-:W-:Y:S02]  /*ca60*/  R2UR UR5, R57 ;  /* 0x00000000390572ca */ /* 0x000fe400000e0000 */
        /* <DEDUP_REMOVED lines=19> */
.L_x_5307:
[----:B------:R-:W2:Y:S01]  /*cba0*/  LDL R0, [R1+0x18] ;  /* 0x0000180001007983 */ /* 0x000ea20000100800 */
[----:B------:R-:W0:Y:S01]  /*cbb0*/  LDC R12, c[0x0][0x448] ;  /* 0x00011200ff0c7b82 */ /* 0x000e220000000800 */
[----:B------:R-:W-:Y:S02]  /*cbc0*/  ULDC UR4, c[0x0][0xa80] ;  /* 0x0002a00000047ab9 */ /* 0x000fe40000000800 */
[----:B------:R-:W3:Y:S01]  /*cbd0*/  LDL R56, [R1+0x10] ;  /* 0x0000100001387983 */ /* 0x000ee20000100800 */
[----:B------:R-:W-:Y:S02]  /*cbe0*/  LOP3.LUT R16, R16, 0xffffffef, RZ, 0xc0, !PT ;  /* 0xffffffef10107812 */ /* 0x000fe400078ec0ff */
[----:B0-----:R-:W-:-:S13]  /*cbf0*/  ISETP.NE.AND P5, PT, R12, 0x1, PT ;  /* 0x000000010c00780c */ /* 0x001fda0003fa5270 */
[----:B------:R-:W0:Y:S01]  /*cc00*/  @P5 LDC R13, c[0x0][0x44c] ;  /* 0x00011300ff0d5b82 */ /* 0x000e220000000800 */
[----:B------:R-:W-:-:S07]  /*cc10*/  @P5 LOP3.LUT R16, R16, 0x10, RZ, 0xfc, !PT ;  /* 0x0000001010105812 */ /* 0x000fce00078efcff */
[----:B------:R-:W1:Y:S01]  /*cc20*/  @P5 LDC R15, c[0x0][0x450] ;  /* 0x00011400ff0f5b82 */ /* 0x000e620000000800 */
[----:B--2---:R-:W-:-:S04]  /*cc30*/  IMAD.IADD R0, R0, 0x1, R214 ;  /* 0x0000000100007824 */ /* 0x004fc800078e02d6 */
[----:B0-----:R-:W-:-:S05]  /*cc40*/  @P5 IMAD.HI.U32 R12, R0, R13, RZ ;  /* 0x0000000d000c5227 */ /* 0x001fca00078e00ff */
[----:B-1----:R-:W-:Y:S01]  /*cc50*/  @P5 SHF.R.U32.HI R0, RZ, R15, R12 ;  /* 0x0000000fff005219 */ /* 0x002fe2000001160c */
[----:B------:R-:W-:-:S04]  /*cc60*/  IMAD R12, R168, -0x40, R21 ;  /* 0xffffffc0a80c7824 */ /* 0x000fc800078e0215 */
[----:B------:R-:W0:Y:S01]  /*cc70*/  SHFL.IDX PT, R14, R0, RZ, 0x1c1f ;  /* 0x001c1fff000e7589 */ /* 0x000e2200000e0000 */
[----:B------:R-:W-:Y:S02]  /*cc80*/  IADD3 R13, R213, 0x1, R12 ;  /* 0x00000001d50d7810 */ /* 0x000fe40007ffe00c */
[----:B---3--:R-:W-:Y:S02]  /*cc90*/  IADD3 R12, -R56, R12, R213 ;  /* 0x0000000c380c7210 */ /* 0x008fe40007ffe1d5 */
[----:B------:R-:W-:Y:S02]  /*cca0*/  IADD3 R13, -R208, R13, -R56 ;  /* 0x0000000dd00d7210 */ /* 0x000fe40007ffe938 */
[----:B------:R-:W2:Y:S02]  /*ccb0*/  LDL R56, [R1] ;  /* 0x0000000001387983 */ /* 0x000ea40000100800 */
        /* <DEDUP_REMOVED lines=43> */
[----:B------:R-:W-:Y:S01]  /*cf70*/  FSEL R37, R52, -INF , P2 ;  /* 0xff80000034257808 */ /* 0x000fe20001000000 */
[----:B------:R-:W0:Y:S01]  /*cf80*/  SHFL.IDX PT, R14, R0, 0x1, 0x1c1f ;  /* 0x003c1f00000e7f89 */ /* 0x000e2200000e0000 */
[----:B------:R-:W-:Y:S02]  /*cf90*/  FMNMX.FTZ R24, R49, R24, !PT ;  /* 0x0000001831187209 */ /* 0x000fe40007810000 */
[----:B------:R-:W-:Y:S02]  /*cfa0*/  FSEL R53, R53, -INF , P1 ;  /* 0xff80000035357808 */ /* 0x000fe40000800000 */
[----:B------:R-:W-:-:S04]  /*cfb0*/  FMNMX.FTZ R24, R37, R24, !PT ;  /* 0x0000001825187209 */ /* 0x000fc80007810000 */
[----:B------:R-:W-:-:S05]  /*cfc0*/  FMNMX.FTZ R24, R53, R24, !PT ;  /* 0x0000001835187209 */ /* 0x000fca0007810000 */
[----:B------:R-:W1:Y:S01]  /*cfd0*/  SHFL.BFLY PT, R33, R24, 0x2, 0x1f ;  /* 0x0c401f0018217f89 */ /* 0x000e6200000e0000 */
[----:B0-----:R-:W-:Y:S01]  /*cfe0*/  VIADDMNMX R14, R14, R13, R12, PT ;  /* 0x0000000d0e0e7246 */ /* 0x001fe2000380010c */
[----:B------:R-:W-:-:S03]  /*cff0*/  IMAD.U32 R12, RZ, RZ, UR4 ;  /* 0x00000004ff0c7e24 */ /* 0x000fc6000f8e00ff */
[C---:B------:R-:W-:Y:S02]  /*d000*/  ISETP.GT.AND P1, PT, R14.reuse, RZ, PT ;  /* 0x000000ff0e00720c */ /* 0x040fe40003f24270 */
[C---:B------:R-:W-:Y:S02]  /*d010*/  ISETP.GT.AND P2, PT, R14.reuse, 0x1, PT ;  /* 0x000000010e00780c */ /* 0x040fe40003f44270 */
[----:B------:R-:W-:Y:S02]  /*d020*/  ISETP.GT.AND P3, PT, R14, 0x8, PT ;  /* 0x000000080e00780c */ /* 0x000fe40003f64270 */
[----:B------:R-:W-:Y:S02]  /*d030*/  FSEL R27, R27, -INF , P2 ;  /* 0xff8000001b1b7808 */ /* 0x000fe40001000000 */
[----:B------:R-:W-:Y:S02]  /*d040*/  FSEL R71, R30, -INF , P3 ;  /* 0xff8000001e477808 */ /* 0x000fe40001800000 */
[----:B-1----:R-:W-:-:S02]  /*d050*/  FMNMX.FTZ R28, R24, R33, !PT ;  /* 0x00000021181c7209 */ /* 0x002fc40007810000 */
[----:B------:R-:W-:Y:S02]  /*d060*/  FSEL R33, R26, -INF , P1 ;  /* 0xff8000001a217808 */ /* 0x000fe40000800000 */
[C---:B------:R-:W-:Y:S01]  /*d070*/  ISETP.GT.AND P1, PT, R14.reuse, 0x9, PT ;  /* 0x000000090e00780c */ /* 0x040fe20003f24270 */
[----:B------:R-:W0:Y:S01]  /*d080*/  SHFL.BFLY PT, R13, R28, 0x1, 0x1f ;  /* 0x0c201f001c0d7f89 */ /* 0x000e2200000e0000 */
        /* <DEDUP_REMOVED lines=25> */
[----:B0-----:R-:W-:Y:S02]  /*d220*/  FMNMX.FTZ R13, R28, R13, !PT ;  /* 0x0000000d1c0d7209 */ /* 0x001fe40007810000 */
[----:B------:R-:W-:Y:S02]  /*d230*/  ISETP.GT.AND P1, PT, R14, 0x30, PT ;  /* 0x000000300e00780c */ /* 0x000fe40003f24270 */
[----:B------:R-:W-:Y:S01]  /*d240*/  FSEL R79, R47, -INF , P3 ;  /* 0xff8000002f4f7808 */ /* 0x000fe20001800000 */
[----:B------:R-:W-:Y:S01]  /*d250*/  FMUL.FTZ R26, R13, R12 ;  /* 0x0000000c0d1a7220 */ /* 0x000fe20000410000 */
[----:B------:R-:W-:-:S02]  /*d260*/  FMNMX.FTZ R24, R77, R24, !PT ;  /* 0x000000184d187209 */ /* 0x000fc40007810000 */
[----:B------:R-:W-:Y:S02]  /*d270*/  ISETP.GT.AND P2, PT, R14, 0x31, PT ;  /* 0x000000310e00780c */ /* 0x000fe40003f44270 */
[----:B------:R-:W-:Y:S02]  /*d280*/  FSEL R85, R50, -INF , P1 ;  /* 0xff80000032557808 */ /* 0x000fe40000800000 */
[----:B------:R-:W-:Y:S02]  /*d290*/  FMNMX.FTZ R24, R79, R24, !PT ;  /* 0x000000184f187209 */ /* 0x000fe40007810000 */
[----:B------:R-:W-:Y:S02]  /*d2a0*/  FSETP.NEU.FTZ.AND P4, PT, R13, -INF , PT ;  /* 0xff8000000d00780b */ /* 0x000fe40003f9d000 */
[----:B------:R-:W-:Y:S02]  /*d2b0*/  ISETP.GT.AND P1, PT, R14, 0x38, PT ;  /* 0x000000380e00780c */ /* 0x000fe40003f24270 */
[----:B------:R-:W-:-:S02]  /*d2c0*/  FSEL R87, R51, -INF , P2 ;  /* 0xff80000033577808 */ /* 0x000fc40001000000 */
[----:B------:R-:W-:Y:S02]  /*d2d0*/  FMNMX.FTZ R24, R85, R24, !PT ;  /* 0x0000001855187209 */ /* 0x000fe40007810000 */
[----:B------:R-:W-:Y:S02]  /*d2e0*/  FSEL R0, R26, RZ, P4 ;  /* 0x000000ff1a007208 */ /* 0x000fe40002000000 */
[----:B------:R-:W-:Y:S02]  /*d2f0*/  ISETP.GT.AND P2, PT, R14, 0x39, PT ;  /* 0x000000390e00780c */ /* 0x000fe40003f44270 */
[----:B------:R-:W-:Y:S01]  /*d300*/  FSEL R89, R54, -INF , P1 ;  /* 0xff80000036597808 */ /* 0x000fe20000800000 */
[--C-:B------:R-:W-:Y:S01]  /*d310*/  FFMA.FTZ R51, R25, R12, -R0.reuse ;  /* 0x0000000c19337223 */ /* 0x100fe20000010800 */
[----:B------:R-:W-:Y:S01]  /*d320*/  FMNMX.FTZ R24, R87, R24, !PT ;  /* 0x0000001857187209 */ /* 0x000fe20007810000 */
[-CC-:B------:R-:W-:Y:S01]  /*d330*/  FFMA.FTZ R154, R15, R12.reuse, -R0.reuse ;  /* 0x0000000c0f9a7223 */ /* 0x180fe20000010800 */
[----:B------:R-:W-:Y:S01]  /*d340*/  FSEL R25, R55, -INF , P2 ;  /* 0xff80000037197808 */ /* 0x000fe20001000000 */
[--C-:B------:R-:W-:Y:S01]  /*d350*/  FFMA.FTZ R152, R21, R12, -R0.reuse ;  /* 0x0000000c15987223 */ /* 0x100fe20000010800 */
[----:B------:R-:W-:Y:S01]  /*d360*/  FMNMX.FTZ R24, R89, R24, !PT ;  /* 0x0000001859187209 */ /* 0x000fe20007810000 */
[-CC-:B------:R-:W-:Y:S01]  /*d370*/  FFMA.FTZ R55, R29, R12.reuse, -R0.reuse ;  /* 0x0000000c1d377223 */ /* 0x180fe20000010800 */
[--C-:B------:R-:W-:Y:S01]  /*d380*/  FFMA.FTZ R164, R57, R12, -R0.reuse ;  /* 0x0000000c39a47223 */ /* 0x100fe20000010800 */
[----:B------:R-:W-:Y:S01]  /*d390*/  MUFU.EX2 R51, R51 ;  /* 0x0000003300337308 */ /* 0x000fe20000000800 */
[----:B------:R-:W-:Y:S01]  /*d3a0*/  FMNMX.FTZ R24, R25, R24, !PT ;  /* 0x0000001819187209 */ /* 0x000fe20007810000 */
[-CC-:B------:R-:W-:Y:S01]  /*d3b0*/  FFMA.FTZ R57, R59, R12.reuse, -R0.reuse ;  /* 0x0000000c3b397223 */ /* 0x180fe20000010800 */
[-CC-:B------:R-:W-:Y:S01]  /*d3c0*/  FFMA.FTZ R166, R63, R12.reuse, -R0.reuse ;  /* 0x0000000c3fa67223 */ /* 0x180fe20000010800 */
[-CC-:B------:R-:W-:Y:S01]  /*d3d0*/  FFMA.FTZ R47, R69, R12.reuse, -R0.reuse ;  /* 0x0000000c452f7223 */ /* 0x180fe20000010800 */
[-CC-:B------:R-:W-:Y:S01]  /*d3e0*/  FFMA.FTZ R160, R67, R12.reuse, -R0.reuse ;  /* 0x0000000c43a07223 */ /* 0x180fe20000010800 */
[----:B------:R-:W0:Y:S01]  /*d3f0*/  SHFL.BFLY PT, R15, R24, 0x2, 0x1f ;  /* 0x0c401f00180f7f89 */ /* 0x000e2200000e0000 */
[-CC-:B------:R-:W-:Y:S01]  /*d400*/  FFMA.FTZ R41, R41, R12.reuse, -R0.reuse ;  /* 0x0000000c29297223 */ /* 0x180fe20000010800 */
[----:B------:R-:W1:Y:S01]  /*d410*/  MUFU.EX2 R152, R152 ;  /* 0x0000009800987308 */ /* 0x000e620000000800 */
[-CC-:B------:R-:W-:Y:S01]  /*d420*/  FFMA.FTZ R162, R61, R12.reuse, -R0.reuse ;  /* 0x0000000c3da27223 */ /* 0x180fe20000010800 */
[-CC-:B------:R-:W-:Y:S01]  /*d430*/  FFMA.FTZ R43, R65, R12.reuse, -R0.reuse ;  /* 0x0000000c412b7223 */ /* 0x180fe20000010800 */
[-CC-:B------:R-:W-:Y:S01]  /*d440*/  FFMA.FTZ R156, R45, R12.reuse, -R0.reuse ;  /* 0x0000000c2d9c7223 */ /* 0x180fe20000010800 */
[-CC-:B------:R-:W-:Y:S01]  /*d450*/  FFMA.FTZ R29, R49, R12.reuse, -R0.reuse ;  /* 0x0000000c311d7223 */ /* 0x180fe20000010800 */
[-CC-:B------:R-:W-:Y:S01]  /*d460*/  FFMA.FTZ R158, R37, R12.reuse, -R0.reuse ;  /* 0x0000000c259e7223 */ /* 0x180fe20000010800 */
[----:B------:R-:W-:-:S02]  /*d470*/  FFMA.FTZ R21, R53, R12, -R0 ;  /* 0x0000000c35157223 */ /* 0x000fc40000010800 */
[----:B------:R-:W3:Y:S08]  /*d480*/  MUFU.EX2 R154, R154 ;  /* 0x0000009a009a7308 */ /* 0x000ef00000000800 */
[----:B------:R-:W4:Y:S01]  /*d490*/  MUFU.EX2 R55, R55 ;  /* 0x0000003700377308 */ /* 0x000f220000000800 */
[----:B0-----:R-:W-:Y:S01]  /*d4a0*/  FMNMX.FTZ R14, R24, R15, !PT ;  /* 0x0000000f180e7209 */ /* 0x001fe20007810000 */
[----:B------:R-:W-:-:S06]  /*d4b0*/  VIADD R24, R20, 0x38840 ;  /* 0x0003884014187836 */ /* 0x000fcc0000000000 */
[----:B------:R-:W0:Y:S01]  /*d4c0*/  MUFU.EX2 R164, R164 ;  /* 0x000000a400a47308 */ /* 0x000e220000000800 */
[----:B------:R-:W5:Y:S01]  /*d4d0*/  SHFL.BFLY PT, R15, R14, 0x1, 0x1f ;  /* 0x0c201f000e0f7f89 */ /* 0x000f6200000e0000 */
[----:B------:R-:W-:-:S06]  /*d4e0*/  PRMT R24, R189, 0x654, R24 ;  /* 0x00000654bd187816 */ /* 0x000fcc0000000018 */
[----:B------:R-:W-:Y:S01]  /*d4f0*/  MUFU.EX2 R57, R57 ;  /* 0x0000003900397308 */ /* 0x000fe20000000800 */
[----:B------:R1:W-:Y:S07]  /*d500*/  SYNCS.ARRIVE.TRANS64.RED.A1T0 RZ, [R24+URZ], RZ ;  /* 0x000000ff18ff79a7 */ /* 0x0003ee000810043f */
[----:B------:R-:W-:Y:S01]  /*d510*/  MUFU.EX2 R166, R166 ;  /* 0x000000a600a67308 */ /* 0x000fe20000000800 */
[----:B-1----:R-:W-:-:S05]  /*d520*/  IMAD R24, R22, 0x1000, R210 ;  /* 0x0000100016187824 */ /* 0x002fca00078e02d2 */
[----:B------:R-:W-:Y:S02]  /*d530*/  R2UR UR6, R24 ;  /* 0x00000000180672ca */ /* 0x000fe400000e0000 */
[----:B------:R-:W-:Y:S01]  /*d540*/  MUFU.EX2 R47, R47 ;  /* 0x0000002f002f7308 */ /* 0x000fe20000000800 */
[----:B-----5:R-:W-:-:S04]  /*d550*/  FMNMX.FTZ R15, R14, R15, !PT ;  /* 0x0000000f0e0f7209 */ /* 0x020fc80007810000 */
[C---:B------:R-:W-:Y:S01]  /*d560*/  FSETP.NEU.FTZ.AND P1, PT, R15.reuse, -INF , PT ;  /* 0xff8000000f00780b */ /* 0x040fe20003f3d000 */
[----:B------:R-:W-:Y:S02]  /*d570*/  FMUL.FTZ R26, R15, R12 ;  /* 0x0000000c0f1a7220 */ /* 0x000fe40000410000 */
[----:B------:R-:W-:Y:S03]  /*d580*/  MUFU.EX2 R160, R160 ;  /* 0x000000a000a07308 */ /* 0x000fe60000000800 */
[----:B------:R-:W-:-:S05]  /*d590*/  FSEL R26, R26, RZ, P1 ;  /* 0x000000ff1a1a7208 */ /* 0x000fca0000800000 */
[----:B------:R-:W-:Y:S01]  /*d5a0*/  MUFU.EX2 R41, R41 ;  /* 0x0000002900297308 */ /* 0x000fe20000000800 */
[-CC-:B------:R-:W-:Y:S01]  /*d5b0*/  FFMA.FTZ R153, R33, R12.reuse, -R26.reuse ;  /* 0x0000000c21997223 */ /* 0x180fe2000001081a */
[-CC-:B------:R-:W-:Y:S01]  /*d5c0*/  FFMA.FTZ R0, R27, R12.reuse, -R26.reuse ;  /* 0x0000000c1b007223 */ /* 0x180fe2000001081a */
[-CC-:B------:R-:W-:Y:S01]  /*d5d0*/  FFMA.FTZ R155, R71, R12.reuse, -R26.reuse ;  /* 0x0000000c479b7223 */ /* 0x180fe2000001081a */
[-CC-:B------:R-:W-:Y:S01]  /*d5e0*/  FFMA.FTZ R14, R31, R12.reuse, -R26.reuse ;  /* 0x0000000c1f0e7223 */ /* 0x180fe2000001081a */
[-CC-:B------:R-:W-:Y:S01]  /*d5f0*/  FFMA.FTZ R165, R73, R12.reuse, -R26.reuse ;  /* 0x0000000c49a57223 */ /* 0x180fe2000001081a */
[-CC-:B------:R-:W-:Y:S01]  /*d600*/  FFMA.FTZ R30, R35, R12.reuse, -R26.reuse ;  /* 0x0000000c231e7223 */ /* 0x180fe2000001081a */
[----:B------:R-:W-:Y:S01]  /*d610*/  FADD.FTZ R33, R152, R51 ;  /* 0x0000003398217221 */ /* 0x000fe20000010000 */
[----:B------:R-:W-:Y:S01]  /*d620*/  MUFU.EX2 R153, R153 ;  /* 0x0000009900997308 */ /* 0x000fe20000000800 */
[----:B------:R-:W-:Y:S02]  /*d630*/  IMAD.MOV.U32 R27, RZ, RZ, 0x40000040 ;  /* 0x40000040ff1b7424 */ /* 0x000fe400078e00ff */
[----:B------:R-:W-:Y:S01]  /*d640*/  FFMA.FTZ R31, R25, R12, -R26 ;  /* 0x0000000c191f7223 */ /* 0x000fe2000001081a */
[----:B---3--:R-:W-:Y:S01]  /*d650*/  FADD.FTZ R38, R154, R33 ;  /* 0x000000219a267221 */ /* 0x008fe20000010000 */
[----:B------:R-:W-:-:S02]  /*d660*/  IMAD.MOV.U32 R25, RZ, RZ, 0x40000040 ;  /* 0x40000040ff197424 */ /* 0x000fc400078e00ff */
[-C--:B------:R-:W-:Y:S01]  /*d670*/  FFMA.FTZ R167, R75, R12.reuse, -R26 ;  /* 0x0000000c4ba77223 */ /* 0x080fe2000001081a */
[----:B------:R-:W-:Y:S01]  /*d680*/  R2UR UR11, R27 ;  /* 0x000000001b0b72ca */ /* 0x000fe200000e0000 */
[----:B----4-:R-:W-:Y:S01]  /*d690*/  FADD.FTZ R27, R55, R38 ;  /* 0x00000026371b7221 */ /* 0x010fe20000010000 */
[----:B------:R-:W1:Y:S01]  /*d6a0*/  MUFU.EX2 R0, R0 ;  /* 0x0000000000007308 */ /* 0x000e620000000800 */
        /* <DEDUP_REMOVED lines=9> */
[----:B------:R-:W-:Y:S01]  /*d740*/  R2UR UR7, R25 ;  /* 0x00000000190772ca */ /* 0x000fe200000e0000 */
[----:B------:R-:W-:-:S02]  /*d750*/  VIADD R26, R24, 0x80 ;  /* 0x00000080181a7836 */ /* 0x000fc40000000000 */
[----:B0-----:R-:W-:Y:S01]  /*d760*/  FADD.FTZ R38, R164, R27 ;  /* 0x0000001ba4267221 */ /* 0x001fe20000010000 */
[----:B------:R-:W-:Y:S01]  /*d770*/  IMAD.MOV.U32 R27, RZ, RZ, 0x40000040 ;  /* 0x40000040ff1b7424 */ /* 0x000fe200078e00ff */
[----:B------:R-:W-:Y:S01]  /*d780*/  F2FP.BF16.F32.PACK_AB R152, R51, R152 ;  /* 0x000000983398723e */ /* 0x000fe200000010ff */
[----:B------:R-:W0:Y:S01]  /*d790*/  MUFU.EX2 R14, R14 ;  /* 0x0000000e000e7308 */ /* 0x000e220000000800 */
[----:B-1----:R-:W-:Y:S01]  /*d7a0*/  FADD.FTZ R36, R153, R0 ;  /* 0x0000000099247221 */ /* 0x002fe20000010000 */
[----:B------:R-:W-:Y:S01]  /*d7b0*/  R2UR UR10, R26 ;  /* 0x000000001a0a72ca */ /* 0x000fe200000e0000 */
[----:B------:R-:W-:Y:S01]  /*d7c0*/  FADD.FTZ R33, R57, R38 ;  /* 0x0000002639217221 */ /* 0x000fe20000010000 */
[C---:B------:R-:W-:Y:S01]  /*d7d0*/  VIADD R26, R24.reuse, 0x100 ;  /* 0x00000100181a7836 */ /* 0x040fe20000000000 */
[----:B------:R-:W-:Y:S01]  /*d7e0*/  R2UR UR15, R27 ;  /* 0x000000001b0f72ca */ /* 0x000fe200000e0000 */
[----:B------:R-:W-:Y:S01]  /*d7f0*/  VIADD R24, R24, 0x180 ;  /* 0x0000018018187836 */ /* 0x000fe20000000000 */
[----:B------:R-:W-:Y:S01]  /*d800*/  F2FP.BF16.F32.PACK_AB R153, R0, R153 ;  /* 0x000000990099723e */ /* 0x000fe200000010ff */
[----:B------:R-:W1:Y:S01]  /*d810*/  MUFU.EX2 R165, R165 ;  /* 0x000000a500a57308 */ /* 0x000e620000000800 */
[----:B---3--:R-:W-:Y:S01]  /*d820*/  FADD.FTZ R25, R155, R36 ;  /* 0x000000249b197221 */ /* 0x008fe20000010000 */
[----:B------:R-:W-:-:S02]  /*d830*/  R2UR UR14, R26 ;  /* 0x000000001a0e72ca */ /* 0x000fc400000e0000 */
[----:B------:R-:W-:Y:S02]  /*d840*/  R2UR UR18, R24 ;  /* 0x00000000181272ca */ /* 0x000fe400000e0000 */
[----:B------:R-:W-:Y:S02]  /*d850*/  F2FP.BF16.F32.PACK_AB R154, R55, R154 ;  /* 0x0000009a379a723e */ /* 0x000fe400000010ff */
[----:B------:R-:W3:Y:S01]  /*d860*/  MUFU.EX2 R30, R30 ;  /* 0x0000001e001e7308 */ /* 0x000ee20000000800 */
[C---:B0-----:R-:W-:Y:S01]  /*d870*/  FADD.FTZ R36, R14.reuse, R25 ;  /* 0x000000190e247221 */ /* 0x041fe20000010000 */
[----:B------:R-:W-:Y:S01]  /*d880*/  IMAD.MOV.U32 R25, RZ, RZ, 0x40000040 ;  /* 0x40000040ff197424 */ /* 0x000fe200078e00ff */
[----:B------:R-:W-:Y:S01]  /*d890*/  F2FP.BF16.F32.PACK_AB R155, R14, R155 ;  /* 0x0000009b0e9b723e */ /* 0x000fe200000010ff */
[----:B------:R-:W-:Y:S01]  /*d8a0*/  BAR.SYNC.DEFER_BLOCKING 0xf, 0x100 ;  /* 0x03c4000000007b1d */ /* 0x000fe20000010000 */
[----:B------:R-:W-:Y:S02]  /*d8b0*/  F2FP.BF16.F32.PACK_AB R164, R57, R164 ;  /* 0x000000a439a4723e */ /* 0x000fe400000010ff */
[----:B------:R-:W-:Y:S01]  /*d8c0*/  R2UR UR19, R25 ;  /* 0x00000000191372ca */ /* 0x000fe200000e0000 */
[----:B-1----:R-:W-:-:S02]  /*d8d0*/  FADD.FTZ R27, R165, R36 ;  /* 0x00000024a51b7221 */ /* 0x002fc40000010000 */
[----:B------:R-:W0:Y:S01]  /*d8e0*/  MUFU.EX2 R167, R167 ;  /* 0x000000a700a77308 */ /* 0x000e220000000800 */
[----:B------:R-:W-:Y:S01]  /*d8f0*/  FADD.FTZ R36, R166, R33 ;  /* 0x00000021a6247221 */ /* 0x000fe20000010000 */
[----:B------:R-:W-:Y:S01]  /*d900*/  F2FP.BF16.F32.PACK_AB R166, R47, R166 ;  /* 0x000000a62fa6723e */ /* 0x000fe200000010ff */
[----:B---3--:R-:W-:-:S05]  /*d910*/  FADD.FTZ R26, R30, R27 ;  /* 0x0000001b1e1a7221 */ /* 0x008fca0000010000 */
[----:B------:R-:W1:Y:S01]  /*d920*/  MUFU.EX2 R28, R28 ;  /* 0x0000001c001c7308 */ /* 0x000e620000000800 */
[----:B------:R-:W-:Y:S01]  /*d930*/  FADD.FTZ R27, R47, R36 ;  /* 0x000000242f1b7221 */ /* 0x000fe20000010000 */
[----:B------:R-:W-:-:S03]  /*d940*/  F2FP.BF16.F32.PACK_AB R165, R30, R165 ;  /* 0x000000a51ea5723e */ /* 0x000fc600000010ff */
[----:B------:R-:W-:Y:S01]  /*d950*/  FADD.FTZ R36, R160, R27 ;  /* 0x0000001ba0247221 */ /* 0x000fe20000010000 */
[----:B------:R-:W-:Y:S02]  /*d960*/  F2FP.BF16.F32.PACK_AB R160, R41, R160 ;  /* 0x000000a029a0723e */ /* 0x000fe400000010ff */
[----:B------:R-:W3:Y:S01]  /*d970*/  MUFU.EX2 R162, R162 ;  /* 0x000000a200a27308 */ /* 0x000ee20000000800 */
[----:B0-----:R-:W-:Y:S01]  /*d980*/  FADD.FTZ R25, R167, R26 ;  /* 0x0000001aa7197221 */ /* 0x001fe20000010000 */
[----:B------:R-:W-:Y:S01]  /*d990*/  FADD.FTZ R27, R41, R36 ;  /* 0x00000024291b7221 */ /* 0x000fe20000010000 */
[----:B------:R-:W-:Y:S05]  /*d9a0*/  STSM.16.M88.4 [R227+0x36400], R152 ;  /* 0x03640098e3007844 */ /* 0x000fea0000000200 */
[----:B------:R-:W0:Y:S01]  /*d9b0*/  MUFU.EX2 R161, R161 ;  /* 0x000000a100a17308 */ /* 0x000e220000000800 */
[C---:B-1----:R-:W-:Y:S01]  /*d9c0*/  FADD.FTZ R26, R28.reuse, R25 ;  /* 0x000000191c1a7221 */ /* 0x042fe20000010000 */
[----:B------:R-:W-:-:S05]  /*d9d0*/  F2FP.BF16.F32.PACK_AB R167, R28, R167 ;  /* 0x000000a71ca7723e */ /* 0x000fca00000010ff */
[----:B------:R-:W-:Y:S01]  /*d9e0*/  STSM.16.M88.4 [R228], R164 ;  /* 0x000000a4e4007844 */ /* 0x000fe20000000200 */
        /* <DEDUP_REMOVED lines=13> */
[----:B-1----:R-:W-:-:S07]  /*dac0*/  FADD.FTZ R26, R156, R27 ;  /* 0x0000001b9c1a7221 */ /* 0x002fce0000010000 */
[----:B------:R-:W1:Y:S01]  /*dad0*/  MUFU.EX2 R157, R157 ;  /* 0x0000009d009d7308 */ /* 0x000e620000000800 */
[C---:B---3--:R-:W-:Y:S01]  /*dae0*/  FADD.FTZ R0, R34.reuse, R25 ;  /* 0x0000001922007221 */ /* 0x048fe20000010000 */
[----:B------:R-:W-:-:S05]  /*daf0*/  F2FP.BF16.F32.PACK_AB R163, R34, R163 ;  /* 0x000000a322a3723e */ /* 0x000fca00000010ff */
[----:B--2---:R2:W-:Y:S01]  /*db00*/  STSM.16.M88.4 [R56], R160 ;  /* 0x000000a038007844 */ /* 0x0045e20000000200 */
        /* <DEDUP_REMOVED lines=17> */
[----:B--2---:R-:W-:-:S06]  /*dc20*/  WARPGROUP.ARRIVE ;  /* 0x00000000000079c5 */ /* 0x004fcc0000000000 */
        /* <DEDUP_REMOVED lines=24> */
.L_x_5308:
[----:B------:R-:W2:Y:S01]  /*ddb0*/  LDL R153, [R1+0xc] ;  /* 0x00000c0001997983 */ /* 0x000ea20000100800 */
[----:B------:R-:W-:Y:S01]  /*ddc0*/  VIADD R20, R20, 0x38860 ;  /* 0x0003886014147836 */ /* 0x000fe20000000000 */
[----:B------:R-:W0:Y:S01]  /*ddd0*/  @P5 LDC R21, c[0x0][0x44c] ;  /* 0x00011300ff155b82 */ /* 0x000e220000000800 */
[----:B------:R-:W-:Y:S01]  /*dde0*/  IMAD.MOV.U32 R152, RZ, RZ, R214 ;  /* 0x000000ffff987224 */ /* 0x000fe200078e00d6 */
[----:B------:R-:W-:Y:S01]  /*ddf0*/  ULDC UR36, c[0x0][0xa80] ;  /* 0x0002a00000247ab9 */ /* 0x000fe20000000800 */
[----:B------:R-:W-:Y:S01]  /*de00*/  ULDC UR37, c[0x0][0xa80] ;  /* 0x0002a00000257ab9 */ /* 0x000fe20000000800 */
[----:B------:R-:W-:Y:S01]  /*de10*/  PRMT R20, R189, 0x654, R20 ;  /* 0x00000654bd147816 */ /* 0x000fe20000000014 */
[----:B------:R-:W-:Y:S03]  /*de20*/  BSSY B1, `(.L_x_5309) ;  /* 0x0000397000017945 */ /* 0x000fe60003800000 */
[----:B------:R1:W-:Y:S02]  /*de30*/  SYNCS.ARRIVE.TRANS64.RED.A1T0 RZ, [R20+URZ], RZ ;  /* 0x000000ff14ff79a7 */ /* 0x0003e4000810043f */
[----:B-1----:R-:W1:Y:S01]  /*de40*/  @P5 LDC R20, c[0x0][0x450] ;  /* 0x00011400ff145b82 */ /* 0x002e620000000800 */
[----:B0-----:R-:W-:-:S05]  /*de50*/  @P5 IMAD.HI.U32 R21, R214, R21, RZ ;  /* 0x00000015d6155227 */ /* 0x001fca00078e00ff */
[----:B-1----:R-:W-:-:S04]  /*de60*/  @P5 SHF.R.U32.HI R152, RZ, R20, R21 ;  /* 0x00000014ff985219 */ /* 0x002fc80000011615 */
[----:B------:R-:W-:-:S04]  /*de70*/  IADD3 R20, R152, R213, -R208 ;  /* 0x000000d598147210 */ /* 0x000fc80007ffe8d0 */
[----:B------:R-:W-:-:S04]  /*de80*/  SHF.R.S32.HI R21, RZ, 0x1f, R20 ;  /* 0x0000001fff157819 */ /* 0x000fc80000011414 */
[----:B------:R-:W-:Y:S01]  /*de90*/  LEA.HI R21, R21, R20, RZ, 0x6 ;  /* 0x0000001415157211 */ /* 0x000fe200078f30ff */
[----:B------:R-:W-:-:S03]  /*dea0*/  VIADD R20, R168, 0xfffffffe ;  /* 0xfffffffea8147836 */ /* 0x000fc60000000000 */
[----:B------:R-:W-:-:S04]  /*deb0*/  SHF.R.S32.HI R211, RZ, 0x6, R21 ;  /* 0x00000006ffd37819 */ /* 0x000fc80000011415 */
[----:B--2---:R-:W-:-:S04]  /*dec0*/  VIMNMX R211, R153, R211, !PT ;  /* 0x000000d399d37248 */ /* 0x004fc80007fe0100 */
[----:B------:R-:W-:-:S13]  /*ded0*/  ISETP.GE.AND P1, PT, R20, R211, PT ;  /* 0x000000d31400720c */ /* 0x000fda0003f26270 */
[----:B------:R-:W-:Y:S05]  /*dee0*/  @!P1 BRA `(.L_x_5310) ;  /* 0x0000003800289947 */ /* 0x000fea0003800000 */
[----:B------:R-:W-:Y:S01]  /*def0*/  BSSY B0, `(.L_x_5310) ;  /* 0x0000389000007945 */ /* 0x000fe20003800000 */
[----:B------:R-:W-:Y:S02]  /*df00*/  IMAD.MOV.U32 R198, RZ, RZ, R15 ;  /* 0x000000ffffc67224 */ /* 0x000fe400078e000f */
[----:B------:R-:W-:Y:S02]  /*df10*/  IMAD.MOV.U32 R197, RZ, RZ, R13 ;  /* 0x000000ffffc57224 */ /* 0x000fe400078e000d */
[----:B------:R-:W-:-:S07]  /*df20*/  IMAD.MOV.U32 R199, RZ, RZ, R22 ;  /* 0x000000ffffc77224 */ /* 0x000fce00078e0016 */
.L_x_5323:
[----:B------:R-:W-:-:S05]  /*df30*/  VIADD R22, R199, 0x1 ;  /* 0x00000001c7167836 */ /* 0x000fca0000000000 */
[----:B------:R-:W-:-:S04]  /*df40*/  ISETP.NE.AND P1, PT, R22, 0x2, PT ;  /* 0x000000021600780c */ /* 0x000fc80003f25270 */
[----:B------:R-:W-:Y:S02]  /*df50*/  SEL R12, RZ, 0x1, P1 ;  /* 0x00000001ff0c7807 */ /* 0x000fe40000800000 */
[----:B------:R-:W-:Y:S02]  /*df60*/  SEL R22, R22, RZ, P1 ;  /* 0x000000ff16167207 */ /* 0x000fe40000800000 */
[----:B------:R-:W-:Y:S01]  /*df70*/  LOP3.LUT R23, R23, R12, RZ, 0x3c, !PT ;  /* 0x0000000c17177212 */ /* 0x000fe200078e3cff */
[----:B0-----:R-:W-:Y:S06]  /*df80*/  @!P0 BRA `(.L_x_5311) ;  /* 0x0000000000048947 */ /* 0x001fec0003800000 */
[----:B------:R-:W-:Y:S01]  /*df90*/  BPT.TRAP 0x1 ;  /* 0x000000040000795c */ /* 0x000fe20000300000 */
.L_x_5311:
[----:B------:R-:W-:Y:S01]  /*dfa0*/  IMAD R21, R22, 0x8, R17 ;  /* 0x0000000816157824 */ /* 0x000fe200078e0211 */
[----:B------:R-:W-:-:S04]  /*dfb0*/  SHF.L.U32 R15, R23, 0x1f, RZ ;  /* 0x0000001f170f7819 */ /* 0x000fc800000006ff */
[----:B------:R0:W1:Y:S01]  /*dfc0*/  SYNCS.PHASECHK.TRANS64.TRYWAIT P1, [R21+URZ+0x38830], R15 ;  /* 0x0388300f150075a7 */ /* 0x000062000802017f */
[----:B------:R-:W-:Y:S05]  /*dfd0*/  @!P0 BRA `(.L_x_5312) ;  /* 0x0000000000048947 */ /* 0x000fea0003800000 */
[----:B------:R-:W-:Y:S01]  /*dfe0*/  BPT.TRAP 0x1 ;  /* 0x000000040000795c */ /* 0x000fe20000300000 */
.L_x_5312:
[----:B------:R-:W-:Y:S01]  /*dff0*/  BSSY B2, `(.L_x_5313) ;  /* 0x0000006000027945 */ /* 0x000fe20003800000 */
[----:B------:R-:W-:Y:S02]  /*e000*/  IMAD R154, R22, 0x200, R206 ;  /* 0x00000200169a7824 */ /* 0x000fe400078e02ce */
[----:B------:R-:W-:Y:S01]  /*e010*/  IMAD.MOV.U32 R155, RZ, RZ, 0x40000040 ;  /* 0x40000040ff9b7424 */ /* 0x000fe200078e00ff */
[----:B-1----:R-:W-:Y:S06]  /*e020*/  @P1 BRA `(.L_x_5314) ;  /* 0x0000000000081947 */ /* 0x002fec0003800000 */
[----:B------:R-:W1:Y:S02]  /*e030*/  SYNCS.PHASECHK.TRANS64.TRYWAIT P1, [R21+URZ+0x38830], R15 ;  /* 0x0388300f150075a7 */ /* 0x000e64000802017f */
[----:B-1----:R-:W-:Y:S05]  /*e040*/  @!P1 BRA `(.L_x_5315) ;  /* 0x0000016400649947 */ /* 0x002fea0003800000 */
.L_x_5314:
[----:B------:R-:W-:Y:S05]  /*e050*/  BSYNC B2 ;  /* 0x0000000000027941 */ /* 0x000fea0003800000 */
.L_x_5313:
        /* <DEDUP_REMOVED lines=36> */
.L_x_5316:
[----:B------:R2:W3:Y:S01]  /*e2a0*/  SYNCS.PHASECHK.TRANS64.TRYWAIT P1, [R21+URZ+0x38850], R15 ;  /* 0x0388500f150075a7 */ /* 0x0004e2000802017f */
[----:B------:R-:W-:Y:S05]  /*e2b0*/  @!P0 BRA `(.L_x_5317) ;  /* 0x0000000000048947 */ /* 0x000fea0003800000 */
[----:B------:R-:W-:Y:S01]  /*e2c0*/  BPT.TRAP 0x1 ;  /* 0x000000040000795c */ /* 0x000fe20000300000 */
.L_x_5317:
[----:B------:R-:W-:Y:S04]  /*e2d0*/  BSSY B2, `(.L_x_5318) ;  /* 0x0000004000027945 */ /* 0x000fe80003800000 */
[----:B---3--:R-:W-:Y:S05]  /*e2e0*/  @P1 BRA `(.L_x_5319) ;  /* 0x0000000000081947 */ /* 0x008fea0003800000 */
[----:B------:R-:W3:Y:S02]  /*e2f0*/  SYNCS.PHASECHK.TRANS64.TRYWAIT P1, [R21+URZ+0x38850], R15 ;  /* 0x0388500f150075a7 */ /* 0x000ee4000802017f */
[----:B---3--:R-:W-:Y:S05]  /*e300*/  @!P1 BRA `(.L_x_5320) ;  /* 0x0000016000c89947 */ /* 0x008fea0003800000 */
.L_x_5319:
[----:B------:R-:W-:Y:S05]  /*e310*/  BSYNC B2 ;  /* 0x0000000000027941 */ /* 0x000fea0003800000 */
.L_x_5318:
        /* <DEDUP_REMOVED lines=13> */
[----:B------:R-:W-:-:S03]  /*e3f0*/  IMAD.MOV.U32 R205, RZ, RZ, 0xa00 ;  /* 0x00000a00ffcd7424 */ /* 0x000fc600078e00ff */
        /* <DEDUP_REMOVED lines=9> */
[----:B----4-:R-:W-:Y:S01]  /*e490*/  SHF.R.U32.HI R202, RZ, 0x7, R202 ;  /* 0x00000007ffca7819 */ /* 0x010fe200000116ca */
[----:B------:R-:W-:Y:S02]  /*e4a0*/  WARPGROUP.DEPBAR.LE gsb0, 0x0 ;  /* 0x00008000000079c5 */ /* 0x000fe40000010000 */
[----:B------:R-:W-:-:S08]  /*e4b0*/  WARPGROUP.ARRIVE ;  /* 0x00000000000079c5 */ /* 0x000fd00000000000 */
        /* <DEDUP_REMOVED lines=148> */
[----:B------:R-:W-:Y:S02]  /*ee00*/  R2UR UR6, R12 ;  /* 0x000000000c0672ca */ /* 0x000fe400000e0000 */
[----:B------:R-:W-:Y:S01]  /*ee10*/  R2UR UR7, R13 ;  /* 0x000000000d0772ca */ /* 0x000fe200000e0000 */
[----:B------:R-:W4:Y:S01]  /*ee20*/  SHFL.IDX PT, R12, R202, RZ, 0x1f ;  /* 0x00001fffca0c7589 */ /* 0x000f2200000e0000 */
[----:B------:R-:W-:Y:S01]  /*ee30*/  IMAD.MOV.U32 R13, RZ, RZ, 0x40000040 ;  /* 0x40000040ff0d7424 */ /* 0x000fe200078e00ff */
[----:B----4-:R-:W-:-:S04]  /*ee40*/  ISETP.GT.AND P1, PT, R12, 0x7f, PT ;  /* 0x0000007f0c00780c */ /* 0x010fc80003f24270 */
[----:B0123--:R-:W-:Y:S02]  /*ee50*/  SEL R15, RZ, 0x2, !P1 ;  /* 0x00000002ff0f7807 */ /* 0x00ffe40004800000 */
[----:B------:R-:W-:-:S03]  /*ee60*/  SEL R205, R205, 0x980, P1 ;  /* 0x00000980cdcd7807 */ /* 0x000fc60000800000 */
[----:B------:R-:W-:Y:S01]  /*ee70*/  IMAD.IADD R12, R15, 0x1, R201 ;  /* 0x000000010f0c7824 */ /* 0x000fe200078e02c9 */
        /* <DEDUP_REMOVED lines=9> */
[----:B------:R-:W-:Y:S01]  /*ef10*/  IMAD.MOV.U32 R12, RZ, RZ, 0x4 ;  /* 0x00000004ff0c7424 */ /* 0x000fe200078e00ff */
[----:B------:R-:W-:-:S04]  /*ef20*/  R2UR UR5, R13 ;  /* 0x000000000d0572ca */ /* 0x000fc800000e0000 */
[C---:B------:R-:W-:Y:S02]  /*ef30*/  SEL R13, R12.reuse, 0x2, P1 ;  /* 0x000000020c0d7807 */ /* 0x040fe40000800000 */
[----:B------:R-:W-:-:S03]  /*ef40*/  SEL R12, R12, 0x6, !P1 ;  /* 0x000000060c0c7807 */ /* 0x000fc60004800000 */
[----:B------:R-:W-:Y:S01]  /*ef50*/  IMAD.IADD R202, R201, 0x1, R13 ;  /* 0x00000001c9ca7824 */ /* 0x000fe200078e020d */
        /* <DEDUP_REMOVED lines=142> */
[----:B------:R-:W-:Y:S02]  /*f840*/  WARPGROUP.DEPBAR.LE gsb0, 0x0 ;  /* 0x00008000000079c5 */ /* 0x000fe40000010000 */
[----:B------:R-:W-:-:S10]  /*f850*/  WARPGROUP.ARRIVE ;  /* 0x00000000000079c5 */ /* 0x000fd40000000000 */
        /* <DEDUP_REMOVED lines=15> */
[----:B------:R-:W-:Y:S02]  /*f950*/  IMAD.MOV.U32 R203, RZ, RZ, 0x40000040 ;  /* 0x40000040ffcb7424 */ /* 0x000fe400078e00ff */
[----:B------:R-:W-:Y:S01]  /*f960*/  IMAD.MOV.U32 R13, RZ, RZ, 0x40000040 ;  /* 0x40000040ff0d7424 */ /* 0x000fe200078e00ff */
[----:B------:R-:W-:Y:S01]  /*f970*/  R2UR UR6, R202 ;  /* 0x00000000ca0672ca */ /* 0x000fe200000e0000 */
[----:B------:R-:W-:Y:S01]  /*f980*/  IMAD.IADD R202, R204, 0x1, R12 ;  /* 0x00000001ccca7824 */ /* 0x000fe200078e020c */
[----:B------:R-:W-:Y:S01]  /*f990*/  R2UR UR7, R203 ;  /* 0x00000000cb0772ca */ /* 0x000fe200000e0000 */
[----:B------:R-:W-:-:S02]  /*f9a0*/  IMAD.IADD R12, R12, 0x1, R201 ;  /* 0x000000010c0c7824 */ /* 0x000fc400078e02c9 */
[----:B------:R-:W-:Y:S02]  /*f9b0*/  IMAD.MOV.U32 R203, RZ, RZ, 0x40000040 ;  /* 0x40000040ffcb7424 */ /* 0x000fe400078e00ff */
[----:B------:R-:W-:-:S05]  /*f9c0*/  IMAD.MOV.U32 R201, RZ, RZ, 0x40 ;  /* 0x00000040ffc97424 */ /* 0x000fca00078e00ff */
[----:B------:R-:W-:-:S04]  /*f9d0*/  SEL R201, R201, 0x3e, P1 ;  /* 0x0000003ec9c97807 */ /* 0x000fc80000800000 */
[----:B------:R-:W-:Y:S01]  /*f9e0*/  LOP3.LUT R201, R201, 0x6, RZ, 0xc0, !PT ;  /* 0x00000006c9c97812 */ /* 0x000fe200078ec0ff */
[----:B------:R-:W-:Y:S02]  /*f9f0*/  WARPGROUP.DEPBAR.LE gsb0, 0x0 ;  /* 0x00008000000079c5 */ /* 0x000fe40000010000 */
[----:B------:R-:W-:-:S06]  /*fa00*/  WARPGROUP.ARRIVE ;  /* 0x00000000000079c5 */ /* 0x000fcc0000000000 */
[----:B------:R-:W-:Y:S01]  /*fa10*/  HGMMA.64x64x16.F32.BF16 R152, gdesc[UR4], R152, gsb0 ;  /* 0x00e00000049879f0 */ /* 0x000fe20008001898 */
[----:B------:R-:W-:Y:S02]  /*fa20*/  R2UR UR4, R202 ;  /* 0x00000000ca0472ca */ /* 0x000fe400000e0000 */
[----:B------:R-:W-:Y:S02]  /*fa30*/  R2UR UR5, R203 ;  /* 0x00000000cb0572ca */ /* 0x000fe400000e0000 */
[----:B------:R-:W-:Y:S02]  /*fa40*/  R2UR UR6, R12 ;  /* 0x000000000c0672ca */ /* 0x000fe400000e0000 */
[----:B------:R-:W-:Y:S01]  /*fa50*/  R2UR UR7, R13 ;  /* 0x000000000d0772ca */ /* 0x000fe200000e0000 */
[----:B------:R-:W-:-:S05]  /*fa60*/  IMAD.MOV.U32 R13, RZ, RZ, 0x1000 ;  /* 0x00001000ff0d7424 */ /* 0x000fca00078e00ff */
[----:B------:R-:W-:-:S04]  /*fa70*/  SEL R13, R13, 0xf80, P1 ;  /* 0x00000f800d0d7807 */ /* 0x000fc80000800000 */
        /* <DEDUP_REMOVED lines=18> */
.L_x_5321:
[----:B------:R-:W2:Y:S01]  /*fba0*/  LDL R12, [R1+0x18] ;  /* 0x00001800010c7983 */ /* 0x000ea20000100800 */
[----:B------:R-:W0:Y:S03]  /*fbb0*/  LDC R13, c[0x0][0x448] ;  /* 0x00011200ff0d7b82 */ /* 0x000e260000000800 */
[----:B------:R-:W3:Y:S04]  /*fbc0*/  LDL R200, [R1+0x10] ;  /* 0x0000100001c87983 */ /* 0x000ee80000100800 */
[----:B------:R-:W4:Y:S01]  /*fbd0*/  LDL R203, [R1] ;  /* 0x0000000001cb7983 */ /* 0x000f220000100800 */
[----:B0-----:R-:W-:-:S13]  /*fbe0*/  ISETP.NE.AND P1, PT, R13, 0x1, PT ;  /* 0x000000010d00780c */ /* 0x001fda0003f25270 */
[----:B------:R-:W0:Y:S08]  /*fbf0*/  @P1 LDC R15, c[0x0][0x44c] ;  /* 0x00011300ff0f1b82 */ /* 0x000e300000000800 */
[----:B------:R-:W1:Y:S01]  /*fc00*/  @P1 LDC R13, c[0x0][0x450] ;  /* 0x00011400ff0d1b82 */ /* 0x000e620000000800 */
[----:B------:R-:W-:-:S04]  /*fc10*/  LOP3.LUT R16, R16, 0xfff7ffff, RZ, 0xc0, !PT ;  /* 0xfff7ffff10107812 */ /* 0x000fc800078ec0ff */
[----:B------:R-:W-:-:S04]  /*fc20*/  @P0 LOP3.LUT R16, R16, 0x80000, RZ, 0xfc, !PT ;  /* 0x0008000010100812 */ /* 0x000fc800078efcff */
[----:B------:R-:W-:Y:S01]  /*fc30*/  LOP3.LUT R16, R16, 0xffefffff, RZ, 0xc0, !PT ;  /* 0xffefffff10107812 */ /* 0x000fe200078ec0ff */
[----:B--2---:R-:W-:-:S04]  /*fc40*/  IMAD.IADD R12, R12, 0x1, R214 ;  /* 0x000000010c0c7824 */ /* 0x004fc800078e02d6 */
[----:B0-----:R-:W-:-:S05]  /*fc50*/  @P1 IMAD.HI.U32 R15, R12, R15, RZ ;  /* 0x0000000f0c0f1227 */ /* 0x001fca00078e00ff */
[----:B-1----:R-:W-:-:S05]  /*fc60*/  @P1 SHF.R.U32.HI R12, RZ, R13, R15 ;  /* 0x0000000dff0c1219 */ /* 0x002fca000001160f */
[----:B------:R-:W0:Y:S01]  /*fc70*/  SHFL.IDX PT, R13, R12, RZ, 0x1c1f ;  /* 0x001c1fff0c0d7589 */ /* 0x000e2200000e0000 */
[----:B------:R-:W-:-:S03]  /*fc80*/  IMAD.MOV.U32 R15, RZ, RZ, -0x40 ;  /* 0xffffffc0ff0f7424 */ /* 0x000fc600078e00ff */
[----:B------:R-:W1:Y:S01]  /*fc90*/  SHFL.IDX PT, R12, R12, 0x1, 0x1c1f ;  /* 0x003c1f000c0c7f89 */ /* 0x000e6200000e0000 */
[----:B------:R-:W-:-:S05]  /*fca0*/  IMAD R15, R20, R15, 0x1 ;  /* 0x00000001140f7424 */ /* 0x000fca00078e020f */
[----:B---3--:R-:W-:-:S05]  /*fcb0*/  IADD3 R15, R213, R15, -R200 ;  /* 0x0000000fd50f7210 */ /* 0x008fca0007ffe8c8 */
[----:B------:R-:W-:-:S04]  /*fcc0*/  IMAD.IADD R15, R15, 0x1, -R208 ;  /* 0x000000010f0f7824 */ /* 0x000fc800078e0ad0 */
[C---:B0-----:R-:W-:Y:S02]  /*fcd0*/  IMAD.IADD R13, R15.reuse, 0x1, R13 ;  /* 0x000000010f0d7824 */ /* 0x041fe400078e020d */
[----:B-1----:R-:W-:-:S03]  /*fce0*/  IMAD.IADD R12, R15, 0x1, R12 ;  /* 0x000000010f0c7824 */ /* 0x002fc600078e020c */
        /* <DEDUP_REMOVED lines=51> */
[----:B------:R-:W-:Y:S02]  /*10020*/  FSEL R175, R175, -INF , P5 ;  /* 0xff800000afaf7808 */ /* 0x000fe40002800000 */
[----:B------:R-:W-:Y:S02]  /*10030*/  FMNMX.FTZ R12, R174, R12, !PT ;  /* 0x0000000cae0c7209 */ /* 0x000fe40007810000 */
[----:B------:R-:W-:Y:S02]  /*10040*/  FSEL R178, R178, -INF , P4 ;  /* 0xff800000b2b27808 */ /* 0x000fe40002000000 */
[----:B------:R-:W-:Y:S02]  /*10050*/  FMNMX.FTZ R12, R175, R12, !PT ;  /* 0x0000000caf0c7209 */ /* 0x000fe40007810000 */
[----:B------:R-:W-:-:S02]  /*10060*/  FSEL R179, R179, -INF , P3 ;  /* 0xff800000b3b37808 */ /* 0x000fc40001800000 */
[----:B------:R-:W-:Y:S02]  /*10070*/  FMNMX.FTZ R12, R178, R12, !PT ;  /* 0x0000000cb20c7209 */ /* 0x000fe40007810000 */
[----:B------:R-:W-:Y:S02]  /*10080*/  FSEL R182, R182, -INF , P2 ;  /* 0xff800000b6b67808 */ /* 0x000fe40001000000 */
[----:B------:R-:W-:Y:S02]  /*10090*/  FMNMX.FTZ R12, R179, R12, !PT ;  /* 0x0000000cb30c7209 */ /* 0x000fe40007810000 */
[----:B------:R-:W-:Y:S02]  /*100a0*/  FSEL R183, R183, -INF , P1 ;  /* 0xff800000b7b77808 */ /* 0x000fe40000800000 */
[----:B------:R-:W-:-:S04]  /*100b0*/  FMNMX.FTZ R12, R182, R12, !PT ;  /* 0x0000000cb60c7209 */ /* 0x000fc80007810000 */
[----:B------:R-:W-:-:S05]  /*100c0*/  FMNMX.FTZ R12, R183, R12, !PT ;  /* 0x0000000cb70c7209 */ /* 0x000fca0007810000 */
[----:B------:R-:W0:Y:S02]  /*100d0*/  SHFL.BFLY PT, R15, R12, 0x2, 0x1f ;  /* 0x0c401f000c0f7f89 */ /* 0x000e2400000e0000 */
[----:B0-----:R-:W-:-:S05]  /*100e0*/  FMNMX.FTZ R15, R12, R15, !PT ;  /* 0x0000000f0c0f7209 */ /* 0x001fca0007810000 */
[----:B------:R-:W0:Y:S01]  /*100f0*/  SHFL.BFLY PT, R12, R15, 0x1, 0x1f ;  /* 0x0c201f000f0c7f89 */ /* 0x000e2200000e0000 */
[C---:B------:R-:W-:Y:S02]  /*10100*/  ISETP.GT.AND P0, PT, R13.reuse, 0x21, PT ;  /* 0x000000210d00780c */ /* 0x040fe40003f04270 */
[----:B------:R-:W-:Y:S02]  /*10110*/  ISETP.GT.AND P1, PT, R13, 0x29, PT ;  /* 0x000000290d00780c */ /* 0x000fe40003f24270 */
[----:B0-----:R-:W-:-:S04]  /*10120*/  FMNMX.FTZ R15, R15, R12, !PT ;  /* 0x0000000c0f0f7209 */ /* 0x001fc80007810000 */
[----:B------:R-:W-:-:S04]  /*10130*/  FSETP.NEU.FTZ.AND P6, PT, R15, -INF , PT ;  /* 0xff8000000f00780b */ /* 0x000fc80003fdd000 */
[----:B------:R-:W-:Y:S02]  /*10140*/  FSEL R12, R15, RZ, P6 ;  /* 0x000000ff0f0c7208 */ /* 0x000fe40003000000 */
[----:B------:R-:W-:-:S03]  /*10150*/  @P0 LOP3.LUT R16, R16, 0x100000, RZ, 0xfc, !PT ;  /* 0x0010000010100812 */ /* 0x000fc600078efcff */
[----:B------:R-:W-:Y:S01]  /*10160*/  FADD.FTZ R198, -R12, R198 ;  /* 0x000000c60cc67221 */ /* 0x000fe20000010100 */
[----:B------:R-:W-:Y:S01]  /*10170*/  IMAD.U32 R12, RZ, RZ, UR37 ;  /* 0x00000025ff0c7e24 */ /* 0x000fe2000f8e00ff */
[----:B------:R-:W-:-:S03]  /*10180*/  LOP3.LUT R16, R16, 0xffdfffff, RZ, 0xc0, !PT ;  /* 0xffdfffff10107812 */ /* 0x000fc600078ec0ff */
[----:B------:R-:W-:Y:S01]  /*10190*/  FMUL.FTZ R153, R15, R12 ;  /* 0x0000000c0f997220 */ /* 0x000fe20000410000 */
[----:B------:R-:W-:Y:S02]  /*101a0*/  @P1 LOP3.LUT R16, R16, 0x200000, RZ, 0xfc, !PT ;  /* 0x0020000010101812 */ /* 0x000fe400078efcff */
[----:B------:R-:W-:Y:S02]  /*101b0*/  ISETP.GT.AND P2, PT, R13, 0x30, PT ;  /* 0x000000300d00780c */ /* 0x000fe40003f44270 */
[----:B------:R-:W-:Y:S02]  /*101c0*/  FSEL R153, R153, RZ, P6 ;  /* 0x000000ff99997208 */ /* 0x000fe40003000000 */
[C---:B------:R-:W-:Y:S02]  /*101d0*/  ISETP.GT.AND P3, PT, R13.reuse, 0x31, PT ;  /* 0x000000310d00780c */ /* 0x040fe40003f64270 */
[C---:B------:R-:W-:Y:S02]  /*101e0*/  ISETP.GT.AND P4, PT, R13.reuse, 0x38, PT ;  /* 0x000000380d00780c */ /* 0x040fe40003f84270 */
[----:B------:R-:W-:-:S02]  /*101f0*/  ISETP.GT.AND P5, PT, R13, 0x39, PT ;  /* 0x000000390d00780c */ /* 0x000fc40003fa4270 */
[C---:B------:R-:W-:Y:S02]  /*10200*/  ISETP.GT.AND P1, PT, R13.reuse, 0x19, PT ;  /* 0x000000190d00780c */ /* 0x040fe40003f24270 */
[C---:B------:R-:W-:Y:S02]  /*10210*/  ISETP.GT.AND P0, PT, R13.reuse, 0x20, PT ;  /* 0x000000200d00780c */ /* 0x040fe40003f04270 */
[----:B------:R-:W-:Y:S01]  /*10220*/  ISETP.GT.AND P6, PT, R13, 0x28, PT ;  /* 0x000000280d00780c */ /* 0x000fe20003fc4270 */
[----:B------:R-:W-:-:S05]  /*10230*/  VIADD R13, R21, 0x38840 ;  /* 0x00038840150d7836 */ /* 0x000fca0000000000 */
[----:B------:R-:W-:-:S04]  /*10240*/  PRMT R13, R189, 0x654, R13 ;  /* 0x00000654bd0d7816 */ /* 0x000fc8000000000d */
[----:B------:R0:W-:Y:S02]  /*10250*/  SYNCS.ARRIVE.TRANS64.RED.A1T0 RZ, [R13+URZ], RZ ;  /* 0x000000ff0dff79a7 */ /* 0x0001e4000810043f */
[----:B0-----:R-:W-:-:S04]  /*10260*/  FMNMX.FTZ R13, R152, R197, !PT ;  /* 0x000000c5980d7209 */ /* 0x001fc80007810000 */
        /* <DEDUP_REMOVED lines=8> */
[----:B------:R-:W-:Y:S02]  /*102f0*/  LOP3.LUT P0, RZ, R16, 0x100000, RZ, 0xc0, !PT ;  /* 0x0010000010ff7812 */ /* 0x000fe4000780c0ff */
[----:B------:R-:W-:-:S02]  /*10300*/  FMNMX.FTZ R13, R165, R13, !PT ;  /* 0x0000000da50d7209 */ /* 0x000fc40007810000 */
[----:B------:R-:W-:Y:S02]  /*10310*/  FSEL R169, R169, -INF , P0 ;  /* 0xff800000a9a97808 */ /* 0x000fe40000000000 */
[----:B------:R-:W-:Y:S02]  /*10320*/  FMNMX.FTZ R13, R168, R13, !PT ;  /* 0x0000000da80d7209 */ /* 0x000fe40007810000 */
[----:B------:R-:W-:Y:S02]  /*10330*/  LOP3.LUT P1, RZ, R16, 0x200000, RZ, 0xc0, !PT ;  /* 0x0020000010ff7812 */ /* 0x000fe4000782c0ff */
[----:B------:R-:W-:Y:S02]  /*10340*/  FSEL R172, R172, -INF , P6 ;  /* 0xff800000acac7808 */ /* 0x000fe40003000000 */
[----:B------:R-:W-:Y:S02]  /*10350*/  FMNMX.FTZ R13, R169, R13, !PT ;  /* 0x0000000da90d7209 */ /* 0x000fe40007810000 */
[----:B------:R-:W-:-:S02]  /*10360*/  FSEL R173, R173, -INF , P1 ;  /* 0xff800000adad7808 */ /* 0x000fc40000800000 */
        /* <DEDUP_REMOVED lines=8> */
[----:B------:R-:W-:Y:S01]  /*103f0*/  FMNMX.FTZ R13, R180, R13, !PT ;  /* 0x0000000db40d7209 */ /* 0x000fe20007810000 */
[----:B------:R-:W-:-:S03]  /*10400*/  FFMA.FTZ R154, R154, R12, -R153 ;  /* 0x0000000c9a9a7223 */ /* 0x000fc60000010899 */
[----:B------:R-:W-:Y:S01]  /*10410*/  FMNMX.FTZ R13, R181, R13, !PT ;  /* 0x0000000db50d7209 */ /* 0x000fe20007810000 */
        /* <DEDUP_REMOVED lines=14> */
[----:B------:R-:W-:-:S02]  /*10500*/  FFMA.FTZ R183, R183, R12, -R153 ;  /* 0x0000000cb7b77223 */ /* 0x000fc40000010899 */
[----:B------:R0:W-:Y:S02]  /*10510*/  MUFU.EX2 R153, R154 ;  /* 0x0000009a00997308 */ /* 0x0001e40000000800 */
[----:B0-----:R-:W0:Y:S01]  /*10520*/  SHFL.BFLY PT, R154, R13, 0x2, 0x1f ;  /* 0x0c401f000d9a7f89 */ /* 0x001e2200000e0000 */
[----:B------:R-:W-:-:S05]  /*10530*/  FMUL.FTZ R171, R198, R12 ;  /* 0x0000000cc6ab7220 */ /* 0x000fca0000410000 */
[----:B------:R-:W-:Y:S08]  /*10540*/  MUFU.EX2 R155, R155 ;  /* 0x0000009b009b7308 */ /* 0x000ff00000000800 */
[----:B------:R-:W1:Y:S01]  /*10550*/  MUFU.EX2 R171, R171 ;  /* 0x000000ab00ab7308 */ /* 0x000e620000000800 */
[----:B0-----:R-:W-:-:S05]  /*10560*/  FMNMX.FTZ R13, R13, R154, !PT ;  /* 0x0000009a0d0d7209 */ /* 0x001fca0007810000 */
[----:B------:R-:W0:Y:S01]  /*10570*/  SHFL.BFLY PT, R198, R13, 0x1, 0x1f ;  /* 0x0c201f000dc67f89 */ /* 0x000e2200000e0000 */
[----:B-1----:R-:W-:Y:S01]  /*10580*/  FFMA.FTZ R14, R171, R14, R153 ;  /* 0x0000000eab0e7223 */ /* 0x002fe20000010099 */
[----:B------:R-:W-:-:S03]  /*10590*/  F2FP.BF16.F32.PACK_AB R153, R155, R153 ;  /* 0x000000999b99723e */ /* 0x000fc600000010ff */
[----:B------:R-:W-:Y:S02]  /*105a0*/  FADD.FTZ R14, R155, R14 ;  /* 0x0000000e9b0e7221 */ /* 0x000fe40000010000 */
[----:B------:R1:W-:Y:S01]  /*105b0*/  MUFU.EX2 R155, R158 ;  /* 0x0000009e009b7308 */ /* 0x0003e20000000800 */
[----:B------:R-:W-:Y:S02]  /*105c0*/  ISETP.NE.AND P1, PT, R212, RZ, PT ;  /* 0x000000ffd400720c */ /* 0x000fe40003f25270 */
[----:B0-----:R-:W-:-:S04]  /*105d0*/  FMNMX.FTZ R13, R13, R198, !PT ;  /* 0x000000c60d0d7209 */ /* 0x001fc80007810000 */
[----:B------:R-:W-:-:S04]  /*105e0*/  FSETP.NEU.FTZ.AND P2, PT, R13, -INF , PT ;  /* 0xff8000000d00780b */ /* 0x000fc80003f5d000 */
[----:B-1----:R-:W-:-:S05]  /*105f0*/  FSEL R158, R13, RZ, P2 ;  /* 0x000000ff0d9e7208 */ /* 0x002fca0001000000 */
[----:B------:R-:W-:Y:S01]  /*10600*/  FADD.FTZ R158, -R158, R197 ;  /* 0x000000c59e9e7221 */ /* 0x000fe20000010100 */
[----:B------:R-:W-:Y:S03]  /*10610*/  MUFU.EX2 R154, R163 ;  /* 0x000000a3009a7308 */ /* 0x000fe60000000800 */
[----:B------:R-:W-:-:S05]  /*10620*/  FMUL.FTZ R158, R158, R12 ;  /* 0x0000000c9e9e7220 */ /* 0x000fca0000410000 */
[----:B------:R0:W1:Y:S02]  /*10630*/  MUFU.EX2 R163, R158 ;  /* 0x0000009e00a37308 */ /* 0x0000640000000800 */
[----:B0-----:R-:W-:-:S04]  /*10640*/  @!P1 IMAD R158, R199, 0x40, R193 ;  /* 0x00000040c79e9824 */ /* 0x001fc800078e02c1 */
[----:B------:R-:W-:-:S05]  /*10650*/  @!P1 IMAD R158, R158, 0x4, R17 ;  /* 0x000000049e9e9824 */ /* 0x000fca00078e0211 */
[----:B-1----:R-:W-:Y:S04]  /*10660*/  @!P1 STS [R158+0x38400], R163 ;  /* 0x038400a39e009388 */ /* 0x002fe80000000800 */
[----:B------:R0:W-:Y:S02]  /*10670*/  @!P1 STS [R158+0x38420], R171 ;  /* 0x038420ab9e009388 */ /* 0x0001e40000000800 */
[----:B0-----:R-:W-:-:S05]  /*10680*/  FMUL.FTZ R158, R13, R12 ;  /* 0x0000000c0d9e7220 */ /* 0x001fca0000410000 */
[----:B------:R-:W-:-:S05]  /*10690*/  FSEL R158, R158, RZ, P2 ;  /* 0x000000ff9e9e7208 */ /* 0x000fca0001000000 */
[-CC-:B------:R-:W-:Y:S01]  /*106a0*/  FFMA.FTZ R152, R152, R12.reuse, -R158.reuse ;  /* 0x0000000c98987223 */ /* 0x180fe2000001089e */
[-CC-:B------:R-:W-:Y:S01]  /*106b0*/  FFMA.FTZ R200, R200, R12.reuse, -R158.reuse ;  /* 0x0000000cc8c87223 */ /* 0x180fe2000001089e */
[----:B------:R-:W-:-:S04]  /*106c0*/  FFMA.FTZ R156, R156, R12, -R158 ;  /* 0x0000000c9c9c7223 */ /* 0x000fc8000001089e */
[----:B------:R-:W0:Y:S01]  /*106d0*/  MUFU.EX2 R152, R152 ;  /* 0x0000009800987308 */ /* 0x000e220000000800 */
[-CC-:B------:R-:W-:Y:S01]  /*106e0*/  FFMA.FTZ R157, R157, R12.reuse, -R158.reuse ;  /* 0x0000000c9d9d7223 */ /* 0x180fe2000001089e */
[----:B------:R-:W-:-:S06]  /*106f0*/  FFMA.FTZ R160, R160, R12, -R158 ;  /* 0x0000000ca0a07223 */ /* 0x000fcc000001089e */
[----:B------:R-:W1:Y:S01]  /*10700*/  MUFU.EX2 R200, R200 ;  /* 0x000000c800c87308 */ /* 0x000e620000000800 */
[-CC-:B------:R-:W-:Y:S01]  /*10710*/  FFMA.FTZ R197, R161, R12.reuse, -R158.reuse ;  /* 0x0000000ca1c57223 */ /* 0x180fe2000001089e */
[-CC-:B------:R-:W-:Y:S01]  /*10720*/  FFMA.FTZ R199, R164, R12.reuse, -R158.reuse ;  /* 0x0000000ca4c77223 */ /* 0x180fe2000001089e */
[-CC-:B------:R-:W-:Y:S01]  /*10730*/  FFMA.FTZ R165, R165, R12.reuse, -R158.reuse ;  /* 0x0000000ca5a57223 */ /* 0x180fe2000001089e */
[----:B------:R-:W-:-:S04]  /*10740*/  FFMA.FTZ R164, R168, R12, -R158 ;  /* 0x0000000ca8a47223 */ /* 0x000fc8000001089e */
[----:B------:R-:W-:Y:S01]  /*10750*/  MUFU.EX2 R159, R159 ;  /* 0x0000009f009f7308 */ /* 0x000fe20000000800 */
[-CC-:B------:R-:W-:Y:S01]  /*10760*/  FFMA.FTZ R198, R169, R12.reuse, -R158.reuse ;  /* 0x0000000ca9c67223 */ /* 0x180fe2000001089e */
[-CC-:B------:R-:W-:Y:S01]  /*10770*/  FFMA.FTZ R161, R172, R12.reuse, -R158.reuse ;  /* 0x0000000caca17223 */ /* 0x180fe2000001089e */
[-CC-:B------:R-:W-:Y:S01]  /*10780*/  FFMA.FTZ R173, R173, R12.reuse, -R158.reuse ;  /* 0x0000000cadad7223 */ /* 0x180fe2000001089e */
[-CC-:B------:R-:W-:Y:S01]  /*10790*/  FFMA.FTZ R176, R176, R12.reuse, -R158.reuse ;  /* 0x0000000cb0b07223 */ /* 0x180fe2000001089e */
[----:B------:R-:W-:-:S03]  /*107a0*/  FFMA.FTZ R177, R177, R12, -R158 ;  /* 0x0000000cb1b17223 */ /* 0x000fc6000001089e */
[----:B------:R-:W2:Y:S01]  /*107b0*/  MUFU.EX2 R156, R156 ;  /* 0x0000009c009c7308 */ /* 0x000ea20000000800 */
[-CC-:B------:R-:W-:Y:S01]  /*107c0*/  FFMA.FTZ R180, R180, R12.reuse, -R158.reuse ;  /* 0x0000000cb4b47223 */ /* 0x180fe2000001089e */
[----:B------:R-:W-:-:S06]  /*107d0*/  FFMA.FTZ R181, R181, R12, -R158 ;  /* 0x0000000cb5b57223 */ /* 0x000fcc000001089e */
[----:B------:R-:W3:Y:S01]  /*107e0*/  MUFU.EX2 R162, R162 ;  /* 0x000000a200a27308 */ /* 0x000ee20000000800 */
[----:B0-----:R-:W-:-:S07]  /*107f0*/  FFMA.FTZ R0, R163, R0, R152 ;  /* 0x00000000a3007223 */ /* 0x001fce0000010098 */
[----:B------:R0:W5:Y:S01]  /*10800*/  MUFU.EX2 R158, R157 ;  /* 0x0000009d009e7308 */ /* 0x0001620000000800 */
[----:B-1----:R-:W-:-:S07]  /*10810*/  FADD.FTZ R0, R200, R0 ;  /* 0x00000000c8007221 */ /* 0x002fce0000010000 */
[----:B------:R-:W1:Y:S01]  /*10820*/  MUFU.EX2 R160, R160 ;  /* 0x000000a000a07308 */ /* 0x000e620000000800 */
[----:B0-----:R-:W-:Y:S01]  /*10830*/  FADD.FTZ R157, R155, R14 ;  /* 0x0000000e9b9d7221 */ /* 0x001fe20000010000 */
[----:B--2---:R-:W-:-:S06]  /*10840*/  FADD.FTZ R0, R156, R0 ;  /* 0x000000009c007221 */ /* 0x004fcc0000010000 */
[----:B------:R-:W0:Y:S01]  /*10850*/  MUFU.EX2 R166, R166 ;  /* 0x000000a600a67308 */ /* 0x000e220000000800 */
[----:B------:R-:W-:-:S07]  /*10860*/  FADD.FTZ R157, R159, R157 ;  /* 0x0000009d9f9d7221 */ /* 0x000fce0000010000 */
[----:B------:R-:W2:Y:S01]  /*10870*/  MUFU.EX2 R202, R197 ;  /* 0x000000c500ca7308 */ /* 0x000ea20000000800 */
[----:B---3--:R-:W-:Y:S01]  /*10880*/  FADD.FTZ R157, R162, R157 ;  /* 0x0000009da29d7221 */ /* 0x008fe20000010000 */
[----:B-----5:R-:W-:-:S06]  /*10890*/  FADD.FTZ R0, R158, R0 ;  /* 0x000000009e007221 */ /* 0x020fcc0000010000 */
[----:B------:R-:W3:Y:S01]  /*108a0*/  MUFU.EX2 R167, R167 ;  /* 0x000000a700a77308 */ /* 0x000ee20000000800 */
[----:B------:R-:W-:-:S07]  /*108b0*/  F2FP.BF16.F32.PACK_AB R155, R159, R155 ;  /* 0x0000009b9f9b723e */ /* 0x000fce00000010ff */
[----:B------:R-:W5:Y:S01]  /*108c0*/  MUFU.EX2 R199, R199 ;  /* 0x000000c700c77308 */ /* 0x000f620000000800 */
[----:B------:R-:W-:Y:S01]  /*108d0*/  FADD.FTZ R159, R154, R157 ;  /* 0x0000009d9a9f7221 */ /* 0x000fe20000010000 */
[----:B-1----:R-:W-:-:S06]  /*108e0*/  FADD.FTZ R0, R160, R0 ;  /* 0x00000000a0007221 */ /* 0x002fcc0000010000 */
[----:B------:R-:W-:Y:S08]  /*108f0*/  MUFU.EX2 R170, R170 ;  /* 0x000000aa00aa7308 */ /* 0x000ff00000000800 */
[----:B------:R-:W1:Y:S08]  /*10900*/  MUFU.EX2 R165, R165 ;  /* 0x000000a500a57308 */ /* 0x000e700000000800 */
[----:B------:R-:W4:Y:S08]  /*10910*/  MUFU.EX2 R201, R201 ;  /* 0x000000c900c97308 */ /* 0x000f300000000800 */
[----:B------:R-:W-:Y:S08]  /*10920*/  MUFU.EX2 R174, R174 ;  /* 0x000000ae00ae7308 */ /* 0x000ff00000000800 */
[----:B------:R-:W-:Y:S08]  /*10930*/  MUFU.EX2 R175, R175 ;  /* 0x000000af00af7308 */ /* 0x000ff00000000800 */
[----:B------:R-:W-:Y:S08]  /*10940*/  MUFU.EX2 R14, R164 ;  /* 0x000000a4000e7308 */ /* 0x000ff00000000800 */
[----:B------:R-:W4:Y:S08]  /*10950*/  MUFU.EX2 R172, R198 ;  /* 0x000000c600ac7308 */ /* 0x000f300000000800 */
[----:B------:R3:W-:Y:S08]  /*10960*/  MUFU.EX2 R197, R161 ;  /* 0x000000a100c57308 */ /* 0x0007f00000000800 */
[----:B------:R-:W4:Y:S01]  /*10970*/  MUFU.EX2 R173, R173 ;  /* 0x000000ad00ad7308 */ /* 0x000f220000000800 */
[----:B0-----:R-:W-:-:S07]  /*10980*/  FADD.FTZ R159, R166, R159 ;  /* 0x0000009fa69f7221 */ /* 0x001fce0000010000 */
[----:B------:R-:W-:Y:S08]  /*10990*/  MUFU.EX2 R178, R178 ;  /* 0x000000b200b27308 */ /* 0x000ff00000000800 */
[----:B------:R-:W-:Y:S08]  /*109a0*/  MUFU.EX2 R179, R179 ;  /* 0x000000b300b37308 */ /* 0x000ff00000000800 */
[----:B------:R-:W-:Y:S08]  /*109b0*/  MUFU.EX2 R182, R182 ;  /* 0x000000b600b67308 */ /* 0x000ff00000000800 */
[----:B------:R-:W-:Y:S08]  /*109c0*/  MUFU.EX2 R183, R183 ;  /* 0x000000b700b77308 */ /* 0x000ff00000000800 */
[----:B------:R-:W-:Y:S08]  /*109d0*/  MUFU.EX2 R176, R176 ;  /* 0x000000b000b07308 */ /* 0x000ff00000000800 */
[----:B------:R-:W0:Y:S08]  /*109e0*/  MUFU.EX2 R177, R177 ;  /* 0x000000b100b17308 */ /* 0x000e300000000800 */
[----:B------:R-:W-:Y:S08]  /*109f0*/  MUFU.EX2 R180, R180 ;  /* 0x000000b400b47308 */ /* 0x000ff00000000800 */
[----:B------:R-:W0:Y:S01]  /*10a00*/  MUFU.EX2 R181, R181 ;  /* 0x000000b500b57308 */ /* 0x000e220000000800 */
[----:B--2---:R-:W-:Y:S01]  /*10a10*/  FADD.FTZ R0, R202, R0 ;  /* 0x00000000ca007221 */ /* 0x004fe20000010000 */
[----:B------:R-:W-:-:S02]  /*10a20*/  IMAD R168, R22, 0x1000, R210 ;  /* 0x0000100016a87824 */ /* 0x000fc400078e02d2 */
[----:B---3--:R-:W-:Y:S01]  /*10a30*/  FADD.FTZ R161, R167, R159 ;  /* 0x0000009fa7a17221 */ /* 0x008fe20000010000 */
[----:B------:R-:W-:Y:S02]  /*10a40*/  IMAD.MOV.U32 R169, RZ, RZ, 0x40000040 ;  /* 0x40000040ffa97424 */ /* 0x000fe400078e00ff */
[----:B-----5:R-:W-:Y:S01]  /*10a50*/  FADD.FTZ R0, R199, R0 ;  /* 0x00000000c7007221 */ /* 0x020fe20000010000 */
[----:B------:R-:W-:Y:S01]  /*10a60*/  F2FP.BF16.F32.PACK_AB R157, R154, R162 ;  /* 0x000000a29a9d723e */ /* 0x000fe200000010ff */
[-C--:B------:R-:W-:Y:S01]  /*10a70*/  FMUL.FTZ R26, R26, R171.reuse ;  /* 0x000000ab1a1a7220 */ /* 0x080fe20000410000 */
[----:B------:R-:W-:Y:S01]  /*10a80*/  F2FP.BF16.F32.PACK_AB R152, R200, R152 ;  /* 0x00000098c898723e */ /* 0x000fe200000010ff */
[-C--:B------:R-:W-:Y:S01]  /*10a90*/  FMUL.FTZ R27, R27, R171.reuse ;  /* 0x000000ab1b1b7220 */ /* 0x080fe20000410000 */
[----:B------:R-:W-:Y:S01]  /*10aa0*/  F2FP.BF16.F32.PACK_AB R154, R158, R156 ;  /* 0x0000009c9e9a723e */ /* 0x000fe200000010ff */
[----:B------:R-:W-:Y:S01]  /*10ab0*/  BAR.SYNC.DEFER_BLOCKING 0xf, 0x100 ;  /* 0x03c4000000007b1d */ /* 0x000fe20000010000 */
        /* <DEDUP_REMOVED lines=63> */
[-C--:B------:R-:W-:Y:S01]  /*10eb0*/  FMUL.FTZ R24, R24, R163.reuse ;  /* 0x000000a318187220 */ /* 0x080fe20000410000 */
[----:B------:R-:W-:Y:S01]  /*10ec0*/  F2FP.BF16.F32.PACK_AB R156, R202, R160 ;  /* 0x000000a0ca9c723e */ /* 0x000fe200000010ff */
[----:B------:R-:W-:Y:S01]  /*10ed0*/  FMUL.FTZ R25, R25, R163 ;  /* 0x000000a319197220 */ /* 0x000fe20000410000 */
[----:B-1----:R-:W-:Y:S01]  /*10ee0*/  F2FP.BF16.F32.PACK_AB R158, R165, R199 ;  /* 0x000000c7a59e723e */ /* 0x002fe200000010ff */
        /* <DEDUP_REMOVED lines=65> */
[----:B------:R-:W-:-:S02]  /*11300*/  R2UR UR7, R169 ;  /* 0x00000000a90772ca */ /* 0x000fc400000e0000 */
[----:B----4-:R-:W-:Y:S02]  /*11310*/  F2FP.BF16.F32.PACK_AB R161, R201, R170 ;  /* 0x000000aac9a1723e */ /* 0x010fe400000010ff */
[----:B------:R-:W-:Y:S02]  /*11320*/  F2FP.BF16.F32.PACK_AB R160, R172, R14 ;  /* 0x0000000eaca0723e */ /* 0x000fe400000010ff */
[----:B------:R-:W-:Y:S02]  /*11330*/  F2FP.BF16.F32.PACK_AB R162, R173, R197 ;  /* 0x000000c5ada2723e */ /* 0x000fe400000010ff */
[----:B------:R-:W-:Y:S02]  /*11340*/  F2FP.BF16.F32.PACK_AB R163, R175, R174 ;  /* 0x000000aeafa3723e */ /* 0x000fe400000010ff */
[----:B0-----:R-:W-:Y:S02]  /*11350*/  F2FP.BF16.F32.PACK_AB R164, R177, R176 ;  /* 0x000000b0b1a4723e */ /* 0x001fe400000010ff */
[----:B------:R-:W-:-:S02]  /*11360*/  F2FP.BF16.F32.PACK_AB R165, R179, R178 ;  /* 0x000000b2b3a5723e */ /* 0x000fc400000010ff */
[----:B------:R-:W-:Y:S02]  /*11370*/  F2FP.BF16.F32.PACK_AB R166, R181, R180 ;  /* 0x000000b4b5a6723e */ /* 0x000fe400000010ff */
[----:B------:R-:W-:Y:S01]  /*11380*/  F2FP.BF16.F32.PACK_AB R167, R183, R182 ;  /* 0x000000b6b7a7723e */ /* 0x000fe200000010ff */
[----:B------:R0:W-:Y:S04]  /*11390*/  STSM.16.M88.4 [R227+0x36400], R152 ;  /* 0x03640098e3007844 */ /* 0x0001e80000000200 */
[----:B------:R1:W-:Y:S04]  /*113a0*/  STSM.16.M88.4 [R228], R156 ;  /* 0x0000009ce4007844 */ /* 0x0003e80000000200 */
[----:B------:R1:W-:Y:S04]  /*113b0*/  STSM.16.M88.4 [R203], R160 ;  /* 0x000000a0cb007844 */ /* 0x0003e80000000200 */
[----:B------:R1:W-:Y:S01]  /*113c0*/  STSM.16.M88.4 [R229], R164 ;  /* 0x000000a4e5007844 */ /* 0x0003e20000000200 */
[----:B------:R-:W-:-:S06]  /*113d0*/  WARPGROUP.ARRIVE ;  /* 0x00000000000079c5 */ /* 0x000fcc0000000000 */
[----:B------:R-:W-:Y:S03]  /*113e0*/  HGMMA.64x256x16.F32.BF16 R24, R152, gdesc[UR4].tnspB, R24, gsb0 ;  /* 0x43e0000498187df0 */ /* 0x000fe60008001818 */
[----:B------:R-:W-:Y:S02]  /*113f0*/  WARPGROUP.DEPBAR.LE gsb0, 0x0 ;  /* 0x00008000000079c5 */ /* 0x000fe40000010000 */
[----:B0-----:R-:W-:Y:S02]  /*11400*/  VIADD R152, R168, 0x80 ;  /* 0x00000080a8987836 */ /* 0x001fe40000000000 */
[----:B------:R-:W-:-:S03]  /*11410*/  IMAD.MOV.U32 R153, RZ, RZ, 0x40000040 ;  /* 0x40000040ff997424 */ /* 0x000fc600078e00ff */
[----:B------:R-:W-:Y:S02]  /*11420*/  R2UR UR6, R152 ;  /* 0x00000000980672ca */ /* 0x000fe400000e0000 */
[----:B------:R-:W-:Y:S01]  /*11430*/  R2UR UR7, R153 ;  /* 0x00000000990772ca */ /* 0x000fe200000e0000 */
[----:B------:R-:W-:-:S15]  /*11440*/  WARPGROUP.ARRIVE ;  /* 0x00000000000079c5 */ /* 0x000fde0000000000 */
[----:B------:R-:W-:Y:S01]  /*11450*/  HGMMA.64x256x16.F32.BF16 R24, R156, gdesc[UR4].tnspB, R24, gsb0 ;  /* 0x43e000049c187df0 */ /* 0x000fe20008001818 */
[----:B------:R-:W-:Y:S02]  /*11460*/  VIADD R152, R168, 0x100 ;  /* 0x00000100a8987836 */ /* 0x000fe40000000000 */
[----:B------:R-:W-:-:S03]  /*11470*/  IMAD.MOV.U32 R153, RZ, RZ, 0x40000040 ;  /* 0x40000040ff997424 */ /* 0x000fc600078e00ff */
[----:B------:R-:W-:Y:S02]  /*11480*/  R2UR UR6, R152 ;  /* 0x00000000980672ca */ /* 0x000fe400000e0000 */
[----:B------:R-:W-:Y:S01]  /*11490*/  R2UR UR7, R153 ;  /* 0x00000000990772ca */ /* 0x000fe200000e0000 */
[----:B------:R-:W-:Y:S02]  /*114a0*/  VIADD R168, R168, 0x180 ;  /* 0x00000180a8a87836 */ /* 0x000fe40000000000 */
[----:B------:R-:W-:Y:S01]  /*114b0*/  IMAD.MOV.U32 R169, RZ, RZ, 0x40000040 ;  /* 0x40000040ffa97424 */ /* 0x000fe200078e00ff */
[----:B------:R-:W-:Y:S02]  /*114c0*/  WARPGROUP.DEPBAR.LE gsb0, 0x0 ;  /* 0x00008000000079c5 */ /* 0x000fe40000010000 */
[----:B------:R-:W-:-:S14]  /*114d0*/  WARPGROUP.ARRIVE ;  /* 0x00000000000079c5 */ /* 0x000fdc0000000000 */
[----:B------:R-:W-:Y:S01]  /*114e0*/  HGMMA.64x256x16.F32.BF16 R24, R160, gdesc[UR4].tnspB, R24, gsb0 ;  /* 0x43e00004a0187df0 */ /* 0x000fe20008001818 */
[----:B------:R-:W-:Y:S02]  /*114f0*/  R2UR UR6, R168 ;  /* 0x00000000a80672ca */ /* 0x000fe400000e0000 */
[----:B------:R-:W-:Y:S01]  /*11500*/  R2UR UR7, R169 ;  /* 0x00000000a90772ca */ /* 0x000fe200000e0000 */
[----:B------:R-:W-:Y:S01]  /*11510*/  FADD.FTZ R0, R14, R0 ;  /* 0x000000000e007221 */ /* 0x000fe20000010000 */
[----:B------:R-:W-:-:S03]  /*11520*/  FADD.FTZ R171, R201, R171 ;  /* 0x000000abc9ab7221 */ /* 0x000fc60000010000 */
[----:B------:R-:W-:Y:S01]  /*11530*/  FADD.FTZ R0, R172, R0 ;  /* 0x00000000ac007221 */ /* 0x000fe20000010000 */
[----:B------:R-:W-:-:S03]  /*11540*/  FADD.FTZ R171, R174, R171 ;  /* 0x000000abaeab7221 */ /* 0x000fc60000010000 */
[----:B------:R-:W-:Y:S01]  /*11550*/  FADD.FTZ R0, R197, R0 ;  /* 0x00000000c5007221 */ /* 0x000fe20000010000 */
[----:B------:R-:W-:Y:S01]  /*11560*/  FADD.FTZ R171, R175, R171 ;  /* 0x000000abafab7221 */ /* 0x000fe20000010000 */
[----:B------:R-:W-:Y:S02]  /*11570*/  LOP3.LUT P0, RZ, R16, 0x80000, RZ, 0xc0, !PT ;  /* 0x0008000010ff7812 */ /* 0x000fe4000780c0ff */
        /* <DEDUP_REMOVED lines=23> */
.L_x_5322:
        /* <DEDUP_REMOVED lines=10> */
.L_x_5310:
[----:B------:R-:W-:Y:S05]  /*11790*/  BSYNC B1 ;  /* 0x0000000000017941 */ /* 0x000fea0003800000 */
.L_x_5309:
[----:B0-----:R-:W2:Y:S01]  /*117a0*/  LDL R21, [R1+0xc] ;  /* 0x00000c0001157983 */ /* 0x001ea20000100800 */
[----:B------:R-:W-:Y:S01]  /*117b0*/  BSSY B0, `(.L_x_5324) ;  /* 0x000032e000007945 */ /* 0x000fe20003800000 */
[----:B--2---:R-:W-:-:S13]  /*117c0*/  ISETP.GE.AND P1, PT, R20, R21, PT ;  /* 0x000000151400720c */ /* 0x004fda0003f26270 */
[----:B------:R-:W-:Y:S05]  /*117d0*/  @!P1 BRA `(.L_x_5325) ;  /* 0x0000003000ac9947 */ /* 0x000fea0003800000 */
[----:B------:R-:W-:Y:S02]  /*117e0*/  IMAD.MOV.U32 R197, RZ, RZ, R15 ;  /* 0x000000ffffc57224 */ /* 0x000fe400078e000f */
[----:B------:R-:W-:Y:S02]  /*117f0*/  IMAD.MOV.U32 R199, RZ, RZ, R13 ;  /* 0x000000ffffc77224 */ /* 0x000fe400078e000d */
[----:B------:R-:W-:-:S07]  /*11800*/  IMAD.MOV.U32 R198, RZ, RZ, R22 ;  /* 0x000000ffffc67224 */ /* 0x000fce00078e0016 */
.L_x_5338:
[----:B------:R-:W-:-:S05]  /*11810*/  VIADD R22, R198, 0x1 ;  /* 0x00000001c6167836 */ /* 0x000fca0000000000 */
[----:B------:R-:W-:-:S04]  /*11820*/  ISETP.NE.AND P1, PT, R22, 0x2, PT ;  /* 0x000000021600780c */ /* 0x000fc80003f25270 */
[----:B------:R-:W-:Y:S02]  /*11830*/  SEL R12, RZ, 0x1, P1 ;  /* 0x00000001ff0c7807 */ /* 0x000fe40000800000 */
[----:B------:R-:W-:Y:S02]  /*11840*/  SEL R22, R22, RZ, P1 ;  /* 0x000000ff16167207 */ /* 0x000fe40000800000 */
[----:B------:R-:W-:Y:S01]  /*11850*/  LOP3.LUT R23, R23, R12, RZ, 0x3c, !PT ;  /* 0x0000000c17177212 */ /* 0x000fe200078e3cff */
[----:B------:R-:W-:Y:S06]  /*11860*/  @!P0 BRA `(.L_x_5326) ;  /* 0x0000000000048947 */ /* 0x000fec0003800000 */
[----:B------:R-:W-:Y:S01]  /*11870*/  BPT.TRAP 0x1 ;  /* 0x000000040000795c */ /* 0x000fe20000300000 */
.L_x_5326:
[----:B------:R-:W-:Y:S01]  /*11880*/  IMAD R21, R22, 0x8, R17 ;  /* 0x0000000816157824 */ /* 0x000fe200078e0211 */
[----:B------:R-:W-:-:S04]  /*11890*/  SHF.L.U32 R15, R23, 0x1f, RZ ;  /* 0x0000001f170f7819 */ /* 0x000fc800000006ff */
[----:B------:R0:W1:Y:S01]  /*118a0*/  SYNCS.PHASECHK.TRANS64.TRYWAIT P1, [R21+URZ+0x38830], R15 ;  /* 0x0388300f150075a7 */ /* 0x000062000802017f */
[----:B------:R-:W-:Y:S05]  /*118b0*/  @!P0 BRA `(.L_x_5327) ;  /* 0x0000000000048947 */ /* 0x000fea0003800000 */
[----:B------:R-:W-:Y:S01]  /*118c0*/  BPT.TRAP 0x1 ;  /* 0x000000040000795c */ /* 0x000fe20000300000 */
.L_x_5327:
[----:B------:R-:W-:Y:S01]  /*118d0*/  BSSY B1, `(.L_x_5328) ;  /* 0x0000006000017945 */ /* 0x000fe20003800000 */
[----:B------:R-:W-:Y:S02]  /*118e0*/  IMAD R154, R22, 0x200, R206 ;  /* 0x00000200169a7824 */ /* 0x000fe400078e02ce */
[----:B------:R-:W-:Y:S01]  /*118f0*/  IMAD.MOV.U32 R155, RZ, RZ, 0x40000040 ;  /* 0x40000040ff9b7424 */ /* 0x000fe200078e00ff */
[----:B-1----:R-:W-:Y:S06]  /*11900*/  @P1 BRA `(.L_x_5329) ;  /* 0x0000000000081947 */ /* 0x002fec0003800000 */
[----:B------:R-:W1:Y:S02]  /*11910*/  SYNCS.PHASECHK.TRANS64.TRYWAIT P1, [R21+URZ+0x38830], R15 ;  /* 0x0388300f150075a7 */ /* 0x000e64000802017f */
[----:B-1----:R-:W-:Y:S05]  /*11920*/  @!P1 BRA `(.L_x_5330) ;  /* 0x0000012c00549947 */ /* 0x002fea0003800000 */
.L_x_5329:
[----:B------:R-:W-:Y:S05]  /*11930*/  BSYNC B1 ;  /* 0x0000000000017941 */ /* 0x000fea0003800000 */
.L_x_5328:
        /* <DEDUP_REMOVED lines=36> */
.L_x_5331:
[----:B------:R2:W3:Y:S01]  /*11b80*/  SYNCS.PHASECHK.TRANS64.TRYWAIT P1, [R21+URZ+0x38850], R15 ;  /* 0x0388500f150075a7 */ /* 0x0004e2000802017f */
[----:B------:R-:W-:Y:S05]  /*11b90*/  @!P0 BRA `(.L_x_5332) ;  /* 0x0000000000048947 */ /* 0x000fea0003800000 */
[----:B------:R-:W-:Y:S01]  /*11ba0*/  BPT.TRAP 0x1 ;  /* 0x000000040000795c */ /* 0x000fe20000300000 */
.L_x_5332:
[----:B------:R-:W-:Y:S04]  /*11bb0*/  BSSY B1, `(.L_x_5333) ;  /* 0x0000004000017945 */ /* 0x000fe80003800000 */
[----:B---3--:R-:W-:Y:S05]  /*11bc0*/  @P1 BRA `(.L_x_5334) ;  /* 0x0000000000081947 */ /* 0x008fea0003800000 */
[----:B------:R-:W3:Y:S02]  /*11bd0*/  SYNCS.PHASECHK.TRANS64.TRYWAIT P1, [R21+URZ+0x38850], R15 ;  /* 0x0388500f150075a7 */ /* 0x000ee4000802017f */
[----:B---3--:R-:W-:Y:S05]  /*11be0*/  @!P1 BRA `(.L_x_5335) ;  /* 0x0000012800b89947 */ /* 0x008fea0003800000 */
.L_x_5334:
[----:B------:R-:W-:Y:S05]  /*11bf0*/  BSYNC B1 ;  /* 0x0000000000017941 */ /* 0x000fea0003800000 */
.L_x_5333:
        /* <DEDUP_REMOVED lines=392> */
.L_x_5336:
[----:B------:R-:W-:Y:S01]  /*13480*/  FMNMX.FTZ R12, R152, R199, !PT ;  /* 0x000000c7980c7209 */ /* 0x000fe20007810000 */
[----:B------:R-:W2:Y:S01]  /*13490*/  LDL R211, [R1] ;  /* 0x0000000001d37983 */ /* 0x000ea20000100800 */
        /* <DEDUP_REMOVED lines=68> */
[----:B------:R-:W-:Y:S01]  /*138e0*/  FMUL.FTZ R49, R49, R153 ;  /* 0x0000009931317220 */ /* 0x000fe20000410000 */
        /* <DEDUP_REMOVED lines=107> */
[----:B------:R3:W4:Y:S01]  /*13fa0*/  MUFU.EX2 R155, R173 ;  /* 0x000000ad009b7308 */ /* 0x0007220000000800 */
        /* <DEDUP_REMOVED lines=8> */
[-CC-:B---3--:R-:W-:Y:S01]  /*14030*/  FFMA.FTZ R173, R158, R12.reuse, -R168.reuse ;  /* 0x0000000c9ead7223 */ /* 0x188fe200000108a8 */
        /* <DEDUP_REMOVED lines=45> */
[----:B----4-:R-:W-:Y:S01]  /*14310*/  FADD.FTZ R169, R155, R169 ;  /* 0x000000a99ba97221 */ /* 0x010fe20000010000 */
        /* <DEDUP_REMOVED lines=32> */
[----:B------:R-:W5:Y:S01]  /*14520*/  MUFU.EX2 R179, R197 ;  /* 0x000000c500b37308 */ /* 0x000f620000000800 */
[----:B----4-:R-:W-:Y:S01]  /*14530*/  F2FP.BF16.F32.PACK_AB R154, R200, R201 ;  /* 0x000000c9c89a723e */ /* 0x010fe200000010ff */
[----:B------:R-:W-:Y:S01]  /*14540*/  FMUL.FTZ R151, R151, R157 ;  /* 0x0000009d97977220 */ /* 0x000fe20000410000 */
[C---:B0-----:R-:W-:Y:S01]  /*14550*/  F2FP.BF16.F32.PACK_AB R153, R170.reuse, R159 ;  /* 0x0000009faa99723e */ /* 0x041fe200000010ff */
[----:B------:R-:W-:Y:S01]  /*14560*/  FADD.FTZ R14, R170, R14 ;  /* 0x0000000eaa0e7221 */ /* 0x000fe20000010000 */
[----:B------:R-:W-:-:S02]  /*14570*/  F2FP.BF16.F32.PACK_AB R164, R164, R161 ;  /* 0x000000a1a4a4723e */ /* 0x000fc400000010ff */
[----:B-1----:R-:W-:Y:S01]  /*14580*/  F2FP.BF16.F32.PACK_AB R157, R174, R173 ;  /* 0x000000adae9d723e */ /* 0x002fe200000010ff */
[----:B------:R0:W1:Y:S01]  /*14590*/  MUFU.EX2 R181, R162 ;  /* 0x000000a200b57308 */ /* 0x0000620000000800 */
[----:B---3--:R-:W-:Y:S01]  /*145a0*/  F2FP.BF16.F32.PACK_AB R159, R177, R175 ;  /* 0x000000afb19f723e */ /* 0x008fe200000010ff */
        /* <DEDUP_REMOVED lines=10> */
[----:B-----5:R-:W-:Y:S01]  /*14650*/  F2FP.BF16.F32.PACK_AB R161, R179, R178 ;  /* 0x000000b2b3a1723e */ /* 0x020fe200000010ff */
        /* <DEDUP_REMOVED lines=14> */
[----:B--2---:R3:W-:Y:S01]  /*14740*/  STSM.16.M88.4 [R211], R160 ;  /* 0x000000a0d3007844 */ /* 0x0047e20000000200 */
        /* <DEDUP_REMOVED lines=40> */
[----:B---3--:R-:W-:Y:S05]  /*149d0*/  @!P0 BRA `(.L_x_5337) ;  /* 0x0000000000048947 */ /* 0x008fea0003800000 */
[----:B------:R-:W-:Y:S01]  /*149e0*/  BPT.TRAP 0x1 ;  /* 0x000000040000795c */ /* 0x000fe20000300000 */
.L_x_5337:
[----:B------:R-:W2:Y:S01]  /*149f0*/  LDL R152, [R1+0xc] ;  /* 0x00000c0001987983 */ /* 0x000ea20000100800 */
[----:B------:R-:W-:Y:S02]  /*14a00*/  VIADD R21, R21, 0x38860 ;  /* 0x0003886015157836 */ /* 0x000fe40000000000 */
[----:B------:R-:W-:Y:S02]  /*14a10*/  IMAD.MOV.U32 R197, RZ, RZ, R15 ;  /* 0x000000ffffc57224 */ /* 0x000fe400078e000f */
[----:B------:R-:W-:Y:S01]  /*14a20*/  IMAD.MOV.U32 R199, RZ, RZ, R13 ;  /* 0x000000ffffc77224 */ /* 0x000fe200078e000d */
[----:B------:R-:W-:Y:S01]  /*14a30*/  PRMT R21, R189, 0x654, R21 ;  /* 0x00000654bd157816 */ /* 0x000fe20000000015 */
[----:B------:R-:W-:-:S03]  /*14a40*/  IMAD.MOV.U32 R198, RZ, RZ, R22 ;  /* 0x000000ffffc67224 */ /* 0x000fc600078e0016 */
[----:B------:R0:W-:Y:S01]  /*14a50*/  SYNCS.ARRIVE.TRANS64.RED.A1T0 RZ, [R21+URZ], RZ ;  /* 0x000000ff15ff79a7 */ /* 0x0001e2000810043f */
[C---:B--2---:R-:W-:Y:S01]  /*14a60*/  ISETP.GT.AND P1, PT, R20.reuse, R152, PT ;  /* 0x000000981400720c */ /* 0x044fe20003f24270 */
[----:B------:R-:W-:-:S12]  /*14a70*/  VIADD R20, R20, 0xffffffff ;  /* 0xffffffff14147836 */ /* 0x000fd80000000000 */
[----:B0-----:R-:W-:Y:S05]  /*14a80*/  @P1 BRA `(.L_x_5338) ;  /* 0xffffffcc00601947 */ /* 0x001fea000383ffff */
.L_x_5325:
[----:B------:R-:W-:Y:S05]  /*14a90*/  BSYNC B0 ;  /* 0x0000000000007941 */ /* 0x000fea0003800000 */
.L_x_5324:
[----:B------:R-:W2:Y:S01]  /*14aa0*/  LDL.LU R21, [R1+0x68] ;  /* 0x0000680001157983 */ /* 0x000ea20000300800 */
        /* <DEDUP_REMOVED lines=166> */
[----:B--2---:R-:W-:-:S05]  /*15510*/  VIADD R21, R21, 0x1 ;  /* 0x0000000115157836 */ /* 0x004fca0000000000 */
[----:B------:R3:W-:Y:S03]  /*15520*/  STL [R1+0x68], R21 ;  /* 0x0000681501007387 */ /* 0x0007e60000100800 */
.L_x_5256:
[----:B------:R-:W-:Y:S05]  /*15530*/  BSYNC B7 ;  /* 0x0000000000077941 */ /* 0x000fea0003800000 */
.L_x_5252:
[----:B------:R-:W4:Y:S08]  /*15540*/  S2UR UR4, SR_CgaCtaId ;  /* 0x00000000000479c3 */ /* 0x000f300000008800 */
[----:B------:R-:W-:Y:S01]  /*15550*/  BAR.SYNC.DEFER_BLOCKING 0x5, 0x180 ;  /* 0x0146000000007b1d */ /* 0x000fe20000010000 */
[----:B------:R-:W-:-:S05]  /*15560*/  MOV R17, 0x400 ;  /* 0x0000040000117802 */ /* 0x000fca0000000f00 */
[----:B------:R-:W-:Y:S01]  /*15570*/  BSSY B0, `(.L_x_5339) ;  /* 0x00004ed000007945 */ /* 0x000fe20003800000 */
[----:B----4-:R-:W-:-:S05]  /*15580*/  IMAD.U32 R189, RZ, RZ, UR4 ;  /* 0x00000004ffbd7e24 */ /* 0x010fca000f8e00ff */
[----:B------:R-:W-:-:S05]  /*15590*/  LEA R17, R189, R17, 0x18 ;  /* 0x00000011bd117211 */ /* 0x000fca00078ec0ff */
[----:B------:R4:W0:Y:S01]  /*155a0*/  LDS.128 R4, [R17+0x388d0] ;  /* 0x0388d00011047984 */ /* 0x0008220000000c00 */
[----:B------:R-:W-:Y:S06]  /*155b0*/  BAR.ARV 0x4, 0x180 ;  /* 0x0106000000007b1d */ /* 0x000fec0000002000 */
[----:B------:R-:W-:Y:S05]  /*155c0*/  @P0 BRA `(.L_x_5340) ;  /* 0x0000003c00940947 */ /* 0x000fea0003800000 */
[----:B-----5:R-:W4:Y:S01]  /*155d0*/  LDL R2, [R1+0x84] ;  /* 0x0000840001027983 */ /* 0x020f220000100800 */
[----:B------:R-:W3:Y:S01]  /*155e0*/  S2R R0, SR_SWINHI ;  /* 0x0000000000007919 */ /* 0x000ee20000002f00 */
[----:B-12---:R-:W-:Y:S01]  /*155f0*/  F2FP.BF16.F32.PACK_AB R10, R29, R28 ;  /* 0x0000001c1d0a723e */ /* 0x006fe200000010ff */
[----:B------:R-:W-:Y:S01]  /*15600*/  ULDC.64 UR6, c[0x0][0xd00] ;  /* 0x0003400000067ab9 */ /* 0x000fe20000000a00 */
[----:B0-----:R-:W-:Y:S01]  /*15610*/  F2FP.BF16.F32.PACK_AB R11, R31, R30 ;  /* 0x0000001e1f0b723e */ /* 0x001fe200000010ff */
[----:B------:R-:W2:Y:S01]  /*15620*/  LDL.LU R154, [R1+0x5c] ;  /* 0x00005c00019a7983 */ /* 0x000ea20000300800 */
[----:B------:R-:W-:Y:S01]  /*15630*/  F2FP.BF16.F32.PACK_AB R12, R33, R32 ;  /* 0x00000020210c723e */ /* 0x000fe200000010ff */
[----:B------:R-:W-:Y:S01]  /*15640*/  ULDC.64 UR4, c[0x0][0xd08] ;  /* 0x0003420000047ab9 */ /* 0x000fe20000000a00 */
[----:B------:R-:W-:Y:S01]  /*15650*/  F2FP.BF16.F32.PACK_AB R13, R35, R34 ;  /* 0x00000022230d723e */ /* 0x000fe200000010ff */
[----:B------:R-:W2:Y:S01]  /*15660*/  LDL.LU R4, [R1+0x60] ;  /* 0x0000600001047983 */ /* 0x000ea20000300800 */
[----:B------:R-:W-:-:S02]  /*15670*/  MOV R20, R17 ;  /* 0x0000001100147202 */ /* 0x000fc40000000f00 */
[----:B---3--:R-:W-:Y:S02]  /*15680*/  MOV R21, R0 ;  /* 0x0000000000157202 */ /* 0x008fe40000000f00 */
        /* <DEDUP_REMOVED lines=158> */
[----:B------:R-:W-:Y:S02]  /*16070*/  F2FP.BF16.F32.PACK_AB R8, R137, R136 ;  /* 0x000000888908723e */ /* 0x000fe400000010ff */
[----:B------:R-:W-:Y:S02]  /*16080*/  F2FP.BF16.F32.PACK_AB R9, R139, R138 ;  /* 0x0000008a8b09723e */ /* 0x000fe400000010ff */
[----:B------:R-:W-:-:S02]  /*16090*/  F2FP.BF16.F32.PACK_AB R10, R141, R140 ;  /* 0x0000008c8d0a723e */ /* 0x000fc400000010ff */
[----:B------:R-:W-:-:S05]  /*160a0*/  F2FP.BF16.F32.PACK_AB R11, R143, R142 ;  /* 0x0000008e8f0b723e */ /* 0x000fca00000010ff */
[----:B------:R0:W-:Y:S01]  /*160b0*/  STSM.16.M88.4 [R2], R8 ;  /* 0x0000000802007844 */ /* 0x0001e20000000200 */
[----:B------:R-:W-:Y:S01]  /*160c0*/  IMAD.X R3, RZ, RZ, R3, P0 ;  /* 0x000000ffff037224 */ /* 0x000fe200000e0603 */
[----:B------:R-:W-:Y:S02]  /*160d0*/  F2FP.BF16.F32.PACK_AB R12, R145, R144 ;  /* 0x00000090910c723e */ /* 0x000fe400000010ff */
[----:B------:R-:W-:Y:S02]  /*160e0*/  F2FP.BF16.F32.PACK_AB R13, R147, R146 ;  /* 0x00000092930d723e */ /* 0x000fe400000010ff */
[----:B0-----:R-:W-:-:S04]  /*160f0*/  LOP3.LUT R2, R0, 0x380, RZ, 0xc0, !PT ;  /* 0x0000038000027812 */ /* 0x001fc800078ec0ff */
[----:B------:R-:W-:-:S04]  /*16100*/  SHF.R.U64 R2, R2, 0x3, RZ ;  /* 0x0000000302027819 */ /* 0x000fc800000012ff */
[----:B------:R-:W-:Y:S02]  /*16110*/  LOP3.LUT R2, R2, R0, RZ, 0x3c, !PT ;  /* 0x0000000002027212 */ /* 0x000fe400078e3cff */
[----:B--2---:R-:W-:Y:S02]  /*16120*/  IADD3 R8, P0, R154, UR6, RZ ;  /* 0x000000069a087c10 */ /* 0x004fe4000ff1e0ff */
[----:B------:R-:W-:Y:S02]  /*16130*/  MOV R2, R2 ;  /* 0x0000000200027202 */ /* 0x000fe40000000f00 */
[----:B------:R-:W-:Y:S02]  /*16140*/  F2FP.BF16.F32.PACK_AB R14, R149, R148 ;  /* 0x00000094950e723e */ /* 0x000fe400000010ff */
[----:B------:R-:W-:Y:S02]  /*16150*/  F2FP.BF16.F32.PACK_AB R15, R151, R150 ;  /* 0x00000096970f723e */ /* 0x000fe400000010ff */
[----:B------:R-:W-:-:S02]  /*16160*/  IADD3.X R9, R4, UR7, RZ, P0, !PT ;  /* 0x0000000704097c10 */ /* 0x000fc400087fe4ff */
[----:B------:R-:W-:Y:S01]  /*16170*/  ISETP.NE.U32.AND P0, PT, RZ, UR4, PT ;  /* 0x00000004ff007c0c */ /* 0x000fe2000bf05070 */
[----:B------:R0:W-:Y:S01]  /*16180*/  STSM.16.M88.4 [R2], R12 ;  /* 0x0000000c02007844 */ /* 0x0001e20000000200 */
[----:B------:R-:W-:Y:S02]  /*16190*/  BAR.SYNC.DEFER_BLOCKING 0x1, 0x100 ;  /* 0x0044000000007b1d */ /* 0x000fe40000010000 */
[----:B------:R-:W-:Y:S02]  /*161a0*/  ISETP.NE.AND.EX P0, PT, RZ, UR5, PT, P0 ;  /* 0x00000005ff007c0c */ /* 0x000fe4000bf05300 */
[----:B------:R-:W-:-:S04]  /*161b0*/  ISETP.NE.U32.AND P1, PT, RZ, UR6, PT ;  /* 0x00000006ff007c0c */ /* 0x000fc8000bf25070 */
[----:B------:R-:W-:-:S07]  /*161c0*/  ISETP.NE.AND.EX P1, PT, RZ, UR7, PT, P1 ;  /* 0x00000007ff007c0c */ /* 0x000fce000bf25310 */
[----:B------:R-:W-:Y:S01]  /*161d0*/  @P0 IADD3 R10, P2, R154, UR4, RZ ;  /* 0x000000049a0a0c10 */ /* 0x000fe2000ff5e0ff */
[----:B------:R-:W-:Y:S01]  /*161e0*/  ULDC UR4, c[0x0][0xb88] ;  /* 0x0002e20000047ab9 */ /* 0x000fe20000000800 */
[----:B0-----:R-:W-:Y:S02]  /*161f0*/  IMAD.MOV.U32 R2, RZ, RZ, RZ ;  /* 0x000000ffff027224 */ /* 0x001fe400078e00ff */
[----:B------:R-:W-:Y:S01]  /*16200*/  IMAD.U32 R3, RZ, RZ, UR4 ;  /* 0x00000004ff037e24 */ /* 0x000fe2000f8e00ff */
[----:B------:R-:W-:-:S03]  /*16210*/  @P0 IADD3.X R11, R4, UR5, RZ, P2, !PT ;  /* 0x00000005040b0c10 */ /* 0x000fc600097fe4ff */
[----:B------:R0:W5:Y:S04]  /*16220*/  @P1 LDG.E R2, desc[UR40][R8.64] ;  /* 0x0000002808021981 */ /* 0x000168000c1e1900 */
[----:B------:R0:W5:Y:S01]  /*16230*/  @P0 LDG.E R3, desc[UR40][R10.64] ;  /* 0x000000280a030981 */ /* 0x000162000c1e1900 */
[----:B------:R-:W-:Y:S05]  /*16240*/  @P0 BRA `(.L_x_5341) ;  /* 0x0000000000100947 */ /* 0x000fea0003800000 */
[----:B------:R-:W-:Y:S05]  /*16250*/  @!P1 BRA `(.L_x_5341) ;  /* 0x00000000000c9947 */ /* 0x000fea0003800000 */
[----:B-----5:R-:W2:Y:S04]  /*16260*/  LDG.E R3, desc[UR40][R8.64] ;  /* 0x0000002808037981 */ /* 0x020ea8000c1e1900 */
[----:B0-----:R-:W2:Y:S02]  /*16270*/  LDG.E R8, desc[UR40][R8.64+0x4] ;  /* 0x0000042808087981 */ /* 0x001ea4000c1e1900 */
[----:B--2---:R-:W-:-:S07]  /*16280*/  IMAD.IADD R3, R8, 0x1, -R3 ;  /* 0x0000000108037824 */ /* 0x004fce00078e0a03 */
.L_x_5341:
[----:B------:R-:W2:Y:S01]  /*16290*/  LDL R0, [R1+0x70] ;  /* 0x0000700001007983 */ /* 0x000ea20000100800 */
[----:B------:R-:W-:-:S03]  /*162a0*/  ULDC UR4, c[0x0][0xbd4] ;  /* 0x0002f50000047ab9 */ /* 0x000fc60000000800 */
[----:B------:R-:W3:Y:S04]  /*162b0*/  LDL.LU R4, [R1+0x54] ;  /* 0x0000540001047983 */ /* 0x000ee80000300800 */
[----:B------:R1:W5:Y:S04]  /*162c0*/  LDL R157, [R1+0x58] ;  /* 0x00005800019d7983 */ /* 0x0003680000100800 */
[----:B--2---:R-:W2:Y:S01]  /*162d0*/  SHFL.IDX PT, R0, R0, RZ, 0x1f ;  /* 0x00001fff00007589 */ /* 0x004ea200000e0000 */
[----:B---3--:R-:W-:Y:S02]  /*162e0*/  ISETP.NE.AND P1, PT, R4, RZ, PT ;  /* 0x000000ff0400720c */ /* 0x008fe40003f25270 */
[----:B--2---:R-:W-:-:S02]  /*162f0*/  ISETP.NE.AND P0, PT, R0, RZ, PT ;  /* 0x000000ff0000720c */ /* 0x004fc40003f05270 */
        /* <DEDUP_REMOVED lines=16> */
[----:B------:R-:W2:Y:S01]  /*16400*/  LDC.64 R8, c[0x0][R14+0x218] ;  /* 0x000086000e087b82 */ /* 0x000ea20000000a00 */
[----:B-1----:R-:W-:Y:S02]  /*16410*/  ISETP.NE.AND P2, PT, R156, 0x1, PT ;  /* 0x000000019c00780c */ /* 0x002fe40003f45270 */
[----:B0-----:R-:W-:Y:S01]  /*16420*/  IMAD R11, R11, R12, RZ ;  /* 0x0000000c0b0b7224 */ /* 0x001fe200078e02ff */
[----:B--2---:R-:W-:-:S05]  /*16430*/  SEL R15, R13, RZ, !P0 ;  /* 0x000000ff0d0f7207 */ /* 0x004fca0004000000 */
[C---:B------:R-:W-:Y:S02]  /*16440*/  IMAD R15, R10.reuse, R15, R11 ;  /* 0x0000000f0a0f7224 */ /* 0x040fe400078e020b */
[----:B------:R-:W-:-:S04]  /*16450*/  IMAD.WIDE.U32 R10, R10, R12, RZ ;  /* 0x0000000c0a0a7225 */ /* 0x000fc800078e00ff */
[----:B------:R-:W-:-:S03]  /*16460*/  IMAD.WIDE.U32 R12, R8, R186, RZ ;  /* 0x000000ba080c7225 */ /* 0x000fc600078e00ff */
[----:B------:R-:W-:Y:S02]  /*16470*/  IADD3 R154, P0, P3, R10, R12, R2 ;  /* 0x0000000c0a9a7210 */ /* 0x000fe40007b1e002 */
[----:B------:R-:W0:Y:S01]  /*16480*/  @P2 LDC R10, c[0x0][0xcec] ;  /* 0x00033b00ff0a2b82 */ /* 0x000e220000000800 */
[----:B------:R-:W-:-:S07]  /*16490*/  IMAD R8, R9, R186, RZ ;  /* 0x000000ba09087224 */ /* 0x000fce00078e02ff */
[----:B------:R-:W1:Y:S01]  /*164a0*/  @P2 LDC R9, c[0x0][0xcf0] ;  /* 0x00033c00ff092b82 */ /* 0x000e620000000800 */
[----:B---3--:R-:W-:Y:S02]  /*164b0*/  IMAD.IADD R12, R160, 0x1, R214 ;  /* 0x00000001a00c7824 */ /* 0x008fe400078e02d6 */
[----:B------:R-:W-:Y:S02]  /*164c0*/  IMAD.IADD R15, R11, 0x1, R15 ;  /* 0x000000010b0f7824 */ /* 0x000fe400078e020f */
[----:B------:R-:W-:Y:S02]  /*164d0*/  IMAD.IADD R11, R13, 0x1, R8 ;  /* 0x000000010d0b7824 */ /* 0x000fe400078e0208 */
[----:B------:R-:W-:Y:S02]  /*164e0*/  IMAD.MOV.U32 R13, RZ, RZ, R12 ;  /* 0x000000ffff0d7224 */ /* 0x000fe400078e000c */
[----:B0-----:R-:W-:-:S05]  /*164f0*/  @P2 IMAD.HI.U32 R10, R12, R10, RZ ;  /* 0x0000000a0c0a2227 */ /* 0x001fca00078e00ff */
[----:B-1----:R-:W-:Y:S02]  /*16500*/  @P2 SHF.R.U32.HI R13, RZ, R9, R10 ;  /* 0x00000009ff0d2219 */ /* 0x002fe4000001160a */
[----:B------:R-:W0:Y:S01]  /*16510*/  LDC.64 R8, c[0x0][R14+0x228] ;  /* 0x00008a000e087b82 */ /* 0x000e220000000a00 */
[----:B----4-:R-:W-:Y:S02]  /*16520*/  SEL R155, R155, RZ, P1 ;  /* 0x000000ff9b9b7207 */ /* 0x010fe40000800000 */
[----:B------:R-:W-:-:S03]  /*16530*/  IADD3.X R15, R15, R11, R4, P0, P3 ;  /* 0x0000000b0f0f7210 */ /* 0x000fc600007e6404 */
[----:B0-----:R-:W-:-:S04]  /*16540*/  IMAD.WIDE.U32 R10, R8, R155, RZ ;  /* 0x0000009b080a7225 */ /* 0x001fc800078e00ff */
[----:B------:R-:W-:Y:S01]  /*16550*/  IMAD R9, R9, R155, RZ ;  /* 0x0000009b09097224 */ /* 0x000fe200078e02ff */
[----:B------:R-:W-:-:S03]  /*16560*/  IADD3 R8, P0, P2, R13, R154, R10 ;  /* 0x0000009a0d087210 */ /* 0x000fc60007a1e00a */
[----:B------:R-:W-:Y:S02]  /*16570*/  IMAD.IADD R9, R11, 0x1, R9 ;  /* 0x000000010b097824 */ /* 0x000fe400078e0209 */
[----:B------:R0:W1:Y:S02]  /*16580*/  LDC.64 R10, c[0x0][R14+0x210] ;  /* 0x000084000e0a7b82 */ /* 0x0000640000000a00 */
[----:B0-----:R-:W-:-:S04]  /*16590*/  IMAD.MOV R14, RZ, RZ, -R13 ;  /* 0x000000ffff0e7224 */ /* 0x001fc800078e0a0d */
[----:B------:R-:W-:Y:S01]  /*165a0*/  IMAD R14, R156, R14, R12 ;  /* 0x0000000e9c0e7224 */ /* 0x000fe200078e020c */
[----:B------:R-:W-:-:S04]  /*165b0*/  SHF.R.S32.HI R13, RZ, 0x1f, R13 ;  /* 0x0000001fff0d7819 */ /* 0x000fc8000001140d */
[----:B------:R-:W-:Y:S02]  /*165c0*/  SHF.R.S32.HI R12, RZ, 0x1f, R14 ;  /* 0x0000001fff0c7819 */ /* 0x000fe4000001140e */
[----:B------:R-:W-:Y:S01]  /*165d0*/  IADD3.X R9, R13, R15, R9, P0, P2 ;  /* 0x0000000f0d097210 */ /* 0x000fe200007e4409 */
[----:B-1----:R-:W-:-:S04]  /*165e0*/  IMAD R11, R11, R14, RZ ;  /* 0x0000000e0b0b7224 */ /* 0x002fc800078e02ff */
[C---:B------:R-:W-:Y:S02]  /*165f0*/  IMAD R11, R10.reuse, R12, R11 ;  /* 0x0000000c0a0b7224 */ /* 0x040fe400078e020b */
[----:B------:R-:W0:Y:S01]  /*16600*/  LDC.64 R12, c[0x0][0xca8] ;  /* 0x00032a00ff0c7b82 */ /* 0x000e220000000a00 */
[----:B------:R-:W-:-:S07]  /*16610*/  IMAD.WIDE.U32 R8, R10, R14, R8 ;  /* 0x0000000e0a087225 */ /* 0x000fce00078e0008 */
[----:B0-----:R-:W0:Y:S08]  /*16620*/  @!P1 LDC R12, c[0x0][0xc50] ;  /* 0x00031400ff0c9b82 */ /* 0x001e300000000800 */
[----:B------:R-:W1:Y:S01]  /*16630*/  @!P1 LDC R13, c[0x0][0xc54] ;  /* 0x00031500ff0d9b82 */ /* 0x000e620000000800 */
[----:B------:R-:W-:Y:S01]  /*16640*/  IMAD.IADD R11, R9, 0x1, R11 ;  /* 0x00000001090b7824 */ /* 0x000fe200078e020b */
[----:B0-----:R-:W-:-:S04]  /*16650*/  LEA R12, P0, R8, R12, 0x2 ;  /* 0x0000000c080c7211 */ /* 0x001fc800078010ff */
[----:B-1----:R-:W-:Y:S01]  /*16660*/  LEA.HI.X R11, R8, R13, R11, 0x2, P0 ;  /* 0x0000000d080b7211 */ /* 0x002fe200000f140b */
[----:B-----5:R-:W-:Y:S01]  /*16670*/  IMAD.MOV R8, RZ, RZ, -R159 ;  /* 0x000000ffff087224 */ /* 0x020fe200078e0a9f */
[----:B------:R-:W-:Y:S01]  /*16680*/  SHFL.IDX PT, R10, R12, 0x1, 0x1c1f ;  /* 0x003c1f000c0a7f89 */ /* 0x000fe200000e0000 */
[----:B------:R-:W-:-:S03]  /*16690*/  IMAD.IADD R13, R193, 0x1, R214 ;  /* 0x00000001c10d7824 */ /* 0x000fc600078e02d6 */
[----:B------:R-:W-:Y:S01]  /*166a0*/  ISETP.NE.AND P0, PT, R158, R8, PT ;  /* 0x000000089e00720c */ /* 0x000fe20003f05270 */
[----:B------:R-:W-:Y:S04]  /*166b0*/  SHFL.IDX PT, R9, R11, RZ, 0x1c1f ;  /* 0x001c1fff0b097589 */ /* 0x000fe800000e0000 */
[----:B------:R0:W1:Y:S04]  /*166c0*/  SHFL.IDX PT, R8, R12, RZ, 0x1c1f ;  /* 0x001c1fff0c087589 */ /* 0x00006800000e0000 */
[----:B------:R-:W2:Y:S01]  /*166d0*/  SHFL.IDX PT, R11, R11, 0x1, 0x1c1f ;  /* 0x003c1f000b0b7f89 */ /* 0x000ea200000e0000 */
[----:B0-----:R-:W-:-:S05]  /*166e0*/  IMAD R12, R3, R156, RZ ;  /* 0x0000009c030c7224 */ /* 0x001fca00078e02ff */
[C---:B------:R-:W-:Y:S01]  /*166f0*/  ISETP.GE.OR P1, PT, R13.reuse, R12, P0 ;  /* 0x0000000c0d00720c */ /* 0x040fe20000726670 */
[----:B------:R-:W-:-:S05]  /*16700*/  VIADD R13, R13, 0x8 ;  /* 0x000000080d0d7836 */ /* 0x000fca0000000000 */
[----:B------:R-:W-:-:S07]  /*16710*/  ISETP.GE.OR P0, PT, R13, R12, P0 ;  /* 0x0000000c0d00720c */ /* 0x000fce0000706670 */
[----:B-1----:R1:W-:Y:S06]  /*16720*/  @!P1 ST.E desc[UR40][R8.64], R153 ;  /* 0x0000009908009985 */ /* 0x0023ec000c101928 */
[----:B--2---:R1:W-:Y:S02]  /*16730*/  @!P0 ST.E desc[UR40][R10.64], R152 ;  /* 0x000000980a008985 */ /* 0x0043e4000c101928 */
.L_x_5342:
        /* <DEDUP_REMOVED lines=11> */
[----:B------:R-:W-:-:S05]  /*167f0*/  SHF.R.S32.HI R80, RZ, 0x3, R82 ;  /* 0x00000003ff507819 */ /* 0x000fca0000011452 */
[----:B01----:R-:W-:-:S04]  /*16800*/  IMAD R9, R80, 0x40, R195 ;  /* 0x0000004050097824 */ /* 0x003fc800078e02c3 */
[----:B------:R-:W-:-:S03]  /*16810*/  IMAD.WIDE R20, R9, 0x2, R20 ;  /* 0x0000000209147825 */ /* 0x000fc600078e0214 */
[C---:B------:R-:W-:Y:S02]  /*16820*/  IADD3 R37, P0, R20.reuse, 0x5000, RZ ;  /* 0x0000500014257810 */ /* 0x040fe40007f1e0ff */
[----:B------:R-:W-:Y:S02]  /*16830*/  IADD3 R13, P3, R20, 0x1000, RZ ;  /* 0x00001000140d7810 */ /* 0x000fe40007f7e0ff */
[----:B------:R-:W-:Y:S02]  /*16840*/  LOP3.LUT R36, R37, 0x380, RZ, 0xc0, !PT ;  /* 0x0000038025247812 */ /* 0x000fe400078ec0ff */
[----:B------:R-:W-:Y:S02]  /*16850*/  LOP3.LUT R12, R13, 0x380, RZ, 0xc0, !PT ;  /* 0x000003800d0c7812 */ /* 0x000fe400078ec0ff */
[----:B------:R-:W-:Y:S02]  /*16860*/  SHF.R.U64 R36, R36, 0x3, RZ ;  /* 0x0000000324247819 */ /* 0x000fe400000012ff */
[----:B------:R-:W-:-:S02]  /*16870*/  IADD3 R25, P4, R20, 0x2000, RZ ;  /* 0x0000200014197810 */ /* 0x000fc40007f9e0ff */
[C---:B------:R-:W-:Y:S02]  /*16880*/  IADD3 R29, P5, R20.reuse, 0x3000, RZ ;  /* 0x00003000141d7810 */ /* 0x040fe40007fbe0ff */
[C---:B------:R-:W-:Y:S02]  /*16890*/  IADD3 R33, P6, R20.reuse, 0x4000, RZ ;  /* 0x0000400014217810 */ /* 0x040fe40007fde0ff */
[----:B------:R-:W-:Y:S02]  /*168a0*/  IADD3 R41, P1, R20, 0x6000, RZ ;  /* 0x0000600014297810 */ /* 0x000fe40007f3e0ff */
[----:B------:R-:W-:Y:S01]  /*168b0*/  LOP3.LUT R36, R36, R37, RZ, 0x3c, !PT ;  /* 0x0000002524247212 */ /* 0x000fe200078e3cff */
[----:B------:R-:W-:Y:S01]  /*168c0*/  IMAD.X R37, RZ, RZ, R21, P0 ;  /* 0x000000ffff257224 */ /* 0x000fe200000e0615 */
[----:B------:R-:W-:Y:S02]  /*168d0*/  IADD3 R45, P2, R20, 0x7000, RZ ;  /* 0x00007000142d7810 */ /* 0x000fe40007f5e0ff */
[----:B------:R-:W-:-:S02]  /*168e0*/  SHF.R.U64 R12, R12, 0x3, RZ ;  /* 0x000000030c0c7819 */ /* 0x000fc400000012ff */
[----:B------:R-:W-:Y:S01]  /*168f0*/  IADD3 R65, P0, R20, 0xc000, RZ ;  /* 0x0000c00014417810 */ /* 0x000fe20007f1e0ff */
[----:B------:R-:W5:Y:S01]  /*16900*/  LD.E.128 R36, desc[UR40][R36.64] ;  /* 0x0000002824247980 */ /* 0x000f62000c101d00 */
[----:B------:R-:W-:Y:S02]  /*16910*/  LOP3.LUT R24, R25, 0x380, RZ, 0xc0, !PT ;  /* 0x0000038019187812 */ /* 0x000fe400078ec0ff */
[----:B------:R-:W-:Y:S02]  /*16920*/  LOP3.LUT R28, R29, 0x380, RZ, 0xc0, !PT ;  /* 0x000003801d1c7812 */ /* 0x000fe400078ec0ff */
[----:B------:R-:W-:Y:S02]  /*16930*/  LOP3.LUT R32, R33, 0x380, RZ, 0xc0, !PT ;  /* 0x0000038021207812 */ /* 0x000fe400078ec0ff */
[----:B------:R-:W-:Y:S02]  /*16940*/  LOP3.LUT R40, R41, 0x380, RZ, 0xc0, !PT ;  /* 0x0000038029287812 */ /* 0x000fe400078ec0ff */
[----:B------:R-:W-:-:S02]  /*16950*/  LOP3.LUT R44, R45, 0x380, RZ, 0xc0, !PT ;  /* 0x000003802d2c7812 */ /* 0x000fc400078ec0ff */
[----:B------:R-:W-:Y:S01]  /*16960*/  LOP3.LUT R12, R12, R13, RZ, 0x3c, !PT ;  /* 0x0000000d0c0c7212 */ /* 0x000fe200078e3cff */
[----:B------:R-:W-:Y:S01]  /*16970*/  IMAD.X R13, RZ, RZ, R21, P3 ;  /* 0x000000ffff0d7224 */ /* 0x000fe200018e0615 */
[----:B------:R-:W-:Y:S02]  /*16980*/  LOP3.LUT R64, R65, 0x380, RZ, 0xc0, !PT ;  /* 0x0000038041407812 */ /* 0x000fe400078ec0ff */
[----:B------:R-:W-:Y:S02]  /*16990*/  SHF.R.U64 R24, R24, 0x3, RZ ;  /* 0x0000000318187819 */ /* 0x000fe400000012ff */
[----:B------:R-:W-:Y:S01]  /*169a0*/  SHF.R.U64 R28, R28, 0x3, RZ ;  /* 0x000000031c1c7819 */ /* 0x000fe200000012ff */
[----:B------:R-:W5:Y:S01]  /*169b0*/  LD.E.128 R12, desc[UR40][R12.64] ;  /* 0x000000280c0c7980 */ /* 0x000f62000c101d00 */
[----:B------:R-:W-:Y:S02]  /*169c0*/  SHF.R.U64 R32, R32, 0x3, RZ ;  /* 0x0000000320207819 */ /* 0x000fe400000012ff */
[----:B------:R-:W-:-:S02]  /*169d0*/  SHF.R.U64 R40, R40, 0x3, RZ ;  /* 0x0000000328287819 */ /* 0x000fc400000012ff */
[----:B------:R-:W-:Y:S02]  /*169e0*/  IADD3 R49, P3, R20, 0x8000, RZ ;  /* 0x0000800014317810 */ /* 0x000fe40007f7e0ff */
        /* <DEDUP_REMOVED lines=10> */
[----:B------:R-:W-:Y:S01]  /*16a90*/  LOP3.LUT R48, R49, 0x380, RZ, 0xc0, !PT ;  /* 0x0000038031307812 */ /* 0x000fe200078ec0ff */
[----:B------:R-:W5:Y:S01]  /*16aa0*/  LD.E.128 R24, desc[UR40][R24.64] ;  /* 0x0000002818187980 */ /* 0x000f62000c101d00 */
        /* <DEDUP_REMOVED lines=8> */
[----:B------:R-:W-:Y:S01]  /*16b30*/  IADD3 R73, P2, R20, 0xe000, RZ ;  /* 0x0000e00014497810 */ /* 0x000fe20007f5e0ff */
[----:B------:R-:W5:Y:S01]  /*16b40*/  LD.E.128 R40, desc[UR40][R40.64] ;  /* 0x0000002828287980 */ /* 0x000f62000c101d00 */
[----:B------:R-:W-:Y:S01]  /*16b50*/  LOP3.LUT R64, R64, R65, RZ, 0x3c, !PT ;  /* 0x0000004140407212 */ /* 0x000fe200078e3cff */
[----:B------:R-:W-:Y:S01]  /*16b60*/  IMAD.X R65, RZ, RZ, R21, P0 ;  /* 0x000000ffff417224 */ /* 0x000fe200000e0615 */
[----:B------:R-:W-:Y:S01]  /*16b70*/  SHF.R.U64 R48, R48, 0x3, RZ ;  /* 0x0000000330307819 */ /* 0x000fe200000012ff */
[----:B------:R-:W5:Y:S01]  /*16b80*/  LD.E.128 R44, desc[UR40][R44.64] ;  /* 0x000000282c2c7980 */ /* 0x000f62000c101d00 */
[----:B---3--:R-:W-:-:S02]  /*16b90*/  ISETP.NE.AND P0, PT, R83, 0x1, PT ;  /* 0x000000015300780c */ /* 0x008fc40003f05270 */
[----:B------:R-:W-:Y:S01]  /*16ba0*/  LOP3.LUT R52, R53, 0x380, RZ, 0xc0, !PT ;  /* 0x0000038035347812 */ /* 0x000fe200078ec0ff */
        /* <DEDUP_REMOVED lines=8> */
[----:B------:R-:W-:Y:S02]  /*16c30*/  SHF.R.U64 R52, R52, 0x3, RZ ;  /* 0x0000000334347819 */ /* 0x000fe400000012ff */
[----:B------:R-:W-:Y:S02]  /*16c40*/  SHF.R.U64 R56, R56, 0x3, RZ ;  /* 0x0000000338387819 */ /* 0x000fe400000012ff */
[----:B------:R-:W-:Y:S01]  /*16c50*/  SHF.R.U64 R60, R60, 0x3, RZ ;  /* 0x000000033c3c7819 */ /* 0x000fe200000012ff */
[----:B------:R-:W5:Y:S01]  /*16c60*/  LD.E.128 R48, desc[UR40][R48.64] ;  /* 0x0000002830307980 */ /* 0x000f62000c101d00 */
[----:B------:R-:W-:Y:S02]  /*16c70*/  SHF.R.U64 R68, R68, 0x3, RZ ;  /* 0x0000000344447819 */ /* 0x000fe400000012ff */
[----:B------:R-:W-:-:S02]  /*16c80*/  SHF.R.U64 R72, R72, 0x3, RZ ;  /* 0x0000000348487819 */ /* 0x000fc400000012ff */
[----:B------:R-:W-:Y:S02]  /*16c90*/  IADD3 R11, P3, R20, 0xf000, RZ ;  /* 0x0000f000140b7810 */ /* 0x000fe40007f7e0ff */
        /* <DEDUP_REMOVED lines=14> */
[----:B------:R-:W-:Y:S01]  /*16d80*/  IMAD.MOV.U32 R9, RZ, RZ, R21 ;  /* 0x000000ffff097224 */ /* 0x000fe200078e0015 */
[----:B------:R-:W-:Y:S01]  /*16d90*/  LOP3.LUT R10, R11, 0x380, RZ, 0xc0, !PT ;  /* 0x000003800b0a7812 */ /* 0x000fe200078ec0ff */
[----:B------:R-:W-:Y:S01]  /*16da0*/  IMAD R21, R4, UR4, RZ ;  /* 0x0000000404157c24 */ /* 0x000fe2000f8e02ff */
[----:B------:R-:W5:Y:S01]  /*16db0*/  LD.E.128 R52, desc[UR40][R52.64] ;  /* 0x0000002834347980 */ /* 0x000f62000c101d00 */
[----:B------:R-:W0:Y:S01]  /*16dc0*/  @P0 LDC R4, c[0x0][0xcec] ;  /* 0x00033b00ff040b82 */ /* 0x000e220000000800 */
[----:B------:R-:W-:Y:S01]  /*16dd0*/  IMAD.IADD R81, R81, 0x1, -R82 ;  /* 0x0000000151517824 */ /* 0x000fe200078e0a52 */
[----:B------:R-:W-:Y:S01]  /*16de0*/  SHF.R.U64 R10, R10, 0x3, RZ ;  /* 0x000000030a0a7819 */ /* 0x000fe200000012ff */
[C---:B------:R-:W-:Y:S01]  /*16df0*/  IMAD R85, R2.reuse, UR5, R21 ;  /* 0x0000000502557c24 */ /* 0x040fe2000f8e0215 */
[----:B------:R-:W5:Y:S01]  /*16e00*/  LD.E.128 R56, desc[UR40][R56.64] ;  /* 0x0000002838387980 */ /* 0x000f62000c101d00 */
[----:B------:R-:W-:Y:S01]  /*16e10*/  IMAD.WIDE.U32 R20, R2, UR4, RZ ;  /* 0x0000000402147c25 */ /* 0x000fe2000f8e00ff */
[----:B------:R-:W-:Y:S01]  /*16e20*/  ULDC.64 UR4, c[0x0][0xbe8] ;  /* 0x0002fa0000047ab9 */ /* 0x000fe20000000a00 */
[----:B------:R-:W-:Y:S01]  /*16e30*/  SHF.R.S32.HI R82, RZ, 0x1f, R0 ;  /* 0x0000001fff527819 */ /* 0x000fe20000011400 */
[----:B------:R-:W1:Y:S01]  /*16e40*/  @P0 LDC R2, c[0x0][0xcf0] ;  /* 0x00033c00ff020b82 */ /* 0x000e620000000800 */
[----:B------:R-:W-:Y:S01]  /*16e50*/  IMAD.IADD R21, R21, 0x1, R85 ;  /* 0x0000000115157824 */ /* 0x000fe200078e0255 */
[----:B------:R-:W-:Y:S01]  /*16e60*/  LOP3.LUT R76, R10, R11, RZ, 0x3c, !PT ;  /* 0x0000000b0a4c7212 */ /* 0x000fe200078e3cff */
[----:B------:R-:W-:Y:S01]  /*16e70*/  IMAD R81, R81, 0x20, R80 ;  /* 0x0000002051517824 */ /* 0x000fe200078e0250 */
[----:B------:R-:W5:Y:S01]  /*16e80*/  LD.E.128 R8, desc[UR40][R8.64] ;  /* 0x0000002808087980 */ /* 0x000f62000c101d00 */
[----:B------:R-:W-:-:S03]  /*16e90*/  IMAD.WIDE.U32 R20, R186, UR4, R20 ;  /* 0x00000004ba147c25 */ /* 0x000fc6000f8e0014 */
[----:B------:R-:W5:Y:S01]  /*16ea0*/  LD.E.128 R60, desc[UR40][R60.64] ;  /* 0x000000283c3c7980 */ /* 0x000f62000c101d00 */
[----:B------:R-:W-:Y:S01]  /*16eb0*/  IMAD R21, R186, UR5, R21 ;  /* 0x00000005ba157c24 */ /* 0x000fe2000f8e0215 */
[----:B------:R-:W-:Y:S01]  /*16ec0*/  ULDC.64 UR4, c[0x0][0xbf0] ;  /* 0x0002fc0000047ab9 */ /* 0x000fe20000000a00 */
[----:B------:R-:W-:Y:S01]  /*16ed0*/  IMAD.IADD R89, R214, 0x1, R81 ;  /* 0x00000001d6597824 */ /* 0x000fe200078e0251 */
[----:B------:R-:W5:Y:S01]  /*16ee0*/  LD.E.128 R68, desc[UR40][R68.64] ;  /* 0x0000002844447980 */ /* 0x000f62000c101d00 */
[----:B------:R-:W-:-:S03]  /*16ef0*/  IMAD R85, R82, UR4, RZ ;  /* 0x0000000452557c24 */ /* 0x000fc6000f8e02ff */
[----:B------:R-:W5:Y:S01]  /*16f00*/  LD.E.128 R72, desc[UR40][R72.64] ;  /* 0x0000002848487980 */ /* 0x000f62000c101d00 */
[C---:B------:R-:W-:Y:S02]  /*16f10*/  IMAD R87, R0.reuse, UR5, R85 ;  /* 0x0000000500577c24 */ /* 0x040fe4000f8e0255 */
[----:B0-----:R-:W-:Y:S01]  /*16f20*/  @P0 IMAD.HI.U32 R85, R89, R4, RZ ;  /* 0x0000000459550227 */ /* 0x001fe200078e00ff */
[----:B------:R-:W5:Y:S01]  /*16f30*/  LD.E.128 R76, desc[UR40][R76.64] ;  /* 0x000000284c4c7980 */ /* 0x000f62000c101d00 */
[----:B------:R-:W0:Y:S02]  /*16f40*/  LDC R4, c[0x0][0xbc8] ;  /* 0x0002f200ff047b82 */ /* 0x000e240000000800 */
[----:B------:R-:W-:Y:S01]  /*16f50*/  IMAD.MOV.U32 R81, RZ, RZ, R89 ;  /* 0x000000ffff517224 */ /* 0x000fe200078e0059 */
[----:B-1----:R-:W-:Y:S01]  /*16f60*/  @P0 SHF.R.U32.HI R81, RZ, R2, R85 ;  /* 0x00000002ff510219 */ /* 0x002fe20000011655 */
[----:B------:R-:W-:Y:S01]  /*16f70*/  IMAD.WIDE.U32 R20, R0, UR4, R20 ;  /* 0x0000000400147c25 */ /* 0x000fe2000f8e0014 */
[----:B------:R-:W-:Y:S01]  /*16f80*/  ULDC.64 UR4, c[0x0][0xbe0] ;  /* 0x0002f80000047ab9 */ /* 0x000fe20000000a00 */
[----:B------:R-:W-:Y:S01]  /*16f90*/  @!PT LDS RZ, [RZ] ;  /* 0x00000000fffff984 */ /* 0x000fe20000000800 */
[----:B------:R-:W-:Y:S01]  /*16fa0*/  @!PT LDS RZ, [RZ] ;  /* 0x00000000fffff984 */ /* 0x000fe20000000800 */
[----:B------:R-:W-:Y:S01]  /*16fb0*/  @!PT LDS RZ, [RZ] ;  /* 0x00000000fffff984 */ /* 0x000fe20000000800 */
[----:B------:R-:W-:Y:S01]  /*16fc0*/  @!PT LDS RZ, [RZ] ;  /* 0x00000000fffff984 */ /* 0x000fe20000000800 */
[----:B------:R1:W-:Y:S06]  /*16fd0*/  MEMBAR.ALL.CTA ;  /* 0x0000000000007992 */ /* 0x0003ec0000008000 */
[----:B-1----:R-:W1:Y:S01]  /*16fe0*/  FENCE.VIEW.ASYNC.S ;  /* 0x00000000000073c6 */ /* 0x002e620000000000 */
[----:B------:R-:W-:-:S04]  /*16ff0*/  IMAD.MOV R0, RZ, RZ, -R81 ;  /* 0x000000ffff007224 */ /* 0x000fc800078e0a51 */
[----:B------:R-:W-:Y:S01]  /*17000*/  IMAD R85, R83, R0, R89 ;  /* 0x0000000053557224 */ /* 0x000fe200078e0259 */
[----:B------:R-:W-:Y:S01]  /*17010*/  SHF.R.S32.HI R0, RZ, 0x1f, R81 ;  /* 0x0000001fff007819 */ /* 0x000fe20000011451 */
[----:B------:R-:W-:-:S04]  /*17020*/  IMAD.IADD R21, R21, 0x1, R87 ;  /* 0x0000000115157824 */ /* 0x000fc800078e0257 */
[----:B------:R-:W-:Y:S02]  /*17030*/  IMAD R0, R0, UR4, RZ ;  /* 0x0000000400007c24 */ /* 0x000fe4000f8e02ff */
        /* <DEDUP_REMOVED lines=9> */
[----:B------:R-:W-:Y:S02]  /*170d0*/  VIADD R0, R17, 0x38820 ;  /* 0x0003882011007836 */ /* 0x000fe40000000000 */
[----:B------:R-:W-:Y:S01]  /*170e0*/  IMAD.IADD R21, R21, 0x1, R81 ;  /* 0x0000000115157824 */ /* 0x000fe200078e0251 */
[C---:B------:R-:W-:Y:S01]  /*170f0*/  LEA R81, P0, R20.reuse, UR4, 0x1 ;  /* 0x0000000414517c11 */ /* 0x040fe2000f8008ff */
[C---:B------:R-:W-:Y:S01]  /*17100*/  VIADD R164, R195.reuse, 0x40 ;  /* 0x00000040c3a47836 */ /* 0x040fe20000000000 */
[----:B------:R-:W-:Y:S02]  /*17110*/  PRMT R0, RZ, 0x654, R0 ;  /* 0x00000654ff007816 */ /* 0x000fe40000000000 */
[----:B------:R-:W-:Y:S01]  /*17120*/  LEA.HI.X R82, R20, UR5, R21, 0x1, P0 ;  /* 0x0000000514527c11 */ /* 0x000fe200080f0c15 */
[C---:B------:R-:W-:Y:S01]  /*17130*/  VIADD R162, R195.reuse, 0x80 ;  /* 0x00000080c3a27836 */ /* 0x040fe20000000000 */
[-C--:B0-----:R-:W-:Y:S01]  /*17140*/  ISETP.GE.AND P0, PT, R164, R4.reuse, PT ;  /* 0x00000004a400720c */ /* 0x081fe20003f06270 */
[----:B-1----:R0:W-:Y:S01]  /*17150*/  SYNCS.ARRIVE.TRANS64.RED.A1T0 RZ, [R0+URZ], RZ ;  /* 0x000000ff00ff79a7 */ /* 0x0021e2000810043f */
[C---:B------:R-:W-:Y:S01]  /*17160*/  ISETP.GE.AND P1, PT, R195.reuse, R4, PT ;  /* 0x00000004c300720c */ /* 0x040fe20003f26270 */
[----:B------:R-:W-:-:S02]  /*17170*/  VIADD R160, R195, 0xc0 ;  /* 0x000000c0c3a07836 */ /* 0x000fc40000000000 */
[----:B------:R-:W-:Y:S01]  /*17180*/  IMAD R83, R3, R83, RZ ;  /* 0x0000005303537224 */ /* 0x000fe200078e02ff */
[----:B0-----:R-:W-:Y:S02]  /*17190*/  SEL R0, RZ, 0xffffffff, P0 ;  /* 0xffffffffff007807 */ /* 0x001fe40000000000 */
[----:B------:R-:W-:-:S03]  /*171a0*/  ISETP.GE.AND P0, PT, R162, R4, PT ;  /* 0x00000004a200720c */ /* 0x000fc60003f06270 */
[----:B------:R-:W-:Y:S01]  /*171b0*/  IMAD.SHL.U32 R3, R0, 0x2, RZ ;  /* 0x0000000200037824 */ /* 0x000fe200078e00ff */
[----:B------:R-:W-:Y:S02]  /*171c0*/  SEL R0, RZ, 0x1, P1 ;  /* 0x00000001ff007807 */ /* 0x000fe40000800000 */
[----:B------:R-:W-:Y:S01]  /*171d0*/  SEL R2, RZ, 0xffffffff, P0 ;  /* 0xffffffffff027807 */ /* 0x000fe20000000000 */
[----:B------:R-:W-:Y:S01]  /*171e0*/  VIADD R158, R195, 0x100 ;  /* 0x00000100c39e7836 */ /* 0x000fe20000000000 */
[-C--:B------:R-:W-:Y:S02]  /*171f0*/  ISETP.GE.AND P0, PT, R160, R4.reuse, PT ;  /* 0x00000004a000720c */ /* 0x080fe40003f06270 */
[----:B------:R-:W-:Y:S01]  /*17200*/  LOP3.LUT R0, R3, 0x2, R0, 0xe2, !PT ;  /* 0x0000000203007812 */ /* 0x000fe200078ee200 */
[----:B------:R-:W-:Y:S01]  /*17210*/  IMAD.SHL.U32 R3, R2, 0x4, RZ ;  /* 0x0000000402037824 */ /* 0x000fe200078e00ff */
[----:B------:R-:W-:Y:S01]  /*17220*/  SEL R2, RZ, 0xffffffff, P0 ;  /* 0xffffffffff027807 */ /* 0x000fe20000000000 */
[----:B------:R-:W-:Y:S01]  /*17230*/  VIADD R156, R195, 0x140 ;  /* 0x00000140c39c7836 */ /* 0x000fe20000000000 */
[----:B------:R-:W-:-:S02]  /*17240*/  ISETP.GE.AND P0, PT, R158, R4, PT ;  /* 0x000000049e00720c */ /* 0x000fc40003f06270 */
[----:B------:R-:W-:Y:S01]  /*17250*/  LOP3.LUT R0, R3, 0x4, R0, 0xe2, !PT ;  /* 0x0000000403007812 */ /* 0x000fe200078ee200 */
[----:B------:R-:W-:Y:S01]  /*17260*/  IMAD.SHL.U32 R3, R2, 0x8, RZ ;  /* 0x0000000802037824 */ /* 0x000fe200078e00ff */
[----:B------:R-:W-:Y:S02]  /*17270*/  SEL R2, RZ, 0xffffffff, P0 ;  /* 0xffffffffff027807 */ /* 0x000fe40000000000 */
[-C--:B------:R-:W-:Y:S02]  /*17280*/  ISETP.GE.AND P0, PT, R156, R4.reuse, PT ;  /* 0x000000049c00720c */ /* 0x080fe40003f06270 */
[----:B------:R-:W-:Y:S01]  /*17290*/  LOP3.LUT R0, R3, 0x8, R0, 0xe2, !PT ;  /* 0x0000000803007812 */ /* 0x000fe200078ee200 */
[----:B------:R-:W-:Y:S01]  /*172a0*/  IMAD.SHL.U32 R3, R2, 0x10, RZ ;  /* 0x0000001002037824 */ /* 0x000fe200078e00ff */
[----:B------:R-:W-:Y:S01]  /*172b0*/  SEL R2, RZ, 0xffffffff, P0 ;  /* 0xffffffffff027807 */ /* 0x000fe20000000000 */
[----:B------:R-:W-:Y:S02]  /*172c0*/  VIADD R154, R195, 0x180 ;  /* 0x00000180c39a7836 */ /* 0x000fe40000000000 */
[----:B------:R-:W-:Y:S01]  /*172d0*/  IMAD.IADD R214, R80, 0x1, R214 ;  /* 0x0000000150d67824 */ /* 0x000fe200078e02d6 */
[----:B------:R-:W-:Y:S01]  /*172e0*/  LOP3.LUT R0, R3, 0x10, R0, 0xe2, !PT ;  /* 0x0000001003007812 */ /* 0x000fe200078ee200 */
[----:B------:R-:W-:Y:S01]  /*172f0*/  IMAD.SHL.U32 R3, R2, 0x20, RZ ;  /* 0x0000002002037824 */ /* 0x000fe200078e00ff */
[----:B------:R-:W-:Y:S01]  /*17300*/  ISETP.GE.AND P0, PT, R154, R4, PT ;  /* 0x000000049a00720c */ /* 0x000fe20003f06270 */
[----:B------:R-:W-:Y:S01]  /*17310*/  VIADD R152, R195, 0x1c0 ;  /* 0x000001c0c3987836 */ /* 0x000fe20000000000 */
[----:B------:R-:W-:-:S02]  /*17320*/  ISETP.GE.AND P1, PT, R214, R83, PT ;  /* 0x00000053d600720c */ /* 0x000fc40003f26270 */
[----:B------:R-:W-:Y:S02]  /*17330*/  LOP3.LUT R0, R3, 0x20, R0, 0xe2, !PT ;  /* 0x0000002003007812 */ /* 0x000fe400078ee200 */
[----:B------:R-:W-:Y:S02]  /*17340*/  SEL R3, RZ, 0x40, P0 ;  /* 0x00000040ff037807 */ /* 0x000fe40000000000 */
[----:B------:R-:W-:Y:S02]  /*17350*/  ISETP.GE.AND P0, PT, R152, R4, PT ;  /* 0x000000049800720c */ /* 0x000fe40003f06270 */
[----:B------:R-:W-:Y:S02]  /*17360*/  LOP3.LUT R80, R0, R3, RZ, 0xfc, !PT ;  /* 0x0000000300507212 */ /* 0x000fe400078efcff */
[----:B------:R-:W-:Y:S01]  /*17370*/  SEL R3, RZ, 0x80, P0 ;  /* 0x00000080ff037807 */ /* 0x000fe20000000000 */
[C---:B------:R-:W-:Y:S02]  /*17380*/  VIADD R153, R195.reuse, 0x1c0 ;  /* 0x000001c0c3997836 */ /* 0x040fe40000000000 */
[C---:B------:R-:W-:Y:S01]  /*17390*/  VIADD R155, R195.reuse, 0x180 ;  /* 0x00000180c39b7836 */ /* 0x040fe20000000000 */
[----:B------:R-:W-:Y:S01]  /*173a0*/  LOP3.LUT R0, R80, R3, RZ, 0xfc, !PT ;  /* 0x0000000350007212 */ /* 0x000fe200078efcff */
[----:B------:R-:W-:-:S02]  /*173b0*/  VIADD R157, R195, 0x140 ;  /* 0x00000140c39d7836 */ /* 0x000fc40000000000 */
[C---:B------:R-:W-:Y:S02]  /*173c0*/  VIADD R159, R195.reuse, 0x100 ;  /* 0x00000100c39f7836 */ /* 0x040fe40000000000 */
[C---:B------:R-:W-:Y:S02]  /*173d0*/  VIADD R161, R195.reuse, 0xc0 ;  /* 0x000000c0c3a17836 */ /* 0x040fe40000000000 */
        /* <DEDUP_REMOVED lines=17> */
[----:B-12---:R-:W-:-:S05]  /*174f0*/  @!P0 IMAD.WIDE R20, R195, 0x2, R2 ;  /* 0x00000002c3148825 */ /* 0x006fca00078e0202 */
[----:B-----5:R0:W-:Y:S01]  /*17500*/  @!P0 ST.E.128 desc[UR40][R20.64], R8 ;  /* 0x0000000814008985 */ /* 0x0201e2000c101d28 */
[----:B------:R-:W-:-:S13]  /*17510*/  ISETP.GE.AND P0, PT, R164, R4, PT ;  /* 0x00000004a400720c */ /* 0x000fda0003f06270 */
[-C--:B0-----:R-:W-:Y:S02]  /*17520*/  @!P0 LEA R8, P1, R164, R2.reuse, 0x1 ;  /* 0x00000002a4088211 */ /* 0x081fe400078208ff */
[----:B------:R-:W-:Y:S02]  /*17530*/  @!P3 LEA R10, P6, R160, R2, 0x1 ;  /* 0x00000002a00ab211 */ /* 0x000fe400078c08ff */
[-C--:B------:R-:W-:Y:S02]  /*17540*/  @!P0 LEA.HI.X R9, R164, R3.reuse, R165, 0x1, P1 ;  /* 0x00000003a4098211 */ /* 0x080fe400008f0ca5 */
[----:B------:R-:W-:Y:S02]  /*17550*/  ISETP.GE.AND P1, PT, R156, R4, PT ;  /* 0x000000049c00720c */ /* 0x000fe40003f26270 */
[----:B------:R-:W-:Y:S01]  /*17560*/  @!P3 LEA.HI.X R11, R160, R3, R161, 0x1, P6 ;  /* 0x00000003a00bb211 */ /* 0x000fe200030f0ca1 */
[----:B------:R0:W-:Y:S01]  /*17570*/  @!P0 ST.E.128 desc[UR40][R8.64], R24 ;  /* 0x0000001808008985 */ /* 0x0001e2000c101d28 */
[----:B------:R-:W-:-:S09]  /*17580*/  LOP3.LUT P0, RZ, R80, 0x40, RZ, 0xc0, !PT ;  /* 0x0000004050ff7812 */ /* 0x000fd2000780c0ff */
[----:B------:R-:W-:-:S04]  /*17590*/  @!P1 LEA R20, P6, R156, R2, 0x1 ;  /* 0x000000029c149211 */ /* 0x000fc800078c08ff */
[----:B------:R-:W-:Y:S02]  /*175a0*/  @!P1 LEA.HI.X R21, R156, R3, R157, 0x1, P6 ;  /* 0x000000039c159211 */ /* 0x000fe400030f0c9d */
[----:B0-----:R-:W-:-:S04]  /*175b0*/  @!P5 LEA R8, P4, R162, R2, 0x1 ;  /* 0x00000002a208d211 */ /* 0x001fc800078808ff */
        /* <DEDUP_REMOVED lines=14> */
.L_x_5345:
[----:B------:R-:W-:Y:S05]  /*176a0*/  BSYNC B1 ;  /* 0x0000000000017941 */ /* 0x000fea0003800000 */
.L_x_5344:
        /* <DEDUP_REMOVED lines=11> */
[----:B-12--5:R-:W-:Y:S02]  /*17760*/  @!P6 IMAD.WIDE R8, R195, 0x2, R2 ;  /* 0x00000002c308e825 */ /* 0x026fe400078e0202 */
[----:B------:R-:W-:-:S03]  /*17770*/  @!P5 LEA R10, P4, R164, R2, 0x1 ;  /* 0x00000002a40ad211 */ /* 0x000fc600078808ff */
        /* <DEDUP_REMOVED lines=25> */
.L_x_5343:
[----:B01----:R-:W2:Y:S01]  /*17910*/  LDL.LU R10, [R1+0x64] ;  /* 0x00006400010a7983 */ /* 0x003ea20000300800 */
[----:B------:R-:W-:Y:S01]  /*17920*/  ULDC.64 UR4, c[0x0][0xc08] ;  /* 0x0003020000047ab9 */ /* 0x000fe20000000a00 */
[----:B------:R-:W0:Y:S02]  /*17930*/  LDC R11, c[0x0][0xce8] ;  /* 0x00033a00ff0b7b82 */ /* 0x000e240000000800 */
[----:B------:R-:W3:Y:S01]  /*17940*/  LDL R12, [R1+0x18] ;  /* 0x00001800010c7983 */ /* 0x000ee20000100800 */
[----:B------:R-:W-:Y:S01]  /*17950*/  IMAD R4, R4, UR4, RZ ;  /* 0x0000000404047c24 */ /* 0x000fe2000f8e02ff */
[----:B------:R-:W-:Y:S01]  /*17960*/  BSSY B1, `(.L_x_5347) ;  /* 0x0000110000017945 */ /* 0x000fe20003800000 */
[----:B------:R-:W-:-:S04]  /*17970*/  IMAD.WIDE.U32 R8, R2, UR4, RZ ;  /* 0x0000000402087c25 */ /* 0x000fc8000f8e00ff */
[----:B------:R-:W-:Y:S01]  /*17980*/  IMAD R4, R2, UR5, R4 ;  /* 0x0000000502047c24 */ /* 0x000fe2000f8e0204 */
[----:B------:R-:W-:Y:S01]  /*17990*/  ULDC.64 UR4, c[0x0][0xc38] ;  /* 0x00030e0000047ab9 */ /* 0x000fe20000000a00 */
[----:B------:R-:W-:Y:S01]  /*179a0*/  SHF.R.S32.HI R2, RZ, 0x1f, R0 ;  /* 0x0000001fff027819 */ /* 0x000fe20000011400 */
[C---:B------:R-:W-:Y:S02]  /*179b0*/  VIADD R21, R212.reuse, 0xf8 ;  /* 0x000000f8d4157836 */ /* 0x040fe40000000000 */
[----:B------:R-:W-:Y:S02]  /*179c0*/  IMAD.IADD R9, R9, 0x1, R4 ;  /* 0x0000000109097824 */ /* 0x000fe400078e0204 */
[----:B------:R-:W-:Y:S01]  /*179d0*/  VIADD R153, R212, 0xf0 ;  /* 0x000000f0d4997836 */ /* 0x000fe20000000000 */
[----:B------:R-:W-:Y:S01]  /*179e0*/  SHF.R.S32.HI R21, RZ, 0x1f, R21 ;  /* 0x0000001fff157819 */ /* 0x000fe20000011415 */
[----:B------:R-:W-:-:S03]  /*179f0*/  IMAD.WIDE.U32 R8, R186, UR4, R8 ;  /* 0x00000004ba087c25 */ /* 0x000fc6000f8e0008 */
[----:B------:R-:W-:Y:S01]  /*17a00*/  SHF.R.S32.HI R153, RZ, 0x1f, R153 ;  /* 0x0000001fff997819 */ /* 0x000fe20000011499 */
[----:B------:R-:W-:Y:S01]  /*17a10*/  IMAD R9, R186, UR5, R9 ;  /* 0x00000005ba097c24 */ /* 0x000fe2000f8e0209 */
[----:B------:R-:W-:Y:S01]  /*17a20*/  ULDC.64 UR4, c[0x0][0xc40] ;  /* 0x0003100000047ab9 */ /* 0x000fe20000000a00 */
[----:B0-----:R-:W-:Y:S01]  /*17a30*/  ISETP.NE.AND P0, PT, R11, 0x1, PT ;  /* 0x000000010b00780c */ /* 0x001fe20003f05270 */
[----:B------:R-:W-:Y:S02]  /*17a40*/  IMAD R2, R2, UR4, RZ ;  /* 0x0000000402027c24 */ /* 0x000fe4000f8e02ff */
[----:B------:R-:W-:-:S04]  /*17a50*/  IMAD.WIDE.U32 R8, R0, UR4, R8 ;  /* 0x0000000400087c25 */ /* 0x000fc8000f8e0008 */
[----:B------:R-:W-:Y:S01]  /*17a60*/  IMAD R2, R0, UR5, R2 ;  /* 0x0000000500027c24 */ /* 0x000fe2000f8e0202 */
[----:B------:R-:W-:Y:S01]  /*17a70*/  ULDC.64 UR4, c[0x0][0xc48] ;  /* 0x0003120000047ab9 */ /* 0x000fe20000000a00 */
[C---:B------:R-:W-:Y:S02]  /*17a80*/  VIADD R155, R212.reuse, 0xe8 ;  /* 0x000000e8d49b7836 */ /* 0x040fe40000000000 */
[----:B------:R-:W-:Y:S02]  /*17a90*/  IMAD.IADD R9, R9, 0x1, R2 ;  /* 0x0000000109097824 */ /* 0x000fe400078e0202 */
[----:B------:R-:W0:Y:S01]  /*17aa0*/  @P0 LDC R0, c[0x0][0xcf0] ;  /* 0x00033c00ff000b82 */ /* 0x000e220000000800 */
        /* <DEDUP_REMOVED lines=74> */
[--C-:B---3--:R-:W-:Y:S02]  /*17f50*/  IMAD.IADD R2, R12, 0x1, R214.reuse ;  /* 0x000000010c027824 */ /* 0x108fe400078e02d6 */
[----:B------:R-:W-:Y:S02]  /*17f60*/  IMAD.IADD R214, R193, 0x1, R214 ;  /* 0x00000001c1d67824 */ /* 0x000fe400078e02d6 */
[----:B------:R-:W-:Y:S02]  /*17f70*/  IMAD.MOV.U32 R4, RZ, RZ, R2 ;  /* 0x000000ffff047224 */ /* 0x000fe400078e0002 */
        /* <DEDUP_REMOVED lines=168> */
[----:B------:R-:W-:Y:S02]  /*18a00*/  @!P5 LEA R14, P0, R20, R14, 0x2 ;  /* 0x0000000e140ed211 */ /* 0x000fe400078010ff */
[-C--:B------:R-:W-:Y:S01]  /*18a10*/  @!P2 LEA.HI.X R9, R152, R11.reuse, R153, 0x2, P1 ;  /* 0x0000000b9809a211 */ /* 0x080fe200008f1499 */
[----:B------:R0:W-:Y:S01]  /*18a20*/  @!P3 ST.E.64 desc[UR40][R12.64], R140 ;  /* 0x0000008c0c00b985 */ /* 0x0001e2000c101b28 */
[----:B------:R-:W-:-:S03]  /*18a30*/  @!P5 LEA.HI.X R15, R20, R11, R21, 0x2, P0 ;  /* 0x0000000b140fd211 */ /* 0x000fc600000f1415 */
[----:B------:R0:W-:Y:S04]  /*18a40*/  @!P2 ST.E.64 desc[UR40][R8.64], R144 ;  /* 0x000000900800a985 */ /* 0x0001e8000c101b28 */
[----:B------:R0:W-:Y:S02]  /*18a50*/  @!P5 ST.E.64 desc[UR40][R14.64], R148 ;  /* 0x000000940e00d985 */ /* 0x0001e4000c101b28 */
.L_x_5348:
[----:B------:R-:W-:Y:S05]  /*18a60*/  BSYNC B1 ;  /* 0x0000000000017941 */ /* 0x000fea0003800000 */
.L_x_5347:
[----:B0-----:R-:W-:Y:S01]  /*18a70*/  VIADD R3, R214, 0x8 ;  /* 0x00000008d6037836 */ /* 0x001fe20000000000 */
[----:B------:R0:W3:Y:S04]  /*18a80*/  SHFL.IDX PT, R12, R10, 0x1, 0x1c1f ;  /* 0x003c1f000a0c7f89 */ /* 0x0000e800000e0000 */
[----:B------:R-:W-:Y:S01]  /*18a90*/  ISETP.GE.AND P0, PT, R3, R0, PT ;  /* 0x000000000300720c */ /* 0x000fe20003f06270 */
[----:B------:R-:W4:-:S12]  /*18aa0*/  SHFL.IDX PT, R4, R4, 0x1, 0x1c1f ;  /* 0x003c1f0004047f89 */ /* 0x000f1800000e0000 */
[----:B0-----:R-:W-:Y:S05]  /*18ab0*/  @P0 BRA `(.L_x_5346) ;  /* 0x0000001800600947 */ /* 0x001fea0003800000 */
[C---:B------:R-:W-:Y:S01]  /*18ac0*/  VIADD R13, R212.reuse, 0x8 ;  /* 0x00000008d40d7836 */ /* 0x040fe20000000000 */
[----:B------:R-:W-:Y:S01]  /*18ad0*/  ULDC UR4, c[0x0][0xbc8] ;  /* 0x0002f20000047ab9 */ /* 0x000fe20000000800 */
[C---:B------:R-:W-:Y:S01]  /*18ae0*/  VIADD R25, R212.reuse, 0x10 ;  /* 0x00000010d4197836 */ /* 0x040fe20000000000 */
[C---:B------:R-:W-:Y:S01]  /*18af0*/  ISETP.GE.AND P2, PT, R212.reuse, UR4, PT ;  /* 0x00000004d4007c0c */ /* 0x040fe2000bf46270 */
[C---:B--2---:R-:W-:Y:S01]  /*18b00*/  VIADD R11, R212.reuse, 0x18 ;  /* 0x00000018d40b7836 */ /* 0x044fe20000000000 */
[----:B------:R-:W-:Y:S01]  /*18b10*/  ISETP.GE.AND P5, PT, R13, UR4, PT ;  /* 0x000000040d007c0c */ /* 0x000fe2000bfa6270 */
[C---:B-1----:R-:W-:Y:S01]  /*18b20*/  VIADD R14, R212.reuse, 0x8 ;  /* 0x00000008d40e7836 */ /* 0x042fe20000000000 */
[----:B------:R-:W-:Y:S01]  /*18b30*/  ISETP.GE.AND P3, PT, R25, UR4, PT ;  /* 0x0000000419007c0c */ /* 0x000fe2000bf66270 */
[C---:B------:R-:W-:Y:S01]  /*18b40*/  VIADD R28, R212.reuse, 0x10 ;  /* 0x00000010d41c7836 */ /* 0x040fe20000000000 */
[----:B------:R-:W-:Y:S01]  /*18b50*/  ISETP.GE.AND P4, PT, R11, UR4, PT ;  /* 0x000000040b007c0c */ /* 0x000fe2000bf86270 */
[----:B------:R-:W-:Y:S01]  /*18b60*/  VIADD R24, R212, 0x18 ;  /* 0x00000018d4187836 */ /* 0x000fe20000000000 */
[----:B------:R-:W-:-:S02]  /*18b70*/  SHF.R.S32.HI R14, RZ, 0x1f, R14 ;  /* 0x0000001fff0e7819 */ /* 0x000fc4000001140e */
[----:B------:R-:W-:Y:S02]  /*18b80*/  SHF.R.S32.HI R15, RZ, 0x1f, R212 ;  /* 0x0000001fff0f7819 */ /* 0x000fe400000114d4 */
[----:B------:R-:W-:Y:S02]  /*18b90*/  SHF.R.S32.HI R28, RZ, 0x1f, R28 ;  /* 0x0000001fff1c7819 */ /* 0x000fe4000001141c */
[CC--:B----4-:R-:W-:Y:S02]  /*18ba0*/  @!P2 LEA R2, P0, R212.reuse, R4.reuse, 0x2 ;  /* 0x00000004d402a211 */ /* 0x0d0fe400078010ff */
[C---:B------:R-:W-:Y:S02]  /*18bb0*/  @!P5 LEA R8, P1, R13.reuse, R4, 0x2 ;  /* 0x000000040d08d211 */ /* 0x040fe400078210ff */
[CC--:B---3--:R-:W-:Y:S01]  /*18bc0*/  @!P2 LEA.HI.X R3, R212.reuse, R12.reuse, R15, 0x2, P0 ;  /* 0x0000000cd403a211 */ /* 0x0c8fe200000f140f */
[C---:B------:R-:W-:Y:S01]  /*18bd0*/  VIADD R15, R212.reuse, 0x28 ;  /* 0x00000028d40f7836 */ /* 0x040fe20000000000 */
[----:B------:R-:W-:Y:S01]  /*18be0*/  @!P5 LEA.HI.X R9, R13, R12, R14, 0x2, P1 ;  /* 0x0000000c0d09d211 */ /* 0x000fe200008f140e */
[C---:B------:R-:W-:Y:S01]  /*18bf0*/  VIADD R14, R212.reuse, 0x20 ;  /* 0x00000020d40e7836 */ /* 0x040fe20000000000 */
[----:B------:R-:W-:Y:S01]  /*18c00*/  SHF.R.S32.HI R24, RZ, 0x1f, R24 ;  /* 0x0000001fff187819 */ /* 0x000fe20000011418 */
[----:B------:R0:W-:Y:S01]  /*18c10*/  @!P2 ST.E.64 desc[UR40][R2.64], R26 ;  /* 0x0000001a0200a985 */ /* 0x0001e2000c101b28 */
[----:B------:R-:W-:Y:S01]  /*18c20*/  ISETP.GE.AND P1, PT, R15, UR4, PT ;  /* 0x000000040f007c0c */ /* 0x000fe2000bf26270 */
[----:B------:R-:W-:Y:S01]  /*18c30*/  VIADD R13, R212, 0x30 ;  /* 0x00000030d40d7836 */ /* 0x000fe20000000000 */
[----:B------:R-:W-:Y:S01]  /*18c40*/  ISETP.GE.AND P0, PT, R14, UR4, PT ;  /* 0x000000040e007c0c */ /* 0x000fe2000bf06270 */
[----:B------:R1:W-:Y:S03]  /*18c50*/  @!P5 ST.E.64 desc[UR40][R8.64], R30 ;  /* 0x0000001e0800d985 */ /* 0x0003e6000c101b28 */
[----:B------:R-:W-:-:S02]  /*18c60*/  ISETP.GE.AND P2, PT, R13, UR4, PT ;  /* 0x000000040d007c0c */ /* 0x000fc4000bf46270 */
[-C--:B0-----:R-:W-:Y:S02]  /*18c70*/  @!P3 LEA R2, P5, R25, R4.reuse, 0x2 ;  /* 0x000000041902b211 */ /* 0x081fe400078a10ff */
[----:B-1----:R-:W-:Y:S02]  /*18c80*/  @!P4 LEA R8, P6, R11, R4, 0x2 ;  /* 0x000000040b08c211 */ /* 0x002fe400078c10ff */
[-C--:B------:R-:W-:Y:S02]  /*18c90*/  @!P3 LEA.HI.X R3, R25, R12.reuse, R28, 0x2, P5 ;  /* 0x0000000c1903b211 */ /* 0x080fe400028f141c */
[----:B------:R-:W-:Y:S01]  /*18ca0*/  @!P4 LEA.HI.X R9, R11, R12, R24, 0x2, P6 ;  /* 0x0000000c0b09c211 */ /* 0x000fe200030f1418 */
[----:B------:R-:W-:-:S04]  /*18cb0*/  VIADD R24, R212, 0x20 ;  /* 0x00000020d4187836 */ /* 0x000fc80000000000 */
[-C--:B------:R-:W-:Y:S01]  /*18cc0*/  @!P2 LEA R10, P6, R13, R4.reuse, 0x2 ;  /* 0x000000040d0aa211 */ /* 0x080fe200078c10ff */
[----:B------:R0:W-:Y:S01]  /*18cd0*/  @!P3 ST.E.64 desc[UR40][R2.64], R34 ;  /* 0x000000220200b985 */ /* 0x0001e2000c101b28 */
[----:B------:R-:W-:Y:S02]  /*18ce0*/  ISETP.GE.AND P3, PT, R211, UR4, PT ;  /* 0x00000004d3007c0c */ /* 0x000fe4000bf66270 */
[----:B------:R-:W-:Y:S01]  /*18cf0*/  SHF.R.S32.HI R24, RZ, 0x1f, R24 ;  /* 0x0000001fff187819 */ /* 0x000fe20000011418 */
[----:B------:R1:W-:Y:S01]  /*18d00*/  @!P4 ST.E.64 desc[UR40][R8.64], R38 ;  /* 0x000000260800c985 */ /* 0x0003e2000c101b28 */
[----:B0-----:R-:W-:-:S04]  /*18d10*/  @!P0 LEA R2, P4, R14, R4, 0x2 ;  /* 0x000000040e028211 */ /* 0x001fc800078810ff */
[----:B------:R-:W-:Y:S01]  /*18d20*/  @!P0 LEA.HI.X R3, R14, R12, R24, 0x2, P4 ;  /* 0x0000000c0e038211 */ /* 0x000fe200020f1418 */
[C---:B------:R-:W-:Y:S01]  /*18d30*/  VIADD R24, R212.reuse, 0x28 ;  /* 0x00000028d4187836 */ /* 0x040fe20000000000 */
[C---:B-1----:R-:W-:Y:S01]  /*18d40*/  @!P1 LEA R8, P5, R15.reuse, R4, 0x2 ;  /* 0x000000040f089211 */ /* 0x042fe200078a10ff */
[----:B------:R-:W-:Y:S01]  /*18d50*/  VIADD R14, R212, 0x30 ;  /* 0x00000030d40e7836 */ /* 0x000fe20000000000 */
[----:B------:R-:W-:Y:S01]  /*18d60*/  ISETP.GE.AND P4, PT, R208, UR4, PT ;  /* 0x00000004d0007c0c */ /* 0x000fe2000bf86270 */
[----:B------:R0:W-:Y:S01]  /*18d70*/  @!P0 ST.E.64 desc[UR40][R2.64], R42 ;  /* 0x0000002a02008985 */ /* 0x0001e2000c101b28 */
[----:B------:R-:W-:Y:S02]  /*18d80*/  SHF.R.S32.HI R24, RZ, 0x1f, R24 ;  /* 0x0000001fff187819 */ /* 0x000fe40000011418 */
[----:B------:R-:W-:Y:S02]  /*18d90*/  SHF.R.S32.HI R14, RZ, 0x1f, R14 ;  /* 0x0000001fff0e7819 */ /* 0x000fe4000001140e */
[----:B------:R-:W-:-:S02]  /*18da0*/  @!P1 LEA.HI.X R9, R15, R12, R24, 0x2, P5 ;  /* 0x0000000c0f099211 */ /* 0x000fc400028f1418 */
[----:B------:R-:W-:Y:S02]  /*18db0*/  ISETP.GE.AND P5, PT, R206, UR4, PT ;  /* 0x00000004ce007c0c */ /* 0x000fe4000bfa6270 */
[----:B------:R-:W-:Y:S01]  /*18dc0*/  @!P2 LEA.HI.X R11, R13, R12, R14, 0x2, P6 ;  /* 0x0000000c0d0ba211 */ /* 0x000fe200030f140e */
[----:B------:R1:W-:Y:S01]  /*18dd0*/  @!P1 ST.E.64 desc[UR40][R8.64], R46 ;  /* 0x0000002e08009985 */ /* 0x0003e2000c101b28 */
[----:B------:R-:W-:Y:S02]  /*18de0*/  ISETP.GE.AND P0, PT, R204, UR4, PT ;  /* 0x00000004cc007c0c */ /* 0x000fe4000bf06270 */
[----:B------:R-:W-:Y:S01]  /*18df0*/  ISETP.GE.AND P1, PT, R202, UR4, PT ;  /* 0x00000004ca007c0c */ /* 0x000fe2000bf26270 */
[----:B------:R2:W-:Y:S01]  /*18e00*/  @!P2 ST.E.64 desc[UR40][R10.64], R50 ;  /* 0x000000320a00a985 */ /* 0x0005e2000c101b28 */
[----:B0-----:R-:W-:-:S04]  /*18e10*/  @!P3 LEA R2, P6, R211, R4, 0x2 ;  /* 0x00000004d302b211 */ /* 0x001fc800078c10ff */
[----:B------:R-:W-:Y:S02]  /*18e20*/  @!P3 LEA.HI.X R3, R211, R12, R213, 0x2, P6 ;  /* 0x0000000cd303b211 */ /* 0x000fe400030f14d5 */
[----:B-1----:R-:W-:-:S03]  /*18e30*/  @!P4 LEA R8, P2, R208, R4, 0x2 ;  /* 0x00000004d008c211 */ /* 0x002fc600078410ff */
[----:B------:R0:W-:Y:S01]  /*18e40*/  @!P3 ST.E.64 desc[UR40][R2.64], R54 ;  /* 0x000000360200b985 */ /* 0x0001e2000c101b28 */
[----:B------:R-:W-:Y:S02]  /*18e50*/  ISETP.GE.AND P3, PT, R198, UR4, PT ;  /* 0x00000004c6007c0c */ /* 0x000fe4000bf66270 */
[----:B--2---:R-:W-:Y:S02]  /*18e60*/  @!P5 LEA R10, P6, R206, R4, 0x2 ;  /* 0x00000004ce0ad211 */ /* 0x004fe400078c10ff */
[-C--:B------:R-:W-:Y:S02]  /*18e70*/  @!P4 LEA.HI.X R9, R208, R12.reuse, R210, 0x2, P2 ;  /* 0x0000000cd009c211 */ /* 0x080fe400010f14d2 */
[----:B------:R-:W-:Y:S02]  /*18e80*/  ISETP.GE.AND P2, PT, R200, UR4, PT ;  /* 0x00000004c8007c0c */ /* 0x000fe4000bf46270 */
[----:B------:R-:W-:Y:S01]  /*18e90*/  @!P5 LEA.HI.X R11, R206, R12, R207, 0x2, P6 ;  /* 0x0000000cce0bd211 */ /* 0x000fe200030f14cf */
[----:B------:R1:W-:Y:S01]  /*18ea0*/  @!P4 ST.E.64 desc[UR40][R8.64], R58 ;  /* 0x0000003a0800c985 */ /* 0x0003e2000c101b28 */
[----:B------:R-:W-:-:S03]  /*18eb0*/  ISETP.GE.AND P4, PT, R186, UR4, PT ;  /* 0x00000004ba007c0c */ /* 0x000fc6000bf86270 */
[----:B------:R2:W-:Y:S01]  /*18ec0*/  @!P5 ST.E.64 desc[UR40][R10.64], R62 ;  /* 0x0000003e0a00d985 */ /* 0x0005e2000c101b28 */
[----:B0-----:R-:W-:-:S04]  /*18ed0*/  @!P0 LEA R2, P6, R204, R4, 0x2 ;  /* 0x00000004cc028211 */ /* 0x001fc800078c10ff */
[----:B------:R-:W-:Y:S02]  /*18ee0*/  @!P0 LEA.HI.X R3, R204, R12, R205, 0x2, P6 ;  /* 0x0000000ccc038211 */ /* 0x000fe400030f14cd */
[----:B-1----:R-:W-:-:S03]  /*18ef0*/  @!P1 LEA R8, P5, R202, R4, 0x2 ;  /* 0x00000004ca089211 */ /* 0x002fc600078a10ff */
        /* <DEDUP_REMOVED lines=16> */
[----:B------:R0:W-:Y:S01]  /*19000*/  @!P4 ST.E.64 desc[UR40][R8.64], R82 ;  /* 0x000000520800c985 */ /* 0x0001e2000c101b28 */
[----:B------:R-:W-:Y:S02]  /*19010*/  ISETP.GE.AND P4, PT, R172, UR4, PT ;  /* 0x00000004ac007c0c */ /* 0x000fe4000bf86270 */
[----:B------:R-:W-:Y:S02]  /*19020*/  @!P5 LEA.HI.X R11, R182, R12, R183, 0x2, P6 ;  /* 0x0000000cb60bd211 */ /* 0x000fe400030f14b7 */
[----:B-1----:R-:W-:-:S03]  /*19030*/  @!P2 LEA R2, P6, R180, R4, 0x2 ;  /* 0x00000004b402a211 */ /* 0x002fc600078c10ff */
        /* <DEDUP_REMOVED lines=52> */
[----:B------:R-:W-:-:S03]  /*19380*/  @!P5 LEA.HI.X R15, R152, R12, R153, 0x2, P3 ;  /* 0x0000000c980fd211 */ /* 0x000fc600018f1499 */
[----:B------:R0:W-:Y:S04]  /*19390*/  @!P1 ST.E.64 desc[UR40][R2.64], R138 ;  /* 0x0000008a02009985 */ /* 0x0001e8000c101b28 */
[----:B------:R0:W-:Y:S01]  /*193a0*/  @!P0 ST.E.64 desc[UR40][R10.64], R142 ;  /* 0x0000008e0a008985 */ /* 0x0001e2000c101b28 */
[----:B------:R-:W-:-:S03]  /*193b0*/  ISETP.GE.AND P0, PT, R20, UR4, PT ;  /* 0x0000000414007c0c */ /* 0x000fc6000bf06270 */
[----:B------:R0:W-:Y:S10]  /*193c0*/  @!P5 ST.E.64 desc[UR40][R14.64], R146 ;  /* 0x000000920e00d985 */ /* 0x0001f4000c101b28 */
[----:B------:R-:W-:Y:S05]  /*193d0*/  @P0 BRA `(.L_x_5346) ;  /* 0x0000001000180947 */ /* 0x000fea0003800000 */
[----:B0-----:R-:W-:-:S04]  /*193e0*/  LEA R2, P0, R20, R4, 0x2 ;  /* 0x0000000414027211 */ /* 0x001fc800078010ff */
[----:B------:R-:W-:-:S05]  /*193f0*/  LEA.HI.X R3, R20, R12, R21, 0x2, P0 ;  /* 0x0000000c14037211 */ /* 0x000fca00000f1415 */
[----:B------:R0:W-:Y:S01]  /*19400*/  ST.E.64 desc[UR40][R2.64], R150 ;  /* 0x0000009602007985 */ /* 0x0001e2000c101b28 */
[----:B------:R-:W-:Y:S05]  /*19410*/  BRA `(.L_x_5346) ;  /* 0x0000001000087947 */ /* 0x000fea0003800000 */
.L_x_5340:
[----:B0-----:R-:W3:Y:S01]  /*19420*/  LDL.LU R4, [R1+0x5c] ;  /* 0x00005c0001047983 */ /* 0x001ee20000300800 */
[----:B------:R-:W-:Y:S01]  /*19430*/  ULDC.64 UR6, c[0x0][0xd08] ;  /* 0x0003420000067ab9 */ /* 0x000fe20000000a00 */
[----:B------:R-:W-:Y:S02]  /*19440*/  ULDC.64 UR4, c[0x0][0xd00] ;  /* 0x0003400000047ab9 */ /* 0x000fe40000000a00 */
[----:B------:R-:W4:Y:S04]  /*19450*/  LDL.LU R0, [R1+0x60] ;  /* 0x0000600001007983 */ /* 0x000f280000300800 */
[----:B-12---:R-:W2:Y:S01]  /*19460*/  LDL R10, [R1+0x54] ;  /* 0x00005400010a7983 */ /* 0x006ea20000100800 */
[----:B------:R-:W-:Y:S01]  /*19470*/  ISETP.NE.U32.AND P1, PT, RZ, UR6, PT ;  /* 0x00000006ff007c0c */ /* 0x000fe2000bf25070 */
[----:B------:R-:W-:Y:S01]  /*19480*/  IMAD.MOV.U32 R25, RZ, RZ, RZ ;  /* 0x000000ffff197224 */ /* 0x000fe200078e00ff */
[----:B------:R-:W-:-:S02]  /*19490*/  ISETP.NE.U32.AND P0, PT, RZ, UR4, PT ;  /* 0x00000004ff007c0c */ /* 0x000fc4000bf05070 */
[----:B------:R-:W-:Y:S02]  /*194a0*/  ISETP.NE.AND.EX P1, PT, RZ, UR7, PT, P1 ;  /* 0x00000007ff007c0c */ /* 0x000fe4000bf25310 */
[----:B------:R-:W-:Y:S02]  /*194b0*/  ISETP.NE.AND.EX P0, PT, RZ, UR5, PT, P0 ;  /* 0x00000005ff007c0c */ /* 0x000fe4000bf05300 */
[----:B---3-5:R-:W-:-:S04]  /*194c0*/  IADD3 R2, P2, R4, UR4, RZ ;  /* 0x0000000404027c10 */ /* 0x028fc8000ff5e0ff */
        /* <DEDUP_REMOVED lines=8> */
[----:B------:R-:W1:-:S12]  /*19550*/  S2R R4, SR_TID.X ;  /* 0x0000000000047919 */ /* 0x000e580000002100 */
[----:B------:R-:W2:Y:S01]  /*19560*/  @!P2 LDC R10, c[0x0][0xbd4] ;  /* 0x0002f500ff0aab82 */ /* 0x000ea20000000800 */
[----:B-1----:R-:W-:Y:S01]  /*19570*/  VIADD R30, R4, 0xffffff80 ;  /* 0xffffff80041e7836 */ /* 0x002fe20000000000 */
[----:B--2---:R0:W-:Y:S01]  /*19580*/  @!P2 STL [R1+0x54], R10 ;  /* 0x0000540a0100a387 */ /* 0x0041e20000100800 */
[----:B------:R-:W-:-:S03]  /*19590*/  ISETP.GT.AND P2, PT, R10, 0x1, PT ;  /* 0x000000010a00780c */ /* 0x000fc60003f44270 */
[----:B------:R-:W-:Y:S01]  /*195a0*/  ISETP.GT.AND P3, PT, R30, 0x3f, PT ;  /* 0x0000003f1e00780c */ /* 0x000fe20003f64270 */
[----:B------:R-:W-:-:S12]  /*195b0*/  @P1 BRA `(.L_x_5349) ;  /* 0x0000000000101947 */ /* 0x000fd80003800000 */
[----:B------:R-:W-:Y:S05]  /*195c0*/  @!P0 BRA `(.L_x_5349) ;  /* 0x00000000000c8947 */ /* 0x000fea0003800000 */
[----:B0-----:R-:W2:Y:S04]  /*195d0*/  LDG.E R9, desc[UR40][R2.64] ;  /* 0x0000002802097981 */ /* 0x001ea8000c1e1900 */
[----:B-----5:R-:W2:Y:S02]  /*195e0*/  LDG.E R0, desc[UR40][R2.64+0x4] ;  /* 0x0000042802007981 */ /* 0x020ea4000c1e1900 */
[----:B--2---:R-:W-:-:S07]  /*195f0*/  IMAD.IADD R0, R0, 0x1, -R9 ;  /* 0x0000000100007824 */ /* 0x004fce00078e0a09 */
.L_x_5349:
[----:B0-----:R-:W2:Y:S04]  /*19600*/  LDL.LU R3, [R1+0x58] ;  /* 0x0000580001037983 */ /* 0x001ea80000300800 */
[----:B------:R-:W3:Y:S01]  /*19610*/  LDL.LU R2, [R1+0x6c] ;  /* 0x00006c0001027983 */ /* 0x000ee20000300800 */
[----:B------:R-:W-:Y:S01]  /*19620*/  BSSY B1, `(.L_x_5350) ;  /* 0x0000037000017945 */ /* 0x000fe20003800000 */
[----:B-----5:R-:W-:Y:S02]  /*19630*/  SHF.R.S32.HI R26, RZ, 0x1f, R25 ;  /* 0x0000001fff1a7819 */ /* 0x020fe40000011419 */
[----:B--2---:R-:W-:Y:S02]  /*19640*/  SEL R33, R3, RZ, !P0 ;  /* 0x000000ff03217207 */ /* 0x004fe40004000000 */
[----:B---3--:R-:W-:Y:S01]  /*19650*/  SEL R28, R2, RZ, !P0 ;  /* 0x000000ff021c7207 */ /* 0x008fe20004000000 */
[----:B------:R-:W-:Y:S06]  /*19660*/  @P3 BRA `(.L_x_5351) ;  /* 0x0000000000c83947 */ /* 0x000fec0003800000 */
[----:B------:R-:W0:Y:S01]  /*19670*/  S2R R35, SR_TID.X ;  /* 0x0000000000237919 */ /* 0x000e220000002100 */
[----:B------:R-:W1:Y:S02]  /*19680*/  LDC R37, c[0x0][0xce8] ;  /* 0x00033a00ff257b82 */ /* 0x000e640000000800 */
[----:B-1----:R-:W-:Y:S01]  /*19690*/  IMAD R2, R0, R37, RZ ;  /* 0x0000002500027224 */ /* 0x002fe200078e02ff */
[----:B0-----:R-:W-:-:S04]  /*196a0*/  IADD3 R35, R214, -0x80, R35 ;  /* 0xffffff80d6237810 */ /* 0x001fc80007ffe023 */
        /* <DEDUP_REMOVED lines=46> */
.L_x_5351:
[----:B------:R-:W-:Y:S05]  /*19990*/  BSYNC B1 ;  /* 0x0000000000017941 */ /* 0x000fea0003800000 */
.L_x_5350:
[----:B------:R-:W-:Y:S05]  /*199a0*/  @P2 BRA `(.L_x_5346) ;  /* 0x0000000800a42947 */ /* 0x000fea0003800000 */
[----:B0-----:R-:W0:Y:S01]  /*199b0*/  LDC R13, c[0x0][0xce8] ;  /* 0x00033a00ff0d7b82 */ /* 0x001e220000000800 */
[----:B------:R-:W-:Y:S01]  /*199c0*/  ULDC.64 UR4, c[0x0][0xba0] ;  /* 0x0002e80000047ab9 */ /* 0x000fe20000000a00 */
[----:B------:R-:W-:Y:S01]  /*199d0*/  SHF.R.S32.HI R9, RZ, 0x1f, R30 ;  /* 0x0000001fff097819 */ /* 0x000fe2000001141e */
[----:B------:R-:W-:Y:S01]  /*199e0*/  IMAD R4, R26, UR4, RZ ;  /* 0x000000041a047c24 */ /* 0x000fe2000f8e02ff */
[----:B------:R-:W-:Y:S01]  /*199f0*/  BSSY B1, `(.L_x_5352) ;  /* 0x0000080000017945 */ /* 0x000fe20003800000 */
[----:B------:R-:W-:Y:S01]  /*19a00*/  IMAD.WIDE.U32 R2, R25, UR4, RZ ;  /* 0x0000000419027c25 */ /* 0x000fe2000f8e00ff */
[----:B------:R-:W-:-:S03]  /*19a10*/  LEA.HI R9, R9, R30, RZ, 0x3 ;  /* 0x0000001e09097211 */ /* 0x000fc600078f18ff */
[----:B------:R-:W-:Y:S01]  /*19a20*/  IMAD R25, R25, UR5, R4 ;  /* 0x0000000519197c24 */ /* 0x000fe2000f8e0204 */
[----:B------:R-:W-:Y:S01]  /*19a30*/  LOP3.LUT R11, R9, 0xfffffff8, RZ, 0xc0, !PT ;  /* 0xfffffff8090b7812 */ /* 0x000fe200078ec0ff */
[----:B------:R-:W1:Y:S01]  /*19a40*/  LDC R4, c[0x0][0xbc8] ;  /* 0x0002f200ff047b82 */ /* 0x000e620000000800 */
[----:B------:R-:W-:Y:S01]  /*19a50*/  ULDC.64 UR4, c[0x0][0xbe8] ;  /* 0x0002fa0000047ab9 */ /* 0x000fe20000000a00 */
[----:B------:R-:W-:Y:S01]  /*19a60*/  IMAD.IADD R3, R3, 0x1, R25 ;  /* 0x0000000103037824 */ /* 0x000fe200078e0219 */
[----:B------:R-:W-:Y:S01]  /*19a70*/  SHF.R.S32.HI R12, RZ, 0x3, R9 ;  /* 0x00000003ff0c7819 */ /* 0x000fe20000011409 */
[----:B------:R-:W-:Y:S02]  /*19a80*/  IMAD.IADD R11, R30, 0x1, -R11 ;  /* 0x000000011e0b7824 */ /* 0x000fe400078e0a0b */
[----:B------:R-:W-:-:S04]  /*19a90*/  IMAD.WIDE.U32 R2, R186, UR4, R2 ;  /* 0x00000004ba027c25 */ /* 0x000fc8000f8e0002 */
[----:B------:R-:W-:Y:S01]  /*19aa0*/  IMAD R3, R186, UR5, R3 ;  /* 0x00000005ba037c24 */ /* 0x000fe2000f8e0203 */
[----:B------:R-:W-:Y:S01]  /*19ab0*/  ULDC.64 UR4, c[0x0][0xbf0] ;  /* 0x0002fc0000047ab9 */ /* 0x000fe20000000a00 */
[----:B------:R-:W-:Y:S01]  /*19ac0*/  VIADD R41, R195, 0x40 ;  /* 0x00000040c3297836 */ /* 0x000fe20000000000 */
[----:B0-----:R-:W-:Y:S01]  /*19ad0*/  ISETP.NE.AND P0, PT, R13, 0x1, PT ;  /* 0x000000010d00780c */ /* 0x001fe20003f05270 */
[----:B------:R-:W-:Y:S02]  /*19ae0*/  IMAD R11, R11, 0x20, R12 ;  /* 0x000000200b0b7824 */ /* 0x000fe400078e020c */
[----:B------:R-:W-:Y:S02]  /*19af0*/  IMAD R8, R28, UR4, RZ ;  /* 0x000000041c087c24 */ /* 0x000fe4000f8e02ff */
[----:B------:R-:W-:Y:S02]  /*19b00*/  IMAD.IADD R10, R214, 0x1, R11 ;  /* 0x00000001d60a7824 */ /* 0x000fe400078e020b */
[----:B------:R-:W-:-:S02]  /*19b10*/  IMAD R9, R33, UR5, R8 ;  /* 0x0000000521097c24 */ /* 0x000fc4000f8e0208 */
[----:B------:R-:W-:Y:S01]  /*19b20*/  IMAD.WIDE.U32 R2, R33, UR4, R2 ;  /* 0x0000000421027c25 */ /* 0x000fe2000f8e0002 */
[----:B------:R-:W-:Y:S01]  /*19b30*/  ULDC.64 UR4, c[0x0][0xbe0] ;  /* 0x0002f80000047ab9 */ /* 0x000fe20000000a00 */
[-C--:B-1----:R-:W-:Y:S02]  /*19b40*/  ISETP.GE.AND P1, PT, R41, R4.reuse, PT ;  /* 0x000000042900720c */ /* 0x082fe40003f26270 */
[----:B------:R-:W0:Y:S01]  /*19b50*/  @P0 LDC R15, c[0x0][0xcec] ;  /* 0x00033b00ff0f0b82 */ /* 0x000e220000000800 */
[----:B------:R-:W-:Y:S01]  /*19b60*/  IMAD.IADD R214, R12, 0x1, R214 ;  /* 0x000000010cd67824 */ /* 0x000fe200078e02d6 */
[----:B------:R-:W-:Y:S01]  /*19b70*/  SEL R12, RZ, 0xffffffff, P1 ;  /* 0xffffffffff0c7807 */ /* 0x000fe20000800000 */
[C---:B------:R-:W-:Y:S01]  /*19b80*/  VIADD R39, R195.reuse, 0x80 ;  /* 0x00000080c3277836 */ /* 0x040fe20000000000 */
[-C--:B------:R-:W-:Y:S01]  /*19b90*/  ISETP.GE.AND P2, PT, R195, R4.reuse, PT ;  /* 0x00000004c300720c */ /* 0x080fe20003f46270 */
[----:B------:R-:W-:Y:S02]  /*19ba0*/  IMAD.IADD R3, R3, 0x1, R9 ;  /* 0x0000000103037824 */ /* 0x000fe400078e0209 */
[----:B------:R-:W-:Y:S01]  /*19bb0*/  IMAD.MOV.U32 R9, RZ, RZ, R10 ;  /* 0x000000ffff097224 */ /* 0x000fe200078e000a */
[----:B------:R-:W1:Y:S01]  /*19bc0*/  @P0 LDC R21, c[0x0][0xcf0] ;  /* 0x00033c00ff150b82 */ /* 0x000e620000000800 */
[----:B------:R-:W-:Y:S01]  /*19bd0*/  ISETP.GE.AND P1, PT, R39, R4, PT ;  /* 0x000000042700720c */ /* 0x000fe20003f26270 */
[----:B------:R-:W-:Y:S01]  /*19be0*/  IMAD.SHL.U32 R12, R12, 0x2, RZ ;  /* 0x000000020c0c7824 */ /* 0x000fe200078e00ff */
[----:B------:R-:W-:Y:S01]  /*19bf0*/  SEL R11, RZ, 0x1, P2 ;  /* 0x00000001ff0b7807 */ /* 0x000fe20001000000 */
[C---:B------:R-:W-:Y:S01]  /*19c00*/  VIADD R37, R195.reuse, 0xc0 ;  /* 0x000000c0c3257836 */ /* 0x040fe20000000000 */
[----:B------:R-:W-:Y:S01]  /*19c10*/  SEL R14, RZ, 0xffffffff, P1 ;  /* 0xffffffffff0e7807 */ /* 0x000fe20000800000 */
[----:B------:R-:W-:Y:S01]  /*19c20*/  VIADD R35, R195, 0x100 ;  /* 0x00000100c3237836 */ /* 0x000fe20000000000 */
[----:B------:R-:W-:Y:S01]  /*19c30*/  LOP3.LUT R12, R12, 0x2, R11, 0xe2, !PT ;  /* 0x000000020c0c7812 */ /* 0x000fe200078ee20b */
[----:B------:R-:W-:-:S02]  /*19c40*/  IMAD R25, R0, R13, RZ ;  /* 0x0000000d00197224 */ /* 0x000fc400078e02ff */
[----:B------:R-:W-:Y:S01]  /*19c50*/  VIADD R32, R195, 0x140 ;  /* 0x00000140c3207836 */ /* 0x000fe20000000000 */
[----:B------:R-:W-:Y:S01]  /*19c60*/  ISETP.GE.AND P1, PT, R35, R4, PT ;  /* 0x000000042300720c */ /* 0x000fe20003f26270 */
[C---:B------:R-:W-:Y:S02]  /*19c70*/  VIADD R29, R195.reuse, 0x180 ;  /* 0x00000180c31d7836 */ /* 0x040fe40000000000 */
[----:B------:R-:W-:Y:S02]  /*19c80*/  VIADD R24, R195, 0x1c0 ;  /* 0x000001c0c3187836 */ /* 0x000fe40000000000 */
[----:B0-----:R-:W-:-:S03]  /*19c90*/  @P0 IMAD.HI.U32 R8, R10, R15, RZ ;  /* 0x0000000f0a080227 */ /* 0x001fc600078e00ff */
[-C--:B------:R-:W-:Y:S01]  /*19ca0*/  ISETP.GE.AND P2, PT, R24, R4.reuse, PT ;  /* 0x000000041800720c */ /* 0x080fe20003f46270 */
[----:B------:R-:W-:Y:S02]  /*19cb0*/  IMAD.SHL.U32 R15, R14, 0x4, RZ ;  /* 0x000000040e0f7824 */ /* 0x000fe400078e00ff */
[C---:B------:R-:W-:Y:S01]  /*19cc0*/  VIADD R27, R195.reuse, 0x1c0 ;  /* 0x000001c0c31b7836 */ /* 0x040fe20000000000 */
[----:B-1----:R-:W-:Y:S01]  /*19cd0*/  @P0 SHF.R.U32.HI R9, RZ, R21, R8 ;  /* 0x00000015ff090219 */ /* 0x002fe20000011608 */
[----:B------:R-:W-:Y:S01]  /*19ce0*/  VIADD R31, R195, 0x180 ;  /* 0x00000180c31f7836 */ /* 0x000fe20000000000 */
[----:B------:R-:W-:Y:S01]  /*19cf0*/  ISETP.GE.AND P0, PT, R37, R4, PT ;  /* 0x000000042500720c */ /* 0x000fe20003f06270 */
[----:B------:R-:W-:Y:S01]  /*19d00*/  VIADD R34, R195, 0x140 ;  /* 0x00000140c3227836 */ /* 0x000fe20000000000 */
[--C-:B------:R-:W-:Y:S01]  /*19d10*/  SHF.R.S32.HI R8, RZ, 0x1f, R9.reuse ;  /* 0x0000001fff087819 */ /* 0x100fe20000011409 */
[----:B------:R-:W-:Y:S01]  /*19d20*/  IMAD.MOV R11, RZ, RZ, -R9 ;  /* 0x000000ffff0b7224 */ /* 0x000fe200078e0a09 */
[----:B------:R-:W-:Y:S01]  /*19d30*/  SEL R0, RZ, 0xffffffff, P0 ;  /* 0xffffffffff007807 */ /* 0x000fe20000000000 */
[----:B------:R-:W-:Y:S01]  /*19d40*/  IMAD.WIDE.U32 R2, R9, UR4, R2 ;  /* 0x0000000409027c25 */ /* 0x000fe2000f8e0002 */
[----:B------:R-:W-:-:S02]  /*19d50*/  LOP3.LUT R12, R15, 0x4, R12, 0xe2, !PT ;  /* 0x000000040f0c7812 */ /* 0x000fc400078ee20c */
[-C--:B------:R-:W-:Y:S01]  /*19d60*/  ISETP.GE.AND P0, PT, R32, R4.reuse, PT ;  /* 0x000000042000720c */ /* 0x080fe20003f06270 */
[----:B------:R-:W-:Y:S01]  /*19d70*/  IMAD R8, R8, UR4, RZ ;  /* 0x0000000408087c24 */ /* 0x000fe2000f8e02ff */
[----:B------:R-:W-:Y:S01]  /*19d80*/  SHF.R.S32.HI R27, RZ, 0x1f, R27 ;  /* 0x0000001fff1b7819 */ /* 0x000fe2000001141b */
[----:B------:R-:W-:Y:S01]  /*19d90*/  IMAD R11, R13, R11, R10 ;  /* 0x0000000b0d0b7224 */ /* 0x000fe200078e020a */
[----:B------:R-:W-:Y:S01]  /*19da0*/  SHF.R.S32.HI R31, RZ, 0x1f, R31 ;  /* 0x0000001fff1f7819 */ /* 0x000fe2000001141f */
[----:B------:R-:W-:Y:S01]  /*19db0*/  IMAD R13, R9, UR5, R8 ;  /* 0x00000005090d7c24 */ /* 0x000fe2000f8e0208 */
[----:B------:R-:W-:Y:S01]  /*19dc0*/  SEL R8, RZ, 0xffffffff, P1 ;  /* 0xffffffffff087807 */ /* 0x000fe20000800000 */
[----:B------:R-:W-:Y:S01]  /*19dd0*/  IMAD.SHL.U32 R15, R0, 0x8, RZ ;  /* 0x00000008000f7824 */ /* 0x000fe200078e00ff */
[----:B------:R-:W-:Y:S01]  /*19de0*/  SHF.R.S32.HI R0, RZ, 0x1f, R11 ;  /* 0x0000001fff007819 */ /* 0x000fe2000001140b */
[----:B------:R-:W-:Y:S01]  /*19df0*/  ULDC.64 UR4, c[0x0][0xbd8] ;  /* 0x0002f60000047ab9 */ /* 0x000fe20000000a00 */
[----:B------:R-:W-:Y:S01]  /*19e00*/  IMAD.IADD R3, R3, 0x1, R13 ;  /* 0x0000000103037824 */ /* 0x000fe200078e020d */
[----:B------:R-:W-:Y:S01]  /*19e10*/  SHF.R.S32.HI R34, RZ, 0x1f, R34 ;  /* 0x0000001fff227819 */ /* 0x000fe20000011422 */
        /* <DEDUP_REMOVED lines=61> */
.L_x_5353:
[----:B------:R-:W-:Y:S05]  /*1a1f0*/  BSYNC B1 ;  /* 0x0000000000017941 */ /* 0x000fea0003800000 */
.L_x_5352:
        /* <DEDUP_REMOVED lines=36> */
.L_x_5346:
[----:B------:R-:W-:Y:S05]  /*1a440*/  BSYNC B0 ;  /* 0x0000000000007941 */ /* 0x000fea0003800000 */
.L_x_5339:
[----:B------:R-:W-:Y:S02]  /*1a450*/  ULDC UR4, c[0x0][0xd3c] ;  /* 0x00034f0000047ab9 */ /* 0x000fe40000000800 */
[----:B------:R-:W-:-:S13]  /*1a460*/  ISETP.GE.AND P0, PT, R7, UR4, PT ;  /* 0x0000000407007c0c */ /* 0x000fda000bf06270 */
[----:B------:R-:W-:Y:S05]  /*1a470*/  @!P0 BRA `(.L_x_5354) ;  /* 0xfffffe74006c8947 */ /* 0x000fea000383ffff */
[----:B------:R-:W-:Y:S05]  /*1a480*/  BRA `(.L_x_5206) ;  /* 0x0000009000787947 */ /* 0x000fea0003800000 */
.L_x_5204:
        /* <DEDUP_REMOVED lines=16> */
.L_x_5355:
        /* <DEDUP_REMOVED lines=43> */
.L_x_5359:
[----:B------:R-:W0:Y:S01]  /*1a840*/  LDC R2, c[0x0][0xd3c] ;  /* 0x00034f00ff027b82 */ /* 0x000e220000000800 */
[----:B------:R-:W-:Y:S01]  /*1a850*/  UIADD3 UR4, UR4, 0x1f, URZ ;  /* 0x0000001f04047890 */ /* 0x000fe2000fffe03f */
[----:B------:R-:W-:Y:S02]  /*1a860*/  ULDC UR7, c[0x0][0xd3c] ;  /* 0x00034f0000077ab9 */ /* 0x000fe40000000800 */
[----:B------:R-:W-:-:S03]  /*1a870*/  IMAD.U32 R27, RZ, RZ, UR7 ;  /* 0x00000007ff1b7e24 */ /* 0x000fc6000f8e00ff */
[----:B0-----:R-:W-:-:S13]  /*1a880*/  ISETP.LE.AND P6, PT, R2, UR4, PT ;  /* 0x0000000402007c0c */ /* 0x001fda000bfc3270 */
[----:B------:R-:W-:Y:S05]  /*1a890*/  @P6 BRA `(.L_x_5358) ;  /* 0x0000000800a86947 */ /* 0x000fea0003800000 */
[----:B------:R-:W-:Y:S02]  /*1a8a0*/  VIADD R11, R6, UR4 ;  /* 0x00000004060b7c36 */ /* 0x000fe40008000000 */
[----:B------:R-:W-:Y:S02]  /*1a8b0*/  IMAD.MOV.U32 R7, RZ, RZ, RZ ;  /* 0x000000ffff077224 */ /* 0x000fe400078e00ff */
[----:B------:R-:W-:Y:S01]  /*1a8c0*/  IMAD.MOV.U32 R8, RZ, RZ, RZ ;  /* 0x000000ffff087224 */ /* 0x000fe200078e00ff */
[----:B------:R-:W-:-:S13]  /*1a8d0*/  ISETP.GE.OR P6, PT, R11, R2, !P0 ;  /* 0x000000020b00720c */ /* 0x000fda00047c6670 */
[----:B------:R-:W0:Y:S08]  /*1a8e0*/  @!P6 LDC.64 R4, c[0x0][0xd80] ;  /* 0x00036000ff04eb82 */ /* 0x000e300000000a00 */
[----:B------:R-:W1:Y:S01]  /*1a8f0*/  @!P6 LDC.64 R2, c[0x0][0xd78] ;  /* 0x00035e00ff02eb82 */ /* 0x000e620000000a00 */
[----:B0-----:R-:W-:-:S05]  /*1a900*/  @!P6 IMAD.WIDE R4, R11, 0x4, R4 ;  /* 0x000000040b04e825 */ /* 0x001fca00078e0204 */
[----:B------:R-:W2:Y:S01]  /*1a910*/  @!P6 LDG.E R7, desc[UR40][R4.64] ;  /* 0x000000280407e981 */ /* 0x000ea2000c1e1900 */
[----:B-1----:R-:W-:-:S05]  /*1a920*/  @!P6 IMAD.WIDE R2, R11, 0x4, R2 ;  /* 0x000000040b02e825 */ /* 0x002fca00078e0202 */
        /* <DEDUP_REMOVED lines=22> */
.L_x_5357:
        /* <DEDUP_REMOVED lines=11> */
[----:B------:R-:W-:-:S05]  /*1ab40*/  VIADD R3, R27, 0xffffffff ;  /* 0xffffffff1b037836 */ /* 0x000fca0000000000 */
[----:B------:R0:W1:Y:S02]  /*1ab50*/  SHFL.IDX PT, R24, R2, R3, 0x1f ;  /* 0x00001f0302187589 */ /* 0x00006400000e0000 */
.L_x_5360:
[----:B-1----:R-:W-:Y:S02]  /*1ab60*/  IMAD R24, R24, UR5, R5 ;  /* 0x0000000518187c24 */ /* 0x002fe4000f8e0205 */
[----:B------:R-:W-:-:S03]  /*1ab70*/  VIADD R27, R27, UR4 ;  /* 0x000000041b1b7c36 */ /* 0x000fc60008000000 */
[----:B------:R-:W-:Y:S01]  /*1ab80*/  IADD3 R4, -R24, UR6, RZ ;  /* 0x0000000618047c10 */ /* 0x000fe2000fffe1ff */
[----:B------:R-:W-:Y:S06]  /*1ab90*/  @!P1 BRA `(.L_x_5361) ;  /* 0x0000000000e89947 */ /* 0x000fec0003800000 */
[-C--:B--2---:R-:W-:Y:S02]  /*1aba0*/  IABS R12, R7.reuse ;  /* 0x00000007000c7213 */ /* 0x084fe40000000000 */
[----:B------:R-:W-:Y:S02]  /*1abb0*/  IABS R5, R8 ;  /* 0x0000000800057213 */ /* 0x000fe40000000000 */
[----:B------:R-:W1:Y:S01]  /*1abc0*/  I2F.RP R9, R12 ;  /* 0x0000000c00097306 */ /* 0x000e620000209400 */
[----:B------:R-:W-:-:S07]  /*1abd0*/  IABS R13, R7 ;  /* 0x00000007000d7213 */ /* 0x000fce0000000000 */
[----:B------:R-:W2:Y:S08]  /*1abe0*/  I2F.RP R10, R5 ;  /* 0x00000005000a7306 */ /* 0x000eb00000209400 */
[----:B-1----:R-:W0:Y:S08]  /*1abf0*/  MUFU.RCP R9, R9 ;  /* 0x0000000900097308 */ /* 0x002e300000001000 */
[----:B--2---:R-:W-:Y:S01]  /*1ac00*/  MUFU.RCP R10, R10 ;  /* 0x0000000a000a7308 */ /* 0x004fe20000001000 */
        /* <DEDUP_REMOVED lines=18> */
[----:B------:R-:W0:Y:S01]  /*1ad30*/  F2I.FTZ.U32.TRUNC.NTZ R3, R11 ;  /* 0x0000000b00037305 */ /* 0x000e22000021f000 */
[----:B------:R-:W-:-:S05]  /*1ad40*/  IABS R12, R8 ;  /* 0x00000008000c7213 */ /* 0x000fca0000000000 */
[----:B------:R-:W-:-:S05]  /*1ad50*/  IMAD.MOV R12, RZ, RZ, -R12 ;  /* 0x000000ffff0c7224 */ /* 0x000fca00078e0a0c */
[----:B------:R-:W-:-:S04]  /*1ad60*/  @P0 VIADD R2, R2, 0x1 ;  /* 0x0000000102020836 */ /* 0x000fc80000000000 */
[----:B------:R-:W-:Y:S02]  /*1ad70*/  IMAD.MOV.U32 R13, RZ, RZ, R2 ;  /* 0x000000ffff0d7224 */ /* 0x000fe400078e0002 */
[----:B0-----:R-:W-:Y:S02]  /*1ad80*/  IMAD.MOV R2, RZ, RZ, -R3 ;  /* 0x000000ffff027224 */ /* 0x001fe400078e0a03 */
[----:B------:R-:W-:Y:S01]  /*1ad90*/  @!P2 IMAD.MOV R13, RZ, RZ, -R13 ;  /* 0x000000ffff0da224 */ /* 0x000fe200078e0a0d */
[----:B------:R-:W-:Y:S01]  /*1ada0*/  @!P1 LOP3.LUT R13, RZ, R7, RZ, 0x33, !PT ;  /* 0x00000007ff0d9212 */ /* 0x000fe200078e33ff */
[----:B------:R-:W-:Y:S02]  /*1adb0*/  IMAD R9, R2, R5, RZ ;  /* 0x0000000502097224 */ /* 0x000fe400078e02ff */
[----:B------:R-:W-:Y:S01]  /*1adc0*/  IMAD.MOV.U32 R2, RZ, RZ, RZ ;  /* 0x000000ffff027224 */ /* 0x000fe200078e00ff */
[----:B------:R-:W-:-:S03]  /*1add0*/  IABS R10, R13 ;  /* 0x0000000d000a7213 */ /* 0x000fc60000000000 */
[----:B------:R-:W-:-:S04]  /*1ade0*/  IMAD.HI.U32 R2, R3, R9, R2 ;  /* 0x0000000903027227 */ /* 0x000fc800078e0002 */
[----:B------:R-:W-:Y:S02]  /*1adf0*/  IMAD.MOV.U32 R3, RZ, RZ, R10 ;  /* 0x000000ffff037224 */ /* 0x000fe400078e000a */
[----:B------:R-:W-:Y:S02]  /*1ae00*/  IMAD.MOV.U32 R10, RZ, RZ, R12 ;  /* 0x000000ffff0a7224 */ /* 0x000fe400078e000c */
        /* <DEDUP_REMOVED lines=9> */
[----:B------:R-:W-:-:S12]  /*1aea0*/  IMAD.MOV R5, RZ, RZ, -R13 ;  /* 0x000000ffff057224 */ /* 0x000fd800078e0a0d */
[----:B------:R-:W-:-:S04]  /*1aeb0*/  @P0 VIADD R2, R2, 0x1 ;  /* 0x0000000102020836 */ /* 0x000fc80000000000 */
        /* <DEDUP_REMOVED lines=8> */
.L_x_5361:
[----:B0-----:R-:W0:Y:S02]  /*1af40*/  LDC.64 R2, c[0x0][0xd90] ;  /* 0x00036400ff027b82 */ /* 0x001e240000000a00 */
        /* <DEDUP_REMOVED lines=32> */
[----:B------:R-:W-:Y:S02]  /*1b150*/  VIADDMNMX R8, R8, UR5, R13, PT ;  /* 0x0000000508087c46 */ /* 0x000fe4000b80010d */
[----:B------:R-:W-:-:S02]  /*1b160*/  IADD3 R9, R9, 0x1000000, R4 ;  /* 0x0100000009097810 */ /* 0x000fc40007ffe004 */
        /* <DEDUP_REMOVED lines=25> */
[----:B------:R-:W-:-:S07]  /*1b300*/  IMAD R26, R2, R26, R9 ;  /* 0x0000001a021a7224 */ /* 0x000fce00078e0209 */
.L_x_5362:
[----:B------:R-:W-:-:S05]  /*1b310*/  LOP3.LUT R2, RZ, R2, RZ, 0x33, !PT ;  /* 0x00000002ff027212 */ /* 0x000fca00078e33ff */
[----:B------:R-:W-:Y:S01]  /*1b320*/  IMAD.IADD R25, R7, 0x1, R2 ;  /* 0x0000000107197824 */ /* 0x000fe200078e0202 */
[----:B------:R-:W-:Y:S06]  /*1b330*/  BRA `(.L_x_5363) ;  /* 0x00000000000c7947 */ /* 0x000fec0003800000 */
.L_x_5358:
[----:B------:R-:W-:Y:S02]  /*1b340*/  IMAD.MOV.U32 R25, RZ, RZ, RZ ;  /* 0x000000ffff197224 */ /* 0x000fe400078e00ff */
[----:B------:R-:W-:Y:S02]  /*1b350*/  IMAD.U32 R24, RZ, RZ, UR6 ;  /* 0x00000006ff187e24 */ /* 0x000fe4000f8e00ff */
[----:B------:R-:W-:-:S07]  /*1b360*/  IMAD.MOV.U32 R26, RZ, RZ, RZ ;  /* 0x000000ffff1a7224 */ /* 0x000fce00078e00ff */
.L_x_5363:
[----:B------:R-:W-:-:S13]  /*1b370*/  ISETP.NE.AND P0, PT, R6, RZ, PT ;  /* 0x000000ff0600720c */ /* 0x000fda0003f05270 */
[----:B------:R-:W0:Y:S01]  /*1b380*/  @!P0 S2R R3, SR_CgaCtaId ;  /* 0x0000000000038919 */ /* 0x000e220000008800 */
[----:B------:R-:W-:-:S04]  /*1b390*/  @!P0 MOV R2, 0x400 ;  /* 0x0000040000028802 */ /* 0x000fc80000000f00 */
[----:B0-----:R-:W-:-:S05]  /*1b3a0*/  @!P0 LEA R2, R3, R2, 0x18 ;  /* 0x0000000203028211 */ /* 0x001fca00078ec0ff */
[----:B------:R1:W-:Y:S01]  /*1b3b0*/  @!P0 STS.128 [R2+0x388d0], R24 ;  /* 0x0388d01802008388 */ /* 0x0003e20000000c00 */
[----:B------:R-:W-:Y:S06]  /*1b3c0*/  BAR.ARV 0x5, 0x180 ;  /* 0x0146000000007b1d */ /* 0x000fec0000002000 */
.L_x_5356:
[----:B------:R2:W-:Y:S01]  /*1b3d0*/  STL [R1+0x34], RZ ;  /* 0x000034ff01007387 */ /* 0x0005e20000100800 */
[----:B------:R-:W-:Y:S01]  /*1b3e0*/  ULDC UR4, c[0x0][0xd3c] ;  /* 0x00034f0000047ab9 */ /* 0x000fe20000000800 */
[----:B------:R-:W-:Y:S01]  /*1b3f0*/  IMAD.MOV.U32 R28, RZ, RZ, 0x1 ;  /* 0x00000001ff1c7424 */ /* 0x000fe200078e00ff */
[----:B0-----:R-:W-:Y:S01]  /*1b400*/  ISETP.GE.AND P0, PT, R27, UR4, PT ;  /* 0x000000041b007c0c */ /* 0x001fe2000bf06270 */
[----:B------:R-:W-:-:S12]  /*1b410*/  IMAD.MOV.U32 R22, RZ, RZ, RZ ;  /* 0x000000ffff167224 */ /* 0x000fd800078e00ff */
[----:B--2---:R-:W-:Y:S05]  /*1b420*/  @P0 BRA `(.L_x_5364) ;  /* 0x0000007c00b40947 */ /* 0x004fea0003800000 */
[----:B------:R-:W2:Y:S01]  /*1b430*/  LDL R4, [R1+0x10] ;  /* 0x0000100001047983 */ /* 0x000ea20000100800 */
[----:B------:R-:W0:Y:S01]  /*1b440*/  S2UR UR5, SR_CgaCtaId ;  /* 0x00000000000579c3 */ /* 0x000e220000008800 */
[C---:B-1----:R-:W-:Y:S01]  /*1b450*/  IMAD.SHL.U32 R2, R0.reuse, 0x8, RZ ;  /* 0x0000000800027824 */ /* 0x042fe200078e00ff */
[----:B------:R-:W-:Y:S01]  /*1b460*/  LOP3.LUT R5, R0, 0x7f, RZ, 0xc0, !PT ;  /* 0x0000007f00057812 */ /* 0x000fe200078ec0ff */
[----:B------:R-:W-:Y:S01]  /*1b470*/  UMOV UR4, 0x400 ;  /* 0x0000040000047882 */ /* 0x000fe20000000000 */
[----:B------:R-:W-:Y:S01]  /*1b480*/  BSSY B8, `(.L_x_5364) ;  /* 0x00007e7000087945 */ /* 0x000fe20003800000 */
[----:B------:R-:W-:Y:S01]  /*1b490*/  IMAD.MOV.U32 R29, RZ, RZ, 0x1 ;  /* 0x00000001ff1d7424 */ /* 0x000fe200078e00ff */
[C---:B------:R-:W-:Y:S01]  /*1b4a0*/  LOP3.LUT R3, R2.reuse, 0x1f8, RZ, 0xc0, !PT ;  /* 0x000001f802037812 */ /* 0x040fe200078ec0ff */
[----:B------:R-:W-:Y:S01]  /*1b4b0*/  IMAD.SHL.U32 R36, R5, 0x8, RZ ;  /* 0x0000000805247824 */ /* 0x000fe200078e00ff */
[----:B------:R-:W-:Y:S01]  /*1b4c0*/  LOP3.LUT R2, R2, 0x38, RZ, 0xc0, !PT ;  /* 0x0000003802027812 */ /* 0x000fe200078ec0ff */
[----:B------:R-:W-:Y:S01]  /*1b4d0*/  IMAD.MOV.U32 R19, RZ, RZ, RZ ;  /* 0x000000ffff137224 */ /* 0x000fe200078e00ff */
[----:B------:R-:W-:Y:S01]  /*1b4e0*/  LOP3.LUT R3, R3, 0x38, R0, 0x78, !PT ;  /* 0x0000003803037812 */ /* 0x000fe200078e7800 */
[----:B------:R-:W-:Y:S01]  /*1b4f0*/  IMAD.SHL.U32 R0, R0, 0x10, RZ ;  /* 0x0000001000007824 */ /* 0x000fe200078e00ff */
[----:B------:R-:W-:Y:S01]  /*1b500*/  ULDC.64 UR38, c[0x0][0x198] ;  /* 0x0000660000267ab9 */ /* 0x000fe20000000a00 */
[----:B------:R-:W-:Y:S01]  /*1b510*/  IMAD.MOV.U32 R22, RZ, RZ, RZ ;  /* 0x000000ffff167224 */ /* 0x000fe200078e00ff */
[----:B------:R-:W-:Y:S01]  /*1b520*/  LOP3.LUT R36, R3, 0x200, R36, 0xf8, !PT ;  /* 0x0000020003247812 */ /* 0x000fe200078ef824 */
[----:B------:R-:W-:Y:S01]  /*1b530*/  IMAD.MOV.U32 R28, RZ, RZ, 0x1 ;  /* 0x00000001ff1c7424 */ /* 0x000fe200078e00ff */
[----:B------:R-:W-:Y:S01]  /*1b540*/  SHF.R.U32.HI R3, RZ, 0x3, R5 ;  /* 0x00000003ff037819 */ /* 0x000fe20000011605 */
[----:B------:R-:W-:-:S03]  /*1b550*/  ULDC UR36, c[0x0][0xc] ;  /* 0x0000030000247ab9 */ /* 0x000fc60000000800 */
[----:B------:R-:W-:Y:S02]  /*1b560*/  LOP3.LUT R3, R3, 0x70, R0, 0xf8, !PT ;  /* 0x0000007003037812 */ /* 0x000fe400078ef800 */
[C---:B------:R-:W-:Y:S01]  /*1b570*/  LOP3.LUT R0, R2.reuse, 0x40, RZ, 0xfc, !PT ;  /* 0x0000004002007812 */ /* 0x040fe200078efcff */
[----:B0-----:R-:W-:Y:S01]  /*1b580*/  ULEA UR4, UR5, UR4, 0x18 ;  /* 0x0000000405047291 */ /* 0x001fe2000f8ec03f */
[C---:B------:R-:W-:Y:S02]  /*1b590*/  LOP3.LUT R3, R2.reuse, 0xc0, RZ, 0xfc, !PT ;  /* 0x000000c002037812 */ /* 0x040fe400078efcff */
[C---:B------:R-:W-:Y:S02]  /*1b5a0*/  LOP3.LUT R0, R2.reuse, 0x100, RZ, 0xfc, !PT ;  /* 0x0000010002007812 */ /* 0x040fe400078efcff */
[C---:B------:R-:W-:Y:S01]  /*1b5b0*/  LOP3.LUT R3, R2.reuse, 0x180, RZ, 0xfc, !PT ;  /* 0x0000018002037812 */ /* 0x040fe200078efcff */
[----:B------:R-:W-:Y:S01]  /*1b5c0*/  IMAD.U32 R18, RZ, RZ, UR4 ;  /* 0x00000004ff127e24 */ /* 0x000fe2000f8e00ff */
[----:B------:R-:W-:-:S03]  /*1b5d0*/  LOP3.LUT R0, R2, 0x1c0, RZ, 0xfc, !PT ;  /* 0x000001c002007812 */ /* 0x000fc600078efcff */
[----:B------:R-:W-:Y:S01]  /*1b5e0*/  IMAD R23, R36, 0x2, R18 ;  /* 0x0000000224177824 */ /* 0x000fe200078e0212 */
[----:B--2---:R-:W-:-:S05]  /*1b5f0*/  LOP3.LUT R4, R4, 0x2, RZ, 0xfc, !PT ;  /* 0x0000000204047812 */ /* 0x004fca00078efcff */
[----:B------:R0:W-:Y:S04]  /*1b600*/  STL [R1+0x50], R4 ;  /* 0x0000500401007387 */ /* 0x0001e80000100800 */
[----:B------:R1:W-:Y:S01]  /*1b610*/  STL [R1+0x34], RZ ;  /* 0x000034ff01007387 */ /* 0x0003e20000100800 */
[C---:B0-----:R-:W-:Y:S02]  /*1b620*/  LOP3.LUT R4, R2.reuse, 0x80, RZ, 0xfc, !PT ;  /* 0x0000008002047812 */ /* 0x041fe400078efcff */
[----:B-1----:R-:W-:-:S07]  /*1b630*/  LOP3.LUT R4, R2, 0x140, RZ, 0xfc, !PT ;  /* 0x0000014002047812 */ /* 0x002fce00078efcff */
.L_x_5481:
        /* <DEDUP_REMOVED lines=50> */
[----:B---3--:R-:W-:Y:S06]  /*1b960*/  @P2 BRA `(.L_x_5365) ;  /* 0x0000000000142947 */ /* 0x008fec0003800000 */
[----:B------:R-:W-:Y:S05]  /*1b970*/  @!P0 BRA `(.L_x_5365) ;  /* 0x0000000000108947 */ /* 0x000fea0003800000 */
[----:B------:R-:W2:Y:S04]  /*1b980*/  LDG.E R7, desc[UR40][R2.64] ;  /* 0x0000002802077981 */ /* 0x000ea8000c1e1900 */
[----:B------:R-:W2:Y:S02]  /*1b990*/  LDG.E R2, desc[UR40][R2.64+0x4] ;  /* 0x0000042802027981 */ /* 0x000ea4000c1e1900 */
[----:B--2---:R-:W-:-:S05]  /*1b9a0*/  IMAD.IADD R10, R2, 0x1, -R7 ;  /* 0x00000001020a7824 */ /* 0x004fca00078e0a07 */
[----:B------:R1:W-:Y:S02]  /*1b9b0*/  STL [R1+0xc], R10 ;  /* 0x00000c0a01007387 */ /* 0x0003e40000100800 */
.L_x_5365:
[----:B------:R-:W-:Y:S01]  /*1b9c0*/  ULDC.64 UR4, c[0x0][0xb18] ;  /* 0x0002c60000047ab9 */ /* 0x000fe20000000a00 */
[C---:B0-----:R-:W-:Y:S01]  /*1b9d0*/  LOP3.LUT R8, R26.reuse, 0xff000000, RZ, 0xc0, !PT ;  /* 0xff0000001a087812 */ /* 0x041fe200078ec0ff */
[----:B------:R-:W-:Y:S01]  /*1b9e0*/  IMAD.MOV.U32 R30, RZ, RZ, R37 ;  /* 0x000000ffff1e7224 */ /* 0x000fe200078e0025 */
[----:B------:R-:W-:Y:S02]  /*1b9f0*/  ISETP.NE.U32.AND P0, PT, RZ, UR4, PT ;  /* 0x00000004ff007c0c */ /* 0x000fe4000bf05070 */
[----:B------:R-:W-:Y:S02]  /*1ba00*/  SHF.R.U32.HI R8, RZ, 0x8, R8 ;  /* 0x00000008ff087819 */ /* 0x000fe40000011608 */
[----:B------:R-:W-:Y:S02]  /*1ba10*/  ISETP.NE.AND.EX P0, PT, RZ, UR5, PT, P0 ;  /* 0x00000005ff007c0c */ /* 0x000fe4000bf05300 */
[C---:B------:R-:W-:Y:S02]  /*1ba20*/  LOP3.LUT R2, R26.reuse, 0xff0000, RZ, 0xc0, !PT ;  /* 0x00ff00001a027812 */ /* 0x040fe400078ec0ff */
[----:B------:R-:W-:-:S02]  /*1ba30*/  LOP3.LUT R17, R26, 0xffff, RZ, 0xc0, !PT ;  /* 0x0000ffff1a117812 */ /* 0x000fc400078ec0ff */
[----:B------:R-:W-:-:S07]  /*1ba40*/  LEA.HI R8, R2, R8, RZ, 0x10 ;  /* 0x0000000802087211 */ /* 0x000fce00078f80ff */
[----:B------:R-:W-:Y:S05]  /*1ba50*/  @!P0 BRA `(.L_x_5366) ;  /* 0x0000000000108947 */ /* 0x000fea0003800000 */
[----:B------:R-:W-:-:S04]  /*1ba60*/  IADD3 R2, P0, R31, UR4, RZ ;  /* 0x000000041f027c10 */ /* 0x000fc8000ff1e0ff */
[----:B------:R-:W-:-:S05]  /*1ba70*/  IADD3.X R3, R32, UR5, RZ, P0, !PT ;  /* 0x0000000520037c10 */ /* 0x000fca00087fe4ff */
[----:B------:R0:W5:Y:S01]  /*1ba80*/  LDG.E R9, desc[UR40][R2.64] ;  /* 0x0000002802097981 */ /* 0x000162000c1e1900 */
[----:B------:R-:W-:Y:S05]  /*1ba90*/  BRA `(.L_x_5367) ;  /* 0x0000000000247947 */ /* 0x000fea0003800000 */
.L_x_5366:
        /* <DEDUP_REMOVED lines=9> */
.L_x_5367:
[----:B0-----:R-:W2:Y:S01]  /*1bb30*/  @P1 LDG.E R2, desc[UR40][R4.64] ;  /* 0x0000002804021981 */ /* 0x001ea2000c1e1900 */
[----:B------:R-:W0:Y:S03]  /*1bb40*/  LDC R3, c[0x0][0x448] ;  /* 0x00011200ff037b82 */ /* 0x000e260000000800 */
[----:B------:R3:W2:Y:S01]  /*1bb50*/  @P1 LDG.E R5, desc[UR40][R4.64+0x4] ;  /* 0x0000042804051981 */ /* 0x0006a2000c1e1900 */
[----:B-----5:R-:W-:Y:S01]  /*1bb60*/  IMAD.IADD R9, R9, 0x1, -R34 ;  /* 0x0000000109097824 */ /* 0x020fe200078e0a22 */
[----:B------:R-:W-:Y:S01]  /*1bb70*/  BSSY B0, `(.L_x_5368) ;  /* 0x0000035000007945 */ /* 0x000fe20003800000 */
[----:B------:R-:W-:Y:S02]  /*1bb80*/  LOP3.LUT R33, R8, 0xff, RZ, 0xc0, !PT ;  /* 0x000000ff08217812 */ /* 0x000fe400078ec0ff */
[----:B0-----:R-:W-:-:S13]  /*1bb90*/  ISETP.NE.AND P0, PT, R3, 0x1, PT ;  /* 0x000000010300780c */ /* 0x001fda0003f05270 */
[----:B---3--:R-:W0:Y:S08]  /*1bba0*/  @P0 LDC R4, c[0x0][0x44c] ;  /* 0x00011300ff040b82 */ /* 0x008e300000000800 */
[----:B------:R-:W3:Y:S01]  /*1bbb0*/  @P0 LDC R3, c[0x0][0x450] ;  /* 0x00011400ff030b82 */ /* 0x000ee20000000800 */
[----:B--2---:R-:W-:Y:S02]  /*1bbc0*/  @P1 IMAD.IADD R6, R5, 0x1, -R2 ;  /* 0x0000000105061824 */ /* 0x004fe400078e0a02 */
[----:B------:R-:W-:-:S02]  /*1bbd0*/  IMAD.SHL.U32 R2, R25, 0x40, RZ ;  /* 0x0000004019027824 */ /* 0x000fc400078e00ff */
[----:B------:R-:W-:Y:S02]  /*1bbe0*/  IMAD.IADD R26, R9, 0x1, R6 ;  /* 0x00000001091a7824 */ /* 0x000fe400078e0206 */
[----:B------:R-:W-:-:S03]  /*1bbf0*/  VIADD R2, R2, 0x3f ;  /* 0x0000003f02027836 */ /* 0x000fc60000000000 */
[----:B------:R-:W-:Y:S01]  /*1bc00*/  IADD3 R7, R26, 0x40, -R10 ;  /* 0x000000401a077810 */ /* 0x000fe20007ffe80a */
[----:B0-----:R-:W-:-:S05]  /*1bc10*/  @P0 IMAD.HI.U32 R4, R2, R4, RZ ;  /* 0x0000000402040227 */ /* 0x001fca00078e00ff */
[----:B---3--:R-:W-:Y:S01]  /*1bc20*/  @P0 SHF.R.U32.HI R2, RZ, R3, R4 ;  /* 0x00000003ff020219 */ /* 0x008fe20000011604 */
[----:B------:R-:W-:-:S04]  /*1bc30*/  VIADD R3, R26, 0x3f ;  /* 0x0000003f1a037836 */ /* 0x000fc80000000000 */
[----:B------:R-:W-:Y:S01]  /*1bc40*/  IMAD.IADD R2, R7, 0x1, R2 ;  /* 0x0000000107027824 */ /* 0x000fe200078e0202 */
[----:B------:R-:W-:-:S04]  /*1bc50*/  SHF.R.S32.HI R4, RZ, 0x1f, R3 ;  /* 0x0000001fff047819 */ /* 0x000fc80000011403 */
[----:B------:R-:W-:Y:S02]  /*1bc60*/  LEA.HI R4, R4, R3, RZ, 0x6 ;  /* 0x0000000304047211 */ /* 0x000fe400078f30ff */
[----:B------:R-:W-:Y:S02]  /*1bc70*/  SHF.R.S32.HI R3, RZ, 0x1f, R2 ;  /* 0x0000001fff037819 */ /* 0x000fe40000011402 */
[----:B------:R-:W-:Y:S02]  /*1bc80*/  SHF.R.S32.HI R5, RZ, 0x6, R4 ;  /* 0x00000006ff057819 */ /* 0x000fe40000011404 */
[----:B------:R-:W-:Y:S01]  /*1bc90*/  LEA.HI R3, R3, R2, RZ, 0x6 ;  /* 0x0000000203037211 */ /* 0x000fe200078f30ff */
[----:B------:R-:W-:Y:S01]  /*1bca0*/  IMAD.MOV.U32 R2, RZ, RZ, RZ ;  /* 0x000000ffff027224 */ /* 0x000fe200078e00ff */
        /* <DEDUP_REMOVED lines=33> */
.L_x_5369:
[----:B------:R-:W-:Y:S05]  /*1bec0*/  BSYNC B0 ;  /* 0x0000000000007941 */ /* 0x000fea0003800000 */
.L_x_5368:
[-C--:B------:R-:W-:Y:S01]  /*1bed0*/  IMAD R3, R33, R2.reuse, RZ ;  /* 0x0000000221037224 */ /* 0x080fe200078e02ff */
        /* <DEDUP_REMOVED lines=23> */
.L_x_5536:
[----:B-1----:R-:W-:Y:S02]  /*1c050*/  ISETP.NE.AND P0, PT, R14, RZ, PT ;  /* 0x000000ff0e00720c */ /* 0x002fe40003f05270 */
[----:B------:R-:W-:-:S11]  /*1c060*/  PLOP3.LUT P6, PT, PT, PT, PT, 0x8, 0x0 ;  /* 0x000000000000781c */ /* 0x000fd60003fce170 */
[----:B------:R-:W-:Y:S05]  /*1c070*/  @P0 BRA `(.L_x_5373) ;  /* 0x00000000000c0947 */ /* 0x000fea0003800000 */
[----:B------:R-:W-:-:S03]  /*1c080*/  UMOV UR4, 0xffffffff ;  /* 0xffffffff00047882 */ /* 0x000fc60000000000 */
[----:B------:R-:W-:Y:S05]  /*1c090*/  BRA.DIV UR4, `(.L_x_5374) ;  /* 0x0000008604d47947 */ /* 0x000fea000b800000 */
[----:B------:R-:W-:-:S13]  /*1c0a0*/  ELECT P6, URZ, PT ;  /* 0x00000000003f782f */ /* 0x000fda00038c0000 */
.L_x_5373:
        /* <DEDUP_REMOVED lines=9> */
.L_x_5539:
[----:B------:R-:W-:Y:S05]  /*1c140*/  BSYNC B1 ;  /* 0x0000000000017941 */ /* 0x000fea0003800000 */
.L_x_5375:
        /* <DEDUP_REMOVED lines=10> */
.L_x_5540:
[----:B------:R-:W-:Y:S05]  /*1c1f0*/  BSYNC B2 ;  /* 0x0000000000027941 */ /* 0x000fea0003800000 */
.L_x_5379:
        /* <DEDUP_REMOVED lines=9> */
.L_x_5382:
[----:B------:R-:W-:Y:S05]  /*1c290*/  BSYNC B2 ;  /* 0x0000000000027941 */ /* 0x000fea0003800000 */
.L_x_5381:
        /* <DEDUP_REMOVED lines=12> */
.L_x_5383:
        /* <DEDUP_REMOVED lines=13> */
.L_x_5541:
[----:B------:R-:W-:Y:S05]  /*1c430*/  BSYNC B2 ;  /* 0x0000000000027941 */ /* 0x000fea0003800000 */
.L_x_5384:
        /* <DEDUP_REMOVED lines=11> */
.L_x_5387:
[----:B------:R-:W-:Y:S05]  /*1c4f0*/  BSYNC B2 ;  /* 0x0000000000027941 */ /* 0x000fea0003800000 */
.L_x_5386:
        /* <DEDUP_REMOVED lines=9> */
.L_x_5388:
        /* <DEDUP_REMOVED lines=15> */
.L_x_5389:
        /* <DEDUP_REMOVED lines=15> */
.L_x_5390:
        /* <DEDUP_REMOVED lines=15> */
.L_x_5391:
        /* <DEDUP_REMOVED lines=15> */
.L_x_5392:
        /* <DEDUP_REMOVED lines=15> */
.L_x_5393:
        /* <DEDUP_REMOVED lines=15> */
.L_x_5394:
        /* <DEDUP_REMOVED lines=15> */
.L_x_5395:
        /* <DEDUP_REMOVED lines=10> */
.L_x_5378:
[----:B------:R-:W-:Y:S05]  /*1ccc0*/  BSYNC B1 ;  /* 0x0000000000017941 */ /* 0x000fea0003800000 */
.L_x_5377:
        /* <DEDUP_REMOVED lines=9> */
.L_x_5415:
        /* <DEDUP_REMOVED lines=11> */
.L_x_5542:
[----:B------:R-:W-:Y:S05]  /*1ce10*/  BSYNC B2 ;  /* 0x0000000000027941 */ /* 0x000fea0003800000 */
.L_x_5398:
        /* <DEDUP_REMOVED lines=9> */
.L_x_5401:
[----:B------:R-:W-:Y:S05]  /*1ceb0*/  BSYNC B2 ;  /* 0x0000000000027941 */ /* 0x000fea0003800000 */
.L_x_5400:
        /* <DEDUP_REMOVED lines=11> */
.L_x_5402:
        /* <DEDUP_REMOVED lines=13> */
.L_x_5543:
[----:B------:R-:W-:Y:S05]  /*1d040*/  BSYNC B2 ;  /* 0x0000000000027941 */ /* 0x000fea0003800000 */
.L_x_5403:
        /* <DEDUP_REMOVED lines=11> */
.L_x_5406:
[----:B------:R-:W-:Y:S05]  /*1d100*/  BSYNC B2 ;  /* 0x0000000000027941 */ /* 0x000fea0003800000 */
.L_x_5405:
        /* <DEDUP_REMOVED lines=9> */
.L_x_5407:
        /* <DEDUP_REMOVED lines=15> */
.L_x_5408:
        /* <DEDUP_REMOVED lines=15> */
.L_x_5409:
        /* <DEDUP_REMOVED lines=15> */
.L_x_5410:
        /* <DEDUP_REMOVED lines=15> */
.L_x_5411:
        /* <DEDUP_REMOVED lines=15> */
.L_x_5412:
        /* <DEDUP_REMOVED lines=15> */
.L_x_5413:
        /* <DEDUP_REMOVED lines=15> */
.L_x_5414:
        /* <DEDUP_REMOVED lines=10> */
.L_x_5397:
[----:B------:R-:W-:Y:S05]  /*1d8d0*/  BSYNC B1 ;  /* 0x0000000000017941 */ /* 0x000fea0003800000 */
.L_x_5396:
        /* <DEDUP_REMOVED lines=8> */
.L_x_5371:
[----:B------:R-:W-:Y:S05]  /*1d960*/  BSYNC B0 ;  /* 0x0000000000007941 */ /* 0x000fea0003800000 */
.L_x_5370:
        /* <DEDUP_REMOVED lines=46> */
.L_x_5417:
[----:B------:R-:W-:Y:S05]  /*1dc50*/  BSYNC B0 ;  /* 0x0000000000007941 */ /* 0x000fea0003800000 */
.L_x_5416:
        /* <DEDUP_REMOVED lines=23> */
.L_x_5419:
        /* <DEDUP_REMOVED lines=20> */
.L_x_5422:
[----:B------:R-:W-:Y:S05]  /*1df10*/  BSYNC B6 ;  /* 0x0000000000067941 */ /* 0x000fea0003800000 */
.L_x_5421:
        /* <DEDUP_REMOVED lines=20> */
.L_x_5425:
        /* <DEDUP_REMOVED lines=15> */
.L_x_5424:
[----:B------:R-:W-:Y:S05]  /*1e150*/  BSYNC B6 ;  /* 0x0000000000067941 */ /* 0x000fea0003800000 */
.L_x_5423:
[----:B------:R-:W2:Y:S01]  /*1e160*/  LDL R21, [R1+0x30] ;  /* 0x0000300001157983 */ /* 0x000ea20000100800 */
[----:B------:R-:W-:Y:S01]  /*1e170*/  ULDC.64 UR4, c[0x0][0xaf0] ;  /* 0x0002bc0000047ab9 */ /* 0x000fe20000000a00 */
[----:B------:R-:W0:Y:S01]  /*1e180*/  LDC R9, c[0x0][0x430] ;  /* 0x00010c00ff097b82 */ /* 0x000e220000000800 */
[----:B------:R-:W-:Y:S01]  /*1e190*/  ISETP.NE.U32.AND P0, PT, RZ, UR4, PT ;  /* 0x00000004ff007c0c */ /* 0x000fe2000bf05070 */
[----:B------:R-:W1:Y:S03]  /*1e1a0*/  S2R R20, SR_TID.X ;  /* 0x0000000000147919 */ /* 0x000e660000002100 */
[----:B------:R-:W-:-:S13]  /*1e1b0*/  ISETP.NE.AND.EX P0, PT, RZ, UR5, PT, P0 ;  /* 0x00000005ff007c0c */ /* 0x000fda000bf05300 */
[----:B------:R-:W-:Y:S01]  /*1e1c0*/  @P0 IADD3 R2, P1, R31, UR4, RZ ;  /* 0x000000041f020c10 */ /* 0x000fe2000ff3e0ff */
[----:B------:R-:W-:-:S03]  /*1e1d0*/  ULDC UR4, c[0x0][0x320] ;  /* 0x0000c80000047ab9 */ /* 0x000fc60000000800 */
[----:B------:R-:W-:-:S05]  /*1e1e0*/  @P0 IADD3.X R3, R32, UR5, RZ, P1, !PT ;  /* 0x0000000520030c10 */ /* 0x000fca0008ffe4ff */
[----:B------:R3:W4:Y:S01]  /*1e1f0*/  @P0 LDG.E R30, desc[UR40][R2.64] ;  /* 0x00000028021e0981 */ /* 0x000722000c1e1900 */
[----:B-1----:R-:W-:-:S04]  /*1e200*/  LOP3.LUT R20, R20, 0x7f, RZ, 0xc0, !PT ;  /* 0x0000007f14147812 */ /* 0x002fc800078ec0ff */
[----:B------:R-:W-:Y:S02]  /*1e210*/  SHF.R.U32.HI R35, RZ, 0x3, R20 ;  /* 0x00000003ff237819 */ /* 0x000fe40000011614 */
[----:B------:R-:W1:Y:S02]  /*1e220*/  S2R R20, SR_TID.X ;  /* 0x0000000000147919 */ /* 0x000e640000002100 */
[----:B-1----:R-:W-:-:S05]  /*1e230*/  IMAD.SHL.U32 R20, R20, 0x10, RZ ;  /* 0x0000001014147824 */ /* 0x002fca00078e00ff */
[----:B------:R-:W-:Y:S02]  /*1e240*/  LOP3.LUT R20, R35, 0x70, R20, 0xf8, !PT ;  /* 0x0000007023147812 */ /* 0x000fe400078ef814 */
[----:B------:R-:W1:Y:S01]  /*1e250*/  S2R R35, SR_TID.X ;  /* 0x0000000000237919 */ /* 0x000e620000002100 */
[----:B0-----:R-:W-:Y:S01]  /*1e260*/  ISETP.NE.AND P1, PT, R9, 0x1, PT ;  /* 0x000000010900780c */ /* 0x001fe20003f25270 */
[----:B------:R-:W0:-:S12]  /*1e270*/  S2R R4, SR_TID.X ;  /* 0x0000000000047919 */ /* 0x000e180000002100 */
[----:B---3--:R-:W3:Y:S08]  /*1e280*/  @P1 LDC R3, c[0x0][0x434] ;  /* 0x00010d00ff031b82 */ /* 0x008ef00000000800 */
[----:B------:R-:W5:Y:S01]  /*1e290*/  @P1 LDC R2, c[0x0][0x438] ;  /* 0x00010e00ff021b82 */ /* 0x000f620000000800 */
[----:B-1----:R-:W-:-:S05]  /*1e2a0*/  IMAD.SHL.U32 R35, R35, 0x8, RZ ;  /* 0x0000000823237824 */ /* 0x002fca00078e00ff */
[----:B------:R-:W-:-:S04]  /*1e2b0*/  LOP3.LUT R35, R35, 0x38, RZ, 0xc0, !PT ;  /* 0x0000003823237812 */ /* 0x000fc800078ec0ff */
[----:B------:R-:W-:-:S04]  /*1e2c0*/  LOP3.LUT R35, R35, 0x40, RZ, 0xfc, !PT ;  /* 0x0000004023237812 */ /* 0x000fc800078efcff */
[----:B------:R-:W-:Y:S02]  /*1e2d0*/  ISETP.GE.AND P2, PT, R35, UR4, PT ;  /* 0x0000000423007c0c */ /* 0x000fe4000bf46270 */
[----:B------:R-:W1:Y:S01]  /*1e2e0*/  S2R R35, SR_TID.X ;  /* 0x0000000000237919 */ /* 0x000e620000002100 */
[----:B0-----:R-:W-:Y:S01]  /*1e2f0*/  IMAD.SHL.U32 R4, R4, 0x8, RZ ;  /* 0x0000000804047824 */ /* 0x001fe200078e00ff */
[----:B------:R-:W-:-:S04]  /*1e300*/  LOP3.LUT R16, R16, 0xffffffbf, RZ, 0xc0, !PT ;  /* 0xffffffbf10107812 */ /* 0x000fc800078ec0ff */
[----:B------:R-:W-:Y:S02]  /*1e310*/  LOP3.LUT R4, R4, 0x38, RZ, 0xc0, !PT ;  /* 0x0000003804047812 */ /* 0x000fe400078ec0ff */
[----:B------:R-:W-:Y:S02]  /*1e320*/  SEL R8, RZ, 0xffffffff, P2 ;  /* 0xffffffffff087807 */ /* 0x000fe40001000000 */
[----:B------:R-:W-:Y:S02]  /*1e330*/  LOP3.LUT R4, R4, 0x80, RZ, 0xfc, !PT ;  /* 0x0000008004047812 */ /* 0x000fe400078efcff */
[----:B------:R-:W-:Y:S01]  /*1e340*/  @P2 LOP3.LUT R16, R16, 0x40, RZ, 0xfc, !PT ;  /* 0x0000004010102812 */ /* 0x000fe200078efcff */
[----:B------:R-:W-:Y:S01]  /*1e350*/  IMAD.SHL.U32 R8, R8, 0x2, RZ ;  /* 0x0000000208087824 */ /* 0x000fe200078e00ff */
[----:B------:R-:W-:Y:S01]  /*1e360*/  ISETP.GE.AND P2, PT, R4, UR4, PT ;  /* 0x0000000404007c0c */ /* 0x000fe2000bf46270 */
[----:B-1----:R-:W-:-:S05]  /*1e370*/  IMAD.SHL.U32 R35, R35, 0x8, RZ ;  /* 0x0000000823237824 */ /* 0x002fca00078e00ff */
[----:B------:R-:W-:-:S04]  /*1e380*/  LOP3.LUT R35, R35, 0x38, RZ, 0xc0, !PT ;  /* 0x0000003823237812 */ /* 0x000fc800078ec0ff */
[----:B------:R-:W-:Y:S02]  /*1e390*/  LOP3.LUT R35, R35, 0xc0, RZ, 0xfc, !PT ;  /* 0x000000c023237812 */ /* 0x000fe400078efcff */
[----:B------:R-:W-:Y:S01]  /*1e3a0*/  LOP3.LUT R16, R16, 0xffffff7f, RZ, 0xc0, !PT ;  /* 0xffffff7f10107812 */ /* 0x000fe200078ec0ff */
[----:B------:R-:W-:Y:S01]  /*1e3b0*/  IMAD.MOV.U32 R11, RZ, RZ, RZ ;  /* 0x000000ffff0b7224 */ /* 0x000fe200078e00ff */
[----:B--2---:R-:W-:Y:S02]  /*1e3c0*/  LEA R31, R21, 0xffffffc0, 0x6 ;  /* 0xffffffc0151f7811 */ /* 0x004fe400078e30ff */
[----:B------:R-:W0:Y:S03]  /*1e3d0*/  S2R R21, SR_TID.X ;  /* 0x0000000000157919 */ /* 0x000e260000002100 */
[----:B------:R-:W-:-:S05]  /*1e3e0*/  IMAD.IADD R0, R20, 0x1, R31 ;  /* 0x0000000114007824 */ /* 0x000fca00078e021f */
[C---:B------:R-:W-:Y:S01]  /*1e3f0*/  ISETP.GE.AND P0, PT, R0.reuse, R26, PT ;  /* 0x0000001a0000720c */ /* 0x040fe20003f06270 */
[----:B------:R-:W-:-:S03]  /*1e400*/  IMAD.IADD R0, R0, 0x1, R34 ;  /* 0x0000000100007824 */ /* 0x000fc600078e0222 */
[----:B------:R-:W-:Y:S01]  /*1e410*/  ISETP.GT.U32.OR P0, PT, R20, 0x3f, P0 ;  /* 0x0000003f1400780c */ /* 0x000fe20000704470 */
[----:B---3--:R-:W-:-:S04]  /*1e420*/  @P1 IMAD.HI.U32 R3, R0, R3, RZ ;  /* 0x0000000300031227 */ /* 0x008fc800078e00ff */
[----:B------:R-:W-:Y:S01]  /*1e430*/  IMAD.MOV.U32 R6, RZ, RZ, R0 ;  /* 0x000000ffff067224 */ /* 0x000fe200078e0000 */
[----:B-----5:R-:W-:-:S07]  /*1e440*/  @P1 SHF.R.U32.HI R6, RZ, R2, R3 ;  /* 0x00000002ff061219 */ /* 0x020fce0000011603 */
[----:B------:R-:W1:Y:S01]  /*1e450*/  @!P0 LDC.64 R2, c[0x0][0x428] ;  /* 0x00010a00ff028b82 */ /* 0x000e620000000a00 */
[----:B0-----:R-:W-:-:S05]  /*1e460*/  IMAD.SHL.U32 R21, R21, 0x8, RZ ;  /* 0x0000000815157824 */ /* 0x001fca00078e00ff */
        /* <DEDUP_REMOVED lines=11> */
[----:B-1----:R-:W-:-:S04]  /*1e520*/  @!P0 IMAD R7, R35, R2, RZ ;  /* 0x0000000223078224 */ /* 0x002fc800078e02ff */
        /* <DEDUP_REMOVED lines=37> */
[----:B------:R-:W-:-:S04]  /*1e780*/  LOP3.LUT R16, R16, 0xfffffffb, RZ, 0xc0, !PT ;  /* 0xfffffffb10107812 */ /* 0x000fc800078ec0ff */
[----:B------:R-:W-:Y:S01]  /*1e790*/  @P2 LOP3.LUT R16, R16, 0x4, RZ, 0xfc, !PT ;  /* 0x0000000410102812 */ /* 0x000fe200078efcff */
[----:B0-----:R-:W-:Y:S06]  /*1e7a0*/  BRA.DIV UR4, `(.L_x_5426) ;  /* 0x0000006204947947 */ /* 0x001fec000b800000 */
.L_x_5546:
[----:B------:R-:W2:Y:S01]  /*1e7b0*/  LDL R0, [R1+0x50] ;  /* 0x0000500001007983 */ /* 0x000ea20000100800 */
[----:B------:R-:W-:Y:S02]  /*1e7c0*/  ISETP.GT.U32.AND P1, PT, R20, 0x3f, PT ;  /* 0x0000003f1400780c */ /* 0x000fe40003f24070 */
[----:B------:R-:W-:Y:S02]  /*1e7d0*/  LOP3.LUT R16, R16, 0xfffffeff, RZ, 0xc0, !PT ;  /* 0xfffffeff10107812 */ /* 0x000fe400078ec0ff */
[----:B------:R-:W-:Y:S02]  /*1e7e0*/  LOP3.LUT R32, R5, R32, RZ, 0xfc, !PT ;  /* 0x0000002005207212 */ /* 0x000fe400078efcff */
[----:B------:R-:W-:-:S07]  /*1e7f0*/  LOP3.LUT R16, R16, 0xfffffffe, RZ, 0xc0, !PT ;  /* 0xfffffffe10107812 */ /* 0x000fce00078ec0ff */
[----:B------:R-:W-:Y:S02]  /*1e800*/  @P1 LOP3.LUT R16, R16, 0x1, RZ, 0xfc, !PT ;  /* 0x0000000110101812 */ /* 0x000fe400078efcff */
[----:B--2---:R-:W-:-:S13]  /*1e810*/  ISETP.NE.AND P0, PT, R0, 0x3, PT ;  /* 0x000000030000780c */ /* 0x004fda0003f05270 */
[----:B------:R-:W-:Y:S01]  /*1e820*/  @P0 LOP3.LUT R16, R16, 0x100, RZ, 0xfc, !PT ;  /* 0x0000010010100812 */ /* 0x000fe200078efcff */
[----:B------:R-:W-:Y:S06]  /*1e830*/  @!P0 BRA `(.L_x_5427) ;  /* 0x0000000000048947 */ /* 0x000fec0003800000 */
[----:B------:R-:W-:Y:S01]  /*1e840*/  BPT.TRAP 0x1 ;  /* 0x000000040000795c */ /* 0x000fe20000300000 */
.L_x_5427:
        /* <DEDUP_REMOVED lines=9> */
.L_x_5547:
[----:B------:R-:W-:Y:S05]  /*1e8e0*/  BSYNC B0 ;  /* 0x0000000000007941 */ /* 0x000fea0003800000 */
.L_x_5428:
        /* <DEDUP_REMOVED lines=65> */
.L_x_5557:
        /* <DEDUP_REMOVED lines=10> */
.L_x_5431:
        /* <DEDUP_REMOVED lines=11> */
.L_x_5432:
        /* <DEDUP_REMOVED lines=34> */
.L_x_5434:
[----:B------:R-:W-:Y:S05]  /*1f070*/  BSYNC B6 ;  /* 0x0000000000067941 */ /* 0x000fea0003800000 */
.L_x_5433:
        /* <DEDUP_REMOVED lines=76> */
[----:B------:R-:W1:Y:S04]  /*1f540*/  SHFL.IDX PT, R4, R3, 0x1, 0x181f ;  /* 0x00381f0003047f89 */ /* 0x000e6800000e0000 */
[----:B------:R-:W-:Y:S01]  /*1f550*/  SHFL.IDX PT, R3, R3, 0x3, 0x181f ;  /* 0x00781f0003037f89 */ /* 0x000fe200000e0000 */
        /* <DEDUP_REMOVED lines=14> */
[----:B-1----:R0:W-:Y:S02]  /*1f640*/  @!P0 LDGSTS.E.BYPASS.LTC128B.128 [R23+0x21400], desc[UR40][R4.64], !P1 ;  /* 0x2140000004178fae */ /* 0x0021e4000c901d68 */
.L_x_5566:
[----:B01----:R-:W-:-:S05]  /*1f650*/  VIADD R4, R25, 0x30 ;  /* 0x0000003019047836 */ /* 0x003fca0000000000 */
[----:B------:R-:W-:Y:S01]  /*1f660*/  ISETP.GE.AND P0, PT, R4, R2, PT ;  /* 0x000000020400720c */ /* 0x000fe20003f06270 */
[----:B------:R0:W-:-:S12]  /*1f670*/  STL [R1+0x2c], R4 ;  /* 0x00002c0401007387 */ /* 0x0001d80000100800 */
[----:B------:R-:W-:-:S05]  /*1f680*/  @!P0 LEA R2, P2, R7, R0, 0x1 ;  /* 0x0000000007028211 */ /* 0x000fca00078408ff */
[----:B------:R-:W-:-:S05]  /*1f690*/  @!P0 IMAD.X R3, RZ, RZ, R3, P2 ;  /* 0x000000ffff038224 */ /* 0x000fca00010e0603 */
[----:B------:R-:W-:Y:S01]  /*1f6a0*/  @!PT LDS RZ, [RZ] ;  /* 0x00000000fffff984 */ /* 0x000fe20000000800 */
[----:B------:R-:W-:Y:S01]  /*1f6b0*/  @!PT LDS RZ, [RZ] ;  /* 0x00000000fffff984 */ /* 0x000fe20000000800 */
[----:B------:R-:W-:Y:S01]  /*1f6c0*/  @!PT LDS RZ, [RZ] ;  /* 0x00000000fffff984 */ /* 0x000fe20000000800 */
[----:B------:R0:W-:Y:S01]  /*1f6d0*/  @!P0 LDGSTS.E.BYPASS.LTC128B.128 [R23+0x21c00], desc[UR40][R2.64], !P1 ;  /* 0x21c0000002178fae */ /* 0x0001e2000c901d68 */
[----:B------:R-:W-:Y:S01]  /*1f6e0*/  PLOP3.LUT P0, PT, PT, PT, PT, 0x80, 0x0 ;  /* 0x000000000000781c */ /* 0x000fe20003f0f070 */
[----:B------:R-:W-:-:S12]  /*1f6f0*/  NOP ;  /* 0x0000000000007918 */ /* 0x000fd80000000000 */
.L_x_5436:
        /* <DEDUP_REMOVED lines=28> */
.L_x_5438:
[----:B------:R-:W-:Y:S05]  /*1f8c0*/  BSYNC B6 ;  /* 0x0000000000067941 */ /* 0x000fea0003800000 */
.L_x_5437:
        /* <DEDUP_REMOVED lines=191> */
.L_x_5576:
        /* <DEDUP_REMOVED lines=26> */
.L_x_5441:
[----:B------:R-:W-:Y:S05]  /*20660*/  BSYNC B0 ;  /* 0x0000000000007941 */ /* 0x000fea0003800000 */
.L_x_5440:
[----:B------:R-:W-:Y:S01]  /*20670*/  NOP ;  /* 0x0000000000007918 */ /* 0x000fe20000000000 */
[----:B------:R-:W-:-:S13]  /*20680*/  PLOP3.LUT P0, PT, PT, PT, PT, 0x80, 0x0 ;  /* 0x000000000000781c */ /* 0x000fda0003f0f070 */
.L_x_5442:
        /* <DEDUP_REMOVED lines=18> */
.L_x_5577:
[----:B------:R-:W-:Y:S05]  /*207b0*/  BSYNC B0 ;  /* 0x0000000000007941 */ /* 0x000fea0003800000 */
.L_x_5443:
[----:B------:R-:W2:Y:S02]  /*207c0*/  LDL R2, [R1+0x50] ;  /* 0x0000500001027983 */ /* 0x000ea40000100800 */
[----:B--2---:R-:W-:-:S13]  /*207d0*/  ISETP.NE.AND P0, PT, R2, 0x3, PT ;  /* 0x000000030200780c */ /* 0x004fda0003f05270 */
[----:B------:R-:W-:Y:S05]  /*207e0*/  @!P0 BRA `(.L_x_5445) ;  /* 0x0000000000048947 */ /* 0x000fea0003800000 */
[----:B------:R-:W-:Y:S01]  /*207f0*/  BPT.TRAP 0x1 ;  /* 0x000000040000795c */ /* 0x000fe20000300000 */
.L_x_5445:
[----:B-1----:R-:W-:Y:S01]  /*20800*/  SHF.L.U32 R0, R28, 0x1f, RZ ;  /* 0x0000001f1c007819 */ /* 0x002fe200000006ff */
[----:B------:R-:W-:Y:S03]  /*20810*/  BSSY B0, `(.L_x_5446) ;  /* 0x0000003000007945 */ /* 0x000fe60003800000 */
[----:B------:R-:W1:Y:S02]  /*20820*/  SYNCS.PHASECHK.TRANS64.TRYWAIT P0, [R26+URZ+0x38860], R0 ;  /* 0x038860001a0075a7 */ /* 0x000e64000800017f */
[----:B-1----:R-:W-:Y:S05]  /*20830*/  @!P0 BRA `(.L_x_5447) ;  /* 0x00000058001c8947 */ /* 0x002fea0003800000 */
.L_x_5578:
[----:B------:R-:W-:Y:S05]  /*20840*/  BSYNC B0 ;  /* 0x0000000000007941 */ /* 0x000fea0003800000 */
.L_x_5446:
        /* <DEDUP_REMOVED lines=109> */
.L_x_5588:
        /* <DEDUP_REMOVED lines=34> */
.L_x_5449:
        /* <DEDUP_REMOVED lines=11> */
.L_x_5450:
        /* <DEDUP_REMOVED lines=11> */
.L_x_5465:
[----:B--2---:R-:W2:Y:S01]  /*212a0*/  LDL R10, [R1+0x50] ;  /* 0x00005000010a7983 */ /* 0x004ea20000100800 */
[----:B0-----:R-:W0:Y:S01]  /*212b0*/  LDC R5, c[0x0][0x430] ;  /* 0x00010c00ff057b82 */ /* 0x001e220000000800 */
[----:B-1----:R-:W1:Y:S01]  /*212c0*/  S2R R2, SR_TID.X ;  /* 0x0000000000027919 */ /* 0x002e620000002100 */
[----:B---3--:R-:W3:Y:S01]  /*212d0*/  S2R R8, SR_TID.X ;  /* 0x0000000000087919 */ /* 0x008ee20000002100 */
[----:B0-----:R-:W-:Y:S02]  /*212e0*/  ISETP.NE.AND P0, PT, R5, 0x1, PT ;  /* 0x000000010500780c */ /* 0x001fe40003f05270 */
[----:B-1----:R-:W-:-:S11]  /*212f0*/  LOP3.LUT R2, R2, 0x7f, RZ, 0xc0, !PT ;  /* 0x0000007f02027812 */ /* 0x002fd600078ec0ff */
[----:B------:R-:W0:Y:S01]  /*21300*/  @P0 LDC R6, c[0x0][0x434] ;  /* 0x00010d00ff060b82 */ /* 0x000e220000000800 */
[----:B---3--:R-:W-:Y:S01]  /*21310*/  IMAD.SHL.U32 R8, R8, 0x10, RZ ;  /* 0x0000001008087824 */ /* 0x008fe200078e00ff */
[----:B------:R-:W-:-:S04]  /*21320*/  SHF.R.U32.HI R2, RZ, 0x3, R2 ;  /* 0x00000003ff027819 */ /* 0x000fc80000011602 */
[----:B------:R-:W-:Y:S02]  /*21330*/  LOP3.LUT R8, R2, 0x70, R8, 0xf8, !PT ;  /* 0x0000007002087812 */ /* 0x000fe400078ef808 */
[----:B------:R-:W1:Y:S02]  /*21340*/  @P0 LDC R3, c[0x0][0x438] ;  /* 0x00010e00ff030b82 */ /* 0x000e640000000800 */
[----:B------:R-:W-:Y:S01]  /*21350*/  ISETP.GT.U32.AND P1, PT, R8, 0x3f, PT ;  /* 0x0000003f0800780c */ /* 0x000fe20003f24070 */
[----:B------:R-:W-:-:S04]  /*21360*/  IMAD R4, R7, 0x40, R34 ;  /* 0x0000004007047824 */ /* 0x000fc800078e0222 */
[----:B------:R-:W-:-:S08]  /*21370*/  IMAD.IADD R4, R8, 0x1, R4 ;  /* 0x0000000108047824 */ /* 0x000fd000078e0204 */
[----:B------:R-:W3:Y:S01]  /*21380*/  @!P1 LDC.64 R8, c[0x0][0x428] ;  /* 0x00010a00ff089b82 */ /* 0x000ee20000000a00 */
[----:B0-----:R-:W-:-:S04]  /*21390*/  @P0 IMAD.HI.U32 R6, R4, R6, RZ ;  /* 0x0000000604060227 */ /* 0x001fc800078e00ff */
[----:B------:R-:W-:Y:S01]  /*213a0*/  IMAD.MOV.U32 R2, RZ, RZ, R4 ;  /* 0x000000ffff027224 */ /* 0x000fe200078e0004 */
[----:B-1----:R-:W-:-:S05]  /*213b0*/  @P0 SHF.R.U32.HI R2, RZ, R3, R6 ;  /* 0x00000003ff020219 */ /* 0x002fca0000011606 */
[----:B------:R-:W-:-:S04]  /*213c0*/  IMAD.MOV R3, RZ, RZ, -R2 ;  /* 0x000000ffff037224 */ /* 0x000fc800078e0a02 */
[----:B------:R-:W-:Y:S01]  /*213d0*/  IMAD R5, R5, R3, R4 ;  /* 0x0000000305057224 */ /* 0x000fe200078e0204 */
[--C-:B------:R-:W-:Y:S01]  /*213e0*/  @!P1 SHF.R.S32.HI R3, RZ, 0x1f, R2.reuse ;  /* 0x0000001fff039819 */ /* 0x100fe20000011402 */
[-C--:B---3--:R-:W-:Y:S02]  /*213f0*/  @!P1 IMAD R4, R35, R8.reuse, RZ ;  /* 0x0000000823049224 */ /* 0x088fe400078e02ff */
[----:B------:R-:W-:-:S04]  /*21400*/  @!P1 IMAD.WIDE.U32 R2, R30, R8, R2 ;  /* 0x000000081e029225 */ /* 0x000fc800078e0002 */
[----:B------:R-:W-:Y:S02]  /*21410*/  @!P1 IMAD R4, R30, R9, R4 ;  /* 0x000000091e049224 */ /* 0x000fe400078e0204 */
[----:B------:R-:W0:Y:S02]  /*21420*/  @!P1 LDC.64 R8, c[0x0][0x418] ;  /* 0x00010600ff089b82 */ /* 0x000e240000000a00 */
[----:B------:R-:W-:Y:S02]  /*21430*/  @!P1 IMAD.IADD R3, R4, 0x1, R3 ;  /* 0x0000000104039824 */ /* 0x000fe400078e0203 */
[----:B------:R-:W-:Y:S02]  /*21440*/  IMAD.MOV.U32 R4, RZ, RZ, RZ ;  /* 0x000000ffff047224 */ /* 0x000fe400078e00ff */
[----:B------:R-:W-:Y:S01]  /*21450*/  VIADD R22, R22, 0x1 ;  /* 0x0000000116167836 */ /* 0x000fe20000000000 */
[----:B0-----:R-:W-:-:S04]  /*21460*/  @!P1 LEA R8, P0, R2, R8, 0x2 ;  /* 0x0000000802089211 */ /* 0x001fc800078010ff */
[----:B------:R-:W-:Y:S02]  /*21470*/  @!P1 LEA.HI.X R9, R2, R9, R3, 0x2, P0 ;  /* 0x0000000902099211 */ /* 0x000fe400000f1403 */
[----:B------:R-:W-:-:S03]  /*21480*/  ISETP.NE.AND P0, PT, R22, 0x2, PT ;  /* 0x000000021600780c */ /* 0x000fc60003f05270 */
[----:B------:R0:W5:Y:S01]  /*21490*/  @!P1 LDG.E R4, desc[UR40][R8.64] ;  /* 0x0000002808049981 */ /* 0x000162000c1e1900 */
[----:B------:R-:W-:Y:S01]  /*214a0*/  SEL R2, RZ, 0x1, P0 ;  /* 0x00000001ff027807 */ /* 0x000fe20000000000 */
[----:B------:R-:W-:Y:S05]  /*214b0*/  YIELD ;  /* 0x0000000000007946 */ /* 0x000fea0003800000 */
[----:B------:R-:W-:Y:S01]  /*214c0*/  LOP3.LUT R28, R28, R2, RZ, 0x3c, !PT ;  /* 0x000000021c1c7212 */ /* 0x000fe200078e3cff */
[----:B------:R-:W-:Y:S01]  /*214d0*/  IMAD.MOV.U32 R2, RZ, RZ, R7 ;  /* 0x000000ffff027224 */ /* 0x000fe200078e0007 */
[----:B------:R-:W-:Y:S01]  /*214e0*/  SEL R22, R22, RZ, P0 ;  /* 0x000000ff16167207 */ /* 0x000fe20000000000 */
[----:B------:R-:W-:-:S03]  /*214f0*/  VIADD R7, R7, 0xffffffff ;  /* 0xffffffff07077836 */ /* 0x000fc60000000000 */
[----:B------:R-:W-:Y:S02]  /*21500*/  ISETP.GT.AND P3, PT, R2, R33, PT ;  /* 0x000000210200720c */ /* 0x000fe40003f64270 */
[----:B--2---:R-:W-:-:S13]  /*21510*/  ISETP.NE.AND P1, PT, R10, 0x3, PT ;  /* 0x000000030a00780c */ /* 0x004fda0003f25270 */
[----:B0-----:R-:W-:Y:S05]  /*21520*/  @!P1 BRA `(.L_x_5453) ;  /* 0x0000000000049947 */ /* 0x001fea0003800000 */
[----:B------:R-:W-:Y:S01]  /*21530*/  BPT.TRAP 0x1 ;  /* 0x000000040000795c */ /* 0x000fe20000300000 */
.L_x_5453:
[----:B------:R-:W-:Y:S01]  /*21540*/  IMAD R6, R22, 0x8, R18 ;  /* 0x0000000816067824 */ /* 0x000fe200078e0212 */
[----:B------:R-:W-:Y:S01]  /*21550*/  SHF.L.U32 R25, R28, 0x1f, RZ ;  /* 0x0000001f1c197819 */ /* 0x000fe200000006ff */
[----:B------:R-:W-:Y:S01]  /*21560*/  BSSY B1, `(.L_x_5454) ;  /* 0x0000004000017945 */ /* 0x000fe20003800000 */
[----:B------:R-:W-:Y:S02]  /*21570*/  SHF.R.S32.HI R9, RZ, 0x1f, R5 ;  /* 0x0000001fff097819 */ /* 0x000fe40000011405 */
[----:B------:R-:W0:Y:S02]  /*21580*/  SYNCS.PHASECHK.TRANS64.TRYWAIT P0, [R6+URZ+0x38840], R25 ;  /* 0x03884019060075a7 */ /* 0x000e24000800017f */
[----:B0-----:R-:W-:Y:S05]  /*21590*/  @!P0 BRA `(.L_x_5455) ;  /* 0x0000005400008947 */ /* 0x001fea0003800000 */
.L_x_5589:
[----:B------:R-:W-:Y:S05]  /*215a0*/  BSYNC B1 ;  /* 0x0000000000017941 */ /* 0x000fea0003800000 */
.L_x_5454:
        /* <DEDUP_REMOVED lines=40> */
.L_x_5599:
        /* <DEDUP_REMOVED lines=8> */
.L_x_5457:
        /* <DEDUP_REMOVED lines=11> */
.L_x_5458:
[----:B------:R2:W-:Y:S01]  /*21960*/  SYNCS.ARRIVE.TRANS64.A1T0 RZ, [R6+URZ+0x38830], RZ ;  /* 0x038830ff06ff79a7 */ /* 0x0005e2000810003f */
[----:B------:R-:W-:Y:S05]  /*21970*/  @!P2 BRA `(.L_x_5459) ;  /* 0x000000000004a947 */ /* 0x000fea0003800000 */
[----:B------:R-:W-:Y:S01]  /*21980*/  BPT.TRAP 0x1 ;  /* 0x000000040000795c */ /* 0x000fe20000300000 */
.L_x_5459:
[----:B------:R-:W3:Y:S01]  /*21990*/  SYNCS.PHASECHK.TRANS64.TRYWAIT P0, [R6+URZ+0x38860], R25 ;  /* 0x03886019060075a7 */ /* 0x000ee2000800017f */
[----:B------:R-:W-:Y:S04]  /*219a0*/  BSSY B1, `(.L_x_5460) ;  /* 0x0000002000017945 */ /* 0x000fe80003800000 */
[----:B---3--:R-:W-:Y:S05]  /*219b0*/  @!P0 BRA `(.L_x_5461) ;  /* 0x0000005400288947 */ /* 0x008fea0003800000 */
.L_x_5600:
[----:B------:R-:W-:Y:S05]  /*219c0*/  BSYNC B1 ;  /* 0x0000000000017941 */ /* 0x000fea0003800000 */
.L_x_5460:
        /* <DEDUP_REMOVED lines=79> */
.L_x_5610:
        /* <DEDUP_REMOVED lines=25> */
.L_x_5463:
        /* <DEDUP_REMOVED lines=11> */
.L_x_5464:
[----:B------:R1:W-:Y:S01]  /*22100*/  SYNCS.ARRIVE.TRANS64.A1T0 RZ, [R6+URZ+0x38850], RZ ;  /* 0x038850ff06ff79a7 */ /* 0x0003e2000810003f */
[----:B------:R-:W-:Y:S05]  /*22110*/  @P3 BRA `(.L_x_5465) ;  /* 0xfffffff000603947 */ /* 0x000fea000383ffff */
.L_x_5452:
[----:B------:R-:W-:Y:S05]  /*22120*/  BSYNC B0 ;  /* 0x0000000000007941 */ /* 0x000fea0003800000 */
.L_x_5451:
        /* <DEDUP_REMOVED lines=21> */
.L_x_5467:
[----:B------:R-:W-:Y:S05]  /*22280*/  BSYNC B0 ;  /* 0x0000000000007941 */ /* 0x000fea0003800000 */
.L_x_5466:
[----:B------:R-:W-:-:S07]  /*22290*/  SEL R22, R22, RZ, P0 ;  /* 0x000000ff16167207 */ /* 0x000fce0000000000 */
.L_x_5420:
[----:B------:R-:W-:Y:S05]  /*222a0*/  BSYNC B7 ;  /* 0x0000000000077941 */ /* 0x000fea0003800000 */
.L_x_5418:
        /* <DEDUP_REMOVED lines=11> */
.L_x_5468:
        /* <DEDUP_REMOVED lines=43> */
.L_x_5620:
[----:B------:R-:W-:Y:S02]  /*22610*/  ULDC UR4, c[0x0][0xd38] ;  /* 0x00034e0000047ab9 */ /* 0x000fe40000000800 */
[----:B------:R-:W-:-:S04]  /*22620*/  IMAD.U32 R4, RZ, RZ, UR4 ;  /* 0x00000004ff047e24 */ /* 0x000fc8000f8e00ff */
[----:B-1----:R-:W-:-:S04]  /*22630*/  IMAD R3, R14, R4, RZ ;  /* 0x000000040e037224 */ /* 0x002fc800078e02ff */
[----:B------:R-:W-:-:S05]  /*22640*/  IMAD.IADD R6, R6, 0x1, R3 ;  /* 0x0000000106067824 */ /* 0x000fca00078e0203 */
[----:B------:R-:W-:-:S13]  /*22650*/  ISETP.GT.AND P6, PT, R6, R0, PT ;  /* 0x000000000600720c */ /* 0x000fda0003fc4270 */
[----:B------:R-:W-:Y:S05]  /*22660*/  @P6 BRA `(.L_x_5471) ;  /* 0x0000000000a46947 */ /* 0x000fea0003800000 */
.L_x_5474:
        /* <DEDUP_REMOVED lines=35> */
.L_x_5628:
[----:B------:R-:W-:Y:S02]  /*228a0*/  ULDC UR4, c[0x0][0xd38] ;  /* 0x00034e0000047ab9 */ /* 0x000fe40000000800 */
[----:B------:R-:W-:-:S04]  /*228b0*/  IMAD.U32 R4, RZ, RZ, UR4 ;  /* 0x00000004ff047e24 */ /* 0x000fc8000f8e00ff */
[----:B-1----:R-:W-:-:S04]  /*228c0*/  IMAD R3, R14, R4, RZ ;  /* 0x000000040e037224 */ /* 0x002fc800078e02ff */
[----:B------:R-:W-:-:S05]  /*228d0*/  IMAD.IADD R6, R3, 0x1, R6 ;  /* 0x0000000103067824 */ /* 0x000fca00078e0206 */
[----:B------:R-:W-:-:S13]  /*228e0*/  ISETP.GT.AND P6, PT, R6, R0, PT ;  /* 0x000000000600720c */ /* 0x000fda0003fc4270 */
[----:B------:R-:W-:Y:S05]  /*228f0*/  @!P6 BRA `(.L_x_5474) ;  /* 0xfffffffc005ce947 */ /* 0x000fea000383ffff */
.L_x_5471:
        /* <DEDUP_REMOVED lines=10> */
.L_x_5633:
[----:B------:R-:W-:-:S13]  /*229a0*/  ISETP.NE.AND P0, PT, R3, RZ, PT ;  /* 0x000000ff0300720c */ /* 0x000fda0003f05270 */
[----:B------:R-:W-:Y:S05]  /*229b0*/  @!P0 BRA `(.L_x_5476) ;  /* 0x0000000000108947 */ /* 0x000fea0003800000 */
[----:B------:R-:W-:Y:S01]  /*229c0*/  UMOV UR4, 0xffffffff ;  /* 0xffffffff00047882 */ /* 0x000fe20000000000 */
[----:B------:R-:W-:Y:S02]  /*229d0*/  VIADD R12, R7, 0xffffffff ;  /* 0xffffffff070c7836 */ /* 0x000fe40000000000 */
[----:B------:R-:W-:Y:S05]  /*229e0*/  BRA.DIV UR4, `(.L_x_5477) ;  /* 0x00000056045c7947 */ /* 0x000fea000b800000 */
[----:B------:R4:W0:Y:S02]  /*229f0*/  SHFL.IDX PT, R24, R2, R12, 0x1f ;  /* 0x00001f0c02187589 */ /* 0x00082400000e0000 */
.L_x_5476:
        /* <DEDUP_REMOVED lines=10> */
[----:B0-----:R-:W-:Y:S01]  /*22aa0*/  VIADD R8, R7, 0xffffffe ;  /* 0x0ffffffe07087836 */ /* 0x001fe20000000000 */
[----:B------:R-:W-:-:S05]  /*22ab0*/  IABS R7, R25 ;  /* 0x0000001900077213 */ /* 0x000fca0000000000 */
[----:B------:R0:W1:Y:S02]  /*22ac0*/  F2I.FTZ.U32.TRUNC.NTZ R3, R8 ;  /* 0x0000000800037305 */ /* 0x000064000021f000 */
[----:B0-----:R-:W-:Y:S01]  /*22ad0*/  IABS R8, R0 ;  /* 0x0000000000087213 */ /* 0x001fe20000000000 */
[----:B-1----:R-:W-:-:S04]  /*22ae0*/  IMAD.MOV R9, RZ, RZ, -R3 ;  /* 0x000000ffff097224 */ /* 0x002fc800078e0a03 */
[----:B------:R-:W-:-:S04]  /*22af0*/  IMAD R9, R9, R4, RZ ;  /* 0x0000000409097224 */ /* 0x000fc800078e02ff */
[----:B------:R-:W-:Y:S02]  /*22b00*/  IMAD.HI.U32 R3, R3, R9, R2 ;  /* 0x0000000903037227 */ /* 0x000fe400078e0002 */
[----:B------:R-:W0:Y:S02]  /*22b10*/  MUFU.RCP R2, R10 ;  /* 0x0000000a00027308 */ /* 0x000e240000001000 */
[----:B------:R-:W-:Y:S02]  /*22b20*/  IMAD.MOV R9, RZ, RZ, -R7 ;  /* 0x000000ffff097224 */ /* 0x000fe400078e0a07 */
[----:B------:R-:W-:-:S04]  /*22b30*/  IMAD.HI.U32 R7, R3, R8, RZ ;  /* 0x0000000803077227 */ /* 0x000fc800078e00ff */
[----:B------:R-:W-:-:S05]  /*22b40*/  IMAD R9, R7, R9, R8 ;  /* 0x0000000907097224 */ /* 0x000fca00078e0208 */
[----:B------:R-:W-:Y:S01]  /*22b50*/  ISETP.GT.U32.AND P1, PT, R4, R9, PT ;  /* 0x000000090400720c */ /* 0x000fe20003f24070 */
[----:B0-----:R-:W-:Y:S02]  /*22b60*/  VIADD R8, R2, 0xffffffe ;  /* 0x0ffffffe02087836 */ /* 0x001fe40000000000 */
[----:B------:R-:W-:Y:S02]  /*22b70*/  IMAD.MOV.U32 R2, RZ, RZ, RZ ;  /* 0x000000ffff027224 */ /* 0x000fe400078e00ff */
[----:B------:R-:W0:Y:S08]  /*22b80*/  F2I.FTZ.U32.TRUNC.NTZ R3, R8 ;  /* 0x0000000800037305 */ /* 0x000e30000021f000 */
[----:B------:R-:W-:-:S02]  /*22b90*/  @!P1 IMAD.IADD R9, R9, 0x1, -R4 ;  /* 0x0000000109099824 */ /* 0x000fc400078e0a04 */
[----:B------:R-:W-:Y:S01]  /*22ba0*/  @!P1 VIADD R7, R7, 0x1 ;  /* 0x0000000107079836 */ /* 0x000fe20000000000 */
[----:B------:R-:W-:Y:S02]  /*22bb0*/  ISETP.NE.AND P1, PT, R25, RZ, PT ;  /* 0x000000ff1900720c */ /* 0x000fe40003f25270 */
[----:B------:R-:W-:Y:S02]  /*22bc0*/  ISETP.GE.U32.AND P0, PT, R9, R4, PT ;  /* 0x000000040900720c */ /* 0x000fe40003f06070 */
[----:B------:R-:W-:Y:S01]  /*22bd0*/  IABS R4, R5 ;  /* 0x0000000500047213 */ /* 0x000fe20000000000 */
[----:B0-----:R-:W-:-:S04]  /*22be0*/  IMAD.MOV R9, RZ, RZ, -R3 ;  /* 0x000000ffff097224 */ /* 0x001fc800078e0a03 */
[----:B------:R-:W-:Y:S02]  /*22bf0*/  IMAD.MOV R4, RZ, RZ, -R4 ;  /* 0x000000ffff047224 */ /* 0x000fe400078e0a04 */
[----:B------:R-:W-:-:S04]  /*22c00*/  IMAD R9, R9, R6, RZ ;  /* 0x0000000609097224 */ /* 0x000fc800078e02ff */
[----:B------:R-:W-:Y:S01]  /*22c10*/  IMAD.HI.U32 R2, R3, R9, R2 ;  /* 0x0000000903027227 */ /* 0x000fe200078e0002 */
[----:B------:R-:W-:-:S03]  /*22c20*/  LOP3.LUT R3, R0, R25, RZ, 0x3c, !PT ;  /* 0x0000001900037212 */ /* 0x000fc600078e3cff */
[----:B------:R-:W-:Y:S01]  /*22c30*/  @P0 VIADD R7, R7, 0x1 ;  /* 0x0000000107070836 */ /* 0x000fe20000000000 */
[----:B------:R-:W-:-:S13]  /*22c40*/  ISETP.GE.AND P2, PT, R3, RZ, PT ;  /* 0x000000ff0300720c */ /* 0x000fda0003f46270 */
        /* <DEDUP_REMOVED lines=22> */
.L_x_5478:
[----:B----4-:R-:W0:Y:S02]  /*22db0*/  LDC.64 R2, c[0x0][0xd90] ;  /* 0x00036400ff027b82 */ /* 0x010e240000000a00 */
[----:B0-----:R-:W-:-:S05]  /*22dc0*/  IMAD.WIDE R2, R27, 0x4, R2 ;  /* 0x000000041b027825 */ /* 0x001fca00078e0202 */
[----:B-1----:R0:W2:Y:S02]  /*22dd0*/  LDG.E R7, desc[UR40][R2.64] ;  /* 0x0000002802077981 */ /* 0x0020a4000c1e1900 */
[----:B0-----:R-:W-:Y:S02]  /*22de0*/  IMAD.MOV.U32 R2, RZ, RZ, RZ ;  /* 0x000000ffff027224 */ /* 0x001fe400078e00ff */
[----:B--2---:R-:W-:-:S05]  /*22df0*/  IMAD R5, R25, R7, RZ ;  /* 0x0000000719057224 */ /* 0x004fca00078e02ff */
[-C--:B------:R-:W-:Y:S02]  /*22e00*/  IABS R6, R5.reuse ;  /* 0x0000000500067213 */ /* 0x080fe40000000000 */
[----:B------:R-:W-:Y:S02]  /*22e10*/  IABS R10, R5 ;  /* 0x00000005000a7213 */ /* 0x000fe40000000000 */
[----:B------:R-:W0:Y:S08]  /*22e20*/  I2F.RP R8, R6 ;  /* 0x0000000600087306 */ /* 0x000e300000209400 */
[----:B0-----:R-:W0:Y:S02]  /*22e30*/  MUFU.RCP R8, R8 ;  /* 0x0000000800087308 */ /* 0x001e240000001000 */
[----:B0-----:R-:W-:-:S02]  /*22e40*/  VIADD R9, R8, 0xffffffe ;  /* 0x0ffffffe08097836 */ /* 0x001fc40000000000 */
[----:B------:R-:W-:-:S04]  /*22e50*/  IMAD.MOV R8, RZ, RZ, -R10 ;  /* 0x000000ffff087224 */ /* 0x000fc800078e0a0a */
[----:B------:R-:W0:Y:S02]  /*22e60*/  F2I.FTZ.U32.TRUNC.NTZ R3, R9 ;  /* 0x0000000900037305 */ /* 0x000e24000021f000 */
[----:B0-----:R-:W-:-:S04]  /*22e70*/  IMAD.MOV R11, RZ, RZ, -R3 ;  /* 0x000000ffff0b7224 */ /* 0x001fc800078e0a03 */
[----:B------:R-:W-:-:S04]  /*22e80*/  IMAD R11, R11, R6, RZ ;  /* 0x000000060b0b7224 */ /* 0x000fc800078e02ff */
[----:B------:R-:W-:Y:S01]  /*22e90*/  IMAD.HI.U32 R3, R3, R11, R2 ;  /* 0x0000000b03037227 */ /* 0x000fe200078e0002 */
        /* <DEDUP_REMOVED lines=9> */
[----:B------:R-:W-:-:S13]  /*22f30*/  ISETP.GE.U32.AND P0, PT, R9, R6, PT ;  /* 0x000000060900720c */ /* 0x000fda0003f06070 */
[----:B------:R-:W-:-:S04]  /*22f40*/  @P0 VIADD R3, R3, 0x1 ;  /* 0x0000000103030836 */ /* 0x000fc80000000000 */
[----:B------:R-:W-:-:S04]  /*22f50*/  IMAD.MOV.U32 R2, RZ, RZ, R3 ;  /* 0x000000ffff027224 */ /* 0x000fc800078e0003 */
[----:B------:R-:W-:Y:S01]  /*22f60*/  @!P2 IMAD.MOV R2, RZ, RZ, -R2 ;  /* 0x000000ffff02a224 */ /* 0x000fe200078e0a02 */
[----:B------:R-:W-:-:S05]  /*22f70*/  @!P1 LOP3.LUT R2, RZ, R5, RZ, 0x33, !PT ;  /* 0x00000005ff029212 */ /* 0x000fca00078e33ff */
[----:B------:R-:W-:Y:S02]  /*22f80*/  IMAD R6, R7, R2, RZ ;  /* 0x0000000207067224 */ /* 0x000fe400078e02ff */
[----:B------:R-:W-:Y:S02]  /*22f90*/  IMAD.MOV R2, RZ, RZ, -R2 ;  /* 0x000000ffff027224 */ /* 0x000fe400078e0a02 */
[----:B------:R-:W-:Y:S02]  /*22fa0*/  IMAD.MOV R3, RZ, RZ, -R6 ;  /* 0x000000ffff037224 */ /* 0x000fe400078e0a06 */
[----:B------:R-:W-:Y:S02]  /*22fb0*/  IMAD R5, R5, R2, R0 ;  /* 0x0000000205057224 */ /* 0x000fe400078e0200 */
[----:B------:R-:W-:Y:S01]  /*22fc0*/  IMAD.MOV.U32 R2, RZ, RZ, RZ ;  /* 0x000000ffff027224 */ /* 0x000fe200078e00ff */
[----:B------:R-:W-:-:S04]  /*22fd0*/  VIADDMNMX R4, R3, R4, R7, PT ;  /* 0x0000000403047246 */ /* 0x000fc80003800107 */
        /* <DEDUP_REMOVED lines=18> */
[----:B------:R-:W-:Y:S02]  /*23100*/  LOP3.LUT R0, R5, R4, RZ, 0x3c, !PT ;  /* 0x0000000405007212 */ /* 0x000fe400078e3cff */
[----:B------:R-:W-:Y:S02]  /*23110*/  IADD3 R5, R6, 0x1000000, R5 ;  /* 0x0100000006057810 */ /* 0x000fe40007ffe005 */
[----:B------:R-:W-:-:S07]  /*23120*/  ISETP.GE.AND P2, PT, R0, RZ, PT ;  /* 0x000000ff0000720c */ /* 0x000fce0003f46270 */
[----:B------:R-:W-:-:S06]  /*23130*/  @P0 VIADD R2, R2, 0x1 ;  /* 0x0000000102020836 */ /* 0x000fcc0000000000 */
[----:B------:R-:W-:Y:S01]  /*23140*/  @!P2 IMAD.MOV R2, RZ, RZ, -R2 ;  /* 0x000000ffff02a224 */ /* 0x000fe200078e0a02 */
[----:B------:R-:W-:Y:S01]  /*23150*/  @!P1 LOP3.LUT R2, RZ, R4, RZ, 0x33, !PT ;  /* 0x00000004ff029212 */ /* 0x000fe200078e33ff */
[----:B------:R-:W-:-:S04]  /*23160*/  IMAD.MOV R4, RZ, RZ, -R4 ;  /* 0x000000ffff047224 */ /* 0x000fc800078e0a04 */
[----:B------:R-:W-:-:S07]  /*23170*/  IMAD R26, R2, R4, R5 ;  /* 0x00000004021a7224 */ /* 0x000fce00078e0205 */
.L_x_5479:
[----:B------:R-:W-:-:S05]  /*23180*/  LOP3.LUT R2, RZ, R2, RZ, 0x33, !PT ;  /* 0x00000002ff027212 */ /* 0x000fca00078e33ff */
[----:B------:R-:W-:Y:S01]  /*23190*/  IMAD.IADD R25, R25, 0x1, R2 ;  /* 0x0000000119197824 */ /* 0x000fe200078e0202 */
[----:B------:R-:W-:Y:S06]  /*231a0*/  BRA `(.L_x_5480) ;  /* 0x00000000001c7947 */ /* 0x000fec0003800000 */
.L_x_5472:
[----:B------:R-:W-:Y:S01]  /*231b0*/  UMOV UR4, URZ ;  /* 0x0000003f00047c82 */ /* 0x000fe20008000000 */
[----:B------:R-:W-:Y:S01]  /*231c0*/  UMOV UR5, URZ ;  /* 0x0000003f00057c82 */ /* 0x000fe20008000000 */
[----:B------:R-:W-:Y:S01]  /*231d0*/  ULDC UR6, c[0x0][0xd3c] ;  /* 0x00034f0000067ab9 */ /* 0x000fe20000000800 */
[----:B------:R-:W-:Y:S02]  /*231e0*/  IMAD.MOV.U32 R24, RZ, RZ, R0 ;  /* 0x000000ffff187224 */ /* 0x000fe400078e0000 */
[----:B------:R-:W-:Y:S02]  /*231f0*/  IMAD.U32 R25, RZ, RZ, UR4 ;  /* 0x00000004ff197e24 */ /* 0x000fe4000f8e00ff */
[----:B------:R-:W-:Y:S02]  /*23200*/  IMAD.U32 R26, RZ, RZ, UR5 ;  /* 0x00000005ff1a7e24 */ /* 0x000fe4000f8e00ff */
[----:B------:R-:W-:-:S07]  /*23210*/  IMAD.U32 R27, RZ, RZ, UR6 ;  /* 0x00000006ff1b7e24 */ /* 0x000fce000f8e00ff */
.L_x_5480:
        /* <DEDUP_REMOVED lines=10> */
.L_x_5469:
[----:B------:R-:W-:Y:S02]  /*232c0*/  ULDC UR4, c[0x0][0xd3c] ;  /* 0x00034f0000047ab9 */ /* 0x000fe40000000800 */
[----:B----4-:R-:W-:-:S13]  /*232d0*/  ISETP.GE.AND P0, PT, R27, UR4, PT ;  /* 0x000000041b007c0c */ /* 0x010fda000bf06270 */
[----:B------:R-:W-:Y:S05]  /*232e0*/  @!P0 BRA `(.L_x_5481) ;  /* 0xffffff8000d48947 */ /* 0x000fea000383ffff */
[----:B------:R-:W-:Y:S05]  /*232f0*/  BSYNC B8 ;  /* 0x0000000000087941 */ /* 0x000fea0003800000 */
.L_x_5364:
        /* <DEDUP_REMOVED lines=12> */
.L_x_5636:
[----:B------:R-:W-:Y:S05]  /*233c0*/  BSYNC B0 ;  /* 0x0000000000007941 */ /* 0x000fea0003800000 */
.L_x_5482:
[----:B------:R-:W-:-:S03]  /*233d0*/  UMOV UR4, 0xffffffff ;  /* 0xffffffff00047882 */ /* 0x000fc60000000000 */
[----:B------:R-:W-:Y:S05]  /*233e0*/  BRA.DIV UR4, `(.L_x_5484) ;  /* 0x0000004e04187947 */ /* 0x000fea000b800000 */
[----:B0-----:R-:W0:Y:S02]  /*233f0*/  S2R R0, SR_TID.X ;  /* 0x0000000000007919 */ /* 0x001e240000002100 */
[----:B0-----:R-:W-:-:S04]  /*23400*/  SHF.R.U32.HI R0, RZ, 0x5, R0 ;  /* 0x00000005ff007819 */ /* 0x001fc80000011600 */
[----:B------:R-:W-:-:S05]  /*23410*/  LOP3.LUT R0, R0, 0x3, RZ, 0xc0, !PT ;  /* 0x0000000300007812 */ /* 0x000fca00078ec0ff */
[----:B------:R0:W1:Y:S02]  /*23420*/  SHFL.IDX PT, R14, R0, RZ, 0x1f ;  /* 0x00001fff000e7589 */ /* 0x00006400000e0000 */
.L_x_5639:
[----:B-1----:R-:W-:-:S13]  /*23430*/  ISETP.NE.AND P0, PT, R14, RZ, PT ;  /* 0x000000ff0e00720c */ /* 0x002fda0003f05270 */
[----:B------:R-:W-:Y:S05]  /*23440*/  @P0 BRA `(.L_x_5206) ;  /* 0x0000000000880947 */ /* 0x000fea0003800000 */
[----:B------:R-:W-:-:S03]  /*23450*/  UMOV UR4, 0xffffffff ;  /* 0xffffffff00047882 */ /* 0x000fc60000000000 */
[----:B------:R-:W-:Y:S05]  /*23460*/  BRA.DIV UR4, `(.L_x_5485) ;  /* 0x0000004e042c7947 */ /* 0x000fea000b800000 */
[----:B------:R-:W-:-:S13]  /*23470*/  ELECT P6, URZ, PT ;  /* 0x00000000003f782f */ /* 0x000fda00038c0000 */
.L_x_5642:
[----:B------:R-:W-:Y:S05]  /*23480*/  @!P6 BRA `(.L_x_5206) ;  /* 0x000000000078e947 */ /* 0x000fea0003800000 */
[----:B0-----:R-:W4:Y:S02]  /*23490*/  LDL.LU R0, [R1+0x10] ;  /* 0x0000100001007983 */ /* 0x001f240000300800 */
[----:B----4-:R-:W-:-:S04]  /*234a0*/  LOP3.LUT R0, R0, 0x2, RZ, 0xfc, !PT ;  /* 0x0000000200007812 */ /* 0x010fc800078efcff */
[----:B------:R-:W-:-:S13]  /*234b0*/  ISETP.NE.AND P0, PT, R0, 0x3, PT ;  /* 0x000000030000780c */ /* 0x000fda0003f05270 */
[----:B------:R-:W-:Y:S05]  /*234c0*/  @!P0 BRA `(.L_x_5486) ;  /* 0x0000000000048947 */ /* 0x000fea0003800000 */
[----:B------:R-:W-:Y:S01]  /*234d0*/  BPT.TRAP 0x1 ;  /* 0x000000040000795c */ /* 0x000fe20000300000 */
.L_x_5486:
[----:B------:R-:W-:Y:S01]  /*234e0*/  IMAD R5, R22, 0x8, R7 ;  /* 0x0000000816057824 */ /* 0x000fe200078e0207 */
[----:B------:R-:W-:Y:S01]  /*234f0*/  SHF.L.U32 R0, R28, 0x1f, RZ ;  /* 0x0000001f1c007819 */ /* 0x000fe200000006ff */
[----:B------:R-:W-:-:S03]  /*23500*/  VIADD R22, R22, 0x1 ;  /* 0x0000000116167836 */ /* 0x000fc60000000000 */
[----:B------:R-:W0:Y:S02]  /*23510*/  SYNCS.PHASECHK.TRANS64.TRYWAIT P1, [R5+URZ+0x38840], R0 ;  /* 0x03884000050075a7 */ /* 0x000e24000802017f */
[----:B------:R-:W-:-:S04]  /*23520*/  ISETP.NE.AND P2, PT, R22, 0x2, PT ;  /* 0x000000021600780c */ /* 0x000fc80003f45270 */
[----:B------:R-:W-:Y:S01]  /*23530*/  SEL R3, RZ, 0x1, P2 ;  /* 0x00000001ff037807 */ /* 0x000fe20001000000 */
[----:B0-----:R-:W-:Y:S08]  /*23540*/  @!P1 BRA `(.L_x_5487) ;  /* 0x0000004c00149947 */ /* 0x001ff00003800000 */
.L_x_5643:
[----:B------:R-:W-:Y:S02]  /*23550*/  SEL R22, R22, RZ, P2 ;  /* 0x000000ff16167207 */ /* 0x000fe40001000000 */
[----:B------:R-:W-:Y:S01]  /*23560*/  LOP3.LUT R2, R28, R3, RZ, 0x3c, !PT ;  /* 0x000000031c027212 */ /* 0x000fe200078e3cff */
[----:B------:R-:W-:Y:S06]  /*23570*/  @!P0 BRA `(.L_x_5488) ;  /* 0x0000000000048947 */ /* 0x000fec0003800000 */
[----:B------:R-:W-:Y:S01]  /*23580*/  BPT.TRAP 0x1 ;  /* 0x000000040000795c */ /* 0x000fe20000300000 */
.L_x_5488:
[----:B------:R-:W-:Y:S01]  /*23590*/  IMAD R3, R22, 0x8, R7 ;  /* 0x0000000816037824 */ /* 0x000fe200078e0207 */
[----:B------:R-:W-:-:S04]  /*235a0*/  SHF.L.U32 R2, R2, 0x1f, RZ ;  /* 0x0000001f02027819 */ /* 0x000fc800000006ff */
[----:B------:R-:W1:Y:S02]  /*235b0*/  SYNCS.PHASECHK.TRANS64.TRYWAIT P1, [R3+URZ+0x38840], R2 ;  /* 0x03884002030075a7 */ /* 0x000e64000802017f */
[----:B-1----:R-:W-:Y:S05]  /*235c0*/  @!P1 BRA `(.L_x_5489) ;  /* 0x0000004c00089947 */ /* 0x002fea0003800000 */
.L_x_5644:
[----:B------:R-:W-:Y:S05]  /*235d0*/  @!P0 BRA `(.L_x_5490) ;  /* 0x0000000000048947 */ /* 0x000fea0003800000 */
[----:B------:R-:W-:Y:S01]  /*235e0*/  BPT.TRAP 0x1 ;  /* 0x000000040000795c */ /* 0x000fe20000300000 */
.L_x_5490:
[----:B------:R-:W4:Y:S02]  /*235f0*/  SYNCS.PHASECHK.TRANS64.TRYWAIT P1, [R5+URZ+0x38860], R0 ;  /* 0x03886000050075a7 */ /* 0x000f24000802017f */
[----:B----4-:R-:W-:Y:S05]  /*23600*/  @!P1 BRA `(.L_x_5491) ;  /* 0x0000004c000c9947 */ /* 0x010fea0003800000 */
.L_x_5645:
[----:B------:R-:W-:Y:S05]  /*23610*/  @!P0 BRA `(.L_x_5492) ;  /* 0x0000000000048947 */ /* 0x000fea0003800000 */
[----:B------:R-:W-:Y:S01]  /*23620*/  BPT.TRAP 0x1 ;  /* 0x000000040000795c */ /* 0x000fe20000300000 */
.L_x_5492:
[----:B------:R0:W0:Y:S02]  /*23630*/  SYNCS.PHASECHK.TRANS64.TRYWAIT P0, [R3+URZ+0x38860], R2 ;  /* 0x03886002030075a7 */ /* 0x000024000800017f */
[----:B0-----:R-:W-:Y:S05]  /*23640*/  @!P0 NANOSLEEP.SYNCS 0x989680 ;  /* 0x009896800000895d */ /* 0x001fea0003900000 */
[----:B------:R-:W0:Y:S02]  /*23650*/  @!P0 SYNCS.PHASECHK.TRANS64 P0, [R3+URZ+0x38860], R2 ;  /* 0x03886002030085a7 */ /* 0x000e24000800007f */
[----:B0-----:R-:W-:Y:S05]  /*23660*/  @!P0 BRA `(.L_x_5492) ;  /* 0xfffffffc00f08947 */ /* 0x001fea000383ffff */
.L_x_5206:
[----:B------:R-:W-:Y:S05]  /*23670*/  BSYNC B9 ;  /* 0x0000000000097941 */ /* 0x000fea0003800000 */
.L_x_5203:
[----:B------:R-:W-:Y:S05]  /*23680*/  EXIT ;  /* 0x000000000000794d */ /* 0x000fea0003800000 */
.L_x_5224:
[----:B0-----:R0:W1:Y:S02]  /*23690*/  SYNCS.PHASECHK.TRANS64.TRYWAIT P6, [R60+URZ+0x38890], R67 ;  /* 0x038890433c0075a7 */ /* 0x00106400080c017f */
[----:B-1----:R-:W-:Y:S05]  /*236a0*/  @!P6 NANOSLEEP.SYNCS 0x989680 ;  /* 0x009896800000e95d */ /* 0x002fea0003900000 */
[----:B------:R-:W1:Y:S02]  /*236b0*/  @!P6 SYNCS.PHASECHK.TRANS64 P6, [R60+URZ+0x38890], R67 ;  /* 0x038890433c00e5a7 */ /* 0x000e6400080c007f */
[----:B-1----:R-:W-:Y:S05]  /*236c0*/  @!P6 BRA `(.L_x_5224) ;  /* 0xfffffffc00f0e947 */ /* 0x002fea000383ffff */
[----:B------:R-:W-:Y:S05]  /*236d0*/  BRA `(.L_x_5493) ;  /* 0xfffffdf800e87947 */ /* 0x000fea000383ffff */
.L_x_5225:
        /* <DEDUP_REMOVED lines=8> */
.L_x_5495:
[----:B------:R-:W-:Y:S05]  /*23760*/  BSYNC B1 ;  /* 0x0000000000017941 */ /* 0x000fea0003800000 */
.L_x_5494:
        /* <DEDUP_REMOVED lines=8> */
.L_x_5496:
[----:B------:R-:W-:Y:S01]  /*237f0*/  IMAD.MOV.U32 R73, RZ, RZ, R14 ;  /* 0x000000ffff497224 */ /* 0x000fe200078e000e */
[----:B------:R-:W-:Y:S06]  /*23800*/  BRA `(.L_x_5497) ;  /* 0xfffffdf800b07947 */ /* 0x000fec000383ffff */
.L_x_5235:
[----:B0-----:R0:W1:Y:S02]  /*23810*/  SYNCS.PHASECHK.TRANS64.TRYWAIT P6, [R60+URZ+0x38890], R67 ;  /* 0x038890433c0075a7 */ /* 0x00106400080c017f */
[----:B-1----:R-:W-:Y:S05]  /*23820*/  @!P6 NANOSLEEP.SYNCS 0x989680 ;  /* 0x009896800000e95d */ /* 0x002fea0003900000 */
[----:B------:R-:W1:Y:S02]  /*23830*/  @!P6 SYNCS.PHASECHK.TRANS64 P6, [R60+URZ+0x38890], R67 ;  /* 0x038890433c00e5a7 */ /* 0x000e6400080c007f */
[----:B-1----:R-:W-:Y:S05]  /*23840*/  @!P6 BRA `(.L_x_5235) ;  /* 0xfffffffc00f0e947 */ /* 0x002fea000383ffff */
[----:B------:R-:W-:Y:S05]  /*23850*/  BRA `(.L_x_5498) ;  /* 0xfffffe0400287947 */ /* 0x000fea000383ffff */
.L_x_5236:
        /* <DEDUP_REMOVED lines=8> */
.L_x_5500:
[----:B------:R-:W-:Y:S05]  /*238e0*/  BSYNC B1 ;  /* 0x0000000000017941 */ /* 0x000fea0003800000 */
.L_x_5499:
        /* <DEDUP_REMOVED lines=8> */
.L_x_5501:
[----:B------:R-:W-:Y:S01]  /*23970*/  IMAD.MOV.U32 R68, RZ, RZ, R14 ;  /* 0x000000ffff447224 */ /* 0x000fe200078e000e */
[----:B------:R-:W-:Y:S06]  /*23980*/  BRA `(.L_x_5502) ;  /* 0xfffffe0000f07947 */ /* 0x000fec000383ffff */
.L_x_5241:
[----:B0-----:R0:W1:Y:S02]  /*23990*/  SYNCS.PHASECHK.TRANS64.TRYWAIT P0, [R60+URZ+0x38890], R67 ;  /* 0x038890433c0075a7 */ /* 0x001064000800017f */
[----:B-1----:R-:W-:Y:S05]  /*239a0*/  @!P0 NANOSLEEP.SYNCS 0x989680 ;  /* 0x009896800000895d */ /* 0x002fea0003900000 */
[----:B------:R-:W1:Y:S02]  /*239b0*/  @!P0 SYNCS.PHASECHK.TRANS64 P0, [R60+URZ+0x38890], R67 ;  /* 0x038890433c0085a7 */ /* 0x000e64000800007f */
[----:B-1----:R-:W-:Y:S05]  /*239c0*/  @!P0 BRA `(.L_x_5241) ;  /* 0xfffffffc00f08947 */ /* 0x002fea000383ffff */
[----:B------:R-:W-:Y:S05]  /*239d0*/  BRA `(.L_x_5503) ;  /* 0xfffffe0800fc7947 */ /* 0x000fea000383ffff */
.L_x_5242:
[----:B------:R-:W-:Y:S01]  /*239e0*/  BSSY B1, `(.L_x_5504) ;  /* 0x0000007000017945 */ /* 0x000fe20003800000 */
[----:B------:R-:W-:Y:S02]  /*239f0*/  IMAD.MOV.U32 R12, RZ, RZ, RZ ;  /* 0x000000ffff0c7224 */ /* 0x000fe400078e00ff */
[----:B------:R-:W-:Y:S02]  /*23a00*/  IMAD.MOV.U32 R11, RZ, RZ, 0x1c1f ;  /* 0x00001c1fff0b7424 */ /* 0x000fe400078e00ff */
[----:B------:R-:W-:-:S07]  /*23a10*/  IMAD.MOV.U32 R15, RZ, RZ, -0x1 ;  /* 0xffffffffff0f7424 */ /* 0x000fce00078e00ff */
[----:B0-----:R-:W-:Y:S05]  /*23a20*/  WARPSYNC.COLLECTIVE R15, `(.L_x_5505) ;  /* 0x000000000f087348 */ /* 0x001fea0003c00000 */
[----:B------:R1:W2:Y:S02]  /*23a30*/  SHFL.IDX P6, R14, R13, R12, R11 ;  /* 0x0000000c0d0e7389 */ /* 0x0002a400000c000b */
[----:B012---:R-:W-:Y:S01]  /*23a40*/  ENDCOLLECTIVE ;  /* 0x000000000000791b */ /* 0x007fe20003800000 */
.L_x_5505:
[----:B------:R-:W-:Y:S05]  /*23a50*/  BSYNC B1 ;  /* 0x0000000000017941 */ /* 0x000fea0003800000 */
.L_x_5504:
        /* <DEDUP_REMOVED lines=8> */
.L_x_5506:
[----:B------:R-:W-:Y:S05]  /*23ae0*/  BRA `(.L_x_5507) ;  /* 0xfffffe0c001c7947 */ /* 0x000fea000383ffff */
.L_x_5246:
[----:B-1----:R1:W2:Y:S02]  /*23af0*/  SYNCS.PHASECHK.TRANS64.TRYWAIT P5, [R60+URZ+0x388b0], R67 ;  /* 0x0388b0433c0075a7 */ /* 0x0022a400080a017f */
[----:B--2---:R-:W-:Y:S05]  /*23b00*/  @!P5 NANOSLEEP.SYNCS 0x989680 ;  /* 0x009896800000d95d */ /* 0x004fea0003900000 */
[----:B------:R-:W2:Y:S02]  /*23b10*/  @!P5 SYNCS.PHASECHK.TRANS64 P5, [R60+URZ+0x388b0], R67 ;  /* 0x0388b0433c00d5a7 */ /* 0x000ea400080a007f */
[----:B--2---:R-:W-:Y:S05]  /*23b20*/  @!P5 BRA `(.L_x_5246) ;  /* 0xfffffffc00f0d947 */ /* 0x004fea000383ffff */
[----:B------:R-:W-:Y:S05]  /*23b30*/  BRA `(.L_x_5508) ;  /* 0xfffffe0c00a87947 */ /* 0x000fea000383ffff */
.L_x_5275:
        /* <DEDUP_REMOVED lines=8> */
.L_x_5510:
[----:B------:R-:W-:Y:S05]  /*23bc0*/  BSYNC B1 ;  /* 0x0000000000017941 */ /* 0x000fea0003800000 */
.L_x_5509:
        /* <DEDUP_REMOVED lines=8> */
.L_x_5511:
[----:B------:R-:W-:Y:S02]  /*23c50*/  IMAD.MOV.U32 R13, RZ, RZ, R31 ;  /* 0x000000ffff0d7224 */ /* 0x000fe400078e001f */
[----:B------:R-:W-:-:S07]  /*23c60*/  IMAD.MOV.U32 R5, RZ, RZ, R14 ;  /* 0x000000ffff057224 */ /* 0x000fce00078e000e */
[----:B------:R-:W-:Y:S05]  /*23c70*/  WARPSYNC.COLLECTIVE R15, `(.L_x_5512) ;  /* 0x000000000f087348 */ /* 0x000fea0003c00000 */
[----:B------:R0:W1:Y:S02]  /*23c80*/  SHFL.IDX P6, R14, R13, R12, R11 ;  /* 0x0000000c0d0e7389 */ /* 0x00006400000c000b */
[----:B01----:R-:W-:Y:S01]  /*23c90*/  ENDCOLLECTIVE ;  /* 0x000000000000791b */ /* 0x003fe20003800000 */
.L_x_5512:
[----:B------:R-:W-:Y:S02]  /*23ca0*/  IMAD.MOV.U32 R13, RZ, RZ, R30 ;  /* 0x000000ffff0d7224 */ /* 0x000fe400078e001e */
[----:B------:R-:W-:-:S07]  /*23cb0*/  IMAD.MOV.U32 R8, RZ, RZ, R14 ;  /* 0x000000ffff087224 */ /* 0x000fce00078e000e */
[----:B------:R-:W-:Y:S05]  /*23cc0*/  WARPSYNC.COLLECTIVE R15, `(.L_x_5513) ;  /* 0x000000000f087348 */ /* 0x000fea0003c00000 */
[----:B------:R0:W1:Y:S02]  /*23cd0*/  SHFL.IDX P6, R14, R13, R12, R11 ;  /* 0x0000000c0d0e7389 */ /* 0x00006400000c000b */
[----:B01----:R-:W-:Y:S01]  /*23ce0*/  ENDCOLLECTIVE ;  /* 0x000000000000791b */ /* 0x003fe20003800000 */
.L_x_5513:
[----:B------:R-:W-:Y:S01]  /*23cf0*/  IMAD.MOV.U32 R6, RZ, RZ, R14 ;  /* 0x000000ffff067224 */ /* 0x000fe200078e000e */
[----:B------:R-:W-:Y:S06]  /*23d00*/  BRA `(.L_x_5514) ;  /* 0xfffffe44008c7947 */ /* 0x000fec000383ffff */
.L_x_5278:
[----:B------:R-:W-:Y:S01]  /*23d10*/  BSSY B1, `(.L_x_5515) ;  /* 0x0000008000017945 */ /* 0x000fe20003800000 */
[----:B------:R-:W-:Y:S02]  /*23d20*/  IMAD.MOV.U32 R13, RZ, RZ, R10 ;  /* 0x000000ffff0d7224 */ /* 0x000fe400078e000a */
[----:B------:R-:W-:Y:S02]  /*23d30*/  IMAD.MOV.U32 R12, RZ, RZ, 0x1 ;  /* 0x00000001ff0c7424 */ /* 0x000fe400078e00ff */
[----:B------:R-:W-:Y:S02]  /*23d40*/  IMAD.MOV.U32 R11, RZ, RZ, 0x1c1f ;  /* 0x00001c1fff0b7424 */ /* 0x000fe400078e00ff */
[----:B------:R-:W-:-:S07]  /*23d50*/  IMAD.MOV.U32 R15, RZ, RZ, -0x1 ;  /* 0xffffffffff0f7424 */ /* 0x000fce00078e00ff */
[----:B0-234-:R-:W-:Y:S05]  /*23d60*/  WARPSYNC.COLLECTIVE R15, `(.L_x_5516) ;  /* 0x000000000f087348 */ /* 0x01dfea0003c00000 */
[----:B------:R1:W0:Y:S02]  /*23d70*/  SHFL.IDX P6, R14, R13, R12, R11 ;  /* 0x0000000c0d0e7389 */ /* 0x00022400000c000b */
[----:B01234-:R-:W-:Y:S01]  /*23d80*/  ENDCOLLECTIVE ;  /* 0x000000000000791b */ /* 0x01ffe20003800000 */
.L_x_5516:
[----:B------:R-:W-:Y:S05]  /*23d90*/  BSYNC B1 ;  /* 0x0000000000017941 */ /* 0x000fea0003800000 */
.L_x_5515:
        /* <DEDUP_REMOVED lines=8> */
.L_x_5517:
[----:B------:R-:W-:Y:S02]  /*23e20*/  IMAD.MOV.U32 R13, RZ, RZ, R31 ;  /* 0x000000ffff0d7224 */ /* 0x000fe400078e001f */
[----:B------:R-:W-:-:S07]  /*23e30*/  IMAD.MOV.U32 R4, RZ, RZ, R14 ;  /* 0x000000ffff047224 */ /* 0x000fce00078e000e */
[----:B------:R-:W-:Y:S05]  /*23e40*/  WARPSYNC.COLLECTIVE R15, `(.L_x_5518) ;  /* 0x000000000f087348 */ /* 0x000fea0003c00000 */
[----:B------:R0:W1:Y:S02]  /*23e50*/  SHFL.IDX P6, R14, R13, R12, R11 ;  /* 0x0000000c0d0e7389 */ /* 0x00006400000c000b */
[----:B01----:R-:W-:Y:S01]  /*23e60*/  ENDCOLLECTIVE ;  /* 0x000000000000791b */ /* 0x003fe20003800000 */
.L_x_5518:
[----:B------:R-:W-:Y:S02]  /*23e70*/  IMAD.MOV.U32 R13, RZ, RZ, R30 ;  /* 0x000000ffff0d7224 */ /* 0x000fe400078e001e */
[----:B------:R-:W-:-:S07]  /*23e80*/  IMAD.MOV.U32 R7, RZ, RZ, R14 ;  /* 0x000000ffff077224 */ /* 0x000fce00078e000e */
[----:B------:R-:W-:Y:S05]  /*23e90*/  WARPSYNC.COLLECTIVE R15, `(.L_x_5519) ;  /* 0x000000000f087348 */ /* 0x000fea0003c00000 */
[----:B------:R0:W1:Y:S02]  /*23ea0*/  SHFL.IDX P6, R14, R13, R12, R11 ;  /* 0x0000000c0d0e7389 */ /* 0x00006400000c000b */
[----:B01----:R-:W-:Y:S01]  /*23eb0*/  ENDCOLLECTIVE ;  /* 0x000000000000791b */ /* 0x003fe20003800000 */
.L_x_5519:
[----:B------:R-:W-:Y:S05]  /*23ec0*/  BRA `(.L_x_5520) ;  /* 0xfffffe4400f07947 */ /* 0x000fea000383ffff */
.L_x_5282:
[----:B0-----:R0:W1:Y:S02]  /*23ed0*/  SYNCS.PHASECHK.TRANS64.TRYWAIT P0, [R17+URZ+0x38800], R34 ;  /* 0x03880022110075a7 */ /* 0x001064000800017f */
[----:B-1----:R-:W-:Y:S05]  /*23ee0*/  @!P0 NANOSLEEP.SYNCS 0x989680 ;  /* 0x009896800000895d */ /* 0x002fea0003900000 */
[----:B------:R-:W1:Y:S02]  /*23ef0*/  @!P0 SYNCS.PHASECHK.TRANS64 P0, [R17+URZ+0x38800], R34 ;  /* 0x03880022110085a7 */ /* 0x000e64000800007f */
[----:B-1----:R-:W-:Y:S05]  /*23f00*/  @!P0 BRA `(.L_x_5282) ;  /* 0xfffffffc00f08947 */ /* 0x002fea000383ffff */
[----:B------:R-:W-:Y:S05]  /*23f10*/  BRA `(.L_x_5521) ;  /* 0xfffffe4800e87947 */ /* 0x000fea000383ffff */
.L_x_5290:
[----:B------:R-:W0:Y:S01]  /*23f20*/  LDC R35, c[0x0][0x3f4] ;  /* 0x0000fd00ff237b82 */ /* 0x000e220000000800 */
[----:B------:R-:W-:Y:S01]  /*23f30*/  BSSY B1, `(.L_x_5522) ;  /* 0x0000008000017945 */ /* 0x000fe20003800000 */
[----:B------:R-:W-:Y:S02]  /*23f40*/  IMAD.MOV.U32 R13, RZ, RZ, R24 ;  /* 0x000000ffff0d7224 */ /* 0x000fe400078e0018 */
[----:B------:R-:W-:Y:S02]  /*23f50*/  IMAD.MOV.U32 R12, RZ, RZ, RZ ;  /* 0x000000ffff0c7224 */ /* 0x000fe400078e00ff */
[----:B------:R-:W-:Y:S02]  /*23f60*/  IMAD.MOV.U32 R11, RZ, RZ, 0x1c1f ;  /* 0x00001c1fff0b7424 */ /* 0x000fe400078e00ff */
[----:B------:R-:W-:-:S07]  /*23f70*/  IMAD.MOV.U32 R15, RZ, RZ, -0x1 ;  /* 0xffffffffff0f7424 */ /* 0x000fce00078e00ff */
[----:B0-2---:R-:W-:Y:S05]  /*23f80*/  WARPSYNC.COLLECTIVE R15, `(.L_x_5523) ;  /* 0x000000000f087348 */ /* 0x005fea0003c00000 */
[----:B------:R1:W3:Y:S02]  /*23f90*/  SHFL.IDX P6, R14, R13, R12, R11 ;  /* 0x0000000c0d0e7389 */ /* 0x0002e400000c000b */
[----:B0123--:R-:W-:Y:S01]  /*23fa0*/  ENDCOLLECTIVE ;  /* 0x000000000000791b */ /* 0x00ffe20003800000 */
.L_x_5523:
[----:B------:R-:W-:Y:S05]  /*23fb0*/  BSYNC B1 ;  /* 0x0000000000017941 */ /* 0x000fea0003800000 */
.L_x_5522:
        /* <DEDUP_REMOVED lines=10> */
.L_x_5524:
        /* <DEDUP_REMOVED lines=8> */
.L_x_5525:
[----:B------:R-:W-:-:S05]  /*240e0*/  @!P1 IADD3 R8, P2, R2, R5, RZ ;  /* 0x0000000502089210 */ /* 0x000fca0007f5e0ff */
[----:B------:R-:W-:Y:S02]  /*240f0*/  @!P1 IMAD.X R9, R0, 0x1, R6, P2 ;  /* 0x0000000100099824 */ /* 0x000fe400010e0606 */
[----:B------:R-:W-:Y:S02]  /*24100*/  IMAD.MOV.U32 R13, RZ, RZ, R34 ;  /* 0x000000ffff0d7224 */ /* 0x000fe400078e0022 */
[----:B------:R-:W-:-:S07]  /*24110*/  IMAD.MOV.U32 R3, RZ, RZ, R14 ;  /* 0x000000ffff037224 */ /* 0x000fce00078e000e */
[----:B------:R-:W-:Y:S05]  /*24120*/  WARPSYNC.COLLECTIVE R15, `(.L_x_5526) ;  /* 0x000000000f087348 */ /* 0x000fea0003c00000 */
[----:B------:R0:W1:Y:S02]  /*24130*/  SHFL.IDX P6, R14, R13, R12, R11 ;  /* 0x0000000c0d0e7389 */ /* 0x00006400000c000b */
[----:B01----:R-:W-:Y:S01]  /*24140*/  ENDCOLLECTIVE ;  /* 0x000000000000791b */ /* 0x003fe20003800000 */
.L_x_5526:
        /* <DEDUP_REMOVED lines=21> */
.L_x_5527:
[----:B------:R-:W-:Y:S01]  /*242a0*/  IMAD.MOV.U32 R8, RZ, RZ, R21 ;  /* 0x000000ffff087224 */ /* 0x000fe200078e0015 */
[----:B------:R-:W-:Y:S01]  /*242b0*/  PRMT R36, R36, 0x5410, R0 ;  /* 0x0000541024247816 */ /* 0x000fe20000000000 */
[----:B------:R-:W-:Y:S02]  /*242c0*/  IMAD.MOV.U32 R0, RZ, RZ, R20 ;  /* 0x000000ffff007224 */ /* 0x000fe400078e0014 */
[----:B------:R-:W-:Y:S02]  /*242d0*/  @!P1 IMAD.MOV.U32 R28, RZ, RZ, R4 ;  /* 0x000000ffff1c9224 */ /* 0x000fe400078e0004 */
[----:B------:R-:W-:Y:S01]  /*242e0*/  @!P1 IMAD.MOV.U32 R29, RZ, RZ, R5 ;  /* 0x000000ffff1d9224 */ /* 0x000fe200078e0005 */
[----:B------:R-:W-:Y:S01]  /*242f0*/  PRMT R36, R0, 0x7610, R36 ;  /* 0x0000761000247816 */ /* 0x000fe20000000024 */
[----:B------:R-:W-:Y:S02]  /*24300*/  @!P1 IMAD.MOV.U32 R30, RZ, RZ, R6 ;  /* 0x000000ffff1e9224 */ /* 0x000fe400078e0006 */
[----:B------:R-:W-:-:S02]  /*24310*/  @!P1 IMAD.MOV.U32 R31, RZ, RZ, R7 ;  /* 0x000000ffff1f9224 */ /* 0x000fc400078e0007 */
[--C-:B------:R-:W-:Y:S01]  /*24320*/  IMAD.MOV.U32 R13, RZ, RZ, R33.reuse ;  /* 0x000000ffff0d7224 */ /* 0x100fe200078e0021 */
[----:B------:R-:W-:Y:S01]  /*24330*/  PRMT R33, R8, 0x7610, R33 ;  /* 0x0000761008217816 */ /* 0x000fe20000000021 */
[----:B------:R-:W-:Y:S02]  /*24340*/  IMAD.MOV.U32 R0, RZ, RZ, R28 ;  /* 0x000000ffff007224 */ /* 0x000fe400078e001c */
[----:B------:R-:W-:Y:S02]  /*24350*/  IMAD.MOV.U32 R4, RZ, RZ, R29 ;  /* 0x000000ffff047224 */ /* 0x000fe400078e001d */
[----:B------:R-:W-:Y:S02]  /*24360*/  IMAD.MOV.U32 R5, RZ, RZ, R30 ;  /* 0x000000ffff057224 */ /* 0x000fe400078e001e */
[----:B------:R-:W-:Y:S02]  /*24370*/  IMAD.MOV.U32 R6, RZ, RZ, R31 ;  /* 0x000000ffff067224 */ /* 0x000fe400078e001f */
[----:B------:R-:W-:Y:S01]  /*24380*/  IMAD.MOV.U32 R24, RZ, RZ, R14 ;  /* 0x000000ffff187224 */ /* 0x000fe200078e000e */
[----:B------:R-:W-:-:S07]  /*24390*/  PRMT R41, R0, 0x5410, R5 ;  /* 0x0000541000297816 */ /* 0x000fce0000000005 */
[----:B------:R-:W-:Y:S05]  /*243a0*/  WARPSYNC.COLLECTIVE R15, `(.L_x_5528) ;  /* 0x000000000f087348 */ /* 0x000fea0003c00000 */
[----:B------:R0:W1:Y:S02]  /*243b0*/  SHFL.IDX P6, R14, R13, R12, R11 ;  /* 0x0000000c0d0e7389 */ /* 0x00006400000c000b */
[----:B01----:R-:W-:Y:S01]  /*243c0*/  ENDCOLLECTIVE ;  /* 0x000000000000791b */ /* 0x003fe20003800000 */
.L_x_5528:
[----:B------:R-:W-:Y:S02]  /*243d0*/  PRMT R42, R4, 0x5410, R6 ;  /* 0x00005410042a7816 */ /* 0x000fe40000000006 */
[----:B------:R-:W-:Y:S01]  /*243e0*/  CS2R R4, SRZ ;  /* 0x0000000000047805 */ /* 0x000fe2000001ff00 */
[----:B------:R-:W-:Y:S02]  /*243f0*/  IMAD.MOV.U32 R13, RZ, RZ, R27 ;  /* 0x000000ffff0d7224 */ /* 0x000fe400078e001b */
[----:B------:R-:W-:-:S07]  /*24400*/  IMAD.MOV.U32 R26, RZ, RZ, R14 ;  /* 0x000000ffff1a7224 */ /* 0x000fce00078e000e */
[----:B------:R-:W-:Y:S05]  /*24410*/  WARPSYNC.COLLECTIVE R15, `(.L_x_5529) ;  /* 0x000000000f087348 */ /* 0x000fea0003c00000 */
[----:B------:R0:W1:Y:S02]  /*24420*/  SHFL.IDX P6, R14, R13, R12, R11 ;  /* 0x0000000c0d0e7389 */ /* 0x00006400000c000b */
[----:B01----:R-:W-:Y:S01]  /*24430*/  ENDCOLLECTIVE ;  /* 0x000000000000791b */ /* 0x003fe20003800000 */
.L_x_5529:
[----:B------:R-:W-:Y:S02]  /*24440*/  IMAD.MOV.U32 R13, RZ, RZ, R34 ;  /* 0x000000ffff0d7224 */ /* 0x000fe400078e0022 */
[----:B------:R-:W-:-:S07]  /*24450*/  IMAD.MOV.U32 R27, RZ, RZ, R14 ;  /* 0x000000ffff1b7224 */ /* 0x000fce00078e000e */
[----:B------:R-:W-:Y:S05]  /*24460*/  WARPSYNC.COLLECTIVE R15, `(.L_x_5530) ;  /* 0x000000000f087348 */ /* 0x000fea0003c00000 */
[----:B------:R0:W1:Y:S02]  /*24470*/  SHFL.IDX P6, R14, R13, R12, R11 ;  /* 0x0000000c0d0e7389 */ /* 0x00006400000c000b */
[----:B01----:R-:W-:Y:S01]  /*24480*/  ENDCOLLECTIVE ;  /* 0x000000000000791b */ /* 0x003fe20003800000 */
.L_x_5530:
[----:B------:R-:W-:Y:S05]  /*24490*/  BRA `(.L_x_5531) ;  /* 0xfffffe58000c7947 */ /* 0x000fea000383ffff */
.L_x_5294:
[----:B0-----:R0:W1:Y:S02]  /*244a0*/  SYNCS.PHASECHK.TRANS64.TRYWAIT P1, [R17+URZ+0x38800], R12 ;  /* 0x0388000c110075a7 */ /* 0x001064000802017f */
[----:B-1----:R-:W-:Y:S05]  /*244b0*/  @!P1 NANOSLEEP.SYNCS 0x989680 ;  /* 0x009896800000995d */ /* 0x002fea0003900000 */
[----:B------:R-:W1:Y:S02]  /*244c0*/  @!P1 SYNCS.PHASECHK.TRANS64 P1, [R17+URZ+0x38800], R12 ;  /* 0x0388000c110095a7 */ /* 0x000e64000802007f */
[----:B-1----:R-:W-:Y:S05]  /*244d0*/  @!P1 BRA `(.L_x_5294) ;  /* 0xfffffffc00f09947 */ /* 0x002fea000383ffff */
[----:B------:R-:W-:Y:S05]  /*244e0*/  BRA `(.L_x_5532) ;  /* 0xfffffe5800ac7947 */ /* 0x000fea000383ffff */
.L_x_5300:
[----:B0-----:R0:W2:Y:S02]  /*244f0*/  SYNCS.PHASECHK.TRANS64.TRYWAIT P1, [R20+URZ+0x38830], R13 ;  /* 0x0388300d140075a7 */ /* 0x0010a4000802017f */
[----:B--2---:R-:W-:Y:S05]  /*24500*/  @!P1 NANOSLEEP.SYNCS 0x989680 ;  /* 0x009896800000995d */ /* 0x004fea0003900000 */
[----:B------:R-:W2:Y:S02]  /*24510*/  @!P1 SYNCS.PHASECHK.TRANS64 P1, [R20+URZ+0x38830], R13 ;  /* 0x0388300d140095a7 */ /* 0x000ea4000802007f */
[----:B--2---:R-:W-:Y:S05]  /*24520*/  @!P1 BRA `(.L_x_5300) ;  /* 0xfffffffc00f09947 */ /* 0x004fea000383ffff */
[----:B------:R-:W-:Y:S05]  /*24530*/  BRA `(.L_x_5299) ;  /* 0xfffffe6800687947 */ /* 0x000fea000383ffff */
.L_x_5302:
[----:B--2---:R2:W3:Y:S02]  /*24540*/  SYNCS.PHASECHK.TRANS64.TRYWAIT P1, [R17+URZ+0x38810], R0 ;  /* 0x03881000110075a7 */ /* 0x0044e4000802017f */
[----:B---3--:R-:W-:Y:S05]  /*24550*/  @!P1 NANOSLEEP.SYNCS 0x989680 ;  /* 0x009896800000995d */ /* 0x008fea0003900000 */
[----:B------:R-:W3:Y:S02]  /*24560*/  @!P1 SYNCS.PHASECHK.TRANS64 P1, [R17+URZ+0x38810], R0 ;  /* 0x03881000110095a7 */ /* 0x000ee4000802007f */
[----:B---3--:R-:W-:Y:S05]  /*24570*/  @!P1 BRA `(.L_x_5302) ;  /* 0xfffffffc00f09947 */ /* 0x008fea000383ffff */
[----:B------:R-:W-:Y:S05]  /*24580*/  BRA `(.L_x_5533) ;  /* 0xfffffe6c00187947 */ /* 0x000fea000383ffff */
.L_x_5306:
[----:B--2---:R2:W4:Y:S02]  /*24590*/  SYNCS.PHASECHK.TRANS64.TRYWAIT P1, [R20+URZ+0x38850], R13 ;  /* 0x0388500d140075a7 */ /* 0x004524000802017f */
[----:B----4-:R-:W-:Y:S05]  /*245a0*/  @!P1 NANOSLEEP.SYNCS 0x989680 ;  /* 0x009896800000995d */ /* 0x010fea0003900000 */
[----:B------:R-:W4:Y:S02]  /*245b0*/  @!P1 SYNCS.PHASECHK.TRANS64 P1, [R20+URZ+0x38850], R13 ;  /* 0x0388500d140095a7 */ /* 0x000f24000802007f */
[----:B----4-:R-:W-:Y:S05]  /*245c0*/  @!P1 BRA `(.L_x_5306) ;  /* 0xfffffffc00f09947 */ /* 0x010fea000383ffff */
[----:B------:R-:W-:Y:S05]  /*245d0*/  BRA `(.L_x_5305) ;  /* 0xfffffe6c00347947 */ /* 0x000fea000383ffff */
.L_x_5315:
[----:B-1----:R1:W2:Y:S02]  /*245e0*/  SYNCS.PHASECHK.TRANS64.TRYWAIT P1, [R21+URZ+0x38830], R15 ;  /* 0x0388300f150075a7 */ /* 0x0022a4000802017f */
[----:B--2---:R-:W-:Y:S05]  /*245f0*/  @!P1 NANOSLEEP.SYNCS 0x989680 ;  /* 0x009896800000995d */ /* 0x004fea0003900000 */
[----:B------:R-:W2:Y:S02]  /*24600*/  @!P1 SYNCS.PHASECHK.TRANS64 P1, [R21+URZ+0x38830], R15 ;  /* 0x0388300f150095a7 */ /* 0x000ea4000802007f */
[----:B--2---:R-:W-:Y:S05]  /*24610*/  @!P1 BRA `(.L_x_5315) ;  /* 0xfffffffc00f09947 */ /* 0x004fea000383ffff */
[----:B------:R-:W-:Y:S05]  /*24620*/  BRA `(.L_x_5314) ;  /* 0xfffffe9800887947 */ /* 0x000fea000383ffff */
.L_x_5320:
[----:B---3--:R3:W4:Y:S02]  /*24630*/  SYNCS.PHASECHK.TRANS64.TRYWAIT P1, [R21+URZ+0x38850], R15 ;  /* 0x0388500f150075a7 */ /* 0x008724000802017f */
[----:B----4-:R-:W-:Y:S05]  /*24640*/  @!P1 NANOSLEEP.SYNCS 0x989680 ;  /* 0x009896800000995d */ /* 0x010fea0003900000 */
[----:B------:R-:W4:Y:S02]  /*24650*/  @!P1 SYNCS.PHASECHK.TRANS64 P1, [R21+URZ+0x38850], R15 ;  /* 0x0388500f150095a7 */ /* 0x000f24000802007f */
[----:B----4-:R-:W-:Y:S05]  /*24660*/  @!P1 BRA `(.L_x_5320) ;  /* 0xfffffffc00f09947 */ /* 0x010fea000383ffff */
[----:B------:R-:W-:Y:S05]  /*24670*/  BRA `(.L_x_5319) ;  /* 0xfffffe9c00247947 */ /* 0x000fea000383ffff */
.L_x_5330:
[----:B-1----:R1:W2:Y:S02]  /*24680*/  SYNCS.PHASECHK.TRANS64.TRYWAIT P1, [R21+URZ+0x38830], R15 ;  /* 0x0388300f150075a7 */ /* 0x0022a4000802017f */
[----:B--2---:R-:W-:Y:S05]  /*24690*/  @!P1 NANOSLEEP.SYNCS 0x989680 ;  /* 0x009896800000995d */ /* 0x004fea0003900000 */
[----:B------:R-:W2:Y:S02]  /*246a0*/  @!P1 SYNCS.PHASECHK.TRANS64 P1, [R21+URZ+0x38830], R15 ;  /* 0x0388300f150095a7 */ /* 0x000ea4000802007f */
[----:B--2---:R-:W-:Y:S05]  /*246b0*/  @!P1 BRA `(.L_x_5330) ;  /* 0xfffffffc00f09947 */ /* 0x004fea000383ffff */
[----:B------:R-:W-:Y:S05]  /*246c0*/  BRA `(.L_x_5329) ;  /* 0xfffffed000987947 */ /* 0x000fea000383ffff */
.L_x_5335:
[----:B---3--:R3:W4:Y:S02]  /*246d0*/  SYNCS.PHASECHK.TRANS64.TRYWAIT P1, [R21+URZ+0x38850], R15 ;  /* 0x0388500f150075a7 */ /* 0x008724000802017f */
[----:B----4-:R-:W-:Y:S05]  /*246e0*/  @!P1 NANOSLEEP.SYNCS 0x989680 ;  /* 0x009896800000995d */ /* 0x010fea0003900000 */
[----:B------:R-:W4:Y:S02]  /*246f0*/  @!P1 SYNCS.PHASECHK.TRANS64 P1, [R21+URZ+0x38850], R15 ;  /* 0x0388500f150095a7 */ /* 0x000f24000802007f */
[----:B----4-:R-:W-:Y:S05]  /*24700*/  @!P1 BRA `(.L_x_5335) ;  /* 0xfffffffc00f09947 */ /* 0x010fea000383ffff */
[----:B------:R-:W-:Y:S05]  /*24710*/  BRA `(.L_x_5334) ;  /* 0xfffffed400347947 */ /* 0x000fea000383ffff */
.L_x_5372:
        /* <DEDUP_REMOVED lines=11> */
.L_x_5535:
[----:B------:R-:W-:Y:S05]  /*247d0*/  BSYNC B1 ;  /* 0x0000000000017941 */ /* 0x000fea0003800000 */
.L_x_5534:
[----:B------:R-:W-:Y:S05]  /*247e0*/  BRA `(.L_x_5536) ;  /* 0xffffff7800187947 */ /* 0x000fea000383ffff */
.L_x_5374:
[----:B------:R-:W-:Y:S01]  /*247f0*/  BSSY B1, `(.L_x_5537) ;  /* 0x0000006000017945 */ /* 0x000fe20003800000 */
[----:B------:R-:W-:-:S07]  /*24800*/  IMAD.MOV.U32 R15, RZ, RZ, -0x1 ;  /* 0xffffffffff0f7424 */ /* 0x000fce00078e00ff */
[----:B0-----:R-:W-:Y:S05]  /*24810*/  WARPSYNC.COLLECTIVE R15, `(.L_x_5538) ;  /* 0x000000000f0c7348 */ /* 0x001fea0003c00000 */
[----:B------:R-:W-:Y:S02]  /*24820*/  ELECT P6, UR62, PT ;  /* 0x00000000003e782f */ /* 0x000fe400038c0000 */
[----:B------:R-:W-:Y:S01]  /*24830*/  MOV R14, UR62 ;  /* 0x0000003e000e7c02 */ /* 0x000fe20008000f00 */
[----:B0-----:R-:W-:Y:S10]  /*24840*/  ENDCOLLECTIVE ;  /* 0x000000000000791b */ /* 0x001ff40003800000 */
.L_x_5538:
[----:B------:R-:W-:Y:S05]  /*24850*/  BSYNC B1 ;  /* 0x0000000000017941 */ /* 0x000fea0003800000 */
.L_x_5537:
[----:B------:R-:W-:Y:S05]  /*24860*/  BRA `(.L_x_5373) ;  /* 0xffffff7800107947 */ /* 0x000fea000383ffff */
.L_x_5376:
[----:B0-----:R0:W1:Y:S02]  /*24870*/  SYNCS.PHASECHK.TRANS64.TRYWAIT P0, [R18+URZ+0x38820], R3 ;  /* 0x03882003120075a7 */ /* 0x001064000800017f */
[----:B-1----:R-:W-:Y:S05]  /*24880*/  @!P0 NANOSLEEP.SYNCS 0x989680 ;  /* 0x009896800000895d */ /* 0x002fea0003900000 */
[----:B------:R-:W1:Y:S02]  /*24890*/  @!P0 SYNCS.PHASECHK.TRANS64 P0, [R18+URZ+0x38820], R3 ;  /* 0x03882003120085a7 */ /* 0x000e64000800007f */
[----:B-1----:R-:W-:Y:S05]  /*248a0*/  @!P0 BRA `(.L_x_5376) ;  /* 0xfffffffc00f08947 */ /* 0x002fea000383ffff */
[----:B------:R-:W-:Y:S05]  /*248b0*/  BRA `(.L_x_5539) ;  /* 0xffffff7800207947 */ /* 0x000fea000383ffff */
.L_x_5380:
[----:B0-----:R0:W1:Y:S02]  /*248c0*/  SYNCS.PHASECHK.TRANS64.TRYWAIT P0, [R3+URZ+0x388a0], R9 ;  /* 0x0388a009030075a7 */ /* 0x001064000800017f */
[----:B-1----:R-:W-:Y:S05]  /*248d0*/  @!P0 NANOSLEEP.SYNCS 0x989680 ;  /* 0x009896800000895d */ /* 0x002fea0003900000 */
[----:B------:R-:W1:Y:S02]  /*248e0*/  @!P0 SYNCS.PHASECHK.TRANS64 P0, [R3+URZ+0x388a0], R9 ;  /* 0x0388a009030085a7 */ /* 0x000e64000800007f */
[----:B-1----:R-:W-:Y:S05]  /*248f0*/  @!P0 BRA `(.L_x_5380) ;  /* 0xfffffffc00f08947 */ /* 0x002fea000383ffff */
[----:B------:R-:W-:Y:S05]  /*24900*/  BRA `(.L_x_5540) ;  /* 0xffffff7800387947 */ /* 0x000fea000383ffff */
.L_x_5385:
[----:B-1----:R1:W2:Y:S02]  /*24910*/  SYNCS.PHASECHK.TRANS64.TRYWAIT P0, [R3+URZ+0x388c0], R9 ;  /* 0x0388c009030075a7 */ /* 0x0022a4000800017f */
[----:B--2---:R-:W-:Y:S05]  /*24920*/  @!P0 NANOSLEEP.SYNCS 0x989680 ;  /* 0x009896800000895d */ /* 0x004fea0003900000 */
[----:B------:R-:W2:Y:S02]  /*24930*/  @!P0 SYNCS.PHASECHK.TRANS64 P0, [R3+URZ+0x388c0], R9 ;  /* 0x0388c009030085a7 */ /* 0x000ea4000800007f */
[----:B--2---:R-:W-:Y:S05]  /*24940*/  @!P0 BRA `(.L_x_5385) ;  /* 0xfffffffc00f08947 */ /* 0x004fea000383ffff */
[----:B------:R-:W-:Y:S05]  /*24950*/  BRA `(.L_x_5541) ;  /* 0xffffff7800b47947 */ /* 0x000fea000383ffff */
.L_x_5399:
[----:B0-----:R0:W1:Y:S02]  /*24960*/  SYNCS.PHASECHK.TRANS64.TRYWAIT P1, [R9+URZ+0x388a0], R2 ;  /* 0x0388a002090075a7 */ /* 0x001064000802017f */
[----:B-1----:R-:W-:Y:S05]  /*24970*/  @!P1 NANOSLEEP.SYNCS 0x989680 ;  /* 0x009896800000995d */ /* 0x002fea0003900000 */
[----:B------:R-:W1:Y:S02]  /*24980*/  @!P1 SYNCS.PHASECHK.TRANS64 P1, [R9+URZ+0x388a0], R2 ;  /* 0x0388a002090095a7 */ /* 0x000e64000802007f */
[----:B-1----:R-:W-:Y:S05]  /*24990*/  @!P1 BRA `(.L_x_5399) ;  /* 0xfffffffc00f09947 */ /* 0x002fea000383ffff */
[----:B------:R-:W-:Y:S05]  /*249a0*/  BRA `(.L_x_5542) ;  /* 0xffffff8400187947 */ /* 0x000fea000383ffff */
.L_x_5404:
[----:B-1----:R1:W2:Y:S02]  /*249b0*/  SYNCS.PHASECHK.TRANS64.TRYWAIT P1, [R9+URZ+0x388c0], R2 ;  /* 0x0388c002090075a7 */ /* 0x0022a4000802017f */
[----:B--2---:R-:W-:Y:S05]  /*249c0*/  @!P1 NANOSLEEP.SYNCS 0x989680 ;  /* 0x009896800000995d */ /* 0x004fea0003900000 */
[----:B------:R-:W2:Y:S02]  /*249d0*/  @!P1 SYNCS.PHASECHK.TRANS64 P1, [R9+URZ+0x388c0], R2 ;  /* 0x0388c002090095a7 */ /* 0x000ea4000802007f */
[----:B--2---:R-:W-:Y:S05]  /*249e0*/  @!P1 BRA `(.L_x_5404) ;  /* 0xfffffffc00f09947 */ /* 0x004fea000383ffff */
[----:B------:R-:W-:Y:S05]  /*249f0*/  BRA `(.L_x_5543) ;  /* 0xffffff8400907947 */ /* 0x000fea000383ffff */
.L_x_5426:
        /* <DEDUP_REMOVED lines=11> */
.L_x_5545:
[----:B------:R-:W-:Y:S05]  /*24ab0*/  BSYNC B0 ;  /* 0x0000000000007941 */ /* 0x000fea0003800000 */
.L_x_5544:
[----:B------:R-:W-:Y:S05]  /*24ac0*/  BRA `(.L_x_5546) ;  /* 0xffffff9c00387947 */ /* 0x000fea000383ffff */
.L_x_5429:
[----:B0-----:R0:W1:Y:S02]  /*24ad0*/  SYNCS.PHASECHK.TRANS64.TRYWAIT P0, [R26+URZ+0x38840], R0 ;  /* 0x038840001a0075a7 */ /* 0x001064000800017f */
[----:B-1----:R-:W-:Y:S05]  /*24ae0*/  @!P0 NANOSLEEP.SYNCS 0x989680 ;  /* 0x009896800000895d */ /* 0x002fea0003900000 */
[----:B------:R-:W1:Y:S02]  /*24af0*/  @!P0 SYNCS.PHASECHK.TRANS64 P0, [R26+URZ+0x38840], R0 ;  /* 0x038840001a0085a7 */ /* 0x000e64000800007f */
[----:B-1----:R-:W-:Y:S05]  /*24b00*/  @!P0 BRA `(.L_x_5429) ;  /* 0xfffffffc00f08947 */ /* 0x002fea000383ffff */
[----:B------:R-:W-:Y:S05]  /*24b10*/  BRA `(.L_x_5547) ;  /* 0xffffff9c00707947 */ /* 0x000fea000383ffff */
.L_x_5430:
        /* <DEDUP_REMOVED lines=8> */
.L_x_5549:
[----:B------:R-:W-:Y:S05]  /*24ba0*/  BSYNC B0 ;  /* 0x0000000000007941 */ /* 0x000fea0003800000 */
.L_x_5548:
        /* <DEDUP_REMOVED lines=9> */
.L_x_5550:
[----:B------:R-:W-:Y:S02]  /*24c40*/  IMAD.MOV.U32 R13, RZ, RZ, R4 ;  /* 0x000000ffff0d7224 */ /* 0x000fe400078e0004 */
[----:B------:R-:W-:Y:S02]  /*24c50*/  IMAD.MOV.U32 R12, RZ, RZ, 0x1 ;  /* 0x00000001ff0c7424 */ /* 0x000fe400078e00ff */
[----:B------:R-:W-:-:S07]  /*24c60*/  IMAD.MOV.U32 R3, RZ, RZ, R14 ;  /* 0x000000ffff037224 */ /* 0x000fce00078e000e */
[----:B------:R-:W-:Y:S05]  /*24c70*/  WARPSYNC.COLLECTIVE R15, `(.L_x_5551) ;  /* 0x000000000f087348 */ /* 0x000fea0003c00000 */
[----:B------:R0:W1:Y:S02]  /*24c80*/  SHFL.IDX P6, R14, R13, R12, R11 ;  /* 0x0000000c0d0e7389 */ /* 0x00006400000c000b */
[----:B01----:R-:W-:Y:S01]  /*24c90*/  ENDCOLLECTIVE ;  /* 0x000000000000791b */ /* 0x003fe20003800000 */
.L_x_5551:
        /* <DEDUP_REMOVED lines=15> */
.L_x_5552:
[----:B------:R-:W-:Y:S02]  /*24d90*/  @P0 IMAD R6, R5, 0x2, R18 ;  /* 0x0000000205060824 */ /* 0x000fe400078e0212 */
[----:B------:R-:W-:Y:S02]  /*24da0*/  IMAD.MOV.U32 R13, RZ, RZ, R4 ;  /* 0x000000ffff0d7224 */ /* 0x000fe400078e0004 */
[----:B------:R-:W-:Y:S02]  /*24db0*/  IMAD.MOV.U32 R12, RZ, RZ, 0x2 ;  /* 0x00000002ff0c7424 */ /* 0x000fe400078e00ff */
[----:B------:R-:W-:-:S07]  /*24dc0*/  IMAD.MOV.U32 R3, RZ, RZ, R14 ;  /* 0x000000ffff037224 */ /* 0x000fce00078e000e */
[----:B------:R-:W-:Y:S05]  /*24dd0*/  WARPSYNC.COLLECTIVE R15, `(.L_x_5553) ;  /* 0x000000000f087348 */ /* 0x000fea0003c00000 */
[----:B------:R0:W1:Y:S02]  /*24de0*/  SHFL.IDX P6, R14, R13, R12, R11 ;  /* 0x0000000c0d0e7389 */ /* 0x00006400000c000b */
[----:B01----:R-:W-:Y:S01]  /*24df0*/  ENDCOLLECTIVE ;  /* 0x000000000000791b */ /* 0x003fe20003800000 */
.L_x_5553:
        /* <DEDUP_REMOVED lines=15> */
.L_x_5554:
[----:B------:R-:W-:Y:S02]  /*24ef0*/  @P0 IMAD R6, R5, 0x2, R18 ;  /* 0x0000000205060824 */ /* 0x000fe400078e0212 */
[----:B------:R-:W-:Y:S02]  /*24f00*/  IMAD.MOV.U32 R13, RZ, RZ, R4 ;  /* 0x000000ffff0d7224 */ /* 0x000fe400078e0004 */
[----:B------:R-:W-:Y:S02]  /*24f10*/  IMAD.MOV.U32 R12, RZ, RZ, 0x3 ;  /* 0x00000003ff0c7424 */ /* 0x000fe400078e00ff */
[----:B------:R-:W-:-:S07]  /*24f20*/  IMAD.MOV.U32 R3, RZ, RZ, R14 ;  /* 0x000000ffff037224 */ /* 0x000fce00078e000e */
[----:B------:R-:W-:Y:S05]  /*24f30*/  WARPSYNC.COLLECTIVE R15, `(.L_x_5555) ;  /* 0x000000000f087348 */ /* 0x000fea0003c00000 */
[----:B------:R0:W1:Y:S02]  /*24f40*/  SHFL.IDX P6, R14, R13, R12, R11 ;  /* 0x0000000c0d0e7389 */ /* 0x00006400000c000b */
[----:B01----:R-:W-:Y:S01]  /*24f50*/  ENDCOLLECTIVE ;  /* 0x000000000000791b */ /* 0x003fe20003800000 */
.L_x_5555:
        /* <DEDUP_REMOVED lines=10> */
.L_x_5556:
[----:B------:R-:W-:Y:S01]  /*25000*/  @!PT LDS RZ, [RZ] ;  /* 0x00000000fffff984 */ /* 0x000fe20000000800 */
[----:B------:R-:W-:Y:S01]  /*25010*/  @!PT LDS RZ, [RZ] ;  /* 0x00000000fffff984 */ /* 0x000fe20000000800 */
[----:B------:R-:W-:Y:S01]  /*25020*/  @!PT LDS RZ, [RZ] ;  /* 0x00000000fffff984 */ /* 0x000fe20000000800 */
[----:B------:R0:W-:Y:S01]  /*25030*/  @P0 LDGSTS.E.BYPASS.LTC128B.128 [R6+0x23400], desc[UR40][R2.64], !P2 ;  /* 0x2340000002060fae */ /* 0x0001e2000d101d68 */
[----:B------:R-:W-:Y:S01]  /*25040*/  IMAD.MOV.U32 R0, RZ, RZ, R14 ;  /* 0x000000ffff007224 */ /* 0x000fe200078e000e */
[----:B------:R-:W-:Y:S06]  /*25050*/  BRA `(.L_x_5557) ;  /* 0xffffff9c00287947 */ /* 0x000fec000383ffff */
.L_x_5435:
        /* <DEDUP_REMOVED lines=9> */
.L_x_5558:
        /* <DEDUP_REMOVED lines=10> */
.L_x_5559:
[----:B------:R-:W-:Y:S02]  /*25190*/  IMAD.MOV.U32 R13, RZ, RZ, R3 ;  /* 0x000000ffff0d7224 */ /* 0x000fe400078e0003 */
[----:B------:R-:W-:Y:S02]  /*251a0*/  IMAD.MOV.U32 R12, RZ, RZ, 0x1 ;  /* 0x00000001ff0c7424 */ /* 0x000fe400078e00ff */
[----:B------:R-:W-:-:S07]  /*251b0*/  IMAD.MOV.U32 R4, RZ, RZ, R14 ;  /* 0x000000ffff047224 */ /* 0x000fce00078e000e */
[----:B------:R-:W-:Y:S05]  /*251c0*/  WARPSYNC.COLLECTIVE R15, `(.L_x_5560) ;  /* 0x000000000f087348 */ /* 0x000fea0003c00000 */
[----:B------:R0:W1:Y:S02]  /*251d0*/  SHFL.IDX P6, R14, R13, R12, R11 ;  /* 0x0000000c0d0e7389 */ /* 0x00006400000c000b */
[----:B01----:R-:W-:Y:S01]  /*251e0*/  ENDCOLLECTIVE ;  /* 0x000000000000791b */ /* 0x003fe20003800000 */
.L_x_5560:
        /* <DEDUP_REMOVED lines=12> */
.L_x_5561:
[----:B------:R-:W-:Y:S02]  /*252b0*/  IMAD.MOV.U32 R13, RZ, RZ, R3 ;  /* 0x000000ffff0d7224 */ /* 0x000fe400078e0003 */
[----:B------:R-:W-:Y:S02]  /*252c0*/  IMAD.MOV.U32 R12, RZ, RZ, 0x2 ;  /* 0x00000002ff0c7424 */ /* 0x000fe400078e00ff */
[----:B------:R-:W-:-:S07]  /*252d0*/  IMAD.MOV.U32 R5, RZ, RZ, R14 ;  /* 0x000000ffff057224 */ /* 0x000fce00078e000e */
[----:B------:R-:W-:Y:S05]  /*252e0*/  WARPSYNC.COLLECTIVE R15, `(.L_x_5562) ;  /* 0x000000000f087348 */ /* 0x000fea0003c00000 */
[----:B------:R0:W1:Y:S02]  /*252f0*/  SHFL.IDX P6, R14, R13, R12, R11 ;  /* 0x0000000c0d0e7389 */ /* 0x00006400000c000b */
[----:B01----:R-:W-:Y:S01]  /*25300*/  ENDCOLLECTIVE ;  /* 0x000000000000791b */ /* 0x003fe20003800000 */
.L_x_5562:
        /* <DEDUP_REMOVED lines=10> */
.L_x_5563:
        /* <DEDUP_REMOVED lines=11> */
.L_x_5564:
        /* <DEDUP_REMOVED lines=10> */
.L_x_5565:
[----:B------:R-:W-:Y:S01]  /*25500*/  @!PT LDS RZ, [RZ] ;  /* 0x00000000fffff984 */ /* 0x000fe20000000800 */
[----:B------:R-:W-:Y:S01]  /*25510*/  @!PT LDS RZ, [RZ] ;  /* 0x00000000fffff984 */ /* 0x000fe20000000800 */
[----:B------:R-:W-:Y:S01]  /*25520*/  @!PT LDS RZ, [RZ] ;  /* 0x00000000fffff984 */ /* 0x000fe20000000800 */
[----:B------:R1:W-:Y:S01]  /*25530*/  @!P0 LDGSTS.E.BYPASS.LTC128B.128 [R23+0x21400], desc[UR40][R4.64], !P1 ;  /* 0x2140000004178fae */ /* 0x0003e2000c901d68 */
[----:B------:R-:W-:Y:S01]  /*25540*/  IMAD.MOV.U32 R0, RZ, RZ, R14 ;  /* 0x000000ffff007224 */ /* 0x000fe200078e000e */
[----:B------:R-:W-:Y:S06]  /*25550*/  BRA `(.L_x_5566) ;  /* 0xffffffa0003c7947 */ /* 0x000fec000383ffff */
.L_x_5439:
        /* <DEDUP_REMOVED lines=45> */
.L_x_5568:
[----:B------:R-:W-:Y:S05]  /*25830*/  BSYNC B0 ;  /* 0x0000000000007941 */ /* 0x000fea0003800000 */
.L_x_5567:
        /* <DEDUP_REMOVED lines=11> */
.L_x_5569:
        /* <DEDUP_REMOVED lines=39> */
.L_x_5570:
        /* <DEDUP_REMOVED lines=8> */
.L_x_5571:
        /* <DEDUP_REMOVED lines=33> */
.L_x_5572:
[----:B------:R-:W-:Y:S02]  /*25df0*/  IMAD.MOV.U32 R13, RZ, RZ, R5 ;  /* 0x000000ffff0d7224 */ /* 0x000fe400078e0005 */
[----:B------:R-:W-:-:S07]  /*25e00*/  IMAD.MOV.U32 R8, RZ, RZ, R14 ;  /* 0x000000ffff087224 */ /* 0x000fce00078e000e */
[----:B------:R-:W-:Y:S05]  /*25e10*/  WARPSYNC.COLLECTIVE R15, `(.L_x_5573) ;  /* 0x000000000f087348 */ /* 0x000fea0003c00000 */
[----:B------:R0:W1:Y:S02]  /*25e20*/  SHFL.IDX P6, R14, R13, R12, R11 ;  /* 0x0000000c0d0e7389 */ /* 0x00006400000c000b */
[----:B01----:R-:W-:Y:S01]  /*25e30*/  ENDCOLLECTIVE ;  /* 0x000000000000791b */ /* 0x003fe20003800000 */
.L_x_5573:
        /* <DEDUP_REMOVED lines=23> */
.L_x_5574:
        /* <DEDUP_REMOVED lines=9> */
.L_x_5575:
[----:B------:R-:W-:Y:S01]  /*26040*/  IMAD.MOV.U32 R2, RZ, RZ, R14 ;  /* 0x000000ffff027224 */ /* 0x000fe200078e000e */
[----:B------:R-:W-:Y:S06]  /*26050*/  BRA `(.L_x_5576) ;  /* 0xffffffa400187947 */ /* 0x000fec000383ffff */
.L_x_5444:
[----:B-1----:R1:W2:Y:S02]  /*26060*/  SYNCS.PHASECHK.TRANS64.TRYWAIT P0, [R18+URZ+0x38820], R0 ;  /* 0x03882000120075a7 */ /* 0x0022a4000800017f */
[----:B--2---:R-:W-:Y:S05]  /*26070*/  @!P0 NANOSLEEP.SYNCS 0x989680 ;  /* 0x009896800000895d */ /* 0x004fea0003900000 */
[----:B------:R-:W2:Y:S02]  /*26080*/  @!P0 SYNCS.PHASECHK.TRANS64 P0, [R18+URZ+0x38820], R0 ;  /* 0x03882000120085a7 */ /* 0x000ea4000800007f */
[----:B--2---:R-:W-:Y:S05]  /*26090*/  @!P0 BRA `(.L_x_5444) ;  /* 0xfffffffc00f08947 */ /* 0x004fea000383ffff */
[----:B------:R-:W-:Y:S05]  /*260a0*/  BRA `(.L_x_5577) ;  /* 0xffffffa400c07947 */ /* 0x000fea000383ffff */
.L_x_5447:
[----:B-1----:R1:W2:Y:S02]  /*260b0*/  SYNCS.PHASECHK.TRANS64.TRYWAIT P0, [R26+URZ+0x38860], R0 ;  /* 0x038860001a0075a7 */ /* 0x0022a4000800017f */
[----:B--2---:R-:W-:Y:S05]  /*260c0*/  @!P0 NANOSLEEP.SYNCS 0x989680 ;  /* 0x009896800000895d */ /* 0x004fea0003900000 */
[----:B------:R-:W2:Y:S02]  /*260d0*/  @!P0 SYNCS.PHASECHK.TRANS64 P0, [R26+URZ+0x38860], R0 ;  /* 0x038860001a0085a7 */ /* 0x000ea4000800007f */
[----:B--2---:R-:W-:Y:S05]  /*260e0*/  @!P0 BRA `(.L_x_5447) ;  /* 0xfffffffc00f08947 */ /* 0x004fea000383ffff */
[----:B------:R-:W-:Y:S05]  /*260f0*/  BRA `(.L_x_5578) ;  /* 0xffffffa400d07947 */ /* 0x000fea000383ffff */
.L_x_5448:
        /* <DEDUP_REMOVED lines=8> */
.L_x_5580:
[----:B------:R-:W-:Y:S05]  /*26180*/  BSYNC B0 ;  /* 0x0000000000007941 */ /* 0x000fea0003800000 */
.L_x_5579:
        /* <DEDUP_REMOVED lines=15> */
.L_x_5581:
        /* <DEDUP_REMOVED lines=39> */
.L_x_5582:
[----:B------:R-:W-:Y:S02]  /*264f0*/  IMAD.MOV.U32 R13, RZ, RZ, R5 ;  /* 0x000000ffff0d7224 */ /* 0x000fe400078e0005 */
[----:B------:R-:W-:-:S07]  /*26500*/  IMAD.MOV.U32 R3, RZ, RZ, R14 ;  /* 0x000000ffff037224 */ /* 0x000fce00078e000e */
[----:B------:R-:W-:Y:S05]  /*26510*/  WARPSYNC.COLLECTIVE R15, `(.L_x_5583) ;  /* 0x000000000f087348 */ /* 0x000fea0003c00000 */
[----:B------:R0:W1:Y:S02]  /*26520*/  SHFL.IDX P6, R14, R13, R12, R11 ;  /* 0x0000000c0d0e7389 */ /* 0x00006400000c000b */
[----:B01----:R-:W-:Y:S01]  /*26530*/  ENDCOLLECTIVE ;  /* 0x000000000000791b */ /* 0x003fe20003800000 */
.L_x_5583:
        /* <DEDUP_REMOVED lines=29> */
.L_x_5584:
[----:B------:R-:W-:Y:S02]  /*26710*/  IMAD.MOV.U32 R13, RZ, RZ, R5 ;  /* 0x000000ffff0d7224 */ /* 0x000fe400078e0005 */
[----:B------:R-:W-:-:S07]  /*26720*/  IMAD.MOV.U32 R7, RZ, RZ, R14 ;  /* 0x000000ffff077224 */ /* 0x000fce00078e000e */
[----:B------:R-:W-:Y:S05]  /*26730*/  WARPSYNC.COLLECTIVE R15, `(.L_x_5585) ;  /* 0x000000000f087348 */ /* 0x000fea0003c00000 */
[----:B------:R0:W1:Y:S02]  /*26740*/  SHFL.IDX P6, R14, R13, R12, R11 ;  /* 0x0000000c0d0e7389 */ /* 0x00006400000c000b */
[----:B01----:R-:W-:Y:S01]  /*26750*/  ENDCOLLECTIVE ;  /* 0x000000000000791b */ /* 0x003fe20003800000 */
.L_x_5585:
        /* <DEDUP_REMOVED lines=29> */
.L_x_5586:
[----:B------:R-:W-:Y:S02]  /*26930*/  IMAD.MOV.U32 R13, RZ, RZ, R5 ;  /* 0x000000ffff0d7224 */ /* 0x000fe400078e0005 */
[----:B------:R-:W-:-:S07]  /*26940*/  IMAD.MOV.U32 R6, RZ, RZ, R14 ;  /* 0x000000ffff067224 */ /* 0x000fce00078e000e */
[----:B------:R-:W-:Y:S05]  /*26950*/  WARPSYNC.COLLECTIVE R15, `(.L_x_5587) ;  /* 0x000000000f087348 */ /* 0x000fea0003c00000 */
[----:B------:R0:W1:Y:S02]  /*26960*/  SHFL.IDX P6, R14, R13, R12, R11 ;  /* 0x0000000c0d0e7389 */ /* 0x00006400000c000b */
[----:B01----:R-:W-:Y:S01]  /*26970*/  ENDCOLLECTIVE ;  /* 0x000000000000791b */ /* 0x003fe20003800000 */
.L_x_5587:
[----:B------:R-:W-:Y:S01]  /*26980*/  IMAD.MOV.U32 R2, RZ, RZ, R14 ;  /* 0x000000ffff027224 */ /* 0x000fe200078e000e */
[----:B------:R-:W-:Y:S06]  /*26990*/  BRA `(.L_x_5588) ;  /* 0xffffffa400607947 */ /* 0x000fec000383ffff */
.L_x_5455:
[----:B0-----:R0:W1:Y:S02]  /*269a0*/  SYNCS.PHASECHK.TRANS64.TRYWAIT P0, [R6+URZ+0x38840], R25 ;  /* 0x03884019060075a7 */ /* 0x001064000800017f */
[----:B-1----:R-:W-:Y:S05]  /*269b0*/  @!P0 NANOSLEEP.SYNCS 0x989680 ;  /* 0x009896800000895d */ /* 0x002fea0003900000 */
[----:B------:R-:W1:Y:S02]  /*269c0*/  @!P0 SYNCS.PHASECHK.TRANS64 P0, [R6+URZ+0x38840], R25 ;  /* 0x03884019060085a7 */ /* 0x000e64000800007f */
[----:B-1----:R-:W-:Y:S05]  /*269d0*/  @!P0 BRA `(.L_x_5455) ;  /* 0xfffffffc00f08947 */ /* 0x002fea000383ffff */
[----:B------:R-:W-:Y:S05]  /*269e0*/  BRA `(.L_x_5589) ;  /* 0xffffffa800ec7947 */ /* 0x000fea000383ffff */
.L_x_5456:
        /* <DEDUP_REMOVED lines=8> */
.L_x_5591:
[----:B------:R-:W-:Y:S05]  /*26a70*/  BSYNC B1 ;  /* 0x0000000000017941 */ /* 0x000fea0003800000 */
.L_x_5590:
        /* <DEDUP_REMOVED lines=9> */
.L_x_5592:
[----:B------:R-:W-:Y:S02]  /*26b10*/  IMAD.MOV.U32 R13, RZ, RZ, R26 ;  /* 0x000000ffff0d7224 */ /* 0x000fe400078e001a */
[----:B------:R-:W-:Y:S02]  /*26b20*/  IMAD.MOV.U32 R12, RZ, RZ, 0x1 ;  /* 0x00000001ff0c7424 */ /* 0x000fe400078e00ff */
[----:B------:R-:W-:-:S07]  /*26b30*/  IMAD.MOV.U32 R2, RZ, RZ, R14 ;  /* 0x000000ffff027224 */ /* 0x000fce00078e000e */
[----:B------:R-:W-:Y:S05]  /*26b40*/  WARPSYNC.COLLECTIVE R15, `(.L_x_5593) ;  /* 0x000000000f087348 */ /* 0x000fea0003c00000 */
[----:B------:R0:W1:Y:S02]  /*26b50*/  SHFL.IDX P6, R14, R13, R12, R11 ;  /* 0x0000000c0d0e7389 */ /* 0x00006400000c000b */
[----:B01----:R-:W-:Y:S01]  /*26b60*/  ENDCOLLECTIVE ;  /* 0x000000000000791b */ /* 0x003fe20003800000 */
.L_x_5593:
        /* <DEDUP_REMOVED lines=11> */
.L_x_5594:
[----:B------:R-:W-:Y:S02]  /*26c20*/  IMAD.MOV.U32 R13, RZ, RZ, R26 ;  /* 0x000000ffff0d7224 */ /* 0x000fe400078e001a */
[----:B------:R-:W-:Y:S02]  /*26c30*/  IMAD.MOV.U32 R12, RZ, RZ, 0x2 ;  /* 0x00000002ff0c7424 */ /* 0x000fe400078e00ff */
[----:B------:R-:W-:-:S07]  /*26c40*/  IMAD.MOV.U32 R2, RZ, RZ, R14 ;  /* 0x000000ffff027224 */ /* 0x000fce00078e000e */
[----:B------:R-:W-:Y:S05]  /*26c50*/  WARPSYNC.COLLECTIVE R15, `(.L_x_5595) ;  /* 0x000000000f087348 */ /* 0x000fea0003c00000 */
[----:B------:R0:W1:Y:S02]  /*26c60*/  SHFL.IDX P6, R14, R13, R12, R11 ;  /* 0x0000000c0d0e7389 */ /* 0x00006400000c000b */
[----:B01----:R-:W-:Y:S01]  /*26c70*/  ENDCOLLECTIVE ;  /* 0x000000000000791b */ /* 0x003fe20003800000 */
.L_x_5595:
        /* <DEDUP_REMOVED lines=11> */
.L_x_5596:
[----:B------:R-:W-:Y:S02]  /*26d30*/  IMAD.MOV.U32 R13, RZ, RZ, R26 ;  /* 0x000000ffff0d7224 */ /* 0x000fe400078e001a */
[----:B------:R-:W-:Y:S02]  /*26d40*/  IMAD.MOV.U32 R12, RZ, RZ, 0x3 ;  /* 0x00000003ff0c7424 */ /* 0x000fe400078e00ff */
[----:B------:R-:W-:-:S07]  /*26d50*/  IMAD.MOV.U32 R2, RZ, RZ, R14 ;  /* 0x000000ffff027224 */ /* 0x000fce00078e000e */
[----:B------:R-:W-:Y:S05]  /*26d60*/  WARPSYNC.COLLECTIVE R15, `(.L_x_5597) ;  /* 0x000000000f087348 */ /* 0x000fea0003c00000 */
[----:B------:R0:W1:Y:S02]  /*26d70*/  SHFL.IDX P6, R14, R13, R12, R11 ;  /* 0x0000000c0d0e7389 */ /* 0x00006400000c000b */
[----:B01----:R-:W-:Y:S01]  /*26d80*/  ENDCOLLECTIVE ;  /* 0x000000000000791b */ /* 0x003fe20003800000 */
.L_x_5597:
        /* <DEDUP_REMOVED lines=11> */
.L_x_5598:
[----:B------:R-:W-:Y:S01]  /*26e40*/  IMAD.MOV.U32 R2, RZ, RZ, R14 ;  /* 0x000000ffff027224 */ /* 0x000fe200078e000e */
[----:B------:R-:W-:Y:S06]  /*26e50*/  BRA `(.L_x_5599) ;  /* 0xffffffa800747947 */ /* 0x000fec000383ffff */
.L_x_5461:
[----:B---3--:R3:W4:Y:S02]  /*26e60*/  SYNCS.PHASECHK.TRANS64.TRYWAIT P0, [R6+URZ+0x38860], R25 ;  /* 0x03886019060075a7 */ /* 0x008724000800017f */
[----:B----4-:R-:W-:Y:S05]  /*26e70*/  @!P0 NANOSLEEP.SYNCS 0x989680 ;  /* 0x009896800000895d */ /* 0x010fea0003900000 */
[----:B------:R-:W4:Y:S02]  /*26e80*/  @!P0 SYNCS.PHASECHK.TRANS64 P0, [R6+URZ+0x38860], R25 ;  /* 0x03886019060085a7 */ /* 0x000f24000800007f */
[----:B----4-:R-:W-:Y:S05]  /*26e90*/  @!P0 BRA `(.L_x_5461) ;  /* 0xfffffffc00f08947 */ /* 0x010fea000383ffff */
[----:B------:R-:W-:Y:S05]  /*26ea0*/  BRA `(.L_x_5600) ;  /* 0xffffffa800c47947 */ /* 0x000fea000383ffff */
.L_x_5462:
        /* <DEDUP_REMOVED lines=8> */
.L_x_5602:
[----:B------:R-:W-:Y:S05]  /*26f30*/  BSYNC B1 ;  /* 0x0000000000017941 */ /* 0x000fea0003800000 */
.L_x_5601:
        /* <DEDUP_REMOVED lines=13> */
.L_x_5603:
        /* <DEDUP_REMOVED lines=17> */
.L_x_5604:
        /* <DEDUP_REMOVED lines=16> */
.L_x_5605:
        /* <DEDUP_REMOVED lines=19> */
.L_x_5606:
        /* <DEDUP_REMOVED lines=14> */
.L_x_5607:
        /* <DEDUP_REMOVED lines=16> */
.L_x_5608:
        /* <DEDUP_REMOVED lines=14> */
.L_x_5609:
[----:B------:R-:W-:Y:S05]  /*27610*/  BRA `(.L_x_5610) ;  /* 0xffffffa800287947 */ /* 0x000fea000383ffff */
.L_x_5470:
        /* <DEDUP_REMOVED lines=8> */
.L_x_5612:
[----:B------:R-:W-:Y:S05]  /*276a0*/  BSYNC B0 ;  /* 0x0000000000007941 */ /* 0x000fea0003800000 */
.L_x_5611:
        /* <DEDUP_REMOVED lines=9> */
.L_x_5613:
        /* <DEDUP_REMOVED lines=23> */
.L_x_5614:
[----:B------:R-:W-:Y:S01]  /*278b0*/  IMAD.MOV.U32 R12, RZ, RZ, 0x2 ;  /* 0x00000002ff0c7424 */ /* 0x000fe200078e00ff */
[----:B------:R-:W-:-:S05]  /*278c0*/  SEL R4, R14, RZ, P1 ;  /* 0x000000ff0e047207 */ /* 0x000fca0000800000 */
[----:B------:R-:W-:-:S04]  /*278d0*/  IMAD.IADD R4, R13, 0x1, R4 ;  /* 0x000000010d047824 */ /* 0x000fc800078e0204 */
[----:B------:R-:W-:-:S07]  /*278e0*/  IMAD.MOV.U32 R13, RZ, RZ, R4 ;  /* 0x000000ffff0d7224 */ /* 0x000fce00078e0004 */
[----:B------:R-:W-:Y:S05]  /*278f0*/  WARPSYNC.COLLECTIVE R15, `(.L_x_5615) ;  /* 0x000000000f087348 */ /* 0x000fea0003c00000 */
[----:B------:R0:W1:Y:S02]  /*27900*/  SHFL.UP P6, R14, R13, R12, R11 ;  /* 0x0400000c0d0e7389 */ /* 0x00006400000c000b */
[----:B01----:R-:W-:Y:S01]  /*27910*/  ENDCOLLECTIVE ;  /* 0x000000000000791b */ /* 0x003fe20003800000 */
.L_x_5615:
[----:B------:R-:W-:Y:S01]  /*27920*/  IMAD.MOV.U32 R12, RZ, RZ, 0x4 ;  /* 0x00000004ff0c7424 */ /* 0x000fe200078e00ff */
[----:B------:R-:W-:-:S05]  /*27930*/  SEL R3, R14, RZ, P2 ;  /* 0x000000ff0e037207 */ /* 0x000fca0001000000 */
[----:B------:R-:W-:-:S04]  /*27940*/  IMAD.IADD R2, R4, 0x1, R3 ;  /* 0x0000000104027824 */ /* 0x000fc800078e0203 */
[----:B------:R-:W-:-:S07]  /*27950*/  IMAD.MOV.U32 R13, RZ, RZ, R2 ;  /* 0x000000ffff0d7224 */ /* 0x000fce00078e0002 */
[----:B------:R-:W-:Y:S05]  /*27960*/  WARPSYNC.COLLECTIVE R15, `(.L_x_5616) ;  /* 0x000000000f087348 */ /* 0x000fea0003c00000 */
[----:B------:R0:W1:Y:S02]  /*27970*/  SHFL.UP P6, R14, R13, R12, R11 ;  /* 0x0400000c0d0e7389 */ /* 0x00006400000c000b */
[----:B01----:R-:W-:Y:S01]  /*27980*/  ENDCOLLECTIVE ;  /* 0x000000000000791b */ /* 0x003fe20003800000 */
.L_x_5616:
[----:B------:R-:W-:Y:S01]  /*27990*/  IMAD.MOV.U32 R12, RZ, RZ, 0x8 ;  /* 0x00000008ff0c7424 */ /* 0x000fe200078e00ff */
[----:B------:R-:W-:-:S05]  /*279a0*/  SEL R3, R14, RZ, P3 ;  /* 0x000000ff0e037207 */ /* 0x000fca0001800000 */
[----:B------:R-:W-:-:S04]  /*279b0*/  IMAD.IADD R3, R2, 0x1, R3 ;  /* 0x0000000102037824 */ /* 0x000fc800078e0203 */
[----:B------:R-:W-:-:S07]  /*279c0*/  IMAD.MOV.U32 R13, RZ, RZ, R3 ;  /* 0x000000ffff0d7224 */ /* 0x000fce00078e0003 */
[----:B------:R-:W-:Y:S05]  /*279d0*/  WARPSYNC.COLLECTIVE R15, `(.L_x_5617) ;  /* 0x000000000f087348 */ /* 0x000fea0003c00000 */
[----:B------:R0:W1:Y:S02]  /*279e0*/  SHFL.UP P6, R14, R13, R12, R11 ;  /* 0x0400000c0d0e7389 */ /* 0x00006400000c000b */
[----:B01----:R-:W-:Y:S01]  /*279f0*/  ENDCOLLECTIVE ;  /* 0x000000000000791b */ /* 0x003fe20003800000 */
.L_x_5617:
[----:B------:R-:W-:Y:S01]  /*27a00*/  IMAD.MOV.U32 R12, RZ, RZ, 0x10 ;  /* 0x00000010ff0c7424 */ /* 0x000fe200078e00ff */
[----:B------:R-:W-:-:S05]  /*27a10*/  SEL R4, R14, RZ, P4 ;  /* 0x000000ff0e047207 */ /* 0x000fca0002000000 */
[----:B------:R-:W-:-:S04]  /*27a20*/  IMAD.IADD R4, R3, 0x1, R4 ;  /* 0x0000000103047824 */ /* 0x000fc800078e0204 */
[----:B------:R-:W-:-:S07]  /*27a30*/  IMAD.MOV.U32 R13, RZ, RZ, R4 ;  /* 0x000000ffff0d7224 */ /* 0x000fce00078e0004 */
[----:B------:R-:W-:Y:S05]  /*27a40*/  WARPSYNC.COLLECTIVE R15, `(.L_x_5618) ;  /* 0x000000000f087348 */ /* 0x000fea0003c00000 */
[----:B------:R0:W1:Y:S02]  /*27a50*/  SHFL.UP P6, R14, R13, R12, R11 ;  /* 0x0400000c0d0e7389 */ /* 0x00006400000c000b */
[----:B01----:R-:W-:Y:S01]  /*27a60*/  ENDCOLLECTIVE ;  /* 0x000000000000791b */ /* 0x003fe20003800000 */
.L_x_5618:
        /* <DEDUP_REMOVED lines=8> */
.L_x_5619:
[----:B------:R-:W-:Y:S05]  /*27af0*/  BRA `(.L_x_5620) ;  /* 0xffffffa800c47947 */ /* 0x000fea000383ffff */
.L_x_5473:
[----:B------:R-:W-:Y:S01]  /*27b00*/  BSSY B0, `(.L_x_5621) ;  /* 0x0000007000007945 */ /* 0x000fe20003800000 */
[----:B------:R-:W-:Y:S02]  /*27b10*/  IMAD.MOV.U32 R12, RZ, RZ, 0x1 ;  /* 0x00000001ff0c7424 */ /* 0x000fe400078e00ff */
[----:B------:R-:W-:Y:S02]  /*27b20*/  IMAD.MOV.U32 R11, RZ, RZ, RZ ;  /* 0x000000ffff0b7224 */ /* 0x000fe400078e00ff */
[----:B------:R-:W-:-:S07]  /*27b30*/  IMAD.MOV.U32 R15, RZ, RZ, -0x1 ;  /* 0xffffffffff0f7424 */ /* 0x000fce00078e00ff */
[----:B------:R-:W-:Y:S05]  /*27b40*/  WARPSYNC.COLLECTIVE R15, `(.L_x_5622) ;  /* 0x000000000f087348 */ /* 0x000fea0003c00000 */
[----:B------:R0:W1:Y:S02]  /*27b50*/  SHFL.UP P6, R14, R13, R12, R11 ;  /* 0x0400000c0d0e7389 */ /* 0x00006400000c000b */
[----:B01----:R-:W-:Y:S01]  /*27b60*/  ENDCOLLECTIVE ;  /* 0x000000000000791b */ /* 0x003fe20003800000 */
.L_x_5622:
[----:B------:R-:W-:Y:S05]  /*27b70*/  BSYNC B0 ;  /* 0x0000000000007941 */ /* 0x000fea0003800000 */
.L_x_5621:
        /* <DEDUP_REMOVED lines=8> */
.L_x_5623:
[----:B------:R-:W-:Y:S01]  /*27c00*/  IMAD.MOV.U32 R12, RZ, RZ, 0x4 ;  /* 0x00000004ff0c7424 */ /* 0x000fe200078e00ff */
[----:B------:R-:W-:-:S05]  /*27c10*/  SEL R2, R14, RZ, P2 ;  /* 0x000000ff0e027207 */ /* 0x000fca0001000000 */
[----:B------:R-:W-:-:S04]  /*27c20*/  IMAD.IADD R2, R13, 0x1, R2 ;  /* 0x000000010d027824 */ /* 0x000fc800078e0202 */
[----:B------:R-:W-:-:S07]  /*27c30*/  IMAD.MOV.U32 R13, RZ, RZ, R2 ;  /* 0x000000ffff0d7224 */ /* 0x000fce00078e0002 */
[----:B------:R-:W-:Y:S05]  /*27c40*/  WARPSYNC.COLLECTIVE R15, `(.L_x_5624) ;  /* 0x000000000f087348 */ /* 0x000fea0003c00000 */
[----:B------:R0:W1:Y:S02]  /*27c50*/  SHFL.UP P6, R14, R13, R12, R11 ;  /* 0x0400000c0d0e7389 */ /* 0x00006400000c000b */
[----:B01----:R-:W-:Y:S01]  /*27c60*/  ENDCOLLECTIVE ;  /* 0x000000000000791b */ /* 0x003fe20003800000 */
.L_x_5624:
[----:B------:R-:W-:Y:S01]  /*27c70*/  IMAD.MOV.U32 R12, RZ, RZ, 0x8 ;  /* 0x00000008ff0c7424 */ /* 0x000fe200078e00ff */
[----:B------:R-:W-:-:S05]  /*27c80*/  SEL R3, R14, RZ, P3 ;  /* 0x000000ff0e037207 */ /* 0x000fca0001800000 */
[----:B------:R-:W-:-:S04]  /*27c90*/  IMAD.IADD R3, R2, 0x1, R3 ;  /* 0x0000000102037824 */ /* 0x000fc800078e0203 */
[----:B------:R-:W-:-:S07]  /*27ca0*/  IMAD.MOV.U32 R13, RZ, RZ, R3 ;  /* 0x000000ffff0d7224 */ /* 0x000fce00078e0003 */
[----:B------:R-:W-:Y:S05]  /*27cb0*/  WARPSYNC.COLLECTIVE R15, `(.L_x_5625) ;  /* 0x000000000f087348 */ /* 0x000fea0003c00000 */
[----:B------:R0:W1:Y:S02]  /*27cc0*/  SHFL.UP P6, R14, R13, R12, R11 ;  /* 0x0400000c0d0e7389 */ /* 0x00006400000c000b */
[----:B01----:R-:W-:Y:S01]  /*27cd0*/  ENDCOLLECTIVE ;  /* 0x000000000000791b */ /* 0x003fe20003800000 */
.L_x_5625:
[----:B------:R-:W-:Y:S01]  /*27ce0*/  IMAD.MOV.U32 R12, RZ, RZ, 0x10 ;  /* 0x00000010ff0c7424 */ /* 0x000fe200078e00ff */
[----:B------:R-:W-:-:S05]  /*27cf0*/  SEL R4, R14, RZ, P4 ;  /* 0x000000ff0e047207 */ /* 0x000fca0002000000 */
[----:B------:R-:W-:-:S04]  /*27d00*/  IMAD.IADD R4, R3, 0x1, R4 ;  /* 0x0000000103047824 */ /* 0x000fc800078e0204 */
[----:B------:R-:W-:-:S07]  /*27d10*/  IMAD.MOV.U32 R13, RZ, RZ, R4 ;  /* 0x000000ffff0d7224 */ /* 0x000fce00078e0004 */
[----:B------:R-:W-:Y:S05]  /*27d20*/  WARPSYNC.COLLECTIVE R15, `(.L_x_5626) ;  /* 0x000000000f087348 */ /* 0x000fea0003c00000 */
[----:B------:R0:W1:Y:S02]  /*27d30*/  SHFL.UP P6, R14, R13, R12, R11 ;  /* 0x0400000c0d0e7389 */ /* 0x00006400000c000b */
[----:B01----:R-:W-:Y:S01]  /*27d40*/  ENDCOLLECTIVE ;  /* 0x000000000000791b */ /* 0x003fe20003800000 */
.L_x_5626:
        /* <DEDUP_REMOVED lines=8> */
.L_x_5627:
[----:B------:R-:W-:Y:S05]  /*27dd0*/  BRA `(.L_x_5628) ;  /* 0xffffffa800b07947 */ /* 0x000fea000383ffff */
.L_x_5475:
[----:B------:R-:W-:Y:S01]  /*27de0*/  BSSY B0, `(.L_x_5629) ;  /* 0x0000006000007945 */ /* 0x000fe20003800000 */
[----:B------:R-:W-:Y:S01]  /*27df0*/  PLOP3.LUT P6, PT, P6, PT, PT, 0x8, 0x0 ;  /* 0x000000000000781c */ /* 0x000fe200037ce170 */
[----:B------:R-:W-:-:S12]  /*27e00*/  IMAD.MOV.U32 R15, RZ, RZ, -0x1 ;  /* 0xffffffffff0f7424 */ /* 0x000fd800078e00ff */
[----:B0-----:R-:W-:Y:S05]  /*27e10*/  WARPSYNC.COLLECTIVE R15, `(.L_x_5630) ;  /* 0x000000000f087348 */ /* 0x001fea0003c00000 */
[----:B------:R-:W-:Y:S01]  /*27e20*/  VOTE.ANY R14, PT, P6 ;  /* 0x00000000000e7806 */ /* 0x000fe200030e0100 */
[----:B0-----:R-:W-:Y:S06]  /*27e30*/  ENDCOLLECTIVE ;  /* 0x000000000000791b */ /* 0x001fec0003800000 */
.L_x_5630:
[----:B------:R-:W-:Y:S05]  /*27e40*/  BSYNC B0 ;  /* 0x0000000000007941 */ /* 0x000fea0003800000 */
.L_x_5629:
        /* <DEDUP_REMOVED lines=10> */
.L_x_5631:
[----:B------:R-:W-:Y:S02]  /*27ef0*/  IMAD.MOV.U32 R13, RZ, RZ, R5 ;  /* 0x000000ffff0d7224 */ /* 0x000fe400078e0005 */
[----:B------:R-:W-:-:S07]  /*27f00*/  IMAD.MOV.U32 R25, RZ, RZ, R14 ;  /* 0x000000ffff197224 */ /* 0x000fce00078e000e */
[----:B------:R-:W-:Y:S05]  /*27f10*/  WARPSYNC.COLLECTIVE R15, `(.L_x_5632) ;  /* 0x000000000f087348 */ /* 0x000fea0003c00000 */
[----:B------:R0:W1:Y:S02]  /*27f20*/  SHFL.IDX P6, R14, R13, R12, R11 ;  /* 0x0000000c0d0e7389 */ /* 0x00006400000c000b */
[----:B01----:R-:W-:Y:S01]  /*27f30*/  ENDCOLLECTIVE ;  /* 0x000000000000791b */ /* 0x003fe20003800000 */
.L_x_5632:
[----:B------:R-:W-:Y:S01]  /*27f40*/  IMAD.MOV.U32 R5, RZ, RZ, R14 ;  /* 0x000000ffff057224 */ /* 0x000fe200078e000e */
[----:B------:R-:W-:Y:S06]  /*27f50*/  BRA `(.L_x_5633) ;  /* 0xffffffa800907947 */ /* 0x000fec000383ffff */
.L_x_5477:
[----:B------:R-:W-:Y:S01]  /*27f60*/  BSSY B0, `(.L_x_5634) ;  /* 0x0000007000007945 */ /* 0x000fe20003800000 */
[----:B------:R-:W-:Y:S02]  /*27f70*/  IMAD.MOV.U32 R13, RZ, RZ, R2 ;  /* 0x000000ffff0d7224 */ /* 0x000fe400078e0002 */
[----:B------:R-:W-:Y:S02]  /*27f80*/  IMAD.MOV.U32 R11, RZ, RZ, 0x1f ;  /* 0x0000001fff0b7424 */ /* 0x000fe400078e00ff */
[----:B------:R-:W-:-:S07]  /*27f90*/  IMAD.MOV.U32 R15, RZ, RZ, -0x1 ;  /* 0xffffffffff0f7424 */ /* 0x000fce00078e00ff */
[----:B0123--:R-:W-:Y:S05]  /*27fa0*/  WARPSYNC.COLLECTIVE R15, `(.L_x_5635) ;  /* 0x000000000f087348 */ /* 0x00ffea0003c00000 */
[----:B------:R4:W0:Y:S02]  /*27fb0*/  SHFL.IDX P6, R14, R13, R12, R11 ;  /* 0x0000000c0d0e7389 */ /* 0x00082400000c000b */
[----:B01234-:R-:W-:Y:S01]  /*27fc0*/  ENDCOLLECTIVE ;  /* 0x000000000000791b */ /* 0x01ffe20003800000 */
.L_x_5635:
[----:B------:R-:W-:Y:S05]  /*27fd0*/  BSYNC B0 ;  /* 0x0000000000007941 */ /* 0x000fea0003800000 */
.L_x_5634:
[----:B------:R-:W-:Y:S01]  /*27fe0*/  IMAD.MOV.U32 R24, RZ, RZ, R14 ;  /* 0x000000ffff187224 */ /* 0x000fe200078e000e */
[----:B------:R-:W-:Y:S06]  /*27ff0*/  BRA `(.L_x_5476) ;  /* 0xffffffa800807947 */ /* 0x000fec000383ffff */
.L_x_5483:
[----:B0-----:R0:W1:Y:S02]  /*28000*/  SYNCS.PHASECHK.TRANS64.TRYWAIT P0, [R7+URZ+0x38820], R0 ;  /* 0x03882000070075a7 */ /* 0x001064000800017f */
[----:B-1----:R-:W-:Y:S05]  /*28010*/  @!P0 NANOSLEEP.SYNCS 0x989680 ;  /* 0x009896800000895d */ /* 0x002fea0003900000 */
[----:B------:R-:W1:Y:S02]  /*28020*/  @!P0 SYNCS.PHASECHK.TRANS64 P0, [R7+URZ+0x38820], R0 ;  /* 0x03882000070085a7 */ /* 0x000e64000800007f */
[----:B-1----:R-:W-:Y:S05]  /*28030*/  @!P0 BRA `(.L_x_5483) ;  /* 0xfffffffc00f08947 */ /* 0x002fea000383ffff */
[----:B------:R-:W-:Y:S05]  /*28040*/  BRA `(.L_x_5636) ;  /* 0xffffffb000dc7947 */ /* 0x000fea000383ffff */
.L_x_5484:
        /* <DEDUP_REMOVED lines=11> */
.L_x_5638:
[----:B------:R-:W-:Y:S05]  /*28100*/  BSYNC B0 ;  /* 0x0000000000007941 */ /* 0x000fea0003800000 */
.L_x_5637:
[----:B------:R-:W-:Y:S05]  /*28110*/  BRA `(.L_x_5639) ;  /* 0xffffffb000c47947 */ /* 0x000fea000383ffff */
.L_x_5485:
[----:B------:R-:W-:Y:S01]  /*28120*/  BSSY B0, `(.L_x_5640) ;  /* 0x0000006000007945 */ /* 0x000fe20003800000 */
[----:B------:R-:W-:-:S07]  /*28130*/  IMAD.MOV.U32 R15, RZ, RZ, -0x1 ;  /* 0xffffffffff0f7424 */ /* 0x000fce00078e00ff */
[----:B0-23--:R-:W-:Y:S05]  /*28140*/  WARPSYNC.COLLECTIVE R15, `(.L_x_5641) ;  /* 0x000000000f0c7348 */ /* 0x00dfea0003c00000 */
[----:B------:R-:W-:Y:S02]  /*28150*/  ELECT P6, UR62, PT ;  /* 0x00000000003e782f */ /* 0x000fe400038c0000 */
[----:B------:R-:W-:Y:S01]  /*28160*/  MOV R14, UR62 ;  /* 0x0000003e000e7c02 */ /* 0x000fe20008000f00 */
[----:B0-23--:R-:W-:Y:S10]  /*28170*/  ENDCOLLECTIVE ;  /* 0x000000000000791b */ /* 0x00dff40003800000 */
.L_x_5641:
[----:B------:R-:W-:Y:S05]  /*28180*/  BSYNC B0 ;  /* 0x0000000000007941 */ /* 0x000fea0003800000 */
.L_x_5640:
[----:B------:R-:W-:Y:S05]  /*28190*/  BRA `(.L_x_5642) ;  /* 0xffffffb000b87947 */ /* 0x000fea000383ffff */
.L_x_5487:
[----:B0-----:R0:W1:Y:S02]  /*281a0*/  SYNCS.PHASECHK.TRANS64.TRYWAIT P1, [R5+URZ+0x38840], R0 ;  /* 0x03884000050075a7 */ /* 0x001064000802017f */
[----:B-1----:R-:W-:Y:S05]  /*281b0*/  @!P1 NANOSLEEP.SYNCS 0x989680 ;  /* 0x009896800000995d */ /* 0x002fea0003900000 */
[----:B------:R-:W1:Y:S02]  /*281c0*/  @!P1 SYNCS.PHASECHK.TRANS64 P1, [R5+URZ+0x38840], R0 ;  /* 0x03884000050095a7 */ /* 0x000e64000802007f */
[----:B-1----:R-:W-:Y:S05]  /*281d0*/  @!P1 BRA `(.L_x_5487) ;  /* 0xfffffffc00f09947 */ /* 0x002fea000383ffff */
[----:B------:R-:W-:Y:S05]  /*281e0*/  BRA `(.L_x_5643) ;  /* 0xffffffb000d87947 */ /* 0x000fea000383ffff */
.L_x_5489:
[----:B-1----:R1:W4:Y:S02]  /*281f0*/  SYNCS.PHASECHK.TRANS64.TRYWAIT P1, [R3+URZ+0x38840], R2 ;  /* 0x03884002030075a7 */ /* 0x002324000802017f */
[----:B----4-:R-:W-:Y:S05]  /*28200*/  @!P1 NANOSLEEP.SYNCS 0x989680 ;  /* 0x009896800000995d */ /* 0x010fea0003900000 */
[----:B------:R-:W4:Y:S02]  /*28210*/  @!P1 SYNCS.PHASECHK.TRANS64 P1, [R3+URZ+0x38840], R2 ;  /* 0x03884002030095a7 */ /* 0x000f24000802007f */
[----:B----4-:R-:W-:Y:S05]  /*28220*/  @!P1 BRA `(.L_x_5489) ;  /* 0xfffffffc00f09947 */ /* 0x010fea000383ffff */
[----:B------:R-:W-:Y:S05]  /*28230*/  BRA `(.L_x_5644) ;  /* 0xffffffb000e47947 */ /* 0x000fea000383ffff */
.L_x_5491:
[----:B----4-:R4:W0:Y:S02]  /*28240*/  SYNCS.PHASECHK.TRANS64.TRYWAIT P1, [R5+URZ+0x38860], R0 ;  /* 0x03886000050075a7 */ /* 0x010824000802017f */
[----:B0-----:R-:W-:Y:S05]  /*28250*/  @!P1 NANOSLEEP.SYNCS 0x989680 ;  /* 0x009896800000995d */ /* 0x001fea0003900000 */
[----:B------:R-:W0:Y:S02]  /*28260*/  @!P1 SYNCS.PHASECHK.TRANS64 P1, [R5+URZ+0x38860], R0 ;  /* 0x03886000050095a7 */ /* 0x000e24000802007f */
[----:B0-----:R-:W-:Y:S05]  /*28270*/  @!P1 BRA `(.L_x_5491) ;  /* 0xfffffffc00f09947 */ /* 0x001fea000383ffff */
[----:B------:R-:W-:Y:S05]  /*28280*/  BRA `(.L_x_5645) ;  /* 0xffffffb000e07947 */ /* 0x000fea000383ffff */
.L_x_5646:
        /* <DEDUP_REMOVED lines=15> */
.L_x_5664:


//--------------------- .nv.global.init           --------------------------
	.section	.nv.global.init,"aw",@progbits
.nv.global.init:
	.type		$str$23,@object
	.size		$str$23,($str$24 - $str$23)
$str$23:
        /*0000*/ 	.byte	0x28, 0x61, 0x64, 0x64, 0x72, 0x65, 0x73, 0x73, 0x20, 0x26, 0x20, 0x6d, 0x61, 0x73, 0x6b, 0x29
        /*0010*/ 	.byte	0x20, 0x3d, 0x3d, 0x20, 0x30, 0x00
	.type		$str$24,@object
	.size		$str$24,(__unnamed_4 - $str$24)
$str$24:
        /*0016*/ 	.byte	0x2f, 0x74, 0x6d, 0x70, 0x2f, 0x6f, 0x73, 0x73, 0x5f, 0x6b, 0x65, 0x72, 0x6e, 0x65, 0x6c, 0x73
        /*0026*/ 	.byte	0x5f, 0x73, 0x72, 0x63, 0x2f, 0x66, 0x6c, 0x61, 0x73, 0x68, 0x5f, 0x61, 0x74, 0x74, 0x65, 0x6e
        /*0036*/ 	.byte	0x74, 0x69, 0x6f, 0x6e, 0x2f, 0x63, 0x73, 0x72, 0x63, 0x2f, 0x63, 0x75, 0x74, 0x6c, 0x61, 0x73
        /*0046*/ 	.byte	0x73, 0x2f, 0x69, 0x6e, 0x63, 0x6c, 0x75, 0x64, 0x65, 0x2f, 0x63, 0x75, 0x74, 0x65, 0x2f, 0x70
        /*0056*/ 	.byte	0x6f, 0x69, 0x6e, 0x74, 0x65, 0x72, 0x5f, 0x66, 0x6c, 0x61, 0x67, 0x67, 0x65, 0x64, 0x2e, 0x68
        /*0066*/ 	.byte	0x70, 0x70, 0x00
	.type		__unnamed_4,@object
	.size		__unnamed_4,(__unnamed_5 - __unnamed_4)
__unnamed_4:
        /* <DEDUP_REMOVED lines=24> */
	.type		__unnamed_5,@object
	.size		__unnamed_5,(__unnamed_6 - __unnamed_5)
__unnamed_5:
        /* <DEDUP_REMOVED lines=24> */
        /*0369*/ 	.byte	0x26, 0x5d, 0x00
	.type		__unnamed_6,@object
	.size		__unnamed_6,(__unnamed_1 - __unnamed_6)
__unnamed_6:
        /* <DEDUP_REMOVED lines=28> */
        /*052c*/ 	.byte	0x34, 0x30, 0x39, 0x36, 0x3e, 0x3e, 0x3e, 0x3e, 0x3e, 0x5d, 0x00
	.type		__unnamed_1,@object
	.size		__unnamed_1,(__unnamed_3 - __unnamed_1)
__unnamed_1:
        /* <DEDUP_REMOVED lines=28> */
        /*06f7*/ 	.byte	0x34, 0x30, 0x39, 0x36, 0x3e, 0x3e, 0x3e, 0x3e, 0x3e, 0x20, 0x26, 0x5d, 0x00
	.type		__unnamed_3,@object
	.size		__unnamed_3,(__unnamed_2 - __unnamed_3)
__unnamed_3:
        /* <DEDUP_REMOVED lines=28> */
        /*08c4*/ 	.byte	0x3a, 0x43, 0x3c, 0x33, 0x32, 0x37, 0x36, 0x38, 0x3e, 0x3e, 0x3e, 0x3e, 0x3e, 0x5d, 0x00
	.type		__unnamed_2,@object
	.size		__unnamed_2,(.L_1 - __unnamed_2)
__unnamed_2:
        /* <DEDUP_REMOVED lines=29> */
.L_1:


//--------------------- .nv.shared._ZN7cutlass13device_kernelIN5flash11enable_sm90INS1_16FlashAttnFwdSm90INS1_25CollectiveMainloopFwdSm90ILi2EN4cute5tupleIJNS5_1CILi1EEES8_S8_EEENS6_IJNS7_ILi64EEESA_SA_EEELi512ENS_10bfloat16_tEfNS_4arch4Sm90ELb0ELb0ELb0ELb0ELb1ELb0ELb0ELb0ELb0ELb1ELb1ELb0EEENS1_21CollectiveEpilogueFwdINS6_IJSA_NS7_ILi512EEESA_EEES9_SC_SE_Li256ELb0ELb1ELb1ELb0EEENS1_19SingleTileSchedulerILb0ELb1ELb1ELi64EEEEEEEEEvNT_6ParamsE --------------------------
	.section	.nv.shared._ZN7cutlass13device_kernelIN5flash11enable_sm90INS1_16FlashAttnFwdSm90INS1_25CollectiveMainloopFwdSm90ILi2EN4cute5tupleIJNS5_1CILi1EEES8_S8_EEENS6_IJNS7_ILi64EEESA_SA_EEELi512ENS_10bfloat16_tEfNS_4arch4Sm90ELb0ELb0ELb0ELb0ELb1ELb0ELb0ELb0ELb0ELb1ELb1ELb0EEENS1_21CollectiveEpilogueFwdINS6_IJSA_NS7_ILi512EEESA_EEES9_SC_SE_Li256ELb0ELb1ELb1ELb0EEENS1_19SingleTileSchedulerILb0ELb1ELb1ELi64EEEEEEEEEvNT_6ParamsE,"aw",@nobits
	.sectionflags	@""
	.align	16
	.zero		1024


//--------------------- .nv.shared.reserved.0     --------------------------
	.section	.nv.shared.reserved.0,"aw",@nobits
	.weak		__nv_reservedSMEM_offset_0_alias
	.size		__nv_reservedSMEM_offset_0_alias, 0, 0
	.other		__nv_reservedSMEM_offset_0_alias,@"STO_CUDA_RESERVED_SHARED STV_DEFAULT"
__nv_reservedSMEM_offset_0_alias:
	.zero		0


//--------------------- .nv.global                --------------------------
	.section	.nv.global,"aw",@nobits
.nv.global:
	.type		_ZN81_INTERNAL_e004f4dd_45_flash_fwd_hdim64_512_bf16_paged_split_sm90_cu_2acf44d3_31264cute1_E,@object
	.size		_ZN81_INTERNAL_e004f4dd_45_flash_fwd_hdim64_512_bf16_paged_split_sm90_cu_2acf44d3_31264cute1_E,(_ZN81_INTERNAL_e004f4dd_45_flash_fwd_hdim64_512_bf16_paged_split_sm90_cu_2acf44d3_31264cuda3std3__45__cpo6cbeginE - _ZN81_INTERNAL_e004f4dd_45_flash_fwd_hdim64_512_bf16_paged_split_sm90_cu_2acf44d3_31264cute1_E)
_ZN81_INTERNAL_e004f4dd_45_flash_fwd_hdim64_512_bf16_paged_split_sm90_cu_2acf44d3_31264cute1_E:
	.zero		1
	.type		_ZN81_INTERNAL_e004f4dd_45_flash_fwd_hdim64_512_bf16_paged_split_sm90_cu_2acf44d3_31264cuda3std3__45__cpo6cbeginE,@object
	.size		_ZN81_INTERNAL_e004f4dd_45_flash_fwd_hdim64_512_bf16_paged_split_sm90_cu_2acf44d3_31264cuda3std3__45__cpo6cbeginE,(_ZN81_INTERNAL_e004f4dd_45_flash_fwd_hdim64_512_bf16_paged_split_sm90_cu_2acf44d3_31264cuda3std3__48in_placeE - _ZN81_INTERNAL_e004f4dd_45_flash_fwd_hdim64_512_bf16_paged_split_sm90_cu_2acf44d3_31264cuda3std3__45__cpo6cbeginE)
_ZN81_INTERNAL_e004f4dd_45_flash_fwd_hdim64_512_bf16_paged_split_sm90_cu_2acf44d3_31264cuda3std3__45__cpo6cbeginE:
	.zero		1
	.type		_ZN81_INTERNAL_e004f4dd_45_flash_fwd_hdim64_512_bf16_paged_split_sm90_cu_2acf44d3_31264cuda3std3__48in_placeE,@object
	.size		_ZN81_INTERNAL_e004f4dd_45_flash_fwd_hdim64_512_bf16_paged_split_sm90_cu_2acf44d3_31264cuda3std3__48in_placeE,(_ZN81_INTERNAL_e004f4dd_45_flash_fwd_hdim64_512_bf16_paged_split_sm90_cu_2acf44d3_31264cuda3std6ranges3__45__cpo9iter_moveE - _ZN81_INTERNAL_e004f4dd_45_flash_fwd_hdim64_512_bf16_paged_split_sm90_cu_2acf44d3_31264cuda3std3__48in_placeE)
_ZN81_INTERNAL_e004f4dd_45_flash_fwd_hdim64_512_bf16_paged_split_sm90_cu_2acf44d3_31264cuda3std3__48in_placeE:
	.zero		1
	.type		_ZN81_INTERNAL_e004f4dd_45_flash_fwd_hdim64_512_bf16_paged_split_sm90_cu_2acf44d3_31264cuda3std6ranges3__45__cpo9iter_moveE,@object
	.size		_ZN81_INTERNAL_e004f4dd_45_flash_fwd_hdim64_512_bf16_paged_split_sm90_cu_2acf44d3_31264cuda3std6ranges3__45__cpo9iter_moveE,(_ZN81_INTERNAL_e004f4dd_45_flash_fwd_hdim64_512_bf16_paged_split_sm90_cu_2acf44d3_31264cuda3std3__45__cpo5beginE - _ZN81_INTERNAL_e004f4dd_45_flash_fwd_hdim64_512_bf16_paged_split_sm90_cu_2acf44d3_31264cuda3std6ranges3__45__cpo9iter_moveE)
_ZN81_INTERNAL_e004f4dd_45_flash_fwd_hdim64_512_bf16_paged_split_sm90_cu_2acf44d3_31264cuda3std6ranges3__45__cpo9iter_moveE:
	.zero		1
	.type		_ZN81_INTERNAL_e004f4dd_45_flash_fwd_hdim64_512_bf16_paged_split_sm90_cu_2acf44d3_31264cuda3std3__45__cpo5beginE,@object
	.size		_ZN81_INTERNAL_e004f4dd_45_flash_fwd_hdim64_512_bf16_paged_split_sm90_cu_2acf44d3_31264cuda3std3__45__cpo5beginE,(_ZN81_INTERNAL_e004f4dd_45_flash_fwd_hdim64_512_bf16_paged_split_sm90_cu_2acf44d3_31264cuda3std3__483_GLOBAL__N__e004f4dd_45_flash_fwd_hdim64_512_bf16_paged_split_sm90_cu_2acf44d3_31266ignoreE - _ZN81_INTERNAL_e004f4dd_45_flash_fwd_hdim64_512_bf16_paged_split_sm90_cu_2acf44d3_31264cuda3std3__45__cpo5beginE)
_ZN81_INTERNAL_e004f4dd_45_flash_fwd_hdim64_512_bf16_paged_split_sm90_cu_2acf44d3_31264cuda3std3__45__cpo5beginE:
	.zero		1
	.type		_ZN81_INTERNAL_e004f4dd_45_flash_fwd_hdim64_512_bf16_paged_split_sm90_cu_2acf44d3_31264cuda3std3__483_GLOBAL__N__e004f4dd_45_flash_fwd_hdim64_512_bf16_paged_split_sm90_cu_2acf44d3_31266ignoreE,@object
	.size		_ZN81_INTERNAL_e004f4dd_45_flash_fwd_hdim64_512_bf16_paged_split_sm90_cu_2acf44d3_31264cuda3std3__483_GLOBAL__N__e004f4dd_45_flash_fwd_hdim64_512_bf16_paged_split_sm90_cu_2acf44d3_31266ignoreE,(_ZN81_INTERNAL_e004f4dd_45_flash_fwd_hdim64_512_bf16_paged_split_sm90_cu_2acf44d3_31264cute7productE - _ZN81_INTERNAL_e004f4dd_45_flash_fwd_hdim64_512_bf16_paged_split_sm90_cu_2acf44d3_31264cuda3std3__483_GLOBAL__N__e004f4dd_45_flash_fwd_hdim64_512_bf16_paged_split_sm90_cu_2acf44d3_31266ignoreE)
_ZN81_INTERNAL_e004f4dd_45_flash_fwd_hdim64_512_bf16_paged_split_sm90_cu_2acf44d3_31264cuda3std3__483_GLOBAL__N__e004f4dd_45_flash_fwd_hdim64_512_bf16_paged_split_sm90_cu_2acf44d3_31266ignoreE:
	.zero		1
	.type		_ZN81_INTERNAL_e004f4dd_45_flash_fwd_hdim64_512_bf16_paged_split_sm90_cu_2acf44d3_31264cute7productE,@object
	.size		_ZN81_INTERNAL_e004f4dd_45_flash_fwd_hdim64_512_bf16_paged_split_sm90_cu_2acf44d3_31264cute7productE,(_ZN81_INTERNAL_e004f4dd_45_flash_fwd_hdim64_512_bf16_paged_split_sm90_cu_2acf44d3_31264cuda3std3__45__cpo3endE - _ZN81_INTERNAL_e004f4dd_45_flash_fwd_hdim64_512_bf16_paged_split_sm90_cu_2acf44d3_31264cute7productE)
_ZN81_INTERNAL_e004f4dd_45_flash_fwd_hdim64_512_bf16_paged_split_sm90_cu_2acf44d3_31264cute7productE:
	.zero		1
	.type		_ZN81_INTERNAL_e004f4dd_45_flash_fwd_hdim64_512_bf16_paged_split_sm90_cu_2acf44d3_31264cuda3std3__45__cpo3endE,@object
	.size		_ZN81_INTERNAL_e004f4dd_45_flash_fwd_hdim64_512_bf16_paged_split_sm90_cu_2acf44d3_31264cuda3std3__45__cpo3endE,(_ZN81_INTERNAL_e004f4dd_45_flash_fwd_hdim64_512_bf16_paged_split_sm90_cu_2acf44d3_31264cuda3std3__419piecewise_constructE - _ZN81_INTERNAL_e004f4dd_45_flash_fwd_hdim64_512_bf16_paged_split_sm90_cu_2acf44d3_31264cuda3std3__45__cpo3endE)
_ZN81_INTERNAL_e004f4dd_45_flash_fwd_hdim64_512_bf16_paged_split_sm90_cu_2acf44d3_31264cuda3std3__45__cpo3endE:
	.zero		1
	.type		_ZN81_INTERNAL_e004f4dd_45_flash_fwd_hdim64_512_bf16_paged_split_sm90_cu_2acf44d3_31264cuda3std3__419piecewise_constructE,@object
	.size		_ZN81_INTERNAL_e004f4dd_45_flash_fwd_hdim64_512_bf16_paged_split_sm90_cu_2acf44d3_31264cuda3std3__419piecewise_constructE,(_ZN81_INTERNAL_e004f4dd_45_flash_fwd_hdim64_512_bf16_paged_split_sm90_cu_2acf44d3_31264cuda3std3__45__cpo4cendE - _ZN81_INTERNAL_e004f4dd_45_flash_fwd_hdim64_512_bf16_paged_split_sm90_cu_2acf44d3_31264cuda3std3__419piecewise_constructE)
_ZN81_INTERNAL_e004f4dd_45_flash_fwd_hdim64_512_bf16_paged_split_sm90_cu_2acf44d3_31264cuda3std3__419piecewise_constructE:
	.zero		1
	.type		_ZN81_INTERNAL_e004f4dd_45_flash_fwd_hdim64_512_bf16_paged_split_sm90_cu_2acf44d3_31264cuda3std3__45__cpo4cendE,@object
	.size		_ZN81_INTERNAL_e004f4dd_45_flash_fwd_hdim64_512_bf16_paged_split_sm90_cu_2acf44d3_31264cuda3std3__45__cpo4cendE,(_ZN81_INTERNAL_e004f4dd_45_flash_fwd_hdim64_512_bf16_paged_split_sm90_cu_2acf44d3_31264cuda3std6ranges3__45__cpo4swapE - _ZN81_INTERNAL_e004f4dd_45_flash_fwd_hdim64_512_bf16_paged_split_sm90_cu_2acf44d3_31264cuda3std3__45__cpo4cendE)
_ZN81_INTERNAL_e004f4dd_45_flash_fwd_hdim64_512_bf16_paged_split_sm90_cu_2acf44d3_31264cuda3std3__45__cpo4cendE:
	.zero		1
	.type		_ZN81_INTERNAL_e004f4dd_45_flash_fwd_hdim64_512_bf16_paged_split_sm90_cu_2acf44d3_31264cuda3std6ranges3__45__cpo4swapE,@object
	.size		_ZN81_INTERNAL_e004f4dd_45_flash_fwd_hdim64_512_bf16_paged_split_sm90_cu_2acf44d3_31264cuda3std6ranges3__45__cpo4swapE,(.L_13 - _ZN81_INTERNAL_e004f4dd_45_flash_fwd_hdim64_512_bf16_paged_split_sm90_cu_2acf44d3_31264cuda3std6ranges3__45__cpo4swapE)
_ZN81_INTERNAL_e004f4dd_45_flash_fwd_hdim64_512_bf16_paged_split_sm90_cu_2acf44d3_31264cuda3std6ranges3__45__cpo4swapE:
	.zero		1
.L_13:


//--------------------- .nv.shared._ZN7cutlass13device_kernelIN5flash11enable_sm90INS1_16FlashAttnFwdSm90INS1_25CollectiveMainloopFwdSm90ILi2EN4cute5tupleIJNS5_1CILi1EEES8_S8_EEENS6_IJNS7_ILi64EEESA_SA_EEELi512ENS_10bfloat16_tEfNS_4arch4Sm90ELb0ELb0ELb0ELb0ELb1ELb0ELb1ELb0ELb0ELb1ELb1ELb0EEENS1_21CollectiveEpilogueFwdINS6_IJSA_NS7_ILi512EEESA_EEES9_SC_SE_Li256ELb0ELb1ELb1ELb0EEENS1_19SingleTileSchedulerILb0ELb1ELb1ELi64EEEEEEEEEvNT_6ParamsE --------------------------
	.section	.nv.shared._ZN7cutlass13device_kernelIN5flash11enable_sm90INS1_16FlashAttnFwdSm90INS1_25CollectiveMainloopFwdSm90ILi2EN4cute5tupleIJNS5_1CILi1EEES8_S8_EEENS6_IJNS7_ILi64EEESA_SA_EEELi512ENS_10bfloat16_tEfNS_4arch4Sm90ELb0ELb0ELb0ELb0ELb1ELb0ELb1ELb0ELb0ELb1ELb1ELb0EEENS1_21CollectiveEpilogueFwdINS6_IJSA_NS7_ILi512EEESA_EEES9_SC_SE_Li256ELb0ELb1ELb1ELb0EEENS1_19SingleTileSchedulerILb0ELb1ELb1ELi64EEEEEEEEEvNT_6ParamsE,"aw",@nobits
	.sectionflags	@""
	.align	16
	.zero		1024


//--------------------- .nv.shared._ZN7cutlass13device_kernelIN5flash11enable_sm90INS1_16FlashAttnFwdSm90INS1_25CollectiveMainloopFwdSm90ILi2EN4cute5tupleIJNS5_1CILi1EEES8_S8_EEENS6_IJNS7_ILi64EEESA_SA_EEELi512ENS_10bfloat16_tEfNS_4arch4Sm90ELb0ELb0ELb0ELb1ELb1ELb0ELb0ELb0ELb0ELb1ELb1ELb0EEENS1_21CollectiveEpilogueFwdINS6_IJSA_NS7_ILi512EEESA_EEES9_SC_SE_Li256ELb1ELb1ELb1ELb0EEENS1_36VarlenDynamicPersistentTileSchedulerILi64ELi64ELi256ELi128ELb1ELb1ELb1ELb0ELb1ELb1EEEEEEEEEvNT_6ParamsE --------------------------
	.section	.nv.shared._ZN7cutlass13device_kernelIN5flash11enable_sm90INS1_16FlashAttnFwdSm90INS1_25CollectiveMainloopFwdSm90ILi2EN4cute5tupleIJNS5_1CILi1EEES8_S8_EEENS6_IJNS7_ILi64EEESA_SA_EEELi512ENS_10bfloat16_tEfNS_4arch4Sm90ELb0ELb0ELb0ELb1ELb1ELb0ELb0ELb0ELb0ELb1ELb1ELb0EEENS1_21CollectiveEpilogueFwdINS6_IJSA_NS7_ILi512EEESA_EEES9_SC_SE_Li256ELb1ELb1ELb1ELb0EEENS1_36VarlenDynamicPersistentTileSchedulerILi64ELi64ELi256ELi128ELb1ELb1ELb1ELb0ELb1ELb1EEEEEEEEEvNT_6ParamsE,"aw",@nobits
	.sectionflags	@""
	.align	16
	.zero		1024


//--------------------- .nv.shared._ZN7cutlass13device_kernelIN5flash11enable_sm90INS1_16FlashAttnFwdSm90INS1_25CollectiveMainloopFwdSm90ILi2EN4cute5tupleIJNS5_1CILi1EEES8_S8_EEENS6_IJNS7_ILi64EEESA_SA_EEELi512ENS_10bfloat16_tEfNS_4arch4Sm90ELb0ELb0ELb0ELb1ELb1ELb1ELb0ELb0ELb0ELb1ELb1ELb0EEENS1_21CollectiveEpilogueFwdINS6_IJSA_NS7_ILi512EEESA_EEES9_SC_SE_Li256ELb1ELb1ELb1ELb0EEENS1_36VarlenDynamicPersistentTileSchedulerILi64ELi64ELi256ELi128ELb1ELb1ELb1ELb0ELb1ELb1EEEEEEEEEvNT_6ParamsE --------------------------
	.section	.nv.shared._ZN7cutlass13device_kernelIN5flash11enable_sm90INS1_16FlashAttnFwdSm90INS1_25CollectiveMainloopFwdSm90ILi2EN4cute5tupleIJNS5_1CILi1EEES8_S8_EEENS6_IJNS7_ILi64EEESA_SA_EEELi512ENS_10bfloat16_tEfNS_4arch4Sm90ELb0ELb0ELb0ELb1ELb1ELb1ELb0ELb0ELb0ELb1ELb1ELb0EEENS1_21CollectiveEpilogueFwdINS6_IJSA_NS7_ILi512EEESA_EEES9_SC_SE_Li256ELb1ELb1ELb1ELb0EEENS1_36VarlenDynamicPersistentTileSchedulerILi64ELi64ELi256ELi128ELb1ELb1ELb1ELb0ELb1ELb1EEEEEEEEEvNT_6ParamsE,"aw",@nobits
	.sectionflags	@""
	.align	16
	.zero		1024


//--------------------- .nv.shared._ZN7cutlass13device_kernelIN5flash11enable_sm90INS1_16FlashAttnFwdSm90INS1_25CollectiveMainloopFwdSm90ILi2EN4cute5tupleIJNS5_1CILi1EEES8_S8_EEENS6_IJNS7_ILi64EEESA_SA_EEELi512ENS_10bfloat16_tEfNS_4arch4Sm90ELb0ELb0ELb0ELb1ELb1ELb0ELb1ELb0ELb0ELb1ELb1ELb0EEENS1_21CollectiveEpilogueFwdINS6_IJSA_NS7_ILi512EEESA_EEES9_SC_SE_Li256ELb1ELb1ELb1ELb0EEENS1_36VarlenDynamicPersistentTileSchedulerILi64ELi64ELi256ELi128ELb1ELb1ELb1ELb0ELb1ELb1EEEEEEEEEvNT_6ParamsE --------------------------
	.section	.nv.shared._ZN7cutlass13device_kernelIN5flash11enable_sm90INS1_16FlashAttnFwdSm90INS1_25CollectiveMainloopFwdSm90ILi2EN4cute5tupleIJNS5_1CILi1EEES8_S8_EEENS6_IJNS7_ILi64EEESA_SA_EEELi512ENS_10bfloat16_tEfNS_4arch4Sm90ELb0ELb0ELb0ELb1ELb1ELb0ELb1ELb0ELb0ELb1ELb1ELb0EEENS1_21CollectiveEpilogueFwdINS6_IJSA_NS7_ILi512EEESA_EEES9_SC_SE_Li256ELb1ELb1ELb1ELb0EEENS1_36VarlenDynamicPersistentTileSchedulerILi64ELi64ELi256ELi128ELb1ELb1ELb1ELb0ELb1ELb1EEEEEEEEEvNT_6ParamsE,"aw",@nobits
	.sectionflags	@""
	.align	16
	.zero		1024


//--------------------- .nv.shared._ZN7cutlass13device_kernelIN5flash11enable_sm90INS1_16FlashAttnFwdSm90INS1_25CollectiveMainloopFwdSm90ILi2EN4cute5tupleIJNS5_1CILi1EEES8_S8_EEENS6_IJNS7_ILi64EEESA_SA_EEELi512ENS_10bfloat16_tEfNS_4arch4Sm90ELb0ELb0ELb0ELb1ELb1ELb1ELb1ELb0ELb0ELb1ELb1ELb0EEENS1_21CollectiveEpilogueFwdINS6_IJSA_NS7_ILi512EEESA_EEES9_SC_SE_Li256ELb1ELb1ELb1ELb0EEENS1_36VarlenDynamicPersistentTileSchedulerILi64ELi64ELi256ELi128ELb1ELb1ELb1ELb0ELb1ELb1EEEEEEEEEvNT_6ParamsE --------------------------
	.section	.nv.shared._ZN7cutlass13device_kernelIN5flash11enable_sm90INS1_16FlashAttnFwdSm90INS1_25CollectiveMainloopFwdSm90ILi2EN4cute5tupleIJNS5_1CILi1EEES8_S8_EEENS6_IJNS7_ILi64EEESA_SA_EEELi512ENS_10bfloat16_tEfNS_4arch4Sm90ELb0ELb0ELb0ELb1ELb1ELb1ELb1ELb0ELb0ELb1ELb1ELb0EEENS1_21CollectiveEpilogueFwdINS6_IJSA_NS7_ILi512EEESA_EEES9_SC_SE_Li256ELb1ELb1ELb1ELb0EEENS1_36VarlenDynamicPersistentTileSchedulerILi64ELi64ELi256ELi128ELb1ELb1ELb1ELb0ELb1ELb1EEEEEEEEEvNT_6ParamsE,"aw",@nobits
	.sectionflags	@""
	.align	16
	.zero		1024


//--------------------- .nv.shared._ZN7cutlass13device_kernelIN5flash11enable_sm90INS1_16FlashAttnFwdSm90INS1_25CollectiveMainloopFwdSm90ILi2EN4cute5tupleIJNS5_1CILi1EEES8_S8_EEENS6_IJNS7_ILi64EEESA_SA_EEELi512ENS_10bfloat16_tEfNS_4arch4Sm90ELb0ELb1ELb0ELb0ELb1ELb0ELb0ELb0ELb0ELb1ELb1ELb0EEENS1_21CollectiveEpilogueFwdINS6_IJSA_NS7_ILi512EEESA_EEES9_SC_SE_Li256ELb0ELb1ELb1ELb0EEENS1_19SingleTileSchedulerILb0ELb1ELb1ELi64EEEEEEEEEvNT_6ParamsE --------------------------
	.section	.nv.shared._ZN7cutlass13device_kernelIN5flash11enable_sm90INS1_16FlashAttnFwdSm90INS1_25CollectiveMainloopFwdSm90ILi2EN4cute5tupleIJNS5_1CILi1EEES8_S8_EEENS6_IJNS7_ILi64EEESA_SA_EEELi512ENS_10bfloat16_tEfNS_4arch4Sm90ELb0ELb1ELb0ELb0ELb1ELb0ELb0ELb0ELb0ELb1ELb1ELb0EEENS1_21CollectiveEpilogueFwdINS6_IJSA_NS7_ILi512EEESA_EEES9_SC_SE_Li256ELb0ELb1ELb1ELb0EEENS1_19SingleTileSchedulerILb0ELb1ELb1ELi64EEEEEEEEEvNT_6ParamsE,"aw",@nobits
	.sectionflags	@""
	.align	16
	.zero		1024


//--------------------- .nv.shared._ZN7cutlass13device_kernelIN5flash11enable_sm90INS1_16FlashAttnFwdSm90INS1_25CollectiveMainloopFwdSm90ILi2EN4cute5tupleIJNS5_1CILi1EEES8_S8_EEENS6_IJNS7_ILi64EEESA_SA_EEELi512ENS_10bfloat16_tEfNS_4arch4Sm90ELb0ELb1ELb0ELb0ELb1ELb0ELb1ELb0ELb0ELb1ELb1ELb0EEENS1_21CollectiveEpilogueFwdINS6_IJSA_NS7_ILi512EEESA_EEES9_SC_SE_Li256ELb0ELb1ELb1ELb0EEENS1_19SingleTileSchedulerILb0ELb1ELb1ELi64EEEEEEEEEvNT_6ParamsE --------------------------
	.section	.nv.shared._ZN7cutlass13device_kernelIN5flash11enable_sm90INS1_16FlashAttnFwdSm90INS1_25CollectiveMainloopFwdSm90ILi2EN4cute5tupleIJNS5_1CILi1EEES8_S8_EEENS6_IJNS7_ILi64EEESA_SA_EEELi512ENS_10bfloat16_tEfNS_4arch4Sm90ELb0ELb1ELb0ELb0ELb1ELb0ELb1ELb0ELb0ELb1ELb1ELb0EEENS1_21CollectiveEpilogueFwdINS6_IJSA_NS7_ILi512EEESA_EEES9_SC_SE_Li256ELb0ELb1ELb1ELb0EEENS1_19SingleTileSchedulerILb0ELb1ELb1ELi64EEEEEEEEEvNT_6ParamsE,"aw",@nobits
	.sectionflags	@""
	.align	16
	.zero		1024


//--------------------- .nv.shared._ZN7cutlass13device_kernelIN5flash11enable_sm90INS1_16FlashAttnFwdSm90INS1_25CollectiveMainloopFwdSm90ILi2EN4cute5tupleIJNS5_1CILi1EEES8_S8_EEENS6_IJNS7_ILi64EEESA_SA_EEELi512ENS_10bfloat16_tEfNS_4arch4Sm90ELb0ELb1ELb0ELb1ELb1ELb0ELb0ELb0ELb0ELb1ELb1ELb0EEENS1_21CollectiveEpilogueFwdINS6_IJSA_NS7_ILi512EEESA_EEES9_SC_SE_Li256ELb1ELb1ELb1ELb0EEENS1_36VarlenDynamicPersistentTileSchedulerILi64ELi64ELi256ELi128ELb1ELb1ELb1ELb1ELb0ELb1EEEEEEEEEvNT_6ParamsE --------------------------
	.section	.nv.shared._ZN7cutlass13device_kernelIN5flash11enable_sm90INS1_16FlashAttnFwdSm90INS1_25CollectiveMainloopFwdSm90ILi2EN4cute5tupleIJNS5_1CILi1EEES8_S8_EEENS6_IJNS7_ILi64EEESA_SA_EEELi512ENS_10bfloat16_tEfNS_4arch4Sm90ELb0ELb1ELb0ELb1ELb1ELb0ELb0ELb0ELb0ELb1ELb1ELb0EEENS1_21CollectiveEpilogueFwdINS6_IJSA_NS7_ILi512EEESA_EEES9_SC_SE_Li256ELb1ELb1ELb1ELb0EEENS1_36VarlenDynamicPersistentTileSchedulerILi64ELi64ELi256ELi128ELb1ELb1ELb1ELb1ELb0ELb1EEEEEEEEEvNT_6ParamsE,"aw",@nobits
	.sectionflags	@""
	.align	16
	.zero		1024


//--------------------- .nv.shared._ZN7cutlass13device_kernelIN5flash11enable_sm90INS1_16FlashAttnFwdSm90INS1_25CollectiveMainloopFwdSm90ILi2EN4cute5tupleIJNS5_1CILi1EEES8_S8_EEENS6_IJNS7_ILi64EEESA_SA_EEELi512ENS_10bfloat16_tEfNS_4arch4Sm90ELb0ELb1ELb0ELb1ELb1ELb1ELb0ELb0ELb0ELb1ELb1ELb0EEENS1_21CollectiveEpilogueFwdINS6_IJSA_NS7_ILi512EEESA_EEES9_SC_SE_Li256ELb1ELb1ELb1ELb0EEENS1_36VarlenDynamicPersistentTileSchedulerILi64ELi64ELi256ELi128ELb1ELb1ELb1ELb1ELb0ELb1EEEEEEEEEvNT_6ParamsE --------------------------
	.section	.nv.shared._ZN7cutlass13device_kernelIN5flash11enable_sm90INS1_16FlashAttnFwdSm90INS1_25CollectiveMainloopFwdSm90ILi2EN4cute5tupleIJNS5_1CILi1EEES8_S8_EEENS6_IJNS7_ILi64EEESA_SA_EEELi512ENS_10bfloat16_tEfNS_4arch4Sm90ELb0ELb1ELb0ELb1ELb1ELb1ELb0ELb0ELb0ELb1ELb1ELb0EEENS1_21CollectiveEpilogueFwdINS6_IJSA_NS7_ILi512EEESA_EEES9_SC_SE_Li256ELb1ELb1ELb1ELb0EEENS1_36VarlenDynamicPersistentTileSchedulerILi64ELi64ELi256ELi128ELb1ELb1ELb1ELb1ELb0ELb1EEEEEEEEEvNT_6ParamsE,"aw",@nobits
	.sectionflags	@""
	.align	16
	.zero		1024


//--------------------- .nv.shared._ZN7cutlass13device_kernelIN5flash11enable_sm90INS1_16FlashAttnFwdSm90INS1_25CollectiveMainloopFwdSm90ILi2EN4cute5tupleIJNS5_1CILi1EEES8_S8_EEENS6_IJNS7_ILi64EEESA_SA_EEELi512ENS_10bfloat16_tEfNS_4arch4Sm90ELb0ELb1ELb0ELb1ELb1ELb0ELb1ELb0ELb0ELb1ELb1ELb0EEENS1_21CollectiveEpilogueFwdINS6_IJSA_NS7_ILi512EEESA_EEES9_SC_SE_Li256ELb1ELb1ELb1ELb0EEENS1_36VarlenDynamicPersistentTileSchedulerILi64ELi64ELi256ELi128ELb1ELb1ELb1ELb1ELb0ELb1EEEEEEEEEvNT_6ParamsE --------------------------
	.section	.nv.shared._ZN7cutlass13device_kernelIN5flash11enable_sm90INS1_16FlashAttnFwdSm90INS1_25CollectiveMainloopFwdSm90ILi2EN4cute5tupleIJNS5_1CILi1EEES8_S8_EEENS6_IJNS7_ILi64EEESA_SA_EEELi512ENS_10bfloat16_tEfNS_4arch4Sm90ELb0ELb1ELb0ELb1ELb1ELb0ELb1ELb0ELb0ELb1ELb1ELb0EEENS1_21CollectiveEpilogueFwdINS6_IJSA_NS7_ILi512EEESA_EEES9_SC_SE_Li256ELb1ELb1ELb1ELb0EEENS1_36VarlenDynamicPersistentTileSchedulerILi64ELi64ELi256ELi128ELb1ELb1ELb1ELb1ELb0ELb1EEEEEEEEEvNT_6ParamsE,"aw",@nobits
	.sectionflags	@""
	.align	16
	.zero		1024


//--------------------- .nv.shared._ZN7cutlass13device_kernelIN5flash11enable_sm90INS1_16FlashAttnFwdSm90INS1_25CollectiveMainloopFwdSm90ILi2EN4cute5tupleIJNS5_1CILi1EEES8_S8_EEENS6_IJNS7_ILi64EEESA_SA_EEELi512ENS_10bfloat16_tEfNS_4arch4Sm90ELb0ELb1ELb0ELb1ELb1ELb1ELb1ELb0ELb0ELb1ELb1ELb0EEENS1_21CollectiveEpilogueFwdINS6_IJSA_NS7_ILi512EEESA_EEES9_SC_SE_Li256ELb1ELb1ELb1ELb0EEENS1_36VarlenDynamicPersistentTileSchedulerILi64ELi64ELi256ELi128ELb1ELb1ELb1ELb1ELb0ELb1EEEEEEEEEvNT_6ParamsE --------------------------
	.section	.nv.shared._ZN7cutlass13device_kernelIN5flash11enable_sm90INS1_16FlashAttnFwdSm90INS1_25CollectiveMainloopFwdSm90ILi2EN4cute5tupleIJNS5_1CILi1EEES8_S8_EEENS6_IJNS7_ILi64EEESA_SA_EEELi512ENS_10bfloat16_tEfNS_4arch4Sm90ELb0ELb1ELb0ELb1ELb1ELb1ELb1ELb0ELb0ELb1ELb1ELb0EEENS1_21CollectiveEpilogueFwdINS6_IJSA_NS7_ILi512EEESA_EEES9_SC_SE_Li256ELb1ELb1ELb1ELb0EEENS1_36VarlenDynamicPersistentTileSchedulerILi64ELi64ELi256ELi128ELb1ELb1ELb1ELb1ELb0ELb1EEEEEEEEEvNT_6ParamsE,"aw",@nobits
	.sectionflags	@""
	.align	16
	.zero		1024


//--------------------- .nv.shared._ZN7cutlass13device_kernelIN5flash11enable_sm90INS1_16FlashAttnFwdSm90INS1_25CollectiveMainloopFwdSm90ILi2EN4cute5tupleIJNS5_1CILi1EEES8_S8_EEENS6_IJNS7_ILi64EEESA_SA_EEELi512ENS_10bfloat16_tEfNS_4arch4Sm90ELb1ELb0ELb0ELb0ELb1ELb0ELb0ELb0ELb0ELb1ELb1ELb0EEENS1_21CollectiveEpilogueFwdINS6_IJSA_NS7_ILi512EEESA_EEES9_SC_SE_Li256ELb0ELb1ELb1ELb0EEENS1_19SingleTileSchedulerILb0ELb1ELb1ELi64EEEEEEEEEvNT_6ParamsE --------------------------
	.section	.nv.shared._ZN7cutlass13device_kernelIN5flash11enable_sm90INS1_16FlashAttnFwdSm90INS1_25CollectiveMainloopFwdSm90ILi2EN4cute5tupleIJNS5_1CILi1EEES8_S8_EEENS6_IJNS7_ILi64EEESA_SA_EEELi512ENS_10bfloat16_tEfNS_4arch4Sm90ELb1ELb0ELb0ELb0ELb1ELb0ELb0ELb0ELb0ELb1ELb1ELb0EEENS1_21CollectiveEpilogueFwdINS6_IJSA_NS7_ILi512EEESA_EEES9_SC_SE_Li256ELb0ELb1ELb1ELb0EEENS1_19SingleTileSchedulerILb0ELb1ELb1ELi64EEEEEEEEEvNT_6ParamsE,"aw",@nobits
	.sectionflags	@""
	.align	16
	.zero		1024


//--------------------- .nv.shared._ZN7cutlass13device_kernelIN5flash11enable_sm90INS1_16FlashAttnFwdSm90INS1_25CollectiveMainloopFwdSm90ILi2EN4cute5tupleIJNS5_1CILi1EEES8_S8_EEENS6_IJNS7_ILi64EEESA_SA_EEELi512ENS_10bfloat16_tEfNS_4arch4Sm90ELb1ELb0ELb0ELb0ELb1ELb0ELb1ELb0ELb0ELb1ELb1ELb0EEENS1_21CollectiveEpilogueFwdINS6_IJSA_NS7_ILi512EEESA_EEES9_SC_SE_Li256ELb0ELb1ELb1ELb0EEENS1_19SingleTileSchedulerILb0ELb1ELb1ELi64EEEEEEEEEvNT_6ParamsE --------------------------
	.section	.nv.shared._ZN7cutlass13device_kernelIN5flash11enable_sm90INS1_16FlashAttnFwdSm90INS1_25CollectiveMainloopFwdSm90ILi2EN4cute5tupleIJNS5_1CILi1EEES8_S8_EEENS6_IJNS7_ILi64EEESA_SA_EEELi512ENS_10bfloat16_tEfNS_4arch4Sm90ELb1ELb0ELb0ELb0ELb1ELb0ELb1ELb0ELb0ELb1ELb1ELb0EEENS1_21CollectiveEpilogueFwdINS6_IJSA_NS7_ILi512EEESA_EEES9_SC_SE_Li256ELb0ELb1ELb1ELb0EEENS1_19SingleTileSchedulerILb0ELb1ELb1ELi64EEEEEEEEEvNT_6ParamsE,"aw",@nobits
	.sectionflags	@""
	.align	16
	.zero		1024


//--------------------- .nv.shared._ZN7cutlass13device_kernelIN5flash11enable_sm90INS1_16FlashAttnFwdSm90INS1_25CollectiveMainloopFwdSm90ILi2EN4cute5tupleIJNS5_1CILi1EEES8_S8_EEENS6_IJNS7_ILi64EEESA_SA_EEELi512ENS_10bfloat16_tEfNS_4arch4Sm90ELb1ELb0ELb0ELb1ELb1ELb0ELb0ELb0ELb0ELb1ELb1ELb0EEENS1_21CollectiveEpilogueFwdINS6_IJSA_NS7_ILi512EEESA_EEES9_SC_SE_Li256ELb1ELb1ELb1ELb0EEENS1_36VarlenDynamicPersistentTileSchedulerILi64ELi64ELi256ELi128ELb1ELb1ELb1ELb1ELb1ELb1EEEEEEEEEvNT_6ParamsE --------------------------
	.section	.nv.shared._ZN7cutlass13device_kernelIN5flash11enable_sm90INS1_16FlashAttnFwdSm90INS1_25CollectiveMainloopFwdSm90ILi2EN4cute5tupleIJNS5_1CILi1EEES8_S8_EEENS6_IJNS7_ILi64EEESA_SA_EEELi512ENS_10bfloat16_tEfNS_4arch4Sm90ELb1ELb0ELb0ELb1ELb1ELb0ELb0ELb0ELb0ELb1ELb1ELb0EEENS1_21CollectiveEpilogueFwdINS6_IJSA_NS7_ILi512EEESA_EEES9_SC_SE_Li256ELb1ELb1ELb1ELb0EEENS1_36VarlenDynamicPersistentTileSchedulerILi64ELi64ELi256ELi128ELb1ELb1ELb1ELb1ELb1ELb1EEEEEEEEEvNT_6ParamsE,"aw",@nobits
	.sectionflags	@""
	.align	16
	.zero		1024


//--------------------- .nv.shared._ZN7cutlass13device_kernelIN5flash11enable_sm90INS1_16FlashAttnFwdSm90INS1_25CollectiveMainloopFwdSm90ILi2EN4cute5tupleIJNS5_1CILi1EEES8_S8_EEENS6_IJNS7_ILi64EEESA_SA_EEELi512ENS_10bfloat16_tEfNS_4arch4Sm90ELb1ELb0ELb0ELb1ELb1ELb1ELb0ELb0ELb0ELb1ELb1ELb0EEENS1_21CollectiveEpilogueFwdINS6_IJSA_NS7_ILi512EEESA_EEES9_SC_SE_Li256ELb1ELb1ELb1ELb0EEENS1_36VarlenDynamicPersistentTileSchedulerILi64ELi64ELi256ELi128ELb1ELb1ELb1ELb1ELb1ELb1EEEEEEEEEvNT_6ParamsE --------------------------
	.section	.nv.shared._ZN7cutlass13device_kernelIN5flash11enable_sm90INS1_16FlashAttnFwdSm90INS1_25CollectiveMainloopFwdSm90ILi2EN4cute5tupleIJNS5_1CILi1EEES8_S8_EEENS6_IJNS7_ILi64EEESA_SA_EEELi512ENS_10bfloat16_tEfNS_4arch4Sm90ELb1ELb0ELb0ELb1ELb1ELb1ELb0ELb0ELb0ELb1ELb1ELb0EEENS1_21CollectiveEpilogueFwdINS6_IJSA_NS7_ILi512EEESA_EEES9_SC_SE_Li256ELb1ELb1ELb1ELb0EEENS1_36VarlenDynamicPersistentTileSchedulerILi64ELi64ELi256ELi128ELb1ELb1ELb1ELb1ELb1ELb1EEEEEEEEEvNT_6ParamsE,"aw",@nobits
	.sectionflags	@""
	.align	16
	.zero		1024


//--------------------- .nv.shared._ZN7cutlass13device_kernelIN5flash11enable_sm90INS1_16FlashAttnFwdSm90INS1_25CollectiveMainloopFwdSm90ILi2EN4cute5tupleIJNS5_1CILi1EEES8_S8_EEENS6_IJNS7_ILi64EEESA_SA_EEELi512ENS_10bfloat16_tEfNS_4arch4Sm90ELb1ELb0ELb0ELb1ELb1ELb0ELb1ELb0ELb0ELb1ELb1ELb0EEENS1_21CollectiveEpilogueFwdINS6_IJSA_NS7_ILi512EEESA_EEES9_SC_SE_Li256ELb1ELb1ELb1ELb0EEENS1_36VarlenDynamicPersistentTileSchedulerILi64ELi64ELi256ELi128ELb1ELb1ELb1ELb1ELb1ELb1EEEEEEEEEvNT_6ParamsE --------------------------
	.section	.nv.shared._ZN7cutlass13device_kernelIN5flash11enable_sm90INS1_16FlashAttnFwdSm90INS1_25CollectiveMainloopFwdSm90ILi2EN4cute5tupleIJNS5_1CILi1EEES8_S8_EEENS6_IJNS7_ILi64EEESA_SA_EEELi512ENS_10bfloat16_tEfNS_4arch4Sm90ELb1ELb0ELb0ELb1ELb1ELb0ELb1ELb0ELb0ELb1ELb1ELb0EEENS1_21CollectiveEpilogueFwdINS6_IJSA_NS7_ILi512EEESA_EEES9_SC_SE_Li256ELb1ELb1ELb1ELb0EEENS1_36VarlenDynamicPersistentTileSchedulerILi64ELi64ELi256ELi128ELb1ELb1ELb1ELb1ELb1ELb1EEEEEEEEEvNT_6ParamsE,"aw",@nobits
	.sectionflags	@""
	.align	16
	.zero		1024


//--------------------- .nv.shared._ZN7cutlass13device_kernelIN5flash11enable_sm90INS1_16FlashAttnFwdSm90INS1_25CollectiveMainloopFwdSm90ILi2EN4cute5tupleIJNS5_1CILi1EEES8_S8_EEENS6_IJNS7_ILi64EEESA_SA_EEELi512ENS_10bfloat16_tEfNS_4arch4Sm90ELb1ELb0ELb0ELb1ELb1ELb1ELb1ELb0ELb0ELb1ELb1ELb0EEENS1_21CollectiveEpilogueFwdINS6_IJSA_NS7_ILi512EEESA_EEES9_SC_SE_Li256ELb1ELb1ELb1ELb0EEENS1_36VarlenDynamicPersistentTileSchedulerILi64ELi64ELi256ELi128ELb1ELb1ELb1ELb1ELb1ELb1EEEEEEEEEvNT_6ParamsE --------------------------
	.section	.nv.shared._ZN7cutlass13device_kernelIN5flash11enable_sm90INS1_16FlashAttnFwdSm90INS1_25CollectiveMainloopFwdSm90ILi2EN4cute5tupleIJNS5_1CILi1EEES8_S8_EEENS6_IJNS7_ILi64EEESA_SA_EEELi512ENS_10bfloat16_tEfNS_4arch4Sm90ELb1ELb0ELb0ELb1ELb1ELb1ELb1ELb0ELb0ELb1ELb1ELb0EEENS1_21CollectiveEpilogueFwdINS6_IJSA_NS7_ILi512EEESA_EEES9_SC_SE_Li256ELb1ELb1ELb1ELb0EEENS1_36VarlenDynamicPersistentTileSchedulerILi64ELi64ELi256ELi128ELb1ELb1ELb1ELb1ELb1ELb1EEEEEEEEEvNT_6ParamsE,"aw",@nobits
	.sectionflags	@""
	.align	16
	.zero		1024


//--------------------- .nv.constant0._ZN7cutlass13device_kernelIN5flash11enable_sm90INS1_16FlashAttnFwdSm90INS1_25CollectiveMainloopFwdSm90ILi2EN4cute5tupleIJNS5_1CILi1EEES8_S8_EEENS6_IJNS7_ILi64EEESA_SA_EEELi512ENS_10bfloat16_tEfNS_4arch4Sm90ELb0ELb0ELb0ELb0ELb1ELb0ELb0ELb0ELb0ELb1ELb1ELb0EEENS1_21CollectiveEpilogueFwdINS6_IJSA_NS7_ILi512EEESA_EEES9_SC_SE_Li256ELb0ELb1ELb1ELb0EEENS1_19SingleTileSchedulerILb0ELb1ELb1ELi64EEEEEEEEEvNT_6ParamsE --------------------------
	.section	.nv.constant0._ZN7cutlass13device_kernelIN5flash11enable_sm90INS1_16FlashAttnFwdSm90INS1_25CollectiveMainloopFwdSm90ILi2EN4cute5tupleIJNS5_1CILi1EEES8_S8_EEENS6_IJNS7_ILi64EEESA_SA_EEELi512ENS_10bfloat16_tEfNS_4arch4Sm90ELb0ELb0ELb0ELb0ELb1ELb0ELb0ELb0ELb0ELb1ELb1ELb0EEENS1_21CollectiveEpilogueFwdINS6_IJSA_NS7_ILi512EEESA_EEES9_SC_SE_Li256ELb0ELb1ELb1ELb0EEENS1_19SingleTileSchedulerILb0ELb1ELb1ELi64EEEEEEEEEvNT_6ParamsE,"a",@progbits
	.sectionflags	@""
	.align	4
.nv.constant0._ZN7cutlass13device_kernelIN5flash11enable_sm90INS1_16FlashAttnFwdSm90INS1_25CollectiveMainloopFwdSm90ILi2EN4cute5tupleIJNS5_1CILi1EEES8_S8_EEENS6_IJNS7_ILi64EEESA_SA_EEELi512ENS_10bfloat16_tEfNS_4arch4Sm90ELb0ELb0ELb0ELb0ELb1ELb0ELb0ELb0ELb0ELb1ELb1ELb0EEENS1_21CollectiveEpilogueFwdINS6_IJSA_NS7_ILi512EEESA_EEES9_SC_SE_Li256ELb0ELb1ELb1ELb0EEENS1_19SingleTileSchedulerILb0ELb1ELb1ELi64EEEEEEEEEvNT_6ParamsE:
	.zero		3200


//--------------------- .nv.constant0._ZN7cutlass13device_kernelIN5flash11enable_sm90INS1_16FlashAttnFwdSm90INS1_25CollectiveMainloopFwdSm90ILi2EN4cute5tupleIJNS5_1CILi1EEES8_S8_EEENS6_IJNS7_ILi64EEESA_SA_EEELi512ENS_10bfloat16_tEfNS_4arch4Sm90ELb0ELb0ELb0ELb0ELb1ELb0ELb1ELb0ELb0ELb1ELb1ELb0EEENS1_21CollectiveEpilogueFwdINS6_IJSA_NS7_ILi512EEESA_EEES9_SC_SE_Li256ELb0ELb1ELb1ELb0EEENS1_19SingleTileSchedulerILb0ELb1ELb1ELi64EEEEEEEEEvNT_6ParamsE --------------------------
	.section	.nv.constant0._ZN7cutlass13device_kernelIN5flash11enable_sm90INS1_16FlashAttnFwdSm90INS1_25CollectiveMainloopFwdSm90ILi2EN4cute5tupleIJNS5_1CILi1EEES8_S8_EEENS6_IJNS7_ILi64EEESA_SA_EEELi512ENS_10bfloat16_tEfNS_4arch4Sm90ELb0ELb0ELb0ELb0ELb1ELb0ELb1ELb0ELb0ELb1ELb1ELb0EEENS1_21CollectiveEpilogueFwdINS6_IJSA_NS7_ILi512EEESA_EEES9_SC_SE_Li256ELb0ELb1ELb1ELb0EEENS1_19SingleTileSchedulerILb0ELb1ELb1ELi64EEEEEEEEEvNT_6ParamsE,"a",@progbits
	.sectionflags	@""
	.align	4
.nv.constant0._ZN7cutlass13device_kernelIN5flash11enable_sm90INS1_16FlashAttnFwdSm90INS1_25CollectiveMainloopFwdSm90ILi2EN4cute5tupleIJNS5_1CILi1EEES8_S8_EEENS6_IJNS7_ILi64EEESA_SA_EEELi512ENS_10bfloat16_tEfNS_4arch4Sm90ELb0ELb0ELb0ELb0ELb1ELb0ELb1ELb0ELb0ELb1ELb1ELb0EEENS1_21CollectiveEpilogueFwdINS6_IJSA_NS7_ILi512EEESA_EEES9_SC_SE_Li256ELb0ELb1ELb1ELb0EEENS1_19SingleTileSchedulerILb0ELb1ELb1ELi64EEEEEEEEEvNT_6ParamsE:
	.zero		3456


//--------------------- .nv.constant0._ZN7cutlass13device_kernelIN5flash11enable_sm90INS1_16FlashAttnFwdSm90INS1_25CollectiveMainloopFwdSm90ILi2EN4cute5tupleIJNS5_1CILi1EEES8_S8_EEENS6_IJNS7_ILi64EEESA_SA_EEELi512ENS_10bfloat16_tEfNS_4arch4Sm90ELb0ELb0ELb0ELb1ELb1ELb0ELb0ELb0ELb0ELb1ELb1ELb0EEENS1_21CollectiveEpilogueFwdINS6_IJSA_NS7_ILi512EEESA_EEES9_SC_SE_Li256ELb1ELb1ELb1ELb0EEENS1_36VarlenDynamicPersistentTileSchedulerILi64ELi64ELi256ELi128ELb1ELb1ELb1ELb0ELb1ELb1EEEEEEEEEvNT_6ParamsE --------------------------
	.section	.nv.constant0._ZN7cutlass13device_kernelIN5flash11enable_sm90INS1_16FlashAttnFwdSm90INS1_25CollectiveMainloopFwdSm90ILi2EN4cute5tupleIJNS5_1CILi1EEES8_S8_EEENS6_IJNS7_ILi64EEESA_SA_EEELi512ENS_10bfloat16_tEfNS_4arch4Sm90ELb0ELb0ELb0ELb1ELb1ELb0ELb0ELb0ELb0ELb1ELb1ELb0EEENS1_21CollectiveEpilogueFwdINS6_IJSA_NS7_ILi512EEESA_EEES9_SC_SE_Li256ELb1ELb1ELb1ELb0EEENS1_36VarlenDynamicPersistentTileSchedulerILi64ELi64ELi256ELi128ELb1ELb1ELb1ELb0ELb1ELb1EEEEEEEEEvNT_6ParamsE,"a",@progbits
	.sectionflags	@""
	.align	4
.nv.constant0._ZN7cutlass13device_kernelIN5flash11enable_sm90INS1_16FlashAttnFwdSm90INS1_25CollectiveMainloopFwdSm90ILi2EN4cute5tupleIJNS5_1CILi1EEES8_S8_EEENS6_IJNS7_ILi64EEESA_SA_EEELi512ENS_10bfloat16_tEfNS_4arch4Sm90ELb0ELb0ELb0ELb1ELb1ELb0ELb0ELb0ELb0ELb1ELb1ELb0EEENS1_21CollectiveEpilogueFwdINS6_IJSA_NS7_ILi512EEESA_EEES9_SC_SE_Li256ELb1ELb1ELb1ELb0EEENS1_36VarlenDynamicPersistentTileSchedulerILi64ELi64ELi256ELi128ELb1ELb1ELb1ELb0ELb1ELb1EEEEEEEEEvNT_6ParamsE:
	.zero		3328


//--------------------- .nv.constant0._ZN7cutlass13device_kernelIN5flash11enable_sm90INS1_16FlashAttnFwdSm90INS1_25CollectiveMainloopFwdSm90ILi2EN4cute5tupleIJNS5_1CILi1EEES8_S8_EEENS6_IJNS7_ILi64EEESA_SA_EEELi512ENS_10bfloat16_tEfNS_4arch4Sm90ELb0ELb0ELb0ELb1ELb1ELb1ELb0ELb0ELb0ELb1ELb1ELb0EEENS1_21CollectiveEpilogueFwdINS6_IJSA_NS7_ILi512EEESA_EEES9_SC_SE_Li256ELb1ELb1ELb1ELb0EEENS1_36VarlenDynamicPersistentTileSchedulerILi64ELi64ELi256ELi128ELb1ELb1ELb1ELb0ELb1ELb1EEEEEEEEEvNT_6ParamsE --------------------------
	.section	.nv.constant0._ZN7cutlass13device_kernelIN5flash11enable_sm90INS1_16FlashAttnFwdSm90INS1_25CollectiveMainloopFwdSm90ILi2EN4cute5tupleIJNS5_1CILi1EEES8_S8_EEENS6_IJNS7_ILi64EEESA_SA_EEELi512ENS_10bfloat16_tEfNS_4arch4Sm90ELb0ELb0ELb0ELb1ELb1ELb1ELb0ELb0ELb0ELb1ELb1ELb0EEENS1_21CollectiveEpilogueFwdINS6_IJSA_NS7_ILi512EEESA_EEES9_SC_SE_Li256ELb1ELb1ELb1ELb0EEENS1_36VarlenDynamicPersistentTileSchedulerILi64ELi64ELi256ELi128ELb1ELb1ELb1ELb0ELb1ELb1EEEEEEEEEvNT_6ParamsE,"a",@progbits
	.sectionflags	@""
	.align	4
.nv.constant0._ZN7cutlass13device_kernelIN5flash11enable_sm90INS1_16FlashAttnFwdSm90INS1_25CollectiveMainloopFwdSm90ILi2EN4cute5tupleIJNS5_1CILi1EEES8_S8_EEENS6_IJNS7_ILi64EEESA_SA_EEELi512ENS_10bfloat16_tEfNS_4arch4Sm90ELb0ELb0ELb0ELb1ELb1ELb1ELb0ELb0ELb0ELb1ELb1ELb0EEENS1_21CollectiveEpilogueFwdINS6_IJSA_NS7_ILi512EEESA_EEES9_SC_SE_Li256ELb1ELb1ELb1ELb0EEENS1_36VarlenDynamicPersistentTileSchedulerILi64ELi64ELi256ELi128ELb1ELb1ELb1ELb0ELb1ELb1EEEEEEEEEvNT_6ParamsE:
	.zero		3328


//--------------------- .nv.constant0._ZN7cutlass13device_kernelIN5flash11enable_sm90INS1_16FlashAttnFwdSm90INS1_25CollectiveMainloopFwdSm90ILi2EN4cute5tupleIJNS5_1CILi1EEES8_S8_EEENS6_IJNS7_ILi64EEESA_SA_EEELi512ENS_10bfloat16_tEfNS_4arch4Sm90ELb0ELb0ELb0ELb1ELb1ELb0ELb1ELb0ELb0ELb1ELb1ELb0EEENS1_21CollectiveEpilogueFwdINS6_IJSA_NS7_ILi512EEESA_EEES9_SC_SE_Li256ELb1ELb1ELb1ELb0EEENS1_36VarlenDynamicPersistentTileSchedulerILi64ELi64ELi256ELi128ELb1ELb1ELb1ELb0ELb1ELb1EEEEEEEEEvNT_6ParamsE --------------------------
	.section	.nv.constant0._ZN7cutlass13device_kernelIN5flash11enable_sm90INS1_16FlashAttnFwdSm90INS1_25CollectiveMainloopFwdSm90ILi2EN4cute5tupleIJNS5_1CILi1EEES8_S8_EEENS6_IJNS7_ILi64EEESA_SA_EEELi512ENS_10bfloat16_tEfNS_4arch4Sm90ELb0ELb0ELb0ELb1ELb1ELb0ELb1ELb0ELb0ELb1ELb1ELb0EEENS1_21CollectiveEpilogueFwdINS6_IJSA_NS7_ILi512EEESA_EEES9_SC_SE_Li256ELb1ELb1ELb1ELb0EEENS1_36VarlenDynamicPersistentTileSchedulerILi64ELi64ELi256ELi128ELb1ELb1ELb1ELb0ELb1ELb1EEEEEEEEEvNT_6ParamsE,"a",@progbits
	.sectionflags	@""
	.align	4
.nv.constant0._ZN7cutlass13device_kernelIN5flash11enable_sm90INS1_16FlashAttnFwdSm90INS1_25CollectiveMainloopFwdSm90ILi2EN4cute5tupleIJNS5_1CILi1EEES8_S8_EEENS6_IJNS7_ILi64EEESA_SA_EEELi512ENS_10bfloat16_tEfNS_4arch4Sm90ELb0ELb0ELb0ELb1ELb1ELb0ELb1ELb0ELb0ELb1ELb1ELb0EEENS1_21CollectiveEpilogueFwdINS6_IJSA_NS7_ILi512EEESA_EEES9_SC_SE_Li256ELb1ELb1ELb1ELb0EEENS1_36VarlenDynamicPersistentTileSchedulerILi64ELi64ELi256ELi128ELb1ELb1ELb1ELb0ELb1ELb1EEEEEEEEEvNT_6ParamsE:
	.zero		3584


//--------------------- .nv.constant0._ZN7cutlass13device_kernelIN5flash11enable_sm90INS1_16FlashAttnFwdSm90INS1_25CollectiveMainloopFwdSm90ILi2EN4cute5tupleIJNS5_1CILi1EEES8_S8_EEENS6_IJNS7_ILi64EEESA_SA_EEELi512ENS_10bfloat16_tEfNS_4arch4Sm90ELb0ELb0ELb0ELb1ELb1ELb1ELb1ELb0ELb0ELb1ELb1ELb0EEENS1_21CollectiveEpilogueFwdINS6_IJSA_NS7_ILi512EEESA_EEES9_SC_SE_Li256ELb1ELb1ELb1ELb0EEENS1_36VarlenDynamicPersistentTileSchedulerILi64ELi64ELi256ELi128ELb1ELb1ELb1ELb0ELb1ELb1EEEEEEEEEvNT_6ParamsE --------------------------
	.section	.nv.constant0._ZN7cutlass13device_kernelIN5flash11enable_sm90INS1_16FlashAttnFwdSm90INS1_25CollectiveMainloopFwdSm90ILi2EN4cute5tupleIJNS5_1CILi1EEES8_S8_EEENS6_IJNS7_ILi64EEESA_SA_EEELi512ENS_10bfloat16_tEfNS_4arch4Sm90ELb0ELb0ELb0ELb1ELb1ELb1ELb1ELb0ELb0ELb1ELb1ELb0EEENS1_21CollectiveEpilogueFwdINS6_IJSA_NS7_ILi512EEESA_EEES9_SC_SE_Li256ELb1ELb1ELb1ELb0EEENS1_36VarlenDynamicPersistentTileSchedulerILi64ELi64ELi256ELi128ELb1ELb1ELb1ELb0ELb1ELb1EEEEEEEEEvNT_6ParamsE,"a",@progbits
	.sectionflags	@""
	.align	4
.nv.constant0._ZN7cutlass13device_kernelIN5flash11enable_sm90INS1_16FlashAttnFwdSm90INS1_25CollectiveMainloopFwdSm90ILi2EN4cute5tupleIJNS5_1CILi1EEES8_S8_EEENS6_IJNS7_ILi64EEESA_SA_EEELi512ENS_10bfloat16_tEfNS_4arch4Sm90ELb0ELb0ELb0ELb1ELb1ELb1ELb1ELb0ELb0ELb1ELb1ELb0EEENS1_21CollectiveEpilogueFwdINS6_IJSA_NS7_ILi512EEESA_EEES9_SC_SE_Li256ELb1ELb1ELb1ELb0EEENS1_36VarlenDynamicPersistentTileSchedulerILi64ELi64ELi256ELi128ELb1ELb1ELb1ELb0ELb1ELb1EEEEEEEEEvNT_6ParamsE:
	.zero		3584


//--------------------- .nv.constant0._ZN7cutlass13device_kernelIN5flash11enable_sm90INS1_16FlashAttnFwdSm90INS1_25CollectiveMainloopFwdSm90ILi2EN4cute5tupleIJNS5_1CILi1EEES8_S8_EEENS6_IJNS7_ILi64EEESA_SA_EEELi512ENS_10bfloat16_tEfNS_4arch4Sm90ELb0ELb1ELb0ELb0ELb1ELb0ELb0ELb0ELb0ELb1ELb1ELb0EEENS1_21CollectiveEpilogueFwdINS6_IJSA_NS7_ILi512EEESA_EEES9_SC_SE_Li256ELb0ELb1ELb1ELb0EEENS1_19SingleTileSchedulerILb0ELb1ELb1ELi64EEEEEEEEEvNT_6ParamsE --------------------------
	.section	.nv.constant0._ZN7cutlass13device_kernelIN5flash11enable_sm90INS1_16FlashAttnFwdSm90INS1_25CollectiveMainloopFwdSm90ILi2EN4cute5tupleIJNS5_1CILi1EEES8_S8_EEENS6_IJNS7_ILi64EEESA_SA_EEELi512ENS_10bfloat16_tEfNS_4arch4Sm90ELb0ELb1ELb0ELb0ELb1ELb0ELb0ELb0ELb0ELb1ELb1ELb0EEENS1_21CollectiveEpilogueFwdINS6_IJSA_NS7_ILi512EEESA_EEES9_SC_SE_Li256ELb0ELb1ELb1ELb0EEENS1_19SingleTileSchedulerILb0ELb1ELb1ELi64EEEEEEEEEvNT_6ParamsE,"a",@progbits
	.sectionflags	@""
	.align	4
.nv.constant0._ZN7cutlass13device_kernelIN5flash11enable_sm90INS1_16FlashAttnFwdSm90INS1_25CollectiveMainloopFwdSm90ILi2EN4cute5tupleIJNS5_1CILi1EEES8_S8_EEENS6_IJNS7_ILi64EEESA_SA_EEELi512ENS_10bfloat16_tEfNS_4arch4Sm90ELb0ELb1ELb0ELb0ELb1ELb0ELb0ELb0ELb0ELb1ELb1ELb0EEENS1_21CollectiveEpilogueFwdINS6_IJSA_NS7_ILi512EEESA_EEES9_SC_SE_Li256ELb0ELb1ELb1ELb0EEENS1_19SingleTileSchedulerILb0ELb1ELb1ELi64EEEEEEEEEvNT_6ParamsE:
	.zero		3200


//--------------------- .nv.constant0._ZN7cutlass13device_kernelIN5flash11enable_sm90INS1_16FlashAttnFwdSm90INS1_25CollectiveMainloopFwdSm90ILi2EN4cute5tupleIJNS5_1CILi1EEES8_S8_EEENS6_IJNS7_ILi64EEESA_SA_EEELi512ENS_10bfloat16_tEfNS_4arch4Sm90ELb0ELb1ELb0ELb0ELb1ELb0ELb1ELb0ELb0ELb1ELb1ELb0EEENS1_21CollectiveEpilogueFwdINS6_IJSA_NS7_ILi512EEESA_EEES9_SC_SE_Li256ELb0ELb1ELb1ELb0EEENS1_19SingleTileSchedulerILb0ELb1ELb1ELi64EEEEEEEEEvNT_6ParamsE --------------------------
	.section	.nv.constant0._ZN7cutlass13device_kernelIN5flash11enable_sm90INS1_16FlashAttnFwdSm90INS1_25CollectiveMainloopFwdSm90ILi2EN4cute5tupleIJNS5_1CILi1EEES8_S8_EEENS6_IJNS7_ILi64EEESA_SA_EEELi512ENS_10bfloat16_tEfNS_4arch4Sm90ELb0ELb1ELb0ELb0ELb1ELb0ELb1ELb0ELb0ELb1ELb1ELb0EEENS1_21CollectiveEpilogueFwdINS6_IJSA_NS7_ILi512EEESA_EEES9_SC_SE_Li256ELb0ELb1ELb1ELb0EEENS1_19SingleTileSchedulerILb0ELb1ELb1ELi64EEEEEEEEEvNT_6ParamsE,"a",@progbits
	.sectionflags	@""
	.align	4
.nv.constant0._ZN7cutlass13device_kernelIN5flash11enable_sm90INS1_16FlashAttnFwdSm90INS1_25CollectiveMainloopFwdSm90ILi2EN4cute5tupleIJNS5_1CILi1EEES8_S8_EEENS6_IJNS7_ILi64EEESA_SA_EEELi512ENS_10bfloat16_tEfNS_4arch4Sm90ELb0ELb1ELb0ELb0ELb1ELb0ELb1ELb0ELb0ELb1ELb1ELb0EEENS1_21CollectiveEpilogueFwdINS6_IJSA_NS7_ILi512EEESA_EEES9_SC_SE_Li256ELb0ELb1ELb1ELb0EEENS1_19SingleTileSchedulerILb0ELb1ELb1ELi64EEEEEEEEEvNT_6ParamsE:
	.zero		3456


//--------------------- .nv.constant0._ZN7cutlass13device_kernelIN5flash11enable_sm90INS1_16FlashAttnFwdSm90INS1_25CollectiveMainloopFwdSm90ILi2EN4cute5tupleIJNS5_1CILi1EEES8_S8_EEENS6_IJNS7_ILi64EEESA_SA_EEELi512ENS_10bfloat16_tEfNS_4arch4Sm90ELb0ELb1ELb0ELb1ELb1ELb0ELb0ELb0ELb0ELb1ELb1ELb0EEENS1_21CollectiveEpilogueFwdINS6_IJSA_NS7_ILi512EEESA_EEES9_SC_SE_Li256ELb1ELb1ELb1ELb0EEENS1_36VarlenDynamicPersistentTileSchedulerILi64ELi64ELi256ELi128ELb1ELb1ELb1ELb1ELb0ELb1EEEEEEEEEvNT_6ParamsE --------------------------
	.section	.nv.constant0._ZN7cutlass13device_kernelIN5flash11enable_sm90INS1_16FlashAttnFwdSm90INS1_25CollectiveMainloopFwdSm90ILi2EN4cute5tupleIJNS5_1CILi1EEES8_S8_EEENS6_IJNS7_ILi64EEESA_SA_EEELi512ENS_10bfloat16_tEfNS_4arch4Sm90ELb0ELb1ELb0ELb1ELb1ELb0ELb0ELb0ELb0ELb1ELb1ELb0EEENS1_21CollectiveEpilogueFwdINS6_IJSA_NS7_ILi512EEESA_EEES9_SC_SE_Li256ELb1ELb1ELb1ELb0EEENS1_36VarlenDynamicPersistentTileSchedulerILi64ELi64ELi256ELi128ELb1ELb1ELb1ELb1ELb0ELb1EEEEEEEEEvNT_6ParamsE,"a",@progbits
	.sectionflags	@""
	.align	4
.nv.constant0._ZN7cutlass13device_kernelIN5flash11enable_sm90INS1_16FlashAttnFwdSm90INS1_25CollectiveMainloopFwdSm90ILi2EN4cute5tupleIJNS5_1CILi1EEES8_S8_EEENS6_IJNS7_ILi64EEESA_SA_EEELi512ENS_10bfloat16_tEfNS_4arch4Sm90ELb0ELb1ELb0ELb1ELb1ELb0ELb0ELb0ELb0ELb1ELb1ELb0EEENS1_21CollectiveEpilogueFwdINS6_IJSA_NS7_ILi512EEESA_EEES9_SC_SE_Li256ELb1ELb1ELb1ELb0EEENS1_36VarlenDynamicPersistentTileSchedulerILi64ELi64ELi256ELi128ELb1ELb1ELb1ELb1ELb0ELb1EEEEEEEEEvNT_6ParamsE:
	.zero		3328


//--------------------- .nv.constant0._ZN7cutlass13device_kernelIN5flash11enable_sm90INS1_16FlashAttnFwdSm90INS1_25CollectiveMainloopFwdSm90ILi2EN4cute5tupleIJNS5_1CILi1EEES8_S8_EEENS6_IJNS7_ILi64EEESA_SA_EEELi512ENS_10bfloat16_tEfNS_4arch4Sm90ELb0ELb1ELb0ELb1ELb1ELb1ELb0ELb0ELb0ELb1ELb1ELb0EEENS1_21CollectiveEpilogueFwdINS6_IJSA_NS7_ILi512EEESA_EEES9_SC_SE_Li256ELb1ELb1ELb1ELb0EEENS1_36VarlenDynamicPersistentTileSchedulerILi64ELi64ELi256ELi128ELb1ELb1ELb1ELb1ELb0ELb1EEEEEEEEEvNT_6ParamsE --------------------------
	.section	.nv.constant0._ZN7cutlass13device_kernelIN5flash11enable_sm90INS1_16FlashAttnFwdSm90INS1_25CollectiveMainloopFwdSm90ILi2EN4cute5tupleIJNS5_1CILi1EEES8_S8_EEENS6_IJNS7_ILi64EEESA_SA_EEELi512ENS_10bfloat16_tEfNS_4arch4Sm90ELb0ELb1ELb0ELb1ELb1ELb1ELb0ELb0ELb0ELb1ELb1ELb0EEENS1_21CollectiveEpilogueFwdINS6_IJSA_NS7_ILi512EEESA_EEES9_SC_SE_Li256ELb1ELb1ELb1ELb0EEENS1_36VarlenDynamicPersistentTileSchedulerILi64ELi64ELi256ELi128ELb1ELb1ELb1ELb1ELb0ELb1EEEEEEEEEvNT_6ParamsE,"a",@progbits
	.sectionflags	@""
	.align	4
.nv.constant0._ZN7cutlass13device_kernelIN5flash11enable_sm90INS1_16FlashAttnFwdSm90INS1_25CollectiveMainloopFwdSm90ILi2EN4cute5tupleIJNS5_1CILi1EEES8_S8_EEENS6_IJNS7_ILi64EEESA_SA_EEELi512ENS_10bfloat16_tEfNS_4arch4Sm90ELb0ELb1ELb0ELb1ELb1ELb1ELb0ELb0ELb0ELb1ELb1ELb0EEENS1_21CollectiveEpilogueFwdINS6_IJSA_NS7_ILi512EEESA_EEES9_SC_SE_Li256ELb1ELb1ELb1ELb0EEENS1_36VarlenDynamicPersistentTileSchedulerILi64ELi64ELi256ELi128ELb1ELb1ELb1ELb1ELb0ELb1EEEEEEEEEvNT_6ParamsE:
	.zero		3328


//--------------------- .nv.constant0._ZN7cutlass13device_kernelIN5flash11enable_sm90INS1_16FlashAttnFwdSm90INS1_25CollectiveMainloopFwdSm90ILi2EN4cute5tupleIJNS5_1CILi1EEES8_S8_EEENS6_IJNS7_ILi64EEESA_SA_EEELi512ENS_10bfloat16_tEfNS_4arch4Sm90ELb0ELb1ELb0ELb1ELb1ELb0ELb1ELb0ELb0ELb1ELb1ELb0EEENS1_21CollectiveEpilogueFwdINS6_IJSA_NS7_ILi512EEESA_EEES9_SC_SE_Li256ELb1ELb1ELb1ELb0EEENS1_36VarlenDynamicPersistentTileSchedulerILi64ELi64ELi256ELi128ELb1ELb1ELb1ELb1ELb0ELb1EEEEEEEEEvNT_6ParamsE --------------------------
	.section	.nv.constant0._ZN7cutlass13device_kernelIN5flash11enable_sm90INS1_16FlashAttnFwdSm90INS1_25CollectiveMainloopFwdSm90ILi2EN4cute5tupleIJNS5_1CILi1EEES8_S8_EEENS6_IJNS7_ILi64EEESA_SA_EEELi512ENS_10bfloat16_tEfNS_4arch4Sm90ELb0ELb1ELb0ELb1ELb1ELb0ELb1ELb0ELb0ELb1ELb1ELb0EEENS1_21CollectiveEpilogueFwdINS6_IJSA_NS7_ILi512EEESA_EEES9_SC_SE_Li256ELb1ELb1ELb1ELb0EEENS1_36VarlenDynamicPersistentTileSchedulerILi64ELi64ELi256ELi128ELb1ELb1ELb1ELb1ELb0ELb1EEEEEEEEEvNT_6ParamsE,"a",@progbits
	.sectionflags	@""
	.align	4
.nv.constant0._ZN7cutlass13device_kernelIN5flash11enable_sm90INS1_16FlashAttnFwdSm90INS1_25CollectiveMainloopFwdSm90ILi2EN4cute5tupleIJNS5_1CILi1EEES8_S8_EEENS6_IJNS7_ILi64EEESA_SA_EEELi512ENS_10bfloat16_tEfNS_4arch4Sm90ELb0ELb1ELb0ELb1ELb1ELb0ELb1ELb0ELb0ELb1ELb1ELb0EEENS1_21CollectiveEpilogueFwdINS6_IJSA_NS7_ILi512EEESA_EEES9_SC_SE_Li256ELb1ELb1ELb1ELb0EEENS1_36VarlenDynamicPersistentTileSchedulerILi64ELi64ELi256ELi128ELb1ELb1ELb1ELb1ELb0ELb1EEEEEEEEEvNT_6ParamsE:
	.zero		3584


//--------------------- .nv.constant0._ZN7cutlass13device_kernelIN5flash11enable_sm90INS1_16FlashAttnFwdSm90INS1_25CollectiveMainloopFwdSm90ILi2EN4cute5tupleIJNS5_1CILi1EEES8_S8_EEENS6_IJNS7_ILi64EEESA_SA_EEELi512ENS_10bfloat16_tEfNS_4arch4Sm90ELb0ELb1ELb0ELb1ELb1ELb1ELb1ELb0ELb0ELb1ELb1ELb0EEENS1_21CollectiveEpilogueFwdINS6_IJSA_NS7_ILi512EEESA_EEES9_SC_SE_Li256ELb1ELb1ELb1ELb0EEENS1_36VarlenDynamicPersistentTileSchedulerILi64ELi64ELi256ELi128ELb1ELb1ELb1ELb1ELb0ELb1EEEEEEEEEvNT_6ParamsE --------------------------
	.section	.nv.constant0._ZN7cutlass13device_kernelIN5flash11enable_sm90INS1_16FlashAttnFwdSm90INS1_25CollectiveMainloopFwdSm90ILi2EN4cute5tupleIJNS5_1CILi1EEES8_S8_EEENS6_IJNS7_ILi64EEESA_SA_EEELi512ENS_10bfloat16_tEfNS_4arch4Sm90ELb0ELb1ELb0ELb1ELb1ELb1ELb1ELb0ELb0ELb1ELb1ELb0EEENS1_21CollectiveEpilogueFwdINS6_IJSA_NS7_ILi512EEESA_EEES9_SC_SE_Li256ELb1ELb1ELb1ELb0EEENS1_36VarlenDynamicPersistentTileSchedulerILi64ELi64ELi256ELi128ELb1ELb1ELb1ELb1ELb0ELb1EEEEEEEEEvNT_6ParamsE,"a",@progbits
	.sectionflags	@""
	.align	4
.nv.constant0._ZN7cutlass13device_kernelIN5flash11enable_sm90INS1_16FlashAttnFwdSm90INS1_25CollectiveMainloopFwdSm90ILi2EN4cute5tupleIJNS5_1CILi1EEES8_S8_EEENS6_IJNS7_ILi64EEESA_SA_EEELi512ENS_10bfloat16_tEfNS_4arch4Sm90ELb0ELb1ELb0ELb1ELb1ELb1ELb1ELb0ELb0ELb1ELb1ELb0EEENS1_21CollectiveEpilogueFwdINS6_IJSA_NS7_ILi512EEESA_EEES9_SC_SE_Li256ELb1ELb1ELb1ELb0EEENS1_36VarlenDynamicPersistentTileSchedulerILi64ELi64ELi256ELi128ELb1ELb1ELb1ELb1ELb0ELb1EEEEEEEEEvNT_6ParamsE:
	.zero		3584


//--------------------- .nv.constant0._ZN7cutlass13device_kernelIN5flash11enable_sm90INS1_16FlashAttnFwdSm90INS1_25CollectiveMainloopFwdSm90ILi2EN4cute5tupleIJNS5_1CILi1EEES8_S8_EEENS6_IJNS7_ILi64EEESA_SA_EEELi512ENS_10bfloat16_tEfNS_4arch4Sm90ELb1ELb0ELb0ELb0ELb1ELb0ELb0ELb0ELb0ELb1ELb1ELb0EEENS1_21CollectiveEpilogueFwdINS6_IJSA_NS7_ILi512EEESA_EEES9_SC_SE_Li256ELb0ELb1ELb1ELb0EEENS1_19SingleTileSchedulerILb0ELb1ELb1ELi64EEEEEEEEEvNT_6ParamsE --------------------------
	.section	.nv.constant0._ZN7cutlass13device_kernelIN5flash11enable_sm90INS1_16FlashAttnFwdSm90INS1_25CollectiveMainloopFwdSm90ILi2EN4cute5tupleIJNS5_1CILi1EEES8_S8_EEENS6_IJNS7_ILi64EEESA_SA_EEELi512ENS_10bfloat16_tEfNS_4arch4Sm90ELb1ELb0ELb0ELb0ELb1ELb0ELb0ELb0ELb0ELb1ELb1ELb0EEENS1_21CollectiveEpilogueFwdINS6_IJSA_NS7_ILi512EEESA_EEES9_SC_SE_Li256ELb0ELb1ELb1ELb0EEENS1_19SingleTileSchedulerILb0ELb1ELb1ELi64EEEEEEEEEvNT_6ParamsE,"a",@progbits
	.sectionflags	@""
	.align	4
.nv.constant0._ZN7cutlass13device_kernelIN5flash11enable_sm90INS1_16FlashAttnFwdSm90INS1_25CollectiveMainloopFwdSm90ILi2EN4cute5tupleIJNS5_1CILi1EEES8_S8_EEENS6_IJNS7_ILi64EEESA_SA_EEELi512ENS_10bfloat16_tEfNS_4arch4Sm90ELb1ELb0ELb0ELb0ELb1ELb0ELb0ELb0ELb0ELb1ELb1ELb0EEENS1_21CollectiveEpilogueFwdINS6_IJSA_NS7_ILi512EEESA_EEES9_SC_SE_Li256ELb0ELb1ELb1ELb0EEENS1_19SingleTileSchedulerILb0ELb1ELb1ELi64EEEEEEEEEvNT_6ParamsE:
	.zero		3200


//--------------------- .nv.constant0._ZN7cutlass13device_kernelIN5flash11enable_sm90INS1_16FlashAttnFwdSm90INS1_25CollectiveMainloopFwdSm90ILi2EN4cute5tupleIJNS5_1CILi1EEES8_S8_EEENS6_IJNS7_ILi64EEESA_SA_EEELi512ENS_10bfloat16_tEfNS_4arch4Sm90ELb1ELb0ELb0ELb0ELb1ELb0ELb1ELb0ELb0ELb1ELb1ELb0EEENS1_21CollectiveEpilogueFwdINS6_IJSA_NS7_ILi512EEESA_EEES9_SC_SE_Li256ELb0ELb1ELb1ELb0EEENS1_19SingleTileSchedulerILb0ELb1ELb1ELi64EEEEEEEEEvNT_6ParamsE --------------------------
	.section	.nv.constant0._ZN7cutlass13device_kernelIN5flash11enable_sm90INS1_16FlashAttnFwdSm90INS1_25CollectiveMainloopFwdSm90ILi2EN4cute5tupleIJNS5_1CILi1EEES8_S8_EEENS6_IJNS7_ILi64EEESA_SA_EEELi512ENS_10bfloat16_tEfNS_4arch4Sm90ELb1ELb0ELb0ELb0ELb1ELb0ELb1ELb0ELb0ELb1ELb1ELb0EEENS1_21CollectiveEpilogueFwdINS6_IJSA_NS7_ILi512EEESA_EEES9_SC_SE_Li256ELb0ELb1ELb1ELb0EEENS1_19SingleTileSchedulerILb0ELb1ELb1ELi64EEEEEEEEEvNT_6ParamsE,"a",@progbits
	.sectionflags	@""
	.align	4
.nv.constant0._ZN7cutlass13device_kernelIN5flash11enable_sm90INS1_16FlashAttnFwdSm90INS1_25CollectiveMainloopFwdSm90ILi2EN4cute5tupleIJNS5_1CILi1EEES8_S8_EEENS6_IJNS7_ILi64EEESA_SA_EEELi512ENS_10bfloat16_tEfNS_4arch4Sm90ELb1ELb0ELb0ELb0ELb1ELb0ELb1ELb0ELb0ELb1ELb1ELb0EEENS1_21CollectiveEpilogueFwdINS6_IJSA_NS7_ILi512EEESA_EEES9_SC_SE_Li256ELb0ELb1ELb1ELb0EEENS1_19SingleTileSchedulerILb0ELb1ELb1ELi64EEEEEEEEEvNT_6ParamsE:
	.zero		3456


//--------------------- .nv.constant0._ZN7cutlass13device_kernelIN5flash11enable_sm90INS1_16FlashAttnFwdSm90INS1_25CollectiveMainloopFwdSm90ILi2EN4cute5tupleIJNS5_1CILi1EEES8_S8_EEENS6_IJNS7_ILi64EEESA_SA_EEELi512ENS_10bfloat16_tEfNS_4arch4Sm90ELb1ELb0ELb0ELb1ELb1ELb0ELb0ELb0ELb0ELb1ELb1ELb0EEENS1_21CollectiveEpilogueFwdINS6_IJSA_NS7_ILi512EEESA_EEES9_SC_SE_Li256ELb1ELb1ELb1ELb0EEENS1_36VarlenDynamicPersistentTileSchedulerILi64ELi64ELi256ELi128ELb1ELb1ELb1ELb1ELb1ELb1EEEEEEEEEvNT_6ParamsE --------------------------
	.section	.nv.constant0._ZN7cutlass13device_kernelIN5flash11enable_sm90INS1_16FlashAttnFwdSm90INS1_25CollectiveMainloopFwdSm90ILi2EN4cute5tupleIJNS5_1CILi1EEES8_S8_EEENS6_IJNS7_ILi64EEESA_SA_EEELi512ENS_10bfloat16_tEfNS_4arch4Sm90ELb1ELb0ELb0ELb1ELb1ELb0ELb0ELb0ELb0ELb1ELb1ELb0EEENS1_21CollectiveEpilogueFwdINS6_IJSA_NS7_ILi512EEESA_EEES9_SC_SE_Li256ELb1ELb1ELb1ELb0EEENS1_36VarlenDynamicPersistentTileSchedulerILi64ELi64ELi256ELi128ELb1ELb1ELb1ELb1ELb1ELb1EEEEEEEEEvNT_6ParamsE,"a",@progbits
	.sectionflags	@""
	.align	4
.nv.constant0._ZN7cutlass13device_kernelIN5flash11enable_sm90INS1_16FlashAttnFwdSm90INS1_25CollectiveMainloopFwdSm90ILi2EN4cute5tupleIJNS5_1CILi1EEES8_S8_EEENS6_IJNS7_ILi64EEESA_SA_EEELi512ENS_10bfloat16_tEfNS_4arch4Sm90ELb1ELb0ELb0ELb1ELb1ELb0ELb0ELb0ELb0ELb1ELb1ELb0EEENS1_21CollectiveEpilogueFwdINS6_IJSA_NS7_ILi512EEESA_EEES9_SC_SE_Li256ELb1ELb1ELb1ELb0EEENS1_36VarlenDynamicPersistentTileSchedulerILi64ELi64ELi256ELi128ELb1ELb1ELb1ELb1ELb1ELb1EEEEEEEEEvNT_6ParamsE:
	.zero		3328


//--------------------- .nv.constant0._ZN7cutlass13device_kernelIN5flash11enable_sm90INS1_16FlashAttnFwdSm90INS1_25CollectiveMainloopFwdSm90ILi2EN4cute5tupleIJNS5_1CILi1EEES8_S8_EEENS6_IJNS7_ILi64EEESA_SA_EEELi512ENS_10bfloat16_tEfNS_4arch4Sm90ELb1ELb0ELb0ELb1ELb1ELb1ELb0ELb0ELb0ELb1ELb1ELb0EEENS1_21CollectiveEpilogueFwdINS6_IJSA_NS7_ILi512EEESA_EEES9_SC_SE_Li256ELb1ELb1ELb1ELb0EEENS1_36VarlenDynamicPersistentTileSchedulerILi64ELi64ELi256ELi128ELb1ELb1ELb1ELb1ELb1ELb1EEEEEEEEEvNT_6ParamsE --------------------------
	.section	.nv.constant0._ZN7cutlass13device_kernelIN5flash11enable_sm90INS1_16FlashAttnFwdSm90INS1_25CollectiveMainloopFwdSm90ILi2EN4cute5tupleIJNS5_1CILi1EEES8_S8_EEENS6_IJNS7_ILi64EEESA_SA_EEELi512ENS_10bfloat16_tEfNS_4arch4Sm90ELb1ELb0ELb0ELb1ELb1ELb1ELb0ELb0ELb0ELb1ELb1ELb0EEENS1_21CollectiveEpilogueFwdINS6_IJSA_NS7_ILi512EEESA_EEES9_SC_SE_Li256ELb1ELb1ELb1ELb0EEENS1_36VarlenDynamicPersistentTileSchedulerILi64ELi64ELi256ELi128ELb1ELb1ELb1ELb1ELb1ELb1EEEEEEEEEvNT_6ParamsE,"a",@progbits
	.sectionflags	@""
	.align	4
.nv.constant0._ZN7cutlass13device_kernelIN5flash11enable_sm90INS1_16FlashAttnFwdSm90INS1_25CollectiveMainloopFwdSm90ILi2EN4cute5tupleIJNS5_1CILi1EEES8_S8_EEENS6_IJNS7_ILi64EEESA_SA_EEELi512ENS_10bfloat16_tEfNS_4arch4Sm90ELb1ELb0ELb0ELb1ELb1ELb1ELb0ELb0ELb0ELb1ELb1ELb0EEENS1_21CollectiveEpilogueFwdINS6_IJSA_NS7_ILi512EEESA_EEES9_SC_SE_Li256ELb1ELb1ELb1ELb0EEENS1_36VarlenDynamicPersistentTileSchedulerILi64ELi64ELi256ELi128ELb1ELb1ELb1ELb1ELb1ELb1EEEEEEEEEvNT_6ParamsE:
	.zero		3328


//--------------------- .nv.constant0._ZN7cutlass13device_kernelIN5flash11enable_sm90INS1_16FlashAttnFwdSm90INS1_25CollectiveMainloopFwdSm90ILi2EN4cute5tupleIJNS5_1CILi1EEES8_S8_EEENS6_IJNS7_ILi64EEESA_SA_EEELi512ENS_10bfloat16_tEfNS_4arch4Sm90ELb1ELb0ELb0ELb1ELb1ELb0ELb1ELb0ELb0ELb1ELb1ELb0EEENS1_21CollectiveEpilogueFwdINS6_IJSA_NS7_ILi512EEESA_EEES9_SC_SE_Li256ELb1ELb1ELb1ELb0EEENS1_36VarlenDynamicPersistentTileSchedulerILi64ELi64ELi256ELi128ELb1ELb1ELb1ELb1ELb1ELb1EEEEEEEEEvNT_6ParamsE --------------------------
	.section	.nv.constant0._ZN7cutlass13device_kernelIN5flash11enable_sm90INS1_16FlashAttnFwdSm90INS1_25CollectiveMainloopFwdSm90ILi2EN4cute5tupleIJNS5_1CILi1EEES8_S8_EEENS6_IJNS7_ILi64EEESA_SA_EEELi512ENS_10bfloat16_tEfNS_4arch4Sm90ELb1ELb0ELb0ELb1ELb1ELb0ELb1ELb0ELb0ELb1ELb1ELb0EEENS1_21CollectiveEpilogueFwdINS6_IJSA_NS7_ILi512EEESA_EEES9_SC_SE_Li256ELb1ELb1ELb1ELb0EEENS1_36VarlenDynamicPersistentTileSchedulerILi64ELi64ELi256ELi128ELb1ELb1ELb1ELb1ELb1ELb1EEEEEEEEEvNT_6ParamsE,"a",@progbits
	.sectionflags	@""
	.align	4
.nv.constant0._ZN7cutlass13device_kernelIN5flash11enable_sm90INS1_16FlashAttnFwdSm90INS1_25CollectiveMainloopFwdSm90ILi2EN4cute5tupleIJNS5_1CILi1EEES8_S8_EEENS6_IJNS7_ILi64EEESA_SA_EEELi512ENS_10bfloat16_tEfNS_4arch4Sm90ELb1ELb0ELb0ELb1ELb1ELb0ELb1ELb0ELb0ELb1ELb1ELb0EEENS1_21CollectiveEpilogueFwdINS6_IJSA_NS7_ILi512EEESA_EEES9_SC_SE_Li256ELb1ELb1ELb1ELb0EEENS1_36VarlenDynamicPersistentTileSchedulerILi64ELi64ELi256ELi128ELb1ELb1ELb1ELb1ELb1ELb1EEEEEEEEEvNT_6ParamsE:
	.zero		3584


//--------------------- .nv.constant0._ZN7cutlass13device_kernelIN5flash11enable_sm90INS1_16FlashAttnFwdSm90INS1_25CollectiveMainloopFwdSm90ILi2EN4cute5tupleIJNS5_1CILi1EEES8_S8_EEENS6_IJNS7_ILi64EEESA_SA_EEELi512ENS_10bfloat16_tEfNS_4arch4Sm90ELb1ELb0ELb0ELb1ELb1ELb1ELb1ELb0ELb0ELb1ELb1ELb0EEENS1_21CollectiveEpilogueFwdINS6_IJSA_NS7_ILi512EEESA_EEES9_SC_SE_Li256ELb1ELb1ELb1ELb0EEENS1_36VarlenDynamicPersistentTileSchedulerILi64ELi64ELi256ELi128ELb1ELb1ELb1ELb1ELb1ELb1EEEEEEEEEvNT_6ParamsE --------------------------
	.section	.nv.constant0._ZN7cutlass13device_kernelIN5flash11enable_sm90INS1_16FlashAttnFwdSm90INS1_25CollectiveMainloopFwdSm90ILi2EN4cute5tupleIJNS5_1CILi1EEES8_S8_EEENS6_IJNS7_ILi64EEESA_SA_EEELi512ENS_10bfloat16_tEfNS_4arch4Sm90ELb1ELb0ELb0ELb1ELb1ELb1ELb1ELb0ELb0ELb1ELb1ELb0EEENS1_21CollectiveEpilogueFwdINS6_IJSA_NS7_ILi512EEESA_EEES9_SC_SE_Li256ELb1ELb1ELb1ELb0EEENS1_36VarlenDynamicPersistentTileSchedulerILi64ELi64ELi256ELi128ELb1ELb1ELb1ELb1ELb1ELb1EEEEEEEEEvNT_6ParamsE,"a",@progbits
	.sectionflags	@""
	.align	4
.nv.constant0._ZN7cutlass13device_kernelIN5flash11enable_sm90INS1_16FlashAttnFwdSm90INS1_25CollectiveMainloopFwdSm90ILi2EN4cute5tupleIJNS5_1CILi1EEES8_S8_EEENS6_IJNS7_ILi64EEESA_SA_EEELi512ENS_10bfloat16_tEfNS_4arch4Sm90ELb1ELb0ELb0ELb1ELb1ELb1ELb1ELb0ELb0ELb1ELb1ELb0EEENS1_21CollectiveEpilogueFwdINS6_IJSA_NS7_ILi512EEESA_EEES9_SC_SE_Li256ELb1ELb1ELb1ELb0EEENS1_36VarlenDynamicPersistentTileSchedulerILi64ELi64ELi256ELi128ELb1ELb1ELb1ELb1ELb1ELb1EEEEEEEEEvNT_6ParamsE:
	.zero		3584


//--------------------- SYMBOLS --------------------------

	.type		.nv.reservedSmem.offset0,@object
	.size		.nv.reservedSmem.offset0,0x4
	.type		__assertfail,@function
